	.target	sm_80

	.elftype	@"ET_EXEC"


//--------------------- .note.nv.tkinfo           --------------------------
	.section	.note.nv.tkinfo,"",@"SHT_NOTE"
	.sectionflags	@"SHF_NOTE_NV_TKINFO"
	.tkinfo
        /*0018*/ 	.word	0x00000002
        /*0030*/ 	.string	""
        /*0030*/ 	.string	"ptxas"
        /*0030*/ 	.string	"Cuda compilation tools, release 13.0, V13.0.88"
        /*0030*/ 	.string	"Build cuda_13.0.r13.0/compiler.36424714_0"
        /*0030*/ 	.string	"-arch sm_80 -m 64 "



//--------------------- .note.nv.cuinfo           --------------------------
	.section	.note.nv.cuinfo,"",@"SHT_NOTE"
	.sectionflags	@"SHF_NOTE_NV_CUINFO"
        /*0018*/ 	.short	0x0002
        /*001a*/ 	.short	0x0050
        /*001c*/ 	.short	0x0082
	.zero		2


//--------------------- .nv.info                  --------------------------
	.section	.nv.info,"",@"SHT_CUDA_INFO"
	.align	4


	//----- nvinfo : EIATTR_REGCOUNT
	.align		4
        /*0000*/ 	.byte	0x04, 0x2f
        /*0002*/ 	.short	(.L_12 - .L_11)
	.align		4
.L_11:
        /*0004*/ 	.word	index@(_ZN7cutlass13device_kernelIN5flash19enable_sm80_to_sm89INS1_16FlashAttnFwdSm80INS1_25CollectiveMainloopFwdSm80ILi8ELi1ELb0EN4cute5tupleIJNS5_1CILi128EEENS7_ILi48EEENS7_ILi256EEEEEELi256ENS_6half_tEfNS_4arch4Sm80ELb1ELb0ELb0ELb1ELb0ELb1ELb1ELb1EEENS1_21CollectiveEpilogueFwdINS6_IJS8_SA_S9_EEENS6_IJNS7_ILi1EEESI_SI_EEESC_SE_Li256ELb1ELb1ELb1ELb0EEENS1_36VarlenDynamicPersistentTileSchedulerILi128ELi48ELi256ELi256ELb1ELb1ELb0ELb1ELb1ELb1EEEEEEEEEvNT_6ParamsE)
        /*0008*/ 	.word	0x000000ff


	//----- nvinfo : EIATTR_FRAME_SIZE
	.align		4
.L_12:
        /*000c*/ 	.byte	0x04, 0x11
        /*000e*/ 	.short	(.L_14 - .L_13)
	.align		4
.L_13:
        /*0010*/ 	.word	index@($__internal_103_$__cuda_sm70_votesync_ballot)
        /*0014*/ 	.word	0x00000000


	//----- nvinfo : EIATTR_FRAME_SIZE
	.align		4
.L_14:
        /*0018*/ 	.byte	0x04, 0x11
        /*001a*/ 	.short	(.L_16 - .L_15)
	.align		4
.L_15:
        /*001c*/ 	.word	index@($__internal_102_$__cuda_sm70_shflsync_up_p)
        /*0020*/ 	.word	0x00000000


	//----- nvinfo : EIATTR_FRAME_SIZE
	.align		4
.L_16:
        /*0024*/ 	.byte	0x04, 0x11
        /*0026*/ 	.short	(.L_18 - .L_17)
	.align		4
.L_17:
        /*0028*/ 	.word	index@($__internal_101_$__cuda_sm70_shflsync_idx_p)
        /*002c*/ 	.word	0x00000000


	//----- nvinfo : EIATTR_FRAME_SIZE
	.align		4
.L_18:
        /*0030*/ 	.byte	0x04, 0x11
        /*0032*/ 	.short	(.L_20 - .L_19)
	.align		4
.L_19:
        /*0034*/ 	.word	index@($__internal_100_$__cuda_sm70_shflsync_bfly_p)
        /*0038*/ 	.word	0x00000000


	//----- nvinfo : EIATTR_FRAME_SIZE
	.align		4
.L_20:
        /*003c*/ 	.byte	0x04, 0x11
        /*003e*/ 	.short	(.L_22 - .L_21)
	.align		4
.L_21:
        /*0040*/ 	.word	index@(_ZN7cutlass13device_kernelIN5flash19enable_sm80_to_sm89INS1_16FlashAttnFwdSm80INS1_25CollectiveMainloopFwdSm80ILi8ELi1ELb0EN4cute5tupleIJNS5_1CILi128EEENS7_ILi48EEENS7_ILi256EEEEEELi256ENS_6half_tEfNS_4arch4Sm80ELb1ELb0ELb0ELb1ELb0ELb1ELb1ELb1EEENS1_21CollectiveEpilogueFwdINS6_IJS8_SA_S9_EEENS6_IJNS7_ILi1EEESI_SI_EEESC_SE_Li256ELb1ELb1ELb1ELb0EEENS1_36VarlenDynamicPersistentTileSchedulerILi128ELi48ELi256ELi256ELb1ELb1ELb0ELb1ELb1ELb1EEEEEEEEEvNT_6ParamsE)
        /*0044*/ 	.word	0x00000058


	//----- nvinfo : EIATTR_REGCOUNT
	.align		4
.L_22:
        /*0048*/ 	.byte	0x04, 0x2f
        /*004a*/ 	.short	(.L_24 - .L_23)
	.align		4
.L_23:
        /*004c*/ 	.word	index@(_ZN7cutlass13device_kernelIN5flash19enable_sm80_to_sm89INS1_16FlashAttnFwdSm80INS1_25CollectiveMainloopFwdSm80ILi8ELi1ELb0EN4cute5tupleIJNS5_1CILi128EEENS7_ILi64EEENS7_ILi256EEEEEELi256ENS_6half_tEfNS_4arch4Sm80ELb1ELb0ELb0ELb1ELb0ELb0ELb1ELb1EEENS1_21CollectiveEpilogueFwdINS6_IJS8_SA_S9_EEENS6_IJNS7_ILi1EEESI_SI_EEESC_SE_Li256ELb1ELb1ELb1ELb0EEENS1_36VarlenDynamicPersistentTileSchedulerILi128ELi64ELi256ELi256ELb1ELb1ELb0ELb1ELb1ELb1EEEEEEEEEvNT_6ParamsE)
        /*0050*/ 	.word	0x000000ff


	//----- nvinfo : EIATTR_FRAME_SIZE
	.align		4
.L_24:
        /*0054*/ 	.byte	0x04, 0x11
        /*0056*/ 	.short	(.L_26 - .L_25)
	.align		4
.L_25:
        /*0058*/ 	.word	index@($__internal_99_$__cuda_sm70_votesync_ballot)
        /*005c*/ 	.word	0x00000000


	//----- nvinfo : EIATTR_FRAME_SIZE
	.align		4
.L_26:
        /*0060*/ 	.byte	0x04, 0x11
        /*0062*/ 	.short	(.L_28 - .L_27)
	.align		4
.L_27:
        /*0064*/ 	.word	index@($__internal_98_$__cuda_sm70_shflsync_up_p)
        /*0068*/ 	.word	0x00000000


	//----- nvinfo : EIATTR_FRAME_SIZE
	.align		4
.L_28:
        /*006c*/ 	.byte	0x04, 0x11
        /*006e*/ 	.short	(.L_30 - .L_29)
	.align		4
.L_29:
        /*0070*/ 	.word	index@($__internal_97_$__cuda_sm70_shflsync_idx_p)
        /*0074*/ 	.word	0x00000000


	//----- nvinfo : EIATTR_FRAME_SIZE
	.align		4
.L_30:
        /*0078*/ 	.byte	0x04, 0x11
        /*007a*/ 	.short	(.L_32 - .L_31)
	.align		4
.L_31:
        /*007c*/ 	.word	index@($__internal_96_$__cuda_sm70_shflsync_bfly_p)
        /*0080*/ 	.word	0x00000000


	//----- nvinfo : EIATTR_FRAME_SIZE
	.align		4
.L_32:
        /*0084*/ 	.byte	0x04, 0x11
        /*0086*/ 	.short	(.L_34 - .L_33)
	.align		4
.L_33:
        /*0088*/ 	.word	index@(_ZN7cutlass13device_kernelIN5flash19enable_sm80_to_sm89INS1_16FlashAttnFwdSm80INS1_25CollectiveMainloopFwdSm80ILi8ELi1ELb0EN4cute5tupleIJNS5_1CILi128EEENS7_ILi64EEENS7_ILi256EEEEEELi256ENS_6half_tEfNS_4arch4Sm80ELb1ELb0ELb0ELb1ELb0ELb0ELb1ELb1EEENS1_21CollectiveEpilogueFwdINS6_IJS8_SA_S9_EEENS6_IJNS7_ILi1EEESI_SI_EEESC_SE_Li256ELb1ELb1ELb1ELb0EEENS1_36VarlenDynamicPersistentTileSchedulerILi128ELi64ELi256ELi256ELb1ELb1ELb0ELb1ELb1ELb1EEEEEEEEEvNT_6ParamsE)
        /*008c*/ 	.word	0x00000088


	//----- nvinfo : EIATTR_REGCOUNT
	.align		4
.L_34:
        /*0090*/ 	.byte	0x04, 0x2f
        /*0092*/ 	.short	(.L_36 - .L_35)
	.align		4
.L_35:
        /*0094*/ 	.word	index@(_ZN7cutlass13device_kernelIN5flash19enable_sm80_to_sm89INS1_16FlashAttnFwdSm80INS1_25CollectiveMainloopFwdSm80ILi8ELi1ELb0EN4cute5tupleIJNS5_1CILi128EEENS7_ILi96EEENS7_ILi256EEEEEELi256ENS_6half_tEfNS_4arch4Sm80ELb1ELb0ELb0ELb0ELb0ELb0ELb1ELb1EEENS1_21CollectiveEpilogueFwdINS6_IJS8_SA_S9_EEENS6_IJNS7_ILi1EEESI_SI_EEESC_SE_Li256ELb0ELb1ELb1ELb0EEENS1_30DynamicPersistentTileSchedulerILi256ELi256ELb1ELb1ELb0EEEEEEEEEvNT_6ParamsE)
        /*0098*/ 	.word	0x000000ff


	//----- nvinfo : EIATTR_FRAME_SIZE
	.align		4
.L_36:
        /*009c*/ 	.byte	0x04, 0x11
        /*009e*/ 	.short	(.L_38 - .L_37)
	.align		4
.L_37:
        /*00a0*/ 	.word	index@($__internal_95_$__cuda_sm70_shflsync_idx_p)
        /*00a4*/ 	.word	0x00000000


	//----- nvinfo : EIATTR_FRAME_SIZE
	.align		4
.L_38:
        /*00a8*/ 	.byte	0x04, 0x11
        /*00aa*/ 	.short	(.L_40 - .L_39)
	.align		4
.L_39:
        /*00ac*/ 	.word	index@($__internal_94_$__cuda_sm70_shflsync_bfly_p)
        /*00b0*/ 	.word	0x00000000


	//----- nvinfo : EIATTR_FRAME_SIZE
	.align		4
.L_40:
        /*00b4*/ 	.byte	0x04, 0x11
        /*00b6*/ 	.short	(.L_42 - .L_41)
	.align		4
.L_41:
        /*00b8*/ 	.word	index@(_ZN7cutlass13device_kernelIN5flash19enable_sm80_to_sm89INS1_16FlashAttnFwdSm80INS1_25CollectiveMainloopFwdSm80ILi8ELi1ELb0EN4cute5tupleIJNS5_1CILi128EEENS7_ILi96EEENS7_ILi256EEEEEELi256ENS_6half_tEfNS_4arch4Sm80ELb1ELb0ELb0ELb0ELb0ELb0ELb1ELb1EEENS1_21CollectiveEpilogueFwdINS6_IJS8_SA_S9_EEENS6_IJNS7_ILi1EEESI_SI_EEESC_SE_Li256ELb0ELb1ELb1ELb0EEENS1_30DynamicPersistentTileSchedulerILi256ELi256ELb1ELb1ELb0EEEEEEEEEvNT_6ParamsE)
        /*00bc*/ 	.word	0x000000b8


	//----- nvinfo : EIATTR_REGCOUNT
	.align		4
.L_42:
        /*00c0*/ 	.byte	0x04, 0x2f
        /*00c2*/ 	.short	(.L_44 - .L_43)
	.align		4
.L_43:
        /*00c4*/ 	.word	index@(_ZN7cutlass13device_kernelIN5flash19enable_sm80_to_sm89INS1_16FlashAttnFwdSm80INS1_25CollectiveMainloopFwdSm80ILi8ELi1ELb0EN4cute5tupleIJNS5_1CILi128EEENS7_ILi48EEENS7_ILi256EEEEEELi256ENS_6half_tEfNS_4arch4Sm80ELb0ELb1ELb0ELb1ELb0ELb1ELb1ELb1EEENS1_21CollectiveEpilogueFwdINS6_IJS8_SA_S9_EEENS6_IJNS7_ILi1EEESI_SI_EEESC_SE_Li256ELb1ELb1ELb1ELb0EEENS1_36VarlenDynamicPersistentTileSchedulerILi128ELi48ELi256ELi256ELb1ELb1ELb0ELb1ELb0ELb1EEEEEEEEEvNT_6ParamsE)
        /*00c8*/ 	.word	0x000000ff


	//----- nvinfo : EIATTR_FRAME_SIZE
	.align		4
.L_44:
        /*00cc*/ 	.byte	0x04, 0x11
        /*00ce*/ 	.short	(.L_46 - .L_45)
	.align		4
.L_45:
        /*00d0*/ 	.word	index@($__internal_93_$__cuda_sm70_votesync_ballot)
        /*00d4*/ 	.word	0x00000000


	//----- nvinfo : EIATTR_FRAME_SIZE
	.align		4
.L_46:
        /*00d8*/ 	.byte	0x04, 0x11
        /*00da*/ 	.short	(.L_48 - .L_47)
	.align		4
.L_47:
        /*00dc*/ 	.word	index@($__internal_92_$__cuda_sm70_shflsync_up_p)
        /*00e0*/ 	.word	0x00000000


	//----- nvinfo : EIATTR_FRAME_SIZE
	.align		4
.L_48:
        /*00e4*/ 	.byte	0x04, 0x11
        /*00e6*/ 	.short	(.L_50 - .L_49)
	.align		4
.L_49:
        /*00e8*/ 	.word	index@($__internal_91_$__cuda_sm70_shflsync_idx_p)
        /*00ec*/ 	.word	0x00000000


	//----- nvinfo : EIATTR_FRAME_SIZE
	.align		4
.L_50:
        /*00f0*/ 	.byte	0x04, 0x11
        /*00f2*/ 	.short	(.L_52 - .L_51)
	.align		4
.L_51:
        /*00f4*/ 	.word	index@($__internal_90_$__cuda_sm70_shflsync_bfly_p)
        /*00f8*/ 	.word	0x00000000


	//----- nvinfo : EIATTR_FRAME_SIZE
	.align		4
.L_52:
        /*00fc*/ 	.byte	0x04, 0x11
        /*00fe*/ 	.short	(.L_54 - .L_53)
	.align		4
.L_53:
        /*0100*/ 	.word	index@(_ZN7cutlass13device_kernelIN5flash19enable_sm80_to_sm89INS1_16FlashAttnFwdSm80INS1_25CollectiveMainloopFwdSm80ILi8ELi1ELb0EN4cute5tupleIJNS5_1CILi128EEENS7_ILi48EEENS7_ILi256EEEEEELi256ENS_6half_tEfNS_4arch4Sm80ELb0ELb1ELb0ELb1ELb0ELb1ELb1ELb1EEENS1_21CollectiveEpilogueFwdINS6_IJS8_SA_S9_EEENS6_IJNS7_ILi1EEESI_SI_EEESC_SE_Li256ELb1ELb1ELb1ELb0EEENS1_36VarlenDynamicPersistentTileSchedulerILi128ELi48ELi256ELi256ELb1ELb1ELb0ELb1ELb0ELb1EEEEEEEEEvNT_6ParamsE)
        /*0104*/ 	.word	0x00000040


	//----- nvinfo : EIATTR_REGCOUNT
	.align		4
.L_54:
        /*0108*/ 	.byte	0x04, 0x2f
        /*010a*/ 	.short	(.L_56 - .L_55)
	.align		4
.L_55:
        /*010c*/ 	.word	index@(_ZN7cutlass13device_kernelIN5flash19enable_sm80_to_sm89INS1_16FlashAttnFwdSm80INS1_25CollectiveMainloopFwdSm80ILi8ELi1ELb0EN4cute5tupleIJNS5_1CILi128EEENS7_ILi64EEENS7_ILi256EEEEEELi256ENS_6half_tEfNS_4arch4Sm80ELb0ELb1ELb0ELb1ELb0ELb0ELb1ELb1EEENS1_21CollectiveEpilogueFwdINS6_IJS8_SA_S9_EEENS6_IJNS7_ILi1EEESI_SI_EEESC_SE_Li256ELb1ELb1ELb1ELb0EEENS1_36VarlenDynamicPersistentTileSchedulerILi128ELi64ELi256ELi256ELb1ELb1ELb0ELb1ELb0ELb1EEEEEEEEEvNT_6ParamsE)
        /*0110*/ 	.word	0x000000ff


	//----- nvinfo : EIATTR_FRAME_SIZE
	.align		4
.L_56:
        /*0114*/ 	.byte	0x04, 0x11
        /*0116*/ 	.short	(.L_58 - .L_57)
	.align		4
.L_57:
        /*0118*/ 	.word	index@($__internal_89_$__cuda_sm70_votesync_ballot)
        /*011c*/ 	.word	0x00000000


	//----- nvinfo : EIATTR_FRAME_SIZE
	.align		4
.L_58:
        /*0120*/ 	.byte	0x04, 0x11
        /*0122*/ 	.short	(.L_60 - .L_59)
	.align		4
.L_59:
        /*0124*/ 	.word	index@($__internal_88_$__cuda_sm70_shflsync_up_p)
        /*0128*/ 	.word	0x00000000


	//----- nvinfo : EIATTR_FRAME_SIZE
	.align		4
.L_60:
        /*012c*/ 	.byte	0x04, 0x11
        /*012e*/ 	.short	(.L_62 - .L_61)
	.align		4
.L_61:
        /*0130*/ 	.word	index@($__internal_87_$__cuda_sm70_shflsync_idx_p)
        /*0134*/ 	.word	0x00000000


	//----- nvinfo : EIATTR_FRAME_SIZE
	.align		4
.L_62:
        /*0138*/ 	.byte	0x04, 0x11
        /*013a*/ 	.short	(.L_64 - .L_63)
	.align		4
.L_63:
        /*013c*/ 	.word	index@($__internal_86_$__cuda_sm70_shflsync_bfly_p)
        /*0140*/ 	.word	0x00000000


	//----- nvinfo : EIATTR_FRAME_SIZE
	.align		4
.L_64:
        /*0144*/ 	.byte	0x04, 0x11
        /*0146*/ 	.short	(.L_66 - .L_65)
	.align		4
.L_65:
        /*0148*/ 	.word	index@(_ZN7cutlass13device_kernelIN5flash19enable_sm80_to_sm89INS1_16FlashAttnFwdSm80INS1_25CollectiveMainloopFwdSm80ILi8ELi1ELb0EN4cute5tupleIJNS5_1CILi128EEENS7_ILi64EEENS7_ILi256EEEEEELi256ENS_6half_tEfNS_4arch4Sm80ELb0ELb1ELb0ELb1ELb0ELb0ELb1ELb1EEENS1_21CollectiveEpilogueFwdINS6_IJS8_SA_S9_EEENS6_IJNS7_ILi1EEESI_SI_EEESC_SE_Li256ELb1ELb1ELb1ELb0EEENS1_36VarlenDynamicPersistentTileSchedulerILi128ELi64ELi256ELi256ELb1ELb1ELb0ELb1ELb0ELb1EEEEEEEEEvNT_6ParamsE)
        /*014c*/ 	.word	0x00000058


	//----- nvinfo : EIATTR_REGCOUNT
	.align		4
.L_66:
        /*0150*/ 	.byte	0x04, 0x2f
        /*0152*/ 	.short	(.L_68 - .L_67)
	.align		4
.L_67:
        /*0154*/ 	.word	index@(_ZN7cutlass13device_kernelIN5flash19enable_sm80_to_sm89INS1_16FlashAttnFwdSm80INS1_25CollectiveMainloopFwdSm80ILi8ELi1ELb0EN4cute5tupleIJNS5_1CILi128EEENS7_ILi64EEENS7_ILi256EEEEEELi256ENS_6half_tEfNS_4arch4Sm80ELb0ELb1ELb0ELb0ELb0ELb0ELb1ELb1EEENS1_21CollectiveEpilogueFwdINS6_IJS8_SA_S9_EEENS6_IJNS7_ILi1EEESI_SI_EEESC_SE_Li256ELb0ELb1ELb1ELb0EEENS1_19SingleTileSchedulerILb0ELb1ELb1ELi128EEEEEEEEEvNT_6ParamsE)
        /*0158*/ 	.word	0x000000ff


	//----- nvinfo : EIATTR_FRAME_SIZE
	.align		4
.L_68:
        /*015c*/ 	.byte	0x04, 0x11
        /*015e*/ 	.short	(.L_70 - .L_69)
	.align		4
.L_69:
        /*0160*/ 	.word	index@(_ZN7cutlass13device_kernelIN5flash19enable_sm80_to_sm89INS1_16FlashAttnFwdSm80INS1_25CollectiveMainloopFwdSm80ILi8ELi1ELb0EN4cute5tupleIJNS5_1CILi128EEENS7_ILi64EEENS7_ILi256EEEEEELi256ENS_6half_tEfNS_4arch4Sm80ELb0ELb1ELb0ELb0ELb0ELb0ELb1ELb1EEENS1_21CollectiveEpilogueFwdINS6_IJS8_SA_S9_EEENS6_IJNS7_ILi1EEESI_SI_EEESC_SE_Li256ELb0ELb1ELb1ELb0EEENS1_19SingleTileSchedulerILb0ELb1ELb1ELi128EEEEEEEEEvNT_6ParamsE)
        /*0164*/ 	.word	0x00000040


	//----- nvinfo : EIATTR_REGCOUNT
	.align		4
.L_70:
        /*0168*/ 	.byte	0x04, 0x2f
        /*016a*/ 	.short	(.L_72 - .L_71)
	.align		4
.L_71:
        /*016c*/ 	.word	index@(_ZN7cutlass13device_kernelIN5flash19enable_sm80_to_sm89INS1_16FlashAttnFwdSm80INS1_25CollectiveMainloopFwdSm80ILi8ELi1ELb0EN4cute5tupleIJNS5_1CILi128EEENS7_ILi48EEENS7_ILi256EEEEEELi256ENS_6half_tEfNS_4arch4Sm80ELb0ELb0ELb0ELb1ELb0ELb1ELb1ELb1EEENS1_21CollectiveEpilogueFwdINS6_IJS8_SA_S9_EEENS6_IJNS7_ILi1EEESI_SI_EEESC_SE_Li256ELb1ELb1ELb1ELb0EEENS1_36VarlenDynamicPersistentTileSchedulerILi128ELi48ELi256ELi256ELb1ELb1ELb0ELb0ELb1ELb1EEEEEEEEEvNT_6ParamsE)
        /*0170*/ 	.word	0x000000ff


	//----- nvinfo : EIATTR_FRAME_SIZE
	.align		4
.L_72:
        /*0174*/ 	.byte	0x04, 0x11
        /*0176*/ 	.short	(.L_74 - .L_73)
	.align		4
.L_73:
        /*0178*/ 	.word	index@($__internal_85_$__cuda_sm70_votesync_ballot)
        /*017c*/ 	.word	0x00000000


	//----- nvinfo : EIATTR_FRAME_SIZE
	.align		4
.L_74:
        /*0180*/ 	.byte	0x04, 0x11
        /*0182*/ 	.short	(.L_76 - .L_75)
	.align		4
.L_75:
        /*0184*/ 	.word	index@($__internal_84_$__cuda_sm70_shflsync_up_p)
        /*0188*/ 	.word	0x00000000


	//----- nvinfo : EIATTR_FRAME_SIZE
	.align		4
.L_76:
        /*018c*/ 	.byte	0x04, 0x11
        /*018e*/ 	.short	(.L_78 - .L_77)
	.align		4
.L_77:
        /*0190*/ 	.word	index@($__internal_83_$__cuda_sm70_shflsync_idx_p)
        /*0194*/ 	.word	0x00000000


	//----- nvinfo : EIATTR_FRAME_SIZE
	.align		4
.L_78:
        /*0198*/ 	.byte	0x04, 0x11
        /*019a*/ 	.short	(.L_80 - .L_79)
	.align		4
.L_79:
        /*019c*/ 	.word	index@($__internal_82_$__cuda_sm70_shflsync_bfly_p)
        /*01a0*/ 	.word	0x00000000


	//----- nvinfo : EIATTR_FRAME_SIZE
	.align		4
.L_80:
        /*01a4*/ 	.byte	0x04, 0x11
        /*01a6*/ 	.short	(.L_82 - .L_81)
	.align		4
.L_81:
        /*01a8*/ 	.word	index@(_ZN7cutlass13device_kernelIN5flash19enable_sm80_to_sm89INS1_16FlashAttnFwdSm80INS1_25CollectiveMainloopFwdSm80ILi8ELi1ELb0EN4cute5tupleIJNS5_1CILi128EEENS7_ILi48EEENS7_ILi256EEEEEELi256ENS_6half_tEfNS_4arch4Sm80ELb0ELb0ELb0ELb1ELb0ELb1ELb1ELb1EEENS1_21CollectiveEpilogueFwdINS6_IJS8_SA_S9_EEENS6_IJNS7_ILi1EEESI_SI_EEESC_SE_Li256ELb1ELb1ELb1ELb0EEENS1_36VarlenDynamicPersistentTileSchedulerILi128ELi48ELi256ELi256ELb1ELb1ELb0ELb0ELb1ELb1EEEEEEEEEvNT_6ParamsE)
        /*01ac*/ 	.word	0x00000060


	//----- nvinfo : EIATTR_REGCOUNT
	.align		4
.L_82:
        /*01b0*/ 	.byte	0x04, 0x2f
        /*01b2*/ 	.short	(.L_84 - .L_83)
	.align		4
.L_83:
        /*01b4*/ 	.word	index@(_ZN7cutlass13device_kernelIN5flash19enable_sm80_to_sm89INS1_16FlashAttnFwdSm80INS1_25CollectiveMainloopFwdSm80ILi8ELi1ELb0EN4cute5tupleIJNS5_1CILi128EEENS7_ILi64EEENS7_ILi256EEEEEELi256ENS_6half_tEfNS_4arch4Sm80ELb0ELb0ELb0ELb1ELb0ELb0ELb1ELb1EEENS1_21CollectiveEpilogueFwdINS6_IJS8_SA_S9_EEENS6_IJNS7_ILi1EEESI_SI_EEESC_SE_Li256ELb1ELb1ELb1ELb0EEENS1_36VarlenDynamicPersistentTileSchedulerILi128ELi64ELi256ELi256ELb1ELb1ELb0ELb0ELb1ELb1EEEEEEEEEvNT_6ParamsE)
        /*01b8*/ 	.word	0x000000ff


	//----- nvinfo : EIATTR_FRAME_SIZE
	.align		4
.L_84:
        /*01bc*/ 	.byte	0x04, 0x11
        /*01be*/ 	.short	(.L_86 - .L_85)
	.align		4
.L_85:
        /*01c0*/ 	.word	index@($__internal_81_$__cuda_sm70_votesync_ballot)
        /*01c4*/ 	.word	0x00000000


	//----- nvinfo : EIATTR_FRAME_SIZE
	.align		4
.L_86:
        /*01c8*/ 	.byte	0x04, 0x11
        /*01ca*/ 	.short	(.L_88 - .L_87)
	.align		4
.L_87:
        /*01cc*/ 	.word	index@($__internal_80_$__cuda_sm70_shflsync_up_p)
        /*01d0*/ 	.word	0x00000000


	//----- nvinfo : EIATTR_FRAME_SIZE
	.align		4
.L_88:
        /*01d4*/ 	.byte	0x04, 0x11
        /*01d6*/ 	.short	(.L_90 - .L_89)
	.align		4
.L_89:
        /*01d8*/ 	.word	index@($__internal_79_$__cuda_sm70_shflsync_idx_p)
        /*01dc*/ 	.word	0x00000000


	//----- nvinfo : EIATTR_FRAME_SIZE
	.align		4
.L_90:
        /*01e0*/ 	.byte	0x04, 0x11
        /*01e2*/ 	.short	(.L_92 - .L_91)
	.align		4
.L_91:
        /*01e4*/ 	.word	index@($__internal_78_$__cuda_sm70_shflsync_bfly_p)
        /*01e8*/ 	.word	0x00000000


	//----- nvinfo : EIATTR_FRAME_SIZE
	.align		4
.L_92:
        /*01ec*/ 	.byte	0x04, 0x11
        /*01ee*/ 	.short	(.L_94 - .L_93)
	.align		4
.L_93:
        /*01f0*/ 	.word	index@(_ZN7cutlass13device_kernelIN5flash19enable_sm80_to_sm89INS1_16FlashAttnFwdSm80INS1_25CollectiveMainloopFwdSm80ILi8ELi1ELb0EN4cute5tupleIJNS5_1CILi128EEENS7_ILi64EEENS7_ILi256EEEEEELi256ENS_6half_tEfNS_4arch4Sm80ELb0ELb0ELb0ELb1ELb0ELb0ELb1ELb1EEENS1_21CollectiveEpilogueFwdINS6_IJS8_SA_S9_EEENS6_IJNS7_ILi1EEESI_SI_EEESC_SE_Li256ELb1ELb1ELb1ELb0EEENS1_36VarlenDynamicPersistentTileSchedulerILi128ELi64ELi256ELi256ELb1ELb1ELb0ELb0ELb1ELb1EEEEEEEEEvNT_6ParamsE)
        /*01f4*/ 	.word	0x00000040


	//----- nvinfo : EIATTR_REGCOUNT
	.align		4
.L_94:
        /*01f8*/ 	.byte	0x04, 0x2f
        /*01fa*/ 	.short	(.L_96 - .L_95)
	.align		4
.L_95:
        /*01fc*/ 	.word	index@(_ZN7cutlass13device_kernelIN5flash19enable_sm80_to_sm89INS1_16FlashAttnFwdSm80INS1_25CollectiveMainloopFwdSm80ILi8ELi1ELb0EN4cute5tupleIJNS5_1CILi128EEENS7_ILi96EEENS7_ILi256EEEEEELi256ENS_6half_tEfNS_4arch4Sm80ELb0ELb0ELb0ELb0ELb0ELb0ELb1ELb1EEENS1_21CollectiveEpilogueFwdINS6_IJS8_SA_S9_EEENS6_IJNS7_ILi1EEESI_SI_EEESC_SE_Li256ELb0ELb1ELb1ELb0EEENS1_19SingleTileSchedulerILb0ELb1ELb1ELi128EEEEEEEEEvNT_6ParamsE)
        /*0200*/ 	.word	0x000000ff


	//----- nvinfo : EIATTR_FRAME_SIZE
	.align		4
.L_96:
        /*0204*/ 	.byte	0x04, 0x11
        /*0206*/ 	.short	(.L_98 - .L_97)
	.align		4
.L_97:
        /*0208*/ 	.word	index@(_ZN7cutlass13device_kernelIN5flash19enable_sm80_to_sm89INS1_16FlashAttnFwdSm80INS1_25CollectiveMainloopFwdSm80ILi8ELi1ELb0EN4cute5tupleIJNS5_1CILi128EEENS7_ILi96EEENS7_ILi256EEEEEELi256ENS_6half_tEfNS_4arch4Sm80ELb0ELb0ELb0ELb0ELb0ELb0ELb1ELb1EEENS1_21CollectiveEpilogueFwdINS6_IJS8_SA_S9_EEENS6_IJNS7_ILi1EEESI_SI_EEESC_SE_Li256ELb0ELb1ELb1ELb0EEENS1_19SingleTileSchedulerILb0ELb1ELb1ELi128EEEEEEEEEvNT_6ParamsE)
        /*020c*/ 	.word	0x00000058


	//----- nvinfo : EIATTR_REGCOUNT
	.align		4
.L_98:
        /*0210*/ 	.byte	0x04, 0x2f
        /*0212*/ 	.short	(.L_100 - .L_99)
	.align		4
.L_99:
        /*0214*/ 	.word	index@(_ZN7cutlass13device_kernelIN5flash19enable_sm80_to_sm89INS1_16FlashAttnFwdSm80INS1_25CollectiveMainloopFwdSm80ILi8ELi1ELb0EN4cute5tupleIJNS5_1CILi128EEENS7_ILi32EEENS7_ILi256EEEEEELi256ENS_6half_tEfNS_4arch4Sm80ELb1ELb0ELb0ELb1ELb0ELb1ELb1ELb1EEENS1_21CollectiveEpilogueFwdINS6_IJS8_SA_S9_EEENS6_IJNS7_ILi1EEESI_SI_EEESC_SE_Li256ELb1ELb1ELb1ELb0EEENS1_36VarlenDynamicPersistentTileSchedulerILi128ELi32ELi256ELi256ELb1ELb1ELb0ELb1ELb1ELb1EEEEEEEEEvNT_6ParamsE)
        /*0218*/ 	.word	0x000000ff


	//----- nvinfo : EIATTR_FRAME_SIZE
	.align		4
.L_100:
        /*021c*/ 	.byte	0x04, 0x11
        /*021e*/ 	.short	(.L_102 - .L_101)
	.align		4
.L_101:
        /*0220*/ 	.word	index@($__internal_77_$__cuda_sm70_votesync_ballot)
        /*0224*/ 	.word	0x00000000


	//----- nvinfo : EIATTR_FRAME_SIZE
	.align		4
.L_102:
        /*0228*/ 	.byte	0x04, 0x11
        /*022a*/ 	.short	(.L_104 - .L_103)
	.align		4
.L_103:
        /*022c*/ 	.word	index@($__internal_76_$__cuda_sm70_shflsync_up_p)
        /*0230*/ 	.word	0x00000000


	//----- nvinfo : EIATTR_FRAME_SIZE
	.align		4
.L_104:
        /*0234*/ 	.byte	0x04, 0x11
        /*0236*/ 	.short	(.L_106 - .L_105)
	.align		4
.L_105:
        /*0238*/ 	.word	index@($__internal_75_$__cuda_sm70_shflsync_idx_p)
        /*023c*/ 	.word	0x00000000


	//----- nvinfo : EIATTR_FRAME_SIZE
	.align		4
.L_106:
        /*0240*/ 	.byte	0x04, 0x11
        /*0242*/ 	.short	(.L_108 - .L_107)
	.align		4
.L_107:
        /*0244*/ 	.word	index@($__internal_74_$__cuda_sm70_shflsync_bfly_p)
        /*0248*/ 	.word	0x00000000


	//----- nvinfo : EIATTR_FRAME_SIZE
	.align		4
.L_108:
        /*024c*/ 	.byte	0x04, 0x11
        /*024e*/ 	.short	(.L_110 - .L_109)
	.align		4
.L_109:
        /*0250*/ 	.word	index@(_ZN7cutlass13device_kernelIN5flash19enable_sm80_to_sm89INS1_16FlashAttnFwdSm80INS1_25CollectiveMainloopFwdSm80ILi8ELi1ELb0EN4cute5tupleIJNS5_1CILi128EEENS7_ILi32EEENS7_ILi256EEEEEELi256ENS_6half_tEfNS_4arch4Sm80ELb1ELb0ELb0ELb1ELb0ELb1ELb1ELb1EEENS1_21CollectiveEpilogueFwdINS6_IJS8_SA_S9_EEENS6_IJNS7_ILi1EEESI_SI_EEESC_SE_Li256ELb1ELb1ELb1ELb0EEENS1_36VarlenDynamicPersistentTileSchedulerILi128ELi32ELi256ELi256ELb1ELb1ELb0ELb1ELb1ELb1EEEEEEEEEvNT_6ParamsE)
        /*0254*/ 	.word	0x00000008


	//----- nvinfo : EIATTR_REGCOUNT
	.align		4
.L_110:
        /*0258*/ 	.byte	0x04, 0x2f
        /*025a*/ 	.short	(.L_112 - .L_111)
	.align		4
.L_111:
        /*025c*/ 	.word	index@(_ZN7cutlass13device_kernelIN5flash19enable_sm80_to_sm89INS1_16FlashAttnFwdSm80INS1_25CollectiveMainloopFwdSm80ILi8ELi1ELb1EN4cute5tupleIJNS5_1CILi128EEENS7_ILi48EEENS7_ILi256EEEEEELi256ENS_6half_tEfNS_4arch4Sm80ELb1ELb0ELb0ELb1ELb0ELb0ELb1ELb1EEENS1_21CollectiveEpilogueFwdINS6_IJS8_SA_S9_EEENS6_IJNS7_ILi1EEESI_SI_EEESC_SE_Li256ELb1ELb1ELb1ELb0EEENS1_36VarlenDynamicPersistentTileSchedulerILi128ELi48ELi256ELi256ELb1ELb1ELb0ELb1ELb1ELb1EEEEEEEEEvNT_6ParamsE)
        /*0260*/ 	.word	0x000000ff


	//----- nvinfo : EIATTR_FRAME_SIZE
	.align		4
.L_112:
        /*0264*/ 	.byte	0x04, 0x11
        /*0266*/ 	.short	(.L_114 - .L_113)
	.align		4
.L_113:
        /*0268*/ 	.word	index@($__internal_73_$__cuda_sm70_votesync_ballot)
        /*026c*/ 	.word	0x00000000


	//----- nvinfo : EIATTR_FRAME_SIZE
	.align		4
.L_114:
        /*0270*/ 	.byte	0x04, 0x11
        /*0272*/ 	.short	(.L_116 - .L_115)
	.align		4
.L_115:
        /*0274*/ 	.word	index@($__internal_72_$__cuda_sm70_shflsync_up_p)
        /*0278*/ 	.word	0x00000000


	//----- nvinfo : EIATTR_FRAME_SIZE
	.align		4
.L_116:
        /*027c*/ 	.byte	0x04, 0x11
        /*027e*/ 	.short	(.L_118 - .L_117)
	.align		4
.L_117:
        /*0280*/ 	.word	index@($__internal_71_$__cuda_sm70_shflsync_idx_p)
        /*0284*/ 	.word	0x00000000


	//----- nvinfo : EIATTR_FRAME_SIZE
	.align		4
.L_118:
        /*0288*/ 	.byte	0x04, 0x11
        /*028a*/ 	.short	(.L_120 - .L_119)
	.align		4
.L_119:
        /*028c*/ 	.word	index@($__internal_70_$__cuda_sm70_shflsync_bfly_p)
        /*0290*/ 	.word	0x00000000


	//----- nvinfo : EIATTR_FRAME_SIZE
	.align		4
.L_120:
        /*0294*/ 	.byte	0x04, 0x11
        /*0296*/ 	.short	(.L_122 - .L_121)
	.align		4
.L_121:
        /*0298*/ 	.word	index@(_ZN7cutlass13device_kernelIN5flash19enable_sm80_to_sm89INS1_16FlashAttnFwdSm80INS1_25CollectiveMainloopFwdSm80ILi8ELi1ELb1EN4cute5tupleIJNS5_1CILi128EEENS7_ILi48EEENS7_ILi256EEEEEELi256ENS_6half_tEfNS_4arch4Sm80ELb1ELb0ELb0ELb1ELb0ELb0ELb1ELb1EEENS1_21CollectiveEpilogueFwdINS6_IJS8_SA_S9_EEENS6_IJNS7_ILi1EEESI_SI_EEESC_SE_Li256ELb1ELb1ELb1ELb0EEENS1_36VarlenDynamicPersistentTileSchedulerILi128ELi48ELi256ELi256ELb1ELb1ELb0ELb1ELb1ELb1EEEEEEEEEvNT_6ParamsE)
        /*029c*/ 	.word	0x000000e0


	//----- nvinfo : EIATTR_REGCOUNT
	.align		4
.L_122:
        /*02a0*/ 	.byte	0x04, 0x2f
        /*02a2*/ 	.short	(.L_124 - .L_123)
	.align		4
.L_123:
        /*02a4*/ 	.word	index@(_ZN7cutlass13device_kernelIN5flash19enable_sm80_to_sm89INS1_16FlashAttnFwdSm80INS1_25CollectiveMainloopFwdSm80ILi8ELi1ELb1EN4cute5tupleIJNS5_1CILi128EEENS7_ILi64EEENS7_ILi256EEEEEELi256ENS_6half_tEfNS_4arch4Sm80ELb1ELb0ELb0ELb0ELb0ELb0ELb1ELb1EEENS1_21CollectiveEpilogueFwdINS6_IJS8_SA_S9_EEENS6_IJNS7_ILi1EEESI_SI_EEESC_SE_Li256ELb0ELb1ELb1ELb0EEENS1_30DynamicPersistentTileSchedulerILi256ELi256ELb1ELb1ELb0EEEEEEEEEvNT_6ParamsE)
        /*02a8*/ 	.word	0x000000ff


	//----- nvinfo : EIATTR_FRAME_SIZE
	.align		4
.L_124:
        /*02ac*/ 	.byte	0x04, 0x11
        /*02ae*/ 	.short	(.L_126 - .L_125)
	.align		4
.L_125:
        /*02b0*/ 	.word	index@($__internal_69_$__cuda_sm70_shflsync_idx_p)
        /*02b4*/ 	.word	0x00000000


	//----- nvinfo : EIATTR_FRAME_SIZE
	.align		4
.L_126:
        /*02b8*/ 	.byte	0x04, 0x11
        /*02ba*/ 	.short	(.L_128 - .L_127)
	.align		4
.L_127:
        /*02bc*/ 	.word	index@($__internal_68_$__cuda_sm70_shflsync_bfly_p)
        /*02c0*/ 	.word	0x00000000


	//----- nvinfo : EIATTR_FRAME_SIZE
	.align		4
.L_128:
        /*02c4*/ 	.byte	0x04, 0x11
        /*02c6*/ 	.short	(.L_130 - .L_129)
	.align		4
.L_129:
        /*02c8*/ 	.word	index@(_ZN7cutlass13device_kernelIN5flash19enable_sm80_to_sm89INS1_16FlashAttnFwdSm80INS1_25CollectiveMainloopFwdSm80ILi8ELi1ELb1EN4cute5tupleIJNS5_1CILi128EEENS7_ILi64EEENS7_ILi256EEEEEELi256ENS_6half_tEfNS_4arch4Sm80ELb1ELb0ELb0ELb0ELb0ELb0ELb1ELb1EEENS1_21CollectiveEpilogueFwdINS6_IJS8_SA_S9_EEENS6_IJNS7_ILi1EEESI_SI_EEESC_SE_Li256ELb0ELb1ELb1ELb0EEENS1_30DynamicPersistentTileSchedulerILi256ELi256ELb1ELb1ELb0EEEEEEEEEvNT_6ParamsE)
        /*02cc*/ 	.word	0x00000168


	//----- nvinfo : EIATTR_REGCOUNT
	.align		4
.L_130:
        /*02d0*/ 	.byte	0x04, 0x2f
        /*02d2*/ 	.short	(.L_132 - .L_131)
	.align		4
.L_131:
        /*02d4*/ 	.word	index@(_ZN7cutlass13device_kernelIN5flash19enable_sm80_to_sm89INS1_16FlashAttnFwdSm80INS1_25CollectiveMainloopFwdSm80ILi8ELi1ELb0EN4cute5tupleIJNS5_1CILi128EEENS7_ILi32EEENS7_ILi256EEEEEELi256ENS_6half_tEfNS_4arch4Sm80ELb0ELb1ELb0ELb1ELb0ELb1ELb1ELb1EEENS1_21CollectiveEpilogueFwdINS6_IJS8_SA_S9_EEENS6_IJNS7_ILi1EEESI_SI_EEESC_SE_Li256ELb1ELb1ELb1ELb0EEENS1_36VarlenDynamicPersistentTileSchedulerILi128ELi32ELi256ELi256ELb1ELb1ELb0ELb1ELb0ELb1EEEEEEEEEvNT_6ParamsE)
        /*02d8*/ 	.word	0x000000ff


	//----- nvinfo : EIATTR_FRAME_SIZE
	.align		4
.L_132:
        /*02dc*/ 	.byte	0x04, 0x11
        /*02de*/ 	.short	(.L_134 - .L_133)
	.align		4
.L_133:
        /*02e0*/ 	.word	index@($__internal_67_$__cuda_sm70_votesync_ballot)
        /*02e4*/ 	.word	0x00000000


	//----- nvinfo : EIATTR_FRAME_SIZE
	.align		4
.L_134:
        /*02e8*/ 	.byte	0x04, 0x11
        /*02ea*/ 	.short	(.L_136 - .L_135)
	.align		4
.L_135:
        /*02ec*/ 	.word	index@($__internal_66_$__cuda_sm70_shflsync_up_p)
        /*02f0*/ 	.word	0x00000000


	//----- nvinfo : EIATTR_FRAME_SIZE
	.align		4
.L_136:
        /*02f4*/ 	.byte	0x04, 0x11
        /*02f6*/ 	.short	(.L_138 - .L_137)
	.align		4
.L_137:
        /*02f8*/ 	.word	index@($__internal_65_$__cuda_sm70_shflsync_idx_p)
        /*02fc*/ 	.word	0x00000000


	//----- nvinfo : EIATTR_FRAME_SIZE
	.align		4
.L_138:
        /*0300*/ 	.byte	0x04, 0x11
        /*0302*/ 	.short	(.L_140 - .L_139)
	.align		4
.L_139:
        /*0304*/ 	.word	index@($__internal_64_$__cuda_sm70_shflsync_bfly_p)
        /*0308*/ 	.word	0x00000000


	//----- nvinfo : EIATTR_FRAME_SIZE
	.align		4
.L_140:
        /*030c*/ 	.byte	0x04, 0x11
        /*030e*/ 	.short	(.L_142 - .L_141)
	.align		4
.L_141:
        /*0310*/ 	.word	index@(_ZN7cutlass13device_kernelIN5flash19enable_sm80_to_sm89INS1_16FlashAttnFwdSm80INS1_25CollectiveMainloopFwdSm80ILi8ELi1ELb0EN4cute5tupleIJNS5_1CILi128EEENS7_ILi32EEENS7_ILi256EEEEEELi256ENS_6half_tEfNS_4arch4Sm80ELb0ELb1ELb0ELb1ELb0ELb1ELb1ELb1EEENS1_21CollectiveEpilogueFwdINS6_IJS8_SA_S9_EEENS6_IJNS7_ILi1EEESI_SI_EEESC_SE_Li256ELb1ELb1ELb1ELb0EEENS1_36VarlenDynamicPersistentTileSchedulerILi128ELi32ELi256ELi256ELb1ELb1ELb0ELb1ELb0ELb1EEEEEEEEEvNT_6ParamsE)
        /*0314*/ 	.word	0x00000008


	//----- nvinfo : EIATTR_REGCOUNT
	.align		4
.L_142:
        /*0318*/ 	.byte	0x04, 0x2f
        /*031a*/ 	.short	(.L_144 - .L_143)
	.align		4
.L_143:
        /*031c*/ 	.word	index@(_ZN7cutlass13device_kernelIN5flash19enable_sm80_to_sm89INS1_16FlashAttnFwdSm80INS1_25CollectiveMainloopFwdSm80ILi8ELi1ELb1EN4cute5tupleIJNS5_1CILi128EEENS7_ILi48EEENS7_ILi256EEEEEELi256ENS_6half_tEfNS_4arch4Sm80ELb0ELb1ELb0ELb1ELb0ELb0ELb1ELb1EEENS1_21CollectiveEpilogueFwdINS6_IJS8_SA_S9_EEENS6_IJNS7_ILi1EEESI_SI_EEESC_SE_Li256ELb1ELb1ELb1ELb0EEENS1_36VarlenDynamicPersistentTileSchedulerILi128ELi48ELi256ELi256ELb1ELb1ELb0ELb1ELb0ELb1EEEEEEEEEvNT_6ParamsE)
        /*0320*/ 	.word	0x000000ff


	//----- nvinfo : EIATTR_FRAME_SIZE
	.align		4
.L_144:
        /*0324*/ 	.byte	0x04, 0x11
        /*0326*/ 	.short	(.L_146 - .L_145)
	.align		4
.L_145:
        /*0328*/ 	.word	index@($__internal_63_$__cuda_sm70_votesync_ballot)
        /*032c*/ 	.word	0x00000000


	//----- nvinfo : EIATTR_FRAME_SIZE
	.align		4
.L_146:
        /*0330*/ 	.byte	0x04, 0x11
        /*0332*/ 	.short	(.L_148 - .L_147)
	.align		4
.L_147:
        /*0334*/ 	.word	index@($__internal_62_$__cuda_sm70_shflsync_up_p)
        /*0338*/ 	.word	0x00000000


	//----- nvinfo : EIATTR_FRAME_SIZE
	.align		4
.L_148:
        /*033c*/ 	.byte	0x04, 0x11
        /*033e*/ 	.short	(.L_150 - .L_149)
	.align		4
.L_149:
        /*0340*/ 	.word	index@($__internal_61_$__cuda_sm70_shflsync_idx_p)
        /*0344*/ 	.word	0x00000000


	//----- nvinfo : EIATTR_FRAME_SIZE
	.align		4
.L_150:
        /*0348*/ 	.byte	0x04, 0x11
        /*034a*/ 	.short	(.L_152 - .L_151)
	.align		4
.L_151:
        /*034c*/ 	.word	index@($__internal_60_$__cuda_sm70_shflsync_bfly_p)
        /*0350*/ 	.word	0x00000000


	//----- nvinfo : EIATTR_FRAME_SIZE
	.align		4
.L_152:
        /*0354*/ 	.byte	0x04, 0x11
        /*0356*/ 	.short	(.L_154 - .L_153)
	.align		4
.L_153:
        /*0358*/ 	.word	index@(_ZN7cutlass13device_kernelIN5flash19enable_sm80_to_sm89INS1_16FlashAttnFwdSm80INS1_25CollectiveMainloopFwdSm80ILi8ELi1ELb1EN4cute5tupleIJNS5_1CILi128EEENS7_ILi48EEENS7_ILi256EEEEEELi256ENS_6half_tEfNS_4arch4Sm80ELb0ELb1ELb0ELb1ELb0ELb0ELb1ELb1EEENS1_21CollectiveEpilogueFwdINS6_IJS8_SA_S9_EEENS6_IJNS7_ILi1EEESI_SI_EEESC_SE_Li256ELb1ELb1ELb1ELb0EEENS1_36VarlenDynamicPersistentTileSchedulerILi128ELi48ELi256ELi256ELb1ELb1ELb0ELb1ELb0ELb1EEEEEEEEEvNT_6ParamsE)
        /*035c*/ 	.word	0x000000b0


	//----- nvinfo : EIATTR_REGCOUNT
	.align		4
.L_154:
        /*0360*/ 	.byte	0x04, 0x2f
        /*0362*/ 	.short	(.L_156 - .L_155)
	.align		4
.L_155:
        /*0364*/ 	.word	index@(_ZN7cutlass13device_kernelIN5flash19enable_sm80_to_sm89INS1_16FlashAttnFwdSm80INS1_25CollectiveMainloopFwdSm80ILi8ELi1ELb1EN4cute5tupleIJNS5_1CILi128EEENS7_ILi48EEENS7_ILi256EEEEEELi256ENS_6half_tEfNS_4arch4Sm80ELb0ELb1ELb0ELb0ELb0ELb0ELb1ELb1EEENS1_21CollectiveEpilogueFwdINS6_IJS8_SA_S9_EEENS6_IJNS7_ILi1EEESI_SI_EEESC_SE_Li256ELb0ELb1ELb1ELb0EEENS1_19SingleTileSchedulerILb0ELb1ELb1ELi128EEEEEEEEEvNT_6ParamsE)
        /*0368*/ 	.word	0x000000ff


	//----- nvinfo : EIATTR_FRAME_SIZE
	.align		4
.L_156:
        /*036c*/ 	.byte	0x04, 0x11
        /*036e*/ 	.short	(.L_158 - .L_157)
	.align		4
.L_157:
        /*0370*/ 	.word	index@(_ZN7cutlass13device_kernelIN5flash19enable_sm80_to_sm89INS1_16FlashAttnFwdSm80INS1_25CollectiveMainloopFwdSm80ILi8ELi1ELb1EN4cute5tupleIJNS5_1CILi128EEENS7_ILi48EEENS7_ILi256EEEEEELi256ENS_6half_tEfNS_4arch4Sm80ELb0ELb1ELb0ELb0ELb0ELb0ELb1ELb1EEENS1_21CollectiveEpilogueFwdINS6_IJS8_SA_S9_EEENS6_IJNS7_ILi1EEESI_SI_EEESC_SE_Li256ELb0ELb1ELb1ELb0EEENS1_19SingleTileSchedulerILb0ELb1ELb1ELi128EEEEEEEEEvNT_6ParamsE)
        /*0374*/ 	.word	0x00000098


	//----- nvinfo : EIATTR_REGCOUNT
	.align		4
.L_158:
        /*0378*/ 	.byte	0x04, 0x2f
        /*037a*/ 	.short	(.L_160 - .L_159)
	.align		4
.L_159:
        /*037c*/ 	.word	index@(_ZN7cutlass13device_kernelIN5flash19enable_sm80_to_sm89INS1_16FlashAttnFwdSm80INS1_25CollectiveMainloopFwdSm80ILi8ELi1ELb0EN4cute5tupleIJNS5_1CILi128EEENS7_ILi32EEENS7_ILi256EEEEEELi256ENS_6half_tEfNS_4arch4Sm80ELb0ELb0ELb0ELb1ELb0ELb1ELb1ELb1EEENS1_21CollectiveEpilogueFwdINS6_IJS8_SA_S9_EEENS6_IJNS7_ILi1EEESI_SI_EEESC_SE_Li256ELb1ELb1ELb1ELb0EEENS1_36VarlenDynamicPersistentTileSchedulerILi128ELi32ELi256ELi256ELb1ELb1ELb0ELb0ELb1ELb1EEEEEEEEEvNT_6ParamsE)
        /*0380*/ 	.word	0x000000ff


	//----- nvinfo : EIATTR_FRAME_SIZE
	.align		4
.L_160:
        /*0384*/ 	.byte	0x04, 0x11
        /*0386*/ 	.short	(.L_162 - .L_161)
	.align		4
.L_161:
        /*0388*/ 	.word	index@($__internal_59_$__cuda_sm70_votesync_ballot)
        /*038c*/ 	.word	0x00000000


	//----- nvinfo : EIATTR_FRAME_SIZE
	.align		4
.L_162:
        /*0390*/ 	.byte	0x04, 0x11
        /*0392*/ 	.short	(.L_164 - .L_163)
	.align		4
.L_163:
        /*0394*/ 	.word	index@($__internal_58_$__cuda_sm70_shflsync_up_p)
        /*0398*/ 	.word	0x00000000


	//----- nvinfo : EIATTR_FRAME_SIZE
	.align		4
.L_164:
        /*039c*/ 	.byte	0x04, 0x11
        /*039e*/ 	.short	(.L_166 - .L_165)
	.align		4
.L_165:
        /*03a0*/ 	.word	index@($__internal_57_$__cuda_sm70_shflsync_idx_p)
        /*03a4*/ 	.word	0x00000000


	//----- nvinfo : EIATTR_FRAME_SIZE
	.align		4
.L_166:
        /*03a8*/ 	.byte	0x04, 0x11
        /*03aa*/ 	.short	(.L_168 - .L_167)
	.align		4
.L_167:
        /*03ac*/ 	.word	index@($__internal_56_$__cuda_sm70_shflsync_bfly_p)
        /*03b0*/ 	.word	0x00000000


	//----- nvinfo : EIATTR_FRAME_SIZE
	.align		4
.L_168:
        /*03b4*/ 	.byte	0x04, 0x11
        /*03b6*/ 	.short	(.L_170 - .L_169)
	.align		4
.L_169:
        /*03b8*/ 	.word	index@(_ZN7cutlass13device_kernelIN5flash19enable_sm80_to_sm89INS1_16FlashAttnFwdSm80INS1_25CollectiveMainloopFwdSm80ILi8ELi1ELb0EN4cute5tupleIJNS5_1CILi128EEENS7_ILi32EEENS7_ILi256EEEEEELi256ENS_6half_tEfNS_4arch4Sm80ELb0ELb0ELb0ELb1ELb0ELb1ELb1ELb1EEENS1_21CollectiveEpilogueFwdINS6_IJS8_SA_S9_EEENS6_IJNS7_ILi1EEESI_SI_EEESC_SE_Li256ELb1ELb1ELb1ELb0EEENS1_36VarlenDynamicPersistentTileSchedulerILi128ELi32ELi256ELi256ELb1ELb1ELb0ELb0ELb1ELb1EEEEEEEEEvNT_6ParamsE)
        /*03bc*/ 	.word	0x00000010


	//----- nvinfo : EIATTR_REGCOUNT
	.align		4
.L_170:
        /*03c0*/ 	.byte	0x04, 0x2f
        /*03c2*/ 	.short	(.L_172 - .L_171)
	.align		4
.L_171:
        /*03c4*/ 	.word	index@(_ZN7cutlass13device_kernelIN5flash19enable_sm80_to_sm89INS1_16FlashAttnFwdSm80INS1_25CollectiveMainloopFwdSm80ILi8ELi1ELb1EN4cute5tupleIJNS5_1CILi128EEENS7_ILi48EEENS7_ILi256EEEEEELi256ENS_6half_tEfNS_4arch4Sm80ELb0ELb0ELb0ELb1ELb0ELb0ELb1ELb1EEENS1_21CollectiveEpilogueFwdINS6_IJS8_SA_S9_EEENS6_IJNS7_ILi1EEESI_SI_EEESC_SE_Li256ELb1ELb1ELb1ELb0EEENS1_36VarlenDynamicPersistentTileSchedulerILi128ELi48ELi256ELi256ELb1ELb1ELb0ELb0ELb1ELb1EEEEEEEEEvNT_6ParamsE)
        /*03c8*/ 	.word	0x000000ff


	//----- nvinfo : EIATTR_FRAME_SIZE
	.align		4
.L_172:
        /*03cc*/ 	.byte	0x04, 0x11
        /*03ce*/ 	.short	(.L_174 - .L_173)
	.align		4
.L_173:
        /*03d0*/ 	.word	index@($__internal_55_$__cuda_sm70_votesync_ballot)
        /*03d4*/ 	.word	0x00000000


	//----- nvinfo : EIATTR_FRAME_SIZE
	.align		4
.L_174:
        /*03d8*/ 	.byte	0x04, 0x11
        /*03da*/ 	.short	(.L_176 - .L_175)
	.align		4
.L_175:
        /*03dc*/ 	.word	index@($__internal_54_$__cuda_sm70_shflsync_up_p)
        /*03e0*/ 	.word	0x00000000


	//----- nvinfo : EIATTR_FRAME_SIZE
	.align		4
.L_176:
        /*03e4*/ 	.byte	0x04, 0x11
        /*03e6*/ 	.short	(.L_178 - .L_177)
	.align		4
.L_177:
        /*03e8*/ 	.word	index@($__internal_53_$__cuda_sm70_shflsync_idx_p)
        /*03ec*/ 	.word	0x00000000


	//----- nvinfo : EIATTR_FRAME_SIZE
	.align		4
.L_178:
        /*03f0*/ 	.byte	0x04, 0x11
        /*03f2*/ 	.short	(.L_180 - .L_179)
	.align		4
.L_179:
        /*03f4*/ 	.word	index@($__internal_52_$__cuda_sm70_shflsync_bfly_p)
        /*03f8*/ 	.word	0x00000000


	//----- nvinfo : EIATTR_FRAME_SIZE
	.align		4
.L_180:
        /*03fc*/ 	.byte	0x04, 0x11
        /*03fe*/ 	.short	(.L_182 - .L_181)
	.align		4
.L_181:
        /*0400*/ 	.word	index@(_ZN7cutlass13device_kernelIN5flash19enable_sm80_to_sm89INS1_16FlashAttnFwdSm80INS1_25CollectiveMainloopFwdSm80ILi8ELi1ELb1EN4cute5tupleIJNS5_1CILi128EEENS7_ILi48EEENS7_ILi256EEEEEELi256ENS_6half_tEfNS_4arch4Sm80ELb0ELb0ELb0ELb1ELb0ELb0ELb1ELb1EEENS1_21CollectiveEpilogueFwdINS6_IJS8_SA_S9_EEENS6_IJNS7_ILi1EEESI_SI_EEESC_SE_Li256ELb1ELb1ELb1ELb0EEENS1_36VarlenDynamicPersistentTileSchedulerILi128ELi48ELi256ELi256ELb1ELb1ELb0ELb0ELb1ELb1EEEEEEEEEvNT_6ParamsE)
        /*0404*/ 	.word	0x000000b8


	//----- nvinfo : EIATTR_REGCOUNT
	.align		4
.L_182:
        /*0408*/ 	.byte	0x04, 0x2f
        /*040a*/ 	.short	(.L_184 - .L_183)
	.align		4
.L_183:
        /*040c*/ 	.word	index@(_ZN7cutlass13device_kernelIN5flash19enable_sm80_to_sm89INS1_16FlashAttnFwdSm80INS1_25CollectiveMainloopFwdSm80ILi8ELi1ELb1EN4cute5tupleIJNS5_1CILi128EEENS7_ILi64EEENS7_ILi256EEEEEELi256ENS_6half_tEfNS_4arch4Sm80ELb0ELb0ELb0ELb0ELb0ELb0ELb1ELb1EEENS1_21CollectiveEpilogueFwdINS6_IJS8_SA_S9_EEENS6_IJNS7_ILi1EEESI_SI_EEESC_SE_Li256ELb0ELb1ELb1ELb0EEENS1_19SingleTileSchedulerILb0ELb1ELb1ELi128EEEEEEEEEvNT_6ParamsE)
        /*0410*/ 	.word	0x000000ff


	//----- nvinfo : EIATTR_FRAME_SIZE
	.align		4
.L_184:
        /*0414*/ 	.byte	0x04, 0x11
        /*0416*/ 	.short	(.L_186 - .L_185)
	.align		4
.L_185:
        /*0418*/ 	.word	index@(_ZN7cutlass13device_kernelIN5flash19enable_sm80_to_sm89INS1_16FlashAttnFwdSm80INS1_25CollectiveMainloopFwdSm80ILi8ELi1ELb1EN4cute5tupleIJNS5_1CILi128EEENS7_ILi64EEENS7_ILi256EEEEEELi256ENS_6half_tEfNS_4arch4Sm80ELb0ELb0ELb0ELb0ELb0ELb0ELb1ELb1EEENS1_21CollectiveEpilogueFwdINS6_IJS8_SA_S9_EEENS6_IJNS7_ILi1EEESI_SI_EEESC_SE_Li256ELb0ELb1ELb1ELb0EEENS1_19SingleTileSchedulerILb0ELb1ELb1ELi128EEEEEEEEEvNT_6ParamsE)
        /*041c*/ 	.word	0x00000098


	//----- nvinfo : EIATTR_REGCOUNT
	.align		4
.L_186:
        /*0420*/ 	.byte	0x04, 0x2f
        /*0422*/ 	.short	(.L_188 - .L_187)
	.align		4
.L_187:
        /*0424*/ 	.word	index@(_ZN7cutlass13device_kernelIN5flash19enable_sm80_to_sm89INS1_16FlashAttnFwdSm80INS1_25CollectiveMainloopFwdSm80ILi8ELi1ELb0EN4cute5tupleIJNS5_1CILi128EEENS7_ILi48EEENS7_ILi256EEEEEELi256ENS_6half_tEfNS_4arch4Sm80ELb1ELb0ELb1ELb1ELb0ELb1ELb1ELb1EEENS1_21CollectiveEpilogueFwdINS6_IJS8_SA_S9_EEENS6_IJNS7_ILi1EEESI_SI_EEESC_SE_Li256ELb1ELb1ELb1ELb0EEENS1_36VarlenDynamicPersistentTileSchedulerILi128ELi48ELi256ELi256ELb1ELb1ELb0ELb1ELb1ELb1EEEEEEEEEvNT_6ParamsE)
        /*0428*/ 	.word	0x000000ff


	//----- nvinfo : EIATTR_FRAME_SIZE
	.align		4
.L_188:
        /*042c*/ 	.byte	0x04, 0x11
        /*042e*/ 	.short	(.L_190 - .L_189)
	.align		4
.L_189:
        /*0430*/ 	.word	index@($__internal_51_$__cuda_sm70_votesync_ballot)
        /*0434*/ 	.word	0x00000000


	//----- nvinfo : EIATTR_FRAME_SIZE
	.align		4
.L_190:
        /*0438*/ 	.byte	0x04, 0x11
        /*043a*/ 	.short	(.L_192 - .L_191)
	.align		4
.L_191:
        /*043c*/ 	.word	index@($__internal_50_$__cuda_sm70_shflsync_up_p)
        /*0440*/ 	.word	0x00000000


	//----- nvinfo : EIATTR_FRAME_SIZE
	.align		4
.L_192:
        /*0444*/ 	.byte	0x04, 0x11
        /*0446*/ 	.short	(.L_194 - .L_193)
	.align		4
.L_193:
        /*0448*/ 	.word	index@($__internal_49_$__cuda_sm70_shflsync_idx_p)
        /*044c*/ 	.word	0x00000000


	//----- nvinfo : EIATTR_FRAME_SIZE
	.align		4
.L_194:
        /*0450*/ 	.byte	0x04, 0x11
        /*0452*/ 	.short	(.L_196 - .L_195)
	.align		4
.L_195:
        /*0454*/ 	.word	index@($__internal_48_$__cuda_sm70_shflsync_bfly_p)
        /*0458*/ 	.word	0x00000000


	//----- nvinfo : EIATTR_FRAME_SIZE
	.align		4
.L_196:
        /*045c*/ 	.byte	0x04, 0x11
        /*045e*/ 	.short	(.L_198 - .L_197)
	.align		4
.L_197:
        /*0460*/ 	.word	index@(_ZN7cutlass13device_kernelIN5flash19enable_sm80_to_sm89INS1_16FlashAttnFwdSm80INS1_25CollectiveMainloopFwdSm80ILi8ELi1ELb0EN4cute5tupleIJNS5_1CILi128EEENS7_ILi48EEENS7_ILi256EEEEEELi256ENS_6half_tEfNS_4arch4Sm80ELb1ELb0ELb1ELb1ELb0ELb1ELb1ELb1EEENS1_21CollectiveEpilogueFwdINS6_IJS8_SA_S9_EEENS6_IJNS7_ILi1EEESI_SI_EEESC_SE_Li256ELb1ELb1ELb1ELb0EEENS1_36VarlenDynamicPersistentTileSchedulerILi128ELi48ELi256ELi256ELb1ELb1ELb0ELb1ELb1ELb1EEEEEEEEEvNT_6ParamsE)
        /*0464*/ 	.word	0x00000058


	//----- nvinfo : EIATTR_REGCOUNT
	.align		4
.L_198:
        /*0468*/ 	.byte	0x04, 0x2f
        /*046a*/ 	.short	(.L_200 - .L_199)
	.align		4
.L_199:
        /*046c*/ 	.word	index@(_ZN7cutlass13device_kernelIN5flash19enable_sm80_to_sm89INS1_16FlashAttnFwdSm80INS1_25CollectiveMainloopFwdSm80ILi8ELi1ELb0EN4cute5tupleIJNS5_1CILi128EEENS7_ILi64EEENS7_ILi256EEEEEELi256ENS_6half_tEfNS_4arch4Sm80ELb1ELb0ELb1ELb1ELb0ELb0ELb1ELb1EEENS1_21CollectiveEpilogueFwdINS6_IJS8_SA_S9_EEENS6_IJNS7_ILi1EEESI_SI_EEESC_SE_Li256ELb1ELb1ELb1ELb0EEENS1_36VarlenDynamicPersistentTileSchedulerILi128ELi64ELi256ELi256ELb1ELb1ELb0ELb1ELb1ELb1EEEEEEEEEvNT_6ParamsE)
        /*0470*/ 	.word	0x000000ff


	//----- nvinfo : EIATTR_FRAME_SIZE
	.align		4
.L_200:
        /*0474*/ 	.byte	0x04, 0x11
        /*0476*/ 	.short	(.L_202 - .L_201)
	.align		4
.L_201:
        /*0478*/ 	.word	index@($__internal_47_$__cuda_sm70_votesync_ballot)
        /*047c*/ 	.word	0x00000000


	//----- nvinfo : EIATTR_FRAME_SIZE
	.align		4
.L_202:
        /*0480*/ 	.byte	0x04, 0x11
        /*0482*/ 	.short	(.L_204 - .L_203)
	.align		4
.L_203:
        /*0484*/ 	.word	index@($__internal_46_$__cuda_sm70_shflsync_up_p)
        /*0488*/ 	.word	0x00000000


	//----- nvinfo : EIATTR_FRAME_SIZE
	.align		4
.L_204:
        /*048c*/ 	.byte	0x04, 0x11
        /*048e*/ 	.short	(.L_206 - .L_205)
	.align		4
.L_205:
        /*0490*/ 	.word	index@($__internal_45_$__cuda_sm70_shflsync_idx_p)
        /*0494*/ 	.word	0x00000000


	//----- nvinfo : EIATTR_FRAME_SIZE
	.align		4
.L_206:
        /*0498*/ 	.byte	0x04, 0x11
        /*049a*/ 	.short	(.L_208 - .L_207)
	.align		4
.L_207:
        /*049c*/ 	.word	index@($__internal_44_$__cuda_sm70_shflsync_bfly_p)
        /*04a0*/ 	.word	0x00000000


	//----- nvinfo : EIATTR_FRAME_SIZE
	.align		4
.L_208:
        /*04a4*/ 	.byte	0x04, 0x11
        /*04a6*/ 	.short	(.L_210 - .L_209)
	.align		4
.L_209:
        /*04a8*/ 	.word	index@(_ZN7cutlass13device_kernelIN5flash19enable_sm80_to_sm89INS1_16FlashAttnFwdSm80INS1_25CollectiveMainloopFwdSm80ILi8ELi1ELb0EN4cute5tupleIJNS5_1CILi128EEENS7_ILi64EEENS7_ILi256EEEEEELi256ENS_6half_tEfNS_4arch4Sm80ELb1ELb0ELb1ELb1ELb0ELb0ELb1ELb1EEENS1_21CollectiveEpilogueFwdINS6_IJS8_SA_S9_EEENS6_IJNS7_ILi1EEESI_SI_EEESC_SE_Li256ELb1ELb1ELb1ELb0EEENS1_36VarlenDynamicPersistentTileSchedulerILi128ELi64ELi256ELi256ELb1ELb1ELb0ELb1ELb1ELb1EEEEEEEEEvNT_6ParamsE)
        /*04ac*/ 	.word	0x000000e8


	//----- nvinfo : EIATTR_REGCOUNT
	.align		4
.L_210:
        /*04b0*/ 	.byte	0x04, 0x2f
        /*04b2*/ 	.short	(.L_212 - .L_211)
	.align		4
.L_211:
        /*04b4*/ 	.word	index@(_ZN7cutlass13device_kernelIN5flash19enable_sm80_to_sm89INS1_16FlashAttnFwdSm80INS1_25CollectiveMainloopFwdSm80ILi8ELi1ELb0EN4cute5tupleIJNS5_1CILi128EEENS7_ILi96EEENS7_ILi256EEEEEELi256ENS_6half_tEfNS_4arch4Sm80ELb1ELb0ELb1ELb0ELb0ELb0ELb1ELb1EEENS1_21CollectiveEpilogueFwdINS6_IJS8_SA_S9_EEENS6_IJNS7_ILi1EEESI_SI_EEESC_SE_Li256ELb0ELb1ELb1ELb0EEENS1_30DynamicPersistentTileSchedulerILi256ELi256ELb1ELb1ELb0EEEEEEEEEvNT_6ParamsE)
        /*04b8*/ 	.word	0x000000ff


	//----- nvinfo : EIATTR_FRAME_SIZE
	.align		4
.L_212:
        /*04bc*/ 	.byte	0x04, 0x11
        /*04be*/ 	.short	(.L_214 - .L_213)
	.align		4
.L_213:
        /*04c0*/ 	.word	index@($__internal_43_$__cuda_sm70_shflsync_idx_p)
        /*04c4*/ 	.word	0x00000000


	//----- nvinfo : EIATTR_FRAME_SIZE
	.align		4
.L_214:
        /*04c8*/ 	.byte	0x04, 0x11
        /*04ca*/ 	.short	(.L_216 - .L_215)
	.align		4
.L_215:
        /*04cc*/ 	.word	index@($__internal_42_$__cuda_sm70_shflsync_bfly_p)
        /*04d0*/ 	.word	0x00000000


	//----- nvinfo : EIATTR_FRAME_SIZE
	.align		4
.L_216:
        /*04d4*/ 	.byte	0x04, 0x11
        /*04d6*/ 	.short	(.L_218 - .L_217)
	.align		4
.L_217:
        /*04d8*/ 	.word	index@(_ZN7cutlass13device_kernelIN5flash19enable_sm80_to_sm89INS1_16FlashAttnFwdSm80INS1_25CollectiveMainloopFwdSm80ILi8ELi1ELb0EN4cute5tupleIJNS5_1CILi128EEENS7_ILi96EEENS7_ILi256EEEEEELi256ENS_6half_tEfNS_4arch4Sm80ELb1ELb0ELb1ELb0ELb0ELb0ELb1ELb1EEENS1_21CollectiveEpilogueFwdINS6_IJS8_SA_S9_EEENS6_IJNS7_ILi1EEESI_SI_EEESC_SE_Li256ELb0ELb1ELb1ELb0EEENS1_30DynamicPersistentTileSchedulerILi256ELi256ELb1ELb1ELb0EEEEEEEEEvNT_6ParamsE)
        /*04dc*/ 	.word	0x000000b0


	//----- nvinfo : EIATTR_REGCOUNT
	.align		4
.L_218:
        /*04e0*/ 	.byte	0x04, 0x2f
        /*04e2*/ 	.short	(.L_220 - .L_219)
	.align		4
.L_219:
        /*04e4*/ 	.word	index@(_ZN7cutlass13device_kernelIN5flash19enable_sm80_to_sm89INS1_16FlashAttnFwdSm80INS1_25CollectiveMainloopFwdSm80ILi8ELi1ELb0EN4cute5tupleIJNS5_1CILi128EEENS7_ILi48EEENS7_ILi256EEEEEELi256ENS_6half_tEfNS_4arch4Sm80ELb0ELb1ELb1ELb1ELb0ELb1ELb1ELb1EEENS1_21CollectiveEpilogueFwdINS6_IJS8_SA_S9_EEENS6_IJNS7_ILi1EEESI_SI_EEESC_SE_Li256ELb1ELb1ELb1ELb0EEENS1_36VarlenDynamicPersistentTileSchedulerILi128ELi48ELi256ELi256ELb1ELb1ELb0ELb1ELb0ELb1EEEEEEEEEvNT_6ParamsE)
        /*04e8*/ 	.word	0x000000ff


	//----- nvinfo : EIATTR_FRAME_SIZE
	.align		4
.L_220:
        /*04ec*/ 	.byte	0x04, 0x11
        /*04ee*/ 	.short	(.L_222 - .L_221)
	.align		4
.L_221:
        /*04f0*/ 	.word	index@($__internal_41_$__cuda_sm70_votesync_ballot)
        /*04f4*/ 	.word	0x00000000


	//----- nvinfo : EIATTR_FRAME_SIZE
	.align		4
.L_222:
        /*04f8*/ 	.byte	0x04, 0x11
        /*04fa*/ 	.short	(.L_224 - .L_223)
	.align		4
.L_223:
        /*04fc*/ 	.word	index@($__internal_40_$__cuda_sm70_shflsync_up_p)
        /*0500*/ 	.word	0x00000000


	//----- nvinfo : EIATTR_FRAME_SIZE
	.align		4
.L_224:
        /*0504*/ 	.byte	0x04, 0x11
        /*0506*/ 	.short	(.L_226 - .L_225)
	.align		4
.L_225:
        /*0508*/ 	.word	index@($__internal_39_$__cuda_sm70_shflsync_idx_p)
        /*050c*/ 	.word	0x00000000


	//----- nvinfo : EIATTR_FRAME_SIZE
	.align		4
.L_226:
        /*0510*/ 	.byte	0x04, 0x11
        /*0512*/ 	.short	(.L_228 - .L_227)
	.align		4
.L_227:
        /*0514*/ 	.word	index@($__internal_38_$__cuda_sm70_shflsync_bfly_p)
        /*0518*/ 	.word	0x00000000


	//----- nvinfo : EIATTR_FRAME_SIZE
	.align		4
.L_228:
        /*051c*/ 	.byte	0x04, 0x11
        /*051e*/ 	.short	(.L_230 - .L_229)
	.align		4
.L_229:
        /*0520*/ 	.word	index@($_ZN7cutlass13device_kernelIN5flash19enable_sm80_to_sm89INS1_16FlashAttnFwdSm80INS1_25CollectiveMainloopFwdSm80ILi8ELi1ELb0EN4cute5tupleIJNS5_1CILi128EEENS7_ILi48EEENS7_ILi256EEEEEELi256ENS_6half_tEfNS_4arch4Sm80ELb0ELb1ELb1ELb1ELb0ELb1ELb1ELb1EEENS1_21CollectiveEpilogueFwdINS6_IJS8_SA_S9_EEENS6_IJNS7_ILi1EEESI_SI_EEESC_SE_Li256ELb1ELb1ELb1ELb0EEENS1_36VarlenDynamicPersistentTileSchedulerILi128ELi48ELi256ELi256ELb1ELb1ELb0ELb1ELb0ELb1EEEEEEEEEvNT_6ParamsE$_ZZN5flash25CollectiveMainloopFwdSm80ILi8ELi1ELb0EN4cute5tupleIJNS1_1CILi128EEENS3_ILi48EEENS3_ILi256EEEEEELi256EN7cutlass6half_tEfNS8_4arch4Sm80ELb0ELb1ELb1ELb1ELb0ELb1ELb1ELb1EE3mmaINS_16FlashAttnFwdSm80ISC_NS_21CollectiveEpilogueFwdINS2_IJS4_S6_S5_EEENS2_IJNS3_ILi1EEESH_SH_EEES9_SB_Li256ELb1ELb1ELb1ELb0EEENS_36VarlenDynamicPersistentTileSchedulerILi128ELi48ELi256ELi256ELb1ELb1ELb0ELb1ELb0ELb1EEEE13SharedStorageENS1_6TensorINS1_11ArrayEngineIfLm128EEENS1_6LayoutINS2_IJNS2_IJNS3_ILi2EEESS_EEESH_NS3_ILi32EEEEEENS2_IJNS2_IJSH_SS_EEENS3_ILi0EEENS3_ILi4EEEEEEEEEENS_7SoftmaxILi2ELi0EEEEEbRKNSC_6ParamsERT0_RT1_iRKNS_16SeqlenInfoQKNewKILb1ELb1EEENS2_IJiiiiEEERT_ENKUlvE_clEv)
        /*0524*/ 	.word	0x00000000


	//----- nvinfo : EIATTR_FRAME_SIZE
	.align		4
.L_230:
        /*0528*/ 	.byte	0x04, 0x11
        /*052a*/ 	.short	(.L_232 - .L_231)
	.align		4
.L_231:
        /*052c*/ 	.word	index@(_ZN7cutlass13device_kernelIN5flash19enable_sm80_to_sm89INS1_16FlashAttnFwdSm80INS1_25CollectiveMainloopFwdSm80ILi8ELi1ELb0EN4cute5tupleIJNS5_1CILi128EEENS7_ILi48EEENS7_ILi256EEEEEELi256ENS_6half_tEfNS_4arch4Sm80ELb0ELb1ELb1ELb1ELb0ELb1ELb1ELb1EEENS1_21CollectiveEpilogueFwdINS6_IJS8_SA_S9_EEENS6_IJNS7_ILi1EEESI_SI_EEESC_SE_Li256ELb1ELb1ELb1ELb0EEENS1_36VarlenDynamicPersistentTileSchedulerILi128ELi48ELi256ELi256ELb1ELb1ELb0ELb1ELb0ELb1EEEEEEEEEvNT_6ParamsE)
        /*0530*/ 	.word	0x000001c0


	//----- nvinfo : EIATTR_REGCOUNT
	.align		4
.L_232:
        /*0534*/ 	.byte	0x04, 0x2f
        /*0536*/ 	.short	(.L_234 - .L_233)
	.align		4
.L_233:
        /*0538*/ 	.word	index@(_ZN7cutlass13device_kernelIN5flash19enable_sm80_to_sm89INS1_16FlashAttnFwdSm80INS1_25CollectiveMainloopFwdSm80ILi8ELi1ELb0EN4cute5tupleIJNS5_1CILi128EEENS7_ILi64EEENS7_ILi256EEEEEELi256ENS_6half_tEfNS_4arch4Sm80ELb0ELb1ELb1ELb1ELb0ELb0ELb1ELb1EEENS1_21CollectiveEpilogueFwdINS6_IJS8_SA_S9_EEENS6_IJNS7_ILi1EEESI_SI_EEESC_SE_Li256ELb1ELb1ELb1ELb0EEENS1_36VarlenDynamicPersistentTileSchedulerILi128ELi64ELi256ELi256ELb1ELb1ELb0ELb1ELb0ELb1EEEEEEEEEvNT_6ParamsE)
        /*053c*/ 	.word	0x000000ff


	//----- nvinfo : EIATTR_FRAME_SIZE
	.align		4
.L_234:
        /*0540*/ 	.byte	0x04, 0x11
        /*0542*/ 	.short	(.L_236 - .L_235)
	.align		4
.L_235:
        /*0544*/ 	.word	index@($__internal_37_$__cuda_sm70_votesync_ballot)
        /*0548*/ 	.word	0x00000000


	//----- nvinfo : EIATTR_FRAME_SIZE
	.align		4
.L_236:
        /*054c*/ 	.byte	0x04, 0x11
        /*054e*/ 	.short	(.L_238 - .L_237)
	.align		4
.L_237:
        /*0550*/ 	.word	index@($__internal_36_$__cuda_sm70_shflsync_up_p)
        /*0554*/ 	.word	0x00000000


	//----- nvinfo : EIATTR_FRAME_SIZE
	.align		4
.L_238:
        /*0558*/ 	.byte	0x04, 0x11
        /*055a*/ 	.short	(.L_240 - .L_239)
	.align		4
.L_239:
        /*055c*/ 	.word	index@($__internal_35_$__cuda_sm70_shflsync_idx_p)
        /*0560*/ 	.word	0x00000000


	//----- nvinfo : EIATTR_FRAME_SIZE
	.align		4
.L_240:
        /*0564*/ 	.byte	0x04, 0x11
        /*0566*/ 	.short	(.L_242 - .L_241)
	.align		4
.L_241:
        /*0568*/ 	.word	index@($__internal_34_$__cuda_sm70_shflsync_bfly_p)
        /*056c*/ 	.word	0x00000000


	//----- nvinfo : EIATTR_FRAME_SIZE
	.align		4
.L_242:
        /*0570*/ 	.byte	0x04, 0x11
        /*0572*/ 	.short	(.L_244 - .L_243)
	.align		4
.L_243:
        /*0574*/ 	.word	index@(_ZN7cutlass13device_kernelIN5flash19enable_sm80_to_sm89INS1_16FlashAttnFwdSm80INS1_25CollectiveMainloopFwdSm80ILi8ELi1ELb0EN4cute5tupleIJNS5_1CILi128EEENS7_ILi64EEENS7_ILi256EEEEEELi256ENS_6half_tEfNS_4arch4Sm80ELb0ELb1ELb1ELb1ELb0ELb0ELb1ELb1EEENS1_21CollectiveEpilogueFwdINS6_IJS8_SA_S9_EEENS6_IJNS7_ILi1EEESI_SI_EEESC_SE_Li256ELb1ELb1ELb1ELb0EEENS1_36VarlenDynamicPersistentTileSchedulerILi128ELi64ELi256ELi256ELb1ELb1ELb0ELb1ELb0ELb1EEEEEEEEEvNT_6ParamsE)
        /*0578*/ 	.word	0x000000b0


	//----- nvinfo : EIATTR_REGCOUNT
	.align		4
.L_244:
        /*057c*/ 	.byte	0x04, 0x2f
        /*057e*/ 	.short	(.L_246 - .L_245)
	.align		4
.L_245:
        /*0580*/ 	.word	index@(_ZN7cutlass13device_kernelIN5flash19enable_sm80_to_sm89INS1_16FlashAttnFwdSm80INS1_25CollectiveMainloopFwdSm80ILi8ELi1ELb0EN4cute5tupleIJNS5_1CILi128EEENS7_ILi64EEENS7_ILi256EEEEEELi256ENS_6half_tEfNS_4arch4Sm80ELb0ELb1ELb1ELb0ELb0ELb0ELb1ELb1EEENS1_21CollectiveEpilogueFwdINS6_IJS8_SA_S9_EEENS6_IJNS7_ILi1EEESI_SI_EEESC_SE_Li256ELb0ELb1ELb1ELb0EEENS1_19SingleTileSchedulerILb0ELb1ELb1ELi128EEEEEEEEEvNT_6ParamsE)
        /*0584*/ 	.word	0x000000ff


	//----- nvinfo : EIATTR_FRAME_SIZE
	.align		4
.L_246:
        /*0588*/ 	.byte	0x04, 0x11
        /*058a*/ 	.short	(.L_248 - .L_247)
	.align		4
.L_247:
        /*058c*/ 	.word	index@(_ZN7cutlass13device_kernelIN5flash19enable_sm80_to_sm89INS1_16FlashAttnFwdSm80INS1_25CollectiveMainloopFwdSm80ILi8ELi1ELb0EN4cute5tupleIJNS5_1CILi128EEENS7_ILi64EEENS7_ILi256EEEEEELi256ENS_6half_tEfNS_4arch4Sm80ELb0ELb1ELb1ELb0ELb0ELb0ELb1ELb1EEENS1_21CollectiveEpilogueFwdINS6_IJS8_SA_S9_EEENS6_IJNS7_ILi1EEESI_SI_EEESC_SE_Li256ELb0ELb1ELb1ELb0EEENS1_19SingleTileSchedulerILb0ELb1ELb1ELi128EEEEEEEEEvNT_6ParamsE)
        /*0590*/ 	.word	0x00000058


	//----- nvinfo : EIATTR_REGCOUNT
	.align		4
.L_248:
        /*0594*/ 	.byte	0x04, 0x2f
        /*0596*/ 	.short	(.L_250 - .L_249)
	.align		4
.L_249:
        /*0598*/ 	.word	index@(_ZN7cutlass13device_kernelIN5flash19enable_sm80_to_sm89INS1_16FlashAttnFwdSm80INS1_25CollectiveMainloopFwdSm80ILi8ELi1ELb0EN4cute5tupleIJNS5_1CILi128EEENS7_ILi48EEENS7_ILi256EEEEEELi256ENS_6half_tEfNS_4arch4Sm80ELb0ELb0ELb1ELb1ELb0ELb1ELb1ELb1EEENS1_21CollectiveEpilogueFwdINS6_IJS8_SA_S9_EEENS6_IJNS7_ILi1EEESI_SI_EEESC_SE_Li256ELb1ELb1ELb1ELb0EEENS1_36VarlenDynamicPersistentTileSchedulerILi128ELi48ELi256ELi256ELb1ELb1ELb0ELb0ELb1ELb1EEEEEEEEEvNT_6ParamsE)
        /*059c*/ 	.word	0x000000ff


	//----- nvinfo : EIATTR_FRAME_SIZE
	.align		4
.L_250:
        /*05a0*/ 	.byte	0x04, 0x11
        /*05a2*/ 	.short	(.L_252 - .L_251)
	.align		4
.L_251:
        /*05a4*/ 	.word	index@($__internal_33_$__cuda_sm70_votesync_ballot)
        /*05a8*/ 	.word	0x00000000


	//----- nvinfo : EIATTR_FRAME_SIZE
	.align		4
.L_252:
        /*05ac*/ 	.byte	0x04, 0x11
        /*05ae*/ 	.short	(.L_254 - .L_253)
	.align		4
.L_253:
        /*05b0*/ 	.word	index@($__internal_32_$__cuda_sm70_shflsync_up_p)
        /*05b4*/ 	.word	0x00000000


	//----- nvinfo : EIATTR_FRAME_SIZE
	.align		4
.L_254:
        /*05b8*/ 	.byte	0x04, 0x11
        /*05ba*/ 	.short	(.L_256 - .L_255)
	.align		4
.L_255:
        /*05bc*/ 	.word	index@($__internal_31_$__cuda_sm70_shflsync_idx_p)
        /*05c0*/ 	.word	0x00000000


	//----- nvinfo : EIATTR_FRAME_SIZE
	.align		4
.L_256:
        /*05c4*/ 	.byte	0x04, 0x11
        /*05c6*/ 	.short	(.L_258 - .L_257)
	.align		4
.L_257:
        /*05c8*/ 	.word	index@($__internal_30_$__cuda_sm70_shflsync_bfly_p)
        /*05cc*/ 	.word	0x00000000


	//----- nvinfo : EIATTR_FRAME_SIZE
	.align		4
.L_258:
        /*05d0*/ 	.byte	0x04, 0x11
        /*05d2*/ 	.short	(.L_260 - .L_259)
	.align		4
.L_259:
        /*05d4*/ 	.word	index@(_ZN7cutlass13device_kernelIN5flash19enable_sm80_to_sm89INS1_16FlashAttnFwdSm80INS1_25CollectiveMainloopFwdSm80ILi8ELi1ELb0EN4cute5tupleIJNS5_1CILi128EEENS7_ILi48EEENS7_ILi256EEEEEELi256ENS_6half_tEfNS_4arch4Sm80ELb0ELb0ELb1ELb1ELb0ELb1ELb1ELb1EEENS1_21CollectiveEpilogueFwdINS6_IJS8_SA_S9_EEENS6_IJNS7_ILi1EEESI_SI_EEESC_SE_Li256ELb1ELb1ELb1ELb0EEENS1_36VarlenDynamicPersistentTileSchedulerILi128ELi48ELi256ELi256ELb1ELb1ELb0ELb0ELb1ELb1EEEEEEEEEvNT_6ParamsE)
        /*05d8*/ 	.word	0x00000060


	//----- nvinfo : EIATTR_REGCOUNT
	.align		4
.L_260:
        /*05dc*/ 	.byte	0x04, 0x2f
        /*05de*/ 	.short	(.L_262 - .L_261)
	.align		4
.L_261:
        /*05e0*/ 	.word	index@(_ZN7cutlass13device_kernelIN5flash19enable_sm80_to_sm89INS1_16FlashAttnFwdSm80INS1_25CollectiveMainloopFwdSm80ILi8ELi1ELb0EN4cute5tupleIJNS5_1CILi128EEENS7_ILi64EEENS7_ILi256EEEEEELi256ENS_6half_tEfNS_4arch4Sm80ELb0ELb0ELb1ELb1ELb0ELb0ELb1ELb1EEENS1_21CollectiveEpilogueFwdINS6_IJS8_SA_S9_EEENS6_IJNS7_ILi1EEESI_SI_EEESC_SE_Li256ELb1ELb1ELb1ELb0EEENS1_36VarlenDynamicPersistentTileSchedulerILi128ELi64ELi256ELi256ELb1ELb1ELb0ELb0ELb1ELb1EEEEEEEEEvNT_6ParamsE)
        /*05e4*/ 	.word	0x000000ff


	//----- nvinfo : EIATTR_FRAME_SIZE
	.align		4
.L_262:
        /*05e8*/ 	.byte	0x04, 0x11
        /*05ea*/ 	.short	(.L_264 - .L_263)
	.align		4
.L_263:
        /*05ec*/ 	.word	index@($__internal_29_$__cuda_sm70_votesync_ballot)
        /*05f0*/ 	.word	0x00000000


	//----- nvinfo : EIATTR_FRAME_SIZE
	.align		4
.L_264:
        /*05f4*/ 	.byte	0x04, 0x11
        /*05f6*/ 	.short	(.L_266 - .L_265)
	.align		4
.L_265:
        /*05f8*/ 	.word	index@($__internal_28_$__cuda_sm70_shflsync_up_p)
        /*05fc*/ 	.word	0x00000000


	//----- nvinfo : EIATTR_FRAME_SIZE
	.align		4
.L_266:
        /*0600*/ 	.byte	0x04, 0x11
        /*0602*/ 	.short	(.L_268 - .L_267)
	.align		4
.L_267:
        /*0604*/ 	.word	index@($__internal_27_$__cuda_sm70_shflsync_idx_p)
        /*0608*/ 	.word	0x00000000


	//----- nvinfo : EIATTR_FRAME_SIZE
	.align		4
.L_268:
        /*060c*/ 	.byte	0x04, 0x11
        /*060e*/ 	.short	(.L_270 - .L_269)
	.align		4
.L_269:
        /*0610*/ 	.word	index@($__internal_26_$__cuda_sm70_shflsync_bfly_p)
        /*0614*/ 	.word	0x00000000


	//----- nvinfo : EIATTR_FRAME_SIZE
	.align		4
.L_270:
        /*0618*/ 	.byte	0x04, 0x11
        /*061a*/ 	.short	(.L_272 - .L_271)
	.align		4
.L_271:
        /*061c*/ 	.word	index@(_ZN7cutlass13device_kernelIN5flash19enable_sm80_to_sm89INS1_16FlashAttnFwdSm80INS1_25CollectiveMainloopFwdSm80ILi8ELi1ELb0EN4cute5tupleIJNS5_1CILi128EEENS7_ILi64EEENS7_ILi256EEEEEELi256ENS_6half_tEfNS_4arch4Sm80ELb0ELb0ELb1ELb1ELb0ELb0ELb1ELb1EEENS1_21CollectiveEpilogueFwdINS6_IJS8_SA_S9_EEENS6_IJNS7_ILi1EEESI_SI_EEESC_SE_Li256ELb1ELb1ELb1ELb0EEENS1_36VarlenDynamicPersistentTileSchedulerILi128ELi64ELi256ELi256ELb1ELb1ELb0ELb0ELb1ELb1EEEEEEEEEvNT_6ParamsE)
        /*0620*/ 	.word	0x000000f0


	//----- nvinfo : EIATTR_REGCOUNT
	.align		4
.L_272:
        /*0624*/ 	.byte	0x04, 0x2f
        /*0626*/ 	.short	(.L_274 - .L_273)
	.align		4
.L_273:
        /*0628*/ 	.word	index@(_ZN7cutlass13device_kernelIN5flash19enable_sm80_to_sm89INS1_16FlashAttnFwdSm80INS1_25CollectiveMainloopFwdSm80ILi8ELi1ELb0EN4cute5tupleIJNS5_1CILi128EEENS7_ILi96EEENS7_ILi256EEEEEELi256ENS_6half_tEfNS_4arch4Sm80ELb0ELb0ELb1ELb0ELb0ELb0ELb1ELb1EEENS1_21CollectiveEpilogueFwdINS6_IJS8_SA_S9_EEENS6_IJNS7_ILi1EEESI_SI_EEESC_SE_Li256ELb0ELb1ELb1ELb0EEENS1_19SingleTileSchedulerILb0ELb1ELb1ELi128EEEEEEEEEvNT_6ParamsE)
        /*062c*/ 	.word	0x000000ff


	//----- nvinfo : EIATTR_FRAME_SIZE
	.align		4
.L_274:
        /*0630*/ 	.byte	0x04, 0x11
        /*0632*/ 	.short	(.L_276 - .L_275)
	.align		4
.L_275:
        /*0634*/ 	.word	index@(_ZN7cutlass13device_kernelIN5flash19enable_sm80_to_sm89INS1_16FlashAttnFwdSm80INS1_25CollectiveMainloopFwdSm80ILi8ELi1ELb0EN4cute5tupleIJNS5_1CILi128EEENS7_ILi96EEENS7_ILi256EEEEEELi256ENS_6half_tEfNS_4arch4Sm80ELb0ELb0ELb1ELb0ELb0ELb0ELb1ELb1EEENS1_21CollectiveEpilogueFwdINS6_IJS8_SA_S9_EEENS6_IJNS7_ILi1EEESI_SI_EEESC_SE_Li256ELb0ELb1ELb1ELb0EEENS1_19SingleTileSchedulerILb0ELb1ELb1ELi128EEEEEEEEEvNT_6ParamsE)
        /*0638*/ 	.word	0x00000040


	//----- nvinfo : EIATTR_REGCOUNT
	.align		4
.L_276:
        /*063c*/ 	.byte	0x04, 0x2f
        /*063e*/ 	.short	(.L_278 - .L_277)
	.align		4
.L_277:
        /*0640*/ 	.word	index@(_ZN7cutlass13device_kernelIN5flash19enable_sm80_to_sm89INS1_16FlashAttnFwdSm80INS1_25CollectiveMainloopFwdSm80ILi8ELi1ELb0EN4cute5tupleIJNS5_1CILi128EEENS7_ILi32EEENS7_ILi256EEEEEELi256ENS_6half_tEfNS_4arch4Sm80ELb1ELb0ELb1ELb1ELb0ELb1ELb1ELb1EEENS1_21CollectiveEpilogueFwdINS6_IJS8_SA_S9_EEENS6_IJNS7_ILi1EEESI_SI_EEESC_SE_Li256ELb1ELb1ELb1ELb0EEENS1_36VarlenDynamicPersistentTileSchedulerILi128ELi32ELi256ELi256ELb1ELb1ELb0ELb1ELb1ELb1EEEEEEEEEvNT_6ParamsE)
        /*0644*/ 	.word	0x000000ff


	//----- nvinfo : EIATTR_FRAME_SIZE
	.align		4
.L_278:
        /*0648*/ 	.byte	0x04, 0x11
        /*064a*/ 	.short	(.L_280 - .L_279)
	.align		4
.L_279:
        /*064c*/ 	.word	index@($__internal_25_$__cuda_sm70_votesync_ballot)
        /*0650*/ 	.word	0x00000000


	//----- nvinfo : EIATTR_FRAME_SIZE
	.align		4
.L_280:
        /*0654*/ 	.byte	0x04, 0x11
        /*0656*/ 	.short	(.L_282 - .L_281)
	.align		4
.L_281:
        /*0658*/ 	.word	index@($__internal_24_$__cuda_sm70_shflsync_up_p)
        /*065c*/ 	.word	0x00000000


	//----- nvinfo : EIATTR_FRAME_SIZE
	.align		4
.L_282:
        /*0660*/ 	.byte	0x04, 0x11
        /*0662*/ 	.short	(.L_284 - .L_283)
	.align		4
.L_283:
        /*0664*/ 	.word	index@($__internal_23_$__cuda_sm70_shflsync_idx_p)
        /*0668*/ 	.word	0x00000000


	//----- nvinfo : EIATTR_FRAME_SIZE
	.align		4
.L_284:
        /*066c*/ 	.byte	0x04, 0x11
        /*066e*/ 	.short	(.L_286 - .L_285)
	.align		4
.L_285:
        /*0670*/ 	.word	index@($__internal_22_$__cuda_sm70_shflsync_bfly_p)
        /*0674*/ 	.word	0x00000000


	//----- nvinfo : EIATTR_FRAME_SIZE
	.align		4
.L_286:
        /*0678*/ 	.byte	0x04, 0x11
        /*067a*/ 	.short	(.L_288 - .L_287)
	.align		4
.L_287:
        /*067c*/ 	.word	index@(_ZN7cutlass13device_kernelIN5flash19enable_sm80_to_sm89INS1_16FlashAttnFwdSm80INS1_25CollectiveMainloopFwdSm80ILi8ELi1ELb0EN4cute5tupleIJNS5_1CILi128EEENS7_ILi32EEENS7_ILi256EEEEEELi256ENS_6half_tEfNS_4arch4Sm80ELb1ELb0ELb1ELb1ELb0ELb1ELb1ELb1EEENS1_21CollectiveEpilogueFwdINS6_IJS8_SA_S9_EEENS6_IJNS7_ILi1EEESI_SI_EEESC_SE_Li256ELb1ELb1ELb1ELb0EEENS1_36VarlenDynamicPersistentTileSchedulerILi128ELi32ELi256ELi256ELb1ELb1ELb0ELb1ELb1ELb1EEEEEEEEEvNT_6ParamsE)
        /*0680*/ 	.word	0x00000008


	//----- nvinfo : EIATTR_REGCOUNT
	.align		4
.L_288:
        /*0684*/ 	.byte	0x04, 0x2f
        /*0686*/ 	.short	(.L_290 - .L_289)
	.align		4
.L_289:
        /*0688*/ 	.word	index@(_ZN7cutlass13device_kernelIN5flash19enable_sm80_to_sm89INS1_16FlashAttnFwdSm80INS1_25CollectiveMainloopFwdSm80ILi8ELi1ELb1EN4cute5tupleIJNS5_1CILi128EEENS7_ILi48EEENS7_ILi256EEEEEELi256ENS_6half_tEfNS_4arch4Sm80ELb1ELb0ELb1ELb1ELb0ELb0ELb1ELb1EEENS1_21CollectiveEpilogueFwdINS6_IJS8_SA_S9_EEENS6_IJNS7_ILi1EEESI_SI_EEESC_SE_Li256ELb1ELb1ELb1ELb0EEENS1_36VarlenDynamicPersistentTileSchedulerILi128ELi48ELi256ELi256ELb1ELb1ELb0ELb1ELb1ELb1EEEEEEEEEvNT_6ParamsE)
        /*068c*/ 	.word	0x000000ff


	//----- nvinfo : EIATTR_FRAME_SIZE
	.align		4
.L_290:
        /*0690*/ 	.byte	0x04, 0x11
        /*0692*/ 	.short	(.L_292 - .L_291)
	.align		4
.L_291:
        /*0694*/ 	.word	index@($__internal_21_$__cuda_sm70_votesync_ballot)
        /*0698*/ 	.word	0x00000000


	//----- nvinfo : EIATTR_FRAME_SIZE
	.align		4
.L_292:
        /*069c*/ 	.byte	0x04, 0x11
        /*069e*/ 	.short	(.L_294 - .L_293)
	.align		4
.L_293:
        /*06a0*/ 	.word	index@($__internal_20_$__cuda_sm70_shflsync_up_p)
        /*06a4*/ 	.word	0x00000000


	//----- nvinfo : EIATTR_FRAME_SIZE
	.align		4
.L_294:
        /*06a8*/ 	.byte	0x04, 0x11
        /*06aa*/ 	.short	(.L_296 - .L_295)
	.align		4
.L_295:
        /*06ac*/ 	.word	index@($__internal_19_$__cuda_sm70_shflsync_idx_p)
        /*06b0*/ 	.word	0x00000000


	//----- nvinfo : EIATTR_FRAME_SIZE
	.align		4
.L_296:
        /*06b4*/ 	.byte	0x04, 0x11
        /*06b6*/ 	.short	(.L_298 - .L_297)
	.align		4
.L_297:
        /*06b8*/ 	.word	index@($__internal_18_$__cuda_sm70_shflsync_bfly_p)
        /*06bc*/ 	.word	0x00000000


	//----- nvinfo : EIATTR_FRAME_SIZE
	.align		4
.L_298:
        /*06c0*/ 	.byte	0x04, 0x11
        /*06c2*/ 	.short	(.L_300 - .L_299)
	.align		4
.L_299:
        /*06c4*/ 	.word	index@(_ZN7cutlass13device_kernelIN5flash19enable_sm80_to_sm89INS1_16FlashAttnFwdSm80INS1_25CollectiveMainloopFwdSm80ILi8ELi1ELb1EN4cute5tupleIJNS5_1CILi128EEENS7_ILi48EEENS7_ILi256EEEEEELi256ENS_6half_tEfNS_4arch4Sm80ELb1ELb0ELb1ELb1ELb0ELb0ELb1ELb1EEENS1_21CollectiveEpilogueFwdINS6_IJS8_SA_S9_EEENS6_IJNS7_ILi1EEESI_SI_EEESC_SE_Li256ELb1ELb1ELb1ELb0EEENS1_36VarlenDynamicPersistentTileSchedulerILi128ELi48ELi256ELi256ELb1ELb1ELb0ELb1ELb1ELb1EEEEEEEEEvNT_6ParamsE)
        /*06c8*/ 	.word	0x000000e8


	//----- nvinfo : EIATTR_REGCOUNT
	.align		4
.L_300:
        /*06cc*/ 	.byte	0x04, 0x2f
        /*06ce*/ 	.short	(.L_302 - .L_301)
	.align		4
.L_301:
        /*06d0*/ 	.word	index@(_ZN7cutlass13device_kernelIN5flash19enable_sm80_to_sm89INS1_16FlashAttnFwdSm80INS1_25CollectiveMainloopFwdSm80ILi8ELi1ELb1EN4cute5tupleIJNS5_1CILi128EEENS7_ILi64EEENS7_ILi256EEEEEELi256ENS_6half_tEfNS_4arch4Sm80ELb1ELb0ELb1ELb0ELb0ELb0ELb1ELb1EEENS1_21CollectiveEpilogueFwdINS6_IJS8_SA_S9_EEENS6_IJNS7_ILi1EEESI_SI_EEESC_SE_Li256ELb0ELb1ELb1ELb0EEENS1_30DynamicPersistentTileSchedulerILi256ELi256ELb1ELb1ELb0EEEEEEEEEvNT_6ParamsE)
        /*06d4*/ 	.word	0x000000ff


	//----- nvinfo : EIATTR_FRAME_SIZE
	.align		4
.L_302:
        /*06d8*/ 	.byte	0x04, 0x11
        /*06da*/ 	.short	(.L_304 - .L_303)
	.align		4
.L_303:
        /*06dc*/ 	.word	index@($__internal_17_$__cuda_sm70_shflsync_idx_p)
        /*06e0*/ 	.word	0x00000000


	//----- nvinfo : EIATTR_FRAME_SIZE
	.align		4
.L_304:
        /*06e4*/ 	.byte	0x04, 0x11
        /*06e6*/ 	.short	(.L_306 - .L_305)
	.align		4
.L_305:
        /*06e8*/ 	.word	index@($__internal_16_$__cuda_sm70_shflsync_bfly_p)
        /*06ec*/ 	.word	0x00000000


	//----- nvinfo : EIATTR_FRAME_SIZE
	.align		4
.L_306:
        /*06f0*/ 	.byte	0x04, 0x11
        /*06f2*/ 	.short	(.L_308 - .L_307)
	.align		4
.L_307:
        /*06f4*/ 	.word	index@(_ZN7cutlass13device_kernelIN5flash19enable_sm80_to_sm89INS1_16FlashAttnFwdSm80INS1_25CollectiveMainloopFwdSm80ILi8ELi1ELb1EN4cute5tupleIJNS5_1CILi128EEENS7_ILi64EEENS7_ILi256EEEEEELi256ENS_6half_tEfNS_4arch4Sm80ELb1ELb0ELb1ELb0ELb0ELb0ELb1ELb1EEENS1_21CollectiveEpilogueFwdINS6_IJS8_SA_S9_EEENS6_IJNS7_ILi1EEESI_SI_EEESC_SE_Li256ELb0ELb1ELb1ELb0EEENS1_30DynamicPersistentTileSchedulerILi256ELi256ELb1ELb1ELb0EEEEEEEEEvNT_6ParamsE)
        /*06f8*/ 	.word	0x00000150


	//----- nvinfo : EIATTR_REGCOUNT
	.align		4
.L_308:
        /*06fc*/ 	.byte	0x04, 0x2f
        /*06fe*/ 	.short	(.L_310 - .L_309)
	.align		4
.L_309:
        /*0700*/ 	.word	index@(_ZN7cutlass13device_kernelIN5flash19enable_sm80_to_sm89INS1_16FlashAttnFwdSm80INS1_25CollectiveMainloopFwdSm80ILi8ELi1ELb0EN4cute5tupleIJNS5_1CILi128EEENS7_ILi32EEENS7_ILi256EEEEEELi256ENS_6half_tEfNS_4arch4Sm80ELb0ELb1ELb1ELb1ELb0ELb1ELb1ELb1EEENS1_21CollectiveEpilogueFwdINS6_IJS8_SA_S9_EEENS6_IJNS7_ILi1EEESI_SI_EEESC_SE_Li256ELb1ELb1ELb1ELb0EEENS1_36VarlenDynamicPersistentTileSchedulerILi128ELi32ELi256ELi256ELb1ELb1ELb0ELb1ELb0ELb1EEEEEEEEEvNT_6ParamsE)
        /*0704*/ 	.word	0x000000ff


	//----- nvinfo : EIATTR_FRAME_SIZE
	.align		4
.L_310:
        /*0708*/ 	.byte	0x04, 0x11
        /*070a*/ 	.short	(.L_312 - .L_311)
	.align		4
.L_311:
        /*070c*/ 	.word	index@($__internal_15_$__cuda_sm70_votesync_ballot)
        /*0710*/ 	.word	0x00000000


	//----- nvinfo : EIATTR_FRAME_SIZE
	.align		4
.L_312:
        /*0714*/ 	.byte	0x04, 0x11
        /*0716*/ 	.short	(.L_314 - .L_313)
	.align		4
.L_313:
        /*0718*/ 	.word	index@($__internal_14_$__cuda_sm70_shflsync_up_p)
        /*071c*/ 	.word	0x00000000


	//----- nvinfo : EIATTR_FRAME_SIZE
	.align		4
.L_314:
        /*0720*/ 	.byte	0x04, 0x11
        /*0722*/ 	.short	(.L_316 - .L_315)
	.align		4
.L_315:
        /*0724*/ 	.word	index@($__internal_13_$__cuda_sm70_shflsync_idx_p)
        /*0728*/ 	.word	0x00000000


	//----- nvinfo : EIATTR_FRAME_SIZE
	.align		4
.L_316:
        /*072c*/ 	.byte	0x04, 0x11
        /*072e*/ 	.short	(.L_318 - .L_317)
	.align		4
.L_317:
        /*0730*/ 	.word	index@($__internal_12_$__cuda_sm70_shflsync_bfly_p)
        /*0734*/ 	.word	0x00000000


	//----- nvinfo : EIATTR_FRAME_SIZE
	.align		4
.L_318:
        /*0738*/ 	.byte	0x04, 0x11
        /*073a*/ 	.short	(.L_320 - .L_319)
	.align		4
.L_319:
        /*073c*/ 	.word	index@(_ZN7cutlass13device_kernelIN5flash19enable_sm80_to_sm89INS1_16FlashAttnFwdSm80INS1_25CollectiveMainloopFwdSm80ILi8ELi1ELb0EN4cute5tupleIJNS5_1CILi128EEENS7_ILi32EEENS7_ILi256EEEEEELi256ENS_6half_tEfNS_4arch4Sm80ELb0ELb1ELb1ELb1ELb0ELb1ELb1ELb1EEENS1_21CollectiveEpilogueFwdINS6_IJS8_SA_S9_EEENS6_IJNS7_ILi1EEESI_SI_EEESC_SE_Li256ELb1ELb1ELb1ELb0EEENS1_36VarlenDynamicPersistentTileSchedulerILi128ELi32ELi256ELi256ELb1ELb1ELb0ELb1ELb0ELb1EEEEEEEEEvNT_6ParamsE)
        /*0740*/ 	.word	0x00000008


	//----- nvinfo : EIATTR_REGCOUNT
	.align		4
.L_320:
        /*0744*/ 	.byte	0x04, 0x2f
        /*0746*/ 	.short	(.L_322 - .L_321)
	.align		4
.L_321:
        /*0748*/ 	.word	index@(_ZN7cutlass13device_kernelIN5flash19enable_sm80_to_sm89INS1_16FlashAttnFwdSm80INS1_25CollectiveMainloopFwdSm80ILi8ELi1ELb1EN4cute5tupleIJNS5_1CILi128EEENS7_ILi48EEENS7_ILi256EEEEEELi256ENS_6half_tEfNS_4arch4Sm80ELb0ELb1ELb1ELb1ELb0ELb0ELb1ELb1EEENS1_21CollectiveEpilogueFwdINS6_IJS8_SA_S9_EEENS6_IJNS7_ILi1EEESI_SI_EEESC_SE_Li256ELb1ELb1ELb1ELb0EEENS1_36VarlenDynamicPersistentTileSchedulerILi128ELi48ELi256ELi256ELb1ELb1ELb0ELb1ELb0ELb1EEEEEEEEEvNT_6ParamsE)
        /*074c*/ 	.word	0x000000ff


	//----- nvinfo : EIATTR_FRAME_SIZE
	.align		4
.L_322:
        /*0750*/ 	.byte	0x04, 0x11
        /*0752*/ 	.short	(.L_324 - .L_323)
	.align		4
.L_323:
        /*0754*/ 	.word	index@($__internal_11_$__cuda_sm70_votesync_ballot)
        /*0758*/ 	.word	0x00000000


	//----- nvinfo : EIATTR_FRAME_SIZE
	.align		4
.L_324:
        /*075c*/ 	.byte	0x04, 0x11
        /*075e*/ 	.short	(.L_326 - .L_325)
	.align		4
.L_325:
        /*0760*/ 	.word	index@($__internal_10_$__cuda_sm70_shflsync_up_p)
        /*0764*/ 	.word	0x00000000


	//----- nvinfo : EIATTR_FRAME_SIZE
	.align		4
.L_326:
        /*0768*/ 	.byte	0x04, 0x11
        /*076a*/ 	.short	(.L_328 - .L_327)
	.align		4
.L_327:
        /*076c*/ 	.word	index@($__internal_9_$__cuda_sm70_shflsync_idx_p)
        /*0770*/ 	.word	0x00000000


	//----- nvinfo : EIATTR_FRAME_SIZE
	.align		4
.L_328:
        /*0774*/ 	.byte	0x04, 0x11
        /*0776*/ 	.short	(.L_330 - .L_329)
	.align		4
.L_329:
        /*0778*/ 	.word	index@($__internal_8_$__cuda_sm70_shflsync_bfly_p)
        /*077c*/ 	.word	0x00000000


	//----- nvinfo : EIATTR_FRAME_SIZE
	.align		4
.L_330:
        /*0780*/ 	.byte	0x04, 0x11
        /*0782*/ 	.short	(.L_332 - .L_331)
	.align		4
.L_331:
        /*0784*/ 	.word	index@(_ZN7cutlass13device_kernelIN5flash19enable_sm80_to_sm89INS1_16FlashAttnFwdSm80INS1_25CollectiveMainloopFwdSm80ILi8ELi1ELb1EN4cute5tupleIJNS5_1CILi128EEENS7_ILi48EEENS7_ILi256EEEEEELi256ENS_6half_tEfNS_4arch4Sm80ELb0ELb1ELb1ELb1ELb0ELb0ELb1ELb1EEENS1_21CollectiveEpilogueFwdINS6_IJS8_SA_S9_EEENS6_IJNS7_ILi1EEESI_SI_EEESC_SE_Li256ELb1ELb1ELb1ELb0EEENS1_36VarlenDynamicPersistentTileSchedulerILi128ELi48ELi256ELi256ELb1ELb1ELb0ELb1ELb0ELb1EEEEEEEEEvNT_6ParamsE)
        /*0788*/ 	.word	0x000000b0


	//----- nvinfo : EIATTR_REGCOUNT
	.align		4
.L_332:
        /*078c*/ 	.byte	0x04, 0x2f
        /*078e*/ 	.short	(.L_334 - .L_333)
	.align		4
.L_333:
        /*0790*/ 	.word	index@(_ZN7cutlass13device_kernelIN5flash19enable_sm80_to_sm89INS1_16FlashAttnFwdSm80INS1_25CollectiveMainloopFwdSm80ILi8ELi1ELb1EN4cute5tupleIJNS5_1CILi128EEENS7_ILi48EEENS7_ILi256EEEEEELi256ENS_6half_tEfNS_4arch4Sm80ELb0ELb1ELb1ELb0ELb0ELb0ELb1ELb1EEENS1_21CollectiveEpilogueFwdINS6_IJS8_SA_S9_EEENS6_IJNS7_ILi1EEESI_SI_EEESC_SE_Li256ELb0ELb1ELb1ELb0EEENS1_19SingleTileSchedulerILb0ELb1ELb1ELi128EEEEEEEEEvNT_6ParamsE)
        /*0794*/ 	.word	0x000000ff


	//----- nvinfo : EIATTR_FRAME_SIZE
	.align		4
.L_334:
        /*0798*/ 	.byte	0x04, 0x11
        /*079a*/ 	.short	(.L_336 - .L_335)
	.align		4
.L_335:
        /*079c*/ 	.word	index@(_ZN7cutlass13device_kernelIN5flash19enable_sm80_to_sm89INS1_16FlashAttnFwdSm80INS1_25CollectiveMainloopFwdSm80ILi8ELi1ELb1EN4cute5tupleIJNS5_1CILi128EEENS7_ILi48EEENS7_ILi256EEEEEELi256ENS_6half_tEfNS_4arch4Sm80ELb0ELb1ELb1ELb0ELb0ELb0ELb1ELb1EEENS1_21CollectiveEpilogueFwdINS6_IJS8_SA_S9_EEENS6_IJNS7_ILi1EEESI_SI_EEESC_SE_Li256ELb0ELb1ELb1ELb0EEENS1_19SingleTileSchedulerILb0ELb1ELb1ELi128EEEEEEEEEvNT_6ParamsE)
        /*07a0*/ 	.word	0x000000a0


	//----- nvinfo : EIATTR_REGCOUNT
	.align		4
.L_336:
        /*07a4*/ 	.byte	0x04, 0x2f
        /*07a6*/ 	.short	(.L_338 - .L_337)
	.align		4
.L_337:
        /*07a8*/ 	.word	index@(_ZN7cutlass13device_kernelIN5flash19enable_sm80_to_sm89INS1_16FlashAttnFwdSm80INS1_25CollectiveMainloopFwdSm80ILi8ELi1ELb0EN4cute5tupleIJNS5_1CILi128EEENS7_ILi32EEENS7_ILi256EEEEEELi256ENS_6half_tEfNS_4arch4Sm80ELb0ELb0ELb1ELb1ELb0ELb1ELb1ELb1EEENS1_21CollectiveEpilogueFwdINS6_IJS8_SA_S9_EEENS6_IJNS7_ILi1EEESI_SI_EEESC_SE_Li256ELb1ELb1ELb1ELb0EEENS1_36VarlenDynamicPersistentTileSchedulerILi128ELi32ELi256ELi256ELb1ELb1ELb0ELb0ELb1ELb1EEEEEEEEEvNT_6ParamsE)
        /*07ac*/ 	.word	0x000000ff


	//----- nvinfo : EIATTR_FRAME_SIZE
	.align		4
.L_338:
        /*07b0*/ 	.byte	0x04, 0x11
        /*07b2*/ 	.short	(.L_340 - .L_339)
	.align		4
.L_339:
        /*07b4*/ 	.word	index@($__internal_7_$__cuda_sm70_votesync_ballot)
        /*07b8*/ 	.word	0x00000000


	//----- nvinfo : EIATTR_FRAME_SIZE
	.align		4
.L_340:
        /*07bc*/ 	.byte	0x04, 0x11
        /*07be*/ 	.short	(.L_342 - .L_341)
	.align		4
.L_341:
        /*07c0*/ 	.word	index@($__internal_6_$__cuda_sm70_shflsync_up_p)
        /*07c4*/ 	.word	0x00000000


	//----- nvinfo : EIATTR_FRAME_SIZE
	.align		4
.L_342:
        /*07c8*/ 	.byte	0x04, 0x11
        /*07ca*/ 	.short	(.L_344 - .L_343)
	.align		4
.L_343:
        /*07cc*/ 	.word	index@($__internal_5_$__cuda_sm70_shflsync_idx_p)
        /*07d0*/ 	.word	0x00000000


	//----- nvinfo : EIATTR_FRAME_SIZE
	.align		4
.L_344:
        /*07d4*/ 	.byte	0x04, 0x11
        /*07d6*/ 	.short	(.L_346 - .L_345)
	.align		4
.L_345:
        /*07d8*/ 	.word	index@($__internal_4_$__cuda_sm70_shflsync_bfly_p)
        /*07dc*/ 	.word	0x00000000


	//----- nvinfo : EIATTR_FRAME_SIZE
	.align		4
.L_346:
        /*07e0*/ 	.byte	0x04, 0x11
        /*07e2*/ 	.short	(.L_348 - .L_347)
	.align		4
.L_347:
        /*07e4*/ 	.word	index@(_ZN7cutlass13device_kernelIN5flash19enable_sm80_to_sm89INS1_16FlashAttnFwdSm80INS1_25CollectiveMainloopFwdSm80ILi8ELi1ELb0EN4cute5tupleIJNS5_1CILi128EEENS7_ILi32EEENS7_ILi256EEEEEELi256ENS_6half_tEfNS_4arch4Sm80ELb0ELb0ELb1ELb1ELb0ELb1ELb1ELb1EEENS1_21CollectiveEpilogueFwdINS6_IJS8_SA_S9_EEENS6_IJNS7_ILi1EEESI_SI_EEESC_SE_Li256ELb1ELb1ELb1ELb0EEENS1_36VarlenDynamicPersistentTileSchedulerILi128ELi32ELi256ELi256ELb1ELb1ELb0ELb0ELb1ELb1EEEEEEEEEvNT_6ParamsE)
        /*07e8*/ 	.word	0x00000010


	//----- nvinfo : EIATTR_REGCOUNT
	.align		4
.L_348:
        /*07ec*/ 	.byte	0x04, 0x2f
        /*07ee*/ 	.short	(.L_350 - .L_349)
	.align		4
.L_349:
        /*07f0*/ 	.word	index@(_ZN7cutlass13device_kernelIN5flash19enable_sm80_to_sm89INS1_16FlashAttnFwdSm80INS1_25CollectiveMainloopFwdSm80ILi8ELi1ELb1EN4cute5tupleIJNS5_1CILi128EEENS7_ILi48EEENS7_ILi256EEEEEELi256ENS_6half_tEfNS_4arch4Sm80ELb0ELb0ELb1ELb1ELb0ELb0ELb1ELb1EEENS1_21CollectiveEpilogueFwdINS6_IJS8_SA_S9_EEENS6_IJNS7_ILi1EEESI_SI_EEESC_SE_Li256ELb1ELb1ELb1ELb0EEENS1_36VarlenDynamicPersistentTileSchedulerILi128ELi48ELi256ELi256ELb1ELb1ELb0ELb0ELb1ELb1EEEEEEEEEvNT_6ParamsE)
        /*07f4*/ 	.word	0x000000ff


	//----- nvinfo : EIATTR_FRAME_SIZE
	.align		4
.L_350:
        /*07f8*/ 	.byte	0x04, 0x11
        /*07fa*/ 	.short	(.L_352 - .L_351)
	.align		4
.L_351:
        /*07fc*/ 	.word	index@($__internal_3_$__cuda_sm70_votesync_ballot)
        /*0800*/ 	.word	0x00000000


	//----- nvinfo : EIATTR_FRAME_SIZE
	.align		4
.L_352:
        /*0804*/ 	.byte	0x04, 0x11
        /*0806*/ 	.short	(.L_354 - .L_353)
	.align		4
.L_353:
        /*0808*/ 	.word	index@($__internal_2_$__cuda_sm70_shflsync_up_p)
        /*080c*/ 	.word	0x00000000


	//----- nvinfo : EIATTR_FRAME_SIZE
	.align		4
.L_354:
        /*0810*/ 	.byte	0x04, 0x11
        /*0812*/ 	.short	(.L_356 - .L_355)
	.align		4
.L_355:
        /*0814*/ 	.word	index@($__internal_1_$__cuda_sm70_shflsync_idx_p)
        /*0818*/ 	.word	0x00000000


	//----- nvinfo : EIATTR_FRAME_SIZE
	.align		4
.L_356:
        /*081c*/ 	.byte	0x04, 0x11
        /*081e*/ 	.short	(.L_358 - .L_357)
	.align		4
.L_357:
        /*0820*/ 	.word	index@($__internal_0_$__cuda_sm70_shflsync_bfly_p)
        /*0824*/ 	.word	0x00000000


	//----- nvinfo : EIATTR_FRAME_SIZE
	.align		4
.L_358:
        /*0828*/ 	.byte	0x04, 0x11
        /*082a*/ 	.short	(.L_360 - .L_359)
	.align		4
.L_359:
        /*082c*/ 	.word	index@(_ZN7cutlass13device_kernelIN5flash19enable_sm80_to_sm89INS1_16FlashAttnFwdSm80INS1_25CollectiveMainloopFwdSm80ILi8ELi1ELb1EN4cute5tupleIJNS5_1CILi128EEENS7_ILi48EEENS7_ILi256EEEEEELi256ENS_6half_tEfNS_4arch4Sm80ELb0ELb0ELb1ELb1ELb0ELb0ELb1ELb1EEENS1_21CollectiveEpilogueFwdINS6_IJS8_SA_S9_EEENS6_IJNS7_ILi1EEESI_SI_EEESC_SE_Li256ELb1ELb1ELb1ELb0EEENS1_36VarlenDynamicPersistentTileSchedulerILi128ELi48ELi256ELi256ELb1ELb1ELb0ELb0ELb1ELb1EEEEEEEEEvNT_6ParamsE)
        /*0830*/ 	.word	0x000000c0


	//----- nvinfo : EIATTR_REGCOUNT
	.align		4
.L_360:
        /*0834*/ 	.byte	0x04, 0x2f
        /*0836*/ 	.short	(.L_362 - .L_361)
	.align		4
.L_361:
        /*0838*/ 	.word	index@(_ZN7cutlass13device_kernelIN5flash19enable_sm80_to_sm89INS1_16FlashAttnFwdSm80INS1_25CollectiveMainloopFwdSm80ILi8ELi1ELb1EN4cute5tupleIJNS5_1CILi128EEENS7_ILi64EEENS7_ILi256EEEEEELi256ENS_6half_tEfNS_4arch4Sm80ELb0ELb0ELb1ELb0ELb0ELb0ELb1ELb1EEENS1_21CollectiveEpilogueFwdINS6_IJS8_SA_S9_EEENS6_IJNS7_ILi1EEESI_SI_EEESC_SE_Li256ELb0ELb1ELb1ELb0EEENS1_19SingleTileSchedulerILb0ELb1ELb1ELi128EEEEEEEEEvNT_6ParamsE)
        /*083c*/ 	.word	0x000000ff


	//----- nvinfo : EIATTR_FRAME_SIZE
	.align		4
.L_362:
        /*0840*/ 	.byte	0x04, 0x11
        /*0842*/ 	.short	(.L_364 - .L_363)
	.align		4
.L_363:
        /*0844*/ 	.word	index@(_ZN7cutlass13device_kernelIN5flash19enable_sm80_to_sm89INS1_16FlashAttnFwdSm80INS1_25CollectiveMainloopFwdSm80ILi8ELi1ELb1EN4cute5tupleIJNS5_1CILi128EEENS7_ILi64EEENS7_ILi256EEEEEELi256ENS_6half_tEfNS_4arch4Sm80ELb0ELb0ELb1ELb0ELb0ELb0ELb1ELb1EEENS1_21CollectiveEpilogueFwdINS6_IJS8_SA_S9_EEENS6_IJNS7_ILi1EEESI_SI_EEESC_SE_Li256ELb0ELb1ELb1ELb0EEENS1_19SingleTileSchedulerILb0ELb1ELb1ELi128EEEEEEEEEvNT_6ParamsE)
        /*0848*/ 	.word	0x000000d0


	//----- nvinfo : EIATTR_MIN_STACK_SIZE
	.align		4
.L_364:
        /*084c*/ 	.byte	0x04, 0x12
        /*084e*/ 	.short	(.L_366 - .L_365)
	.align		4
.L_365:
        /*0850*/ 	.word	index@(_ZN7cutlass13device_kernelIN5flash19enable_sm80_to_sm89INS1_16FlashAttnFwdSm80INS1_25CollectiveMainloopFwdSm80ILi8ELi1ELb1EN4cute5tupleIJNS5_1CILi128EEENS7_ILi64EEENS7_ILi256EEEEEELi256ENS_6half_tEfNS_4arch4Sm80ELb0ELb0ELb1ELb0ELb0ELb0ELb1ELb1EEENS1_21CollectiveEpilogueFwdINS6_IJS8_SA_S9_EEENS6_IJNS7_ILi1EEESI_SI_EEESC_SE_Li256ELb0ELb1ELb1ELb0EEENS1_19SingleTileSchedulerILb0ELb1ELb1ELi128EEEEEEEEEvNT_6ParamsE)
        /*0854*/ 	.word	0x000000d0


	//----- nvinfo : EIATTR_MIN_STACK_SIZE
	.align		4
.L_366:
        /*0858*/ 	.byte	0x04, 0x12
        /*085a*/ 	.short	(.L_368 - .L_367)
	.align		4
.L_367:
        /*085c*/ 	.word	index@(_ZN7cutlass13device_kernelIN5flash19enable_sm80_to_sm89INS1_16FlashAttnFwdSm80INS1_25CollectiveMainloopFwdSm80ILi8ELi1ELb1EN4cute5tupleIJNS5_1CILi128EEENS7_ILi48EEENS7_ILi256EEEEEELi256ENS_6half_tEfNS_4arch4Sm80ELb0ELb0ELb1ELb1ELb0ELb0ELb1ELb1EEENS1_21CollectiveEpilogueFwdINS6_IJS8_SA_S9_EEENS6_IJNS7_ILi1EEESI_SI_EEESC_SE_Li256ELb1ELb1ELb1ELb0EEENS1_36VarlenDynamicPersistentTileSchedulerILi128ELi48ELi256ELi256ELb1ELb1ELb0ELb0ELb1ELb1EEEEEEEEEvNT_6ParamsE)
        /*0860*/ 	.word	0x000000c0


	//----- nvinfo : EIATTR_MIN_STACK_SIZE
	.align		4
.L_368:
        /*0864*/ 	.byte	0x04, 0x12
        /*0866*/ 	.short	(.L_370 - .L_369)
	.align		4
.L_369:
        /*0868*/ 	.word	index@(_ZN7cutlass13device_kernelIN5flash19enable_sm80_to_sm89INS1_16FlashAttnFwdSm80INS1_25CollectiveMainloopFwdSm80ILi8ELi1ELb0EN4cute5tupleIJNS5_1CILi128EEENS7_ILi32EEENS7_ILi256EEEEEELi256ENS_6half_tEfNS_4arch4Sm80ELb0ELb0ELb1ELb1ELb0ELb1ELb1ELb1EEENS1_21CollectiveEpilogueFwdINS6_IJS8_SA_S9_EEENS6_IJNS7_ILi1EEESI_SI_EEESC_SE_Li256ELb1ELb1ELb1ELb0EEENS1_36VarlenDynamicPersistentTileSchedulerILi128ELi32ELi256ELi256ELb1ELb1ELb0ELb0ELb1ELb1EEEEEEEEEvNT_6ParamsE)
        /*086c*/ 	.word	0x00000010


	//----- nvinfo : EIATTR_MIN_STACK_SIZE
	.align		4
.L_370:
        /*0870*/ 	.byte	0x04, 0x12
        /*0872*/ 	.short	(.L_372 - .L_371)
	.align		4
.L_371:
        /*0874*/ 	.word	index@(_ZN7cutlass13device_kernelIN5flash19enable_sm80_to_sm89INS1_16FlashAttnFwdSm80INS1_25CollectiveMainloopFwdSm80ILi8ELi1ELb1EN4cute5tupleIJNS5_1CILi128EEENS7_ILi48EEENS7_ILi256EEEEEELi256ENS_6half_tEfNS_4arch4Sm80ELb0ELb1ELb1ELb0ELb0ELb0ELb1ELb1EEENS1_21CollectiveEpilogueFwdINS6_IJS8_SA_S9_EEENS6_IJNS7_ILi1EEESI_SI_EEESC_SE_Li256ELb0ELb1ELb1ELb0EEENS1_19SingleTileSchedulerILb0ELb1ELb1ELi128EEEEEEEEEvNT_6ParamsE)
        /*0878*/ 	.word	0x000000a0


	//----- nvinfo : EIATTR_MIN_STACK_SIZE
	.align		4
.L_372:
        /*087c*/ 	.byte	0x04, 0x12
        /*087e*/ 	.short	(.L_374 - .L_373)
	.align		4
.L_373:
        /*0880*/ 	.word	index@(_ZN7cutlass13device_kernelIN5flash19enable_sm80_to_sm89INS1_16FlashAttnFwdSm80INS1_25CollectiveMainloopFwdSm80ILi8ELi1ELb1EN4cute5tupleIJNS5_1CILi128EEENS7_ILi48EEENS7_ILi256EEEEEELi256ENS_6half_tEfNS_4arch4Sm80ELb0ELb1ELb1ELb1ELb0ELb0ELb1ELb1EEENS1_21CollectiveEpilogueFwdINS6_IJS8_SA_S9_EEENS6_IJNS7_ILi1EEESI_SI_EEESC_SE_Li256ELb1ELb1ELb1ELb0EEENS1_36VarlenDynamicPersistentTileSchedulerILi128ELi48ELi256ELi256ELb1ELb1ELb0ELb1ELb0ELb1EEEEEEEEEvNT_6ParamsE)
        /*0884*/ 	.word	0x000000b0


	//----- nvinfo : EIATTR_MIN_STACK_SIZE
	.align		4
.L_374:
        /*0888*/ 	.byte	0x04, 0x12
        /*088a*/ 	.short	(.L_376 - .L_375)
	.align		4
.L_375:
        /*088c*/ 	.word	index@(_ZN7cutlass13device_kernelIN5flash19enable_sm80_to_sm89INS1_16FlashAttnFwdSm80INS1_25CollectiveMainloopFwdSm80ILi8ELi1ELb0EN4cute5tupleIJNS5_1CILi128EEENS7_ILi32EEENS7_ILi256EEEEEELi256ENS_6half_tEfNS_4arch4Sm80ELb0ELb1ELb1ELb1ELb0ELb1ELb1ELb1EEENS1_21CollectiveEpilogueFwdINS6_IJS8_SA_S9_EEENS6_IJNS7_ILi1EEESI_SI_EEESC_SE_Li256ELb1ELb1ELb1ELb0EEENS1_36VarlenDynamicPersistentTileSchedulerILi128ELi32ELi256ELi256ELb1ELb1ELb0ELb1ELb0ELb1EEEEEEEEEvNT_6ParamsE)
        /*0890*/ 	.word	0x00000008


	//----- nvinfo : EIATTR_MIN_STACK_SIZE
	.align		4
.L_376:
        /*0894*/ 	.byte	0x04, 0x12
        /*0896*/ 	.short	(.L_378 - .L_377)
	.align		4
.L_377:
        /*0898*/ 	.word	index@(_ZN7cutlass13device_kernelIN5flash19enable_sm80_to_sm89INS1_16FlashAttnFwdSm80INS1_25CollectiveMainloopFwdSm80ILi8ELi1ELb1EN4cute5tupleIJNS5_1CILi128EEENS7_ILi64EEENS7_ILi256EEEEEELi256ENS_6half_tEfNS_4arch4Sm80ELb1ELb0ELb1ELb0ELb0ELb0ELb1ELb1EEENS1_21CollectiveEpilogueFwdINS6_IJS8_SA_S9_EEENS6_IJNS7_ILi1EEESI_SI_EEESC_SE_Li256ELb0ELb1ELb1ELb0EEENS1_30DynamicPersistentTileSchedulerILi256ELi256ELb1ELb1ELb0EEEEEEEEEvNT_6ParamsE)
        /*089c*/ 	.word	0x00000150


	//----- nvinfo : EIATTR_MIN_STACK_SIZE
	.align		4
.L_378:
        /*08a0*/ 	.byte	0x04, 0x12
        /*08a2*/ 	.short	(.L_380 - .L_379)
	.align		4
.L_379:
        /*08a4*/ 	.word	index@(_ZN7cutlass13device_kernelIN5flash19enable_sm80_to_sm89INS1_16FlashAttnFwdSm80INS1_25CollectiveMainloopFwdSm80ILi8ELi1ELb1EN4cute5tupleIJNS5_1CILi128EEENS7_ILi48EEENS7_ILi256EEEEEELi256ENS_6half_tEfNS_4arch4Sm80ELb1ELb0ELb1ELb1ELb0ELb0ELb1ELb1EEENS1_21CollectiveEpilogueFwdINS6_IJS8_SA_S9_EEENS6_IJNS7_ILi1EEESI_SI_EEESC_SE_Li256ELb1ELb1ELb1ELb0EEENS1_36VarlenDynamicPersistentTileSchedulerILi128ELi48ELi256ELi256ELb1ELb1ELb0ELb1ELb1ELb1EEEEEEEEEvNT_6ParamsE)
        /*08a8*/ 	.word	0x000000e8


	//----- nvinfo : EIATTR_MIN_STACK_SIZE
	.align		4
.L_380:
        /*08ac*/ 	.byte	0x04, 0x12
        /*08ae*/ 	.short	(.L_382 - .L_381)
	.align		4
.L_381:
        /*08b0*/ 	.word	index@(_ZN7cutlass13device_kernelIN5flash19enable_sm80_to_sm89INS1_16FlashAttnFwdSm80INS1_25CollectiveMainloopFwdSm80ILi8ELi1ELb0EN4cute5tupleIJNS5_1CILi128EEENS7_ILi32EEENS7_ILi256EEEEEELi256ENS_6half_tEfNS_4arch4Sm80ELb1ELb0ELb1ELb1ELb0ELb1ELb1ELb1EEENS1_21CollectiveEpilogueFwdINS6_IJS8_SA_S9_EEENS6_IJNS7_ILi1EEESI_SI_EEESC_SE_Li256ELb1ELb1ELb1ELb0EEENS1_36VarlenDynamicPersistentTileSchedulerILi128ELi32ELi256ELi256ELb1ELb1ELb0ELb1ELb1ELb1EEEEEEEEEvNT_6ParamsE)
        /*08b4*/ 	.word	0x00000008


	//----- nvinfo : EIATTR_MIN_STACK_SIZE
	.align		4
.L_382:
        /*08b8*/ 	.byte	0x04, 0x12
        /*08ba*/ 	.short	(.L_384 - .L_383)
	.align		4
.L_383:
        /*08bc*/ 	.word	index@(_ZN7cutlass13device_kernelIN5flash19enable_sm80_to_sm89INS1_16FlashAttnFwdSm80INS1_25CollectiveMainloopFwdSm80ILi8ELi1ELb0EN4cute5tupleIJNS5_1CILi128EEENS7_ILi96EEENS7_ILi256EEEEEELi256ENS_6half_tEfNS_4arch4Sm80ELb0ELb0ELb1ELb0ELb0ELb0ELb1ELb1EEENS1_21CollectiveEpilogueFwdINS6_IJS8_SA_S9_EEENS6_IJNS7_ILi1EEESI_SI_EEESC_SE_Li256ELb0ELb1ELb1ELb0EEENS1_19SingleTileSchedulerILb0ELb1ELb1ELi128EEEEEEEEEvNT_6ParamsE)
        /*08c0*/ 	.word	0x00000040


	//----- nvinfo : EIATTR_MIN_STACK_SIZE
	.align		4
.L_384:
        /*08c4*/ 	.byte	0x04, 0x12
        /*08c6*/ 	.short	(.L_386 - .L_385)
	.align		4
.L_385:
        /*08c8*/ 	.word	index@(_ZN7cutlass13device_kernelIN5flash19enable_sm80_to_sm89INS1_16FlashAttnFwdSm80INS1_25CollectiveMainloopFwdSm80ILi8ELi1ELb0EN4cute5tupleIJNS5_1CILi128EEENS7_ILi64EEENS7_ILi256EEEEEELi256ENS_6half_tEfNS_4arch4Sm80ELb0ELb0ELb1ELb1ELb0ELb0ELb1ELb1EEENS1_21CollectiveEpilogueFwdINS6_IJS8_SA_S9_EEENS6_IJNS7_ILi1EEESI_SI_EEESC_SE_Li256ELb1ELb1ELb1ELb0EEENS1_36VarlenDynamicPersistentTileSchedulerILi128ELi64ELi256ELi256ELb1ELb1ELb0ELb0ELb1ELb1EEEEEEEEEvNT_6ParamsE)
        /*08cc*/ 	.word	0x000000f0


	//----- nvinfo : EIATTR_MIN_STACK_SIZE
	.align		4
.L_386:
        /*08d0*/ 	.byte	0x04, 0x12
        /*08d2*/ 	.short	(.L_388 - .L_387)
	.align		4
.L_387:
        /*08d4*/ 	.word	index@(_ZN7cutlass13device_kernelIN5flash19enable_sm80_to_sm89INS1_16FlashAttnFwdSm80INS1_25CollectiveMainloopFwdSm80ILi8ELi1ELb0EN4cute5tupleIJNS5_1CILi128EEENS7_ILi48EEENS7_ILi256EEEEEELi256ENS_6half_tEfNS_4arch4Sm80ELb0ELb0ELb1ELb1ELb0ELb1ELb1ELb1EEENS1_21CollectiveEpilogueFwdINS6_IJS8_SA_S9_EEENS6_IJNS7_ILi1EEESI_SI_EEESC_SE_Li256ELb1ELb1ELb1ELb0EEENS1_36VarlenDynamicPersistentTileSchedulerILi128ELi48ELi256ELi256ELb1ELb1ELb0ELb0ELb1ELb1EEEEEEEEEvNT_6ParamsE)
        /*08d8*/ 	.word	0x00000060


	//----- nvinfo : EIATTR_MIN_STACK_SIZE
	.align		4
.L_388:
        /*08dc*/ 	.byte	0x04, 0x12
        /*08de*/ 	.short	(.L_390 - .L_389)
	.align		4
.L_389:
        /*08e0*/ 	.word	index@(_ZN7cutlass13device_kernelIN5flash19enable_sm80_to_sm89INS1_16FlashAttnFwdSm80INS1_25CollectiveMainloopFwdSm80ILi8ELi1ELb0EN4cute5tupleIJNS5_1CILi128EEENS7_ILi64EEENS7_ILi256EEEEEELi256ENS_6half_tEfNS_4arch4Sm80ELb0ELb1ELb1ELb0ELb0ELb0ELb1ELb1EEENS1_21CollectiveEpilogueFwdINS6_IJS8_SA_S9_EEENS6_IJNS7_ILi1EEESI_SI_EEESC_SE_Li256ELb0ELb1ELb1ELb0EEENS1_19SingleTileSchedulerILb0ELb1ELb1ELi128EEEEEEEEEvNT_6ParamsE)
        /*08e4*/ 	.word	0x00000058


	//----- nvinfo : EIATTR_MIN_STACK_SIZE
	.align		4
.L_390:
        /*08e8*/ 	.byte	0x04, 0x12
        /*08ea*/ 	.short	(.L_392 - .L_391)
	.align		4
.L_391:
        /*08ec*/ 	.word	index@(_ZN7cutlass13device_kernelIN5flash19enable_sm80_to_sm89INS1_16FlashAttnFwdSm80INS1_25CollectiveMainloopFwdSm80ILi8ELi1ELb0EN4cute5tupleIJNS5_1CILi128EEENS7_ILi64EEENS7_ILi256EEEEEELi256ENS_6half_tEfNS_4arch4Sm80ELb0ELb1ELb1ELb1ELb0ELb0ELb1ELb1EEENS1_21CollectiveEpilogueFwdINS6_IJS8_SA_S9_EEENS6_IJNS7_ILi1EEESI_SI_EEESC_SE_Li256ELb1ELb1ELb1ELb0EEENS1_36VarlenDynamicPersistentTileSchedulerILi128ELi64ELi256ELi256ELb1ELb1ELb0ELb1ELb0ELb1EEEEEEEEEvNT_6ParamsE)
        /*08f0*/ 	.word	0x000000b0


	//----- nvinfo : EIATTR_MIN_STACK_SIZE
	.align		4
.L_392:
        /*08f4*/ 	.byte	0x04, 0x12
        /*08f6*/ 	.short	(.L_394 - .L_393)
	.align		4
.L_393:
        /*08f8*/ 	.word	index@(_ZN7cutlass13device_kernelIN5flash19enable_sm80_to_sm89INS1_16FlashAttnFwdSm80INS1_25CollectiveMainloopFwdSm80ILi8ELi1ELb0EN4cute5tupleIJNS5_1CILi128EEENS7_ILi48EEENS7_ILi256EEEEEELi256ENS_6half_tEfNS_4arch4Sm80ELb0ELb1ELb1ELb1ELb0ELb1ELb1ELb1EEENS1_21CollectiveEpilogueFwdINS6_IJS8_SA_S9_EEENS6_IJNS7_ILi1EEESI_SI_EEESC_SE_Li256ELb1ELb1ELb1ELb0EEENS1_36VarlenDynamicPersistentTileSchedulerILi128ELi48ELi256ELi256ELb1ELb1ELb0ELb1ELb0ELb1EEEEEEEEEvNT_6ParamsE)
        /*08fc*/ 	.word	0x000001c0


	//----- nvinfo : EIATTR_MIN_STACK_SIZE
	.align		4
.L_394:
        /*0900*/ 	.byte	0x04, 0x12
        /*0902*/ 	.short	(.L_396 - .L_395)
	.align		4
.L_395:
        /*0904*/ 	.word	index@(_ZN7cutlass13device_kernelIN5flash19enable_sm80_to_sm89INS1_16FlashAttnFwdSm80INS1_25CollectiveMainloopFwdSm80ILi8ELi1ELb0EN4cute5tupleIJNS5_1CILi128EEENS7_ILi96EEENS7_ILi256EEEEEELi256ENS_6half_tEfNS_4arch4Sm80ELb1ELb0ELb1ELb0ELb0ELb0ELb1ELb1EEENS1_21CollectiveEpilogueFwdINS6_IJS8_SA_S9_EEENS6_IJNS7_ILi1EEESI_SI_EEESC_SE_Li256ELb0ELb1ELb1ELb0EEENS1_30DynamicPersistentTileSchedulerILi256ELi256ELb1ELb1ELb0EEEEEEEEEvNT_6ParamsE)
        /*0908*/ 	.word	0x000000b0


	//----- nvinfo : EIATTR_MIN_STACK_SIZE
	.align		4
.L_396:
        /*090c*/ 	.byte	0x04, 0x12
        /*090e*/ 	.short	(.L_398 - .L_397)
	.align		4
.L_397:
        /*0910*/ 	.word	index@(_ZN7cutlass13device_kernelIN5flash19enable_sm80_to_sm89INS1_16FlashAttnFwdSm80INS1_25CollectiveMainloopFwdSm80ILi8ELi1ELb0EN4cute5tupleIJNS5_1CILi128EEENS7_ILi64EEENS7_ILi256EEEEEELi256ENS_6half_tEfNS_4arch4Sm80ELb1ELb0ELb1ELb1ELb0ELb0ELb1ELb1EEENS1_21CollectiveEpilogueFwdINS6_IJS8_SA_S9_EEENS6_IJNS7_ILi1EEESI_SI_EEESC_SE_Li256ELb1ELb1ELb1ELb0EEENS1_36VarlenDynamicPersistentTileSchedulerILi128ELi64ELi256ELi256ELb1ELb1ELb0ELb1ELb1ELb1EEEEEEEEEvNT_6ParamsE)
        /*0914*/ 	.word	0x000000e8


	//----- nvinfo : EIATTR_MIN_STACK_SIZE
	.align		4
.L_398:
        /*0918*/ 	.byte	0x04, 0x12
        /*091a*/ 	.short	(.L_400 - .L_399)
	.align		4
.L_399:
        /*091c*/ 	.word	index@(_ZN7cutlass13device_kernelIN5flash19enable_sm80_to_sm89INS1_16FlashAttnFwdSm80INS1_25CollectiveMainloopFwdSm80ILi8ELi1ELb0EN4cute5tupleIJNS5_1CILi128EEENS7_ILi48EEENS7_ILi256EEEEEELi256ENS_6half_tEfNS_4arch4Sm80ELb1ELb0ELb1ELb1ELb0ELb1ELb1ELb1EEENS1_21CollectiveEpilogueFwdINS6_IJS8_SA_S9_EEENS6_IJNS7_ILi1EEESI_SI_EEESC_SE_Li256ELb1ELb1ELb1ELb0EEENS1_36VarlenDynamicPersistentTileSchedulerILi128ELi48ELi256ELi256ELb1ELb1ELb0ELb1ELb1ELb1EEEEEEEEEvNT_6ParamsE)
        /*0920*/ 	.word	0x00000058


	//----- nvinfo : EIATTR_MIN_STACK_SIZE
	.align		4
.L_400:
        /*0924*/ 	.byte	0x04, 0x12
        /*0926*/ 	.short	(.L_402 - .L_401)
	.align		4
.L_401:
        /*0928*/ 	.word	index@(_ZN7cutlass13device_kernelIN5flash19enable_sm80_to_sm89INS1_16FlashAttnFwdSm80INS1_25CollectiveMainloopFwdSm80ILi8ELi1ELb1EN4cute5tupleIJNS5_1CILi128EEENS7_ILi64EEENS7_ILi256EEEEEELi256ENS_6half_tEfNS_4arch4Sm80ELb0ELb0ELb0ELb0ELb0ELb0ELb1ELb1EEENS1_21CollectiveEpilogueFwdINS6_IJS8_SA_S9_EEENS6_IJNS7_ILi1EEESI_SI_EEESC_SE_Li256ELb0ELb1ELb1ELb0EEENS1_19SingleTileSchedulerILb0ELb1ELb1ELi128EEEEEEEEEvNT_6ParamsE)
        /*092c*/ 	.word	0x00000098


	//----- nvinfo : EIATTR_MIN_STACK_SIZE
	.align		4
.L_402:
        /*0930*/ 	.byte	0x04, 0x12
        /*0932*/ 	.short	(.L_404 - .L_403)
	.align		4
.L_403:
        /*0934*/ 	.word	index@(_ZN7cutlass13device_kernelIN5flash19enable_sm80_to_sm89INS1_16FlashAttnFwdSm80INS1_25CollectiveMainloopFwdSm80ILi8ELi1ELb1EN4cute5tupleIJNS5_1CILi128EEENS7_ILi48EEENS7_ILi256EEEEEELi256ENS_6half_tEfNS_4arch4Sm80ELb0ELb0ELb0ELb1ELb0ELb0ELb1ELb1EEENS1_21CollectiveEpilogueFwdINS6_IJS8_SA_S9_EEENS6_IJNS7_ILi1EEESI_SI_EEESC_SE_Li256ELb1ELb1ELb1ELb0EEENS1_36VarlenDynamicPersistentTileSchedulerILi128ELi48ELi256ELi256ELb1ELb1ELb0ELb0ELb1ELb1EEEEEEEEEvNT_6ParamsE)
        /*0938*/ 	.word	0x000000b8


	//----- nvinfo : EIATTR_MIN_STACK_SIZE
	.align		4
.L_404:
        /*093c*/ 	.byte	0x04, 0x12
        /*093e*/ 	.short	(.L_406 - .L_405)
	.align		4
.L_405:
        /*0940*/ 	.word	index@(_ZN7cutlass13device_kernelIN5flash19enable_sm80_to_sm89INS1_16FlashAttnFwdSm80INS1_25CollectiveMainloopFwdSm80ILi8ELi1ELb0EN4cute5tupleIJNS5_1CILi128EEENS7_ILi32EEENS7_ILi256EEEEEELi256ENS_6half_tEfNS_4arch4Sm80ELb0ELb0ELb0ELb1ELb0ELb1ELb1ELb1EEENS1_21CollectiveEpilogueFwdINS6_IJS8_SA_S9_EEENS6_IJNS7_ILi1EEESI_SI_EEESC_SE_Li256ELb1ELb1ELb1ELb0EEENS1_36VarlenDynamicPersistentTileSchedulerILi128ELi32ELi256ELi256ELb1ELb1ELb0ELb0ELb1ELb1EEEEEEEEEvNT_6ParamsE)
        /*0944*/ 	.word	0x00000010


	//----- nvinfo : EIATTR_MIN_STACK_SIZE
	.align		4
.L_406:
        /*0948*/ 	.byte	0x04, 0x12
        /*094a*/ 	.short	(.L_408 - .L_407)
	.align		4
.L_407:
        /*094c*/ 	.word	index@(_ZN7cutlass13device_kernelIN5flash19enable_sm80_to_sm89INS1_16FlashAttnFwdSm80INS1_25CollectiveMainloopFwdSm80ILi8ELi1ELb1EN4cute5tupleIJNS5_1CILi128EEENS7_ILi48EEENS7_ILi256EEEEEELi256ENS_6half_tEfNS_4arch4Sm80ELb0ELb1ELb0ELb0ELb0ELb0ELb1ELb1EEENS1_21CollectiveEpilogueFwdINS6_IJS8_SA_S9_EEENS6_IJNS7_ILi1EEESI_SI_EEESC_SE_Li256ELb0ELb1ELb1ELb0EEENS1_19SingleTileSchedulerILb0ELb1ELb1ELi128EEEEEEEEEvNT_6ParamsE)
        /*0950*/ 	.word	0x00000098


	//----- nvinfo : EIATTR_MIN_STACK_SIZE
	.align		4
.L_408:
        /*0954*/ 	.byte	0x04, 0x12
        /*0956*/ 	.short	(.L_410 - .L_409)
	.align		4
.L_409:
        /*0958*/ 	.word	index@(_ZN7cutlass13device_kernelIN5flash19enable_sm80_to_sm89INS1_16FlashAttnFwdSm80INS1_25CollectiveMainloopFwdSm80ILi8ELi1ELb1EN4cute5tupleIJNS5_1CILi128EEENS7_ILi48EEENS7_ILi256EEEEEELi256ENS_6half_tEfNS_4arch4Sm80ELb0ELb1ELb0ELb1ELb0ELb0ELb1ELb1EEENS1_21CollectiveEpilogueFwdINS6_IJS8_SA_S9_EEENS6_IJNS7_ILi1EEESI_SI_EEESC_SE_Li256ELb1ELb1ELb1ELb0EEENS1_36VarlenDynamicPersistentTileSchedulerILi128ELi48ELi256ELi256ELb1ELb1ELb0ELb1ELb0ELb1EEEEEEEEEvNT_6ParamsE)
        /*095c*/ 	.word	0x000000b0


	//----- nvinfo : EIATTR_MIN_STACK_SIZE
	.align		4
.L_410:
        /*0960*/ 	.byte	0x04, 0x12
        /*0962*/ 	.short	(.L_412 - .L_411)
	.align		4
.L_411:
        /*0964*/ 	.word	index@(_ZN7cutlass13device_kernelIN5flash19enable_sm80_to_sm89INS1_16FlashAttnFwdSm80INS1_25CollectiveMainloopFwdSm80ILi8ELi1ELb0EN4cute5tupleIJNS5_1CILi128EEENS7_ILi32EEENS7_ILi256EEEEEELi256ENS_6half_tEfNS_4arch4Sm80ELb0ELb1ELb0ELb1ELb0ELb1ELb1ELb1EEENS1_21CollectiveEpilogueFwdINS6_IJS8_SA_S9_EEENS6_IJNS7_ILi1EEESI_SI_EEESC_SE_Li256ELb1ELb1ELb1ELb0EEENS1_36VarlenDynamicPersistentTileSchedulerILi128ELi32ELi256ELi256ELb1ELb1ELb0ELb1ELb0ELb1EEEEEEEEEvNT_6ParamsE)
        /*0968*/ 	.word	0x00000008


	//----- nvinfo : EIATTR_MIN_STACK_SIZE
	.align		4
.L_412:
        /*096c*/ 	.byte	0x04, 0x12
        /*096e*/ 	.short	(.L_414 - .L_413)
	.align		4
.L_413:
        /*0970*/ 	.word	index@(_ZN7cutlass13device_kernelIN5flash19enable_sm80_to_sm89INS1_16FlashAttnFwdSm80INS1_25CollectiveMainloopFwdSm80ILi8ELi1ELb1EN4cute5tupleIJNS5_1CILi128EEENS7_ILi64EEENS7_ILi256EEEEEELi256ENS_6half_tEfNS_4arch4Sm80ELb1ELb0ELb0ELb0ELb0ELb0ELb1ELb1EEENS1_21CollectiveEpilogueFwdINS6_IJS8_SA_S9_EEENS6_IJNS7_ILi1EEESI_SI_EEESC_SE_Li256ELb0ELb1ELb1ELb0EEENS1_30DynamicPersistentTileSchedulerILi256ELi256ELb1ELb1ELb0EEEEEEEEEvNT_6ParamsE)
        /*0974*/ 	.word	0x00000168


	//----- nvinfo : EIATTR_MIN_STACK_SIZE
	.align		4
.L_414:
        /*0978*/ 	.byte	0x04, 0x12
        /*097a*/ 	.short	(.L_416 - .L_415)
	.align		4
.L_415:
        /*097c*/ 	.word	index@(_ZN7cutlass13device_kernelIN5flash19enable_sm80_to_sm89INS1_16FlashAttnFwdSm80INS1_25CollectiveMainloopFwdSm80ILi8ELi1ELb1EN4cute5tupleIJNS5_1CILi128EEENS7_ILi48EEENS7_ILi256EEEEEELi256ENS_6half_tEfNS_4arch4Sm80ELb1ELb0ELb0ELb1ELb0ELb0ELb1ELb1EEENS1_21CollectiveEpilogueFwdINS6_IJS8_SA_S9_EEENS6_IJNS7_ILi1EEESI_SI_EEESC_SE_Li256ELb1ELb1ELb1ELb0EEENS1_36VarlenDynamicPersistentTileSchedulerILi128ELi48ELi256ELi256ELb1ELb1ELb0ELb1ELb1ELb1EEEEEEEEEvNT_6ParamsE)
        /*0980*/ 	.word	0x000000e0


	//----- nvinfo : EIATTR_MIN_STACK_SIZE
	.align		4
.L_416:
        /*0984*/ 	.byte	0x04, 0x12
        /*0986*/ 	.short	(.L_418 - .L_417)
	.align		4
.L_417:
        /*0988*/ 	.word	index@(_ZN7cutlass13device_kernelIN5flash19enable_sm80_to_sm89INS1_16FlashAttnFwdSm80INS1_25CollectiveMainloopFwdSm80ILi8ELi1ELb0EN4cute5tupleIJNS5_1CILi128EEENS7_ILi32EEENS7_ILi256EEEEEELi256ENS_6half_tEfNS_4arch4Sm80ELb1ELb0ELb0ELb1ELb0ELb1ELb1ELb1EEENS1_21CollectiveEpilogueFwdINS6_IJS8_SA_S9_EEENS6_IJNS7_ILi1EEESI_SI_EEESC_SE_Li256ELb1ELb1ELb1ELb0EEENS1_36VarlenDynamicPersistentTileSchedulerILi128ELi32ELi256ELi256ELb1ELb1ELb0ELb1ELb1ELb1EEEEEEEEEvNT_6ParamsE)
        /*098c*/ 	.word	0x00000008


	//----- nvinfo : EIATTR_MIN_STACK_SIZE
	.align		4
.L_418:
        /*0990*/ 	.byte	0x04, 0x12
        /*0992*/ 	.short	(.L_420 - .L_419)
	.align		4
.L_419:
        /*0994*/ 	.word	index@(_ZN7cutlass13device_kernelIN5flash19enable_sm80_to_sm89INS1_16FlashAttnFwdSm80INS1_25CollectiveMainloopFwdSm80ILi8ELi1ELb0EN4cute5tupleIJNS5_1CILi128EEENS7_ILi96EEENS7_ILi256EEEEEELi256ENS_6half_tEfNS_4arch4Sm80ELb0ELb0ELb0ELb0ELb0ELb0ELb1ELb1EEENS1_21CollectiveEpilogueFwdINS6_IJS8_SA_S9_EEENS6_IJNS7_ILi1EEESI_SI_EEESC_SE_Li256ELb0ELb1ELb1ELb0EEENS1_19SingleTileSchedulerILb0ELb1ELb1ELi128EEEEEEEEEvNT_6ParamsE)
        /*0998*/ 	.word	0x00000058


	//----- nvinfo : EIATTR_MIN_STACK_SIZE
	.align		4
.L_420:
        /*099c*/ 	.byte	0x04, 0x12
        /*099e*/ 	.short	(.L_422 - .L_421)
	.align		4
.L_421:
        /*09a0*/ 	.word	index@(_ZN7cutlass13device_kernelIN5flash19enable_sm80_to_sm89INS1_16FlashAttnFwdSm80INS1_25CollectiveMainloopFwdSm80ILi8ELi1ELb0EN4cute5tupleIJNS5_1CILi128EEENS7_ILi64EEENS7_ILi256EEEEEELi256ENS_6half_tEfNS_4arch4Sm80ELb0ELb0ELb0ELb1ELb0ELb0ELb1ELb1EEENS1_21CollectiveEpilogueFwdINS6_IJS8_SA_S9_EEENS6_IJNS7_ILi1EEESI_SI_EEESC_SE_Li256ELb1ELb1ELb1ELb0EEENS1_36VarlenDynamicPersistentTileSchedulerILi128ELi64ELi256ELi256ELb1ELb1ELb0ELb0ELb1ELb1EEEEEEEEEvNT_6ParamsE)
        /*09a4*/ 	.word	0x00000040


	//----- nvinfo : EIATTR_MIN_STACK_SIZE
	.align		4
.L_422:
        /*09a8*/ 	.byte	0x04, 0x12
        /*09aa*/ 	.short	(.L_424 - .L_423)
	.align		4
.L_423:
        /*09ac*/ 	.word	index@(_ZN7cutlass13device_kernelIN5flash19enable_sm80_to_sm89INS1_16FlashAttnFwdSm80INS1_25CollectiveMainloopFwdSm80ILi8ELi1ELb0EN4cute5tupleIJNS5_1CILi128EEENS7_ILi48EEENS7_ILi256EEEEEELi256ENS_6half_tEfNS_4arch4Sm80ELb0ELb0ELb0ELb1ELb0ELb1ELb1ELb1EEENS1_21CollectiveEpilogueFwdINS6_IJS8_SA_S9_EEENS6_IJNS7_ILi1EEESI_SI_EEESC_SE_Li256ELb1ELb1ELb1ELb0EEENS1_36VarlenDynamicPersistentTileSchedulerILi128ELi48ELi256ELi256ELb1ELb1ELb0ELb0ELb1ELb1EEEEEEEEEvNT_6ParamsE)
        /*09b0*/ 	.word	0x00000060


	//----- nvinfo : EIATTR_MIN_STACK_SIZE
	.align		4
.L_424:
        /*09b4*/ 	.byte	0x04, 0x12
        /*09b6*/ 	.short	(.L_426 - .L_425)
	.align		4
.L_425:
        /*09b8*/ 	.word	index@(_ZN7cutlass13device_kernelIN5flash19enable_sm80_to_sm89INS1_16FlashAttnFwdSm80INS1_25CollectiveMainloopFwdSm80ILi8ELi1ELb0EN4cute5tupleIJNS5_1CILi128EEENS7_ILi64EEENS7_ILi256EEEEEELi256ENS_6half_tEfNS_4arch4Sm80ELb0ELb1ELb0ELb0ELb0ELb0ELb1ELb1EEENS1_21CollectiveEpilogueFwdINS6_IJS8_SA_S9_EEENS6_IJNS7_ILi1EEESI_SI_EEESC_SE_Li256ELb0ELb1ELb1ELb0EEENS1_19SingleTileSchedulerILb0ELb1ELb1ELi128EEEEEEEEEvNT_6ParamsE)
        /*09bc*/ 	.word	0x00000040


	//----- nvinfo : EIATTR_MIN_STACK_SIZE
	.align		4
.L_426:
        /*09c0*/ 	.byte	0x04, 0x12
        /*09c2*/ 	.short	(.L_428 - .L_427)
	.align		4
.L_427:
        /*09c4*/ 	.word	index@(_ZN7cutlass13device_kernelIN5flash19enable_sm80_to_sm89INS1_16FlashAttnFwdSm80INS1_25CollectiveMainloopFwdSm80ILi8ELi1ELb0EN4cute5tupleIJNS5_1CILi128EEENS7_ILi64EEENS7_ILi256EEEEEELi256ENS_6half_tEfNS_4arch4Sm80ELb0ELb1ELb0ELb1ELb0ELb0ELb1ELb1EEENS1_21CollectiveEpilogueFwdINS6_IJS8_SA_S9_EEENS6_IJNS7_ILi1EEESI_SI_EEESC_SE_Li256ELb1ELb1ELb1ELb0EEENS1_36VarlenDynamicPersistentTileSchedulerILi128ELi64ELi256ELi256ELb1ELb1ELb0ELb1ELb0ELb1EEEEEEEEEvNT_6ParamsE)
        /*09c8*/ 	.word	0x00000058


	//----- nvinfo : EIATTR_MIN_STACK_SIZE
	.align		4
.L_428:
        /*09cc*/ 	.byte	0x04, 0x12
        /*09ce*/ 	.short	(.L_430 - .L_429)
	.align		4
.L_429:
        /*09d0*/ 	.word	index@(_ZN7cutlass13device_kernelIN5flash19enable_sm80_to_sm89INS1_16FlashAttnFwdSm80INS1_25CollectiveMainloopFwdSm80ILi8ELi1ELb0EN4cute5tupleIJNS5_1CILi128EEENS7_ILi48EEENS7_ILi256EEEEEELi256ENS_6half_tEfNS_4arch4Sm80ELb0ELb1ELb0ELb1ELb0ELb1ELb1ELb1EEENS1_21CollectiveEpilogueFwdINS6_IJS8_SA_S9_EEENS6_IJNS7_ILi1EEESI_SI_EEESC_SE_Li256ELb1ELb1ELb1ELb0EEENS1_36VarlenDynamicPersistentTileSchedulerILi128ELi48ELi256ELi256ELb1ELb1ELb0ELb1ELb0ELb1EEEEEEEEEvNT_6ParamsE)
        /*09d4*/ 	.word	0x00000040


	//----- nvinfo : EIATTR_MIN_STACK_SIZE
	.align		4
.L_430:
        /*09d8*/ 	.byte	0x04, 0x12
        /*09da*/ 	.short	(.L_432 - .L_431)
	.align		4
.L_431:
        /*09dc*/ 	.word	index@(_ZN7cutlass13device_kernelIN5flash19enable_sm80_to_sm89INS1_16FlashAttnFwdSm80INS1_25CollectiveMainloopFwdSm80ILi8ELi1ELb0EN4cute5tupleIJNS5_1CILi128EEENS7_ILi96EEENS7_ILi256EEEEEELi256ENS_6half_tEfNS_4arch4Sm80ELb1ELb0ELb0ELb0ELb0ELb0ELb1ELb1EEENS1_21CollectiveEpilogueFwdINS6_IJS8_SA_S9_EEENS6_IJNS7_ILi1EEESI_SI_EEESC_SE_Li256ELb0ELb1ELb1ELb0EEENS1_30DynamicPersistentTileSchedulerILi256ELi256ELb1ELb1ELb0EEEEEEEEEvNT_6ParamsE)
        /*09e0*/ 	.word	0x000000b8


	//----- nvinfo : EIATTR_MIN_STACK_SIZE
	.align		4
.L_432:
        /*09e4*/ 	.byte	0x04, 0x12
        /*09e6*/ 	.short	(.L_434 - .L_433)
	.align		4
.L_433:
        /*09e8*/ 	.word	index@(_ZN7cutlass13device_kernelIN5flash19enable_sm80_to_sm89INS1_16FlashAttnFwdSm80INS1_25CollectiveMainloopFwdSm80ILi8ELi1ELb0EN4cute5tupleIJNS5_1CILi128EEENS7_ILi64EEENS7_ILi256EEEEEELi256ENS_6half_tEfNS_4arch4Sm80ELb1ELb0ELb0ELb1ELb0ELb0ELb1ELb1EEENS1_21CollectiveEpilogueFwdINS6_IJS8_SA_S9_EEENS6_IJNS7_ILi1EEESI_SI_EEESC_SE_Li256ELb1ELb1ELb1ELb0EEENS1_36VarlenDynamicPersistentTileSchedulerILi128ELi64ELi256ELi256ELb1ELb1ELb0ELb1ELb1ELb1EEEEEEEEEvNT_6ParamsE)
        /*09ec*/ 	.word	0x00000088


	//----- nvinfo : EIATTR_MIN_STACK_SIZE
	.align		4
.L_434:
        /*09f0*/ 	.byte	0x04, 0x12
        /*09f2*/ 	.short	(.L_436 - .L_435)
	.align		4
.L_435:
        /*09f4*/ 	.word	index@(_ZN7cutlass13device_kernelIN5flash19enable_sm80_to_sm89INS1_16FlashAttnFwdSm80INS1_25CollectiveMainloopFwdSm80ILi8ELi1ELb0EN4cute5tupleIJNS5_1CILi128EEENS7_ILi48EEENS7_ILi256EEEEEELi256ENS_6half_tEfNS_4arch4Sm80ELb1ELb0ELb0ELb1ELb0ELb1ELb1ELb1EEENS1_21CollectiveEpilogueFwdINS6_IJS8_SA_S9_EEENS6_IJNS7_ILi1EEESI_SI_EEESC_SE_Li256ELb1ELb1ELb1ELb0EEENS1_36VarlenDynamicPersistentTileSchedulerILi128ELi48ELi256ELi256ELb1ELb1ELb0ELb1ELb1ELb1EEEEEEEEEvNT_6ParamsE)
        /*09f8*/ 	.word	0x00000058
.L_436:


//--------------------- .nv.info._ZN7cutlass13device_kernelIN5flash19enable_sm80_to_sm89INS1_16FlashAttnFwdSm80INS1_25CollectiveMainloopFwdSm80ILi8ELi1ELb1EN4cute5tupleIJNS5_1CILi128EEENS7_ILi64EEENS7_ILi256EEEEEELi256ENS_6half_tEfNS_4arch4Sm80ELb0ELb0ELb1ELb0ELb0ELb0ELb1ELb1EEENS1_21CollectiveEpilogueFwdINS6_IJS8_SA_S9_EEENS6_IJNS7_ILi1EEESI_SI_EEESC_SE_Li256ELb0ELb1ELb1ELb0EEENS1_19SingleTileSchedulerILb0ELb1ELb1ELi128EEEEEEEEEvNT_6ParamsE --------------------------
	.section	.nv.info._ZN7cutlass13device_kernelIN5flash19enable_sm80_to_sm89INS1_16FlashAttnFwdSm80INS1_25CollectiveMainloopFwdSm80ILi8ELi1ELb1EN4cute5tupleIJNS5_1CILi128EEENS7_ILi64EEENS7_ILi256EEEEEELi256ENS_6half_tEfNS_4arch4Sm80ELb0ELb0ELb1ELb0ELb0ELb0ELb1ELb1EEENS1_21CollectiveEpilogueFwdINS6_IJS8_SA_S9_EEENS6_IJNS7_ILi1EEESI_SI_EEESC_SE_Li256ELb0ELb1ELb1ELb0EEENS1_19SingleTileSchedulerILb0ELb1ELb1ELi128EEEEEEEEEvNT_6ParamsE,"",@"SHT_CUDA_INFO"
	.sectionflags	@""
	.align	4


	//----- nvinfo : EIATTR_CUDA_API_VERSION
	.align		4
        /*0000*/ 	.byte	0x04, 0x37
        /*0002*/ 	.short	(.L_438 - .L_437)
.L_437:
        /*0004*/ 	.word	0x00000082


	//----- nvinfo : EIATTR_SW2861232_WAR
	.align		4
.L_438:
        /*0008*/ 	.byte	0x01, 0x35
	.zero		2


	//----- nvinfo : EIATTR_PARAM_CBANK
	.align		4
        /*000c*/ 	.byte	0x04, 0x0a
        /*000e*/ 	.short	(.L_440 - .L_439)
	.align		4
.L_439:
        /*0010*/ 	.word	index@(.nv.constant0._ZN7cutlass13device_kernelIN5flash19enable_sm80_to_sm89INS1_16FlashAttnFwdSm80INS1_25CollectiveMainloopFwdSm80ILi8ELi1ELb1EN4cute5tupleIJNS5_1CILi128EEENS7_ILi64EEENS7_ILi256EEEEEELi256ENS_6half_tEfNS_4arch4Sm80ELb0ELb0ELb1ELb0ELb0ELb0ELb1ELb1EEENS1_21CollectiveEpilogueFwdINS6_IJS8_SA_S9_EEENS6_IJNS7_ILi1EEESI_SI_EEESC_SE_Li256ELb0ELb1ELb1ELb0EEENS1_19SingleTileSchedulerILb0ELb1ELb1ELi128EEEEEEEEEvNT_6ParamsE)
        /*0014*/ 	.short	0x0160
        /*0016*/ 	.short	0x0418


	//----- nvinfo : EIATTR_CBANK_PARAM_SIZE
	.align		4
.L_440:
        /*0018*/ 	.byte	0x03, 0x19
        /*001a*/ 	.short	0x0418


	//----- nvinfo : EIATTR_KPARAM_INFO
	.align		4
        /*001c*/ 	.byte	0x04, 0x17
        /*001e*/ 	.short	(.L_442 - .L_441)
.L_441:
        /*0020*/ 	.word	0x00000000
        /*0024*/ 	.short	0x0000
        /*0026*/ 	.short	0x0000
        /*0028*/ 	.byte	0x00, 0xf0, 0x61, 0x10


	//----- nvinfo : EIATTR_MAXREG_COUNT
	.align		4
.L_442:
        /*002c*/ 	.byte	0x03, 0x1b
        /*002e*/ 	.short	0x00ff


	//----- nvinfo : EIATTR_NUM_BARRIERS
	.align		4
        /*0030*/ 	.byte	0x02, 0x4c
        /*0032*/ 	.byte	0x02
	.zero		1


	//----- nvinfo : EIATTR_ANNOTATIONS
	.align		4
        /*0034*/ 	.byte	0x04, 0x55
        /*0036*/ 	.short	(.L_444 - .L_443)


	//   ....[0]....
.L_443:
        /*0038*/ 	.word	0x00000001
        /*003c*/ 	.byte	0x70, 0x0e, 0x00, 0x00, 0x01, 0x00, 0x00, 0x00, 0x00, 0x15, 0x00, 0x00, 0x01, 0x00, 0x00, 0x00
        /* <DEDUP_REMOVED lines=50> */
        /*036c*/ 	.byte	0xa0, 0x95, 0x00, 0x00, 0x01, 0x00, 0x00, 0x00, 0xb0, 0x95, 0x00, 0x00


	//----- nvinfo : EIATTR_MERCURY_ISA_VERSION
	.align		4
.L_444:
        /*0378*/ 	.byte	0x03, 0x5f
        /*037a*/ 	.short	0x0000


	//----- nvinfo : EIATTR_COOP_GROUP_MASK_REGIDS
	.align		4
        /*037c*/ 	.byte	0x04, 0x29
        /*037e*/ 	.short	(.L_446 - .L_445)


	//   ....[0]....
.L_445:
        /*0380*/ 	.word	0xffffffff


	//   ....[1]....
        /*0384*/ 	.word	0xffffffff


	//   ....[2]....
        /*0388*/ 	.word	0xffffffff


	//   ....[3]....
        /*038c*/ 	.word	0xffffffff


	//   ....[4]....
        /*0390*/ 	.word	0xffffffff


	//   ....[5]....
        /*0394*/ 	.word	0xffffffff


	//   ....[6]....
        /*0398*/ 	.word	0xffffffff


	//   ....[7]....
        /*039c*/ 	.word	0xffffffff


	//   ....[8]....
        /*03a0*/ 	.word	0xffffffff


	//   ....[9]....
        /*03a4*/ 	.word	0xffffffff


	//   ....[10]....
        /*03a8*/ 	.word	0xffffffff


	//   ....[11]....
        /*03ac*/ 	.word	0xffffffff


	//   ....[12]....
        /*03b0*/ 	.word	0xffffffff


	//   ....[13]....
        /*03b4*/ 	.word	0xffffffff


	//   ....[14]....
        /*03b8*/ 	.word	0xffffffff


	//   ....[15]....
        /*03bc*/ 	.word	0xffffffff


	//   ....[16]....
        /*03c0*/ 	.word	0xffffffff


	//   ....[17]....
        /*03c4*/ 	.word	0xffffffff


	//   ....[18]....
        /*03c8*/ 	.word	0xffffffff


	//   ....[19]....
        /*03cc*/ 	.word	0xffffffff


	//   ....[20]....
        /*03d0*/ 	.word	0xffffffff


	//   ....[21]....
        /*03d4*/ 	.word	0xffffffff


	//   ....[22]....
        /*03d8*/ 	.word	0xffffffff


	//   ....[23]....
        /*03dc*/ 	.word	0xffffffff


	//   ....[24]....
        /*03e0*/ 	.word	0xffffffff


	//   ....[25]....
        /*03e4*/ 	.word	0xffffffff


	//   ....[26]....
        /*03e8*/ 	.word	0xffffffff


	//   ....[27]....
        /*03ec*/ 	.word	0xffffffff


	//   ....[28]....
        /*03f0*/ 	.word	0xffffffff


	//----- nvinfo : EIATTR_COOP_GROUP_INSTR_OFFSETS
	.align		4
.L_446:
        /*03f4*/ 	.byte	0x04, 0x28
        /*03f6*/ 	.short	(.L_448 - .L_447)


	//   ....[0]....
.L_447:
        /*03f8*/ 	.word	0x00000060


	//   ....[1]....
        /*03fc*/ 	.word	0x00000da0


	//   ....[2]....
        /*0400*/ 	.word	0x00000dd0


	//   ....[3]....
        /*0404*/ 	.word	0x00000e00


	//   ....[4]....
        /*0408*/ 	.word	0x00000ea0


	//   ....[5]....
        /*040c*/ 	.word	0x00001130


	//   ....[6]....
        /*0410*/ 	.word	0x00001160


	//   ....[7]....
        /*0414*/ 	.word	0x000011d0


	//   ....[8]....
        /*0418*/ 	.word	0x000011e0


	//   ....[9]....
        /*041c*/ 	.word	0x000034f0


	//   ....[10]....
        /*0420*/ 	.word	0x000035c0


	//   ....[11]....
        /*0424*/ 	.word	0x000035d0


	//   ....[12]....
        /*0428*/ 	.word	0x00003630


	//   ....[13]....
        /*042c*/ 	.word	0x00007170


	//   ....[14]....
        /*0430*/ 	.word	0x000071c0


	//   ....[15]....
        /*0434*/ 	.word	0x00007940


	//   ....[16]....
        /*0438*/ 	.word	0x00007960


	//   ....[17]....
        /*043c*/ 	.word	0x000095f0


	//   ....[18]....
        /*0440*/ 	.word	0x00009600


	//   ....[19]....
        /*0444*/ 	.word	0x00009630


	//   ....[20]....
        /*0448*/ 	.word	0x00009640


	//   ....[21]....
        /*044c*/ 	.word	0x0000a530


	//   ....[22]....
        /*0450*/ 	.word	0x0000a570


	//   ....[23]....
        /*0454*/ 	.word	0x0000a5a0


	//   ....[24]....
        /*0458*/ 	.word	0x0000a5d0


	//   ....[25]....
        /*045c*/ 	.word	0x0000a6c0


	//   ....[26]....
        /*0460*/ 	.word	0x0000a6d0


	//   ....[27]....
        /*0464*/ 	.word	0x0000b2e0


	//   ....[28]....
        /*0468*/ 	.word	0x0000b2f0


	//----- nvinfo : EIATTR_EXIT_INSTR_OFFSETS
	.align		4
.L_448:
        /*046c*/ 	.byte	0x04, 0x1c
        /*046e*/ 	.short	(.L_450 - .L_449)


	//   ....[0]....
.L_449:
        /*0470*/ 	.word	0x000001c0


	//   ....[1]....
        /*0474*/ 	.word	0x0000b300


	//   ....[2]....
        /*0478*/ 	.word	0x0000bea0


	//   ....[3]....
        /*047c*/ 	.word	0x0000bef0


	//   ....[4]....
        /*0480*/ 	.word	0x0000bf20


	//   ....[5]....
        /*0484*/ 	.word	0x0000bf80


	//   ....[6]....
        /*0488*/ 	.word	0x0000c210


	//----- nvinfo : EIATTR_CTAIDZ_USED
	.align		4
.L_450:
        /*048c*/ 	.byte	0x01, 0x04
	.zero		2


	//----- nvinfo : EIATTR_MAX_THREADS
	.align		4
        /*0490*/ 	.byte	0x04, 0x05
        /*0492*/ 	.short	(.L_452 - .L_451)
.L_451:
        /*0494*/ 	.word	0x00000100
        /*0498*/ 	.word	0x00000001
        /*049c*/ 	.word	0x00000001


	//----- nvinfo : EIATTR_CRS_STACK_SIZE
	.align		4
.L_452:
        /*04a0*/ 	.byte	0x04, 0x1e
        /*04a2*/ 	.short	(.L_454 - .L_453)
.L_453:
        /*04a4*/ 	.word	0x00000000
.L_454:


//--------------------- .nv.info._ZN7cutlass13device_kernelIN5flash19enable_sm80_to_sm89INS1_16FlashAttnFwdSm80INS1_25CollectiveMainloopFwdSm80ILi8ELi1ELb1EN4cute5tupleIJNS5_1CILi128EEENS7_ILi48EEENS7_ILi256EEEEEELi256ENS_6half_tEfNS_4arch4Sm80ELb0ELb0ELb1ELb1ELb0ELb0ELb1ELb1EEENS1_21CollectiveEpilogueFwdINS6_IJS8_SA_S9_EEENS6_IJNS7_ILi1EEESI_SI_EEESC_SE_Li256ELb1ELb1ELb1ELb0EEENS1_36VarlenDynamicPersistentTileSchedulerILi128ELi48ELi256ELi256ELb1ELb1ELb0ELb0ELb1ELb1EEEEEEEEEvNT_6ParamsE --------------------------
	.section	.nv.info._ZN7cutlass13device_kernelIN5flash19enable_sm80_to_sm89INS1_16FlashAttnFwdSm80INS1_25CollectiveMainloopFwdSm80ILi8ELi1ELb1EN4cute5tupleIJNS5_1CILi128EEENS7_ILi48EEENS7_ILi256EEEEEELi256ENS_6half_tEfNS_4arch4Sm80ELb0ELb0ELb1ELb1ELb0ELb0ELb1ELb1EEENS1_21CollectiveEpilogueFwdINS6_IJS8_SA_S9_EEENS6_IJNS7_ILi1EEESI_SI_EEESC_SE_Li256ELb1ELb1ELb1ELb0EEENS1_36VarlenDynamicPersistentTileSchedulerILi128ELi48ELi256ELi256ELb1ELb1ELb0ELb0ELb1ELb1EEEEEEEEEvNT_6ParamsE,"",@"SHT_CUDA_INFO"
	.sectionflags	@""
	.align	4


	//----- nvinfo : EIATTR_CUDA_API_VERSION
	.align		4
        /*0000*/ 	.byte	0x04, 0x37
        /*0002*/ 	.short	(.L_456 - .L_455)
.L_455:
        /*0004*/ 	.word	0x00000082


	//----- nvinfo : EIATTR_SW2861232_WAR
	.align		4
.L_456:
        /*0008*/ 	.byte	0x01, 0x35
	.zero		2


	//----- nvinfo : EIATTR_PARAM_CBANK
	.align		4
        /*000c*/ 	.byte	0x04, 0x0a
        /*000e*/ 	.short	(.L_458 - .L_457)
	.align		4
.L_457:
        /*0010*/ 	.word	index@(.nv.constant0._ZN7cutlass13device_kernelIN5flash19enable_sm80_to_sm89INS1_16FlashAttnFwdSm80INS1_25CollectiveMainloopFwdSm80ILi8ELi1ELb1EN4cute5tupleIJNS5_1CILi128EEENS7_ILi48EEENS7_ILi256EEEEEELi256ENS_6half_tEfNS_4arch4Sm80ELb0ELb0ELb1ELb1ELb0ELb0ELb1ELb1EEENS1_21CollectiveEpilogueFwdINS6_IJS8_SA_S9_EEENS6_IJNS7_ILi1EEESI_SI_EEESC_SE_Li256ELb1ELb1ELb1ELb0EEENS1_36VarlenDynamicPersistentTileSchedulerILi128ELi48ELi256ELi256ELb1ELb1ELb0ELb0ELb1ELb1EEEEEEEEEvNT_6ParamsE)
        /*0014*/ 	.short	0x0160
        /*0016*/ 	.short	0x0438


	//----- nvinfo : EIATTR_CBANK_PARAM_SIZE
	.align		4
.L_458:
        /*0018*/ 	.byte	0x03, 0x19
        /*001a*/ 	.short	0x0438


	//----- nvinfo : EIATTR_KPARAM_INFO
	.align		4
        /*001c*/ 	.byte	0x04, 0x17
        /*001e*/ 	.short	(.L_460 - .L_459)
.L_459:
        /*0020*/ 	.word	0x00000000
        /*0024*/ 	.short	0x0000
        /*0026*/ 	.short	0x0000
        /*0028*/ 	.byte	0x00, 0xf0, 0xe1, 0x10


	//----- nvinfo : EIATTR_MAXREG_COUNT
	.align		4
.L_460:
        /*002c*/ 	.byte	0x03, 0x1b
        /*002e*/ 	.short	0x00ff


	//----- nvinfo : EIATTR_NUM_BARRIERS
	.align		4
        /*0030*/ 	.byte	0x02, 0x4c
        /*0032*/ 	.byte	0x06
	.zero		1


	//----- nvinfo : EIATTR_ANNOTATIONS
	.align		4
        /*0034*/ 	.byte	0x04, 0x55
        /*0036*/ 	.short	(.L_462 - .L_461)


	//   ....[0]....
.L_461:
        /* <DEDUP_REMOVED lines=97> */
        /*063c*/ 	.byte	0x20, 0xe5, 0x00, 0x00


	//----- nvinfo : EIATTR_MERCURY_ISA_VERSION
	.align		4
.L_462:
        /*0640*/ 	.byte	0x03, 0x5f
        /*0642*/ 	.short	0x0000


	//----- nvinfo : EIATTR_INT_WARP_WIDE_INSTR_OFFSETS
	.align		4
        /*0644*/ 	.byte	0x04, 0x31
        /*0646*/ 	.short	(.L_464 - .L_463)


	//   ....[0]....
.L_463:
        /*0648*/ 	.word	0x00009230


	//   ....[1]....
        /*064c*/ 	.word	0x000092b0


	//----- nvinfo : EIATTR_COOP_GROUP_MASK_REGIDS
	.align		4
.L_464:
        /*0650*/ 	.byte	0x04, 0x29
        /*0652*/ 	.short	(.L_466 - .L_465)


	//   ....[0]....
.L_465:
        /*0654*/ 	.word	0xffffffff


	//   ....[1]....
        /*0658*/ 	.word	0xffffffff


	//   ....[2]....
        /*065c*/ 	.word	0xffffffff


	//   ....[3]....
        /*0660*/ 	.word	0xffffffff


	//   ....[4]....
        /*0664*/ 	.word	0xffffffff


	//   ....[5]....
        /*0668*/ 	.word	0xffffffff


	//   ....[6]....
        /*066c*/ 	.word	0xffffffff


	//   ....[7]....
        /*0670*/ 	.word	0xffffffff


	//   ....[8]....
        /*0674*/ 	.word	0xffffffff


	//   ....[9]....
        /*0678*/ 	.word	0xffffffff


	//   ....[10]....
        /*067c*/ 	.word	0xffffffff


	//   ....[11]....
        /*0680*/ 	.word	0xffffffff


	//   ....[12]....
        /*0684*/ 	.word	0xffffffff


	//   ....[13]....
        /*0688*/ 	.word	0xffffffff


	//   ....[14]....
        /*068c*/ 	.word	0xffffffff


	//   ....[15]....
        /*0690*/ 	.word	0xffffffff


	//   ....[16]....
        /*0694*/ 	.word	0xffffffff


	//   ....[17]....
        /*0698*/ 	.word	0xffffffff


	//   ....[18]....
        /*069c*/ 	.word	0xffffffff


	//   ....[19]....
        /*06a0*/ 	.word	0xffffffff


	//   ....[20]....
        /*06a4*/ 	.word	0xffffffff


	//   ....[21]....
        /*06a8*/ 	.word	0xffffffff


	//   ....[22]....
        /*06ac*/ 	.word	0xffffffff


	//   ....[23]....
        /*06b0*/ 	.word	0xffffffff


	//   ....[24]....
        /*06b4*/ 	.word	0xffffffff


	//   ....[25]....
        /*06b8*/ 	.word	0xffffffff


	//   ....[26]....
        /*06bc*/ 	.word	0xffffffff


	//   ....[27]....
        /*06c0*/ 	.word	0xffffffff


	//   ....[28]....
        /*06c4*/ 	.word	0xffffffff


	//   ....[29]....
        /*06c8*/ 	.word	0xffffffff


	//   ....[30]....
        /*06cc*/ 	.word	0xffffffff


	//   ....[31]....
        /*06d0*/ 	.word	0xffffffff


	//   ....[32]....
        /*06d4*/ 	.word	0xffffffff


	//   ....[33]....
        /*06d8*/ 	.word	0xffffffff


	//   ....[34]....
        /*06dc*/ 	.word	0xffffffff


	//   ....[35]....
        /*06e0*/ 	.word	0xffffffff


	//   ....[36]....
        /*06e4*/ 	.word	0xffffffff


	//   ....[37]....
        /*06e8*/ 	.word	0xffffffff


	//   ....[38]....
        /*06ec*/ 	.word	0xffffffff


	//   ....[39]....
        /*06f0*/ 	.word	0xffffffff


	//   ....[40]....
        /*06f4*/ 	.word	0xffffffff


	//   ....[41]....
        /*06f8*/ 	.word	0xffffffff


	//   ....[42]....
        /*06fc*/ 	.word	0xffffffff


	//   ....[43]....
        /*0700*/ 	.word	0xffffffff


	//   ....[44]....
        /*0704*/ 	.word	0xffffffff


	//   ....[45]....
        /*0708*/ 	.word	0xffffffff


	//   ....[46]....
        /*070c*/ 	.word	0xffffffff


	//   ....[47]....
        /*0710*/ 	.word	0xffffffff


	//   ....[48]....
        /*0714*/ 	.word	0xffffffff


	//   ....[49]....
        /*0718*/ 	.word	0xffffffff


	//   ....[50]....
        /*071c*/ 	.word	0xffffffff


	//   ....[51]....
        /*0720*/ 	.word	0xffffffff


	//   ....[52]....
        /*0724*/ 	.word	0xffffffff


	//   ....[53]....
        /*0728*/ 	.word	0xffffffff


	//   ....[54]....
        /*072c*/ 	.word	0xffffffff


	//   ....[55]....
        /*0730*/ 	.word	0xffffffff


	//   ....[56]....
        /*0734*/ 	.word	0xffffffff


	//   ....[57]....
        /*0738*/ 	.word	0xffffffff


	//   ....[58]....
        /*073c*/ 	.word	0xffffffff


	//   ....[59]....
        /*0740*/ 	.word	0xffffffff


	//   ....[60]....
        /*0744*/ 	.word	0xffffffff


	//   ....[61]....
        /*0748*/ 	.word	0xffffffff


	//   ....[62]....
        /*074c*/ 	.word	0xffffffff


	//   ....[63]....
        /*0750*/ 	.word	0xffffffff


	//   ....[64]....
        /*0754*/ 	.word	0xffffffff


	//   ....[65]....
        /*0758*/ 	.word	0xffffffff


	//   ....[66]....
        /*075c*/ 	.word	0xffffffff


	//   ....[67]....
        /*0760*/ 	.word	0xffffffff


	//   ....[68]....
        /*0764*/ 	.word	0xffffffff


	//   ....[69]....
        /*0768*/ 	.word	0xffffffff


	//   ....[70]....
        /*076c*/ 	.word	0xffffffff


	//   ....[71]....
        /*0770*/ 	.word	0xffffffff


	//   ....[72]....
        /*0774*/ 	.word	0xffffffff


	//   ....[73]....
        /*0778*/ 	.word	0xffffffff


	//   ....[74]....
        /*077c*/ 	.word	0xffffffff


	//   ....[75]....
        /*0780*/ 	.word	0xffffffff


	//   ....[76]....
        /*0784*/ 	.word	0xffffffff


	//   ....[77]....
        /*0788*/ 	.word	0xffffffff


	//   ....[78]....
        /*078c*/ 	.word	0xffffffff


	//   ....[79]....
        /*0790*/ 	.word	0xffffffff


	//   ....[80]....
        /*0794*/ 	.word	0xffffffff


	//   ....[81]....
        /*0798*/ 	.word	0xffffffff


	//   ....[82]....
        /*079c*/ 	.word	0xffffffff


	//   ....[83]....
        /*07a0*/ 	.word	0xffffffff


	//   ....[84]....
        /*07a4*/ 	.word	0xffffffff


	//   ....[85]....
        /*07a8*/ 	.word	0xffffffff


	//   ....[86]....
        /*07ac*/ 	.word	0xffffffff


	//   ....[87]....
        /*07b0*/ 	.word	0xffffffff


	//   ....[88]....
        /*07b4*/ 	.word	0xffffffff


	//   ....[89]....
        /*07b8*/ 	.word	0xffffffff


	//   ....[90]....
        /*07bc*/ 	.word	0xffffffff


	//   ....[91]....
        /*07c0*/ 	.word	0xffffffff


	//   ....[92]....
        /*07c4*/ 	.word	0xffffffff


	//   ....[93]....
        /*07c8*/ 	.word	0xffffffff


	//   ....[94]....
        /*07cc*/ 	.word	0xffffffff


	//   ....[95]....
        /*07d0*/ 	.word	0xffffffff


	//   ....[96]....
        /*07d4*/ 	.word	0xffffffff


	//   ....[97]....
        /*07d8*/ 	.word	0xffffffff


	//   ....[98]....
        /*07dc*/ 	.word	0xffffffff


	//   ....[99]....
        /*07e0*/ 	.word	0xffffffff


	//   ....[100]....
        /*07e4*/ 	.word	0xffffffff


	//   ....[101]....
        /*07e8*/ 	.word	0xffffffff


	//   ....[102]....
        /*07ec*/ 	.word	0xffffffff


	//   ....[103]....
        /*07f0*/ 	.word	0xffffffff


	//   ....[104]....
        /*07f4*/ 	.word	0xffffffff


	//   ....[105]....
        /*07f8*/ 	.word	0xffffffff


	//   ....[106]....
        /*07fc*/ 	.word	0xffffffff


	//   ....[107]....
        /*0800*/ 	.word	0xffffffff


	//   ....[108]....
        /*0804*/ 	.word	0xffffffff


	//   ....[109]....
        /*0808*/ 	.word	0xffffffff


	//   ....[110]....
        /*080c*/ 	.word	0xffffffff


	//   ....[111]....
        /*0810*/ 	.word	0xffffffff


	//   ....[112]....
        /*0814*/ 	.word	0xffffffff


	//   ....[113]....
        /*0818*/ 	.word	0xffffffff


	//   ....[114]....
        /*081c*/ 	.word	0xffffffff


	//   ....[115]....
        /*0820*/ 	.word	0xffffffff


	//   ....[116]....
        /*0824*/ 	.word	0xffffffff


	//   ....[117]....
        /*0828*/ 	.word	0xffffffff


	//   ....[118]....
        /*082c*/ 	.word	0xffffffff


	//   ....[119]....
        /*0830*/ 	.word	0xffffffff


	//   ....[120]....
        /*0834*/ 	.word	0xffffffff


	//   ....[121]....
        /*0838*/ 	.word	0xffffffff


	//   ....[122]....
        /*083c*/ 	.word	0xffffffff


	//   ....[123]....
        /*0840*/ 	.word	0xffffffff


	//   ....[124]....
        /*0844*/ 	.word	0xffffffff


	//   ....[125]....
        /*0848*/ 	.word	0xffffffff


	//   ....[126]....
        /*084c*/ 	.word	0xffffffff


	//   ....[127]....
        /*0850*/ 	.word	0xffffffff


	//   ....[128]....
        /*0854*/ 	.word	0xffffffff


	//   ....[129]....
        /*0858*/ 	.word	0xffffffff


	//   ....[130]....
        /*085c*/ 	.word	0xffffffff


	//----- nvinfo : EIATTR_COOP_GROUP_INSTR_OFFSETS
	.align		4
.L_466:
        /*0860*/ 	.byte	0x04, 0x28
        /*0862*/ 	.short	(.L_468 - .L_467)


	//   ....[0]....
.L_467:
        /*0864*/ 	.word	0x00000050


	//   ....[1]....
        /*0868*/ 	.word	0x00000200


	//   ....[2]....
        /*086c*/ 	.word	0x00000230


	//   ....[3]....
        /*0870*/ 	.word	0x00000260


	//   ....[4]....
        /*0874*/ 	.word	0x00000290


	//   ....[5]....
        /*0878*/ 	.word	0x000002c0


	//   ....[6]....
        /*087c*/ 	.word	0x000002f0


	//   ....[7]....
        /*0880*/ 	.word	0x00000460


	//   ....[8]....
        /*0884*/ 	.word	0x000004a0


	//   ....[9]....
        /*0888*/ 	.word	0x000004d0


	//   ....[10]....
        /*088c*/ 	.word	0x00000500


	//   ....[11]....
        /*0890*/ 	.word	0x00000530


	//   ....[12]....
        /*0894*/ 	.word	0x00000560


	//   ....[13]....
        /*0898*/ 	.word	0x000005f0


	//   ....[14]....
        /*089c*/ 	.word	0x00000620


	//   ....[15]....
        /*08a0*/ 	.word	0x00000630


	//   ....[16]....
        /*08a4*/ 	.word	0x000006a0


	//   ....[17]....
        /*08a8*/ 	.word	0x000022d0


	//   ....[18]....
        /*08ac*/ 	.word	0x00002300


	//   ....[19]....
        /*08b0*/ 	.word	0x00002330


	//   ....[20]....
        /*08b4*/ 	.word	0x000023a0


	//   ....[21]....
        /*08b8*/ 	.word	0x00002550


	//   ....[22]....
        /*08bc*/ 	.word	0x00002570


	//   ....[23]....
        /*08c0*/ 	.word	0x000025b0


	//   ....[24]....
        /*08c4*/ 	.word	0x000025e0


	//   ....[25]....
        /*08c8*/ 	.word	0x000043a0


	//   ....[26]....
        /*08cc*/ 	.word	0x000044f0


	//   ....[27]....
        /*08d0*/ 	.word	0x00004530


	//   ....[28]....
        /*08d4*/ 	.word	0x000045b0


	//   ....[29]....
        /*08d8*/ 	.word	0x00006f30


	//   ....[30]....
        /*08dc*/ 	.word	0x00006f50


	//   ....[31]....
        /*08e0*/ 	.word	0x00007590


	//   ....[32]....
        /*08e4*/ 	.word	0x000075b0


	//   ....[33]....
        /*08e8*/ 	.word	0x00008810


	//   ....[34]....
        /*08ec*/ 	.word	0x00008820


	//   ....[35]....
        /*08f0*/ 	.word	0x00008850


	//   ....[36]....
        /*08f4*/ 	.word	0x00008860


	//   ....[37]....
        /*08f8*/ 	.word	0x0000a0f0


	//   ....[38]....
        /*08fc*/ 	.word	0x0000a100


	//   ....[39]....
        /*0900*/ 	.word	0x0000a120


	//   ....[40]....
        /*0904*/ 	.word	0x0000a140


	//   ....[41]....
        /*0908*/ 	.word	0x0000a580


	//   ....[42]....
        /*090c*/ 	.word	0x0000a5a0


	//   ....[43]....
        /*0910*/ 	.word	0x0000a770


	//   ....[44]....
        /*0914*/ 	.word	0x0000a780


	//   ....[45]....
        /*0918*/ 	.word	0x0000a960


	//   ....[46]....
        /*091c*/ 	.word	0x0000a980


	//   ....[47]....
        /*0920*/ 	.word	0x0000ab60


	//   ....[48]....
        /*0924*/ 	.word	0x0000ab70


	//   ....[49]....
        /*0928*/ 	.word	0x0000af50


	//   ....[50]....
        /*092c*/ 	.word	0x0000af70


	//   ....[51]....
        /*0930*/ 	.word	0x0000bbc0


	//   ....[52]....
        /*0934*/ 	.word	0x0000bbd0


	//   ....[53]....
        /*0938*/ 	.word	0x0000cc40


	//   ....[54]....
        /*093c*/ 	.word	0x0000cc60


	//   ....[55]....
        /*0940*/ 	.word	0x0000ce40


	//   ....[56]....
        /*0944*/ 	.word	0x0000ce50


	//   ....[57]....
        /*0948*/ 	.word	0x0000d030


	//   ....[58]....
        /*094c*/ 	.word	0x0000d050


	//   ....[59]....
        /*0950*/ 	.word	0x0000d230


	//   ....[60]....
        /*0954*/ 	.word	0x0000d240


	//   ....[61]....
        /*0958*/ 	.word	0x0000d4e0


	//   ....[62]....
        /*095c*/ 	.word	0x0000d500


	//   ....[63]....
        /*0960*/ 	.word	0x0000d630


	//   ....[64]....
        /*0964*/ 	.word	0x0000d670


	//   ....[65]....
        /*0968*/ 	.word	0x0000d6a0


	//   ....[66]....
        /*096c*/ 	.word	0x0000d6d0


	//   ....[67]....
        /*0970*/ 	.word	0x0000d700


	//   ....[68]....
        /*0974*/ 	.word	0x0000d730


	//   ....[69]....
        /*0978*/ 	.word	0x0000d890


	//   ....[70]....
        /*097c*/ 	.word	0x0000d8d0


	//   ....[71]....
        /*0980*/ 	.word	0x0000d900


	//   ....[72]....
        /*0984*/ 	.word	0x0000d930


	//   ....[73]....
        /*0988*/ 	.word	0x0000d960


	//   ....[74]....
        /*098c*/ 	.word	0x0000d990


	//   ....[75]....
        /*0990*/ 	.word	0x0000da20


	//   ....[76]....
        /*0994*/ 	.word	0x0000da50


	//   ....[77]....
        /*0998*/ 	.word	0x0000da60


	//   ....[78]....
        /*099c*/ 	.word	0x0000dac0


	//   ....[79]....
        /*09a0*/ 	.word	0x0000e0a0


	//   ....[80]....
        /*09a4*/ 	.word	0x0000e100


	//   ....[81]....
        /*09a8*/ 	.word	0x0000e150


	//   ....[82]....
        /*09ac*/ 	.word	0x0000e1a0


	//   ....[83]....
        /*09b0*/ 	.word	0x0000e1f0


	//   ....[84]....
        /*09b4*/ 	.word	0x0000e260


	//   ....[85]....
        /*09b8*/ 	.word	0x0000e2a0


	//   ....[86]....
        /*09bc*/ 	.word	0x0000e310


	//   ....[87]....
        /*09c0*/ 	.word	0x0000e380


	//   ....[88]....
        /*09c4*/ 	.word	0x0000e3e0


	//   ....[89]....
        /*09c8*/ 	.word	0x0000e460


	//   ....[90]....
        /*09cc*/ 	.word	0x0000e4c0


	//   ....[91]....
        /*09d0*/ 	.word	0x0000e510


	//   ....[92]....
        /*09d4*/ 	.word	0x0000e570


	//   ....[93]....
        /*09d8*/ 	.word	0x0000e5e0


	//   ....[94]....
        /*09dc*/ 	.word	0x0000e650


	//   ....[95]....
        /*09e0*/ 	.word	0x0000e6b0


	//   ....[96]....
        /*09e4*/ 	.word	0x0000e710


	//   ....[97]....
        /*09e8*/ 	.word	0x0000e770


	//   ....[98]....
        /*09ec*/ 	.word	0x0000e7e0


	//   ....[99]....
        /*09f0*/ 	.word	0x0000e840


	//   ....[100]....
        /*09f4*/ 	.word	0x0000e8a0


	//   ....[101]....
        /*09f8*/ 	.word	0x0000e900


	//   ....[102]....
        /*09fc*/ 	.word	0x0000e970


	//   ....[103]....
        /*0a00*/ 	.word	0x0000e9d0


	//   ....[104]....
        /*0a04*/ 	.word	0x0000ea30


	//   ....[105]....
        /*0a08*/ 	.word	0x0000ea90


	//   ....[106]....
        /*0a0c*/ 	.word	0x0000eb00


	//   ....[107]....
        /*0a10*/ 	.word	0x0000eb60


	//   ....[108]....
        /*0a14*/ 	.word	0x0000ebc0


	//   ....[109]....
        /*0a18*/ 	.word	0x0000ec20


	//   ....[110]....
        /*0a1c*/ 	.word	0x0000ec90


	//   ....[111]....
        /*0a20*/ 	.word	0x0000ecf0


	//   ....[112]....
        /*0a24*/ 	.word	0x0000ed50


	//   ....[113]....
        /*0a28*/ 	.word	0x0000edb0


	//   ....[114]....
        /*0a2c*/ 	.word	0x0000ee20


	//   ....[115]....
        /*0a30*/ 	.word	0x0000ee70


	//   ....[116]....
        /*0a34*/ 	.word	0x0000eeb0


	//   ....[117]....
        /*0a38*/ 	.word	0x0000ef00


	//   ....[118]....
        /*0a3c*/ 	.word	0x0000ef50


	//   ....[119]....
        /*0a40*/ 	.word	0x0000efa0


	//   ....[120]....
        /*0a44*/ 	.word	0x0000f010


	//   ....[121]....
        /*0a48*/ 	.word	0x0000f050


	//   ....[122]....
        /*0a4c*/ 	.word	0x0000f0a0


	//   ....[123]....
        /*0a50*/ 	.word	0x0000f0f0


	//   ....[124]....
        /*0a54*/ 	.word	0x0000f140


	//   ....[125]....
        /*0a58*/ 	.word	0x0000f190


	//   ....[126]....
        /*0a5c*/ 	.word	0x0000f200


	//   ....[127]....
        /*0a60*/ 	.word	0x0000f240


	//   ....[128]....
        /*0a64*/ 	.word	0x0000f2b0


	//   ....[129]....
        /*0a68*/ 	.word	0x0000f310


	//   ....[130]....
        /*0a6c*/ 	.word	0x0000f370


	//----- nvinfo : EIATTR_EXIT_INSTR_OFFSETS
	.align		4
.L_468:
        /*0a70*/ 	.byte	0x04, 0x1c
        /*0a72*/ 	.short	(.L_470 - .L_469)


	//   ....[0]....
.L_469:
        /*0a74*/ 	.word	0x00000c10


	//   ....[1]....
        /*0a78*/ 	.word	0x0000e060


	//----- nvinfo : EIATTR_MAX_THREADS
	.align		4
.L_470:
        /*0a7c*/ 	.byte	0x04, 0x05
        /*0a7e*/ 	.short	(.L_472 - .L_471)
.L_471:
        /*0a80*/ 	.word	0x00000100
        /*0a84*/ 	.word	0x00000001
        /*0a88*/ 	.word	0x00000001


	//----- nvinfo : EIATTR_CRS_STACK_SIZE
	.align		4
.L_472:
        /*0a8c*/ 	.byte	0x04, 0x1e
        /*0a8e*/ 	.short	(.L_474 - .L_473)
.L_473:
        /*0a90*/ 	.word	0x00000000
.L_474:


//--------------------- .nv.info._ZN7cutlass13device_kernelIN5flash19enable_sm80_to_sm89INS1_16FlashAttnFwdSm80INS1_25CollectiveMainloopFwdSm80ILi8ELi1ELb0EN4cute5tupleIJNS5_1CILi128EEENS7_ILi32EEENS7_ILi256EEEEEELi256ENS_6half_tEfNS_4arch4Sm80ELb0ELb0ELb1ELb1ELb0ELb1ELb1ELb1EEENS1_21CollectiveEpilogueFwdINS6_IJS8_SA_S9_EEENS6_IJNS7_ILi1EEESI_SI_EEESC_SE_Li256ELb1ELb1ELb1ELb0EEENS1_36VarlenDynamicPersistentTileSchedulerILi128ELi32ELi256ELi256ELb1ELb1ELb0ELb0ELb1ELb1EEEEEEEEEvNT_6ParamsE --------------------------
	.section	.nv.info._ZN7cutlass13device_kernelIN5flash19enable_sm80_to_sm89INS1_16FlashAttnFwdSm80INS1_25CollectiveMainloopFwdSm80ILi8ELi1ELb0EN4cute5tupleIJNS5_1CILi128EEENS7_ILi32EEENS7_ILi256EEEEEELi256ENS_6half_tEfNS_4arch4Sm80ELb0ELb0ELb1ELb1ELb0ELb1ELb1ELb1EEENS1_21CollectiveEpilogueFwdINS6_IJS8_SA_S9_EEENS6_IJNS7_ILi1EEESI_SI_EEESC_SE_Li256ELb1ELb1ELb1ELb0EEENS1_36VarlenDynamicPersistentTileSchedulerILi128ELi32ELi256ELi256ELb1ELb1ELb0ELb0ELb1ELb1EEEEEEEEEvNT_6ParamsE,"",@"SHT_CUDA_INFO"
	.sectionflags	@""
	.align	4


	//----- nvinfo : EIATTR_CUDA_API_VERSION
	.align		4
        /*0000*/ 	.byte	0x04, 0x37
        /*0002*/ 	.short	(.L_476 - .L_475)
.L_475:
        /*0004*/ 	.word	0x00000082


	//----- nvinfo : EIATTR_SW2861232_WAR
	.align		4
.L_476:
        /*0008*/ 	.byte	0x01, 0x35
	.zero		2


	//----- nvinfo : EIATTR_PARAM_CBANK
	.align		4
        /*000c*/ 	.byte	0x04, 0x0a
        /*000e*/ 	.short	(.L_478 - .L_477)
	.align		4
.L_477:
        /*0010*/ 	.word	index@(.nv.constant0._ZN7cutlass13device_kernelIN5flash19enable_sm80_to_sm89INS1_16FlashAttnFwdSm80INS1_25CollectiveMainloopFwdSm80ILi8ELi1ELb0EN4cute5tupleIJNS5_1CILi128EEENS7_ILi32EEENS7_ILi256EEEEEELi256ENS_6half_tEfNS_4arch4Sm80ELb0ELb0ELb1ELb1ELb0ELb1ELb1ELb1EEENS1_21CollectiveEpilogueFwdINS6_IJS8_SA_S9_EEENS6_IJNS7_ILi1EEESI_SI_EEESC_SE_Li256ELb1ELb1ELb1ELb0EEENS1_36VarlenDynamicPersistentTileSchedulerILi128ELi32ELi256ELi256ELb1ELb1ELb0ELb0ELb1ELb1EEEEEEEEEvNT_6ParamsE)
        /*0014*/ 	.short	0x0160
        /*0016*/ 	.short	0x0438


	//----- nvinfo : EIATTR_CBANK_PARAM_SIZE
	.align		4
.L_478:
        /*0018*/ 	.byte	0x03, 0x19
        /*001a*/ 	.short	0x0438


	//----- nvinfo : EIATTR_KPARAM_INFO
	.align		4
        /*001c*/ 	.byte	0x04, 0x17
        /*001e*/ 	.short	(.L_480 - .L_479)
.L_479:
        /*0020*/ 	.word	0x00000000
        /*0024*/ 	.short	0x0000
        /*0026*/ 	.short	0x0000
        /*0028*/ 	.byte	0x00, 0xf0, 0xe1, 0x10


	//----- nvinfo : EIATTR_MAXREG_COUNT
	.align		4
.L_480:
        /*002c*/ 	.byte	0x03, 0x1b
        /*002e*/ 	.short	0x00ff


	//----- nvinfo : EIATTR_NUM_BARRIERS
	.align		4
        /*0030*/ 	.byte	0x02, 0x4c
        /*0032*/ 	.byte	0x06
	.zero		1


	//----- nvinfo : EIATTR_ANNOTATIONS
	.align		4
        /*0034*/ 	.byte	0x04, 0x55
        /*0036*/ 	.short	(.L_482 - .L_481)


	//   ....[0]....
.L_481:
        /*0038*/ 	.word	0x00000001
        /*003c*/ 	.byte	0x70, 0x00, 0x00, 0x00, 0x01, 0x00, 0x00, 0x00, 0xb0, 0x0e, 0x00, 0x00, 0x01, 0x00, 0x00, 0x00
        /*004c*/ 	.byte	0x70, 0x0f, 0x00, 0x00, 0x01, 0x00, 0x00, 0x00, 0x00, 0x22, 0x01, 0x00, 0x01, 0x00, 0x00, 0x00
        /*005c*/ 	.byte	0x40, 0x22, 0x01, 0x00, 0x01, 0x00, 0x00, 0x00, 0x60, 0x56, 0x01, 0x00


	//----- nvinfo : EIATTR_MERCURY_ISA_VERSION
	.align		4
.L_482:
        /*0068*/ 	.byte	0x03, 0x5f
        /*006a*/ 	.short	0x0000


	//----- nvinfo : EIATTR_INT_WARP_WIDE_INSTR_OFFSETS
	.align		4
        /*006c*/ 	.byte	0x04, 0x31
        /*006e*/ 	.short	(.L_484 - .L_483)


	//   ....[0]....
.L_483:
        /*0070*/ 	.word	0x00011780


	//   ....[1]....
        /*0074*/ 	.word	0x00011800


	//----- nvinfo : EIATTR_COOP_GROUP_MASK_REGIDS
	.align		4
.L_484:
        /*0078*/ 	.byte	0x04, 0x29
        /*007a*/ 	.short	(.L_486 - .L_485)


	//   ....[0]....
.L_485:
        /*007c*/ 	.word	0xffffffff


	//   ....[1]....
        /*0080*/ 	.word	0xffffffff


	//   ....[2]....
        /*0084*/ 	.word	0xffffffff


	//   ....[3]....
        /*0088*/ 	.word	0xffffffff


	//   ....[4]....
        /*008c*/ 	.word	0xffffffff


	//   ....[5]....
        /*0090*/ 	.word	0xffffffff


	//   ....[6]....
        /*0094*/ 	.word	0xffffffff


	//   ....[7]....
        /*0098*/ 	.word	0xffffffff


	//   ....[8]....
        /*009c*/ 	.word	0xffffffff


	//   ....[9]....
        /*00a0*/ 	.word	0xffffffff


	//   ....[10]....
        /*00a4*/ 	.word	0xffffffff


	//   ....[11]....
        /*00a8*/ 	.word	0xffffffff


	//   ....[12]....
        /*00ac*/ 	.word	0xffffffff


	//   ....[13]....
        /*00b0*/ 	.word	0xffffffff


	//   ....[14]....
        /*00b4*/ 	.word	0xffffffff


	//   ....[15]....
        /*00b8*/ 	.word	0xffffffff


	//   ....[16]....
        /*00bc*/ 	.word	0xffffffff


	//   ....[17]....
        /*00c0*/ 	.word	0xffffffff


	//   ....[18]....
        /*00c4*/ 	.word	0xffffffff


	//   ....[19]....
        /*00c8*/ 	.word	0xffffffff


	//   ....[20]....
        /*00cc*/ 	.word	0xffffffff


	//   ....[21]....
        /*00d0*/ 	.word	0xffffffff


	//   ....[22]....
        /*00d4*/ 	.word	0xffffffff


	//   ....[23]....
        /*00d8*/ 	.word	0xffffffff


	//   ....[24]....
        /*00dc*/ 	.word	0xffffffff


	//   ....[25]....
        /*00e0*/ 	.word	0xffffffff


	//   ....[26]....
        /*00e4*/ 	.word	0xffffffff


	//   ....[27]....
        /*00e8*/ 	.word	0xffffffff


	//   ....[28]....
        /*00ec*/ 	.word	0xffffffff


	//   ....[29]....
        /*00f0*/ 	.word	0xffffffff


	//   ....[30]....
        /*00f4*/ 	.word	0xffffffff


	//   ....[31]....
        /*00f8*/ 	.word	0xffffffff


	//   ....[32]....
        /*00fc*/ 	.word	0xffffffff


	//   ....[33]....
        /*0100*/ 	.word	0xffffffff


	//   ....[34]....
        /*0104*/ 	.word	0xffffffff


	//   ....[35]....
        /*0108*/ 	.word	0xffffffff


	//   ....[36]....
        /*010c*/ 	.word	0xffffffff


	//   ....[37]....
        /*0110*/ 	.word	0xffffffff


	//   ....[38]....
        /*0114*/ 	.word	0xffffffff


	//   ....[39]....
        /*0118*/ 	.word	0xffffffff


	//   ....[40]....
        /*011c*/ 	.word	0xffffffff


	//   ....[41]....
        /*0120*/ 	.word	0xffffffff


	//   ....[42]....
        /*0124*/ 	.word	0xffffffff


	//   ....[43]....
        /*0128*/ 	.word	0xffffffff


	//   ....[44]....
        /*012c*/ 	.word	0xffffffff


	//   ....[45]....
        /*0130*/ 	.word	0xffffffff


	//   ....[46]....
        /*0134*/ 	.word	0xffffffff


	//   ....[47]....
        /*0138*/ 	.word	0xffffffff


	//   ....[48]....
        /*013c*/ 	.word	0xffffffff


	//   ....[49]....
        /*0140*/ 	.word	0xffffffff


	//   ....[50]....
        /*0144*/ 	.word	0xffffffff


	//   ....[51]....
        /*0148*/ 	.word	0xffffffff


	//   ....[52]....
        /*014c*/ 	.word	0xffffffff


	//   ....[53]....
        /*0150*/ 	.word	0xffffffff


	//   ....[54]....
        /*0154*/ 	.word	0xffffffff


	//   ....[55]....
        /*0158*/ 	.word	0xffffffff


	//   ....[56]....
        /*015c*/ 	.word	0xffffffff


	//   ....[57]....
        /*0160*/ 	.word	0xffffffff


	//   ....[58]....
        /*0164*/ 	.word	0xffffffff


	//   ....[59]....
        /*0168*/ 	.word	0xffffffff


	//   ....[60]....
        /*016c*/ 	.word	0xffffffff


	//   ....[61]....
        /*0170*/ 	.word	0xffffffff


	//   ....[62]....
        /*0174*/ 	.word	0xffffffff


	//   ....[63]....
        /*0178*/ 	.word	0xffffffff


	//   ....[64]....
        /*017c*/ 	.word	0xffffffff


	//   ....[65]....
        /*0180*/ 	.word	0xffffffff


	//   ....[66]....
        /*0184*/ 	.word	0xffffffff


	//   ....[67]....
        /*0188*/ 	.word	0xffffffff


	//   ....[68]....
        /*018c*/ 	.word	0xffffffff


	//   ....[69]....
        /*0190*/ 	.word	0xffffffff


	//   ....[70]....
        /*0194*/ 	.word	0xffffffff


	//   ....[71]....
        /*0198*/ 	.word	0xffffffff


	//   ....[72]....
        /*019c*/ 	.word	0xffffffff


	//   ....[73]....
        /*01a0*/ 	.word	0xffffffff


	//   ....[74]....
        /*01a4*/ 	.word	0xffffffff


	//   ....[75]....
        /*01a8*/ 	.word	0xffffffff


	//   ....[76]....
        /*01ac*/ 	.word	0xffffffff


	//   ....[77]....
        /*01b0*/ 	.word	0xffffffff


	//   ....[78]....
        /*01b4*/ 	.word	0xffffffff


	//   ....[79]....
        /*01b8*/ 	.word	0xffffffff


	//   ....[80]....
        /*01bc*/ 	.word	0xffffffff


	//   ....[81]....
        /*01c0*/ 	.word	0xffffffff


	//   ....[82]....
        /*01c4*/ 	.word	0xffffffff


	//   ....[83]....
        /*01c8*/ 	.word	0xffffffff


	//   ....[84]....
        /*01cc*/ 	.word	0xffffffff


	//   ....[85]....
        /*01d0*/ 	.word	0xffffffff


	//   ....[86]....
        /*01d4*/ 	.word	0xffffffff


	//   ....[87]....
        /*01d8*/ 	.word	0xffffffff


	//   ....[88]....
        /*01dc*/ 	.word	0xffffffff


	//   ....[89]....
        /*01e0*/ 	.word	0xffffffff


	//   ....[90]....
        /*01e4*/ 	.word	0xffffffff


	//   ....[91]....
        /*01e8*/ 	.word	0xffffffff


	//   ....[92]....
        /*01ec*/ 	.word	0xffffffff


	//   ....[93]....
        /*01f0*/ 	.word	0xffffffff


	//   ....[94]....
        /*01f4*/ 	.word	0xffffffff


	//   ....[95]....
        /*01f8*/ 	.word	0xffffffff


	//   ....[96]....
        /*01fc*/ 	.word	0xffffffff


	//   ....[97]....
        /*0200*/ 	.word	0xffffffff


	//   ....[98]....
        /*0204*/ 	.word	0xffffffff


	//   ....[99]....
        /*0208*/ 	.word	0xffffffff


	//   ....[100]....
        /*020c*/ 	.word	0xffffffff


	//   ....[101]....
        /*0210*/ 	.word	0xffffffff


	//   ....[102]....
        /*0214*/ 	.word	0xffffffff


	//   ....[103]....
        /*0218*/ 	.word	0xffffffff


	//   ....[104]....
        /*021c*/ 	.word	0xffffffff


	//   ....[105]....
        /*0220*/ 	.word	0xffffffff


	//   ....[106]....
        /*0224*/ 	.word	0xffffffff


	//   ....[107]....
        /*0228*/ 	.word	0xffffffff


	//   ....[108]....
        /*022c*/ 	.word	0xffffffff


	//   ....[109]....
        /*0230*/ 	.word	0xffffffff


	//   ....[110]....
        /*0234*/ 	.word	0xffffffff


	//   ....[111]....
        /*0238*/ 	.word	0xffffffff


	//   ....[112]....
        /*023c*/ 	.word	0xffffffff


	//   ....[113]....
        /*0240*/ 	.word	0xffffffff


	//   ....[114]....
        /*0244*/ 	.word	0xffffffff


	//   ....[115]....
        /*0248*/ 	.word	0xffffffff


	//   ....[116]....
        /*024c*/ 	.word	0xffffffff


	//   ....[117]....
        /*0250*/ 	.word	0xffffffff


	//   ....[118]....
        /*0254*/ 	.word	0xffffffff


	//   ....[119]....
        /*0258*/ 	.word	0xffffffff


	//   ....[120]....
        /*025c*/ 	.word	0xffffffff


	//   ....[121]....
        /*0260*/ 	.word	0xffffffff


	//   ....[122]....
        /*0264*/ 	.word	0xffffffff


	//   ....[123]....
        /*0268*/ 	.word	0xffffffff


	//   ....[124]....
        /*026c*/ 	.word	0xffffffff


	//   ....[125]....
        /*0270*/ 	.word	0xffffffff


	//   ....[126]....
        /*0274*/ 	.word	0xffffffff


	//   ....[127]....
        /*0278*/ 	.word	0xffffffff


	//   ....[128]....
        /*027c*/ 	.word	0xffffffff


	//   ....[129]....
        /*0280*/ 	.word	0xffffffff


	//   ....[130]....
        /*0284*/ 	.word	0xffffffff


	//   ....[131]....
        /*0288*/ 	.word	0xffffffff


	//   ....[132]....
        /*028c*/ 	.word	0xffffffff


	//   ....[133]....
        /*0290*/ 	.word	0xffffffff


	//   ....[134]....
        /*0294*/ 	.word	0xffffffff


	//   ....[135]....
        /*0298*/ 	.word	0xffffffff


	//   ....[136]....
        /*029c*/ 	.word	0xffffffff


	//   ....[137]....
        /*02a0*/ 	.word	0xffffffff


	//   ....[138]....
        /*02a4*/ 	.word	0xffffffff


	//   ....[139]....
        /*02a8*/ 	.word	0xffffffff


	//   ....[140]....
        /*02ac*/ 	.word	0xffffffff


	//   ....[141]....
        /*02b0*/ 	.word	0xffffffff


	//   ....[142]....
        /*02b4*/ 	.word	0xffffffff


	//   ....[143]....
        /*02b8*/ 	.word	0xffffffff


	//   ....[144]....
        /*02bc*/ 	.word	0xffffffff


	//   ....[145]....
        /*02c0*/ 	.word	0xffffffff


	//   ....[146]....
        /*02c4*/ 	.word	0xffffffff


	//----- nvinfo : EIATTR_COOP_GROUP_INSTR_OFFSETS
	.align		4
.L_486:
        /*02c8*/ 	.byte	0x04, 0x28
        /*02ca*/ 	.short	(.L_488 - .L_487)


	//   ....[0]....
.L_487:
        /*02cc*/ 	.word	0x00000050


	//   ....[1]....
        /*02d0*/ 	.word	0x000001e0


	//   ....[2]....
        /*02d4*/ 	.word	0x00000210


	//   ....[3]....
        /*02d8*/ 	.word	0x00000240


	//   ....[4]....
        /*02dc*/ 	.word	0x00000270


	//   ....[5]....
        /*02e0*/ 	.word	0x000002a0


	//   ....[6]....
        /*02e4*/ 	.word	0x000002d0


	//   ....[7]....
        /*02e8*/ 	.word	0x00000440


	//   ....[8]....
        /*02ec*/ 	.word	0x00000480


	//   ....[9]....
        /*02f0*/ 	.word	0x000004b0


	//   ....[10]....
        /*02f4*/ 	.word	0x000004e0


	//   ....[11]....
        /*02f8*/ 	.word	0x00000510


	//   ....[12]....
        /*02fc*/ 	.word	0x00000540


	//   ....[13]....
        /*0300*/ 	.word	0x000005d0


	//   ....[14]....
        /*0304*/ 	.word	0x00000600


	//   ....[15]....
        /*0308*/ 	.word	0x00000610


	//   ....[16]....
        /*030c*/ 	.word	0x00000680


	//   ....[17]....
        /*0310*/ 	.word	0x000062f0


	//   ....[18]....
        /*0314*/ 	.word	0x00006310


	//   ....[19]....
        /*0318*/ 	.word	0x000064d0


	//   ....[20]....
        /*031c*/ 	.word	0x000064e0


	//   ....[21]....
        /*0320*/ 	.word	0x00006660


	//   ....[22]....
        /*0324*/ 	.word	0x00006680


	//   ....[23]....
        /*0328*/ 	.word	0x000067e0


	//   ....[24]....
        /*032c*/ 	.word	0x000067f0


	//   ....[25]....
        /*0330*/ 	.word	0x00006c40


	//   ....[26]....
        /*0334*/ 	.word	0x00006c80


	//   ....[27]....
        /*0338*/ 	.word	0x00006cc0


	//   ....[28]....
        /*033c*/ 	.word	0x00006cf0


	//   ....[29]....
        /*0340*/ 	.word	0x00009e30


	//   ....[30]....
        /*0344*/ 	.word	0x00009e70


	//   ....[31]....
        /*0348*/ 	.word	0x00009eb0


	//   ....[32]....
        /*034c*/ 	.word	0x00009ee0


	//   ....[33]....
        /*0350*/ 	.word	0x0000e130


	//   ....[34]....
        /*0354*/ 	.word	0x0000e1a0


	//   ....[35]....
        /*0358*/ 	.word	0x0000e270


	//   ....[36]....
        /*035c*/ 	.word	0x0000e2e0


	//   ....[37]....
        /*0360*/ 	.word	0x0000f9a0


	//   ....[38]....
        /*0364*/ 	.word	0x0000f9c0


	//   ....[39]....
        /*0368*/ 	.word	0x0000f9e0


	//   ....[40]....
        /*036c*/ 	.word	0x0000fa00


	//   ....[41]....
        /*0370*/ 	.word	0x00010d70


	//   ....[42]....
        /*0374*/ 	.word	0x00010d80


	//   ....[43]....
        /*0378*/ 	.word	0x00010db0


	//   ....[44]....
        /*037c*/ 	.word	0x00010dc0


	//   ....[45]....
        /*0380*/ 	.word	0x00012580


	//   ....[46]....
        /*0384*/ 	.word	0x00012590


	//   ....[47]....
        /*0388*/ 	.word	0x000125b0


	//   ....[48]....
        /*038c*/ 	.word	0x000125c0


	//   ....[49]....
        /*0390*/ 	.word	0x00012980


	//   ....[50]....
        /*0394*/ 	.word	0x000129a0


	//   ....[51]....
        /*0398*/ 	.word	0x00012b70


	//   ....[52]....
        /*039c*/ 	.word	0x00012b80


	//   ....[53]....
        /*03a0*/ 	.word	0x00012cf0


	//   ....[54]....
        /*03a4*/ 	.word	0x00012d10


	//   ....[55]....
        /*03a8*/ 	.word	0x00012e80


	//   ....[56]....
        /*03ac*/ 	.word	0x00012e90


	//   ....[57]....
        /*03b0*/ 	.word	0x000131f0


	//   ....[58]....
        /*03b4*/ 	.word	0x00013210


	//   ....[59]....
        /*03b8*/ 	.word	0x00013d70


	//   ....[60]....
        /*03bc*/ 	.word	0x00013d80


	//   ....[61]....
        /*03c0*/ 	.word	0x00014ff0


	//   ....[62]....
        /*03c4*/ 	.word	0x00015010


	//   ....[63]....
        /*03c8*/ 	.word	0x000151f0


	//   ....[64]....
        /*03cc*/ 	.word	0x00015200


	//   ....[65]....
        /*03d0*/ 	.word	0x00015370


	//   ....[66]....
        /*03d4*/ 	.word	0x00015390


	//   ....[67]....
        /*03d8*/ 	.word	0x00015500


	//   ....[68]....
        /*03dc*/ 	.word	0x00015510


	//   ....[69]....
        /*03e0*/ 	.word	0x00015720


	//   ....[70]....
        /*03e4*/ 	.word	0x00015740


	//   ....[71]....
        /*03e8*/ 	.word	0x00015860


	//   ....[72]....
        /*03ec*/ 	.word	0x000158a0


	//   ....[73]....
        /*03f0*/ 	.word	0x000158d0


	//   ....[74]....
        /*03f4*/ 	.word	0x00015900


	//   ....[75]....
        /*03f8*/ 	.word	0x00015930


	//   ....[76]....
        /*03fc*/ 	.word	0x00015960


	//   ....[77]....
        /*0400*/ 	.word	0x00015ab0


	//   ....[78]....
        /*0404*/ 	.word	0x00015af0


	//   ....[79]....
        /*0408*/ 	.word	0x00015b20


	//   ....[80]....
        /*040c*/ 	.word	0x00015b50


	//   ....[81]....
        /*0410*/ 	.word	0x00015b80


	//   ....[82]....
        /*0414*/ 	.word	0x00015bb0


	//   ....[83]....
        /*0418*/ 	.word	0x00015c40


	//   ....[84]....
        /*041c*/ 	.word	0x00015c70


	//   ....[85]....
        /*0420*/ 	.word	0x00015c80


	//   ....[86]....
        /*0424*/ 	.word	0x00015ce0


	//   ....[87]....
        /*0428*/ 	.word	0x00016220


	//   ....[88]....
        /*042c*/ 	.word	0x00016280


	//   ....[89]....
        /*0430*/ 	.word	0x000162d0


	//   ....[90]....
        /*0434*/ 	.word	0x00016320


	//   ....[91]....
        /*0438*/ 	.word	0x00016370


	//   ....[92]....
        /*043c*/ 	.word	0x000163e0


	//   ....[93]....
        /*0440*/ 	.word	0x00016420


	//   ....[94]....
        /*0444*/ 	.word	0x00016490


	//   ....[95]....
        /*0448*/ 	.word	0x00016500


	//   ....[96]....
        /*044c*/ 	.word	0x00016560


	//   ....[97]....
        /*0450*/ 	.word	0x000165d0


	//   ....[98]....
        /*0454*/ 	.word	0x00016640


	//   ....[99]....
        /*0458*/ 	.word	0x000166a0


	//   ....[100]....
        /*045c*/ 	.word	0x00016700


	//   ....[101]....
        /*0460*/ 	.word	0x00016760


	//   ....[102]....
        /*0464*/ 	.word	0x000167d0


	//   ....[103]....
        /*0468*/ 	.word	0x00016830


	//   ....[104]....
        /*046c*/ 	.word	0x00016890


	//   ....[105]....
        /*0470*/ 	.word	0x00016900


	//   ....[106]....
        /*0474*/ 	.word	0x00016950


	//   ....[107]....
        /*0478*/ 	.word	0x000169a0


	//   ....[108]....
        /*047c*/ 	.word	0x000169f0


	//   ....[109]....
        /*0480*/ 	.word	0x00016a60


	//   ....[110]....
        /*0484*/ 	.word	0x00016ad0


	//   ....[111]....
        /*0488*/ 	.word	0x00016b30


	//   ....[112]....
        /*048c*/ 	.word	0x00016b90


	//   ....[113]....
        /*0490*/ 	.word	0x00016bf0


	//   ....[114]....
        /*0494*/ 	.word	0x00016c60


	//   ....[115]....
        /*0498*/ 	.word	0x00016cc0


	//   ....[116]....
        /*049c*/ 	.word	0x00016d20


	//   ....[117]....
        /*04a0*/ 	.word	0x00016d80


	//   ....[118]....
        /*04a4*/ 	.word	0x00016df0


	//   ....[119]....
        /*04a8*/ 	.word	0x00016e50


	//   ....[120]....
        /*04ac*/ 	.word	0x00016eb0


	//   ....[121]....
        /*04b0*/ 	.word	0x00016f10


	//   ....[122]....
        /*04b4*/ 	.word	0x00016f80


	//   ....[123]....
        /*04b8*/ 	.word	0x00016fe0


	//   ....[124]....
        /*04bc*/ 	.word	0x00017040


	//   ....[125]....
        /*04c0*/ 	.word	0x000170a0


	//   ....[126]....
        /*04c4*/ 	.word	0x00017110


	//   ....[127]....
        /*04c8*/ 	.word	0x00017170


	//   ....[128]....
        /*04cc*/ 	.word	0x000171d0


	//   ....[129]....
        /*04d0*/ 	.word	0x00017230


	//   ....[130]....
        /*04d4*/ 	.word	0x000172a0


	//   ....[131]....
        /*04d8*/ 	.word	0x000172f0


	//   ....[132]....
        /*04dc*/ 	.word	0x00017330


	//   ....[133]....
        /*04e0*/ 	.word	0x00017380


	//   ....[134]....
        /*04e4*/ 	.word	0x000173d0


	//   ....[135]....
        /*04e8*/ 	.word	0x00017420


	//   ....[136]....
        /*04ec*/ 	.word	0x00017490


	//   ....[137]....
        /*04f0*/ 	.word	0x000174d0


	//   ....[138]....
        /*04f4*/ 	.word	0x00017520


	//   ....[139]....
        /*04f8*/ 	.word	0x00017570


	//   ....[140]....
        /*04fc*/ 	.word	0x000175c0


	//   ....[141]....
        /*0500*/ 	.word	0x00017610


	//   ....[142]....
        /*0504*/ 	.word	0x00017680


	//   ....[143]....
        /*0508*/ 	.word	0x000176c0


	//   ....[144]....
        /*050c*/ 	.word	0x00017730


	//   ....[145]....
        /*0510*/ 	.word	0x00017790


	//   ....[146]....
        /*0514*/ 	.word	0x000177f0


	//----- nvinfo : EIATTR_EXIT_INSTR_OFFSETS
	.align		4
.L_488:
        /*0518*/ 	.byte	0x04, 0x1c
        /*051a*/ 	.short	(.L_490 - .L_489)


	//   ....[0]....
.L_489:
        /*051c*/ 	.word	0x00000b40


	//   ....[1]....
        /*0520*/ 	.word	0x000161e0


	//----- nvinfo : EIATTR_MAX_THREADS
	.align		4
.L_490:
        /*0524*/ 	.byte	0x04, 0x05
        /*0526*/ 	.short	(.L_492 - .L_491)
.L_491:
        /*0528*/ 	.word	0x00000100
        /*052c*/ 	.word	0x00000001
        /*0530*/ 	.word	0x00000001


	//----- nvinfo : EIATTR_CRS_STACK_SIZE
	.align		4
.L_492:
        /*0534*/ 	.byte	0x04, 0x1e
        /*0536*/ 	.short	(.L_494 - .L_493)
.L_493:
        /*0538*/ 	.word	0x00000000
.L_494:


//--------------------- .nv.info._ZN7cutlass13device_kernelIN5flash19enable_sm80_to_sm89INS1_16FlashAttnFwdSm80INS1_25CollectiveMainloopFwdSm80ILi8ELi1ELb1EN4cute5tupleIJNS5_1CILi128EEENS7_ILi48EEENS7_ILi256EEEEEELi256ENS_6half_tEfNS_4arch4Sm80ELb0ELb1ELb1ELb0ELb0ELb0ELb1ELb1EEENS1_21CollectiveEpilogueFwdINS6_IJS8_SA_S9_EEENS6_IJNS7_ILi1EEESI_SI_EEESC_SE_Li256ELb0ELb1ELb1ELb0EEENS1_19SingleTileSchedulerILb0ELb1ELb1ELi128EEEEEEEEEvNT_6ParamsE --------------------------
	.section	.nv.info._ZN7cutlass13device_kernelIN5flash19enable_sm80_to_sm89INS1_16FlashAttnFwdSm80INS1_25CollectiveMainloopFwdSm80ILi8ELi1ELb1EN4cute5tupleIJNS5_1CILi128EEENS7_ILi48EEENS7_ILi256EEEEEELi256ENS_6half_tEfNS_4arch4Sm80ELb0ELb1ELb1ELb0ELb0ELb0ELb1ELb1EEENS1_21CollectiveEpilogueFwdINS6_IJS8_SA_S9_EEENS6_IJNS7_ILi1EEESI_SI_EEESC_SE_Li256ELb0ELb1ELb1ELb0EEENS1_19SingleTileSchedulerILb0ELb1ELb1ELi128EEEEEEEEEvNT_6ParamsE,"",@"SHT_CUDA_INFO"
	.sectionflags	@""
	.align	4


	//----- nvinfo : EIATTR_CUDA_API_VERSION
	.align		4
        /*0000*/ 	.byte	0x04, 0x37
        /*0002*/ 	.short	(.L_496 - .L_495)
.L_495:
        /*0004*/ 	.word	0x00000082


	//----- nvinfo : EIATTR_SW2861232_WAR
	.align		4
.L_496:
        /*0008*/ 	.byte	0x01, 0x35
	.zero		2


	//----- nvinfo : EIATTR_PARAM_CBANK
	.align		4
        /*000c*/ 	.byte	0x04, 0x0a
        /*000e*/ 	.short	(.L_498 - .L_497)
	.align		4
.L_497:
        /*0010*/ 	.word	index@(.nv.constant0._ZN7cutlass13device_kernelIN5flash19enable_sm80_to_sm89INS1_16FlashAttnFwdSm80INS1_25CollectiveMainloopFwdSm80ILi8ELi1ELb1EN4cute5tupleIJNS5_1CILi128EEENS7_ILi48EEENS7_ILi256EEEEEELi256ENS_6half_tEfNS_4arch4Sm80ELb0ELb1ELb1ELb0ELb0ELb0ELb1ELb1EEENS1_21CollectiveEpilogueFwdINS6_IJS8_SA_S9_EEENS6_IJNS7_ILi1EEESI_SI_EEESC_SE_Li256ELb0ELb1ELb1ELb0EEENS1_19SingleTileSchedulerILb0ELb1ELb1ELi128EEEEEEEEEvNT_6ParamsE)
        /*0014*/ 	.short	0x0160
        /*0016*/ 	.short	0x0418


	//----- nvinfo : EIATTR_CBANK_PARAM_SIZE
	.align		4
.L_498:
        /*0018*/ 	.byte	0x03, 0x19
        /*001a*/ 	.short	0x0418


	//----- nvinfo : EIATTR_KPARAM_INFO
	.align		4
        /*001c*/ 	.byte	0x04, 0x17
        /*001e*/ 	.short	(.L_500 - .L_499)
.L_499:
        /*0020*/ 	.word	0x00000000
        /*0024*/ 	.short	0x0000
        /*0026*/ 	.short	0x0000
        /*0028*/ 	.byte	0x00, 0xf0, 0x61, 0x10


	//----- nvinfo : EIATTR_MAXREG_COUNT
	.align		4
.L_500:
        /*002c*/ 	.byte	0x03, 0x1b
        /*002e*/ 	.short	0x00ff


	//----- nvinfo : EIATTR_NUM_BARRIERS
	.align		4
        /*0030*/ 	.byte	0x02, 0x4c
        /*0032*/ 	.byte	0x02
	.zero		1


	//----- nvinfo : EIATTR_ANNOTATIONS
	.align		4
        /*0034*/ 	.byte	0x04, 0x55
        /*0036*/ 	.short	(.L_502 - .L_501)


	//   ....[0]....
.L_501:
        /* <DEDUP_REMOVED lines=82> */


	//----- nvinfo : EIATTR_MERCURY_ISA_VERSION
	.align		4
.L_502:
        /*0548*/ 	.byte	0x03, 0x5f
        /*054a*/ 	.short	0x0000


	//----- nvinfo : EIATTR_INT_WARP_WIDE_INSTR_OFFSETS
	.align		4
        /*054c*/ 	.byte	0x04, 0x31
        /*054e*/ 	.short	(.L_504 - .L_503)


	//   ....[0]....
.L_503:
        /*0550*/ 	.word	0x00007300


	//   ....[1]....
        /*0554*/ 	.word	0x0000b510


	//   ....[2]....
        /*0558*/ 	.word	0x0000e8e0


	//----- nvinfo : EIATTR_COOP_GROUP_MASK_REGIDS
	.align		4
.L_504:
        /*055c*/ 	.byte	0x04, 0x29
        /*055e*/ 	.short	(.L_506 - .L_505)


	//   ....[0]....
.L_505:
        /*0560*/ 	.word	0xffffffff


	//   ....[1]....
        /*0564*/ 	.word	0xffffffff


	//   ....[2]....
        /*0568*/ 	.word	0xffffffff


	//   ....[3]....
        /*056c*/ 	.word	0xffffffff


	//   ....[4]....
        /*0570*/ 	.word	0xffffffff


	//   ....[5]....
        /*0574*/ 	.word	0xffffffff


	//   ....[6]....
        /*0578*/ 	.word	0xffffffff


	//   ....[7]....
        /*057c*/ 	.word	0xffffffff


	//   ....[8]....
        /*0580*/ 	.word	0xffffffff


	//   ....[9]....
        /*0584*/ 	.word	0xffffffff


	//   ....[10]....
        /*0588*/ 	.word	0xffffffff


	//   ....[11]....
        /*058c*/ 	.word	0xffffffff


	//   ....[12]....
        /*0590*/ 	.word	0xffffffff


	//   ....[13]....
        /*0594*/ 	.word	0xffffffff


	//   ....[14]....
        /*0598*/ 	.word	0xffffffff


	//   ....[15]....
        /*059c*/ 	.word	0xffffffff


	//   ....[16]....
        /*05a0*/ 	.word	0xffffffff


	//   ....[17]....
        /*05a4*/ 	.word	0xffffffff


	//   ....[18]....
        /*05a8*/ 	.word	0xffffffff


	//   ....[19]....
        /*05ac*/ 	.word	0xffffffff


	//   ....[20]....
        /*05b0*/ 	.word	0xffffffff


	//   ....[21]....
        /*05b4*/ 	.word	0xffffffff


	//   ....[22]....
        /*05b8*/ 	.word	0xffffffff


	//   ....[23]....
        /*05bc*/ 	.word	0xffffffff


	//   ....[24]....
        /*05c0*/ 	.word	0xffffffff


	//   ....[25]....
        /*05c4*/ 	.word	0xffffffff


	//   ....[26]....
        /*05c8*/ 	.word	0xffffffff


	//   ....[27]....
        /*05cc*/ 	.word	0xffffffff


	//   ....[28]....
        /*05d0*/ 	.word	0xffffffff


	//   ....[29]....
        /*05d4*/ 	.word	0xffffffff


	//   ....[30]....
        /*05d8*/ 	.word	0xffffffff


	//   ....[31]....
        /*05dc*/ 	.word	0xffffffff


	//   ....[32]....
        /*05e0*/ 	.word	0xffffffff


	//   ....[33]....
        /*05e4*/ 	.word	0xffffffff


	//   ....[34]....
        /*05e8*/ 	.word	0xffffffff


	//   ....[35]....
        /*05ec*/ 	.word	0xffffffff


	//   ....[36]....
        /*05f0*/ 	.word	0xffffffff


	//   ....[37]....
        /*05f4*/ 	.word	0xffffffff


	//   ....[38]....
        /*05f8*/ 	.word	0xffffffff


	//   ....[39]....
        /*05fc*/ 	.word	0xffffffff


	//   ....[40]....
        /*0600*/ 	.word	0xffffffff


	//   ....[41]....
        /*0604*/ 	.word	0xffffffff


	//   ....[42]....
        /*0608*/ 	.word	0xffffffff


	//----- nvinfo : EIATTR_COOP_GROUP_INSTR_OFFSETS
	.align		4
.L_506:
        /*060c*/ 	.byte	0x04, 0x28
        /*060e*/ 	.short	(.L_508 - .L_507)


	//   ....[0]....
.L_507:
        /*0610*/ 	.word	0x00000060


	//   ....[1]....
        /*0614*/ 	.word	0x00001310


	//   ....[2]....
        /*0618*/ 	.word	0x00001360


	//   ....[3]....
        /*061c*/ 	.word	0x000014b0


	//   ....[4]....
        /*0620*/ 	.word	0x00001510


	//   ....[5]....
        /*0624*/ 	.word	0x000016a0


	//   ....[6]....
        /*0628*/ 	.word	0x000016d0


	//   ....[7]....
        /*062c*/ 	.word	0x00001840


	//   ....[8]....
        /*0630*/ 	.word	0x00001860


	//   ....[9]....
        /*0634*/ 	.word	0x00003570


	//   ....[10]....
        /*0638*/ 	.word	0x00003d80


	//   ....[11]....
        /*063c*/ 	.word	0x00004560


	//   ....[12]....
        /*0640*/ 	.word	0x000045e0


	//   ....[13]....
        /*0644*/ 	.word	0x00004620


	//   ....[14]....
        /*0648*/ 	.word	0x00004650


	//   ....[15]....
        /*064c*/ 	.word	0x000076e0


	//   ....[16]....
        /*0650*/ 	.word	0x00007910


	//   ....[17]....
        /*0654*/ 	.word	0x000080d0


	//   ....[18]....
        /*0658*/ 	.word	0x000080f0


	//   ....[19]....
        /*065c*/ 	.word	0x00008b10


	//   ....[20]....
        /*0660*/ 	.word	0x00008b30


	//   ....[21]....
        /*0664*/ 	.word	0x0000b920


	//   ....[22]....
        /*0668*/ 	.word	0x0000b940


	//   ....[23]....
        /*066c*/ 	.word	0x0000bf90


	//   ....[24]....
        /*0670*/ 	.word	0x0000bfb0


	//   ....[25]....
        /*0674*/ 	.word	0x0000eb30


	//   ....[26]....
        /*0678*/ 	.word	0x0000ed50


	//   ....[27]....
        /*067c*/ 	.word	0x0000f500


	//   ....[28]....
        /*0680*/ 	.word	0x0000f520


	//   ....[29]....
        /*0684*/ 	.word	0x0000ff80


	//   ....[30]....
        /*0688*/ 	.word	0x0000ffa0


	//   ....[31]....
        /*068c*/ 	.word	0x00011250


	//   ....[32]....
        /*0690*/ 	.word	0x00011260


	//   ....[33]....
        /*0694*/ 	.word	0x00011290


	//   ....[34]....
        /*0698*/ 	.word	0x000112a0


	//   ....[35]....
        /*069c*/ 	.word	0x00012180


	//   ....[36]....
        /*06a0*/ 	.word	0x000121c0


	//   ....[37]....
        /*06a4*/ 	.word	0x00012200


	//   ....[38]....
        /*06a8*/ 	.word	0x00012230


	//   ....[39]....
        /*06ac*/ 	.word	0x00012320


	//   ....[40]....
        /*06b0*/ 	.word	0x00012340


	//   ....[41]....
        /*06b4*/ 	.word	0x00012f60


	//   ....[42]....
        /*06b8*/ 	.word	0x00012f70


	//----- nvinfo : EIATTR_EXIT_INSTR_OFFSETS
	.align		4
.L_508:
        /*06bc*/ 	.byte	0x04, 0x1c
        /*06be*/ 	.short	(.L_510 - .L_509)


	//   ....[0]....
.L_509:
        /*06c0*/ 	.word	0x000001c0


	//   ....[1]....
        /*06c4*/ 	.word	0x00012f80


	//   ....[2]....
        /*06c8*/ 	.word	0x00013b20


	//   ....[3]....
        /*06cc*/ 	.word	0x00013b70


	//   ....[4]....
        /*06d0*/ 	.word	0x00013ba0


	//   ....[5]....
        /*06d4*/ 	.word	0x00013c00


	//   ....[6]....
        /*06d8*/ 	.word	0x00013e90


	//----- nvinfo : EIATTR_CTAIDZ_USED
	.align		4
.L_510:
        /*06dc*/ 	.byte	0x01, 0x04
	.zero		2


	//----- nvinfo : EIATTR_MAX_THREADS
	.align		4
        /*06e0*/ 	.byte	0x04, 0x05
        /*06e2*/ 	.short	(.L_512 - .L_511)
.L_511:
        /*06e4*/ 	.word	0x00000100
        /*06e8*/ 	.word	0x00000001
        /*06ec*/ 	.word	0x00000001


	//----- nvinfo : EIATTR_CRS_STACK_SIZE
	.align		4
.L_512:
        /*06f0*/ 	.byte	0x04, 0x1e
        /*06f2*/ 	.short	(.L_514 - .L_513)
.L_513:
        /*06f4*/ 	.word	0x00000000
.L_514:


//--------------------- .nv.info._ZN7cutlass13device_kernelIN5flash19enable_sm80_to_sm89INS1_16FlashAttnFwdSm80INS1_25CollectiveMainloopFwdSm80ILi8ELi1ELb1EN4cute5tupleIJNS5_1CILi128EEENS7_ILi48EEENS7_ILi256EEEEEELi256ENS_6half_tEfNS_4arch4Sm80ELb0ELb1ELb1ELb1ELb0ELb0ELb1ELb1EEENS1_21CollectiveEpilogueFwdINS6_IJS8_SA_S9_EEENS6_IJNS7_ILi1EEESI_SI_EEESC_SE_Li256ELb1ELb1ELb1ELb0EEENS1_36VarlenDynamicPersistentTileSchedulerILi128ELi48ELi256ELi256ELb1ELb1ELb0ELb1ELb0ELb1EEEEEEEEEvNT_6ParamsE --------------------------
	.section	.nv.info._ZN7cutlass13device_kernelIN5flash19enable_sm80_to_sm89INS1_16FlashAttnFwdSm80INS1_25CollectiveMainloopFwdSm80ILi8ELi1ELb1EN4cute5tupleIJNS5_1CILi128EEENS7_ILi48EEENS7_ILi256EEEEEELi256ENS_6half_tEfNS_4arch4Sm80ELb0ELb1ELb1ELb1ELb0ELb0ELb1ELb1EEENS1_21CollectiveEpilogueFwdINS6_IJS8_SA_S9_EEENS6_IJNS7_ILi1EEESI_SI_EEESC_SE_Li256ELb1ELb1ELb1ELb0EEENS1_36VarlenDynamicPersistentTileSchedulerILi128ELi48ELi256ELi256ELb1ELb1ELb0ELb1ELb0ELb1EEEEEEEEEvNT_6ParamsE,"",@"SHT_CUDA_INFO"
	.sectionflags	@""
	.align	4


	//----- nvinfo : EIATTR_CUDA_API_VERSION
	.align		4
        /*0000*/ 	.byte	0x04, 0x37
        /*0002*/ 	.short	(.L_516 - .L_515)
.L_515:
        /*0004*/ 	.word	0x00000082


	//----- nvinfo : EIATTR_SW2861232_WAR
	.align		4
.L_516:
        /*0008*/ 	.byte	0x01, 0x35
	.zero		2


	//----- nvinfo : EIATTR_PARAM_CBANK
	.align		4
        /*000c*/ 	.byte	0x04, 0x0a
        /*000e*/ 	.short	(.L_518 - .L_517)
	.align		4
.L_517:
        /*0010*/ 	.word	index@(.nv.constant0._ZN7cutlass13device_kernelIN5flash19enable_sm80_to_sm89INS1_16FlashAttnFwdSm80INS1_25CollectiveMainloopFwdSm80ILi8ELi1ELb1EN4cute5tupleIJNS5_1CILi128EEENS7_ILi48EEENS7_ILi256EEEEEELi256ENS_6half_tEfNS_4arch4Sm80ELb0ELb1ELb1ELb1ELb0ELb0ELb1ELb1EEENS1_21CollectiveEpilogueFwdINS6_IJS8_SA_S9_EEENS6_IJNS7_ILi1EEESI_SI_EEESC_SE_Li256ELb1ELb1ELb1ELb0EEENS1_36VarlenDynamicPersistentTileSchedulerILi128ELi48ELi256ELi256ELb1ELb1ELb0ELb1ELb0ELb1EEEEEEEEEvNT_6ParamsE)
        /*0014*/ 	.short	0x0160
        /*0016*/ 	.short	0x0438


	//----- nvinfo : EIATTR_CBANK_PARAM_SIZE
	.align		4
.L_518:
        /*0018*/ 	.byte	0x03, 0x19
        /*001a*/ 	.short	0x0438


	//----- nvinfo : EIATTR_KPARAM_INFO
	.align		4
        /*001c*/ 	.byte	0x04, 0x17
        /*001e*/ 	.short	(.L_520 - .L_519)
.L_519:
        /*0020*/ 	.word	0x00000000
        /*0024*/ 	.short	0x0000
        /*0026*/ 	.short	0x0000
        /*0028*/ 	.byte	0x00, 0xf0, 0xe1, 0x10


	//----- nvinfo : EIATTR_MAXREG_COUNT
	.align		4
.L_520:
        /*002c*/ 	.byte	0x03, 0x1b
        /*002e*/ 	.short	0x00ff


	//----- nvinfo : EIATTR_NUM_BARRIERS
	.align		4
        /*0030*/ 	.byte	0x02, 0x4c
        /*0032*/ 	.byte	0x06
	.zero		1


	//----- nvinfo : EIATTR_ANNOTATIONS
	.align		4
        /*0034*/ 	.byte	0x04, 0x55
        /*0036*/ 	.short	(.L_522 - .L_521)


	//   ....[0]....
.L_521:
        /* <DEDUP_REMOVED lines=105> */


	//----- nvinfo : EIATTR_MERCURY_ISA_VERSION
	.align		4
.L_522:
        /*06b8*/ 	.byte	0x03, 0x5f
        /*06ba*/ 	.short	0x0000


	//----- nvinfo : EIATTR_INT_WARP_WIDE_INSTR_OFFSETS
	.align		4
        /*06bc*/ 	.byte	0x04, 0x31
        /*06be*/ 	.short	(.L_524 - .L_523)


	//   ....[0]....
.L_523:
        /*06c0*/ 	.word	0x00011ab0


	//   ....[1]....
        /*06c4*/ 	.word	0x00011b30


	//----- nvinfo : EIATTR_COOP_GROUP_MASK_REGIDS
	.align		4
.L_524:
        /*06c8*/ 	.byte	0x04, 0x29
        /*06ca*/ 	.short	(.L_526 - .L_525)


	//   ....[0]....
.L_525:
        /*06cc*/ 	.word	0xffffffff


	//   ....[1]....
        /*06d0*/ 	.word	0xffffffff


	//   ....[2]....
        /*06d4*/ 	.word	0xffffffff


	//   ....[3]....
        /*06d8*/ 	.word	0xffffffff


	//   ....[4]....
        /*06dc*/ 	.word	0xffffffff


	//   ....[5]....
        /*06e0*/ 	.word	0xffffffff


	//   ....[6]....
        /*06e4*/ 	.word	0xffffffff


	//   ....[7]....
        /*06e8*/ 	.word	0xffffffff


	//   ....[8]....
        /*06ec*/ 	.word	0xffffffff


	//   ....[9]....
        /*06f0*/ 	.word	0xffffffff


	//   ....[10]....
        /*06f4*/ 	.word	0xffffffff


	//   ....[11]....
        /*06f8*/ 	.word	0xffffffff


	//   ....[12]....
        /*06fc*/ 	.word	0xffffffff


	//   ....[13]....
        /*0700*/ 	.word	0xffffffff


	//   ....[14]....
        /*0704*/ 	.word	0xffffffff


	//   ....[15]....
        /*0708*/ 	.word	0xffffffff


	//   ....[16]....
        /*070c*/ 	.word	0xffffffff


	//   ....[17]....
        /*0710*/ 	.word	0xffffffff


	//   ....[18]....
        /*0714*/ 	.word	0xffffffff


	//   ....[19]....
        /*0718*/ 	.word	0xffffffff


	//   ....[20]....
        /*071c*/ 	.word	0xffffffff


	//   ....[21]....
        /*0720*/ 	.word	0xffffffff


	//   ....[22]....
        /*0724*/ 	.word	0xffffffff


	//   ....[23]....
        /*0728*/ 	.word	0xffffffff


	//   ....[24]....
        /*072c*/ 	.word	0xffffffff


	//   ....[25]....
        /*0730*/ 	.word	0xffffffff


	//   ....[26]....
        /*0734*/ 	.word	0xffffffff


	//   ....[27]....
        /*0738*/ 	.word	0xffffffff


	//   ....[28]....
        /*073c*/ 	.word	0xffffffff


	//   ....[29]....
        /*0740*/ 	.word	0xffffffff


	//   ....[30]....
        /*0744*/ 	.word	0xffffffff


	//   ....[31]....
        /*0748*/ 	.word	0xffffffff


	//   ....[32]....
        /*074c*/ 	.word	0xffffffff


	//   ....[33]....
        /*0750*/ 	.word	0xffffffff


	//   ....[34]....
        /*0754*/ 	.word	0xffffffff


	//   ....[35]....
        /*0758*/ 	.word	0xffffffff


	//   ....[36]....
        /*075c*/ 	.word	0xffffffff


	//   ....[37]....
        /*0760*/ 	.word	0xffffffff


	//   ....[38]....
        /*0764*/ 	.word	0xffffffff


	//   ....[39]....
        /*0768*/ 	.word	0xffffffff


	//   ....[40]....
        /*076c*/ 	.word	0xffffffff


	//   ....[41]....
        /*0770*/ 	.word	0xffffffff


	//   ....[42]....
        /*0774*/ 	.word	0xffffffff


	//   ....[43]....
        /*0778*/ 	.word	0xffffffff


	//   ....[44]....
        /*077c*/ 	.word	0xffffffff


	//   ....[45]....
        /*0780*/ 	.word	0xffffffff


	//   ....[46]....
        /*0784*/ 	.word	0xffffffff


	//   ....[47]....
        /*0788*/ 	.word	0xffffffff


	//   ....[48]....
        /*078c*/ 	.word	0xffffffff


	//   ....[49]....
        /*0790*/ 	.word	0xffffffff


	//   ....[50]....
        /*0794*/ 	.word	0xffffffff


	//   ....[51]....
        /*0798*/ 	.word	0xffffffff


	//   ....[52]....
        /*079c*/ 	.word	0xffffffff


	//   ....[53]....
        /*07a0*/ 	.word	0xffffffff


	//   ....[54]....
        /*07a4*/ 	.word	0xffffffff


	//   ....[55]....
        /*07a8*/ 	.word	0xffffffff


	//   ....[56]....
        /*07ac*/ 	.word	0xffffffff


	//   ....[57]....
        /*07b0*/ 	.word	0xffffffff


	//   ....[58]....
        /*07b4*/ 	.word	0xffffffff


	//   ....[59]....
        /*07b8*/ 	.word	0xffffffff


	//   ....[60]....
        /*07bc*/ 	.word	0xffffffff


	//   ....[61]....
        /*07c0*/ 	.word	0xffffffff


	//   ....[62]....
        /*07c4*/ 	.word	0xffffffff


	//   ....[63]....
        /*07c8*/ 	.word	0xffffffff


	//   ....[64]....
        /*07cc*/ 	.word	0xffffffff


	//   ....[65]....
        /*07d0*/ 	.word	0xffffffff


	//   ....[66]....
        /*07d4*/ 	.word	0xffffffff


	//   ....[67]....
        /*07d8*/ 	.word	0xffffffff


	//   ....[68]....
        /*07dc*/ 	.word	0xffffffff


	//   ....[69]....
        /*07e0*/ 	.word	0xffffffff


	//   ....[70]....
        /*07e4*/ 	.word	0xffffffff


	//   ....[71]....
        /*07e8*/ 	.word	0xffffffff


	//   ....[72]....
        /*07ec*/ 	.word	0xffffffff


	//   ....[73]....
        /*07f0*/ 	.word	0xffffffff


	//   ....[74]....
        /*07f4*/ 	.word	0xffffffff


	//   ....[75]....
        /*07f8*/ 	.word	0xffffffff


	//   ....[76]....
        /*07fc*/ 	.word	0xffffffff


	//   ....[77]....
        /*0800*/ 	.word	0xffffffff


	//   ....[78]....
        /*0804*/ 	.word	0xffffffff


	//   ....[79]....
        /*0808*/ 	.word	0xffffffff


	//   ....[80]....
        /*080c*/ 	.word	0xffffffff


	//   ....[81]....
        /*0810*/ 	.word	0xffffffff


	//   ....[82]....
        /*0814*/ 	.word	0xffffffff


	//   ....[83]....
        /*0818*/ 	.word	0xffffffff


	//   ....[84]....
        /*081c*/ 	.word	0xffffffff


	//   ....[85]....
        /*0820*/ 	.word	0xffffffff


	//   ....[86]....
        /*0824*/ 	.word	0xffffffff


	//   ....[87]....
        /*0828*/ 	.word	0xffffffff


	//   ....[88]....
        /*082c*/ 	.word	0xffffffff


	//   ....[89]....
        /*0830*/ 	.word	0xffffffff


	//   ....[90]....
        /*0834*/ 	.word	0xffffffff


	//   ....[91]....
        /*0838*/ 	.word	0xffffffff


	//   ....[92]....
        /*083c*/ 	.word	0xffffffff


	//   ....[93]....
        /*0840*/ 	.word	0xffffffff


	//   ....[94]....
        /*0844*/ 	.word	0xffffffff


	//   ....[95]....
        /*0848*/ 	.word	0xffffffff


	//   ....[96]....
        /*084c*/ 	.word	0xffffffff


	//   ....[97]....
        /*0850*/ 	.word	0xffffffff


	//   ....[98]....
        /*0854*/ 	.word	0xffffffff


	//   ....[99]....
        /*0858*/ 	.word	0xffffffff


	//   ....[100]....
        /*085c*/ 	.word	0xffffffff


	//   ....[101]....
        /*0860*/ 	.word	0xffffffff


	//   ....[102]....
        /*0864*/ 	.word	0xffffffff


	//   ....[103]....
        /*0868*/ 	.word	0xffffffff


	//   ....[104]....
        /*086c*/ 	.word	0xffffffff


	//   ....[105]....
        /*0870*/ 	.word	0xffffffff


	//   ....[106]....
        /*0874*/ 	.word	0xffffffff


	//   ....[107]....
        /*0878*/ 	.word	0xffffffff


	//   ....[108]....
        /*087c*/ 	.word	0xffffffff


	//   ....[109]....
        /*0880*/ 	.word	0xffffffff


	//   ....[110]....
        /*0884*/ 	.word	0xffffffff


	//   ....[111]....
        /*0888*/ 	.word	0xffffffff


	//   ....[112]....
        /*088c*/ 	.word	0xffffffff


	//   ....[113]....
        /*0890*/ 	.word	0xffffffff


	//   ....[114]....
        /*0894*/ 	.word	0xffffffff


	//   ....[115]....
        /*0898*/ 	.word	0xffffffff


	//   ....[116]....
        /*089c*/ 	.word	0xffffffff


	//   ....[117]....
        /*08a0*/ 	.word	0xffffffff


	//   ....[118]....
        /*08a4*/ 	.word	0xffffffff


	//   ....[119]....
        /*08a8*/ 	.word	0xffffffff


	//   ....[120]....
        /*08ac*/ 	.word	0xffffffff


	//   ....[121]....
        /*08b0*/ 	.word	0xffffffff


	//   ....[122]....
        /*08b4*/ 	.word	0xffffffff


	//   ....[123]....
        /*08b8*/ 	.word	0xffffffff


	//   ....[124]....
        /*08bc*/ 	.word	0xffffffff


	//   ....[125]....
        /*08c0*/ 	.word	0xffffffff


	//   ....[126]....
        /*08c4*/ 	.word	0xffffffff


	//   ....[127]....
        /*08c8*/ 	.word	0xffffffff


	//   ....[128]....
        /*08cc*/ 	.word	0xffffffff


	//   ....[129]....
        /*08d0*/ 	.word	0xffffffff


	//   ....[130]....
        /*08d4*/ 	.word	0xffffffff


	//   ....[131]....
        /*08d8*/ 	.word	0xffffffff


	//   ....[132]....
        /*08dc*/ 	.word	0xffffffff


	//   ....[133]....
        /*08e0*/ 	.word	0xffffffff


	//   ....[134]....
        /*08e4*/ 	.word	0xffffffff


	//   ....[135]....
        /*08e8*/ 	.word	0xffffffff


	//   ....[136]....
        /*08ec*/ 	.word	0xffffffff


	//   ....[137]....
        /*08f0*/ 	.word	0xffffffff


	//   ....[138]....
        /*08f4*/ 	.word	0xffffffff


	//   ....[139]....
        /*08f8*/ 	.word	0xffffffff


	//   ....[140]....
        /*08fc*/ 	.word	0xffffffff


	//   ....[141]....
        /*0900*/ 	.word	0xffffffff


	//   ....[142]....
        /*0904*/ 	.word	0xffffffff


	//   ....[143]....
        /*0908*/ 	.word	0xffffffff


	//   ....[144]....
        /*090c*/ 	.word	0xffffffff


	//----- nvinfo : EIATTR_COOP_GROUP_INSTR_OFFSETS
	.align		4
.L_526:
        /*0910*/ 	.byte	0x04, 0x28
        /*0912*/ 	.short	(.L_528 - .L_527)


	//   ....[0]....
.L_527:
        /*0914*/ 	.word	0x00000050


	//   ....[1]....
        /*0918*/ 	.word	0x00000200


	//   ....[2]....
        /*091c*/ 	.word	0x00000230


	//   ....[3]....
        /*0920*/ 	.word	0x00000260


	//   ....[4]....
        /*0924*/ 	.word	0x00000290


	//   ....[5]....
        /*0928*/ 	.word	0x000002c0


	//   ....[6]....
        /*092c*/ 	.word	0x000002f0


	//   ....[7]....
        /*0930*/ 	.word	0x00000450


	//   ....[8]....
        /*0934*/ 	.word	0x00000490


	//   ....[9]....
        /*0938*/ 	.word	0x000004c0


	//   ....[10]....
        /*093c*/ 	.word	0x000004f0


	//   ....[11]....
        /*0940*/ 	.word	0x00000520


	//   ....[12]....
        /*0944*/ 	.word	0x00000550


	//   ....[13]....
        /*0948*/ 	.word	0x000005e0


	//   ....[14]....
        /*094c*/ 	.word	0x00000630


	//   ....[15]....
        /*0950*/ 	.word	0x00000650


	//   ....[16]....
        /*0954*/ 	.word	0x000006b0


	//   ....[17]....
        /*0958*/ 	.word	0x00002aa0


	//   ....[18]....
        /*095c*/ 	.word	0x00002ae0


	//   ....[19]....
        /*0960*/ 	.word	0x00002c20


	//   ....[20]....
        /*0964*/ 	.word	0x00002c50


	//   ....[21]....
        /*0968*/ 	.word	0x00002c80


	//   ....[22]....
        /*096c*/ 	.word	0x00002da0


	//   ....[23]....
        /*0970*/ 	.word	0x00002dc0


	//   ....[24]....
        /*0974*/ 	.word	0x00002e00


	//   ....[25]....
        /*0978*/ 	.word	0x00004a70


	//   ....[26]....
        /*097c*/ 	.word	0x00004c20


	//   ....[27]....
        /*0980*/ 	.word	0x00005510


	//   ....[28]....
        /*0984*/ 	.word	0x00005530


	//   ....[29]....
        /*0988*/ 	.word	0x00005690


	//   ....[30]....
        /*098c*/ 	.word	0x000056e0


	//   ....[31]....
        /*0990*/ 	.word	0x00007f90


	//   ....[32]....
        /*0994*/ 	.word	0x000085b0


	//   ....[33]....
        /*0998*/ 	.word	0x00008850


	//   ....[34]....
        /*099c*/ 	.word	0x00008870


	//   ....[35]....
        /*09a0*/ 	.word	0x00009280


	//   ....[36]....
        /*09a4*/ 	.word	0x000092a0


	//   ....[37]....
        /*09a8*/ 	.word	0x0000bc10


	//   ....[38]....
        /*09ac*/ 	.word	0x0000bc30


	//   ....[39]....
        /*09b0*/ 	.word	0x0000c260


	//   ....[40]....
        /*09b4*/ 	.word	0x0000c280


	//   ....[41]....
        /*09b8*/ 	.word	0x0000e9e0


	//   ....[42]....
        /*09bc*/ 	.word	0x0000f000


	//   ....[43]....
        /*09c0*/ 	.word	0x0000f2c0


	//   ....[44]....
        /*09c4*/ 	.word	0x0000f2e0


	//   ....[45]....
        /*09c8*/ 	.word	0x0000fd10


	//   ....[46]....
        /*09cc*/ 	.word	0x0000fd30


	//   ....[47]....
        /*09d0*/ 	.word	0x00011060


	//   ....[48]....
        /*09d4*/ 	.word	0x000110b0


	//   ....[49]....
        /*09d8*/ 	.word	0x000110d0


	//   ....[50]....
        /*09dc*/ 	.word	0x000110f0


	//   ....[51]....
        /*09e0*/ 	.word	0x000129d0


	//   ....[52]....
        /*09e4*/ 	.word	0x000129e0


	//   ....[53]....
        /*09e8*/ 	.word	0x00012a00


	//   ....[54]....
        /*09ec*/ 	.word	0x00012a20


	//   ....[55]....
        /*09f0*/ 	.word	0x00012e30


	//   ....[56]....
        /*09f4*/ 	.word	0x00012e50


	//   ....[57]....
        /*09f8*/ 	.word	0x00012ff0


	//   ....[58]....
        /*09fc*/ 	.word	0x00013000


	//   ....[59]....
        /*0a00*/ 	.word	0x00013170


	//   ....[60]....
        /*0a04*/ 	.word	0x00013190


	//   ....[61]....
        /*0a08*/ 	.word	0x00013300


	//   ....[62]....
        /*0a0c*/ 	.word	0x00013310


	//   ....[63]....
        /*0a10*/ 	.word	0x00013690


	//   ....[64]....
        /*0a14*/ 	.word	0x000136b0


	//   ....[65]....
        /*0a18*/ 	.word	0x00014300


	//   ....[66]....
        /*0a1c*/ 	.word	0x00014310


	//   ....[67]....
        /*0a20*/ 	.word	0x00015370


	//   ....[68]....
        /*0a24*/ 	.word	0x00015390


	//   ....[69]....
        /*0a28*/ 	.word	0x00015540


	//   ....[70]....
        /*0a2c*/ 	.word	0x00015550


	//   ....[71]....
        /*0a30*/ 	.word	0x000156c0


	//   ....[72]....
        /*0a34*/ 	.word	0x000156e0


	//   ....[73]....
        /*0a38*/ 	.word	0x00015850


	//   ....[74]....
        /*0a3c*/ 	.word	0x00015860


	//   ....[75]....
        /*0a40*/ 	.word	0x00015a90


	//   ....[76]....
        /*0a44*/ 	.word	0x00015ab0


	//   ....[77]....
        /*0a48*/ 	.word	0x00015be0


	//   ....[78]....
        /*0a4c*/ 	.word	0x00015c20


	//   ....[79]....
        /*0a50*/ 	.word	0x00015c50


	//   ....[80]....
        /*0a54*/ 	.word	0x00015c80


	//   ....[81]....
        /*0a58*/ 	.word	0x00015cb0


	//   ....[82]....
        /*0a5c*/ 	.word	0x00015ce0


	//   ....[83]....
        /*0a60*/ 	.word	0x00015e40


	//   ....[84]....
        /*0a64*/ 	.word	0x00015e80


	//   ....[85]....
        /*0a68*/ 	.word	0x00015eb0


	//   ....[86]....
        /*0a6c*/ 	.word	0x00015ee0


	//   ....[87]....
        /*0a70*/ 	.word	0x00015f10


	//   ....[88]....
        /*0a74*/ 	.word	0x00015f40


	//   ....[89]....
        /*0a78*/ 	.word	0x00015fd0


	//   ....[90]....
        /*0a7c*/ 	.word	0x00016030


	//   ....[91]....
        /*0a80*/ 	.word	0x00016040


	//   ....[92]....
        /*0a84*/ 	.word	0x000160a0


	//   ....[93]....
        /*0a88*/ 	.word	0x00016b10


	//   ....[94]....
        /*0a8c*/ 	.word	0x00016b70


	//   ....[95]....
        /*0a90*/ 	.word	0x00016bc0


	//   ....[96]....
        /*0a94*/ 	.word	0x00016c10


	//   ....[97]....
        /*0a98*/ 	.word	0x00016c60


	//   ....[98]....
        /*0a9c*/ 	.word	0x00016cd0


	//   ....[99]....
        /*0aa0*/ 	.word	0x00016d10


	//   ....[100]....
        /*0aa4*/ 	.word	0x00016d80


	//   ....[101]....
        /*0aa8*/ 	.word	0x00016df0


	//   ....[102]....
        /*0aac*/ 	.word	0x00016e50


	//   ....[103]....
        /*0ab0*/ 	.word	0x00016eb0


	//   ....[104]....
        /*0ab4*/ 	.word	0x00016f10


	//   ....[105]....
        /*0ab8*/ 	.word	0x00016f60


	//   ....[106]....
        /*0abc*/ 	.word	0x00016fc0


	//   ....[107]....
        /*0ac0*/ 	.word	0x00017030


	//   ....[108]....
        /*0ac4*/ 	.word	0x000170a0


	//   ....[109]....
        /*0ac8*/ 	.word	0x00017100


	//   ....[110]....
        /*0acc*/ 	.word	0x00017160


	//   ....[111]....
        /*0ad0*/ 	.word	0x000171c0


	//   ....[112]....
        /*0ad4*/ 	.word	0x00017230


	//   ....[113]....
        /*0ad8*/ 	.word	0x00017290


	//   ....[114]....
        /*0adc*/ 	.word	0x000172f0


	//   ....[115]....
        /*0ae0*/ 	.word	0x00017350


	//   ....[116]....
        /*0ae4*/ 	.word	0x000173c0


	//   ....[117]....
        /*0ae8*/ 	.word	0x00017420


	//   ....[118]....
        /*0aec*/ 	.word	0x00017480


	//   ....[119]....
        /*0af0*/ 	.word	0x000174e0


	//   ....[120]....
        /*0af4*/ 	.word	0x00017550


	//   ....[121]....
        /*0af8*/ 	.word	0x000175b0


	//   ....[122]....
        /*0afc*/ 	.word	0x00017610


	//   ....[123]....
        /*0b00*/ 	.word	0x00017670


	//   ....[124]....
        /*0b04*/ 	.word	0x000176e0


	//   ....[125]....
        /*0b08*/ 	.word	0x00017740


	//   ....[126]....
        /*0b0c*/ 	.word	0x000177a0


	//   ....[127]....
        /*0b10*/ 	.word	0x00017800


	//   ....[128]....
        /*0b14*/ 	.word	0x00017870


	//   ....[129]....
        /*0b18*/ 	.word	0x000178c0


	//   ....[130]....
        /*0b1c*/ 	.word	0x00017900


	//   ....[131]....
        /*0b20*/ 	.word	0x00017950


	//   ....[132]....
        /*0b24*/ 	.word	0x000179a0


	//   ....[133]....
        /*0b28*/ 	.word	0x000179f0


	//   ....[134]....
        /*0b2c*/ 	.word	0x00017a60


	//   ....[135]....
        /*0b30*/ 	.word	0x00017aa0


	//   ....[136]....
        /*0b34*/ 	.word	0x00017af0


	//   ....[137]....
        /*0b38*/ 	.word	0x00017b40


	//   ....[138]....
        /*0b3c*/ 	.word	0x00017b90


	//   ....[139]....
        /*0b40*/ 	.word	0x00017be0


	//   ....[140]....
        /*0b44*/ 	.word	0x00017c50


	//   ....[141]....
        /*0b48*/ 	.word	0x00017c90


	//   ....[142]....
        /*0b4c*/ 	.word	0x00017d00


	//   ....[143]....
        /*0b50*/ 	.word	0x00017d60


	//   ....[144]....
        /*0b54*/ 	.word	0x00017dc0


	//----- nvinfo : EIATTR_EXIT_INSTR_OFFSETS
	.align		4
.L_528:
        /*0b58*/ 	.byte	0x04, 0x1c
        /*0b5a*/ 	.short	(.L_530 - .L_529)


	//   ....[0]....
.L_529:
        /*0b5c*/ 	.word	0x000010d0


	//   ....[1]....
        /*0b60*/ 	.word	0x00016ad0


	//----- nvinfo : EIATTR_MAX_THREADS
	.align		4
.L_530:
        /*0b64*/ 	.byte	0x04, 0x05
        /*0b66*/ 	.short	(.L_532 - .L_531)
.L_531:
        /*0b68*/ 	.word	0x00000100
        /*0b6c*/ 	.word	0x00000001
        /*0b70*/ 	.word	0x00000001


	//----- nvinfo : EIATTR_CRS_STACK_SIZE
	.align		4
.L_532:
        /*0b74*/ 	.byte	0x04, 0x1e
        /*0b76*/ 	.short	(.L_534 - .L_533)
.L_533:
        /*0b78*/ 	.word	0x00000000
.L_534:


//--------------------- .nv.info._ZN7cutlass13device_kernelIN5flash19enable_sm80_to_sm89INS1_16FlashAttnFwdSm80INS1_25CollectiveMainloopFwdSm80ILi8ELi1ELb0EN4cute5tupleIJNS5_1CILi128EEENS7_ILi32EEENS7_ILi256EEEEEELi256ENS_6half_tEfNS_4arch4Sm80ELb0ELb1ELb1ELb1ELb0ELb1ELb1ELb1EEENS1_21CollectiveEpilogueFwdINS6_IJS8_SA_S9_EEENS6_IJNS7_ILi1EEESI_SI_EEESC_SE_Li256ELb1ELb1ELb1ELb0EEENS1_36VarlenDynamicPersistentTileSchedulerILi128ELi32ELi256ELi256ELb1ELb1ELb0ELb1ELb0ELb1EEEEEEEEEvNT_6ParamsE --------------------------
	.section	.nv.info._ZN7cutlass13device_kernelIN5flash19enable_sm80_to_sm89INS1_16FlashAttnFwdSm80INS1_25CollectiveMainloopFwdSm80ILi8ELi1ELb0EN4cute5tupleIJNS5_1CILi128EEENS7_ILi32EEENS7_ILi256EEEEEELi256ENS_6half_tEfNS_4arch4Sm80ELb0ELb1ELb1ELb1ELb0ELb1ELb1ELb1EEENS1_21CollectiveEpilogueFwdINS6_IJS8_SA_S9_EEENS6_IJNS7_ILi1EEESI_SI_EEESC_SE_Li256ELb1ELb1ELb1ELb0EEENS1_36VarlenDynamicPersistentTileSchedulerILi128ELi32ELi256ELi256ELb1ELb1ELb0ELb1ELb0ELb1EEEEEEEEEvNT_6ParamsE,"",@"SHT_CUDA_INFO"
	.sectionflags	@""
	.align	4


	//----- nvinfo : EIATTR_CUDA_API_VERSION
	.align		4
        /*0000*/ 	.byte	0x04, 0x37
        /*0002*/ 	.short	(.L_536 - .L_535)
.L_535:
        /*0004*/ 	.word	0x00000082


	//----- nvinfo : EIATTR_SW2861232_WAR
	.align		4
.L_536:
        /*0008*/ 	.byte	0x01, 0x35
	.zero		2


	//----- nvinfo : EIATTR_PARAM_CBANK
	.align		4
        /*000c*/ 	.byte	0x04, 0x0a
        /*000e*/ 	.short	(.L_538 - .L_537)
	.align		4
.L_537:
        /*0010*/ 	.word	index@(.nv.constant0._ZN7cutlass13device_kernelIN5flash19enable_sm80_to_sm89INS1_16FlashAttnFwdSm80INS1_25CollectiveMainloopFwdSm80ILi8ELi1ELb0EN4cute5tupleIJNS5_1CILi128EEENS7_ILi32EEENS7_ILi256EEEEEELi256ENS_6half_tEfNS_4arch4Sm80ELb0ELb1ELb1ELb1ELb0ELb1ELb1ELb1EEENS1_21CollectiveEpilogueFwdINS6_IJS8_SA_S9_EEENS6_IJNS7_ILi1EEESI_SI_EEESC_SE_Li256ELb1ELb1ELb1ELb0EEENS1_36VarlenDynamicPersistentTileSchedulerILi128ELi32ELi256ELi256ELb1ELb1ELb0ELb1ELb0ELb1EEEEEEEEEvNT_6ParamsE)
        /*0014*/ 	.short	0x0160
        /*0016*/ 	.short	0x0438


	//----- nvinfo : EIATTR_CBANK_PARAM_SIZE
	.align		4
.L_538:
        /*0018*/ 	.byte	0x03, 0x19
        /*001a*/ 	.short	0x0438


	//----- nvinfo : EIATTR_KPARAM_INFO
	.align		4
        /*001c*/ 	.byte	0x04, 0x17
        /*001e*/ 	.short	(.L_540 - .L_539)
.L_539:
        /*0020*/ 	.word	0x00000000
        /*0024*/ 	.short	0x0000
        /*0026*/ 	.short	0x0000
        /*0028*/ 	.byte	0x00, 0xf0, 0xe1, 0x10


	//----- nvinfo : EIATTR_MAXREG_COUNT
	.align		4
.L_540:
        /*002c*/ 	.byte	0x03, 0x1b
        /*002e*/ 	.short	0x00ff


	//----- nvinfo : EIATTR_NUM_BARRIERS
	.align		4
        /*0030*/ 	.byte	0x02, 0x4c
        /*0032*/ 	.byte	0x06
	.zero		1


	//----- nvinfo : EIATTR_ANNOTATIONS
	.align		4
        /*0034*/ 	.byte	0x04, 0x55
        /*0036*/ 	.short	(.L_542 - .L_541)


	//   ....[0]....
.L_541:
        /*0038*/ 	.word	0x00000001
        /*003c*/ 	.byte	0x70, 0x00, 0x00, 0x00, 0x01, 0x00, 0x00, 0x00, 0xc0, 0x14, 0x00, 0x00, 0x01, 0x00, 0x00, 0x00
        /*004c*/ 	.byte	0x60, 0xad, 0x01, 0x00, 0x01, 0x00, 0x00, 0x00, 0x60, 0xe3, 0x01, 0x00


	//----- nvinfo : EIATTR_MERCURY_ISA_VERSION
	.align		4
.L_542:
        /*0058*/ 	.byte	0x03, 0x5f
        /*005a*/ 	.short	0x0000


	//----- nvinfo : EIATTR_INT_WARP_WIDE_INSTR_OFFSETS
	.align		4
        /*005c*/ 	.byte	0x04, 0x31
        /*005e*/ 	.short	(.L_544 - .L_543)


	//   ....[0]....
.L_543:
        /*0060*/ 	.word	0x0001a2f0


	//   ....[1]....
        /*0064*/ 	.word	0x0001a370


	//----- nvinfo : EIATTR_COOP_GROUP_MASK_REGIDS
	.align		4
.L_544:
        /*0068*/ 	.byte	0x04, 0x29
        /*006a*/ 	.short	(.L_546 - .L_545)


	//   ....[0]....
.L_545:
        /*006c*/ 	.word	0xffffffff


	//   ....[1]....
        /*0070*/ 	.word	0xffffffff


	//   ....[2]....
        /*0074*/ 	.word	0xffffffff


	//   ....[3]....
        /*0078*/ 	.word	0xffffffff


	//   ....[4]....
        /*007c*/ 	.word	0xffffffff


	//   ....[5]....
        /*0080*/ 	.word	0xffffffff


	//   ....[6]....
        /*0084*/ 	.word	0xffffffff


	//   ....[7]....
        /*0088*/ 	.word	0xffffffff


	//   ....[8]....
        /*008c*/ 	.word	0xffffffff


	//   ....[9]....
        /*0090*/ 	.word	0xffffffff


	//   ....[10]....
        /*0094*/ 	.word	0xffffffff


	//   ....[11]....
        /*0098*/ 	.word	0xffffffff


	//   ....[12]....
        /*009c*/ 	.word	0xffffffff


	//   ....[13]....
        /*00a0*/ 	.word	0xffffffff


	//   ....[14]....
        /*00a4*/ 	.word	0xffffffff


	//   ....[15]....
        /*00a8*/ 	.word	0xffffffff


	//   ....[16]....
        /*00ac*/ 	.word	0xffffffff


	//   ....[17]....
        /*00b0*/ 	.word	0xffffffff


	//   ....[18]....
        /*00b4*/ 	.word	0xffffffff


	//   ....[19]....
        /*00b8*/ 	.word	0xffffffff


	//   ....[20]....
        /*00bc*/ 	.word	0xffffffff


	//   ....[21]....
        /*00c0*/ 	.word	0xffffffff


	//   ....[22]....
        /*00c4*/ 	.word	0xffffffff


	//   ....[23]....
        /*00c8*/ 	.word	0xffffffff


	//   ....[24]....
        /*00cc*/ 	.word	0xffffffff


	//   ....[25]....
        /*00d0*/ 	.word	0xffffffff


	//   ....[26]....
        /*00d4*/ 	.word	0xffffffff


	//   ....[27]....
        /*00d8*/ 	.word	0xffffffff


	//   ....[28]....
        /*00dc*/ 	.word	0xffffffff


	//   ....[29]....
        /*00e0*/ 	.word	0xffffffff


	//   ....[30]....
        /*00e4*/ 	.word	0xffffffff


	//   ....[31]....
        /*00e8*/ 	.word	0xffffffff


	//   ....[32]....
        /*00ec*/ 	.word	0xffffffff


	//   ....[33]....
        /*00f0*/ 	.word	0xffffffff


	//   ....[34]....
        /*00f4*/ 	.word	0xffffffff


	//   ....[35]....
        /*00f8*/ 	.word	0xffffffff


	//   ....[36]....
        /*00fc*/ 	.word	0xffffffff


	//   ....[37]....
        /*0100*/ 	.word	0xffffffff


	//   ....[38]....
        /*0104*/ 	.word	0xffffffff


	//   ....[39]....
        /*0108*/ 	.word	0xffffffff


	//   ....[40]....
        /*010c*/ 	.word	0xffffffff


	//   ....[41]....
        /*0110*/ 	.word	0xffffffff


	//   ....[42]....
        /*0114*/ 	.word	0xffffffff


	//   ....[43]....
        /*0118*/ 	.word	0xffffffff


	//   ....[44]....
        /*011c*/ 	.word	0xffffffff


	//   ....[45]....
        /*0120*/ 	.word	0xffffffff


	//   ....[46]....
        /*0124*/ 	.word	0xffffffff


	//   ....[47]....
        /*0128*/ 	.word	0xffffffff


	//   ....[48]....
        /*012c*/ 	.word	0xffffffff


	//   ....[49]....
        /*0130*/ 	.word	0xffffffff


	//   ....[50]....
        /*0134*/ 	.word	0xffffffff


	//   ....[51]....
        /*0138*/ 	.word	0xffffffff


	//   ....[52]....
        /*013c*/ 	.word	0xffffffff


	//   ....[53]....
        /*0140*/ 	.word	0xffffffff


	//   ....[54]....
        /*0144*/ 	.word	0xffffffff


	//   ....[55]....
        /*0148*/ 	.word	0xffffffff


	//   ....[56]....
        /*014c*/ 	.word	0xffffffff


	//   ....[57]....
        /*0150*/ 	.word	0xffffffff


	//   ....[58]....
        /*0154*/ 	.word	0xffffffff


	//   ....[59]....
        /*0158*/ 	.word	0xffffffff


	//   ....[60]....
        /*015c*/ 	.word	0xffffffff


	//   ....[61]....
        /*0160*/ 	.word	0xffffffff


	//   ....[62]....
        /*0164*/ 	.word	0xffffffff


	//   ....[63]....
        /*0168*/ 	.word	0xffffffff


	//   ....[64]....
        /*016c*/ 	.word	0xffffffff


	//   ....[65]....
        /*0170*/ 	.word	0xffffffff


	//   ....[66]....
        /*0174*/ 	.word	0xffffffff


	//   ....[67]....
        /*0178*/ 	.word	0xffffffff


	//   ....[68]....
        /*017c*/ 	.word	0xffffffff


	//   ....[69]....
        /*0180*/ 	.word	0xffffffff


	//   ....[70]....
        /*0184*/ 	.word	0xffffffff


	//   ....[71]....
        /*0188*/ 	.word	0xffffffff


	//   ....[72]....
        /*018c*/ 	.word	0xffffffff


	//   ....[73]....
        /*0190*/ 	.word	0xffffffff


	//   ....[74]....
        /*0194*/ 	.word	0xffffffff


	//   ....[75]....
        /*0198*/ 	.word	0xffffffff


	//   ....[76]....
        /*019c*/ 	.word	0xffffffff


	//   ....[77]....
        /*01a0*/ 	.word	0xffffffff


	//   ....[78]....
        /*01a4*/ 	.word	0xffffffff


	//   ....[79]....
        /*01a8*/ 	.word	0xffffffff


	//   ....[80]....
        /*01ac*/ 	.word	0xffffffff


	//   ....[81]....
        /*01b0*/ 	.word	0xffffffff


	//   ....[82]....
        /*01b4*/ 	.word	0xffffffff


	//   ....[83]....
        /*01b8*/ 	.word	0xffffffff


	//   ....[84]....
        /*01bc*/ 	.word	0xffffffff


	//   ....[85]....
        /*01c0*/ 	.word	0xffffffff


	//   ....[86]....
        /*01c4*/ 	.word	0xffffffff


	//   ....[87]....
        /*01c8*/ 	.word	0xffffffff


	//   ....[88]....
        /*01cc*/ 	.word	0xffffffff


	//   ....[89]....
        /*01d0*/ 	.word	0xffffffff


	//   ....[90]....
        /*01d4*/ 	.word	0xffffffff


	//   ....[91]....
        /*01d8*/ 	.word	0xffffffff


	//   ....[92]....
        /*01dc*/ 	.word	0xffffffff


	//   ....[93]....
        /*01e0*/ 	.word	0xffffffff


	//   ....[94]....
        /*01e4*/ 	.word	0xffffffff


	//   ....[95]....
        /*01e8*/ 	.word	0xffffffff


	//   ....[96]....
        /*01ec*/ 	.word	0xffffffff


	//   ....[97]....
        /*01f0*/ 	.word	0xffffffff


	//   ....[98]....
        /*01f4*/ 	.word	0xffffffff


	//   ....[99]....
        /*01f8*/ 	.word	0xffffffff


	//   ....[100]....
        /*01fc*/ 	.word	0xffffffff


	//   ....[101]....
        /*0200*/ 	.word	0xffffffff


	//   ....[102]....
        /*0204*/ 	.word	0xffffffff


	//   ....[103]....
        /*0208*/ 	.word	0xffffffff


	//   ....[104]....
        /*020c*/ 	.word	0xffffffff


	//   ....[105]....
        /*0210*/ 	.word	0xffffffff


	//   ....[106]....
        /*0214*/ 	.word	0xffffffff


	//   ....[107]....
        /*0218*/ 	.word	0xffffffff


	//   ....[108]....
        /*021c*/ 	.word	0xffffffff


	//   ....[109]....
        /*0220*/ 	.word	0xffffffff


	//   ....[110]....
        /*0224*/ 	.word	0xffffffff


	//   ....[111]....
        /*0228*/ 	.word	0xffffffff


	//   ....[112]....
        /*022c*/ 	.word	0xffffffff


	//   ....[113]....
        /*0230*/ 	.word	0xffffffff


	//   ....[114]....
        /*0234*/ 	.word	0xffffffff


	//   ....[115]....
        /*0238*/ 	.word	0xffffffff


	//   ....[116]....
        /*023c*/ 	.word	0xffffffff


	//   ....[117]....
        /*0240*/ 	.word	0xffffffff


	//   ....[118]....
        /*0244*/ 	.word	0xffffffff


	//   ....[119]....
        /*0248*/ 	.word	0xffffffff


	//   ....[120]....
        /*024c*/ 	.word	0xffffffff


	//   ....[121]....
        /*0250*/ 	.word	0xffffffff


	//   ....[122]....
        /*0254*/ 	.word	0xffffffff


	//   ....[123]....
        /*0258*/ 	.word	0xffffffff


	//   ....[124]....
        /*025c*/ 	.word	0xffffffff


	//   ....[125]....
        /*0260*/ 	.word	0xffffffff


	//   ....[126]....
        /*0264*/ 	.word	0xffffffff


	//   ....[127]....
        /*0268*/ 	.word	0xffffffff


	//   ....[128]....
        /*026c*/ 	.word	0xffffffff


	//   ....[129]....
        /*0270*/ 	.word	0xffffffff


	//   ....[130]....
        /*0274*/ 	.word	0xffffffff


	//   ....[131]....
        /*0278*/ 	.word	0xffffffff


	//   ....[132]....
        /*027c*/ 	.word	0xffffffff


	//   ....[133]....
        /*0280*/ 	.word	0xffffffff


	//   ....[134]....
        /*0284*/ 	.word	0xffffffff


	//   ....[135]....
        /*0288*/ 	.word	0xffffffff


	//   ....[136]....
        /*028c*/ 	.word	0xffffffff


	//   ....[137]....
        /*0290*/ 	.word	0xffffffff


	//   ....[138]....
        /*0294*/ 	.word	0xffffffff


	//   ....[139]....
        /*0298*/ 	.word	0xffffffff


	//   ....[140]....
        /*029c*/ 	.word	0xffffffff


	//   ....[141]....
        /*02a0*/ 	.word	0xffffffff


	//   ....[142]....
        /*02a4*/ 	.word	0xffffffff


	//   ....[143]....
        /*02a8*/ 	.word	0xffffffff


	//   ....[144]....
        /*02ac*/ 	.word	0xffffffff


	//   ....[145]....
        /*02b0*/ 	.word	0xffffffff


	//   ....[146]....
        /*02b4*/ 	.word	0xffffffff


	//   ....[147]....
        /*02b8*/ 	.word	0xffffffff


	//   ....[148]....
        /*02bc*/ 	.word	0xffffffff


	//   ....[149]....
        /*02c0*/ 	.word	0xffffffff


	//   ....[150]....
        /*02c4*/ 	.word	0xffffffff


	//   ....[151]....
        /*02c8*/ 	.word	0xffffffff


	//   ....[152]....
        /*02cc*/ 	.word	0xffffffff


	//   ....[153]....
        /*02d0*/ 	.word	0xffffffff


	//   ....[154]....
        /*02d4*/ 	.word	0xffffffff


	//   ....[155]....
        /*02d8*/ 	.word	0xffffffff


	//   ....[156]....
        /*02dc*/ 	.word	0xffffffff


	//   ....[157]....
        /*02e0*/ 	.word	0xffffffff


	//   ....[158]....
        /*02e4*/ 	.word	0xffffffff


	//   ....[159]....
        /*02e8*/ 	.word	0xffffffff


	//   ....[160]....
        /*02ec*/ 	.word	0xffffffff


	//   ....[161]....
        /*02f0*/ 	.word	0xffffffff


	//   ....[162]....
        /*02f4*/ 	.word	0xffffffff


	//   ....[163]....
        /*02f8*/ 	.word	0xffffffff


	//   ....[164]....
        /*02fc*/ 	.word	0xffffffff


	//   ....[165]....
        /*0300*/ 	.word	0xffffffff


	//   ....[166]....
        /*0304*/ 	.word	0xffffffff


	//   ....[167]....
        /*0308*/ 	.word	0xffffffff


	//   ....[168]....
        /*030c*/ 	.word	0xffffffff


	//   ....[169]....
        /*0310*/ 	.word	0xffffffff


	//   ....[170]....
        /*0314*/ 	.word	0xffffffff


	//   ....[171]....
        /*0318*/ 	.word	0xffffffff


	//   ....[172]....
        /*031c*/ 	.word	0xffffffff


	//   ....[173]....
        /*0320*/ 	.word	0xffffffff


	//   ....[174]....
        /*0324*/ 	.word	0xffffffff


	//   ....[175]....
        /*0328*/ 	.word	0xffffffff


	//   ....[176]....
        /*032c*/ 	.word	0xffffffff


	//   ....[177]....
        /*0330*/ 	.word	0xffffffff


	//   ....[178]....
        /*0334*/ 	.word	0xffffffff


	//   ....[179]....
        /*0338*/ 	.word	0xffffffff


	//   ....[180]....
        /*033c*/ 	.word	0xffffffff


	//   ....[181]....
        /*0340*/ 	.word	0xffffffff


	//   ....[182]....
        /*0344*/ 	.word	0xffffffff


	//   ....[183]....
        /*0348*/ 	.word	0xffffffff


	//   ....[184]....
        /*034c*/ 	.word	0xffffffff


	//----- nvinfo : EIATTR_COOP_GROUP_INSTR_OFFSETS
	.align		4
.L_546:
        /*0350*/ 	.byte	0x04, 0x28
        /*0352*/ 	.short	(.L_548 - .L_547)


	//   ....[0]....
.L_547:
        /*0354*/ 	.word	0x00000050


	//   ....[1]....
        /*0358*/ 	.word	0x000001f0


	//   ....[2]....
        /*035c*/ 	.word	0x00000220


	//   ....[3]....
        /*0360*/ 	.word	0x00000250


	//   ....[4]....
        /*0364*/ 	.word	0x00000280


	//   ....[5]....
        /*0368*/ 	.word	0x000002b0


	//   ....[6]....
        /*036c*/ 	.word	0x000002e0


	//   ....[7]....
        /*0370*/ 	.word	0x00000450


	//   ....[8]....
        /*0374*/ 	.word	0x00000490


	//   ....[9]....
        /*0378*/ 	.word	0x000004c0


	//   ....[10]....
        /*037c*/ 	.word	0x000004f0


	//   ....[11]....
        /*0380*/ 	.word	0x00000520


	//   ....[12]....
        /*0384*/ 	.word	0x00000550


	//   ....[13]....
        /*0388*/ 	.word	0x000005e0


	//   ....[14]....
        /*038c*/ 	.word	0x00000620


	//   ....[15]....
        /*0390*/ 	.word	0x00000640


	//   ....[16]....
        /*0394*/ 	.word	0x000006a0


	//   ....[17]....
        /*0398*/ 	.word	0x00006d40


	//   ....[18]....
        /*039c*/ 	.word	0x00006d60


	//   ....[19]....
        /*03a0*/ 	.word	0x00006f50


	//   ....[20]....
        /*03a4*/ 	.word	0x00006f60


	//   ....[21]....
        /*03a8*/ 	.word	0x000070f0


	//   ....[22]....
        /*03ac*/ 	.word	0x00007110


	//   ....[23]....
        /*03b0*/ 	.word	0x000072a0


	//   ....[24]....
        /*03b4*/ 	.word	0x000072b0


	//   ....[25]....
        /*03b8*/ 	.word	0x00007910


	//   ....[26]....
        /*03bc*/ 	.word	0x00007930


	//   ....[27]....
        /*03c0*/ 	.word	0x00007950


	//   ....[28]....
        /*03c4*/ 	.word	0x00007960


	//   ....[29]....
        /*03c8*/ 	.word	0x00007df0


	//   ....[30]....
        /*03cc*/ 	.word	0x00007e30


	//   ....[31]....
        /*03d0*/ 	.word	0x00007e70


	//   ....[32]....
        /*03d4*/ 	.word	0x00007eb0


	//   ....[33]....
        /*03d8*/ 	.word	0x00008380


	//   ....[34]....
        /*03dc*/ 	.word	0x000083c0


	//   ....[35]....
        /*03e0*/ 	.word	0x00008400


	//   ....[36]....
        /*03e4*/ 	.word	0x00008440


	//   ....[37]....
        /*03e8*/ 	.word	0x000088c0


	//   ....[38]....
        /*03ec*/ 	.word	0x00008910


	//   ....[39]....
        /*03f0*/ 	.word	0x00008950


	//   ....[40]....
        /*03f4*/ 	.word	0x00008990


	//   ....[41]....
        /*03f8*/ 	.word	0x0000bf00


	//   ....[42]....
        /*03fc*/ 	.word	0x0000bf20


	//   ....[43]....
        /*0400*/ 	.word	0x0000bf40


	//   ....[44]....
        /*0404*/ 	.word	0x0000bf50


	//   ....[45]....
        /*0408*/ 	.word	0x0000c150


	//   ....[46]....
        /*040c*/ 	.word	0x0000c190


	//   ....[47]....
        /*0410*/ 	.word	0x0000c2a0


	//   ....[48]....
        /*0414*/ 	.word	0x0000c320


	//   ....[49]....
        /*0418*/ 	.word	0x0000c5e0


	//   ....[50]....
        /*041c*/ 	.word	0x0000c6f0


	//   ....[51]....
        /*0420*/ 	.word	0x0000c750


	//   ....[52]....
        /*0424*/ 	.word	0x0000c790


	//   ....[53]....
        /*0428*/ 	.word	0x0000ca30


	//   ....[54]....
        /*042c*/ 	.word	0x0000cad0


	//   ....[55]....
        /*0430*/ 	.word	0x0000cb40


	//   ....[56]....
        /*0434*/ 	.word	0x0000cc00


	//   ....[57]....
        /*0438*/ 	.word	0x00011370


	//   ....[58]....
        /*043c*/ 	.word	0x000115c0


	//   ....[59]....
        /*0440*/ 	.word	0x00011aa0


	//   ....[60]....
        /*0444*/ 	.word	0x00011c50


	//   ....[61]....
        /*0448*/ 	.word	0x00011cb0


	//   ....[62]....
        /*044c*/ 	.word	0x00011d50


	//   ....[63]....
        /*0450*/ 	.word	0x000133f0


	//   ....[64]....
        /*0454*/ 	.word	0x00013600


	//   ....[65]....
        /*0458*/ 	.word	0x00013a70


	//   ....[66]....
        /*045c*/ 	.word	0x00013bf0


	//   ....[67]....
        /*0460*/ 	.word	0x00013c00


	//   ....[68]....
        /*0464*/ 	.word	0x00013c70


	//   ....[69]....
        /*0468*/ 	.word	0x00015e50


	//   ....[70]....
        /*046c*/ 	.word	0x00015e70


	//   ....[71]....
        /*0470*/ 	.word	0x00015e90


	//   ....[72]....
        /*0474*/ 	.word	0x00015eb0


	//   ....[73]....
        /*0478*/ 	.word	0x00017d80


	//   ....[74]....
        /*047c*/ 	.word	0x00017f90


	//   ....[75]....
        /*0480*/ 	.word	0x00018410


	//   ....[76]....
        /*0484*/ 	.word	0x00018530


	//   ....[77]....
        /*0488*/ 	.word	0x00018590


	//   ....[78]....
        /*048c*/ 	.word	0x00018630


	//   ....[79]....
        /*0490*/ 	.word	0x000198d0


	//   ....[80]....
        /*0494*/ 	.word	0x00019900


	//   ....[81]....
        /*0498*/ 	.word	0x00019910


	//   ....[82]....
        /*049c*/ 	.word	0x00019940


	//   ....[83]....
        /*04a0*/ 	.word	0x0001b0c0


	//   ....[84]....
        /*04a4*/ 	.word	0x0001b0f0


	//   ....[85]....
        /*04a8*/ 	.word	0x0001b100


	//   ....[86]....
        /*04ac*/ 	.word	0x0001b110


	//   ....[87]....
        /*04b0*/ 	.word	0x0001b4d0


	//   ....[88]....
        /*04b4*/ 	.word	0x0001b4f0


	//   ....[89]....
        /*04b8*/ 	.word	0x0001b6c0


	//   ....[90]....
        /*04bc*/ 	.word	0x0001b6d0


	//   ....[91]....
        /*04c0*/ 	.word	0x0001b840


	//   ....[92]....
        /*04c4*/ 	.word	0x0001b860


	//   ....[93]....
        /*04c8*/ 	.word	0x0001b9d0


	//   ....[94]....
        /*04cc*/ 	.word	0x0001b9e0


	//   ....[95]....
        /*04d0*/ 	.word	0x0001bd40


	//   ....[96]....
        /*04d4*/ 	.word	0x0001bd60


	//   ....[97]....
        /*04d8*/ 	.word	0x0001c990


	//   ....[98]....
        /*04dc*/ 	.word	0x0001c9a0


	//   ....[99]....
        /*04e0*/ 	.word	0x0001dcf0


	//   ....[100]....
        /*04e4*/ 	.word	0x0001dd10


	//   ....[101]....
        /*04e8*/ 	.word	0x0001def0


	//   ....[102]....
        /*04ec*/ 	.word	0x0001df00


	//   ....[103]....
        /*04f0*/ 	.word	0x0001e070


	//   ....[104]....
        /*04f4*/ 	.word	0x0001e090


	//   ....[105]....
        /*04f8*/ 	.word	0x0001e200


	//   ....[106]....
        /*04fc*/ 	.word	0x0001e210


	//   ....[107]....
        /*0500*/ 	.word	0x0001e420


	//   ....[108]....
        /*0504*/ 	.word	0x0001e440


	//   ....[109]....
        /*0508*/ 	.word	0x0001e560


	//   ....[110]....
        /*050c*/ 	.word	0x0001e5a0


	//   ....[111]....
        /*0510*/ 	.word	0x0001e5d0


	//   ....[112]....
        /*0514*/ 	.word	0x0001e600


	//   ....[113]....
        /*0518*/ 	.word	0x0001e630


	//   ....[114]....
        /*051c*/ 	.word	0x0001e660


	//   ....[115]....
        /*0520*/ 	.word	0x0001e7b0


	//   ....[116]....
        /*0524*/ 	.word	0x0001e7f0


	//   ....[117]....
        /*0528*/ 	.word	0x0001e820


	//   ....[118]....
        /*052c*/ 	.word	0x0001e850


	//   ....[119]....
        /*0530*/ 	.word	0x0001e880


	//   ....[120]....
        /*0534*/ 	.word	0x0001e8b0


	//   ....[121]....
        /*0538*/ 	.word	0x0001e940


	//   ....[122]....
        /*053c*/ 	.word	0x0001e980


	//   ....[123]....
        /*0540*/ 	.word	0x0001e990


	//   ....[124]....
        /*0544*/ 	.word	0x0001e9f0


	//   ....[125]....
        /*0548*/ 	.word	0x0001f3c0


	//   ....[126]....
        /*054c*/ 	.word	0x0001f420


	//   ....[127]....
        /*0550*/ 	.word	0x0001f470


	//   ....[128]....
        /*0554*/ 	.word	0x0001f4c0


	//   ....[129]....
        /*0558*/ 	.word	0x0001f510


	//   ....[130]....
        /*055c*/ 	.word	0x0001f580


	//   ....[131]....
        /*0560*/ 	.word	0x0001f5d0


	//   ....[132]....
        /*0564*/ 	.word	0x0001f640


	//   ....[133]....
        /*0568*/ 	.word	0x0001f6b0


	//   ....[134]....
        /*056c*/ 	.word	0x0001f710


	//   ....[135]....
        /*0570*/ 	.word	0x0001f780


	//   ....[136]....
        /*0574*/ 	.word	0x0001f7f0


	//   ....[137]....
        /*0578*/ 	.word	0x0001f860


	//   ....[138]....
        /*057c*/ 	.word	0x0001f8c0


	//   ....[139]....
        /*0580*/ 	.word	0x0001f930


	//   ....[140]....
        /*0584*/ 	.word	0x0001f9a0


	//   ....[141]....
        /*0588*/ 	.word	0x0001fa10


	//   ....[142]....
        /*058c*/ 	.word	0x0001fa70


	//   ....[143]....
        /*0590*/ 	.word	0x0001fad0


	//   ....[144]....
        /*0594*/ 	.word	0x0001fb30


	//   ....[145]....
        /*0598*/ 	.word	0x0001fb80


	//   ....[146]....
        /*059c*/ 	.word	0x0001fbd0


	//   ....[147]....
        /*05a0*/ 	.word	0x0001fc40


	//   ....[148]....
        /*05a4*/ 	.word	0x0001fcb0


	//   ....[149]....
        /*05a8*/ 	.word	0x0001fd20


	//   ....[150]....
        /*05ac*/ 	.word	0x0001fd80


	//   ....[151]....
        /*05b0*/ 	.word	0x0001fdf0


	//   ....[152]....
        /*05b4*/ 	.word	0x0001fe60


	//   ....[153]....
        /*05b8*/ 	.word	0x0001fed0


	//   ....[154]....
        /*05bc*/ 	.word	0x0001ff30


	//   ....[155]....
        /*05c0*/ 	.word	0x0001ffa0


	//   ....[156]....
        /*05c4*/ 	.word	0x00020010


	//   ....[157]....
        /*05c8*/ 	.word	0x00020080


	//   ....[158]....
        /*05cc*/ 	.word	0x000200e0


	//   ....[159]....
        /*05d0*/ 	.word	0x00020150


	//   ....[160]....
        /*05d4*/ 	.word	0x000201c0


	//   ....[161]....
        /*05d8*/ 	.word	0x00020230


	//   ....[162]....
        /*05dc*/ 	.word	0x00020290


	//   ....[163]....
        /*05e0*/ 	.word	0x00020300


	//   ....[164]....
        /*05e4*/ 	.word	0x00020370


	//   ....[165]....
        /*05e8*/ 	.word	0x000203e0


	//   ....[166]....
        /*05ec*/ 	.word	0x00020440


	//   ....[167]....
        /*05f0*/ 	.word	0x000204b0


	//   ....[168]....
        /*05f4*/ 	.word	0x00020520


	//   ....[169]....
        /*05f8*/ 	.word	0x00020570


	//   ....[170]....
        /*05fc*/ 	.word	0x000205b0


	//   ....[171]....
        /*0600*/ 	.word	0x00020600


	//   ....[172]....
        /*0604*/ 	.word	0x00020650


	//   ....[173]....
        /*0608*/ 	.word	0x000206a0


	//   ....[174]....
        /*060c*/ 	.word	0x00020710


	//   ....[175]....
        /*0610*/ 	.word	0x00020760


	//   ....[176]....
        /*0614*/ 	.word	0x000207b0


	//   ....[177]....
        /*0618*/ 	.word	0x00020800


	//   ....[178]....
        /*061c*/ 	.word	0x00020850


	//   ....[179]....
        /*0620*/ 	.word	0x000208a0


	//   ....[180]....
        /*0624*/ 	.word	0x00020910


	//   ....[181]....
        /*0628*/ 	.word	0x00020960


	//   ....[182]....
        /*062c*/ 	.word	0x000209d0


	//   ....[183]....
        /*0630*/ 	.word	0x00020a30


	//   ....[184]....
        /*0634*/ 	.word	0x00020aa0


	//----- nvinfo : EIATTR_EXIT_INSTR_OFFSETS
	.align		4
.L_548:
        /*0638*/ 	.byte	0x04, 0x1c
        /*063a*/ 	.short	(.L_550 - .L_549)


	//   ....[0]....
.L_549:
        /*063c*/ 	.word	0x00001000


	//   ....[1]....
        /*0640*/ 	.word	0x0001f380


	//----- nvinfo : EIATTR_MAX_THREADS
	.align		4
.L_550:
        /*0644*/ 	.byte	0x04, 0x05
        /*0646*/ 	.short	(.L_552 - .L_551)
.L_551:
        /*0648*/ 	.word	0x00000100
        /*064c*/ 	.word	0x00000001
        /*0650*/ 	.word	0x00000001


	//----- nvinfo : EIATTR_CRS_STACK_SIZE
	.align		4
.L_552:
        /*0654*/ 	.byte	0x04, 0x1e
        /*0656*/ 	.short	(.L_554 - .L_553)
.L_553:
        /*0658*/ 	.word	0x00000000
.L_554:


//--------------------- .nv.info._ZN7cutlass13device_kernelIN5flash19enable_sm80_to_sm89INS1_16FlashAttnFwdSm80INS1_25CollectiveMainloopFwdSm80ILi8ELi1ELb1EN4cute5tupleIJNS5_1CILi128EEENS7_ILi64EEENS7_ILi256EEEEEELi256ENS_6half_tEfNS_4arch4Sm80ELb1ELb0ELb1ELb0ELb0ELb0ELb1ELb1EEENS1_21CollectiveEpilogueFwdINS6_IJS8_SA_S9_EEENS6_IJNS7_ILi1EEESI_SI_EEESC_SE_Li256ELb0ELb1ELb1ELb0EEENS1_30DynamicPersistentTileSchedulerILi256ELi256ELb1ELb1ELb0EEEEEEEEEvNT_6ParamsE --------------------------
	.section	.nv.info._ZN7cutlass13device_kernelIN5flash19enable_sm80_to_sm89INS1_16FlashAttnFwdSm80INS1_25CollectiveMainloopFwdSm80ILi8ELi1ELb1EN4cute5tupleIJNS5_1CILi128EEENS7_ILi64EEENS7_ILi256EEEEEELi256ENS_6half_tEfNS_4arch4Sm80ELb1ELb0ELb1ELb0ELb0ELb0ELb1ELb1EEENS1_21CollectiveEpilogueFwdINS6_IJS8_SA_S9_EEENS6_IJNS7_ILi1EEESI_SI_EEESC_SE_Li256ELb0ELb1ELb1ELb0EEENS1_30DynamicPersistentTileSchedulerILi256ELi256ELb1ELb1ELb0EEEEEEEEEvNT_6ParamsE,"",@"SHT_CUDA_INFO"
	.sectionflags	@""
	.align	4


	//----- nvinfo : EIATTR_CUDA_API_VERSION
	.align		4
        /*0000*/ 	.byte	0x04, 0x37
        /*0002*/ 	.short	(.L_556 - .L_555)
.L_555:
        /*0004*/ 	.word	0x00000082


	//----- nvinfo : EIATTR_SW2861232_WAR
	.align		4
.L_556:
        /*0008*/ 	.byte	0x01, 0x35
	.zero		2


	//----- nvinfo : EIATTR_PARAM_CBANK
	.align		4
        /*000c*/ 	.byte	0x04, 0x0a
        /*000e*/ 	.short	(.L_558 - .L_557)
	.align		4
.L_557:
        /*0010*/ 	.word	index@(.nv.constant0._ZN7cutlass13device_kernelIN5flash19enable_sm80_to_sm89INS1_16FlashAttnFwdSm80INS1_25CollectiveMainloopFwdSm80ILi8ELi1ELb1EN4cute5tupleIJNS5_1CILi128EEENS7_ILi64EEENS7_ILi256EEEEEELi256ENS_6half_tEfNS_4arch4Sm80ELb1ELb0ELb1ELb0ELb0ELb0ELb1ELb1EEENS1_21CollectiveEpilogueFwdINS6_IJS8_SA_S9_EEENS6_IJNS7_ILi1EEESI_SI_EEESC_SE_Li256ELb0ELb1ELb1ELb0EEENS1_30DynamicPersistentTileSchedulerILi256ELi256ELb1ELb1ELb0EEEEEEEEEvNT_6ParamsE)
        /*0014*/ 	.short	0x0160
        /*0016*/ 	.short	0x0428


	//----- nvinfo : EIATTR_CBANK_PARAM_SIZE
	.align		4
.L_558:
        /*0018*/ 	.byte	0x03, 0x19
        /*001a*/ 	.short	0x0428


	//----- nvinfo : EIATTR_KPARAM_INFO
	.align		4
        /*001c*/ 	.byte	0x04, 0x17
        /*001e*/ 	.short	(.L_560 - .L_559)
.L_559:
        /*0020*/ 	.word	0x00000000
        /*0024*/ 	.short	0x0000
        /*0026*/ 	.short	0x0000
        /*0028*/ 	.byte	0x00, 0xf0, 0xa1, 0x10


	//----- nvinfo : EIATTR_MAXREG_COUNT
	.align		4
.L_560:
        /*002c*/ 	.byte	0x03, 0x1b
        /*002e*/ 	.short	0x00ff


	//----- nvinfo : EIATTR_NUM_BARRIERS
	.align		4
        /*0030*/ 	.byte	0x02, 0x4c
        /*0032*/ 	.byte	0x06
	.zero		1


	//----- nvinfo : EIATTR_ANNOTATIONS
	.align		4
        /*0034*/ 	.byte	0x04, 0x55
        /*0036*/ 	.short	(.L_562 - .L_561)


	//   ....[0]....
.L_561:
        /* <DEDUP_REMOVED lines=129> */


	//----- nvinfo : EIATTR_MERCURY_ISA_VERSION
	.align		4
.L_562:
        /*0830*/ 	.byte	0x03, 0x5f
        /*0832*/ 	.short	0x0000


	//----- nvinfo : EIATTR_INT_WARP_WIDE_INSTR_OFFSETS
	.align		4
        /*0834*/ 	.byte	0x04, 0x31
        /*0836*/ 	.short	(.L_564 - .L_563)


	//   ....[0]....
.L_563:
        /*0838*/ 	.word	0x0000e840


	//   ....[1]....
        /*083c*/ 	.word	0x0000e8c0


	//----- nvinfo : EIATTR_COOP_GROUP_MASK_REGIDS
	.align		4
.L_564:
        /*0840*/ 	.byte	0x04, 0x29
        /*0842*/ 	.short	(.L_566 - .L_565)


	//   ....[0]....
.L_565:
        /*0844*/ 	.word	0xffffffff


	//   ....[1]....
        /*0848*/ 	.word	0xffffffff


	//   ....[2]....
        /*084c*/ 	.word	0xffffffff


	//   ....[3]....
        /*0850*/ 	.word	0xffffffff


	//   ....[4]....
        /*0854*/ 	.word	0xffffffff


	//   ....[5]....
        /*0858*/ 	.word	0xffffffff


	//   ....[6]....
        /*085c*/ 	.word	0xffffffff


	//   ....[7]....
        /*0860*/ 	.word	0xffffffff


	//   ....[8]....
        /*0864*/ 	.word	0xffffffff


	//   ....[9]....
        /*0868*/ 	.word	0xffffffff


	//   ....[10]....
        /*086c*/ 	.word	0xffffffff


	//   ....[11]....
        /*0870*/ 	.word	0xffffffff


	//   ....[12]....
        /*0874*/ 	.word	0xffffffff


	//   ....[13]....
        /*0878*/ 	.word	0xffffffff


	//   ....[14]....
        /*087c*/ 	.word	0xffffffff


	//   ....[15]....
        /*0880*/ 	.word	0xffffffff


	//   ....[16]....
        /*0884*/ 	.word	0xffffffff


	//   ....[17]....
        /*0888*/ 	.word	0xffffffff


	//   ....[18]....
        /*088c*/ 	.word	0xffffffff


	//   ....[19]....
        /*0890*/ 	.word	0xffffffff


	//   ....[20]....
        /*0894*/ 	.word	0xffffffff


	//   ....[21]....
        /*0898*/ 	.word	0xffffffff


	//   ....[22]....
        /*089c*/ 	.word	0xffffffff


	//   ....[23]....
        /*08a0*/ 	.word	0xffffffff


	//   ....[24]....
        /*08a4*/ 	.word	0xffffffff


	//   ....[25]....
        /*08a8*/ 	.word	0xffffffff


	//   ....[26]....
        /*08ac*/ 	.word	0xffffffff


	//   ....[27]....
        /*08b0*/ 	.word	0xffffffff


	//   ....[28]....
        /*08b4*/ 	.word	0xffffffff


	//   ....[29]....
        /*08b8*/ 	.word	0xffffffff


	//   ....[30]....
        /*08bc*/ 	.word	0xffffffff


	//   ....[31]....
        /*08c0*/ 	.word	0xffffffff


	//   ....[32]....
        /*08c4*/ 	.word	0xffffffff


	//   ....[33]....
        /*08c8*/ 	.word	0xffffffff


	//   ....[34]....
        /*08cc*/ 	.word	0xffffffff


	//   ....[35]....
        /*08d0*/ 	.word	0xffffffff


	//   ....[36]....
        /*08d4*/ 	.word	0xffffffff


	//   ....[37]....
        /*08d8*/ 	.word	0xffffffff


	//   ....[38]....
        /*08dc*/ 	.word	0xffffffff


	//   ....[39]....
        /*08e0*/ 	.word	0xffffffff


	//   ....[40]....
        /*08e4*/ 	.word	0xffffffff


	//   ....[41]....
        /*08e8*/ 	.word	0xffffffff


	//   ....[42]....
        /*08ec*/ 	.word	0xffffffff


	//   ....[43]....
        /*08f0*/ 	.word	0xffffffff


	//----- nvinfo : EIATTR_COOP_GROUP_INSTR_OFFSETS
	.align		4
.L_566:
        /*08f4*/ 	.byte	0x04, 0x28
        /*08f6*/ 	.short	(.L_568 - .L_567)


	//   ....[0]....
.L_567:
        /*08f8*/ 	.word	0x00000050


	//   ....[1]....
        /*08fc*/ 	.word	0x00001d80


	//   ....[2]....
        /*0900*/ 	.word	0x00001d90


	//   ....[3]....
        /*0904*/ 	.word	0x00001dc0


	//   ....[4]....
        /*0908*/ 	.word	0x00001de0


	//   ....[5]....
        /*090c*/ 	.word	0x00001df0


	//   ....[6]....
        /*0910*/ 	.word	0x00001e10


	//   ....[7]....
        /*0914*/ 	.word	0x00001f40


	//   ....[8]....
        /*0918*/ 	.word	0x00001f50


	//   ....[9]....
        /*091c*/ 	.word	0x00003c30


	//   ....[10]....
        /*0920*/ 	.word	0x00003c40


	//   ....[11]....
        /*0924*/ 	.word	0x00004200


	//   ....[12]....
        /*0928*/ 	.word	0x00004330


	//   ....[13]....
        /*092c*/ 	.word	0x00004340


	//   ....[14]....
        /*0930*/ 	.word	0x00004370


	//   ....[15]....
        /*0934*/ 	.word	0x00007420


	//   ....[16]....
        /*0938*/ 	.word	0x00007440


	//   ....[17]....
        /*093c*/ 	.word	0x00007b80


	//   ....[18]....
        /*0940*/ 	.word	0x00007c80


	//   ....[19]....
        /*0944*/ 	.word	0x00007d40


	//   ....[20]....
        /*0948*/ 	.word	0x00007e40


	//   ....[21]....
        /*094c*/ 	.word	0x0000b890


	//   ....[22]....
        /*0950*/ 	.word	0x0000b8b0


	//   ....[23]....
        /*0954*/ 	.word	0x0000b8d0


	//   ....[24]....
        /*0958*/ 	.word	0x0000b8f0


	//   ....[25]....
        /*095c*/ 	.word	0x0000ddf0


	//   ....[26]....
        /*0960*/ 	.word	0x0000de40


	//   ....[27]....
        /*0964*/ 	.word	0x0000de60


	//   ....[28]....
        /*0968*/ 	.word	0x0000de80


	//   ....[29]....
        /*096c*/ 	.word	0x0000ea10


	//   ....[30]....
        /*0970*/ 	.word	0x0000ef40


	//   ....[31]....
        /*0974*/ 	.word	0x0000ef50


	//   ....[32]....
        /*0978*/ 	.word	0x0000ef80


	//   ....[33]....
        /*097c*/ 	.word	0x0000efa0


	//   ....[34]....
        /*0980*/ 	.word	0x0000f090


	//   ....[35]....
        /*0984*/ 	.word	0x0000f0f0


	//   ....[36]....
        /*0988*/ 	.word	0x0000fbd0


	//   ....[37]....
        /*098c*/ 	.word	0x0000fbe0


	//   ....[38]....
        /*0990*/ 	.word	0x00010770


	//   ....[39]....
        /*0994*/ 	.word	0x00010850


	//   ....[40]....
        /*0998*/ 	.word	0x000108b0


	//   ....[41]....
        /*099c*/ 	.word	0x00010900


	//   ....[42]....
        /*09a0*/ 	.word	0x00010960


	//   ....[43]....
        /*09a4*/ 	.word	0x000109b0


	//----- nvinfo : EIATTR_EXIT_INSTR_OFFSETS
	.align		4
.L_568:
        /*09a8*/ 	.byte	0x04, 0x1c
        /*09aa*/ 	.short	(.L_570 - .L_569)


	//   ....[0]....
.L_569:
        /*09ac*/ 	.word	0x000000a0


	//   ....[1]....
        /*09b0*/ 	.word	0x00010810


	//----- nvinfo : EIATTR_MAX_THREADS
	.align		4
.L_570:
        /*09b4*/ 	.byte	0x04, 0x05
        /*09b6*/ 	.short	(.L_572 - .L_571)
.L_571:
        /*09b8*/ 	.word	0x00000100
        /*09bc*/ 	.word	0x00000001
        /*09c0*/ 	.word	0x00000001


	//----- nvinfo : EIATTR_CRS_STACK_SIZE
	.align		4
.L_572:
        /*09c4*/ 	.byte	0x04, 0x1e
        /*09c6*/ 	.short	(.L_574 - .L_573)
.L_573:
        /*09c8*/ 	.word	0x00000000
.L_574:


//--------------------- .nv.info._ZN7cutlass13device_kernelIN5flash19enable_sm80_to_sm89INS1_16FlashAttnFwdSm80INS1_25CollectiveMainloopFwdSm80ILi8ELi1ELb1EN4cute5tupleIJNS5_1CILi128EEENS7_ILi48EEENS7_ILi256EEEEEELi256ENS_6half_tEfNS_4arch4Sm80ELb1ELb0ELb1ELb1ELb0ELb0ELb1ELb1EEENS1_21CollectiveEpilogueFwdINS6_IJS8_SA_S9_EEENS6_IJNS7_ILi1EEESI_SI_EEESC_SE_Li256ELb1ELb1ELb1ELb0EEENS1_36VarlenDynamicPersistentTileSchedulerILi128ELi48ELi256ELi256ELb1ELb1ELb0ELb1ELb1ELb1EEEEEEEEEvNT_6ParamsE --------------------------
	.section	.nv.info._ZN7cutlass13device_kernelIN5flash19enable_sm80_to_sm89INS1_16FlashAttnFwdSm80INS1_25CollectiveMainloopFwdSm80ILi8ELi1ELb1EN4cute5tupleIJNS5_1CILi128EEENS7_ILi48EEENS7_ILi256EEEEEELi256ENS_6half_tEfNS_4arch4Sm80ELb1ELb0ELb1ELb1ELb0ELb0ELb1ELb1EEENS1_21CollectiveEpilogueFwdINS6_IJS8_SA_S9_EEENS6_IJNS7_ILi1EEESI_SI_EEESC_SE_Li256ELb1ELb1ELb1ELb0EEENS1_36VarlenDynamicPersistentTileSchedulerILi128ELi48ELi256ELi256ELb1ELb1ELb0ELb1ELb1ELb1EEEEEEEEEvNT_6ParamsE,"",@"SHT_CUDA_INFO"
	.sectionflags	@""
	.align	4


	//----- nvinfo : EIATTR_CUDA_API_VERSION
	.align		4
        /*0000*/ 	.byte	0x04, 0x37
        /*0002*/ 	.short	(.L_576 - .L_575)
.L_575:
        /*0004*/ 	.word	0x00000082


	//----- nvinfo : EIATTR_SW2861232_WAR
	.align		4
.L_576:
        /*0008*/ 	.byte	0x01, 0x35
	.zero		2


	//----- nvinfo : EIATTR_PARAM_CBANK
	.align		4
        /*000c*/ 	.byte	0x04, 0x0a
        /*000e*/ 	.short	(.L_578 - .L_577)
	.align		4
.L_577:
        /*0010*/ 	.word	index@(.nv.constant0._ZN7cutlass13device_kernelIN5flash19enable_sm80_to_sm89INS1_16FlashAttnFwdSm80INS1_25CollectiveMainloopFwdSm80ILi8ELi1ELb1EN4cute5tupleIJNS5_1CILi128EEENS7_ILi48EEENS7_ILi256EEEEEELi256ENS_6half_tEfNS_4arch4Sm80ELb1ELb0ELb1ELb1ELb0ELb0ELb1ELb1EEENS1_21CollectiveEpilogueFwdINS6_IJS8_SA_S9_EEENS6_IJNS7_ILi1EEESI_SI_EEESC_SE_Li256ELb1ELb1ELb1ELb0EEENS1_36VarlenDynamicPersistentTileSchedulerILi128ELi48ELi256ELi256ELb1ELb1ELb0ELb1ELb1ELb1EEEEEEEEEvNT_6ParamsE)
        /*0014*/ 	.short	0x0160
        /*0016*/ 	.short	0x0438


	//----- nvinfo : EIATTR_CBANK_PARAM_SIZE
	.align		4
.L_578:
        /*0018*/ 	.byte	0x03, 0x19
        /*001a*/ 	.short	0x0438


	//----- nvinfo : EIATTR_KPARAM_INFO
	.align		4
        /*001c*/ 	.byte	0x04, 0x17
        /*001e*/ 	.short	(.L_580 - .L_579)
.L_579:
        /*0020*/ 	.word	0x00000000
        /*0024*/ 	.short	0x0000
        /*0026*/ 	.short	0x0000
        /*0028*/ 	.byte	0x00, 0xf0, 0xe1, 0x10


	//----- nvinfo : EIATTR_MAXREG_COUNT
	.align		4
.L_580:
        /*002c*/ 	.byte	0x03, 0x1b
        /*002e*/ 	.short	0x00ff


	//----- nvinfo : EIATTR_NUM_BARRIERS
	.align		4
        /*0030*/ 	.byte	0x02, 0x4c
        /*0032*/ 	.byte	0x06
	.zero		1


	//----- nvinfo : EIATTR_ANNOTATIONS
	.align		4
        /*0034*/ 	.byte	0x04, 0x55
        /*0036*/ 	.short	(.L_582 - .L_581)


	//   ....[0]....
.L_581:
        /* <DEDUP_REMOVED lines=122> */


	//----- nvinfo : EIATTR_MERCURY_ISA_VERSION
	.align		4
.L_582:
        /*07c0*/ 	.byte	0x03, 0x5f
        /*07c2*/ 	.short	0x0000


	//----- nvinfo : EIATTR_INT_WARP_WIDE_INSTR_OFFSETS
	.align		4
        /*07c4*/ 	.byte	0x04, 0x31
        /*07c6*/ 	.short	(.L_584 - .L_583)


	//   ....[0]....
.L_583:
        /*07c8*/ 	.word	0x0000cf00


	//   ....[1]....
        /*07cc*/ 	.word	0x0000cf80


	//----- nvinfo : EIATTR_COOP_GROUP_MASK_REGIDS
	.align		4
.L_584:
        /*07d0*/ 	.byte	0x04, 0x29
        /*07d2*/ 	.short	(.L_586 - .L_585)


	//   ....[0]....
.L_585:
        /*07d4*/ 	.word	0xffffffff


	//   ....[1]....
        /*07d8*/ 	.word	0xffffffff


	//   ....[2]....
        /*07dc*/ 	.word	0xffffffff


	//   ....[3]....
        /*07e0*/ 	.word	0xffffffff


	//   ....[4]....
        /*07e4*/ 	.word	0xffffffff


	//   ....[5]....
        /*07e8*/ 	.word	0xffffffff


	//   ....[6]....
        /*07ec*/ 	.word	0xffffffff


	//   ....[7]....
        /*07f0*/ 	.word	0xffffffff


	//   ....[8]....
        /*07f4*/ 	.word	0xffffffff


	//   ....[9]....
        /*07f8*/ 	.word	0xffffffff


	//   ....[10]....
        /*07fc*/ 	.word	0xffffffff


	//   ....[11]....
        /*0800*/ 	.word	0xffffffff


	//   ....[12]....
        /*0804*/ 	.word	0xffffffff


	//   ....[13]....
        /*0808*/ 	.word	0xffffffff


	//   ....[14]....
        /*080c*/ 	.word	0xffffffff


	//   ....[15]....
        /*0810*/ 	.word	0xffffffff


	//   ....[16]....
        /*0814*/ 	.word	0xffffffff


	//   ....[17]....
        /*0818*/ 	.word	0xffffffff


	//   ....[18]....
        /*081c*/ 	.word	0xffffffff


	//   ....[19]....
        /*0820*/ 	.word	0xffffffff


	//   ....[20]....
        /*0824*/ 	.word	0xffffffff


	//   ....[21]....
        /*0828*/ 	.word	0xffffffff


	//   ....[22]....
        /*082c*/ 	.word	0xffffffff


	//   ....[23]....
        /*0830*/ 	.word	0xffffffff


	//   ....[24]....
        /*0834*/ 	.word	0xffffffff


	//   ....[25]....
        /*0838*/ 	.word	0xffffffff


	//   ....[26]....
        /*083c*/ 	.word	0xffffffff


	//   ....[27]....
        /*0840*/ 	.word	0xffffffff


	//   ....[28]....
        /*0844*/ 	.word	0xffffffff


	//   ....[29]....
        /*0848*/ 	.word	0xffffffff


	//   ....[30]....
        /*084c*/ 	.word	0xffffffff


	//   ....[31]....
        /*0850*/ 	.word	0xffffffff


	//   ....[32]....
        /*0854*/ 	.word	0xffffffff


	//   ....[33]....
        /*0858*/ 	.word	0xffffffff


	//   ....[34]....
        /*085c*/ 	.word	0xffffffff


	//   ....[35]....
        /*0860*/ 	.word	0xffffffff


	//   ....[36]....
        /*0864*/ 	.word	0xffffffff


	//   ....[37]....
        /*0868*/ 	.word	0xffffffff


	//   ....[38]....
        /*086c*/ 	.word	0xffffffff


	//   ....[39]....
        /*0870*/ 	.word	0xffffffff


	//   ....[40]....
        /*0874*/ 	.word	0xffffffff


	//   ....[41]....
        /*0878*/ 	.word	0xffffffff


	//   ....[42]....
        /*087c*/ 	.word	0xffffffff


	//   ....[43]....
        /*0880*/ 	.word	0xffffffff


	//   ....[44]....
        /*0884*/ 	.word	0xffffffff


	//   ....[45]....
        /*0888*/ 	.word	0xffffffff


	//   ....[46]....
        /*088c*/ 	.word	0xffffffff


	//   ....[47]....
        /*0890*/ 	.word	0xffffffff


	//   ....[48]....
        /*0894*/ 	.word	0xffffffff


	//   ....[49]....
        /*0898*/ 	.word	0xffffffff


	//   ....[50]....
        /*089c*/ 	.word	0xffffffff


	//   ....[51]....
        /*08a0*/ 	.word	0xffffffff


	//   ....[52]....
        /*08a4*/ 	.word	0xffffffff


	//   ....[53]....
        /*08a8*/ 	.word	0xffffffff


	//   ....[54]....
        /*08ac*/ 	.word	0xffffffff


	//   ....[55]....
        /*08b0*/ 	.word	0xffffffff


	//   ....[56]....
        /*08b4*/ 	.word	0xffffffff


	//   ....[57]....
        /*08b8*/ 	.word	0xffffffff


	//   ....[58]....
        /*08bc*/ 	.word	0xffffffff


	//   ....[59]....
        /*08c0*/ 	.word	0xffffffff


	//   ....[60]....
        /*08c4*/ 	.word	0xffffffff


	//   ....[61]....
        /*08c8*/ 	.word	0xffffffff


	//   ....[62]....
        /*08cc*/ 	.word	0xffffffff


	//   ....[63]....
        /*08d0*/ 	.word	0xffffffff


	//   ....[64]....
        /*08d4*/ 	.word	0xffffffff


	//   ....[65]....
        /*08d8*/ 	.word	0xffffffff


	//   ....[66]....
        /*08dc*/ 	.word	0xffffffff


	//   ....[67]....
        /*08e0*/ 	.word	0xffffffff


	//   ....[68]....
        /*08e4*/ 	.word	0xffffffff


	//   ....[69]....
        /*08e8*/ 	.word	0xffffffff


	//   ....[70]....
        /*08ec*/ 	.word	0xffffffff


	//   ....[71]....
        /*08f0*/ 	.word	0xffffffff


	//   ....[72]....
        /*08f4*/ 	.word	0xffffffff


	//   ....[73]....
        /*08f8*/ 	.word	0xffffffff


	//   ....[74]....
        /*08fc*/ 	.word	0xffffffff


	//   ....[75]....
        /*0900*/ 	.word	0xffffffff


	//   ....[76]....
        /*0904*/ 	.word	0xffffffff


	//   ....[77]....
        /*0908*/ 	.word	0xffffffff


	//   ....[78]....
        /*090c*/ 	.word	0xffffffff


	//   ....[79]....
        /*0910*/ 	.word	0xffffffff


	//   ....[80]....
        /*0914*/ 	.word	0xffffffff


	//   ....[81]....
        /*0918*/ 	.word	0xffffffff


	//   ....[82]....
        /*091c*/ 	.word	0xffffffff


	//   ....[83]....
        /*0920*/ 	.word	0xffffffff


	//   ....[84]....
        /*0924*/ 	.word	0xffffffff


	//   ....[85]....
        /*0928*/ 	.word	0xffffffff


	//   ....[86]....
        /*092c*/ 	.word	0xffffffff


	//   ....[87]....
        /*0930*/ 	.word	0xffffffff


	//   ....[88]....
        /*0934*/ 	.word	0xffffffff


	//   ....[89]....
        /*0938*/ 	.word	0xffffffff


	//   ....[90]....
        /*093c*/ 	.word	0xffffffff


	//   ....[91]....
        /*0940*/ 	.word	0xffffffff


	//   ....[92]....
        /*0944*/ 	.word	0xffffffff


	//   ....[93]....
        /*0948*/ 	.word	0xffffffff


	//   ....[94]....
        /*094c*/ 	.word	0xffffffff


	//   ....[95]....
        /*0950*/ 	.word	0xffffffff


	//   ....[96]....
        /*0954*/ 	.word	0xffffffff


	//   ....[97]....
        /*0958*/ 	.word	0xffffffff


	//   ....[98]....
        /*095c*/ 	.word	0xffffffff


	//   ....[99]....
        /*0960*/ 	.word	0xffffffff


	//   ....[100]....
        /*0964*/ 	.word	0xffffffff


	//   ....[101]....
        /*0968*/ 	.word	0xffffffff


	//   ....[102]....
        /*096c*/ 	.word	0xffffffff


	//   ....[103]....
        /*0970*/ 	.word	0xffffffff


	//   ....[104]....
        /*0974*/ 	.word	0xffffffff


	//   ....[105]....
        /*0978*/ 	.word	0xffffffff


	//   ....[106]....
        /*097c*/ 	.word	0xffffffff


	//   ....[107]....
        /*0980*/ 	.word	0xffffffff


	//   ....[108]....
        /*0984*/ 	.word	0xffffffff


	//   ....[109]....
        /*0988*/ 	.word	0xffffffff


	//   ....[110]....
        /*098c*/ 	.word	0xffffffff


	//   ....[111]....
        /*0990*/ 	.word	0xffffffff


	//   ....[112]....
        /*0994*/ 	.word	0xffffffff


	//   ....[113]....
        /*0998*/ 	.word	0xffffffff


	//   ....[114]....
        /*099c*/ 	.word	0xffffffff


	//   ....[115]....
        /*09a0*/ 	.word	0xffffffff


	//   ....[116]....
        /*09a4*/ 	.word	0xffffffff


	//   ....[117]....
        /*09a8*/ 	.word	0xffffffff


	//   ....[118]....
        /*09ac*/ 	.word	0xffffffff


	//   ....[119]....
        /*09b0*/ 	.word	0xffffffff


	//   ....[120]....
        /*09b4*/ 	.word	0xffffffff


	//   ....[121]....
        /*09b8*/ 	.word	0xffffffff


	//   ....[122]....
        /*09bc*/ 	.word	0xffffffff


	//   ....[123]....
        /*09c0*/ 	.word	0xffffffff


	//   ....[124]....
        /*09c4*/ 	.word	0xffffffff


	//   ....[125]....
        /*09c8*/ 	.word	0xffffffff


	//   ....[126]....
        /*09cc*/ 	.word	0xffffffff


	//   ....[127]....
        /*09d0*/ 	.word	0xffffffff


	//   ....[128]....
        /*09d4*/ 	.word	0xffffffff


	//   ....[129]....
        /*09d8*/ 	.word	0xffffffff


	//   ....[130]....
        /*09dc*/ 	.word	0xffffffff


	//   ....[131]....
        /*09e0*/ 	.word	0xffffffff


	//   ....[132]....
        /*09e4*/ 	.word	0xffffffff


	//   ....[133]....
        /*09e8*/ 	.word	0xffffffff


	//   ....[134]....
        /*09ec*/ 	.word	0xffffffff


	//   ....[135]....
        /*09f0*/ 	.word	0xffffffff


	//   ....[136]....
        /*09f4*/ 	.word	0xffffffff


	//   ....[137]....
        /*09f8*/ 	.word	0xffffffff


	//   ....[138]....
        /*09fc*/ 	.word	0xffffffff


	//----- nvinfo : EIATTR_COOP_GROUP_INSTR_OFFSETS
	.align		4
.L_586:
        /*0a00*/ 	.byte	0x04, 0x28
        /*0a02*/ 	.short	(.L_588 - .L_587)


	//   ....[0]....
.L_587:
        /*0a04*/ 	.word	0x00000050


	//   ....[1]....
        /*0a08*/ 	.word	0x00000200


	//   ....[2]....
        /*0a0c*/ 	.word	0x00000230


	//   ....[3]....
        /*0a10*/ 	.word	0x00000260


	//   ....[4]....
        /*0a14*/ 	.word	0x00000290


	//   ....[5]....
        /*0a18*/ 	.word	0x000002c0


	//   ....[6]....
        /*0a1c*/ 	.word	0x000002f0


	//   ....[7]....
        /*0a20*/ 	.word	0x00000450


	//   ....[8]....
        /*0a24*/ 	.word	0x00000490


	//   ....[9]....
        /*0a28*/ 	.word	0x000004c0


	//   ....[10]....
        /*0a2c*/ 	.word	0x000004f0


	//   ....[11]....
        /*0a30*/ 	.word	0x00000520


	//   ....[12]....
        /*0a34*/ 	.word	0x00000550


	//   ....[13]....
        /*0a38*/ 	.word	0x000005e0


	//   ....[14]....
        /*0a3c*/ 	.word	0x00000630


	//   ....[15]....
        /*0a40*/ 	.word	0x00000650


	//   ....[16]....
        /*0a44*/ 	.word	0x000006b0


	//   ....[17]....
        /*0a48*/ 	.word	0x00002900


	//   ....[18]....
        /*0a4c*/ 	.word	0x00002920


	//   ....[19]....
        /*0a50*/ 	.word	0x00002aa0


	//   ....[20]....
        /*0a54*/ 	.word	0x00002ae0


	//   ....[21]....
        /*0a58*/ 	.word	0x00002bc0


	//   ....[22]....
        /*0a5c*/ 	.word	0x00002be0


	//   ....[23]....
        /*0a60*/ 	.word	0x00002c60


	//   ....[24]....
        /*0a64*/ 	.word	0x00002cd0


	//   ....[25]....
        /*0a68*/ 	.word	0x000048d0


	//   ....[26]....
        /*0a6c*/ 	.word	0x00004910


	//   ....[27]....
        /*0a70*/ 	.word	0x00004d10


	//   ....[28]....
        /*0a74*/ 	.word	0x00004e40


	//   ....[29]....
        /*0a78*/ 	.word	0x00004e50


	//   ....[30]....
        /*0a7c*/ 	.word	0x00004e80


	//   ....[31]....
        /*0a80*/ 	.word	0x00007860


	//   ....[32]....
        /*0a84*/ 	.word	0x00007870


	//   ....[33]....
        /*0a88*/ 	.word	0x00007cc0


	//   ....[34]....
        /*0a8c*/ 	.word	0x00007ce0


	//   ....[35]....
        /*0a90*/ 	.word	0x00008310


	//   ....[36]....
        /*0a94*/ 	.word	0x00008330


	//   ....[37]....
        /*0a98*/ 	.word	0x0000aac0


	//   ....[38]....
        /*0a9c*/ 	.word	0x0000aae0


	//   ....[39]....
        /*0aa0*/ 	.word	0x0000b100


	//   ....[40]....
        /*0aa4*/ 	.word	0x0000b120


	//   ....[41]....
        /*0aa8*/ 	.word	0x0000c4b0


	//   ....[42]....
        /*0aac*/ 	.word	0x0000c500


	//   ....[43]....
        /*0ab0*/ 	.word	0x0000c520


	//   ....[44]....
        /*0ab4*/ 	.word	0x0000c540


	//   ....[45]....
        /*0ab8*/ 	.word	0x0000dde0


	//   ....[46]....
        /*0abc*/ 	.word	0x0000ddf0


	//   ....[47]....
        /*0ac0*/ 	.word	0x0000de10


	//   ....[48]....
        /*0ac4*/ 	.word	0x0000de30


	//   ....[49]....
        /*0ac8*/ 	.word	0x0000e280


	//   ....[50]....
        /*0acc*/ 	.word	0x0000e2a0


	//   ....[51]....
        /*0ad0*/ 	.word	0x0000e470


	//   ....[52]....
        /*0ad4*/ 	.word	0x0000e480


	//   ....[53]....
        /*0ad8*/ 	.word	0x0000e640


	//   ....[54]....
        /*0adc*/ 	.word	0x0000e660


	//   ....[55]....
        /*0ae0*/ 	.word	0x0000e820


	//   ....[56]....
        /*0ae4*/ 	.word	0x0000e830


	//   ....[57]....
        /*0ae8*/ 	.word	0x0000ebf0


	//   ....[58]....
        /*0aec*/ 	.word	0x0000ec10


	//   ....[59]....
        /*0af0*/ 	.word	0x0000f860


	//   ....[60]....
        /*0af4*/ 	.word	0x0000f870


	//   ....[61]....
        /*0af8*/ 	.word	0x000108e0


	//   ....[62]....
        /*0afc*/ 	.word	0x00010900


	//   ....[63]....
        /*0b00*/ 	.word	0x00010ae0


	//   ....[64]....
        /*0b04*/ 	.word	0x00010af0


	//   ....[65]....
        /*0b08*/ 	.word	0x00010cb0


	//   ....[66]....
        /*0b0c*/ 	.word	0x00010cd0


	//   ....[67]....
        /*0b10*/ 	.word	0x00010e90


	//   ....[68]....
        /*0b14*/ 	.word	0x00010ea0


	//   ....[69]....
        /*0b18*/ 	.word	0x00011120


	//   ....[70]....
        /*0b1c*/ 	.word	0x00011140


	//   ....[71]....
        /*0b20*/ 	.word	0x00011270


	//   ....[72]....
        /*0b24*/ 	.word	0x000112b0


	//   ....[73]....
        /*0b28*/ 	.word	0x000112e0


	//   ....[74]....
        /*0b2c*/ 	.word	0x00011310


	//   ....[75]....
        /*0b30*/ 	.word	0x00011340


	//   ....[76]....
        /*0b34*/ 	.word	0x00011370


	//   ....[77]....
        /*0b38*/ 	.word	0x000114d0


	//   ....[78]....
        /*0b3c*/ 	.word	0x00011510


	//   ....[79]....
        /*0b40*/ 	.word	0x00011540


	//   ....[80]....
        /*0b44*/ 	.word	0x00011570


	//   ....[81]....
        /*0b48*/ 	.word	0x000115a0


	//   ....[82]....
        /*0b4c*/ 	.word	0x000115d0


	//   ....[83]....
        /*0b50*/ 	.word	0x00011660


	//   ....[84]....
        /*0b54*/ 	.word	0x000116c0


	//   ....[85]....
        /*0b58*/ 	.word	0x000116d0


	//   ....[86]....
        /*0b5c*/ 	.word	0x00011730


	//   ....[87]....
        /*0b60*/ 	.word	0x000121a0


	//   ....[88]....
        /*0b64*/ 	.word	0x00012200


	//   ....[89]....
        /*0b68*/ 	.word	0x00012250


	//   ....[90]....
        /*0b6c*/ 	.word	0x000122a0


	//   ....[91]....
        /*0b70*/ 	.word	0x000122f0


	//   ....[92]....
        /*0b74*/ 	.word	0x00012360


	//   ....[93]....
        /*0b78*/ 	.word	0x000123a0


	//   ....[94]....
        /*0b7c*/ 	.word	0x00012410


	//   ....[95]....
        /*0b80*/ 	.word	0x00012480


	//   ....[96]....
        /*0b84*/ 	.word	0x000124e0


	//   ....[97]....
        /*0b88*/ 	.word	0x00012540


	//   ....[98]....
        /*0b8c*/ 	.word	0x000125a0


	//   ....[99]....
        /*0b90*/ 	.word	0x000125f0


	//   ....[100]....
        /*0b94*/ 	.word	0x00012650


	//   ....[101]....
        /*0b98*/ 	.word	0x000126c0


	//   ....[102]....
        /*0b9c*/ 	.word	0x00012730


	//   ....[103]....
        /*0ba0*/ 	.word	0x00012790


	//   ....[104]....
        /*0ba4*/ 	.word	0x000127f0


	//   ....[105]....
        /*0ba8*/ 	.word	0x00012850


	//   ....[106]....
        /*0bac*/ 	.word	0x000128c0


	//   ....[107]....
        /*0bb0*/ 	.word	0x00012920


	//   ....[108]....
        /*0bb4*/ 	.word	0x00012980


	//   ....[109]....
        /*0bb8*/ 	.word	0x000129e0


	//   ....[110]....
        /*0bbc*/ 	.word	0x00012a50


	//   ....[111]....
        /*0bc0*/ 	.word	0x00012ab0


	//   ....[112]....
        /*0bc4*/ 	.word	0x00012b10


	//   ....[113]....
        /*0bc8*/ 	.word	0x00012b70


	//   ....[114]....
        /*0bcc*/ 	.word	0x00012be0


	//   ....[115]....
        /*0bd0*/ 	.word	0x00012c40


	//   ....[116]....
        /*0bd4*/ 	.word	0x00012ca0


	//   ....[117]....
        /*0bd8*/ 	.word	0x00012d00


	//   ....[118]....
        /*0bdc*/ 	.word	0x00012d70


	//   ....[119]....
        /*0be0*/ 	.word	0x00012dd0


	//   ....[120]....
        /*0be4*/ 	.word	0x00012e30


	//   ....[121]....
        /*0be8*/ 	.word	0x00012e90


	//   ....[122]....
        /*0bec*/ 	.word	0x00012f00


	//   ....[123]....
        /*0bf0*/ 	.word	0x00012f50


	//   ....[124]....
        /*0bf4*/ 	.word	0x00012f90


	//   ....[125]....
        /*0bf8*/ 	.word	0x00012fe0


	//   ....[126]....
        /*0bfc*/ 	.word	0x00013030


	//   ....[127]....
        /*0c00*/ 	.word	0x00013080


	//   ....[128]....
        /*0c04*/ 	.word	0x000130f0


	//   ....[129]....
        /*0c08*/ 	.word	0x00013130


	//   ....[130]....
        /*0c0c*/ 	.word	0x00013180


	//   ....[131]....
        /*0c10*/ 	.word	0x000131d0


	//   ....[132]....
        /*0c14*/ 	.word	0x00013220


	//   ....[133]....
        /*0c18*/ 	.word	0x00013270


	//   ....[134]....
        /*0c1c*/ 	.word	0x000132e0


	//   ....[135]....
        /*0c20*/ 	.word	0x00013320


	//   ....[136]....
        /*0c24*/ 	.word	0x00013390


	//   ....[137]....
        /*0c28*/ 	.word	0x000133f0


	//   ....[138]....
        /*0c2c*/ 	.word	0x00013450


	//----- nvinfo : EIATTR_EXIT_INSTR_OFFSETS
	.align		4
.L_588:
        /*0c30*/ 	.byte	0x04, 0x1c
        /*0c32*/ 	.short	(.L_590 - .L_589)


	//   ....[0]....
.L_589:
        /*0c34*/ 	.word	0x000010d0


	//   ....[1]....
        /*0c38*/ 	.word	0x00012160


	//----- nvinfo : EIATTR_MAX_THREADS
	.align		4
.L_590:
        /*0c3c*/ 	.byte	0x04, 0x05
        /*0c3e*/ 	.short	(.L_592 - .L_591)
.L_591:
        /*0c40*/ 	.word	0x00000100
        /*0c44*/ 	.word	0x00000001
        /*0c48*/ 	.word	0x00000001


	//----- nvinfo : EIATTR_CRS_STACK_SIZE
	.align		4
.L_592:
        /*0c4c*/ 	.byte	0x04, 0x1e
        /*0c4e*/ 	.short	(.L_594 - .L_593)
.L_593:
        /*0c50*/ 	.word	0x00000000
.L_594:


//--------------------- .nv.info._ZN7cutlass13device_kernelIN5flash19enable_sm80_to_sm89INS1_16FlashAttnFwdSm80INS1_25CollectiveMainloopFwdSm80ILi8ELi1ELb0EN4cute5tupleIJNS5_1CILi128EEENS7_ILi32EEENS7_ILi256EEEEEELi256ENS_6half_tEfNS_4arch4Sm80ELb1ELb0ELb1ELb1ELb0ELb1ELb1ELb1EEENS1_21CollectiveEpilogueFwdINS6_IJS8_SA_S9_EEENS6_IJNS7_ILi1EEESI_SI_EEESC_SE_Li256ELb1ELb1ELb1ELb0EEENS1_36VarlenDynamicPersistentTileSchedulerILi128ELi32ELi256ELi256ELb1ELb1ELb0ELb1ELb1ELb1EEEEEEEEEvNT_6ParamsE --------------------------
	.section	.nv.info._ZN7cutlass13device_kernelIN5flash19enable_sm80_to_sm89INS1_16FlashAttnFwdSm80INS1_25CollectiveMainloopFwdSm80ILi8ELi1ELb0EN4cute5tupleIJNS5_1CILi128EEENS7_ILi32EEENS7_ILi256EEEEEELi256ENS_6half_tEfNS_4arch4Sm80ELb1ELb0ELb1ELb1ELb0ELb1ELb1ELb1EEENS1_21CollectiveEpilogueFwdINS6_IJS8_SA_S9_EEENS6_IJNS7_ILi1EEESI_SI_EEESC_SE_Li256ELb1ELb1ELb1ELb0EEENS1_36VarlenDynamicPersistentTileSchedulerILi128ELi32ELi256ELi256ELb1ELb1ELb0ELb1ELb1ELb1EEEEEEEEEvNT_6ParamsE,"",@"SHT_CUDA_INFO"
	.sectionflags	@""
	.align	4


	//----- nvinfo : EIATTR_CUDA_API_VERSION
	.align		4
        /*0000*/ 	.byte	0x04, 0x37
        /*0002*/ 	.short	(.L_596 - .L_595)
.L_595:
        /*0004*/ 	.word	0x00000082


	//----- nvinfo : EIATTR_SW2861232_WAR
	.align		4
.L_596:
        /*0008*/ 	.byte	0x01, 0x35
	.zero		2


	//----- nvinfo : EIATTR_PARAM_CBANK
	.align		4
        /*000c*/ 	.byte	0x04, 0x0a
        /*000e*/ 	.short	(.L_598 - .L_597)
	.align		4
.L_597:
        /*0010*/ 	.word	index@(.nv.constant0._ZN7cutlass13device_kernelIN5flash19enable_sm80_to_sm89INS1_16FlashAttnFwdSm80INS1_25CollectiveMainloopFwdSm80ILi8ELi1ELb0EN4cute5tupleIJNS5_1CILi128EEENS7_ILi32EEENS7_ILi256EEEEEELi256ENS_6half_tEfNS_4arch4Sm80ELb1ELb0ELb1ELb1ELb0ELb1ELb1ELb1EEENS1_21CollectiveEpilogueFwdINS6_IJS8_SA_S9_EEENS6_IJNS7_ILi1EEESI_SI_EEESC_SE_Li256ELb1ELb1ELb1ELb0EEENS1_36VarlenDynamicPersistentTileSchedulerILi128ELi32ELi256ELi256ELb1ELb1ELb0ELb1ELb1ELb1EEEEEEEEEvNT_6ParamsE)
        /*0014*/ 	.short	0x0160
        /*0016*/ 	.short	0x0438


	//----- nvinfo : EIATTR_CBANK_PARAM_SIZE
	.align		4
.L_598:
        /*0018*/ 	.byte	0x03, 0x19
        /*001a*/ 	.short	0x0438


	//----- nvinfo : EIATTR_KPARAM_INFO
	.align		4
        /*001c*/ 	.byte	0x04, 0x17
        /*001e*/ 	.short	(.L_600 - .L_599)
.L_599:
        /*0020*/ 	.word	0x00000000
        /*0024*/ 	.short	0x0000
        /*0026*/ 	.short	0x0000
        /*0028*/ 	.byte	0x00, 0xf0, 0xe1, 0x10


	//----- nvinfo : EIATTR_MAXREG_COUNT
	.align		4
.L_600:
        /*002c*/ 	.byte	0x03, 0x1b
        /*002e*/ 	.short	0x00ff


	//----- nvinfo : EIATTR_NUM_BARRIERS
	.align		4
        /*0030*/ 	.byte	0x02, 0x4c
        /*0032*/ 	.byte	0x06
	.zero		1


	//----- nvinfo : EIATTR_ANNOTATIONS
	.align		4
        /*0034*/ 	.byte	0x04, 0x55
        /*0036*/ 	.short	(.L_602 - .L_601)


	//   ....[0]....
.L_601:
        /*0038*/ 	.word	0x00000001
        /*003c*/ 	.byte	0x70, 0x00, 0x00, 0x00, 0x01, 0x00, 0x00, 0x00, 0x10, 0x15, 0x00, 0x00, 0x01, 0x00, 0x00, 0x00
        /*004c*/ 	.byte	0xf0, 0x72, 0x01, 0x00, 0x01, 0x00, 0x00, 0x00, 0x30, 0xaa, 0x01, 0x00


	//----- nvinfo : EIATTR_MERCURY_ISA_VERSION
	.align		4
.L_602:
        /*0058*/ 	.byte	0x03, 0x5f
        /*005a*/ 	.short	0x0000


	//----- nvinfo : EIATTR_INT_WARP_WIDE_INSTR_OFFSETS
	.align		4
        /*005c*/ 	.byte	0x04, 0x31
        /*005e*/ 	.short	(.L_604 - .L_603)


	//   ....[0]....
.L_603:
        /*0060*/ 	.word	0x00016870


	//   ....[1]....
        /*0064*/ 	.word	0x000168f0


	//----- nvinfo : EIATTR_COOP_GROUP_MASK_REGIDS
	.align		4
.L_604:
        /*0068*/ 	.byte	0x04, 0x29
        /*006a*/ 	.short	(.L_606 - .L_605)


	//   ....[0]....
.L_605:
        /*006c*/ 	.word	0xffffffff


	//   ....[1]....
        /*0070*/ 	.word	0xffffffff


	//   ....[2]....
        /*0074*/ 	.word	0xffffffff


	//   ....[3]....
        /*0078*/ 	.word	0xffffffff


	//   ....[4]....
        /*007c*/ 	.word	0xffffffff


	//   ....[5]....
        /*0080*/ 	.word	0xffffffff


	//   ....[6]....
        /*0084*/ 	.word	0xffffffff


	//   ....[7]....
        /*0088*/ 	.word	0xffffffff


	//   ....[8]....
        /*008c*/ 	.word	0xffffffff


	//   ....[9]....
        /*0090*/ 	.word	0xffffffff


	//   ....[10]....
        /*0094*/ 	.word	0xffffffff


	//   ....[11]....
        /*0098*/ 	.word	0xffffffff


	//   ....[12]....
        /*009c*/ 	.word	0xffffffff


	//   ....[13]....
        /*00a0*/ 	.word	0xffffffff


	//   ....[14]....
        /*00a4*/ 	.word	0xffffffff


	//   ....[15]....
        /*00a8*/ 	.word	0xffffffff


	//   ....[16]....
        /*00ac*/ 	.word	0xffffffff


	//   ....[17]....
        /*00b0*/ 	.word	0xffffffff


	//   ....[18]....
        /*00b4*/ 	.word	0xffffffff


	//   ....[19]....
        /*00b8*/ 	.word	0xffffffff


	//   ....[20]....
        /*00bc*/ 	.word	0xffffffff


	//   ....[21]....
        /*00c0*/ 	.word	0xffffffff


	//   ....[22]....
        /*00c4*/ 	.word	0xffffffff


	//   ....[23]....
        /*00c8*/ 	.word	0xffffffff


	//   ....[24]....
        /*00cc*/ 	.word	0xffffffff


	//   ....[25]....
        /*00d0*/ 	.word	0xffffffff


	//   ....[26]....
        /*00d4*/ 	.word	0xffffffff


	//   ....[27]....
        /*00d8*/ 	.word	0xffffffff


	//   ....[28]....
        /*00dc*/ 	.word	0xffffffff


	//   ....[29]....
        /*00e0*/ 	.word	0xffffffff


	//   ....[30]....
        /*00e4*/ 	.word	0xffffffff


	//   ....[31]....
        /*00e8*/ 	.word	0xffffffff


	//   ....[32]....
        /*00ec*/ 	.word	0xffffffff


	//   ....[33]....
        /*00f0*/ 	.word	0xffffffff


	//   ....[34]....
        /*00f4*/ 	.word	0xffffffff


	//   ....[35]....
        /*00f8*/ 	.word	0xffffffff


	//   ....[36]....
        /*00fc*/ 	.word	0xffffffff


	//   ....[37]....
        /*0100*/ 	.word	0xffffffff


	//   ....[38]....
        /*0104*/ 	.word	0xffffffff


	//   ....[39]....
        /*0108*/ 	.word	0xffffffff


	//   ....[40]....
        /*010c*/ 	.word	0xffffffff


	//   ....[41]....
        /*0110*/ 	.word	0xffffffff


	//   ....[42]....
        /*0114*/ 	.word	0xffffffff


	//   ....[43]....
        /*0118*/ 	.word	0xffffffff


	//   ....[44]....
        /*011c*/ 	.word	0xffffffff


	//   ....[45]....
        /*0120*/ 	.word	0xffffffff


	//   ....[46]....
        /*0124*/ 	.word	0xffffffff


	//   ....[47]....
        /*0128*/ 	.word	0xffffffff


	//   ....[48]....
        /*012c*/ 	.word	0xffffffff


	//   ....[49]....
        /*0130*/ 	.word	0xffffffff


	//   ....[50]....
        /*0134*/ 	.word	0xffffffff


	//   ....[51]....
        /*0138*/ 	.word	0xffffffff


	//   ....[52]....
        /*013c*/ 	.word	0xffffffff


	//   ....[53]....
        /*0140*/ 	.word	0xffffffff


	//   ....[54]....
        /*0144*/ 	.word	0xffffffff


	//   ....[55]....
        /*0148*/ 	.word	0xffffffff


	//   ....[56]....
        /*014c*/ 	.word	0xffffffff


	//   ....[57]....
        /*0150*/ 	.word	0xffffffff


	//   ....[58]....
        /*0154*/ 	.word	0xffffffff


	//   ....[59]....
        /*0158*/ 	.word	0xffffffff


	//   ....[60]....
        /*015c*/ 	.word	0xffffffff


	//   ....[61]....
        /*0160*/ 	.word	0xffffffff


	//   ....[62]....
        /*0164*/ 	.word	0xffffffff


	//   ....[63]....
        /*0168*/ 	.word	0xffffffff


	//   ....[64]....
        /*016c*/ 	.word	0xffffffff


	//   ....[65]....
        /*0170*/ 	.word	0xffffffff


	//   ....[66]....
        /*0174*/ 	.word	0xffffffff


	//   ....[67]....
        /*0178*/ 	.word	0xffffffff


	//   ....[68]....
        /*017c*/ 	.word	0xffffffff


	//   ....[69]....
        /*0180*/ 	.word	0xffffffff


	//   ....[70]....
        /*0184*/ 	.word	0xffffffff


	//   ....[71]....
        /*0188*/ 	.word	0xffffffff


	//   ....[72]....
        /*018c*/ 	.word	0xffffffff


	//   ....[73]....
        /*0190*/ 	.word	0xffffffff


	//   ....[74]....
        /*0194*/ 	.word	0xffffffff


	//   ....[75]....
        /*0198*/ 	.word	0xffffffff


	//   ....[76]....
        /*019c*/ 	.word	0xffffffff


	//   ....[77]....
        /*01a0*/ 	.word	0xffffffff


	//   ....[78]....
        /*01a4*/ 	.word	0xffffffff


	//   ....[79]....
        /*01a8*/ 	.word	0xffffffff


	//   ....[80]....
        /*01ac*/ 	.word	0xffffffff


	//   ....[81]....
        /*01b0*/ 	.word	0xffffffff


	//   ....[82]....
        /*01b4*/ 	.word	0xffffffff


	//   ....[83]....
        /*01b8*/ 	.word	0xffffffff


	//   ....[84]....
        /*01bc*/ 	.word	0xffffffff


	//   ....[85]....
        /*01c0*/ 	.word	0xffffffff


	//   ....[86]....
        /*01c4*/ 	.word	0xffffffff


	//   ....[87]....
        /*01c8*/ 	.word	0xffffffff


	//   ....[88]....
        /*01cc*/ 	.word	0xffffffff


	//   ....[89]....
        /*01d0*/ 	.word	0xffffffff


	//   ....[90]....
        /*01d4*/ 	.word	0xffffffff


	//   ....[91]....
        /*01d8*/ 	.word	0xffffffff


	//   ....[92]....
        /*01dc*/ 	.word	0xffffffff


	//   ....[93]....
        /*01e0*/ 	.word	0xffffffff


	//   ....[94]....
        /*01e4*/ 	.word	0xffffffff


	//   ....[95]....
        /*01e8*/ 	.word	0xffffffff


	//   ....[96]....
        /*01ec*/ 	.word	0xffffffff


	//   ....[97]....
        /*01f0*/ 	.word	0xffffffff


	//   ....[98]....
        /*01f4*/ 	.word	0xffffffff


	//   ....[99]....
        /*01f8*/ 	.word	0xffffffff


	//   ....[100]....
        /*01fc*/ 	.word	0xffffffff


	//   ....[101]....
        /*0200*/ 	.word	0xffffffff


	//   ....[102]....
        /*0204*/ 	.word	0xffffffff


	//   ....[103]....
        /*0208*/ 	.word	0xffffffff


	//   ....[104]....
        /*020c*/ 	.word	0xffffffff


	//   ....[105]....
        /*0210*/ 	.word	0xffffffff


	//   ....[106]....
        /*0214*/ 	.word	0xffffffff


	//   ....[107]....
        /*0218*/ 	.word	0xffffffff


	//   ....[108]....
        /*021c*/ 	.word	0xffffffff


	//   ....[109]....
        /*0220*/ 	.word	0xffffffff


	//   ....[110]....
        /*0224*/ 	.word	0xffffffff


	//   ....[111]....
        /*0228*/ 	.word	0xffffffff


	//   ....[112]....
        /*022c*/ 	.word	0xffffffff


	//   ....[113]....
        /*0230*/ 	.word	0xffffffff


	//   ....[114]....
        /*0234*/ 	.word	0xffffffff


	//   ....[115]....
        /*0238*/ 	.word	0xffffffff


	//   ....[116]....
        /*023c*/ 	.word	0xffffffff


	//   ....[117]....
        /*0240*/ 	.word	0xffffffff


	//   ....[118]....
        /*0244*/ 	.word	0xffffffff


	//   ....[119]....
        /*0248*/ 	.word	0xffffffff


	//   ....[120]....
        /*024c*/ 	.word	0xffffffff


	//   ....[121]....
        /*0250*/ 	.word	0xffffffff


	//   ....[122]....
        /*0254*/ 	.word	0xffffffff


	//   ....[123]....
        /*0258*/ 	.word	0xffffffff


	//   ....[124]....
        /*025c*/ 	.word	0xffffffff


	//   ....[125]....
        /*0260*/ 	.word	0xffffffff


	//   ....[126]....
        /*0264*/ 	.word	0xffffffff


	//   ....[127]....
        /*0268*/ 	.word	0xffffffff


	//   ....[128]....
        /*026c*/ 	.word	0xffffffff


	//   ....[129]....
        /*0270*/ 	.word	0xffffffff


	//   ....[130]....
        /*0274*/ 	.word	0xffffffff


	//   ....[131]....
        /*0278*/ 	.word	0xffffffff


	//   ....[132]....
        /*027c*/ 	.word	0xffffffff


	//   ....[133]....
        /*0280*/ 	.word	0xffffffff


	//   ....[134]....
        /*0284*/ 	.word	0xffffffff


	//   ....[135]....
        /*0288*/ 	.word	0xffffffff


	//   ....[136]....
        /*028c*/ 	.word	0xffffffff


	//   ....[137]....
        /*0290*/ 	.word	0xffffffff


	//   ....[138]....
        /*0294*/ 	.word	0xffffffff


	//   ....[139]....
        /*0298*/ 	.word	0xffffffff


	//   ....[140]....
        /*029c*/ 	.word	0xffffffff


	//   ....[141]....
        /*02a0*/ 	.word	0xffffffff


	//   ....[142]....
        /*02a4*/ 	.word	0xffffffff


	//   ....[143]....
        /*02a8*/ 	.word	0xffffffff


	//   ....[144]....
        /*02ac*/ 	.word	0xffffffff


	//   ....[145]....
        /*02b0*/ 	.word	0xffffffff


	//   ....[146]....
        /*02b4*/ 	.word	0xffffffff


	//   ....[147]....
        /*02b8*/ 	.word	0xffffffff


	//   ....[148]....
        /*02bc*/ 	.word	0xffffffff


	//   ....[149]....
        /*02c0*/ 	.word	0xffffffff


	//   ....[150]....
        /*02c4*/ 	.word	0xffffffff


	//   ....[151]....
        /*02c8*/ 	.word	0xffffffff


	//   ....[152]....
        /*02cc*/ 	.word	0xffffffff


	//   ....[153]....
        /*02d0*/ 	.word	0xffffffff


	//   ....[154]....
        /*02d4*/ 	.word	0xffffffff


	//   ....[155]....
        /*02d8*/ 	.word	0xffffffff


	//   ....[156]....
        /*02dc*/ 	.word	0xffffffff


	//   ....[157]....
        /*02e0*/ 	.word	0xffffffff


	//   ....[158]....
        /*02e4*/ 	.word	0xffffffff


	//   ....[159]....
        /*02e8*/ 	.word	0xffffffff


	//   ....[160]....
        /*02ec*/ 	.word	0xffffffff


	//   ....[161]....
        /*02f0*/ 	.word	0xffffffff


	//   ....[162]....
        /*02f4*/ 	.word	0xffffffff


	//   ....[163]....
        /*02f8*/ 	.word	0xffffffff


	//   ....[164]....
        /*02fc*/ 	.word	0xffffffff


	//   ....[165]....
        /*0300*/ 	.word	0xffffffff


	//   ....[166]....
        /*0304*/ 	.word	0xffffffff


	//   ....[167]....
        /*0308*/ 	.word	0xffffffff


	//   ....[168]....
        /*030c*/ 	.word	0xffffffff


	//   ....[169]....
        /*0310*/ 	.word	0xffffffff


	//   ....[170]....
        /*0314*/ 	.word	0xffffffff


	//   ....[171]....
        /*0318*/ 	.word	0xffffffff


	//   ....[172]....
        /*031c*/ 	.word	0xffffffff


	//   ....[173]....
        /*0320*/ 	.word	0xffffffff


	//   ....[174]....
        /*0324*/ 	.word	0xffffffff


	//   ....[175]....
        /*0328*/ 	.word	0xffffffff


	//   ....[176]....
        /*032c*/ 	.word	0xffffffff


	//   ....[177]....
        /*0330*/ 	.word	0xffffffff


	//   ....[178]....
        /*0334*/ 	.word	0xffffffff


	//----- nvinfo : EIATTR_COOP_GROUP_INSTR_OFFSETS
	.align		4
.L_606:
        /*0338*/ 	.byte	0x04, 0x28
        /*033a*/ 	.short	(.L_608 - .L_607)


	//   ....[0]....
.L_607:
        /*033c*/ 	.word	0x00000050


	//   ....[1]....
        /*0340*/ 	.word	0x000001e0


	//   ....[2]....
        /*0344*/ 	.word	0x00000210


	//   ....[3]....
        /*0348*/ 	.word	0x00000240


	//   ....[4]....
        /*034c*/ 	.word	0x00000270


	//   ....[5]....
        /*0350*/ 	.word	0x000002a0


	//   ....[6]....
        /*0354*/ 	.word	0x000002d0


	//   ....[7]....
        /*0358*/ 	.word	0x00000430


	//   ....[8]....
        /*035c*/ 	.word	0x00000470


	//   ....[9]....
        /*0360*/ 	.word	0x000004a0


	//   ....[10]....
        /*0364*/ 	.word	0x000004d0


	//   ....[11]....
        /*0368*/ 	.word	0x00000500


	//   ....[12]....
        /*036c*/ 	.word	0x00000530


	//   ....[13]....
        /*0370*/ 	.word	0x000005c0


	//   ....[14]....
        /*0374*/ 	.word	0x00000600


	//   ....[15]....
        /*0378*/ 	.word	0x00000620


	//   ....[16]....
        /*037c*/ 	.word	0x00000680


	//   ....[17]....
        /*0380*/ 	.word	0x00006790


	//   ....[18]....
        /*0384*/ 	.word	0x000067b0


	//   ....[19]....
        /*0388*/ 	.word	0x000069a0


	//   ....[20]....
        /*038c*/ 	.word	0x000069b0


	//   ....[21]....
        /*0390*/ 	.word	0x00006b40


	//   ....[22]....
        /*0394*/ 	.word	0x00006b60


	//   ....[23]....
        /*0398*/ 	.word	0x00006cf0


	//   ....[24]....
        /*039c*/ 	.word	0x00006d00


	//   ....[25]....
        /*03a0*/ 	.word	0x00007380


	//   ....[26]....
        /*03a4*/ 	.word	0x000073a0


	//   ....[27]....
        /*03a8*/ 	.word	0x000073c0


	//   ....[28]....
        /*03ac*/ 	.word	0x000073d0


	//   ....[29]....
        /*03b0*/ 	.word	0x00007860


	//   ....[30]....
        /*03b4*/ 	.word	0x000078a0


	//   ....[31]....
        /*03b8*/ 	.word	0x000078e0


	//   ....[32]....
        /*03bc*/ 	.word	0x00007920


	//   ....[33]....
        /*03c0*/ 	.word	0x00007df0


	//   ....[34]....
        /*03c4*/ 	.word	0x00007e30


	//   ....[35]....
        /*03c8*/ 	.word	0x00007e70


	//   ....[36]....
        /*03cc*/ 	.word	0x00007eb0


	//   ....[37]....
        /*03d0*/ 	.word	0x00008230


	//   ....[38]....
        /*03d4*/ 	.word	0x00008340


	//   ....[39]....
        /*03d8*/ 	.word	0x00008390


	//   ....[40]....
        /*03dc*/ 	.word	0x000083d0


	//   ....[41]....
        /*03e0*/ 	.word	0x0000b910


	//   ....[42]....
        /*03e4*/ 	.word	0x0000b960


	//   ....[43]....
        /*03e8*/ 	.word	0x0000b980


	//   ....[44]....
        /*03ec*/ 	.word	0x0000b990


	//   ....[45]....
        /*03f0*/ 	.word	0x0000bb90


	//   ....[46]....
        /*03f4*/ 	.word	0x0000bc30


	//   ....[47]....
        /*03f8*/ 	.word	0x0000bca0


	//   ....[48]....
        /*03fc*/ 	.word	0x0000bd60


	//   ....[49]....
        /*0400*/ 	.word	0x0000c010


	//   ....[50]....
        /*0404*/ 	.word	0x0000c120


	//   ....[51]....
        /*0408*/ 	.word	0x0000c180


	//   ....[52]....
        /*040c*/ 	.word	0x0000c1c0


	//   ....[53]....
        /*0410*/ 	.word	0x0000c460


	//   ....[54]....
        /*0414*/ 	.word	0x0000c500


	//   ....[55]....
        /*0418*/ 	.word	0x0000c570


	//   ....[56]....
        /*041c*/ 	.word	0x0000c630


	//   ....[57]....
        /*0420*/ 	.word	0x00010ae0


	//   ....[58]....
        /*0424*/ 	.word	0x00010b20


	//   ....[59]....
        /*0428*/ 	.word	0x00010f10


	//   ....[60]....
        /*042c*/ 	.word	0x00010fc0


	//   ....[61]....
        /*0430*/ 	.word	0x00010fd0


	//   ....[62]....
        /*0434*/ 	.word	0x00011020


	//   ....[63]....
        /*0438*/ 	.word	0x00012630


	//   ....[64]....
        /*043c*/ 	.word	0x00012640


	//   ....[65]....
        /*0440*/ 	.word	0x000129e0


	//   ....[66]....
        /*0444*/ 	.word	0x00012aa0


	//   ....[67]....
        /*0448*/ 	.word	0x00012ad0


	//   ....[68]....
        /*044c*/ 	.word	0x00012b40


	//   ....[69]....
        /*0450*/ 	.word	0x00014a70


	//   ....[70]....
        /*0454*/ 	.word	0x00014a90


	//   ....[71]....
        /*0458*/ 	.word	0x00014ab0


	//   ....[72]....
        /*045c*/ 	.word	0x00014ad0


	//   ....[73]....
        /*0460*/ 	.word	0x00015e50


	//   ....[74]....
        /*0464*/ 	.word	0x00015e80


	//   ....[75]....
        /*0468*/ 	.word	0x00015e90


	//   ....[76]....
        /*046c*/ 	.word	0x00015ec0


	//   ....[77]....
        /*0470*/ 	.word	0x00017650


	//   ....[78]....
        /*0474*/ 	.word	0x00017680


	//   ....[79]....
        /*0478*/ 	.word	0x00017690


	//   ....[80]....
        /*047c*/ 	.word	0x000176a0


	//   ....[81]....
        /*0480*/ 	.word	0x00017ab0


	//   ....[82]....
        /*0484*/ 	.word	0x00017ad0


	//   ....[83]....
        /*0488*/ 	.word	0x00017ca0


	//   ....[84]....
        /*048c*/ 	.word	0x00017cb0


	//   ....[85]....
        /*0490*/ 	.word	0x00017e20


	//   ....[86]....
        /*0494*/ 	.word	0x00017e40


	//   ....[87]....
        /*0498*/ 	.word	0x00017fb0


	//   ....[88]....
        /*049c*/ 	.word	0x00017fc0


	//   ....[89]....
        /*04a0*/ 	.word	0x00018320


	//   ....[90]....
        /*04a4*/ 	.word	0x00018340


	//   ....[91]....
        /*04a8*/ 	.word	0x00018fd0


	//   ....[92]....
        /*04ac*/ 	.word	0x00018fe0


	//   ....[93]....
        /*04b0*/ 	.word	0x0001a3c0


	//   ....[94]....
        /*04b4*/ 	.word	0x0001a3e0


	//   ....[95]....
        /*04b8*/ 	.word	0x0001a5c0


	//   ....[96]....
        /*04bc*/ 	.word	0x0001a5d0


	//   ....[97]....
        /*04c0*/ 	.word	0x0001a740


	//   ....[98]....
        /*04c4*/ 	.word	0x0001a760


	//   ....[99]....
        /*04c8*/ 	.word	0x0001a8d0


	//   ....[100]....
        /*04cc*/ 	.word	0x0001a8e0


	//   ....[101]....
        /*04d0*/ 	.word	0x0001aaf0


	//   ....[102]....
        /*04d4*/ 	.word	0x0001ab10


	//   ....[103]....
        /*04d8*/ 	.word	0x0001ac30


	//   ....[104]....
        /*04dc*/ 	.word	0x0001ac70


	//   ....[105]....
        /*04e0*/ 	.word	0x0001aca0


	//   ....[106]....
        /*04e4*/ 	.word	0x0001acd0


	//   ....[107]....
        /*04e8*/ 	.word	0x0001ad00


	//   ....[108]....
        /*04ec*/ 	.word	0x0001ad30


	//   ....[109]....
        /*04f0*/ 	.word	0x0001ae80


	//   ....[110]....
        /*04f4*/ 	.word	0x0001aec0


	//   ....[111]....
        /*04f8*/ 	.word	0x0001aef0


	//   ....[112]....
        /*04fc*/ 	.word	0x0001af20


	//   ....[113]....
        /*0500*/ 	.word	0x0001af50


	//   ....[114]....
        /*0504*/ 	.word	0x0001af80


	//   ....[115]....
        /*0508*/ 	.word	0x0001b010


	//   ....[116]....
        /*050c*/ 	.word	0x0001b050


	//   ....[117]....
        /*0510*/ 	.word	0x0001b060


	//   ....[118]....
        /*0514*/ 	.word	0x0001b0c0


	//   ....[119]....
        /*0518*/ 	.word	0x0001ba90


	//   ....[120]....
        /*051c*/ 	.word	0x0001baf0


	//   ....[121]....
        /*0520*/ 	.word	0x0001bb40


	//   ....[122]....
        /*0524*/ 	.word	0x0001bb90


	//   ....[123]....
        /*0528*/ 	.word	0x0001bbe0


	//   ....[124]....
        /*052c*/ 	.word	0x0001bc50


	//   ....[125]....
        /*0530*/ 	.word	0x0001bc90


	//   ....[126]....
        /*0534*/ 	.word	0x0001bd00


	//   ....[127]....
        /*0538*/ 	.word	0x0001bd70


	//   ....[128]....
        /*053c*/ 	.word	0x0001bdd0


	//   ....[129]....
        /*0540*/ 	.word	0x0001be40


	//   ....[130]....
        /*0544*/ 	.word	0x0001beb0


	//   ....[131]....
        /*0548*/ 	.word	0x0001bf10


	//   ....[132]....
        /*054c*/ 	.word	0x0001bf70


	//   ....[133]....
        /*0550*/ 	.word	0x0001bfd0


	//   ....[134]....
        /*0554*/ 	.word	0x0001c040


	//   ....[135]....
        /*0558*/ 	.word	0x0001c0a0


	//   ....[136]....
        /*055c*/ 	.word	0x0001c100


	//   ....[137]....
        /*0560*/ 	.word	0x0001c150


	//   ....[138]....
        /*0564*/ 	.word	0x0001c1b0


	//   ....[139]....
        /*0568*/ 	.word	0x0001c200


	//   ....[140]....
        /*056c*/ 	.word	0x0001c250


	//   ....[141]....
        /*0570*/ 	.word	0x0001c2c0


	//   ....[142]....
        /*0574*/ 	.word	0x0001c330


	//   ....[143]....
        /*0578*/ 	.word	0x0001c390


	//   ....[144]....
        /*057c*/ 	.word	0x0001c3f0


	//   ....[145]....
        /*0580*/ 	.word	0x0001c450


	//   ....[146]....
        /*0584*/ 	.word	0x0001c4c0


	//   ....[147]....
        /*0588*/ 	.word	0x0001c520


	//   ....[148]....
        /*058c*/ 	.word	0x0001c580


	//   ....[149]....
        /*0590*/ 	.word	0x0001c5e0


	//   ....[150]....
        /*0594*/ 	.word	0x0001c650


	//   ....[151]....
        /*0598*/ 	.word	0x0001c6b0


	//   ....[152]....
        /*059c*/ 	.word	0x0001c710


	//   ....[153]....
        /*05a0*/ 	.word	0x0001c770


	//   ....[154]....
        /*05a4*/ 	.word	0x0001c7e0


	//   ....[155]....
        /*05a8*/ 	.word	0x0001c840


	//   ....[156]....
        /*05ac*/ 	.word	0x0001c8a0


	//   ....[157]....
        /*05b0*/ 	.word	0x0001c900


	//   ....[158]....
        /*05b4*/ 	.word	0x0001c970


	//   ....[159]....
        /*05b8*/ 	.word	0x0001c9d0


	//   ....[160]....
        /*05bc*/ 	.word	0x0001ca30


	//   ....[161]....
        /*05c0*/ 	.word	0x0001ca90


	//   ....[162]....
        /*05c4*/ 	.word	0x0001cb00


	//   ....[163]....
        /*05c8*/ 	.word	0x0001cb50


	//   ....[164]....
        /*05cc*/ 	.word	0x0001cb90


	//   ....[165]....
        /*05d0*/ 	.word	0x0001cbe0


	//   ....[166]....
        /*05d4*/ 	.word	0x0001cc30


	//   ....[167]....
        /*05d8*/ 	.word	0x0001cc80


	//   ....[168]....
        /*05dc*/ 	.word	0x0001ccf0


	//   ....[169]....
        /*05e0*/ 	.word	0x0001cd30


	//   ....[170]....
        /*05e4*/ 	.word	0x0001cd80


	//   ....[171]....
        /*05e8*/ 	.word	0x0001cdd0


	//   ....[172]....
        /*05ec*/ 	.word	0x0001ce20


	//   ....[173]....
        /*05f0*/ 	.word	0x0001ce70


	//   ....[174]....
        /*05f4*/ 	.word	0x0001cee0


	//   ....[175]....
        /*05f8*/ 	.word	0x0001cf20


	//   ....[176]....
        /*05fc*/ 	.word	0x0001cf90


	//   ....[177]....
        /*0600*/ 	.word	0x0001cff0


	//   ....[178]....
        /*0604*/ 	.word	0x0001d050


	//----- nvinfo : EIATTR_EXIT_INSTR_OFFSETS
	.align		4
.L_608:
        /*0608*/ 	.byte	0x04, 0x1c
        /*060a*/ 	.short	(.L_610 - .L_609)


	//   ....[0]....
.L_609:
        /*060c*/ 	.word	0x00000fe0


	//   ....[1]....
        /*0610*/ 	.word	0x0001ba50


	//----- nvinfo : EIATTR_MAX_THREADS
	.align		4
.L_610:
        /*0614*/ 	.byte	0x04, 0x05
        /*0616*/ 	.short	(.L_612 - .L_611)
.L_611:
        /*0618*/ 	.word	0x00000100
        /*061c*/ 	.word	0x00000001
        /*0620*/ 	.word	0x00000001


	//----- nvinfo : EIATTR_CRS_STACK_SIZE
	.align		4
.L_612:
        /*0624*/ 	.byte	0x04, 0x1e
        /*0626*/ 	.short	(.L_614 - .L_613)
.L_613:
        /*0628*/ 	.word	0x00000000
.L_614:


//--------------------- .nv.info._ZN7cutlass13device_kernelIN5flash19enable_sm80_to_sm89INS1_16FlashAttnFwdSm80INS1_25CollectiveMainloopFwdSm80ILi8ELi1ELb0EN4cute5tupleIJNS5_1CILi128EEENS7_ILi96EEENS7_ILi256EEEEEELi256ENS_6half_tEfNS_4arch4Sm80ELb0ELb0ELb1ELb0ELb0ELb0ELb1ELb1EEENS1_21CollectiveEpilogueFwdINS6_IJS8_SA_S9_EEENS6_IJNS7_ILi1EEESI_SI_EEESC_SE_Li256ELb0ELb1ELb1ELb0EEENS1_19SingleTileSchedulerILb0ELb1ELb1ELi128EEEEEEEEEvNT_6ParamsE --------------------------
	.section	.nv.info._ZN7cutlass13device_kernelIN5flash19enable_sm80_to_sm89INS1_16FlashAttnFwdSm80INS1_25CollectiveMainloopFwdSm80ILi8ELi1ELb0EN4cute5tupleIJNS5_1CILi128EEENS7_ILi96EEENS7_ILi256EEEEEELi256ENS_6half_tEfNS_4arch4Sm80ELb0ELb0ELb1ELb0ELb0ELb0ELb1ELb1EEENS1_21CollectiveEpilogueFwdINS6_IJS8_SA_S9_EEENS6_IJNS7_ILi1EEESI_SI_EEESC_SE_Li256ELb0ELb1ELb1ELb0EEENS1_19SingleTileSchedulerILb0ELb1ELb1ELi128EEEEEEEEEvNT_6ParamsE,"",@"SHT_CUDA_INFO"
	.sectionflags	@""
	.align	4


	//----- nvinfo : EIATTR_CUDA_API_VERSION
	.align		4
        /*0000*/ 	.byte	0x04, 0x37
        /*0002*/ 	.short	(.L_616 - .L_615)
.L_615:
        /*0004*/ 	.word	0x00000082


	//----- nvinfo : EIATTR_SW2861232_WAR
	.align		4
.L_616:
        /*0008*/ 	.byte	0x01, 0x35
	.zero		2


	//----- nvinfo : EIATTR_PARAM_CBANK
	.align		4
        /*000c*/ 	.byte	0x04, 0x0a
        /*000e*/ 	.short	(.L_618 - .L_617)
	.align		4
.L_617:
        /*0010*/ 	.word	index@(.nv.constant0._ZN7cutlass13device_kernelIN5flash19enable_sm80_to_sm89INS1_16FlashAttnFwdSm80INS1_25CollectiveMainloopFwdSm80ILi8ELi1ELb0EN4cute5tupleIJNS5_1CILi128EEENS7_ILi96EEENS7_ILi256EEEEEELi256ENS_6half_tEfNS_4arch4Sm80ELb0ELb0ELb1ELb0ELb0ELb0ELb1ELb1EEENS1_21CollectiveEpilogueFwdINS6_IJS8_SA_S9_EEENS6_IJNS7_ILi1EEESI_SI_EEESC_SE_Li256ELb0ELb1ELb1ELb0EEENS1_19SingleTileSchedulerILb0ELb1ELb1ELi128EEEEEEEEEvNT_6ParamsE)
        /*0014*/ 	.short	0x0160
        /*0016*/ 	.short	0x0418


	//----- nvinfo : EIATTR_CBANK_PARAM_SIZE
	.align		4
.L_618:
        /*0018*/ 	.byte	0x03, 0x19
        /*001a*/ 	.short	0x0418


	//----- nvinfo : EIATTR_KPARAM_INFO
	.align		4
        /*001c*/ 	.byte	0x04, 0x17
        /*001e*/ 	.short	(.L_620 - .L_619)
.L_619:
        /*0020*/ 	.word	0x00000000
        /*0024*/ 	.short	0x0000
        /*0026*/ 	.short	0x0000
        /*0028*/ 	.byte	0x00, 0xf0, 0x61, 0x10


	//----- nvinfo : EIATTR_MAXREG_COUNT
	.align		4
.L_620:
        /*002c*/ 	.byte	0x03, 0x1b
        /*002e*/ 	.short	0x00ff


	//----- nvinfo : EIATTR_NUM_BARRIERS
	.align		4
        /*0030*/ 	.byte	0x02, 0x4c
        /*0032*/ 	.byte	0x02
	.zero		1


	//----- nvinfo : EIATTR_ANNOTATIONS
	.align		4
        /*0034*/ 	.byte	0x04, 0x55
        /*0036*/ 	.short	(.L_622 - .L_621)


	//   ....[0]....
.L_621:
        /* <DEDUP_REMOVED lines=17> */


	//----- nvinfo : EIATTR_MERCURY_ISA_VERSION
	.align		4
.L_622:
        /*0130*/ 	.byte	0x03, 0x5f
        /*0132*/ 	.short	0x0000


	//----- nvinfo : EIATTR_COOP_GROUP_MASK_REGIDS
	.align		4
        /*0134*/ 	.byte	0x04, 0x29
        /*0136*/ 	.short	(.L_624 - .L_623)


	//   ....[0]....
.L_623:
        /*0138*/ 	.word	0xffffffff


	//   ....[1]....
        /*013c*/ 	.word	0xffffffff


	//   ....[2]....
        /*0140*/ 	.word	0xffffffff


	//   ....[3]....
        /*0144*/ 	.word	0xffffffff


	//   ....[4]....
        /*0148*/ 	.word	0xffffffff


	//   ....[5]....
        /*014c*/ 	.word	0xffffffff


	//   ....[6]....
        /*0150*/ 	.word	0xffffffff


	//   ....[7]....
        /*0154*/ 	.word	0xffffffff


	//   ....[8]....
        /*0158*/ 	.word	0xffffffff


	//   ....[9]....
        /*015c*/ 	.word	0xffffffff


	//   ....[10]....
        /*0160*/ 	.word	0xffffffff


	//   ....[11]....
        /*0164*/ 	.word	0xffffffff


	//   ....[12]....
        /*0168*/ 	.word	0xffffffff


	//   ....[13]....
        /*016c*/ 	.word	0xffffffff


	//   ....[14]....
        /*0170*/ 	.word	0xffffffff


	//   ....[15]....
        /*0174*/ 	.word	0xffffffff


	//   ....[16]....
        /*0178*/ 	.word	0xffffffff


	//   ....[17]....
        /*017c*/ 	.word	0xffffffff


	//   ....[18]....
        /*0180*/ 	.word	0xffffffff


	//   ....[19]....
        /*0184*/ 	.word	0xffffffff


	//   ....[20]....
        /*0188*/ 	.word	0xffffffff


	//   ....[21]....
        /*018c*/ 	.word	0xffffffff


	//   ....[22]....
        /*0190*/ 	.word	0xffffffff


	//   ....[23]....
        /*0194*/ 	.word	0xffffffff


	//   ....[24]....
        /*0198*/ 	.word	0xffffffff


	//   ....[25]....
        /*019c*/ 	.word	0xffffffff


	//   ....[26]....
        /*01a0*/ 	.word	0xffffffff


	//   ....[27]....
        /*01a4*/ 	.word	0xffffffff


	//   ....[28]....
        /*01a8*/ 	.word	0xffffffff


	//----- nvinfo : EIATTR_COOP_GROUP_INSTR_OFFSETS
	.align		4
.L_624:
        /*01ac*/ 	.byte	0x04, 0x28
        /*01ae*/ 	.short	(.L_626 - .L_625)


	//   ....[0]....
.L_625:
        /*01b0*/ 	.word	0x00000060


	//   ....[1]....
        /*01b4*/ 	.word	0x00000fd0


	//   ....[2]....
        /*01b8*/ 	.word	0x00000ff0


	//   ....[3]....
        /*01bc*/ 	.word	0x00001300


	//   ....[4]....
        /*01c0*/ 	.word	0x000013b0


	//   ....[5]....
        /*01c4*/ 	.word	0x000015a0


	//   ....[6]....
        /*01c8*/ 	.word	0x000015d0


	//   ....[7]....
        /*01cc*/ 	.word	0x00001790


	//   ....[8]....
        /*01d0*/ 	.word	0x000017d0


	//   ....[9]....
        /*01d4*/ 	.word	0x00004900


	//   ....[10]....
        /*01d8*/ 	.word	0x000049e0


	//   ....[11]....
        /*01dc*/ 	.word	0x00004a10


	//   ....[12]....
        /*01e0*/ 	.word	0x00004a80


	//   ....[13]....
        /*01e4*/ 	.word	0x000099b0


	//   ....[14]....
        /*01e8*/ 	.word	0x00009a10


	//   ....[15]....
        /*01ec*/ 	.word	0x00009a40


	//   ....[16]....
        /*01f0*/ 	.word	0x00009b00


	//   ....[17]....
        /*01f4*/ 	.word	0x0000c7b0


	//   ....[18]....
        /*01f8*/ 	.word	0x0000c7c0


	//   ....[19]....
        /*01fc*/ 	.word	0x0000c7f0


	//   ....[20]....
        /*0200*/ 	.word	0x0000c810


	//   ....[21]....
        /*0204*/ 	.word	0x0000d6e0


	//   ....[22]....
        /*0208*/ 	.word	0x0000d720


	//   ....[23]....
        /*020c*/ 	.word	0x0000d760


	//   ....[24]....
        /*0210*/ 	.word	0x0000d790


	//   ....[25]....
        /*0214*/ 	.word	0x0000d880


	//   ....[26]....
        /*0218*/ 	.word	0x0000d8a0


	//   ....[27]....
        /*021c*/ 	.word	0x0000e4c0


	//   ....[28]....
        /*0220*/ 	.word	0x0000e4d0


	//----- nvinfo : EIATTR_EXIT_INSTR_OFFSETS
	.align		4
.L_626:
        /*0224*/ 	.byte	0x04, 0x1c
        /*0226*/ 	.short	(.L_628 - .L_627)


	//   ....[0]....
.L_627:
        /*0228*/ 	.word	0x000001c0


	//   ....[1]....
        /*022c*/ 	.word	0x0000e4e0


	//   ....[2]....
        /*0230*/ 	.word	0x0000f080


	//   ....[3]....
        /*0234*/ 	.word	0x0000f0d0


	//   ....[4]....
        /*0238*/ 	.word	0x0000f100


	//   ....[5]....
        /*023c*/ 	.word	0x0000f160


	//   ....[6]....
        /*0240*/ 	.word	0x0000f3f0


	//----- nvinfo : EIATTR_CTAIDZ_USED
	.align		4
.L_628:
        /*0244*/ 	.byte	0x01, 0x04
	.zero		2


	//----- nvinfo : EIATTR_MAX_THREADS
	.align		4
        /*0248*/ 	.byte	0x04, 0x05
        /*024a*/ 	.short	(.L_630 - .L_629)
.L_629:
        /*024c*/ 	.word	0x00000100
        /*0250*/ 	.word	0x00000001
        /*0254*/ 	.word	0x00000001


	//----- nvinfo : EIATTR_CRS_STACK_SIZE
	.align		4
.L_630:
        /*0258*/ 	.byte	0x04, 0x1e
        /*025a*/ 	.short	(.L_632 - .L_631)
.L_631:
        /*025c*/ 	.word	0x00000000
.L_632:


//--------------------- .nv.info._ZN7cutlass13device_kernelIN5flash19enable_sm80_to_sm89INS1_16FlashAttnFwdSm80INS1_25CollectiveMainloopFwdSm80ILi8ELi1ELb0EN4cute5tupleIJNS5_1CILi128EEENS7_ILi64EEENS7_ILi256EEEEEELi256ENS_6half_tEfNS_4arch4Sm80ELb0ELb0ELb1ELb1ELb0ELb0ELb1ELb1EEENS1_21CollectiveEpilogueFwdINS6_IJS8_SA_S9_EEENS6_IJNS7_ILi1EEESI_SI_EEESC_SE_Li256ELb1ELb1ELb1ELb0EEENS1_36VarlenDynamicPersistentTileSchedulerILi128ELi64ELi256ELi256ELb1ELb1ELb0ELb0ELb1ELb1EEEEEEEEEvNT_6ParamsE --------------------------
	.section	.nv.info._ZN7cutlass13device_kernelIN5flash19enable_sm80_to_sm89INS1_16FlashAttnFwdSm80INS1_25CollectiveMainloopFwdSm80ILi8ELi1ELb0EN4cute5tupleIJNS5_1CILi128EEENS7_ILi64EEENS7_ILi256EEEEEELi256ENS_6half_tEfNS_4arch4Sm80ELb0ELb0ELb1ELb1ELb0ELb0ELb1ELb1EEENS1_21CollectiveEpilogueFwdINS6_IJS8_SA_S9_EEENS6_IJNS7_ILi1EEESI_SI_EEESC_SE_Li256ELb1ELb1ELb1ELb0EEENS1_36VarlenDynamicPersistentTileSchedulerILi128ELi64ELi256ELi256ELb1ELb1ELb0ELb0ELb1ELb1EEEEEEEEEvNT_6ParamsE,"",@"SHT_CUDA_INFO"
	.sectionflags	@""
	.align	4


	//----- nvinfo : EIATTR_CUDA_API_VERSION
	.align		4
        /*0000*/ 	.byte	0x04, 0x37
        /*0002*/ 	.short	(.L_634 - .L_633)
.L_633:
        /*0004*/ 	.word	0x00000082


	//----- nvinfo : EIATTR_SW2861232_WAR
	.align		4
.L_634:
        /*0008*/ 	.byte	0x01, 0x35
	.zero		2


	//----- nvinfo : EIATTR_PARAM_CBANK
	.align		4
        /*000c*/ 	.byte	0x04, 0x0a
        /*000e*/ 	.short	(.L_636 - .L_635)
	.align		4
.L_635:
        /*0010*/ 	.word	index@(.nv.constant0._ZN7cutlass13device_kernelIN5flash19enable_sm80_to_sm89INS1_16FlashAttnFwdSm80INS1_25CollectiveMainloopFwdSm80ILi8ELi1ELb0EN4cute5tupleIJNS5_1CILi128EEENS7_ILi64EEENS7_ILi256EEEEEELi256ENS_6half_tEfNS_4arch4Sm80ELb0ELb0ELb1ELb1ELb0ELb0ELb1ELb1EEENS1_21CollectiveEpilogueFwdINS6_IJS8_SA_S9_EEENS6_IJNS7_ILi1EEESI_SI_EEESC_SE_Li256ELb1ELb1ELb1ELb0EEENS1_36VarlenDynamicPersistentTileSchedulerILi128ELi64ELi256ELi256ELb1ELb1ELb0ELb0ELb1ELb1EEEEEEEEEvNT_6ParamsE)
        /*0014*/ 	.short	0x0160
        /*0016*/ 	.short	0x0438


	//----- nvinfo : EIATTR_CBANK_PARAM_SIZE
	.align		4
.L_636:
        /*0018*/ 	.byte	0x03, 0x19
        /*001a*/ 	.short	0x0438


	//----- nvinfo : EIATTR_KPARAM_INFO
	.align		4
        /*001c*/ 	.byte	0x04, 0x17
        /*001e*/ 	.short	(.L_638 - .L_637)
.L_637:
        /*0020*/ 	.word	0x00000000
        /*0024*/ 	.short	0x0000
        /*0026*/ 	.short	0x0000
        /*0028*/ 	.byte	0x00, 0xf0, 0xe1, 0x10


	//----- nvinfo : EIATTR_MAXREG_COUNT
	.align		4
.L_638:
        /*002c*/ 	.byte	0x03, 0x1b
        /*002e*/ 	.short	0x00ff


	//----- nvinfo : EIATTR_NUM_BARRIERS
	.align		4
        /*0030*/ 	.byte	0x02, 0x4c
        /*0032*/ 	.byte	0x06
	.zero		1


	//----- nvinfo : EIATTR_ANNOTATIONS
	.align		4
        /*0034*/ 	.byte	0x04, 0x55
        /*0036*/ 	.short	(.L_640 - .L_639)


	//   ....[0]....
.L_639:
        /* <DEDUP_REMOVED lines=135> */


	//----- nvinfo : EIATTR_MERCURY_ISA_VERSION
	.align		4
.L_640:
        /*0890*/ 	.byte	0x03, 0x5f
        /*0892*/ 	.short	0x0000


	//----- nvinfo : EIATTR_INT_WARP_WIDE_INSTR_OFFSETS
	.align		4
        /*0894*/ 	.byte	0x04, 0x31
        /*0896*/ 	.short	(.L_642 - .L_641)


	//   ....[0]....
.L_641:
        /*0898*/ 	.word	0x0000a850


	//   ....[1]....
        /*089c*/ 	.word	0x0000a8d0


	//----- nvinfo : EIATTR_COOP_GROUP_MASK_REGIDS
	.align		4
.L_642:
        /*08a0*/ 	.byte	0x04, 0x29
        /*08a2*/ 	.short	(.L_644 - .L_643)


	//   ....[0]....
.L_643:
        /*08a4*/ 	.word	0xffffffff


	//   ....[1]....
        /*08a8*/ 	.word	0xffffffff


	//   ....[2]....
        /*08ac*/ 	.word	0xffffffff


	//   ....[3]....
        /*08b0*/ 	.word	0xffffffff


	//   ....[4]....
        /*08b4*/ 	.word	0xffffffff


	//   ....[5]....
        /*08b8*/ 	.word	0xffffffff


	//   ....[6]....
        /*08bc*/ 	.word	0xffffffff


	//   ....[7]....
        /*08c0*/ 	.word	0xffffffff


	//   ....[8]....
        /*08c4*/ 	.word	0xffffffff


	//   ....[9]....
        /*08c8*/ 	.word	0xffffffff


	//   ....[10]....
        /*08cc*/ 	.word	0xffffffff


	//   ....[11]....
        /*08d0*/ 	.word	0xffffffff


	//   ....[12]....
        /*08d4*/ 	.word	0xffffffff


	//   ....[13]....
        /*08d8*/ 	.word	0xffffffff


	//   ....[14]....
        /*08dc*/ 	.word	0xffffffff


	//   ....[15]....
        /*08e0*/ 	.word	0xffffffff


	//   ....[16]....
        /*08e4*/ 	.word	0xffffffff


	//   ....[17]....
        /*08e8*/ 	.word	0xffffffff


	//   ....[18]....
        /*08ec*/ 	.word	0xffffffff


	//   ....[19]....
        /*08f0*/ 	.word	0xffffffff


	//   ....[20]....
        /*08f4*/ 	.word	0xffffffff


	//   ....[21]....
        /*08f8*/ 	.word	0xffffffff


	//   ....[22]....
        /*08fc*/ 	.word	0xffffffff


	//   ....[23]....
        /*0900*/ 	.word	0xffffffff


	//   ....[24]....
        /*0904*/ 	.word	0xffffffff


	//   ....[25]....
        /*0908*/ 	.word	0xffffffff


	//   ....[26]....
        /*090c*/ 	.word	0xffffffff


	//   ....[27]....
        /*0910*/ 	.word	0xffffffff


	//   ....[28]....
        /*0914*/ 	.word	0xffffffff


	//   ....[29]....
        /*0918*/ 	.word	0xffffffff


	//   ....[30]....
        /*091c*/ 	.word	0xffffffff


	//   ....[31]....
        /*0920*/ 	.word	0xffffffff


	//   ....[32]....
        /*0924*/ 	.word	0xffffffff


	//   ....[33]....
        /*0928*/ 	.word	0xffffffff


	//   ....[34]....
        /*092c*/ 	.word	0xffffffff


	//   ....[35]....
        /*0930*/ 	.word	0xffffffff


	//   ....[36]....
        /*0934*/ 	.word	0xffffffff


	//   ....[37]....
        /*0938*/ 	.word	0xffffffff


	//   ....[38]....
        /*093c*/ 	.word	0xffffffff


	//   ....[39]....
        /*0940*/ 	.word	0xffffffff


	//   ....[40]....
        /*0944*/ 	.word	0xffffffff


	//   ....[41]....
        /*0948*/ 	.word	0xffffffff


	//   ....[42]....
        /*094c*/ 	.word	0xffffffff


	//   ....[43]....
        /*0950*/ 	.word	0xffffffff


	//   ....[44]....
        /*0954*/ 	.word	0xffffffff


	//   ....[45]....
        /*0958*/ 	.word	0xffffffff


	//   ....[46]....
        /*095c*/ 	.word	0xffffffff


	//   ....[47]....
        /*0960*/ 	.word	0xffffffff


	//   ....[48]....
        /*0964*/ 	.word	0xffffffff


	//   ....[49]....
        /*0968*/ 	.word	0xffffffff


	//   ....[50]....
        /*096c*/ 	.word	0xffffffff


	//   ....[51]....
        /*0970*/ 	.word	0xffffffff


	//   ....[52]....
        /*0974*/ 	.word	0xffffffff


	//   ....[53]....
        /*0978*/ 	.word	0xffffffff


	//   ....[54]....
        /*097c*/ 	.word	0xffffffff


	//   ....[55]....
        /*0980*/ 	.word	0xffffffff


	//   ....[56]....
        /*0984*/ 	.word	0xffffffff


	//   ....[57]....
        /*0988*/ 	.word	0xffffffff


	//   ....[58]....
        /*098c*/ 	.word	0xffffffff


	//   ....[59]....
        /*0990*/ 	.word	0xffffffff


	//   ....[60]....
        /*0994*/ 	.word	0xffffffff


	//   ....[61]....
        /*0998*/ 	.word	0xffffffff


	//   ....[62]....
        /*099c*/ 	.word	0xffffffff


	//   ....[63]....
        /*09a0*/ 	.word	0xffffffff


	//   ....[64]....
        /*09a4*/ 	.word	0xffffffff


	//   ....[65]....
        /*09a8*/ 	.word	0xffffffff


	//   ....[66]....
        /*09ac*/ 	.word	0xffffffff


	//   ....[67]....
        /*09b0*/ 	.word	0xffffffff


	//   ....[68]....
        /*09b4*/ 	.word	0xffffffff


	//   ....[69]....
        /*09b8*/ 	.word	0xffffffff


	//   ....[70]....
        /*09bc*/ 	.word	0xffffffff


	//   ....[71]....
        /*09c0*/ 	.word	0xffffffff


	//   ....[72]....
        /*09c4*/ 	.word	0xffffffff


	//   ....[73]....
        /*09c8*/ 	.word	0xffffffff


	//   ....[74]....
        /*09cc*/ 	.word	0xffffffff


	//   ....[75]....
        /*09d0*/ 	.word	0xffffffff


	//   ....[76]....
        /*09d4*/ 	.word	0xffffffff


	//   ....[77]....
        /*09d8*/ 	.word	0xffffffff


	//   ....[78]....
        /*09dc*/ 	.word	0xffffffff


	//   ....[79]....
        /*09e0*/ 	.word	0xffffffff


	//   ....[80]....
        /*09e4*/ 	.word	0xffffffff


	//   ....[81]....
        /*09e8*/ 	.word	0xffffffff


	//   ....[82]....
        /*09ec*/ 	.word	0xffffffff


	//   ....[83]....
        /*09f0*/ 	.word	0xffffffff


	//   ....[84]....
        /*09f4*/ 	.word	0xffffffff


	//   ....[85]....
        /*09f8*/ 	.word	0xffffffff


	//   ....[86]....
        /*09fc*/ 	.word	0xffffffff


	//   ....[87]....
        /*0a00*/ 	.word	0xffffffff


	//   ....[88]....
        /*0a04*/ 	.word	0xffffffff


	//   ....[89]....
        /*0a08*/ 	.word	0xffffffff


	//   ....[90]....
        /*0a0c*/ 	.word	0xffffffff


	//   ....[91]....
        /*0a10*/ 	.word	0xffffffff


	//   ....[92]....
        /*0a14*/ 	.word	0xffffffff


	//   ....[93]....
        /*0a18*/ 	.word	0xffffffff


	//   ....[94]....
        /*0a1c*/ 	.word	0xffffffff


	//   ....[95]....
        /*0a20*/ 	.word	0xffffffff


	//   ....[96]....
        /*0a24*/ 	.word	0xffffffff


	//   ....[97]....
        /*0a28*/ 	.word	0xffffffff


	//   ....[98]....
        /*0a2c*/ 	.word	0xffffffff


	//   ....[99]....
        /*0a30*/ 	.word	0xffffffff


	//   ....[100]....
        /*0a34*/ 	.word	0xffffffff


	//   ....[101]....
        /*0a38*/ 	.word	0xffffffff


	//   ....[102]....
        /*0a3c*/ 	.word	0xffffffff


	//   ....[103]....
        /*0a40*/ 	.word	0xffffffff


	//   ....[104]....
        /*0a44*/ 	.word	0xffffffff


	//   ....[105]....
        /*0a48*/ 	.word	0xffffffff


	//   ....[106]....
        /*0a4c*/ 	.word	0xffffffff


	//   ....[107]....
        /*0a50*/ 	.word	0xffffffff


	//   ....[108]....
        /*0a54*/ 	.word	0xffffffff


	//   ....[109]....
        /*0a58*/ 	.word	0xffffffff


	//   ....[110]....
        /*0a5c*/ 	.word	0xffffffff


	//   ....[111]....
        /*0a60*/ 	.word	0xffffffff


	//   ....[112]....
        /*0a64*/ 	.word	0xffffffff


	//   ....[113]....
        /*0a68*/ 	.word	0xffffffff


	//   ....[114]....
        /*0a6c*/ 	.word	0xffffffff


	//   ....[115]....
        /*0a70*/ 	.word	0xffffffff


	//   ....[116]....
        /*0a74*/ 	.word	0xffffffff


	//   ....[117]....
        /*0a78*/ 	.word	0xffffffff


	//   ....[118]....
        /*0a7c*/ 	.word	0xffffffff


	//   ....[119]....
        /*0a80*/ 	.word	0xffffffff


	//   ....[120]....
        /*0a84*/ 	.word	0xffffffff


	//   ....[121]....
        /*0a88*/ 	.word	0xffffffff


	//   ....[122]....
        /*0a8c*/ 	.word	0xffffffff


	//   ....[123]....
        /*0a90*/ 	.word	0xffffffff


	//   ....[124]....
        /*0a94*/ 	.word	0xffffffff


	//   ....[125]....
        /*0a98*/ 	.word	0xffffffff


	//   ....[126]....
        /*0a9c*/ 	.word	0xffffffff


	//   ....[127]....
        /*0aa0*/ 	.word	0xffffffff


	//   ....[128]....
        /*0aa4*/ 	.word	0xffffffff


	//   ....[129]....
        /*0aa8*/ 	.word	0xffffffff


	//   ....[130]....
        /*0aac*/ 	.word	0xffffffff


	//   ....[131]....
        /*0ab0*/ 	.word	0xffffffff


	//   ....[132]....
        /*0ab4*/ 	.word	0xffffffff


	//   ....[133]....
        /*0ab8*/ 	.word	0xffffffff


	//   ....[134]....
        /*0abc*/ 	.word	0xffffffff


	//   ....[135]....
        /*0ac0*/ 	.word	0xffffffff


	//   ....[136]....
        /*0ac4*/ 	.word	0xffffffff


	//   ....[137]....
        /*0ac8*/ 	.word	0xffffffff


	//   ....[138]....
        /*0acc*/ 	.word	0xffffffff


	//----- nvinfo : EIATTR_COOP_GROUP_INSTR_OFFSETS
	.align		4
.L_644:
        /*0ad0*/ 	.byte	0x04, 0x28
        /*0ad2*/ 	.short	(.L_646 - .L_645)


	//   ....[0]....
.L_645:
        /*0ad4*/ 	.word	0x00000050


	//   ....[1]....
        /*0ad8*/ 	.word	0x00000200


	//   ....[2]....
        /*0adc*/ 	.word	0x00000230


	//   ....[3]....
        /*0ae0*/ 	.word	0x00000260


	//   ....[4]....
        /*0ae4*/ 	.word	0x00000290


	//   ....[5]....
        /*0ae8*/ 	.word	0x000002c0


	//   ....[6]....
        /*0aec*/ 	.word	0x000002f0


	//   ....[7]....
        /*0af0*/ 	.word	0x00000460


	//   ....[8]....
        /*0af4*/ 	.word	0x000004a0


	//   ....[9]....
        /*0af8*/ 	.word	0x000004d0


	//   ....[10]....
        /*0afc*/ 	.word	0x00000500


	//   ....[11]....
        /*0b00*/ 	.word	0x00000530


	//   ....[12]....
        /*0b04*/ 	.word	0x00000560


	//   ....[13]....
        /*0b08*/ 	.word	0x000005f0


	//   ....[14]....
        /*0b0c*/ 	.word	0x00000620


	//   ....[15]....
        /*0b10*/ 	.word	0x00000630


	//   ....[16]....
        /*0b14*/ 	.word	0x000006a0


	//   ....[17]....
        /*0b18*/ 	.word	0x00002a60


	//   ....[18]....
        /*0b1c*/ 	.word	0x00002a80


	//   ....[19]....
        /*0b20*/ 	.word	0x00002c40


	//   ....[20]....
        /*0b24*/ 	.word	0x00002c50


	//   ....[21]....
        /*0b28*/ 	.word	0x00002e10


	//   ....[22]....
        /*0b2c*/ 	.word	0x00002e30


	//   ....[23]....
        /*0b30*/ 	.word	0x00002ff0


	//   ....[24]....
        /*0b34*/ 	.word	0x00003000


	//   ....[25]....
        /*0b38*/ 	.word	0x00004ea0


	//   ....[26]....
        /*0b3c*/ 	.word	0x00004fa0


	//   ....[27]....
        /*0b40*/ 	.word	0x00004fb0


	//   ....[28]....
        /*0b44*/ 	.word	0x00005000


	//   ....[29]....
        /*0b48*/ 	.word	0x00008010


	//   ....[30]....
        /*0b4c*/ 	.word	0x000080c0


	//   ....[31]....
        /*0b50*/ 	.word	0x000080d0


	//   ....[32]....
        /*0b54*/ 	.word	0x000081d0


	//   ....[33]....
        /*0b58*/ 	.word	0x00009e30


	//   ....[34]....
        /*0b5c*/ 	.word	0x00009e40


	//   ....[35]....
        /*0b60*/ 	.word	0x00009e70


	//   ....[36]....
        /*0b64*/ 	.word	0x00009e80


	//   ....[37]....
        /*0b68*/ 	.word	0x0000b710


	//   ....[38]....
        /*0b6c*/ 	.word	0x0000b720


	//   ....[39]....
        /*0b70*/ 	.word	0x0000b740


	//   ....[40]....
        /*0b74*/ 	.word	0x0000b750


	//   ....[41]....
        /*0b78*/ 	.word	0x0000bb60


	//   ....[42]....
        /*0b7c*/ 	.word	0x0000bb80


	//   ....[43]....
        /*0b80*/ 	.word	0x0000bd40


	//   ....[44]....
        /*0b84*/ 	.word	0x0000bd50


	//   ....[45]....
        /*0b88*/ 	.word	0x0000bf20


	//   ....[46]....
        /*0b8c*/ 	.word	0x0000bf40


	//   ....[47]....
        /*0b90*/ 	.word	0x0000c110


	//   ....[48]....
        /*0b94*/ 	.word	0x0000c120


	//   ....[49]....
        /*0b98*/ 	.word	0x0000c4f0


	//   ....[50]....
        /*0b9c*/ 	.word	0x0000c510


	//   ....[51]....
        /*0ba0*/ 	.word	0x0000d160


	//   ....[52]....
        /*0ba4*/ 	.word	0x0000d170


	//   ....[53]....
        /*0ba8*/ 	.word	0x0000e570


	//   ....[54]....
        /*0bac*/ 	.word	0x0000e590


	//   ....[55]....
        /*0bb0*/ 	.word	0x0000e760


	//   ....[56]....
        /*0bb4*/ 	.word	0x0000e770


	//   ....[57]....
        /*0bb8*/ 	.word	0x0000e940


	//   ....[58]....
        /*0bbc*/ 	.word	0x0000e960


	//   ....[59]....
        /*0bc0*/ 	.word	0x0000eb30


	//   ....[60]....
        /*0bc4*/ 	.word	0x0000eb40


	//   ....[61]....
        /*0bc8*/ 	.word	0x0000edd0


	//   ....[62]....
        /*0bcc*/ 	.word	0x0000edf0


	//   ....[63]....
        /*0bd0*/ 	.word	0x0000ef20


	//   ....[64]....
        /*0bd4*/ 	.word	0x0000ef60


	//   ....[65]....
        /*0bd8*/ 	.word	0x0000ef90


	//   ....[66]....
        /*0bdc*/ 	.word	0x0000efc0


	//   ....[67]....
        /*0be0*/ 	.word	0x0000eff0


	//   ....[68]....
        /*0be4*/ 	.word	0x0000f020


	//   ....[69]....
        /*0be8*/ 	.word	0x0000f180


	//   ....[70]....
        /*0bec*/ 	.word	0x0000f1c0


	//   ....[71]....
        /*0bf0*/ 	.word	0x0000f1f0


	//   ....[72]....
        /*0bf4*/ 	.word	0x0000f220


	//   ....[73]....
        /*0bf8*/ 	.word	0x0000f250


	//   ....[74]....
        /*0bfc*/ 	.word	0x0000f280


	//   ....[75]....
        /*0c00*/ 	.word	0x0000f310


	//   ....[76]....
        /*0c04*/ 	.word	0x0000f340


	//   ....[77]....
        /*0c08*/ 	.word	0x0000f350


	//   ....[78]....
        /*0c0c*/ 	.word	0x0000f3b0


	//   ....[79]....
        /*0c10*/ 	.word	0x0000f9a0


	//   ....[80]....
        /*0c14*/ 	.word	0x0000fa00


	//   ....[81]....
        /*0c18*/ 	.word	0x0000fa50


	//   ....[82]....
        /*0c1c*/ 	.word	0x0000faa0


	//   ....[83]....
        /*0c20*/ 	.word	0x0000faf0


	//   ....[84]....
        /*0c24*/ 	.word	0x0000fb60


	//   ....[85]....
        /*0c28*/ 	.word	0x0000fba0


	//   ....[86]....
        /*0c2c*/ 	.word	0x0000fc10


	//   ....[87]....
        /*0c30*/ 	.word	0x0000fc80


	//   ....[88]....
        /*0c34*/ 	.word	0x0000fce0


	//   ....[89]....
        /*0c38*/ 	.word	0x0000fd50


	//   ....[90]....
        /*0c3c*/ 	.word	0x0000fdc0


	//   ....[91]....
        /*0c40*/ 	.word	0x0000fe20


	//   ....[92]....
        /*0c44*/ 	.word	0x0000fe80


	//   ....[93]....
        /*0c48*/ 	.word	0x0000fee0


	//   ....[94]....
        /*0c4c*/ 	.word	0x0000ff50


	//   ....[95]....
        /*0c50*/ 	.word	0x0000ffb0


	//   ....[96]....
        /*0c54*/ 	.word	0x00010010


	//   ....[97]....
        /*0c58*/ 	.word	0x00010080


	//   ....[98]....
        /*0c5c*/ 	.word	0x000100d0


	//   ....[99]....
        /*0c60*/ 	.word	0x00010120


	//   ....[100]....
        /*0c64*/ 	.word	0x00010170


	//   ....[101]....
        /*0c68*/ 	.word	0x000101e0


	//   ....[102]....
        /*0c6c*/ 	.word	0x00010250


	//   ....[103]....
        /*0c70*/ 	.word	0x000102b0


	//   ....[104]....
        /*0c74*/ 	.word	0x00010310


	//   ....[105]....
        /*0c78*/ 	.word	0x00010370


	//   ....[106]....
        /*0c7c*/ 	.word	0x000103e0


	//   ....[107]....
        /*0c80*/ 	.word	0x00010440


	//   ....[108]....
        /*0c84*/ 	.word	0x000104a0


	//   ....[109]....
        /*0c88*/ 	.word	0x00010500


	//   ....[110]....
        /*0c8c*/ 	.word	0x00010570


	//   ....[111]....
        /*0c90*/ 	.word	0x000105d0


	//   ....[112]....
        /*0c94*/ 	.word	0x00010630


	//   ....[113]....
        /*0c98*/ 	.word	0x00010690


	//   ....[114]....
        /*0c9c*/ 	.word	0x00010700


	//   ....[115]....
        /*0ca0*/ 	.word	0x00010760


	//   ....[116]....
        /*0ca4*/ 	.word	0x000107c0


	//   ....[117]....
        /*0ca8*/ 	.word	0x00010820


	//   ....[118]....
        /*0cac*/ 	.word	0x00010890


	//   ....[119]....
        /*0cb0*/ 	.word	0x000108f0


	//   ....[120]....
        /*0cb4*/ 	.word	0x00010950


	//   ....[121]....
        /*0cb8*/ 	.word	0x000109b0


	//   ....[122]....
        /*0cbc*/ 	.word	0x00010a20


	//   ....[123]....
        /*0cc0*/ 	.word	0x00010a70


	//   ....[124]....
        /*0cc4*/ 	.word	0x00010ab0


	//   ....[125]....
        /*0cc8*/ 	.word	0x00010b00


	//   ....[126]....
        /*0ccc*/ 	.word	0x00010b50


	//   ....[127]....
        /*0cd0*/ 	.word	0x00010ba0


	//   ....[128]....
        /*0cd4*/ 	.word	0x00010c10


	//   ....[129]....
        /*0cd8*/ 	.word	0x00010c50


	//   ....[130]....
        /*0cdc*/ 	.word	0x00010ca0


	//   ....[131]....
        /*0ce0*/ 	.word	0x00010cf0


	//   ....[132]....
        /*0ce4*/ 	.word	0x00010d40


	//   ....[133]....
        /*0ce8*/ 	.word	0x00010d90


	//   ....[134]....
        /*0cec*/ 	.word	0x00010e00


	//   ....[135]....
        /*0cf0*/ 	.word	0x00010e40


	//   ....[136]....
        /*0cf4*/ 	.word	0x00010eb0


	//   ....[137]....
        /*0cf8*/ 	.word	0x00010f10


	//   ....[138]....
        /*0cfc*/ 	.word	0x00010f70


	//----- nvinfo : EIATTR_EXIT_INSTR_OFFSETS
	.align		4
.L_646:
        /*0d00*/ 	.byte	0x04, 0x1c
        /*0d02*/ 	.short	(.L_648 - .L_647)


	//   ....[0]....
.L_647:
        /*0d04*/ 	.word	0x00000c10


	//   ....[1]....
        /*0d08*/ 	.word	0x0000f960


	//----- nvinfo : EIATTR_MAX_THREADS
	.align		4
.L_648:
        /*0d0c*/ 	.byte	0x04, 0x05
        /*0d0e*/ 	.short	(.L_650 - .L_649)
.L_649:
        /*0d10*/ 	.word	0x00000100
        /*0d14*/ 	.word	0x00000001
        /*0d18*/ 	.word	0x00000001


	//----- nvinfo : EIATTR_CRS_STACK_SIZE
	.align		4
.L_650:
        /*0d1c*/ 	.byte	0x04, 0x1e
        /*0d1e*/ 	.short	(.L_652 - .L_651)
.L_651:
        /*0d20*/ 	.word	0x00000000
.L_652:


//--------------------- .nv.info._ZN7cutlass13device_kernelIN5flash19enable_sm80_to_sm89INS1_16FlashAttnFwdSm80INS1_25CollectiveMainloopFwdSm80ILi8ELi1ELb0EN4cute5tupleIJNS5_1CILi128EEENS7_ILi48EEENS7_ILi256EEEEEELi256ENS_6half_tEfNS_4arch4Sm80ELb0ELb0ELb1ELb1ELb0ELb1ELb1ELb1EEENS1_21CollectiveEpilogueFwdINS6_IJS8_SA_S9_EEENS6_IJNS7_ILi1EEESI_SI_EEESC_SE_Li256ELb1ELb1ELb1ELb0EEENS1_36VarlenDynamicPersistentTileSchedulerILi128ELi48ELi256ELi256ELb1ELb1ELb0ELb0ELb1ELb1EEEEEEEEEvNT_6ParamsE --------------------------
	.section	.nv.info._ZN7cutlass13device_kernelIN5flash19enable_sm80_to_sm89INS1_16FlashAttnFwdSm80INS1_25CollectiveMainloopFwdSm80ILi8ELi1ELb0EN4cute5tupleIJNS5_1CILi128EEENS7_ILi48EEENS7_ILi256EEEEEELi256ENS_6half_tEfNS_4arch4Sm80ELb0ELb0ELb1ELb1ELb0ELb1ELb1ELb1EEENS1_21CollectiveEpilogueFwdINS6_IJS8_SA_S9_EEENS6_IJNS7_ILi1EEESI_SI_EEESC_SE_Li256ELb1ELb1ELb1ELb0EEENS1_36VarlenDynamicPersistentTileSchedulerILi128ELi48ELi256ELi256ELb1ELb1ELb0ELb0ELb1ELb1EEEEEEEEEvNT_6ParamsE,"",@"SHT_CUDA_INFO"
	.sectionflags	@""
	.align	4


	//----- nvinfo : EIATTR_CUDA_API_VERSION
	.align		4
        /*0000*/ 	.byte	0x04, 0x37
        /*0002*/ 	.short	(.L_654 - .L_653)
.L_653:
        /*0004*/ 	.word	0x00000082


	//----- nvinfo : EIATTR_SW2861232_WAR
	.align		4
.L_654:
        /*0008*/ 	.byte	0x01, 0x35
	.zero		2


	//----- nvinfo : EIATTR_PARAM_CBANK
	.align		4
        /*000c*/ 	.byte	0x04, 0x0a
        /*000e*/ 	.short	(.L_656 - .L_655)
	.align		4
.L_655:
        /*0010*/ 	.word	index@(.nv.constant0._ZN7cutlass13device_kernelIN5flash19enable_sm80_to_sm89INS1_16FlashAttnFwdSm80INS1_25CollectiveMainloopFwdSm80ILi8ELi1ELb0EN4cute5tupleIJNS5_1CILi128EEENS7_ILi48EEENS7_ILi256EEEEEELi256ENS_6half_tEfNS_4arch4Sm80ELb0ELb0ELb1ELb1ELb0ELb1ELb1ELb1EEENS1_21CollectiveEpilogueFwdINS6_IJS8_SA_S9_EEENS6_IJNS7_ILi1EEESI_SI_EEESC_SE_Li256ELb1ELb1ELb1ELb0EEENS1_36VarlenDynamicPersistentTileSchedulerILi128ELi48ELi256ELi256ELb1ELb1ELb0ELb0ELb1ELb1EEEEEEEEEvNT_6ParamsE)
        /*0014*/ 	.short	0x0160
        /*0016*/ 	.short	0x0438


	//----- nvinfo : EIATTR_CBANK_PARAM_SIZE
	.align		4
.L_656:
        /*0018*/ 	.byte	0x03, 0x19
        /*001a*/ 	.short	0x0438


	//----- nvinfo : EIATTR_KPARAM_INFO
	.align		4
        /*001c*/ 	.byte	0x04, 0x17
        /*001e*/ 	.short	(.L_658 - .L_657)
.L_657:
        /*0020*/ 	.word	0x00000000
        /*0024*/ 	.short	0x0000
        /*0026*/ 	.short	0x0000
        /*0028*/ 	.byte	0x00, 0xf0, 0xe1, 0x10


	//----- nvinfo : EIATTR_MAXREG_COUNT
	.align		4
.L_658:
        /*002c*/ 	.byte	0x03, 0x1b
        /*002e*/ 	.short	0x00ff


	//----- nvinfo : EIATTR_NUM_BARRIERS
	.align		4
        /*0030*/ 	.byte	0x02, 0x4c
        /*0032*/ 	.byte	0x06
	.zero		1


	//----- nvinfo : EIATTR_ANNOTATIONS
	.align		4
        /*0034*/ 	.byte	0x04, 0x55
        /*0036*/ 	.short	(.L_660 - .L_659)


	//   ....[0]....
.L_659:
        /* <DEDUP_REMOVED lines=48> */


	//----- nvinfo : EIATTR_MERCURY_ISA_VERSION
	.align		4
.L_660:
        /*0328*/ 	.byte	0x03, 0x5f
        /*032a*/ 	.short	0x0000


	//----- nvinfo : EIATTR_INT_WARP_WIDE_INSTR_OFFSETS
	.align		4
        /*032c*/ 	.byte	0x04, 0x31
        /*032e*/ 	.short	(.L_662 - .L_661)


	//   ....[0]....
.L_661:
        /*0330*/ 	.word	0x00016740


	//   ....[1]....
        /*0334*/ 	.word	0x000167c0


	//----- nvinfo : EIATTR_COOP_GROUP_MASK_REGIDS
	.align		4
.L_662:
        /*0338*/ 	.byte	0x04, 0x29
        /*033a*/ 	.short	(.L_664 - .L_663)


	//   ....[0]....
.L_663:
        /*033c*/ 	.word	0xffffffff


	//   ....[1]....
        /*0340*/ 	.word	0xffffffff


	//   ....[2]....
        /*0344*/ 	.word	0xffffffff


	//   ....[3]....
        /*0348*/ 	.word	0xffffffff


	//   ....[4]....
        /*034c*/ 	.word	0xffffffff


	//   ....[5]....
        /*0350*/ 	.word	0xffffffff


	//   ....[6]....
        /*0354*/ 	.word	0xffffffff


	//   ....[7]....
        /*0358*/ 	.word	0xffffffff


	//   ....[8]....
        /*035c*/ 	.word	0xffffffff


	//   ....[9]....
        /*0360*/ 	.word	0xffffffff


	//   ....[10]....
        /*0364*/ 	.word	0xffffffff


	//   ....[11]....
        /*0368*/ 	.word	0xffffffff


	//   ....[12]....
        /*036c*/ 	.word	0xffffffff


	//   ....[13]....
        /*0370*/ 	.word	0xffffffff


	//   ....[14]....
        /*0374*/ 	.word	0xffffffff


	//   ....[15]....
        /*0378*/ 	.word	0xffffffff


	//   ....[16]....
        /*037c*/ 	.word	0xffffffff


	//   ....[17]....
        /*0380*/ 	.word	0xffffffff


	//   ....[18]....
        /*0384*/ 	.word	0xffffffff


	//   ....[19]....
        /*0388*/ 	.word	0xffffffff


	//   ....[20]....
        /*038c*/ 	.word	0xffffffff


	//   ....[21]....
        /*0390*/ 	.word	0xffffffff


	//   ....[22]....
        /*0394*/ 	.word	0xffffffff


	//   ....[23]....
        /*0398*/ 	.word	0xffffffff


	//   ....[24]....
        /*039c*/ 	.word	0xffffffff


	//   ....[25]....
        /*03a0*/ 	.word	0xffffffff


	//   ....[26]....
        /*03a4*/ 	.word	0xffffffff


	//   ....[27]....
        /*03a8*/ 	.word	0xffffffff


	//   ....[28]....
        /*03ac*/ 	.word	0xffffffff


	//   ....[29]....
        /*03b0*/ 	.word	0xffffffff


	//   ....[30]....
        /*03b4*/ 	.word	0xffffffff


	//   ....[31]....
        /*03b8*/ 	.word	0xffffffff


	//   ....[32]....
        /*03bc*/ 	.word	0xffffffff


	//   ....[33]....
        /*03c0*/ 	.word	0xffffffff


	//   ....[34]....
        /*03c4*/ 	.word	0xffffffff


	//   ....[35]....
        /*03c8*/ 	.word	0xffffffff


	//   ....[36]....
        /*03cc*/ 	.word	0xffffffff


	//   ....[37]....
        /*03d0*/ 	.word	0xffffffff


	//   ....[38]....
        /*03d4*/ 	.word	0xffffffff


	//   ....[39]....
        /*03d8*/ 	.word	0xffffffff


	//   ....[40]....
        /*03dc*/ 	.word	0xffffffff


	//   ....[41]....
        /*03e0*/ 	.word	0xffffffff


	//   ....[42]....
        /*03e4*/ 	.word	0xffffffff


	//   ....[43]....
        /*03e8*/ 	.word	0xffffffff


	//   ....[44]....
        /*03ec*/ 	.word	0xffffffff


	//   ....[45]....
        /*03f0*/ 	.word	0xffffffff


	//   ....[46]....
        /*03f4*/ 	.word	0xffffffff


	//   ....[47]....
        /*03f8*/ 	.word	0xffffffff


	//   ....[48]....
        /*03fc*/ 	.word	0xffffffff


	//   ....[49]....
        /*0400*/ 	.word	0xffffffff


	//   ....[50]....
        /*0404*/ 	.word	0xffffffff


	//   ....[51]....
        /*0408*/ 	.word	0xffffffff


	//   ....[52]....
        /*040c*/ 	.word	0xffffffff


	//   ....[53]....
        /*0410*/ 	.word	0xffffffff


	//   ....[54]....
        /*0414*/ 	.word	0xffffffff


	//   ....[55]....
        /*0418*/ 	.word	0xffffffff


	//   ....[56]....
        /*041c*/ 	.word	0xffffffff


	//   ....[57]....
        /*0420*/ 	.word	0xffffffff


	//   ....[58]....
        /*0424*/ 	.word	0xffffffff


	//   ....[59]....
        /*0428*/ 	.word	0xffffffff


	//   ....[60]....
        /*042c*/ 	.word	0xffffffff


	//   ....[61]....
        /*0430*/ 	.word	0xffffffff


	//   ....[62]....
        /*0434*/ 	.word	0xffffffff


	//   ....[63]....
        /*0438*/ 	.word	0xffffffff


	//   ....[64]....
        /*043c*/ 	.word	0xffffffff


	//   ....[65]....
        /*0440*/ 	.word	0xffffffff


	//   ....[66]....
        /*0444*/ 	.word	0xffffffff


	//   ....[67]....
        /*0448*/ 	.word	0xffffffff


	//   ....[68]....
        /*044c*/ 	.word	0xffffffff


	//   ....[69]....
        /*0450*/ 	.word	0xffffffff


	//   ....[70]....
        /*0454*/ 	.word	0xffffffff


	//   ....[71]....
        /*0458*/ 	.word	0xffffffff


	//   ....[72]....
        /*045c*/ 	.word	0xffffffff


	//   ....[73]....
        /*0460*/ 	.word	0xffffffff


	//   ....[74]....
        /*0464*/ 	.word	0xffffffff


	//   ....[75]....
        /*0468*/ 	.word	0xffffffff


	//   ....[76]....
        /*046c*/ 	.word	0xffffffff


	//   ....[77]....
        /*0470*/ 	.word	0xffffffff


	//   ....[78]....
        /*0474*/ 	.word	0xffffffff


	//   ....[79]....
        /*0478*/ 	.word	0xffffffff


	//   ....[80]....
        /*047c*/ 	.word	0xffffffff


	//   ....[81]....
        /*0480*/ 	.word	0xffffffff


	//   ....[82]....
        /*0484*/ 	.word	0xffffffff


	//   ....[83]....
        /*0488*/ 	.word	0xffffffff


	//   ....[84]....
        /*048c*/ 	.word	0xffffffff


	//   ....[85]....
        /*0490*/ 	.word	0xffffffff


	//   ....[86]....
        /*0494*/ 	.word	0xffffffff


	//   ....[87]....
        /*0498*/ 	.word	0xffffffff


	//   ....[88]....
        /*049c*/ 	.word	0xffffffff


	//   ....[89]....
        /*04a0*/ 	.word	0xffffffff


	//   ....[90]....
        /*04a4*/ 	.word	0xffffffff


	//   ....[91]....
        /*04a8*/ 	.word	0xffffffff


	//   ....[92]....
        /*04ac*/ 	.word	0xffffffff


	//   ....[93]....
        /*04b0*/ 	.word	0xffffffff


	//   ....[94]....
        /*04b4*/ 	.word	0xffffffff


	//   ....[95]....
        /*04b8*/ 	.word	0xffffffff


	//   ....[96]....
        /*04bc*/ 	.word	0xffffffff


	//   ....[97]....
        /*04c0*/ 	.word	0xffffffff


	//   ....[98]....
        /*04c4*/ 	.word	0xffffffff


	//   ....[99]....
        /*04c8*/ 	.word	0xffffffff


	//   ....[100]....
        /*04cc*/ 	.word	0xffffffff


	//   ....[101]....
        /*04d0*/ 	.word	0xffffffff


	//   ....[102]....
        /*04d4*/ 	.word	0xffffffff


	//   ....[103]....
        /*04d8*/ 	.word	0xffffffff


	//   ....[104]....
        /*04dc*/ 	.word	0xffffffff


	//   ....[105]....
        /*04e0*/ 	.word	0xffffffff


	//   ....[106]....
        /*04e4*/ 	.word	0xffffffff


	//   ....[107]....
        /*04e8*/ 	.word	0xffffffff


	//   ....[108]....
        /*04ec*/ 	.word	0xffffffff


	//   ....[109]....
        /*04f0*/ 	.word	0xffffffff


	//   ....[110]....
        /*04f4*/ 	.word	0xffffffff


	//   ....[111]....
        /*04f8*/ 	.word	0xffffffff


	//   ....[112]....
        /*04fc*/ 	.word	0xffffffff


	//   ....[113]....
        /*0500*/ 	.word	0xffffffff


	//   ....[114]....
        /*0504*/ 	.word	0xffffffff


	//   ....[115]....
        /*0508*/ 	.word	0xffffffff


	//   ....[116]....
        /*050c*/ 	.word	0xffffffff


	//   ....[117]....
        /*0510*/ 	.word	0xffffffff


	//   ....[118]....
        /*0514*/ 	.word	0xffffffff


	//   ....[119]....
        /*0518*/ 	.word	0xffffffff


	//   ....[120]....
        /*051c*/ 	.word	0xffffffff


	//   ....[121]....
        /*0520*/ 	.word	0xffffffff


	//   ....[122]....
        /*0524*/ 	.word	0xffffffff


	//   ....[123]....
        /*0528*/ 	.word	0xffffffff


	//   ....[124]....
        /*052c*/ 	.word	0xffffffff


	//   ....[125]....
        /*0530*/ 	.word	0xffffffff


	//   ....[126]....
        /*0534*/ 	.word	0xffffffff


	//   ....[127]....
        /*0538*/ 	.word	0xffffffff


	//   ....[128]....
        /*053c*/ 	.word	0xffffffff


	//   ....[129]....
        /*0540*/ 	.word	0xffffffff


	//   ....[130]....
        /*0544*/ 	.word	0xffffffff


	//   ....[131]....
        /*0548*/ 	.word	0xffffffff


	//   ....[132]....
        /*054c*/ 	.word	0xffffffff


	//   ....[133]....
        /*0550*/ 	.word	0xffffffff


	//   ....[134]....
        /*0554*/ 	.word	0xffffffff


	//   ....[135]....
        /*0558*/ 	.word	0xffffffff


	//   ....[136]....
        /*055c*/ 	.word	0xffffffff


	//   ....[137]....
        /*0560*/ 	.word	0xffffffff


	//   ....[138]....
        /*0564*/ 	.word	0xffffffff


	//   ....[139]....
        /*0568*/ 	.word	0xffffffff


	//   ....[140]....
        /*056c*/ 	.word	0xffffffff


	//   ....[141]....
        /*0570*/ 	.word	0xffffffff


	//   ....[142]....
        /*0574*/ 	.word	0xffffffff


	//   ....[143]....
        /*0578*/ 	.word	0xffffffff


	//   ....[144]....
        /*057c*/ 	.word	0xffffffff


	//   ....[145]....
        /*0580*/ 	.word	0xffffffff


	//   ....[146]....
        /*0584*/ 	.word	0xffffffff


	//----- nvinfo : EIATTR_COOP_GROUP_INSTR_OFFSETS
	.align		4
.L_664:
        /*0588*/ 	.byte	0x04, 0x28
        /*058a*/ 	.short	(.L_666 - .L_665)


	//   ....[0]....
.L_665:
        /*058c*/ 	.word	0x00000050


	//   ....[1]....
        /*0590*/ 	.word	0x00000200


	//   ....[2]....
        /*0594*/ 	.word	0x00000230


	//   ....[3]....
        /*0598*/ 	.word	0x00000260


	//   ....[4]....
        /*059c*/ 	.word	0x00000290


	//   ....[5]....
        /*05a0*/ 	.word	0x000002c0


	//   ....[6]....
        /*05a4*/ 	.word	0x000002f0


	//   ....[7]....
        /*05a8*/ 	.word	0x00000460


	//   ....[8]....
        /*05ac*/ 	.word	0x000004a0


	//   ....[9]....
        /*05b0*/ 	.word	0x000004d0


	//   ....[10]....
        /*05b4*/ 	.word	0x00000500


	//   ....[11]....
        /*05b8*/ 	.word	0x00000530


	//   ....[12]....
        /*05bc*/ 	.word	0x00000560


	//   ....[13]....
        /*05c0*/ 	.word	0x000005f0


	//   ....[14]....
        /*05c4*/ 	.word	0x00000620


	//   ....[15]....
        /*05c8*/ 	.word	0x00000630


	//   ....[16]....
        /*05cc*/ 	.word	0x000006a0


	//   ....[17]....
        /*05d0*/ 	.word	0x000095d0


	//   ....[18]....
        /*05d4*/ 	.word	0x000095f0


	//   ....[19]....
        /*05d8*/ 	.word	0x000097b0


	//   ....[20]....
        /*05dc*/ 	.word	0x000097c0


	//   ....[21]....
        /*05e0*/ 	.word	0x00009920


	//   ....[22]....
        /*05e4*/ 	.word	0x00009940


	//   ....[23]....
        /*05e8*/ 	.word	0x00009aa0


	//   ....[24]....
        /*05ec*/ 	.word	0x00009ab0


	//   ....[25]....
        /*05f0*/ 	.word	0x0000a000


	//   ....[26]....
        /*05f4*/ 	.word	0x0000a040


	//   ....[27]....
        /*05f8*/ 	.word	0x0000a080


	//   ....[28]....
        /*05fc*/ 	.word	0x0000a0b0


	//   ....[29]....
        /*0600*/ 	.word	0x0000d200


	//   ....[30]....
        /*0604*/ 	.word	0x0000d240


	//   ....[31]....
        /*0608*/ 	.word	0x0000d280


	//   ....[32]....
        /*060c*/ 	.word	0x0000d2b0


	//   ....[33]....
        /*0610*/ 	.word	0x00011f80


	//   ....[34]....
        /*0614*/ 	.word	0x000120b0


	//   ....[35]....
        /*0618*/ 	.word	0x000120d0


	//   ....[36]....
        /*061c*/ 	.word	0x00012130


	//   ....[37]....
        /*0620*/ 	.word	0x000145b0


	//   ....[38]....
        /*0624*/ 	.word	0x000145d0


	//   ....[39]....
        /*0628*/ 	.word	0x000145e0


	//   ....[40]....
        /*062c*/ 	.word	0x00014610


	//   ....[41]....
        /*0630*/ 	.word	0x00015d20


	//   ....[42]....
        /*0634*/ 	.word	0x00015d30


	//   ....[43]....
        /*0638*/ 	.word	0x00015d60


	//   ....[44]....
        /*063c*/ 	.word	0x00015d70


	//   ....[45]....
        /*0640*/ 	.word	0x00017610


	//   ....[46]....
        /*0644*/ 	.word	0x00017620


	//   ....[47]....
        /*0648*/ 	.word	0x00017640


	//   ....[48]....
        /*064c*/ 	.word	0x00017660


	//   ....[49]....
        /*0650*/ 	.word	0x00017a20


	//   ....[50]....
        /*0654*/ 	.word	0x00017a40


	//   ....[51]....
        /*0658*/ 	.word	0x00017c00


	//   ....[52]....
        /*065c*/ 	.word	0x00017c10


	//   ....[53]....
        /*0660*/ 	.word	0x00017d80


	//   ....[54]....
        /*0664*/ 	.word	0x00017da0


	//   ....[55]....
        /*0668*/ 	.word	0x00017f10


	//   ....[56]....
        /*066c*/ 	.word	0x00017f20


	//   ....[57]....
        /*0670*/ 	.word	0x000182a0


	//   ....[58]....
        /*0674*/ 	.word	0x000182c0


	//   ....[59]....
        /*0678*/ 	.word	0x00018fa0


	//   ....[60]....
        /*067c*/ 	.word	0x00018fb0


	//   ....[61]....
        /*0680*/ 	.word	0x0001a410


	//   ....[62]....
        /*0684*/ 	.word	0x0001a430


	//   ....[63]....
        /*0688*/ 	.word	0x0001a600


	//   ....[64]....
        /*068c*/ 	.word	0x0001a610


	//   ....[65]....
        /*0690*/ 	.word	0x0001a780


	//   ....[66]....
        /*0694*/ 	.word	0x0001a7a0


	//   ....[67]....
        /*0698*/ 	.word	0x0001a910


	//   ....[68]....
        /*069c*/ 	.word	0x0001a920


	//   ....[69]....
        /*06a0*/ 	.word	0x0001ab50


	//   ....[70]....
        /*06a4*/ 	.word	0x0001ab70


	//   ....[71]....
        /*06a8*/ 	.word	0x0001aca0


	//   ....[72]....
        /*06ac*/ 	.word	0x0001ace0


	//   ....[73]....
        /*06b0*/ 	.word	0x0001ad10


	//   ....[74]....
        /*06b4*/ 	.word	0x0001ad40


	//   ....[75]....
        /*06b8*/ 	.word	0x0001ad70


	//   ....[76]....
        /*06bc*/ 	.word	0x0001ada0


	//   ....[77]....
        /*06c0*/ 	.word	0x0001af00


	//   ....[78]....
        /*06c4*/ 	.word	0x0001af40


	//   ....[79]....
        /*06c8*/ 	.word	0x0001af70


	//   ....[80]....
        /*06cc*/ 	.word	0x0001afa0


	//   ....[81]....
        /*06d0*/ 	.word	0x0001afd0


	//   ....[82]....
        /*06d4*/ 	.word	0x0001b000


	//   ....[83]....
        /*06d8*/ 	.word	0x0001b090


	//   ....[84]....
        /*06dc*/ 	.word	0x0001b0c0


	//   ....[85]....
        /*06e0*/ 	.word	0x0001b0d0


	//   ....[86]....
        /*06e4*/ 	.word	0x0001b130


	//   ....[87]....
        /*06e8*/ 	.word	0x0001b720


	//   ....[88]....
        /*06ec*/ 	.word	0x0001b780


	//   ....[89]....
        /*06f0*/ 	.word	0x0001b7d0


	//   ....[90]....
        /*06f4*/ 	.word	0x0001b820


	//   ....[91]....
        /*06f8*/ 	.word	0x0001b870


	//   ....[92]....
        /*06fc*/ 	.word	0x0001b8e0


	//   ....[93]....
        /*0700*/ 	.word	0x0001b920


	//   ....[94]....
        /*0704*/ 	.word	0x0001b990


	//   ....[95]....
        /*0708*/ 	.word	0x0001ba00


	//   ....[96]....
        /*070c*/ 	.word	0x0001ba60


	//   ....[97]....
        /*0710*/ 	.word	0x0001bad0


	//   ....[98]....
        /*0714*/ 	.word	0x0001bb40


	//   ....[99]....
        /*0718*/ 	.word	0x0001bba0


	//   ....[100]....
        /*071c*/ 	.word	0x0001bc00


	//   ....[101]....
        /*0720*/ 	.word	0x0001bc60


	//   ....[102]....
        /*0724*/ 	.word	0x0001bcd0


	//   ....[103]....
        /*0728*/ 	.word	0x0001bd30


	//   ....[104]....
        /*072c*/ 	.word	0x0001bd90


	//   ....[105]....
        /*0730*/ 	.word	0x0001be00


	//   ....[106]....
        /*0734*/ 	.word	0x0001be50


	//   ....[107]....
        /*0738*/ 	.word	0x0001bea0


	//   ....[108]....
        /*073c*/ 	.word	0x0001bef0


	//   ....[109]....
        /*0740*/ 	.word	0x0001bf60


	//   ....[110]....
        /*0744*/ 	.word	0x0001bfd0


	//   ....[111]....
        /*0748*/ 	.word	0x0001c030


	//   ....[112]....
        /*074c*/ 	.word	0x0001c090


	//   ....[113]....
        /*0750*/ 	.word	0x0001c0f0


	//   ....[114]....
        /*0754*/ 	.word	0x0001c160


	//   ....[115]....
        /*0758*/ 	.word	0x0001c1c0


	//   ....[116]....
        /*075c*/ 	.word	0x0001c220


	//   ....[117]....
        /*0760*/ 	.word	0x0001c280


	//   ....[118]....
        /*0764*/ 	.word	0x0001c2f0


	//   ....[119]....
        /*0768*/ 	.word	0x0001c350


	//   ....[120]....
        /*076c*/ 	.word	0x0001c3b0


	//   ....[121]....
        /*0770*/ 	.word	0x0001c410


	//   ....[122]....
        /*0774*/ 	.word	0x0001c480


	//   ....[123]....
        /*0778*/ 	.word	0x0001c4e0


	//   ....[124]....
        /*077c*/ 	.word	0x0001c540


	//   ....[125]....
        /*0780*/ 	.word	0x0001c5a0


	//   ....[126]....
        /*0784*/ 	.word	0x0001c610


	//   ....[127]....
        /*0788*/ 	.word	0x0001c670


	//   ....[128]....
        /*078c*/ 	.word	0x0001c6d0


	//   ....[129]....
        /*0790*/ 	.word	0x0001c730


	//   ....[130]....
        /*0794*/ 	.word	0x0001c7a0


	//   ....[131]....
        /*0798*/ 	.word	0x0001c7f0


	//   ....[132]....
        /*079c*/ 	.word	0x0001c830


	//   ....[133]....
        /*07a0*/ 	.word	0x0001c880


	//   ....[134]....
        /*07a4*/ 	.word	0x0001c8d0


	//   ....[135]....
        /*07a8*/ 	.word	0x0001c920


	//   ....[136]....
        /*07ac*/ 	.word	0x0001c990


	//   ....[137]....
        /*07b0*/ 	.word	0x0001c9d0


	//   ....[138]....
        /*07b4*/ 	.word	0x0001ca20


	//   ....[139]....
        /*07b8*/ 	.word	0x0001ca70


	//   ....[140]....
        /*07bc*/ 	.word	0x0001cac0


	//   ....[141]....
        /*07c0*/ 	.word	0x0001cb10


	//   ....[142]....
        /*07c4*/ 	.word	0x0001cb80


	//   ....[143]....
        /*07c8*/ 	.word	0x0001cbc0


	//   ....[144]....
        /*07cc*/ 	.word	0x0001cc30


	//   ....[145]....
        /*07d0*/ 	.word	0x0001cc90


	//   ....[146]....
        /*07d4*/ 	.word	0x0001ccf0


	//----- nvinfo : EIATTR_EXIT_INSTR_OFFSETS
	.align		4
.L_666:
        /*07d8*/ 	.byte	0x04, 0x1c
        /*07da*/ 	.short	(.L_668 - .L_667)


	//   ....[0]....
.L_667:
        /*07dc*/ 	.word	0x00000c10


	//   ....[1]....
        /*07e0*/ 	.word	0x0001b6e0


	//----- nvinfo : EIATTR_MAX_THREADS
	.align		4
.L_668:
        /*07e4*/ 	.byte	0x04, 0x05
        /*07e6*/ 	.short	(.L_670 - .L_669)
.L_669:
        /*07e8*/ 	.word	0x00000100
        /*07ec*/ 	.word	0x00000001
        /*07f0*/ 	.word	0x00000001


	//----- nvinfo : EIATTR_CRS_STACK_SIZE
	.align		4
.L_670:
        /*07f4*/ 	.byte	0x04, 0x1e
        /*07f6*/ 	.short	(.L_672 - .L_671)
.L_671:
        /*07f8*/ 	.word	0x00000000
.L_672:


//--------------------- .nv.info._ZN7cutlass13device_kernelIN5flash19enable_sm80_to_sm89INS1_16FlashAttnFwdSm80INS1_25CollectiveMainloopFwdSm80ILi8ELi1ELb0EN4cute5tupleIJNS5_1CILi128EEENS7_ILi64EEENS7_ILi256EEEEEELi256ENS_6half_tEfNS_4arch4Sm80ELb0ELb1ELb1ELb0ELb0ELb0ELb1ELb1EEENS1_21CollectiveEpilogueFwdINS6_IJS8_SA_S9_EEENS6_IJNS7_ILi1EEESI_SI_EEESC_SE_Li256ELb0ELb1ELb1ELb0EEENS1_19SingleTileSchedulerILb0ELb1ELb1ELi128EEEEEEEEEvNT_6ParamsE --------------------------
	.section	.nv.info._ZN7cutlass13device_kernelIN5flash19enable_sm80_to_sm89INS1_16FlashAttnFwdSm80INS1_25CollectiveMainloopFwdSm80ILi8ELi1ELb0EN4cute5tupleIJNS5_1CILi128EEENS7_ILi64EEENS7_ILi256EEEEEELi256ENS_6half_tEfNS_4arch4Sm80ELb0ELb1ELb1ELb0ELb0ELb0ELb1ELb1EEENS1_21CollectiveEpilogueFwdINS6_IJS8_SA_S9_EEENS6_IJNS7_ILi1EEESI_SI_EEESC_SE_Li256ELb0ELb1ELb1ELb0EEENS1_19SingleTileSchedulerILb0ELb1ELb1ELi128EEEEEEEEEvNT_6ParamsE,"",@"SHT_CUDA_INFO"
	.sectionflags	@""
	.align	4


	//----- nvinfo : EIATTR_CUDA_API_VERSION
	.align		4
        /*0000*/ 	.byte	0x04, 0x37
        /*0002*/ 	.short	(.L_674 - .L_673)
.L_673:
        /*0004*/ 	.word	0x00000082


	//----- nvinfo : EIATTR_SW2861232_WAR
	.align		4
.L_674:
        /*0008*/ 	.byte	0x01, 0x35
	.zero		2


	//----- nvinfo : EIATTR_PARAM_CBANK
	.align		4
        /*000c*/ 	.byte	0x04, 0x0a
        /*000e*/ 	.short	(.L_676 - .L_675)
	.align		4
.L_675:
        /*0010*/ 	.word	index@(.nv.constant0._ZN7cutlass13device_kernelIN5flash19enable_sm80_to_sm89INS1_16FlashAttnFwdSm80INS1_25CollectiveMainloopFwdSm80ILi8ELi1ELb0EN4cute5tupleIJNS5_1CILi128EEENS7_ILi64EEENS7_ILi256EEEEEELi256ENS_6half_tEfNS_4arch4Sm80ELb0ELb1ELb1ELb0ELb0ELb0ELb1ELb1EEENS1_21CollectiveEpilogueFwdINS6_IJS8_SA_S9_EEENS6_IJNS7_ILi1EEESI_SI_EEESC_SE_Li256ELb0ELb1ELb1ELb0EEENS1_19SingleTileSchedulerILb0ELb1ELb1ELi128EEEEEEEEEvNT_6ParamsE)
        /*0014*/ 	.short	0x0160
        /*0016*/ 	.short	0x0418


	//----- nvinfo : EIATTR_CBANK_PARAM_SIZE
	.align		4
.L_676:
        /*0018*/ 	.byte	0x03, 0x19
        /*001a*/ 	.short	0x0418


	//----- nvinfo : EIATTR_KPARAM_INFO
	.align		4
        /*001c*/ 	.byte	0x04, 0x17
        /*001e*/ 	.short	(.L_678 - .L_677)
.L_677:
        /*0020*/ 	.word	0x00000000
        /*0024*/ 	.short	0x0000
        /*0026*/ 	.short	0x0000
        /*0028*/ 	.byte	0x00, 0xf0, 0x61, 0x10


	//----- nvinfo : EIATTR_MAXREG_COUNT
	.align		4
.L_678:
        /*002c*/ 	.byte	0x03, 0x1b
        /*002e*/ 	.short	0x00ff


	//----- nvinfo : EIATTR_NUM_BARRIERS
	.align		4
        /*0030*/ 	.byte	0x02, 0x4c
        /*0032*/ 	.byte	0x02
	.zero		1


	//----- nvinfo : EIATTR_ANNOTATIONS
	.align		4
        /*0034*/ 	.byte	0x04, 0x55
        /*0036*/ 	.short	(.L_680 - .L_679)


	//   ....[0]....
.L_679:
        /* <DEDUP_REMOVED lines=36> */


	//----- nvinfo : EIATTR_MERCURY_ISA_VERSION
	.align		4
.L_680:
        /*0260*/ 	.byte	0x03, 0x5f
        /*0262*/ 	.short	0x0000


	//----- nvinfo : EIATTR_COOP_GROUP_MASK_REGIDS
	.align		4
        /*0264*/ 	.byte	0x04, 0x29
        /*0266*/ 	.short	(.L_682 - .L_681)


	//   ....[0]....
.L_681:
        /*0268*/ 	.word	0xffffffff


	//   ....[1]....
        /*026c*/ 	.word	0xffffffff


	//   ....[2]....
        /*0270*/ 	.word	0xffffffff


	//   ....[3]....
        /*0274*/ 	.word	0xffffffff


	//   ....[4]....
        /*0278*/ 	.word	0xffffffff


	//   ....[5]....
        /*027c*/ 	.word	0xffffffff


	//   ....[6]....
        /*0280*/ 	.word	0xffffffff


	//   ....[7]....
        /*0284*/ 	.word	0xffffffff


	//   ....[8]....
        /*0288*/ 	.word	0xffffffff


	//   ....[9]....
        /*028c*/ 	.word	0xffffffff


	//   ....[10]....
        /*0290*/ 	.word	0xffffffff


	//   ....[11]....
        /*0294*/ 	.word	0xffffffff


	//   ....[12]....
        /*0298*/ 	.word	0xffffffff


	//   ....[13]....
        /*029c*/ 	.word	0xffffffff


	//   ....[14]....
        /*02a0*/ 	.word	0xffffffff


	//   ....[15]....
        /*02a4*/ 	.word	0xffffffff


	//   ....[16]....
        /*02a8*/ 	.word	0xffffffff


	//   ....[17]....
        /*02ac*/ 	.word	0xffffffff


	//   ....[18]....
        /*02b0*/ 	.word	0xffffffff


	//   ....[19]....
        /*02b4*/ 	.word	0xffffffff


	//   ....[20]....
        /*02b8*/ 	.word	0xffffffff


	//   ....[21]....
        /*02bc*/ 	.word	0xffffffff


	//   ....[22]....
        /*02c0*/ 	.word	0xffffffff


	//   ....[23]....
        /*02c4*/ 	.word	0xffffffff


	//   ....[24]....
        /*02c8*/ 	.word	0xffffffff


	//   ....[25]....
        /*02cc*/ 	.word	0xffffffff


	//   ....[26]....
        /*02d0*/ 	.word	0xffffffff


	//   ....[27]....
        /*02d4*/ 	.word	0xffffffff


	//   ....[28]....
        /*02d8*/ 	.word	0xffffffff


	//   ....[29]....
        /*02dc*/ 	.word	0xffffffff


	//   ....[30]....
        /*02e0*/ 	.word	0xffffffff


	//   ....[31]....
        /*02e4*/ 	.word	0xffffffff


	//   ....[32]....
        /*02e8*/ 	.word	0xffffffff


	//   ....[33]....
        /*02ec*/ 	.word	0xffffffff


	//   ....[34]....
        /*02f0*/ 	.word	0xffffffff


	//   ....[35]....
        /*02f4*/ 	.word	0xffffffff


	//   ....[36]....
        /*02f8*/ 	.word	0xffffffff


	//   ....[37]....
        /*02fc*/ 	.word	0xffffffff


	//   ....[38]....
        /*0300*/ 	.word	0xffffffff


	//   ....[39]....
        /*0304*/ 	.word	0xffffffff


	//   ....[40]....
        /*0308*/ 	.word	0xffffffff


	//   ....[41]....
        /*030c*/ 	.word	0xffffffff


	//   ....[42]....
        /*0310*/ 	.word	0xffffffff


	//----- nvinfo : EIATTR_COOP_GROUP_INSTR_OFFSETS
	.align		4
.L_682:
        /*0314*/ 	.byte	0x04, 0x28
        /*0316*/ 	.short	(.L_684 - .L_683)


	//   ....[0]....
.L_683:
        /*0318*/ 	.word	0x00000060


	//   ....[1]....
        /*031c*/ 	.word	0x000013a0


	//   ....[2]....
        /*0320*/ 	.word	0x00001410


	//   ....[3]....
        /*0324*/ 	.word	0x00001760


	//   ....[4]....
        /*0328*/ 	.word	0x00001810


	//   ....[5]....
        /*032c*/ 	.word	0x00001a40


	//   ....[6]....
        /*0330*/ 	.word	0x00001a70


	//   ....[7]....
        /*0334*/ 	.word	0x00001c60


	//   ....[8]....
        /*0338*/ 	.word	0x00001ca0


	//   ....[9]....
        /*033c*/ 	.word	0x00003800


	//   ....[10]....
        /*0340*/ 	.word	0x00003fe0


	//   ....[11]....
        /*0344*/ 	.word	0x00004620


	//   ....[12]....
        /*0348*/ 	.word	0x00004770


	//   ....[13]....
        /*034c*/ 	.word	0x00004790


	//   ....[14]....
        /*0350*/ 	.word	0x00004820


	//   ....[15]....
        /*0354*/ 	.word	0x00008380


	//   ....[16]....
        /*0358*/ 	.word	0x00008560


	//   ....[17]....
        /*035c*/ 	.word	0x00008e20


	//   ....[18]....
        /*0360*/ 	.word	0x00008f90


	//   ....[19]....
        /*0364*/ 	.word	0x00008fa0


	//   ....[20]....
        /*0368*/ 	.word	0x00008fd0


	//   ....[21]....
        /*036c*/ 	.word	0x0000c7f0


	//   ....[22]....
        /*0370*/ 	.word	0x0000c860


	//   ....[23]....
        /*0374*/ 	.word	0x0000c890


	//   ....[24]....
        /*0378*/ 	.word	0x0000c910


	//   ....[25]....
        /*037c*/ 	.word	0x000101b0


	//   ....[26]....
        /*0380*/ 	.word	0x000104d0


	//   ....[27]....
        /*0384*/ 	.word	0x00010d90


	//   ....[28]....
        /*0388*/ 	.word	0x00010f00


	//   ....[29]....
        /*038c*/ 	.word	0x00010f10


	//   ....[30]....
        /*0390*/ 	.word	0x00010f40


	//   ....[31]....
        /*0394*/ 	.word	0x00012b70


	//   ....[32]....
        /*0398*/ 	.word	0x00012ba0


	//   ....[33]....
        /*039c*/ 	.word	0x00012be0


	//   ....[34]....
        /*03a0*/ 	.word	0x00012bf0


	//   ....[35]....
        /*03a4*/ 	.word	0x00013ae0


	//   ....[36]....
        /*03a8*/ 	.word	0x00013b20


	//   ....[37]....
        /*03ac*/ 	.word	0x00013b50


	//   ....[38]....
        /*03b0*/ 	.word	0x00013b80


	//   ....[39]....
        /*03b4*/ 	.word	0x00013c70


	//   ....[40]....
        /*03b8*/ 	.word	0x00013c80


	//   ....[41]....
        /*03bc*/ 	.word	0x00014890


	//   ....[42]....
        /*03c0*/ 	.word	0x000148a0


	//----- nvinfo : EIATTR_EXIT_INSTR_OFFSETS
	.align		4
.L_684:
        /*03c4*/ 	.byte	0x04, 0x1c
        /*03c6*/ 	.short	(.L_686 - .L_685)


	//   ....[0]....
.L_685:
        /*03c8*/ 	.word	0x000001c0


	//   ....[1]....
        /*03cc*/ 	.word	0x000148b0


	//   ....[2]....
        /*03d0*/ 	.word	0x00015450


	//   ....[3]....
        /*03d4*/ 	.word	0x000154a0


	//   ....[4]....
        /*03d8*/ 	.word	0x000154d0


	//   ....[5]....
        /*03dc*/ 	.word	0x00015530


	//   ....[6]....
        /*03e0*/ 	.word	0x000157c0


	//----- nvinfo : EIATTR_CTAIDZ_USED
	.align		4
.L_686:
        /*03e4*/ 	.byte	0x01, 0x04
	.zero		2


	//----- nvinfo : EIATTR_MAX_THREADS
	.align		4
        /*03e8*/ 	.byte	0x04, 0x05
        /*03ea*/ 	.short	(.L_688 - .L_687)
.L_687:
        /*03ec*/ 	.word	0x00000100
        /*03f0*/ 	.word	0x00000001
        /*03f4*/ 	.word	0x00000001


	//----- nvinfo : EIATTR_CRS_STACK_SIZE
	.align		4
.L_688:
        /*03f8*/ 	.byte	0x04, 0x1e
        /*03fa*/ 	.short	(.L_690 - .L_689)
.L_689:
        /*03fc*/ 	.word	0x00000000
.L_690:


//--------------------- .nv.info._ZN7cutlass13device_kernelIN5flash19enable_sm80_to_sm89INS1_16FlashAttnFwdSm80INS1_25CollectiveMainloopFwdSm80ILi8ELi1ELb0EN4cute5tupleIJNS5_1CILi128EEENS7_ILi64EEENS7_ILi256EEEEEELi256ENS_6half_tEfNS_4arch4Sm80ELb0ELb1ELb1ELb1ELb0ELb0ELb1ELb1EEENS1_21CollectiveEpilogueFwdINS6_IJS8_SA_S9_EEENS6_IJNS7_ILi1EEESI_SI_EEESC_SE_Li256ELb1ELb1ELb1ELb0EEENS1_36VarlenDynamicPersistentTileSchedulerILi128ELi64ELi256ELi256ELb1ELb1ELb0ELb1ELb0ELb1EEEEEEEEEvNT_6ParamsE --------------------------
	.section	.nv.info._ZN7cutlass13device_kernelIN5flash19enable_sm80_to_sm89INS1_16FlashAttnFwdSm80INS1_25CollectiveMainloopFwdSm80ILi8ELi1ELb0EN4cute5tupleIJNS5_1CILi128EEENS7_ILi64EEENS7_ILi256EEEEEELi256ENS_6half_tEfNS_4arch4Sm80ELb0ELb1ELb1ELb1ELb0ELb0ELb1ELb1EEENS1_21CollectiveEpilogueFwdINS6_IJS8_SA_S9_EEENS6_IJNS7_ILi1EEESI_SI_EEESC_SE_Li256ELb1ELb1ELb1ELb0EEENS1_36VarlenDynamicPersistentTileSchedulerILi128ELi64ELi256ELi256ELb1ELb1ELb0ELb1ELb0ELb1EEEEEEEEEvNT_6ParamsE,"",@"SHT_CUDA_INFO"
	.sectionflags	@""
	.align	4


	//----- nvinfo : EIATTR_CUDA_API_VERSION
	.align		4
        /*0000*/ 	.byte	0x04, 0x37
        /*0002*/ 	.short	(.L_692 - .L_691)
.L_691:
        /*0004*/ 	.word	0x00000082


	//----- nvinfo : EIATTR_SW2861232_WAR
	.align		4
.L_692:
        /*0008*/ 	.byte	0x01, 0x35
	.zero		2


	//----- nvinfo : EIATTR_PARAM_CBANK
	.align		4
        /*000c*/ 	.byte	0x04, 0x0a
        /*000e*/ 	.short	(.L_694 - .L_693)
	.align		4
.L_693:
        /*0010*/ 	.word	index@(.nv.constant0._ZN7cutlass13device_kernelIN5flash19enable_sm80_to_sm89INS1_16FlashAttnFwdSm80INS1_25CollectiveMainloopFwdSm80ILi8ELi1ELb0EN4cute5tupleIJNS5_1CILi128EEENS7_ILi64EEENS7_ILi256EEEEEELi256ENS_6half_tEfNS_4arch4Sm80ELb0ELb1ELb1ELb1ELb0ELb0ELb1ELb1EEENS1_21CollectiveEpilogueFwdINS6_IJS8_SA_S9_EEENS6_IJNS7_ILi1EEESI_SI_EEESC_SE_Li256ELb1ELb1ELb1ELb0EEENS1_36VarlenDynamicPersistentTileSchedulerILi128ELi64ELi256ELi256ELb1ELb1ELb0ELb1ELb0ELb1EEEEEEEEEvNT_6ParamsE)
        /*0014*/ 	.short	0x0160
        /*0016*/ 	.short	0x0438


	//----- nvinfo : EIATTR_CBANK_PARAM_SIZE
	.align		4
.L_694:
        /*0018*/ 	.byte	0x03, 0x19
        /*001a*/ 	.short	0x0438


	//----- nvinfo : EIATTR_KPARAM_INFO
	.align		4
        /*001c*/ 	.byte	0x04, 0x17
        /*001e*/ 	.short	(.L_696 - .L_695)
.L_695:
        /*0020*/ 	.word	0x00000000
        /*0024*/ 	.short	0x0000
        /*0026*/ 	.short	0x0000
        /*0028*/ 	.byte	0x00, 0xf0, 0xe1, 0x10


	//----- nvinfo : EIATTR_MAXREG_COUNT
	.align		4
.L_696:
        /*002c*/ 	.byte	0x03, 0x1b
        /*002e*/ 	.short	0x00ff


	//----- nvinfo : EIATTR_NUM_BARRIERS
	.align		4
        /*0030*/ 	.byte	0x02, 0x4c
        /*0032*/ 	.byte	0x06
	.zero		1


	//----- nvinfo : EIATTR_ANNOTATIONS
	.align		4
        /*0034*/ 	.byte	0x04, 0x55
        /*0036*/ 	.short	(.L_698 - .L_697)


	//   ....[0]....
.L_697:
        /* <DEDUP_REMOVED lines=139> */


	//----- nvinfo : EIATTR_MERCURY_ISA_VERSION
	.align		4
.L_698:
        /*08d0*/ 	.byte	0x03, 0x5f
        /*08d2*/ 	.short	0x0000


	//----- nvinfo : EIATTR_INT_WARP_WIDE_INSTR_OFFSETS
	.align		4
        /*08d4*/ 	.byte	0x04, 0x31
        /*08d6*/ 	.short	(.L_700 - .L_699)


	//   ....[0]....
.L_699:
        /*08d8*/ 	.word	0x00014180


	//   ....[1]....
        /*08dc*/ 	.word	0x00014200


	//----- nvinfo : EIATTR_COOP_GROUP_MASK_REGIDS
	.align		4
.L_700:
        /*08e0*/ 	.byte	0x04, 0x29
        /*08e2*/ 	.short	(.L_702 - .L_701)


	//   ....[0]....
.L_701:
        /*08e4*/ 	.word	0xffffffff


	//   ....[1]....
        /*08e8*/ 	.word	0xffffffff


	//   ....[2]....
        /*08ec*/ 	.word	0xffffffff


	//   ....[3]....
        /*08f0*/ 	.word	0xffffffff


	//   ....[4]....
        /*08f4*/ 	.word	0xffffffff


	//   ....[5]....
        /*08f8*/ 	.word	0xffffffff


	//   ....[6]....
        /*08fc*/ 	.word	0xffffffff


	//   ....[7]....
        /*0900*/ 	.word	0xffffffff


	//   ....[8]....
        /*0904*/ 	.word	0xffffffff


	//   ....[9]....
        /*0908*/ 	.word	0xffffffff


	//   ....[10]....
        /*090c*/ 	.word	0xffffffff


	//   ....[11]....
        /*0910*/ 	.word	0xffffffff


	//   ....[12]....
        /*0914*/ 	.word	0xffffffff


	//   ....[13]....
        /*0918*/ 	.word	0xffffffff


	//   ....[14]....
        /*091c*/ 	.word	0xffffffff


	//   ....[15]....
        /*0920*/ 	.word	0xffffffff


	//   ....[16]....
        /*0924*/ 	.word	0xffffffff


	//   ....[17]....
        /*0928*/ 	.word	0xffffffff


	//   ....[18]....
        /*092c*/ 	.word	0xffffffff


	//   ....[19]....
        /*0930*/ 	.word	0xffffffff


	//   ....[20]....
        /*0934*/ 	.word	0xffffffff


	//   ....[21]....
        /*0938*/ 	.word	0xffffffff


	//   ....[22]....
        /*093c*/ 	.word	0xffffffff


	//   ....[23]....
        /*0940*/ 	.word	0xffffffff


	//   ....[24]....
        /*0944*/ 	.word	0xffffffff


	//   ....[25]....
        /*0948*/ 	.word	0xffffffff


	//   ....[26]....
        /*094c*/ 	.word	0xffffffff


	//   ....[27]....
        /*0950*/ 	.word	0xffffffff


	//   ....[28]....
        /*0954*/ 	.word	0xffffffff


	//   ....[29]....
        /*0958*/ 	.word	0xffffffff


	//   ....[30]....
        /*095c*/ 	.word	0xffffffff


	//   ....[31]....
        /*0960*/ 	.word	0xffffffff


	//   ....[32]....
        /*0964*/ 	.word	0xffffffff


	//   ....[33]....
        /*0968*/ 	.word	0xffffffff


	//   ....[34]....
        /*096c*/ 	.word	0xffffffff


	//   ....[35]....
        /*0970*/ 	.word	0xffffffff


	//   ....[36]....
        /*0974*/ 	.word	0xffffffff


	//   ....[37]....
        /*0978*/ 	.word	0xffffffff


	//   ....[38]....
        /*097c*/ 	.word	0xffffffff


	//   ....[39]....
        /*0980*/ 	.word	0xffffffff


	//   ....[40]....
        /*0984*/ 	.word	0xffffffff


	//   ....[41]....
        /*0988*/ 	.word	0xffffffff


	//   ....[42]....
        /*098c*/ 	.word	0xffffffff


	//   ....[43]....
        /*0990*/ 	.word	0xffffffff


	//   ....[44]....
        /*0994*/ 	.word	0xffffffff


	//   ....[45]....
        /*0998*/ 	.word	0xffffffff


	//   ....[46]....
        /*099c*/ 	.word	0xffffffff


	//   ....[47]....
        /*09a0*/ 	.word	0xffffffff


	//   ....[48]....
        /*09a4*/ 	.word	0xffffffff


	//   ....[49]....
        /*09a8*/ 	.word	0xffffffff


	//   ....[50]....
        /*09ac*/ 	.word	0xffffffff


	//   ....[51]....
        /*09b0*/ 	.word	0xffffffff


	//   ....[52]....
        /*09b4*/ 	.word	0xffffffff


	//   ....[53]....
        /*09b8*/ 	.word	0xffffffff


	//   ....[54]....
        /*09bc*/ 	.word	0xffffffff


	//   ....[55]....
        /*09c0*/ 	.word	0xffffffff


	//   ....[56]....
        /*09c4*/ 	.word	0xffffffff


	//   ....[57]....
        /*09c8*/ 	.word	0xffffffff


	//   ....[58]....
        /*09cc*/ 	.word	0xffffffff


	//   ....[59]....
        /*09d0*/ 	.word	0xffffffff


	//   ....[60]....
        /*09d4*/ 	.word	0xffffffff


	//   ....[61]....
        /*09d8*/ 	.word	0xffffffff


	//   ....[62]....
        /*09dc*/ 	.word	0xffffffff


	//   ....[63]....
        /*09e0*/ 	.word	0xffffffff


	//   ....[64]....
        /*09e4*/ 	.word	0xffffffff


	//   ....[65]....
        /*09e8*/ 	.word	0xffffffff


	//   ....[66]....
        /*09ec*/ 	.word	0xffffffff


	//   ....[67]....
        /*09f0*/ 	.word	0xffffffff


	//   ....[68]....
        /*09f4*/ 	.word	0xffffffff


	//   ....[69]....
        /*09f8*/ 	.word	0xffffffff


	//   ....[70]....
        /*09fc*/ 	.word	0xffffffff


	//   ....[71]....
        /*0a00*/ 	.word	0xffffffff


	//   ....[72]....
        /*0a04*/ 	.word	0xffffffff


	//   ....[73]....
        /*0a08*/ 	.word	0xffffffff


	//   ....[74]....
        /*0a0c*/ 	.word	0xffffffff


	//   ....[75]....
        /*0a10*/ 	.word	0xffffffff


	//   ....[76]....
        /*0a14*/ 	.word	0xffffffff


	//   ....[77]....
        /*0a18*/ 	.word	0xffffffff


	//   ....[78]....
        /*0a1c*/ 	.word	0xffffffff


	//   ....[79]....
        /*0a20*/ 	.word	0xffffffff


	//   ....[80]....
        /*0a24*/ 	.word	0xffffffff


	//   ....[81]....
        /*0a28*/ 	.word	0xffffffff


	//   ....[82]....
        /*0a2c*/ 	.word	0xffffffff


	//   ....[83]....
        /*0a30*/ 	.word	0xffffffff


	//   ....[84]....
        /*0a34*/ 	.word	0xffffffff


	//   ....[85]....
        /*0a38*/ 	.word	0xffffffff


	//   ....[86]....
        /*0a3c*/ 	.word	0xffffffff


	//   ....[87]....
        /*0a40*/ 	.word	0xffffffff


	//   ....[88]....
        /*0a44*/ 	.word	0xffffffff


	//   ....[89]....
        /*0a48*/ 	.word	0xffffffff


	//   ....[90]....
        /*0a4c*/ 	.word	0xffffffff


	//   ....[91]....
        /*0a50*/ 	.word	0xffffffff


	//   ....[92]....
        /*0a54*/ 	.word	0xffffffff


	//   ....[93]....
        /*0a58*/ 	.word	0xffffffff


	//   ....[94]....
        /*0a5c*/ 	.word	0xffffffff


	//   ....[95]....
        /*0a60*/ 	.word	0xffffffff


	//   ....[96]....
        /*0a64*/ 	.word	0xffffffff


	//   ....[97]....
        /*0a68*/ 	.word	0xffffffff


	//   ....[98]....
        /*0a6c*/ 	.word	0xffffffff


	//   ....[99]....
        /*0a70*/ 	.word	0xffffffff


	//   ....[100]....
        /*0a74*/ 	.word	0xffffffff


	//   ....[101]....
        /*0a78*/ 	.word	0xffffffff


	//   ....[102]....
        /*0a7c*/ 	.word	0xffffffff


	//   ....[103]....
        /*0a80*/ 	.word	0xffffffff


	//   ....[104]....
        /*0a84*/ 	.word	0xffffffff


	//   ....[105]....
        /*0a88*/ 	.word	0xffffffff


	//   ....[106]....
        /*0a8c*/ 	.word	0xffffffff


	//   ....[107]....
        /*0a90*/ 	.word	0xffffffff


	//   ....[108]....
        /*0a94*/ 	.word	0xffffffff


	//   ....[109]....
        /*0a98*/ 	.word	0xffffffff


	//   ....[110]....
        /*0a9c*/ 	.word	0xffffffff


	//   ....[111]....
        /*0aa0*/ 	.word	0xffffffff


	//   ....[112]....
        /*0aa4*/ 	.word	0xffffffff


	//   ....[113]....
        /*0aa8*/ 	.word	0xffffffff


	//   ....[114]....
        /*0aac*/ 	.word	0xffffffff


	//   ....[115]....
        /*0ab0*/ 	.word	0xffffffff


	//   ....[116]....
        /*0ab4*/ 	.word	0xffffffff


	//   ....[117]....
        /*0ab8*/ 	.word	0xffffffff


	//   ....[118]....
        /*0abc*/ 	.word	0xffffffff


	//   ....[119]....
        /*0ac0*/ 	.word	0xffffffff


	//   ....[120]....
        /*0ac4*/ 	.word	0xffffffff


	//   ....[121]....
        /*0ac8*/ 	.word	0xffffffff


	//   ....[122]....
        /*0acc*/ 	.word	0xffffffff


	//   ....[123]....
        /*0ad0*/ 	.word	0xffffffff


	//   ....[124]....
        /*0ad4*/ 	.word	0xffffffff


	//   ....[125]....
        /*0ad8*/ 	.word	0xffffffff


	//   ....[126]....
        /*0adc*/ 	.word	0xffffffff


	//   ....[127]....
        /*0ae0*/ 	.word	0xffffffff


	//   ....[128]....
        /*0ae4*/ 	.word	0xffffffff


	//   ....[129]....
        /*0ae8*/ 	.word	0xffffffff


	//   ....[130]....
        /*0aec*/ 	.word	0xffffffff


	//   ....[131]....
        /*0af0*/ 	.word	0xffffffff


	//   ....[132]....
        /*0af4*/ 	.word	0xffffffff


	//   ....[133]....
        /*0af8*/ 	.word	0xffffffff


	//   ....[134]....
        /*0afc*/ 	.word	0xffffffff


	//   ....[135]....
        /*0b00*/ 	.word	0xffffffff


	//   ....[136]....
        /*0b04*/ 	.word	0xffffffff


	//   ....[137]....
        /*0b08*/ 	.word	0xffffffff


	//   ....[138]....
        /*0b0c*/ 	.word	0xffffffff


	//   ....[139]....
        /*0b10*/ 	.word	0xffffffff


	//   ....[140]....
        /*0b14*/ 	.word	0xffffffff


	//   ....[141]....
        /*0b18*/ 	.word	0xffffffff


	//   ....[142]....
        /*0b1c*/ 	.word	0xffffffff


	//   ....[143]....
        /*0b20*/ 	.word	0xffffffff


	//   ....[144]....
        /*0b24*/ 	.word	0xffffffff


	//   ....[145]....
        /*0b28*/ 	.word	0xffffffff


	//   ....[146]....
        /*0b2c*/ 	.word	0xffffffff


	//   ....[147]....
        /*0b30*/ 	.word	0xffffffff


	//   ....[148]....
        /*0b34*/ 	.word	0xffffffff


	//   ....[149]....
        /*0b38*/ 	.word	0xffffffff


	//   ....[150]....
        /*0b3c*/ 	.word	0xffffffff


	//   ....[151]....
        /*0b40*/ 	.word	0xffffffff


	//   ....[152]....
        /*0b44*/ 	.word	0xffffffff


	//----- nvinfo : EIATTR_COOP_GROUP_INSTR_OFFSETS
	.align		4
.L_702:
        /*0b48*/ 	.byte	0x04, 0x28
        /*0b4a*/ 	.short	(.L_704 - .L_703)


	//   ....[0]....
.L_703:
        /*0b4c*/ 	.word	0x00000050


	//   ....[1]....
        /*0b50*/ 	.word	0x00000200


	//   ....[2]....
        /*0b54*/ 	.word	0x00000230


	//   ....[3]....
        /*0b58*/ 	.word	0x00000260


	//   ....[4]....
        /*0b5c*/ 	.word	0x00000290


	//   ....[5]....
        /*0b60*/ 	.word	0x000002c0


	//   ....[6]....
        /*0b64*/ 	.word	0x000002f0


	//   ....[7]....
        /*0b68*/ 	.word	0x00000450


	//   ....[8]....
        /*0b6c*/ 	.word	0x00000490


	//   ....[9]....
        /*0b70*/ 	.word	0x000004c0


	//   ....[10]....
        /*0b74*/ 	.word	0x000004f0


	//   ....[11]....
        /*0b78*/ 	.word	0x00000520


	//   ....[12]....
        /*0b7c*/ 	.word	0x00000550


	//   ....[13]....
        /*0b80*/ 	.word	0x000005e0


	//   ....[14]....
        /*0b84*/ 	.word	0x00000630


	//   ....[15]....
        /*0b88*/ 	.word	0x00000650


	//   ....[16]....
        /*0b8c*/ 	.word	0x000006b0


	//   ....[17]....
        /*0b90*/ 	.word	0x00003140


	//   ....[18]....
        /*0b94*/ 	.word	0x00003160


	//   ....[19]....
        /*0b98*/ 	.word	0x000033a0


	//   ....[20]....
        /*0b9c*/ 	.word	0x000033b0


	//   ....[21]....
        /*0ba0*/ 	.word	0x000035e0


	//   ....[22]....
        /*0ba4*/ 	.word	0x00003600


	//   ....[23]....
        /*0ba8*/ 	.word	0x00003830


	//   ....[24]....
        /*0bac*/ 	.word	0x00003840


	//   ....[25]....
        /*0bb0*/ 	.word	0x00005370


	//   ....[26]....
        /*0bb4*/ 	.word	0x00005570


	//   ....[27]....
        /*0bb8*/ 	.word	0x00005e10


	//   ....[28]....
        /*0bbc*/ 	.word	0x00005fb0


	//   ....[29]....
        /*0bc0*/ 	.word	0x00005fc0


	//   ....[30]....
        /*0bc4*/ 	.word	0x00006010


	//   ....[31]....
        /*0bc8*/ 	.word	0x00008fe0


	//   ....[32]....
        /*0bcc*/ 	.word	0x00009510


	//   ....[33]....
        /*0bd0*/ 	.word	0x00009810


	//   ....[34]....
        /*0bd4*/ 	.word	0x00009830


	//   ....[35]....
        /*0bd8*/ 	.word	0x0000a270


	//   ....[36]....
        /*0bdc*/ 	.word	0x0000a290


	//   ....[37]....
        /*0be0*/ 	.word	0x0000d720


	//   ....[38]....
        /*0be4*/ 	.word	0x0000d740


	//   ....[39]....
        /*0be8*/ 	.word	0x0000d760


	//   ....[40]....
        /*0bec*/ 	.word	0x0000d780


	//   ....[41]....
        /*0bf0*/ 	.word	0x00010dc0


	//   ....[42]....
        /*0bf4*/ 	.word	0x000112f0


	//   ....[43]....
        /*0bf8*/ 	.word	0x00011700


	//   ....[44]....
        /*0bfc*/ 	.word	0x000118f0


	//   ....[45]....
        /*0c00*/ 	.word	0x00011c00


	//   ....[46]....
        /*0c04*/ 	.word	0x00011c30


	//   ....[47]....
        /*0c08*/ 	.word	0x00013730


	//   ....[48]....
        /*0c0c*/ 	.word	0x00013780


	//   ....[49]....
        /*0c10*/ 	.word	0x000137a0


	//   ....[50]....
        /*0c14*/ 	.word	0x000137c0


	//   ....[51]....
        /*0c18*/ 	.word	0x00015040


	//   ....[52]....
        /*0c1c*/ 	.word	0x00015050


	//   ....[53]....
        /*0c20*/ 	.word	0x00015080


	//   ....[54]....
        /*0c24*/ 	.word	0x000150f0


	//   ....[55]....
        /*0c28*/ 	.word	0x000154c0


	//   ....[56]....
        /*0c2c*/ 	.word	0x000154e0


	//   ....[57]....
        /*0c30*/ 	.word	0x000156b0


	//   ....[58]....
        /*0c34*/ 	.word	0x000156c0


	//   ....[59]....
        /*0c38*/ 	.word	0x000158a0


	//   ....[60]....
        /*0c3c*/ 	.word	0x000158c0


	//   ....[61]....
        /*0c40*/ 	.word	0x00015aa0


	//   ....[62]....
        /*0c44*/ 	.word	0x00015ab0


	//   ....[63]....
        /*0c48*/ 	.word	0x00015e90


	//   ....[64]....
        /*0c4c*/ 	.word	0x00015eb0


	//   ....[65]....
        /*0c50*/ 	.word	0x00016b10


	//   ....[66]....
        /*0c54*/ 	.word	0x00016b20


	//   ....[67]....
        /*0c58*/ 	.word	0x00017fa0


	//   ....[68]....
        /*0c5c*/ 	.word	0x00017fc0


	//   ....[69]....
        /*0c60*/ 	.word	0x000181a0


	//   ....[70]....
        /*0c64*/ 	.word	0x000181b0


	//   ....[71]....
        /*0c68*/ 	.word	0x00018390


	//   ....[72]....
        /*0c6c*/ 	.word	0x000183b0


	//   ....[73]....
        /*0c70*/ 	.word	0x00018590


	//   ....[74]....
        /*0c74*/ 	.word	0x000185a0


	//   ....[75]....
        /*0c78*/ 	.word	0x00018830


	//   ....[76]....
        /*0c7c*/ 	.word	0x00018850


	//   ....[77]....
        /*0c80*/ 	.word	0x00018980


	//   ....[78]....
        /*0c84*/ 	.word	0x000189c0


	//   ....[79]....
        /*0c88*/ 	.word	0x000189f0


	//   ....[80]....
        /*0c8c*/ 	.word	0x00018a20


	//   ....[81]....
        /*0c90*/ 	.word	0x00018a50


	//   ....[82]....
        /*0c94*/ 	.word	0x00018a80


	//   ....[83]....
        /*0c98*/ 	.word	0x00018be0


	//   ....[84]....
        /*0c9c*/ 	.word	0x00018c20


	//   ....[85]....
        /*0ca0*/ 	.word	0x00018c50


	//   ....[86]....
        /*0ca4*/ 	.word	0x00018c80


	//   ....[87]....
        /*0ca8*/ 	.word	0x00018cb0


	//   ....[88]....
        /*0cac*/ 	.word	0x00018ce0


	//   ....[89]....
        /*0cb0*/ 	.word	0x00018d70


	//   ....[90]....
        /*0cb4*/ 	.word	0x00018dd0


	//   ....[91]....
        /*0cb8*/ 	.word	0x00018de0


	//   ....[92]....
        /*0cbc*/ 	.word	0x00018e40


	//   ....[93]....
        /*0cc0*/ 	.word	0x000198a0


	//   ....[94]....
        /*0cc4*/ 	.word	0x00019900


	//   ....[95]....
        /*0cc8*/ 	.word	0x00019950


	//   ....[96]....
        /*0ccc*/ 	.word	0x000199a0


	//   ....[97]....
        /*0cd0*/ 	.word	0x000199f0


	//   ....[98]....
        /*0cd4*/ 	.word	0x00019a60


	//   ....[99]....
        /*0cd8*/ 	.word	0x00019aa0


	//   ....[100]....
        /*0cdc*/ 	.word	0x00019b10


	//   ....[101]....
        /*0ce0*/ 	.word	0x00019b80


	//   ....[102]....
        /*0ce4*/ 	.word	0x00019be0


	//   ....[103]....
        /*0ce8*/ 	.word	0x00019c50


	//   ....[104]....
        /*0cec*/ 	.word	0x00019cc0


	//   ....[105]....
        /*0cf0*/ 	.word	0x00019d20


	//   ....[106]....
        /*0cf4*/ 	.word	0x00019d80


	//   ....[107]....
        /*0cf8*/ 	.word	0x00019de0


	//   ....[108]....
        /*0cfc*/ 	.word	0x00019e50


	//   ....[109]....
        /*0d00*/ 	.word	0x00019eb0


	//   ....[110]....
        /*0d04*/ 	.word	0x00019f10


	//   ....[111]....
        /*0d08*/ 	.word	0x00019f60


	//   ....[112]....
        /*0d0c*/ 	.word	0x00019fc0


	//   ....[113]....
        /*0d10*/ 	.word	0x0001a010


	//   ....[114]....
        /*0d14*/ 	.word	0x0001a070


	//   ....[115]....
        /*0d18*/ 	.word	0x0001a0e0


	//   ....[116]....
        /*0d1c*/ 	.word	0x0001a150


	//   ....[117]....
        /*0d20*/ 	.word	0x0001a1b0


	//   ....[118]....
        /*0d24*/ 	.word	0x0001a210


	//   ....[119]....
        /*0d28*/ 	.word	0x0001a270


	//   ....[120]....
        /*0d2c*/ 	.word	0x0001a2e0


	//   ....[121]....
        /*0d30*/ 	.word	0x0001a340


	//   ....[122]....
        /*0d34*/ 	.word	0x0001a3a0


	//   ....[123]....
        /*0d38*/ 	.word	0x0001a400


	//   ....[124]....
        /*0d3c*/ 	.word	0x0001a470


	//   ....[125]....
        /*0d40*/ 	.word	0x0001a4d0


	//   ....[126]....
        /*0d44*/ 	.word	0x0001a530


	//   ....[127]....
        /*0d48*/ 	.word	0x0001a590


	//   ....[128]....
        /*0d4c*/ 	.word	0x0001a600


	//   ....[129]....
        /*0d50*/ 	.word	0x0001a660


	//   ....[130]....
        /*0d54*/ 	.word	0x0001a6c0


	//   ....[131]....
        /*0d58*/ 	.word	0x0001a720


	//   ....[132]....
        /*0d5c*/ 	.word	0x0001a790


	//   ....[133]....
        /*0d60*/ 	.word	0x0001a7f0


	//   ....[134]....
        /*0d64*/ 	.word	0x0001a850


	//   ....[135]....
        /*0d68*/ 	.word	0x0001a8b0


	//   ....[136]....
        /*0d6c*/ 	.word	0x0001a920


	//   ....[137]....
        /*0d70*/ 	.word	0x0001a970


	//   ....[138]....
        /*0d74*/ 	.word	0x0001a9b0


	//   ....[139]....
        /*0d78*/ 	.word	0x0001aa00


	//   ....[140]....
        /*0d7c*/ 	.word	0x0001aa50


	//   ....[141]....
        /*0d80*/ 	.word	0x0001aaa0


	//   ....[142]....
        /*0d84*/ 	.word	0x0001ab10


	//   ....[143]....
        /*0d88*/ 	.word	0x0001ab50


	//   ....[144]....
        /*0d8c*/ 	.word	0x0001aba0


	//   ....[145]....
        /*0d90*/ 	.word	0x0001abf0


	//   ....[146]....
        /*0d94*/ 	.word	0x0001ac40


	//   ....[147]....
        /*0d98*/ 	.word	0x0001ac90


	//   ....[148]....
        /*0d9c*/ 	.word	0x0001ad00


	//   ....[149]....
        /*0da0*/ 	.word	0x0001ad40


	//   ....[150]....
        /*0da4*/ 	.word	0x0001adb0


	//   ....[151]....
        /*0da8*/ 	.word	0x0001ae10


	//   ....[152]....
        /*0dac*/ 	.word	0x0001ae70


	//----- nvinfo : EIATTR_EXIT_INSTR_OFFSETS
	.align		4
.L_704:
        /*0db0*/ 	.byte	0x04, 0x1c
        /*0db2*/ 	.short	(.L_706 - .L_705)


	//   ....[0]....
.L_705:
        /*0db4*/ 	.word	0x000010d0


	//   ....[1]....
        /*0db8*/ 	.word	0x00019860


	//----- nvinfo : EIATTR_MAX_THREADS
	.align		4
.L_706:
        /*0dbc*/ 	.byte	0x04, 0x05
        /*0dbe*/ 	.short	(.L_708 - .L_707)
.L_707:
        /*0dc0*/ 	.word	0x00000100
        /*0dc4*/ 	.word	0x00000001
        /*0dc8*/ 	.word	0x00000001


	//----- nvinfo : EIATTR_CRS_STACK_SIZE
	.align		4
.L_708:
        /*0dcc*/ 	.byte	0x04, 0x1e
        /*0dce*/ 	.short	(.L_710 - .L_709)
.L_709:
        /*0dd0*/ 	.word	0x00000000
.L_710:


//--------------------- .nv.info._ZN7cutlass13device_kernelIN5flash19enable_sm80_to_sm89INS1_16FlashAttnFwdSm80INS1_25CollectiveMainloopFwdSm80ILi8ELi1ELb0EN4cute5tupleIJNS5_1CILi128EEENS7_ILi48EEENS7_ILi256EEEEEELi256ENS_6half_tEfNS_4arch4Sm80ELb0ELb1ELb1ELb1ELb0ELb1ELb1ELb1EEENS1_21CollectiveEpilogueFwdINS6_IJS8_SA_S9_EEENS6_IJNS7_ILi1EEESI_SI_EEESC_SE_Li256ELb1ELb1ELb1ELb0EEENS1_36VarlenDynamicPersistentTileSchedulerILi128ELi48ELi256ELi256ELb1ELb1ELb0ELb1ELb0ELb1EEEEEEEEEvNT_6ParamsE --------------------------
	.section	.nv.info._ZN7cutlass13device_kernelIN5flash19enable_sm80_to_sm89INS1_16FlashAttnFwdSm80INS1_25CollectiveMainloopFwdSm80ILi8ELi1ELb0EN4cute5tupleIJNS5_1CILi128EEENS7_ILi48EEENS7_ILi256EEEEEELi256ENS_6half_tEfNS_4arch4Sm80ELb0ELb1ELb1ELb1ELb0ELb1ELb1ELb1EEENS1_21CollectiveEpilogueFwdINS6_IJS8_SA_S9_EEENS6_IJNS7_ILi1EEESI_SI_EEESC_SE_Li256ELb1ELb1ELb1ELb0EEENS1_36VarlenDynamicPersistentTileSchedulerILi128ELi48ELi256ELi256ELb1ELb1ELb0ELb1ELb0ELb1EEEEEEEEEvNT_6ParamsE,"",@"SHT_CUDA_INFO"
	.sectionflags	@""
	.align	4


	//----- nvinfo : EIATTR_CUDA_API_VERSION
	.align		4
        /*0000*/ 	.byte	0x04, 0x37
        /*0002*/ 	.short	(.L_712 - .L_711)
.L_711:
        /*0004*/ 	.word	0x00000082


	//----- nvinfo : EIATTR_SW2861232_WAR
	.align		4
.L_712:
        /*0008*/ 	.byte	0x01, 0x35
	.zero		2


	//----- nvinfo : EIATTR_PARAM_CBANK
	.align		4
        /*000c*/ 	.byte	0x04, 0x0a
        /*000e*/ 	.short	(.L_714 - .L_713)
	.align		4
.L_713:
        /*0010*/ 	.word	index@(.nv.constant0._ZN7cutlass13device_kernelIN5flash19enable_sm80_to_sm89INS1_16FlashAttnFwdSm80INS1_25CollectiveMainloopFwdSm80ILi8ELi1ELb0EN4cute5tupleIJNS5_1CILi128EEENS7_ILi48EEENS7_ILi256EEEEEELi256ENS_6half_tEfNS_4arch4Sm80ELb0ELb1ELb1ELb1ELb0ELb1ELb1ELb1EEENS1_21CollectiveEpilogueFwdINS6_IJS8_SA_S9_EEENS6_IJNS7_ILi1EEESI_SI_EEESC_SE_Li256ELb1ELb1ELb1ELb0EEENS1_36VarlenDynamicPersistentTileSchedulerILi128ELi48ELi256ELi256ELb1ELb1ELb0ELb1ELb0ELb1EEEEEEEEEvNT_6ParamsE)
        /*0014*/ 	.short	0x0160
        /*0016*/ 	.short	0x0438


	//----- nvinfo : EIATTR_CBANK_PARAM_SIZE
	.align		4
.L_714:
        /*0018*/ 	.byte	0x03, 0x19
        /*001a*/ 	.short	0x0438


	//----- nvinfo : EIATTR_KPARAM_INFO
	.align		4
        /*001c*/ 	.byte	0x04, 0x17
        /*001e*/ 	.short	(.L_716 - .L_715)
.L_715:
        /*0020*/ 	.word	0x00000000
        /*0024*/ 	.short	0x0000
        /*0026*/ 	.short	0x0000
        /*0028*/ 	.byte	0x00, 0xf0, 0xe1, 0x10


	//----- nvinfo : EIATTR_MAXREG_COUNT
	.align		4
.L_716:
        /*002c*/ 	.byte	0x03, 0x1b
        /*002e*/ 	.short	0x00ff


	//----- nvinfo : EIATTR_NUM_BARRIERS
	.align		4
        /*0030*/ 	.byte	0x02, 0x4c
        /*0032*/ 	.byte	0x06
	.zero		1


	//----- nvinfo : EIATTR_ANNOTATIONS
	.align		4
        /*0034*/ 	.byte	0x04, 0x55
        /*0036*/ 	.short	(.L_718 - .L_717)


	//   ....[0]....
.L_717:
        /* <DEDUP_REMOVED lines=145> */


	//----- nvinfo : EIATTR_MERCURY_ISA_VERSION
	.align		4
.L_718:
        /*0930*/ 	.byte	0x03, 0x5f
        /*0932*/ 	.short	0x0000


	//----- nvinfo : EIATTR_INT_WARP_WIDE_INSTR_OFFSETS
	.align		4
        /*0934*/ 	.byte	0x04, 0x31
        /*0936*/ 	.short	(.L_720 - .L_719)


	//   ....[0]....
.L_719:
        /*0938*/ 	.word	0x00019bf0


	//   ....[1]....
        /*093c*/ 	.word	0x00019c70


	//----- nvinfo : EIATTR_COOP_GROUP_MASK_REGIDS
	.align		4
.L_720:
        /*0940*/ 	.byte	0x04, 0x29
        /*0942*/ 	.short	(.L_722 - .L_721)


	//   ....[0]....
.L_721:
        /*0944*/ 	.word	0xffffffff


	//   ....[1]....
        /*0948*/ 	.word	0xffffffff


	//   ....[2]....
        /*094c*/ 	.word	0xffffffff


	//   ....[3]....
        /*0950*/ 	.word	0xffffffff


	//   ....[4]....
        /*0954*/ 	.word	0xffffffff


	//   ....[5]....
        /*0958*/ 	.word	0xffffffff


	//   ....[6]....
        /*095c*/ 	.word	0xffffffff


	//   ....[7]....
        /*0960*/ 	.word	0xffffffff


	//   ....[8]....
        /*0964*/ 	.word	0xffffffff


	//   ....[9]....
        /*0968*/ 	.word	0xffffffff


	//   ....[10]....
        /*096c*/ 	.word	0xffffffff


	//   ....[11]....
        /*0970*/ 	.word	0xffffffff


	//   ....[12]....
        /*0974*/ 	.word	0xffffffff


	//   ....[13]....
        /*0978*/ 	.word	0xffffffff


	//   ....[14]....
        /*097c*/ 	.word	0xffffffff


	//   ....[15]....
        /*0980*/ 	.word	0xffffffff


	//   ....[16]....
        /*0984*/ 	.word	0xffffffff


	//   ....[17]....
        /*0988*/ 	.word	0xffffffff


	//   ....[18]....
        /*098c*/ 	.word	0xffffffff


	//   ....[19]....
        /*0990*/ 	.word	0xffffffff


	//   ....[20]....
        /*0994*/ 	.word	0xffffffff


	//   ....[21]....
        /*0998*/ 	.word	0xffffffff


	//   ....[22]....
        /*099c*/ 	.word	0xffffffff


	//   ....[23]....
        /*09a0*/ 	.word	0xffffffff


	//   ....[24]....
        /*09a4*/ 	.word	0xffffffff


	//   ....[25]....
        /*09a8*/ 	.word	0xffffffff


	//   ....[26]....
        /*09ac*/ 	.word	0xffffffff


	//   ....[27]....
        /*09b0*/ 	.word	0xffffffff


	//   ....[28]....
        /*09b4*/ 	.word	0xffffffff


	//   ....[29]....
        /*09b8*/ 	.word	0xffffffff


	//   ....[30]....
        /*09bc*/ 	.word	0xffffffff


	//   ....[31]....
        /*09c0*/ 	.word	0xffffffff


	//   ....[32]....
        /*09c4*/ 	.word	0xffffffff


	//   ....[33]....
        /*09c8*/ 	.word	0xffffffff


	//   ....[34]....
        /*09cc*/ 	.word	0xffffffff


	//   ....[35]....
        /*09d0*/ 	.word	0xffffffff


	//   ....[36]....
        /*09d4*/ 	.word	0xffffffff


	//   ....[37]....
        /*09d8*/ 	.word	0xffffffff


	//   ....[38]....
        /*09dc*/ 	.word	0xffffffff


	//   ....[39]....
        /*09e0*/ 	.word	0xffffffff


	//   ....[40]....
        /*09e4*/ 	.word	0xffffffff


	//   ....[41]....
        /*09e8*/ 	.word	0xffffffff


	//   ....[42]....
        /*09ec*/ 	.word	0xffffffff


	//   ....[43]....
        /*09f0*/ 	.word	0xffffffff


	//   ....[44]....
        /*09f4*/ 	.word	0xffffffff


	//   ....[45]....
        /*09f8*/ 	.word	0xffffffff


	//   ....[46]....
        /*09fc*/ 	.word	0xffffffff


	//   ....[47]....
        /*0a00*/ 	.word	0xffffffff


	//   ....[48]....
        /*0a04*/ 	.word	0xffffffff


	//   ....[49]....
        /*0a08*/ 	.word	0xffffffff


	//   ....[50]....
        /*0a0c*/ 	.word	0xffffffff


	//   ....[51]....
        /*0a10*/ 	.word	0xffffffff


	//   ....[52]....
        /*0a14*/ 	.word	0xffffffff


	//   ....[53]....
        /*0a18*/ 	.word	0xffffffff


	//   ....[54]....
        /*0a1c*/ 	.word	0xffffffff


	//   ....[55]....
        /*0a20*/ 	.word	0xffffffff


	//   ....[56]....
        /*0a24*/ 	.word	0xffffffff


	//   ....[57]....
        /*0a28*/ 	.word	0xffffffff


	//   ....[58]....
        /*0a2c*/ 	.word	0xffffffff


	//   ....[59]....
        /*0a30*/ 	.word	0xffffffff


	//   ....[60]....
        /*0a34*/ 	.word	0xffffffff


	//   ....[61]....
        /*0a38*/ 	.word	0xffffffff


	//   ....[62]....
        /*0a3c*/ 	.word	0xffffffff


	//   ....[63]....
        /*0a40*/ 	.word	0xffffffff


	//   ....[64]....
        /*0a44*/ 	.word	0xffffffff


	//   ....[65]....
        /*0a48*/ 	.word	0xffffffff


	//   ....[66]....
        /*0a4c*/ 	.word	0xffffffff


	//   ....[67]....
        /*0a50*/ 	.word	0xffffffff


	//   ....[68]....
        /*0a54*/ 	.word	0xffffffff


	//   ....[69]....
        /*0a58*/ 	.word	0xffffffff


	//   ....[70]....
        /*0a5c*/ 	.word	0xffffffff


	//   ....[71]....
        /*0a60*/ 	.word	0xffffffff


	//   ....[72]....
        /*0a64*/ 	.word	0xffffffff


	//   ....[73]....
        /*0a68*/ 	.word	0xffffffff


	//   ....[74]....
        /*0a6c*/ 	.word	0xffffffff


	//   ....[75]....
        /*0a70*/ 	.word	0xffffffff


	//   ....[76]....
        /*0a74*/ 	.word	0xffffffff


	//   ....[77]....
        /*0a78*/ 	.word	0xffffffff


	//   ....[78]....
        /*0a7c*/ 	.word	0xffffffff


	//   ....[79]....
        /*0a80*/ 	.word	0xffffffff


	//   ....[80]....
        /*0a84*/ 	.word	0xffffffff


	//   ....[81]....
        /*0a88*/ 	.word	0xffffffff


	//   ....[82]....
        /*0a8c*/ 	.word	0xffffffff


	//   ....[83]....
        /*0a90*/ 	.word	0xffffffff


	//   ....[84]....
        /*0a94*/ 	.word	0xffffffff


	//   ....[85]....
        /*0a98*/ 	.word	0xffffffff


	//   ....[86]....
        /*0a9c*/ 	.word	0xffffffff


	//   ....[87]....
        /*0aa0*/ 	.word	0xffffffff


	//   ....[88]....
        /*0aa4*/ 	.word	0xffffffff


	//   ....[89]....
        /*0aa8*/ 	.word	0xffffffff


	//   ....[90]....
        /*0aac*/ 	.word	0xffffffff


	//   ....[91]....
        /*0ab0*/ 	.word	0xffffffff


	//   ....[92]....
        /*0ab4*/ 	.word	0xffffffff


	//   ....[93]....
        /*0ab8*/ 	.word	0xffffffff


	//   ....[94]....
        /*0abc*/ 	.word	0xffffffff


	//   ....[95]....
        /*0ac0*/ 	.word	0xffffffff


	//   ....[96]....
        /*0ac4*/ 	.word	0xffffffff


	//   ....[97]....
        /*0ac8*/ 	.word	0xffffffff


	//   ....[98]....
        /*0acc*/ 	.word	0xffffffff


	//   ....[99]....
        /*0ad0*/ 	.word	0xffffffff


	//   ....[100]....
        /*0ad4*/ 	.word	0xffffffff


	//   ....[101]....
        /*0ad8*/ 	.word	0xffffffff


	//   ....[102]....
        /*0adc*/ 	.word	0xffffffff


	//   ....[103]....
        /*0ae0*/ 	.word	0xffffffff


	//   ....[104]....
        /*0ae4*/ 	.word	0xffffffff


	//   ....[105]....
        /*0ae8*/ 	.word	0xffffffff


	//   ....[106]....
        /*0aec*/ 	.word	0xffffffff


	//   ....[107]....
        /*0af0*/ 	.word	0xffffffff


	//   ....[108]....
        /*0af4*/ 	.word	0xffffffff


	//   ....[109]....
        /*0af8*/ 	.word	0xffffffff


	//   ....[110]....
        /*0afc*/ 	.word	0xffffffff


	//   ....[111]....
        /*0b00*/ 	.word	0xffffffff


	//   ....[112]....
        /*0b04*/ 	.word	0xffffffff


	//   ....[113]....
        /*0b08*/ 	.word	0xffffffff


	//   ....[114]....
        /*0b0c*/ 	.word	0xffffffff


	//   ....[115]....
        /*0b10*/ 	.word	0xffffffff


	//   ....[116]....
        /*0b14*/ 	.word	0xffffffff


	//   ....[117]....
        /*0b18*/ 	.word	0xffffffff


	//   ....[118]....
        /*0b1c*/ 	.word	0xffffffff


	//   ....[119]....
        /*0b20*/ 	.word	0xffffffff


	//   ....[120]....
        /*0b24*/ 	.word	0xffffffff


	//   ....[121]....
        /*0b28*/ 	.word	0xffffffff


	//   ....[122]....
        /*0b2c*/ 	.word	0xffffffff


	//   ....[123]....
        /*0b30*/ 	.word	0xffffffff


	//   ....[124]....
        /*0b34*/ 	.word	0xffffffff


	//   ....[125]....
        /*0b38*/ 	.word	0xffffffff


	//   ....[126]....
        /*0b3c*/ 	.word	0xffffffff


	//   ....[127]....
        /*0b40*/ 	.word	0xffffffff


	//   ....[128]....
        /*0b44*/ 	.word	0xffffffff


	//   ....[129]....
        /*0b48*/ 	.word	0xffffffff


	//   ....[130]....
        /*0b4c*/ 	.word	0xffffffff


	//   ....[131]....
        /*0b50*/ 	.word	0xffffffff


	//   ....[132]....
        /*0b54*/ 	.word	0xffffffff


	//   ....[133]....
        /*0b58*/ 	.word	0xffffffff


	//   ....[134]....
        /*0b5c*/ 	.word	0xffffffff


	//   ....[135]....
        /*0b60*/ 	.word	0xffffffff


	//   ....[136]....
        /*0b64*/ 	.word	0xffffffff


	//   ....[137]....
        /*0b68*/ 	.word	0xffffffff


	//   ....[138]....
        /*0b6c*/ 	.word	0xffffffff


	//   ....[139]....
        /*0b70*/ 	.word	0xffffffff


	//   ....[140]....
        /*0b74*/ 	.word	0xffffffff


	//   ....[141]....
        /*0b78*/ 	.word	0xffffffff


	//   ....[142]....
        /*0b7c*/ 	.word	0xffffffff


	//   ....[143]....
        /*0b80*/ 	.word	0xffffffff


	//   ....[144]....
        /*0b84*/ 	.word	0xffffffff


	//   ....[145]....
        /*0b88*/ 	.word	0xffffffff


	//   ....[146]....
        /*0b8c*/ 	.word	0xffffffff


	//   ....[147]....
        /*0b90*/ 	.word	0xffffffff


	//   ....[148]....
        /*0b94*/ 	.word	0xffffffff


	//   ....[149]....
        /*0b98*/ 	.word	0xffffffff


	//   ....[150]....
        /*0b9c*/ 	.word	0xffffffff


	//   ....[151]....
        /*0ba0*/ 	.word	0xffffffff


	//   ....[152]....
        /*0ba4*/ 	.word	0xffffffff


	//   ....[153]....
        /*0ba8*/ 	.word	0xffffffff


	//   ....[154]....
        /*0bac*/ 	.word	0xffffffff


	//   ....[155]....
        /*0bb0*/ 	.word	0xffffffff


	//   ....[156]....
        /*0bb4*/ 	.word	0xffffffff


	//   ....[157]....
        /*0bb8*/ 	.word	0xffffffff


	//   ....[158]....
        /*0bbc*/ 	.word	0xffffffff


	//   ....[159]....
        /*0bc0*/ 	.word	0xffffffff


	//   ....[160]....
        /*0bc4*/ 	.word	0xffffffff


	//   ....[161]....
        /*0bc8*/ 	.word	0xffffffff


	//   ....[162]....
        /*0bcc*/ 	.word	0xffffffff


	//   ....[163]....
        /*0bd0*/ 	.word	0xffffffff


	//   ....[164]....
        /*0bd4*/ 	.word	0xffffffff


	//   ....[165]....
        /*0bd8*/ 	.word	0xffffffff


	//   ....[166]....
        /*0bdc*/ 	.word	0xffffffff


	//   ....[167]....
        /*0be0*/ 	.word	0xffffffff


	//   ....[168]....
        /*0be4*/ 	.word	0xffffffff


	//   ....[169]....
        /*0be8*/ 	.word	0xffffffff


	//   ....[170]....
        /*0bec*/ 	.word	0xffffffff


	//   ....[171]....
        /*0bf0*/ 	.word	0xffffffff


	//   ....[172]....
        /*0bf4*/ 	.word	0xffffffff


	//   ....[173]....
        /*0bf8*/ 	.word	0xffffffff


	//   ....[174]....
        /*0bfc*/ 	.word	0xffffffff


	//   ....[175]....
        /*0c00*/ 	.word	0xffffffff


	//   ....[176]....
        /*0c04*/ 	.word	0xffffffff


	//   ....[177]....
        /*0c08*/ 	.word	0xffffffff


	//   ....[178]....
        /*0c0c*/ 	.word	0xffffffff


	//   ....[179]....
        /*0c10*/ 	.word	0xffffffff


	//   ....[180]....
        /*0c14*/ 	.word	0xffffffff


	//   ....[181]....
        /*0c18*/ 	.word	0xffffffff


	//   ....[182]....
        /*0c1c*/ 	.word	0xffffffff


	//   ....[183]....
        /*0c20*/ 	.word	0xffffffff


	//   ....[184]....
        /*0c24*/ 	.word	0xffffffff


	//   ....[185]....
        /*0c28*/ 	.word	0xffffffff


	//   ....[186]....
        /*0c2c*/ 	.word	0xffffffff


	//   ....[187]....
        /*0c30*/ 	.word	0xffffffff


	//   ....[188]....
        /*0c34*/ 	.word	0xffffffff


	//   ....[189]....
        /*0c38*/ 	.word	0xffffffff


	//   ....[190]....
        /*0c3c*/ 	.word	0xffffffff


	//   ....[191]....
        /*0c40*/ 	.word	0xffffffff


	//   ....[192]....
        /*0c44*/ 	.word	0xffffffff


	//   ....[193]....
        /*0c48*/ 	.word	0xffffffff


	//   ....[194]....
        /*0c4c*/ 	.word	0xffffffff


	//   ....[195]....
        /*0c50*/ 	.word	0xffffffff


	//   ....[196]....
        /*0c54*/ 	.word	0xffffffff


	//   ....[197]....
        /*0c58*/ 	.word	0xffffffff


	//   ....[198]....
        /*0c5c*/ 	.word	0xffffffff


	//   ....[199]....
        /*0c60*/ 	.word	0xffffffff


	//   ....[200]....
        /*0c64*/ 	.word	0xffffffff


	//   ....[201]....
        /*0c68*/ 	.word	0xffffffff


	//   ....[202]....
        /*0c6c*/ 	.word	0xffffffff


	//   ....[203]....
        /*0c70*/ 	.word	0xffffffff


	//   ....[204]....
        /*0c74*/ 	.word	0xffffffff


	//   ....[205]....
        /*0c78*/ 	.word	0xffffffff


	//   ....[206]....
        /*0c7c*/ 	.word	0xffffffff


	//   ....[207]....
        /*0c80*/ 	.word	0xffffffff


	//   ....[208]....
        /*0c84*/ 	.word	0xffffffff


	//   ....[209]....
        /*0c88*/ 	.word	0xffffffff


	//   ....[210]....
        /*0c8c*/ 	.word	0xffffffff


	//   ....[211]....
        /*0c90*/ 	.word	0xffffffff


	//   ....[212]....
        /*0c94*/ 	.word	0xffffffff


	//   ....[213]....
        /*0c98*/ 	.word	0xffffffff


	//   ....[214]....
        /*0c9c*/ 	.word	0xffffffff


	//   ....[215]....
        /*0ca0*/ 	.word	0xffffffff


	//   ....[216]....
        /*0ca4*/ 	.word	0xffffffff


	//----- nvinfo : EIATTR_COOP_GROUP_INSTR_OFFSETS
	.align		4
.L_722:
        /*0ca8*/ 	.byte	0x04, 0x28
        /*0caa*/ 	.short	(.L_724 - .L_723)


	//   ....[0]....
.L_723:
        /*0cac*/ 	.word	0x00000060


	//   ....[1]....
        /*0cb0*/ 	.word	0x00000260


	//   ....[2]....
        /*0cb4*/ 	.word	0x00000290


	//   ....[3]....
        /*0cb8*/ 	.word	0x000002c0


	//   ....[4]....
        /*0cbc*/ 	.word	0x000002f0


	//   ....[5]....
        /*0cc0*/ 	.word	0x00000320


	//   ....[6]....
        /*0cc4*/ 	.word	0x00000350


	//   ....[7]....
        /*0cc8*/ 	.word	0x000004c0


	//   ....[8]....
        /*0ccc*/ 	.word	0x00000500


	//   ....[9]....
        /*0cd0*/ 	.word	0x00000530


	//   ....[10]....
        /*0cd4*/ 	.word	0x00000560


	//   ....[11]....
        /*0cd8*/ 	.word	0x00000590


	//   ....[12]....
        /*0cdc*/ 	.word	0x000005c0


	//   ....[13]....
        /*0ce0*/ 	.word	0x00000650


	//   ....[14]....
        /*0ce4*/ 	.word	0x00000690


	//   ....[15]....
        /*0ce8*/ 	.word	0x000006b0


	//   ....[16]....
        /*0cec*/ 	.word	0x00000710


	//   ....[17]....
        /*0cf0*/ 	.word	0x0000ab30


	//   ....[18]....
        /*0cf4*/ 	.word	0x0000ab50


	//   ....[19]....
        /*0cf8*/ 	.word	0x0000ace0


	//   ....[20]....
        /*0cfc*/ 	.word	0x0000acf0


	//   ....[21]....
        /*0d00*/ 	.word	0x0000ae80


	//   ....[22]....
        /*0d04*/ 	.word	0x0000aea0


	//   ....[23]....
        /*0d08*/ 	.word	0x0000b030


	//   ....[24]....
        /*0d0c*/ 	.word	0x0000b040


	//   ....[25]....
        /*0d10*/ 	.word	0x0000cd30


	//   ....[26]....
        /*0d14*/ 	.word	0x0000cf50


	//   ....[27]....
        /*0d18*/ 	.word	0x0000d810


	//   ....[28]....
        /*0d1c*/ 	.word	0x0000d840


	//   ....[29]....
        /*0d20*/ 	.word	0x0000d980


	//   ....[30]....
        /*0d24*/ 	.word	0x0000d9d0


	//   ....[31]....
        /*0d28*/ 	.word	0x000102e0


	//   ....[32]....
        /*0d2c*/ 	.word	0x00010870


	//   ....[33]....
        /*0d30*/ 	.word	0x00010b10


	//   ....[34]....
        /*0d34*/ 	.word	0x00010b30


	//   ....[35]....
        /*0d38*/ 	.word	0x000114b0


	//   ....[36]....
        /*0d3c*/ 	.word	0x000114d0


	//   ....[37]....
        /*0d40*/ 	.word	0x00013f90


	//   ....[38]....
        /*0d44*/ 	.word	0x00013fb0


	//   ....[39]....
        /*0d48*/ 	.word	0x000144d0


	//   ....[40]....
        /*0d4c*/ 	.word	0x000145d0


	//   ....[41]....
        /*0d50*/ 	.word	0x00016df0


	//   ....[42]....
        /*0d54*/ 	.word	0x00017380


	//   ....[43]....
        /*0d58*/ 	.word	0x00017620


	//   ....[44]....
        /*0d5c*/ 	.word	0x00017640


	//   ....[45]....
        /*0d60*/ 	.word	0x00017ee0


	//   ....[46]....
        /*0d64*/ 	.word	0x00017f80


	//   ....[47]....
        /*0d68*/ 	.word	0x000191d0


	//   ....[48]....
        /*0d6c*/ 	.word	0x00019200


	//   ....[49]....
        /*0d70*/ 	.word	0x00019220


	//   ....[50]....
        /*0d74*/ 	.word	0x00019230


	//   ....[51]....
        /*0d78*/ 	.word	0x0001aa80


	//   ....[52]....
        /*0d7c*/ 	.word	0x0001aaa0


	//   ....[53]....
        /*0d80*/ 	.word	0x0001aac0


	//   ....[54]....
        /*0d84*/ 	.word	0x0001aad0


	//   ....[55]....
        /*0d88*/ 	.word	0x0001aec0


	//   ....[56]....
        /*0d8c*/ 	.word	0x0001aee0


	//   ....[57]....
        /*0d90*/ 	.word	0x0001b080


	//   ....[58]....
        /*0d94*/ 	.word	0x0001b090


	//   ....[59]....
        /*0d98*/ 	.word	0x0001b230


	//   ....[60]....
        /*0d9c*/ 	.word	0x0001b250


	//   ....[61]....
        /*0da0*/ 	.word	0x0001b3f0


	//   ....[62]....
        /*0da4*/ 	.word	0x0001b400


	//   ....[63]....
        /*0da8*/ 	.word	0x0001b790


	//   ....[64]....
        /*0dac*/ 	.word	0x0001b7b0


	//   ....[65]....
        /*0db0*/ 	.word	0x0001c4a0


	//   ....[66]....
        /*0db4*/ 	.word	0x0001c4b0


	//   ....[67]....
        /*0db8*/ 	.word	0x0001d970


	//   ....[68]....
        /*0dbc*/ 	.word	0x0001d990


	//   ....[69]....
        /*0dc0*/ 	.word	0x0001db30


	//   ....[70]....
        /*0dc4*/ 	.word	0x0001db40


	//   ....[71]....
        /*0dc8*/ 	.word	0x0001dce0


	//   ....[72]....
        /*0dcc*/ 	.word	0x0001dd00


	//   ....[73]....
        /*0dd0*/ 	.word	0x0001dea0


	//   ....[74]....
        /*0dd4*/ 	.word	0x0001deb0


	//   ....[75]....
        /*0dd8*/ 	.word	0x0001e120


	//   ....[76]....
        /*0ddc*/ 	.word	0x0001e140


	//   ....[77]....
        /*0de0*/ 	.word	0x0001e260


	//   ....[78]....
        /*0de4*/ 	.word	0x0001e2a0


	//   ....[79]....
        /*0de8*/ 	.word	0x0001e2d0


	//   ....[80]....
        /*0dec*/ 	.word	0x0001e300


	//   ....[81]....
        /*0df0*/ 	.word	0x0001e330


	//   ....[82]....
        /*0df4*/ 	.word	0x0001e360


	//   ....[83]....
        /*0df8*/ 	.word	0x0001e4c0


	//   ....[84]....
        /*0dfc*/ 	.word	0x0001e500


	//   ....[85]....
        /*0e00*/ 	.word	0x0001e530


	//   ....[86]....
        /*0e04*/ 	.word	0x0001e560


	//   ....[87]....
        /*0e08*/ 	.word	0x0001e590


	//   ....[88]....
        /*0e0c*/ 	.word	0x0001e5c0


	//   ....[89]....
        /*0e10*/ 	.word	0x0001e650


	//   ....[90]....
        /*0e14*/ 	.word	0x0001e690


	//   ....[91]....
        /*0e18*/ 	.word	0x0001e6a0


	//   ....[92]....
        /*0e1c*/ 	.word	0x0001e700


	//   ....[93]....
        /*0e20*/ 	.word	0x0001f110


	//   ....[94]....
        /*0e24*/ 	.word	0x0001f170


	//   ....[95]....
        /*0e28*/ 	.word	0x0001f1c0


	//   ....[96]....
        /*0e2c*/ 	.word	0x0001f210


	//   ....[97]....
        /*0e30*/ 	.word	0x0001f260


	//   ....[98]....
        /*0e34*/ 	.word	0x0001f2e0


	//   ....[99]....
        /*0e38*/ 	.word	0x0001f330


	//   ....[100]....
        /*0e3c*/ 	.word	0x0001f3a0


	//   ....[101]....
        /*0e40*/ 	.word	0x0001f410


	//   ....[102]....
        /*0e44*/ 	.word	0x0001f480


	//   ....[103]....
        /*0e48*/ 	.word	0x0001f500


	//   ....[104]....
        /*0e4c*/ 	.word	0x0001f580


	//   ....[105]....
        /*0e50*/ 	.word	0x0001f600


	//   ....[106]....
        /*0e54*/ 	.word	0x0001f670


	//   ....[107]....
        /*0e58*/ 	.word	0x0001f6f0


	//   ....[108]....
        /*0e5c*/ 	.word	0x0001f770


	//   ....[109]....
        /*0e60*/ 	.word	0x0001f7f0


	//   ....[110]....
        /*0e64*/ 	.word	0x0001f860


	//   ....[111]....
        /*0e68*/ 	.word	0x0001f8c0


	//   ....[112]....
        /*0e6c*/ 	.word	0x0001f920


	//   ....[113]....
        /*0e70*/ 	.word	0x0001f970


	//   ....[114]....
        /*0e74*/ 	.word	0x0001f9c0


	//   ....[115]....
        /*0e78*/ 	.word	0x0001fa40


	//   ....[116]....
        /*0e7c*/ 	.word	0x0001fac0


	//   ....[117]....
        /*0e80*/ 	.word	0x0001fb40


	//   ....[118]....
        /*0e84*/ 	.word	0x0001fbb0


	//   ....[119]....
        /*0e88*/ 	.word	0x0001fc30


	//   ....[120]....
        /*0e8c*/ 	.word	0x0001fcb0


	//   ....[121]....
        /*0e90*/ 	.word	0x0001fd30


	//   ....[122]....
        /*0e94*/ 	.word	0x0001fda0


	//   ....[123]....
        /*0e98*/ 	.word	0x0001fe20


	//   ....[124]....
        /*0e9c*/ 	.word	0x0001fea0


	//   ....[125]....
        /*0ea0*/ 	.word	0x0001ff20


	//   ....[126]....
        /*0ea4*/ 	.word	0x0001ff90


	//   ....[127]....
        /*0ea8*/ 	.word	0x00020010


	//   ....[128]....
        /*0eac*/ 	.word	0x00020090


	//   ....[129]....
        /*0eb0*/ 	.word	0x00020110


	//   ....[130]....
        /*0eb4*/ 	.word	0x00020180


	//   ....[131]....
        /*0eb8*/ 	.word	0x00020200


	//   ....[132]....
        /*0ebc*/ 	.word	0x00020280


	//   ....[133]....
        /*0ec0*/ 	.word	0x00020300


	//   ....[134]....
        /*0ec4*/ 	.word	0x00020370


	//   ....[135]....
        /*0ec8*/ 	.word	0x000203f0


	//   ....[136]....
        /*0ecc*/ 	.word	0x00020470


	//   ....[137]....
        /*0ed0*/ 	.word	0x000204c0


	//   ....[138]....
        /*0ed4*/ 	.word	0x00020500


	//   ....[139]....
        /*0ed8*/ 	.word	0x00020550


	//   ....[140]....
        /*0edc*/ 	.word	0x000205a0


	//   ....[141]....
        /*0ee0*/ 	.word	0x000205f0


	//   ....[142]....
        /*0ee4*/ 	.word	0x00020670


	//   ....[143]....
        /*0ee8*/ 	.word	0x000206c0


	//   ....[144]....
        /*0eec*/ 	.word	0x00020710


	//   ....[145]....
        /*0ef0*/ 	.word	0x00020760


	//   ....[146]....
        /*0ef4*/ 	.word	0x000207b0


	//   ....[147]....
        /*0ef8*/ 	.word	0x00020800


	//   ....[148]....
        /*0efc*/ 	.word	0x00020880


	//   ....[149]....
        /*0f00*/ 	.word	0x000208d0


	//   ....[150]....
        /*0f04*/ 	.word	0x00020950


	//   ....[151]....
        /*0f08*/ 	.word	0x000209c0


	//   ....[152]....
        /*0f0c*/ 	.word	0x00020a40


	//   ....[153]....
        /*0f10*/ 	.word	0x00020e70


	//   ....[154]....
        /*0f14*/ 	.word	0x00020e90


	//   ....[155]....
        /*0f18*/ 	.word	0x00020eb0


	//   ....[156]....
        /*0f1c*/ 	.word	0x00020ec0


	//   ....[157]....
        /*0f20*/ 	.word	0x00021430


	//   ....[158]....
        /*0f24*/ 	.word	0x00021440


	//   ....[159]....
        /*0f28*/ 	.word	0x00021450


	//   ....[160]....
        /*0f2c*/ 	.word	0x00021460


	//   ....[161]....
        /*0f30*/ 	.word	0x000219d0


	//   ....[162]....
        /*0f34*/ 	.word	0x000219f0


	//   ....[163]....
        /*0f38*/ 	.word	0x00021a10


	//   ....[164]....
        /*0f3c*/ 	.word	0x00021a20


	//   ....[165]....
        /*0f40*/ 	.word	0x00021ff0


	//   ....[166]....
        /*0f44*/ 	.word	0x00022010


	//   ....[167]....
        /*0f48*/ 	.word	0x00022020


	//   ....[168]....
        /*0f4c*/ 	.word	0x00022030


	//   ....[169]....
        /*0f50*/ 	.word	0x00025830


	//   ....[170]....
        /*0f54*/ 	.word	0x00025850


	//   ....[171]....
        /*0f58*/ 	.word	0x00025870


	//   ....[172]....
        /*0f5c*/ 	.word	0x00025880


	//   ....[173]....
        /*0f60*/ 	.word	0x00025cf0


	//   ....[174]....
        /*0f64*/ 	.word	0x00025d00


	//   ....[175]....
        /*0f68*/ 	.word	0x00025d10


	//   ....[176]....
        /*0f6c*/ 	.word	0x00025d20


	//   ....[177]....
        /*0f70*/ 	.word	0x00026130


	//   ....[178]....
        /*0f74*/ 	.word	0x00026150


	//   ....[179]....
        /*0f78*/ 	.word	0x00026170


	//   ....[180]....
        /*0f7c*/ 	.word	0x00026180


	//   ....[181]....
        /*0f80*/ 	.word	0x00026620


	//   ....[182]....
        /*0f84*/ 	.word	0x00026640


	//   ....[183]....
        /*0f88*/ 	.word	0x00026660


	//   ....[184]....
        /*0f8c*/ 	.word	0x00026670


	//   ....[185]....
        /*0f90*/ 	.word	0x0002a310


	//   ....[186]....
        /*0f94*/ 	.word	0x0002a390


	//   ....[187]....
        /*0f98*/ 	.word	0x0002a410


	//   ....[188]....
        /*0f9c*/ 	.word	0x0002a480


	//   ....[189]....
        /*0fa0*/ 	.word	0x0002a500


	//   ....[190]....
        /*0fa4*/ 	.word	0x0002a570


	//   ....[191]....
        /*0fa8*/ 	.word	0x0002a5f0


	//   ....[192]....
        /*0fac*/ 	.word	0x0002a660


	//   ....[193]....
        /*0fb0*/ 	.word	0x0002a6e0


	//   ....[194]....
        /*0fb4*/ 	.word	0x0002a760


	//   ....[195]....
        /*0fb8*/ 	.word	0x0002a7e0


	//   ....[196]....
        /*0fbc*/ 	.word	0x0002a850


	//   ....[197]....
        /*0fc0*/ 	.word	0x0002a8d0


	//   ....[198]....
        /*0fc4*/ 	.word	0x0002a950


	//   ....[199]....
        /*0fc8*/ 	.word	0x0002a9c0


	//   ....[200]....
        /*0fcc*/ 	.word	0x0002aa30


	//   ....[201]....
        /*0fd0*/ 	.word	0x0002aab0


	//   ....[202]....
        /*0fd4*/ 	.word	0x0002ab30


	//   ....[203]....
        /*0fd8*/ 	.word	0x0002abb0


	//   ....[204]....
        /*0fdc*/ 	.word	0x0002ac20


	//   ....[205]....
        /*0fe0*/ 	.word	0x0002aca0


	//   ....[206]....
        /*0fe4*/ 	.word	0x0002ad10


	//   ....[207]....
        /*0fe8*/ 	.word	0x0002ad80


	//   ....[208]....
        /*0fec*/ 	.word	0x0002adf0


	//   ....[209]....
        /*0ff0*/ 	.word	0x0002ae70


	//   ....[210]....
        /*0ff4*/ 	.word	0x0002aef0


	//   ....[211]....
        /*0ff8*/ 	.word	0x0002af70


	//   ....[212]....
        /*0ffc*/ 	.word	0x0002afe0


	//   ....[213]....
        /*1000*/ 	.word	0x0002b060


	//   ....[214]....
        /*1004*/ 	.word	0x0002b0e0


	//   ....[215]....
        /*1008*/ 	.word	0x0002b160


	//   ....[216]....
        /*100c*/ 	.word	0x0002b1d0


	//----- nvinfo : EIATTR_EXIT_INSTR_OFFSETS
	.align		4
.L_724:
        /*1010*/ 	.byte	0x04, 0x1c
        /*1012*/ 	.short	(.L_726 - .L_725)


	//   ....[0]....
.L_725:
        /*1014*/ 	.word	0x00001100


	//   ....[1]....
        /*1018*/ 	.word	0x0001f0d0


	//----- nvinfo : EIATTR_MAX_THREADS
	.align		4
.L_726:
        /*101c*/ 	.byte	0x04, 0x05
        /*101e*/ 	.short	(.L_728 - .L_727)
.L_727:
        /*1020*/ 	.word	0x00000100
        /*1024*/ 	.word	0x00000001
        /*1028*/ 	.word	0x00000001


	//----- nvinfo : EIATTR_CRS_STACK_SIZE
	.align		4
.L_728:
        /*102c*/ 	.byte	0x04, 0x1e
        /*102e*/ 	.short	(.L_730 - .L_729)
.L_729:
        /*1030*/ 	.word	0x00000000
.L_730:


//--------------------- .nv.info._ZN7cutlass13device_kernelIN5flash19enable_sm80_to_sm89INS1_16FlashAttnFwdSm80INS1_25CollectiveMainloopFwdSm80ILi8ELi1ELb0EN4cute5tupleIJNS5_1CILi128EEENS7_ILi96EEENS7_ILi256EEEEEELi256ENS_6half_tEfNS_4arch4Sm80ELb1ELb0ELb1ELb0ELb0ELb0ELb1ELb1EEENS1_21CollectiveEpilogueFwdINS6_IJS8_SA_S9_EEENS6_IJNS7_ILi1EEESI_SI_EEESC_SE_Li256ELb0ELb1ELb1ELb0EEENS1_30DynamicPersistentTileSchedulerILi256ELi256ELb1ELb1ELb0EEEEEEEEEvNT_6ParamsE --------------------------
	.section	.nv.info._ZN7cutlass13device_kernelIN5flash19enable_sm80_to_sm89INS1_16FlashAttnFwdSm80INS1_25CollectiveMainloopFwdSm80ILi8ELi1ELb0EN4cute5tupleIJNS5_1CILi128EEENS7_ILi96EEENS7_ILi256EEEEEELi256ENS_6half_tEfNS_4arch4Sm80ELb1ELb0ELb1ELb0ELb0ELb0ELb1ELb1EEENS1_21CollectiveEpilogueFwdINS6_IJS8_SA_S9_EEENS6_IJNS7_ILi1EEESI_SI_EEESC_SE_Li256ELb0ELb1ELb1ELb0EEENS1_30DynamicPersistentTileSchedulerILi256ELi256ELb1ELb1ELb0EEEEEEEEEvNT_6ParamsE,"",@"SHT_CUDA_INFO"
	.sectionflags	@""
	.align	4


	//----- nvinfo : EIATTR_CUDA_API_VERSION
	.align		4
        /*0000*/ 	.byte	0x04, 0x37
        /*0002*/ 	.short	(.L_732 - .L_731)
.L_731:
        /*0004*/ 	.word	0x00000082


	//----- nvinfo : EIATTR_SW2861232_WAR
	.align		4
.L_732:
        /*0008*/ 	.byte	0x01, 0x35
	.zero		2


	//----- nvinfo : EIATTR_PARAM_CBANK
	.align		4
        /*000c*/ 	.byte	0x04, 0x0a
        /*000e*/ 	.short	(.L_734 - .L_733)
	.align		4
.L_733:
        /*0010*/ 	.word	index@(.nv.constant0._ZN7cutlass13device_kernelIN5flash19enable_sm80_to_sm89INS1_16FlashAttnFwdSm80INS1_25CollectiveMainloopFwdSm80ILi8ELi1ELb0EN4cute5tupleIJNS5_1CILi128EEENS7_ILi96EEENS7_ILi256EEEEEELi256ENS_6half_tEfNS_4arch4Sm80ELb1ELb0ELb1ELb0ELb0ELb0ELb1ELb1EEENS1_21CollectiveEpilogueFwdINS6_IJS8_SA_S9_EEENS6_IJNS7_ILi1EEESI_SI_EEESC_SE_Li256ELb0ELb1ELb1ELb0EEENS1_30DynamicPersistentTileSchedulerILi256ELi256ELb1ELb1ELb0EEEEEEEEEvNT_6ParamsE)
        /*0014*/ 	.short	0x0160
        /*0016*/ 	.short	0x0428


	//----- nvinfo : EIATTR_CBANK_PARAM_SIZE
	.align		4
.L_734:
        /*0018*/ 	.byte	0x03, 0x19
        /*001a*/ 	.short	0x0428


	//----- nvinfo : EIATTR_KPARAM_INFO
	.align		4
        /*001c*/ 	.byte	0x04, 0x17
        /*001e*/ 	.short	(.L_736 - .L_735)
.L_735:
        /*0020*/ 	.word	0x00000000
        /*0024*/ 	.short	0x0000
        /*0026*/ 	.short	0x0000
        /*0028*/ 	.byte	0x00, 0xf0, 0xa1, 0x10


	//----- nvinfo : EIATTR_MAXREG_COUNT
	.align		4
.L_736:
        /*002c*/ 	.byte	0x03, 0x1b
        /*002e*/ 	.short	0x00ff


	//----- nvinfo : EIATTR_NUM_BARRIERS
	.align		4
        /*0030*/ 	.byte	0x02, 0x4c
        /*0032*/ 	.byte	0x06
	.zero		1


	//----- nvinfo : EIATTR_ANNOTATIONS
	.align		4
        /*0034*/ 	.byte	0x04, 0x55
        /*0036*/ 	.short	(.L_738 - .L_737)


	//   ....[0]....
.L_737:
        /* <DEDUP_REMOVED lines=72> */


	//----- nvinfo : EIATTR_MERCURY_ISA_VERSION
	.align		4
.L_738:
        /*04a0*/ 	.byte	0x03, 0x5f
        /*04a2*/ 	.short	0x0000


	//----- nvinfo : EIATTR_INT_WARP_WIDE_INSTR_OFFSETS
	.align		4
        /*04a4*/ 	.byte	0x04, 0x31
        /*04a6*/ 	.short	(.L_740 - .L_739)


	//   ....[0]....
.L_739:
        /*04a8*/ 	.word	0x000134a0


	//   ....[1]....
        /*04ac*/ 	.word	0x00013520


	//----- nvinfo : EIATTR_COOP_GROUP_MASK_REGIDS
	.align		4
.L_740:
        /*04b0*/ 	.byte	0x04, 0x29
        /*04b2*/ 	.short	(.L_742 - .L_741)


	//   ....[0]....
.L_741:
        /*04b4*/ 	.word	0xffffffff


	//   ....[1]....
        /*04b8*/ 	.word	0xffffffff


	//   ....[2]....
        /*04bc*/ 	.word	0xffffffff


	//   ....[3]....
        /*04c0*/ 	.word	0xffffffff


	//   ....[4]....
        /*04c4*/ 	.word	0xffffffff


	//   ....[5]....
        /*04c8*/ 	.word	0xffffffff


	//   ....[6]....
        /*04cc*/ 	.word	0xffffffff


	//   ....[7]....
        /*04d0*/ 	.word	0xffffffff


	//   ....[8]....
        /*04d4*/ 	.word	0xffffffff


	//   ....[9]....
        /*04d8*/ 	.word	0xffffffff


	//   ....[10]....
        /*04dc*/ 	.word	0xffffffff


	//   ....[11]....
        /*04e0*/ 	.word	0xffffffff


	//   ....[12]....
        /*04e4*/ 	.word	0xffffffff


	//   ....[13]....
        /*04e8*/ 	.word	0xffffffff


	//   ....[14]....
        /*04ec*/ 	.word	0xffffffff


	//   ....[15]....
        /*04f0*/ 	.word	0xffffffff


	//   ....[16]....
        /*04f4*/ 	.word	0xffffffff


	//   ....[17]....
        /*04f8*/ 	.word	0xffffffff


	//   ....[18]....
        /*04fc*/ 	.word	0xffffffff


	//   ....[19]....
        /*0500*/ 	.word	0xffffffff


	//   ....[20]....
        /*0504*/ 	.word	0xffffffff


	//   ....[21]....
        /*0508*/ 	.word	0xffffffff


	//   ....[22]....
        /*050c*/ 	.word	0xffffffff


	//   ....[23]....
        /*0510*/ 	.word	0xffffffff


	//   ....[24]....
        /*0514*/ 	.word	0xffffffff


	//   ....[25]....
        /*0518*/ 	.word	0xffffffff


	//   ....[26]....
        /*051c*/ 	.word	0xffffffff


	//   ....[27]....
        /*0520*/ 	.word	0xffffffff


	//   ....[28]....
        /*0524*/ 	.word	0xffffffff


	//   ....[29]....
        /*0528*/ 	.word	0xffffffff


	//   ....[30]....
        /*052c*/ 	.word	0xffffffff


	//   ....[31]....
        /*0530*/ 	.word	0xffffffff


	//   ....[32]....
        /*0534*/ 	.word	0xffffffff


	//   ....[33]....
        /*0538*/ 	.word	0xffffffff


	//   ....[34]....
        /*053c*/ 	.word	0xffffffff


	//   ....[35]....
        /*0540*/ 	.word	0xffffffff


	//   ....[36]....
        /*0544*/ 	.word	0xffffffff


	//   ....[37]....
        /*0548*/ 	.word	0xffffffff


	//   ....[38]....
        /*054c*/ 	.word	0xffffffff


	//   ....[39]....
        /*0550*/ 	.word	0xffffffff


	//   ....[40]....
        /*0554*/ 	.word	0xffffffff


	//   ....[41]....
        /*0558*/ 	.word	0xffffffff


	//   ....[42]....
        /*055c*/ 	.word	0xffffffff


	//   ....[43]....
        /*0560*/ 	.word	0xffffffff


	//   ....[44]....
        /*0564*/ 	.word	0xffffffff


	//   ....[45]....
        /*0568*/ 	.word	0xffffffff


	//   ....[46]....
        /*056c*/ 	.word	0xffffffff


	//   ....[47]....
        /*0570*/ 	.word	0xffffffff


	//   ....[48]....
        /*0574*/ 	.word	0xffffffff


	//   ....[49]....
        /*0578*/ 	.word	0xffffffff


	//   ....[50]....
        /*057c*/ 	.word	0xffffffff


	//   ....[51]....
        /*0580*/ 	.word	0xffffffff


	//----- nvinfo : EIATTR_COOP_GROUP_INSTR_OFFSETS
	.align		4
.L_742:
        /*0584*/ 	.byte	0x04, 0x28
        /*0586*/ 	.short	(.L_744 - .L_743)


	//   ....[0]....
.L_743:
        /*0588*/ 	.word	0x00000050


	//   ....[1]....
        /*058c*/ 	.word	0x00001ad0


	//   ....[2]....
        /*0590*/ 	.word	0x00001af0


	//   ....[3]....
        /*0594*/ 	.word	0x00001cb0


	//   ....[4]....
        /*0598*/ 	.word	0x00001cc0


	//   ....[5]....
        /*059c*/ 	.word	0x00001e70


	//   ....[6]....
        /*05a0*/ 	.word	0x00001e90


	//   ....[7]....
        /*05a4*/ 	.word	0x00002040


	//   ....[8]....
        /*05a8*/ 	.word	0x00002050


	//   ....[9]....
        /*05ac*/ 	.word	0x000046f0


	//   ....[10]....
        /*05b0*/ 	.word	0x000048b0


	//   ....[11]....
        /*05b4*/ 	.word	0x00005050


	//   ....[12]....
        /*05b8*/ 	.word	0x00005100


	//   ....[13]....
        /*05bc*/ 	.word	0x00005120


	//   ....[14]....
        /*05c0*/ 	.word	0x00005140


	//   ....[15]....
        /*05c4*/ 	.word	0x00008ff0


	//   ....[16]....
        /*05c8*/ 	.word	0x00009f70


	//   ....[17]....
        /*05cc*/ 	.word	0x0000af10


	//   ....[18]....
        /*05d0*/ 	.word	0x0000af30


	//   ....[19]....
        /*05d4*/ 	.word	0x0000af90


	//   ....[20]....
        /*05d8*/ 	.word	0x0000afa0


	//   ....[21]....
        /*05dc*/ 	.word	0x0000fb30


	//   ....[22]....
        /*05e0*/ 	.word	0x0000fb80


	//   ....[23]....
        /*05e4*/ 	.word	0x0000fba0


	//   ....[24]....
        /*05e8*/ 	.word	0x0000fbc0


	//   ....[25]....
        /*05ec*/ 	.word	0x00012a10


	//   ....[26]....
        /*05f0*/ 	.word	0x00012a60


	//   ....[27]....
        /*05f4*/ 	.word	0x00012a80


	//   ....[28]....
        /*05f8*/ 	.word	0x00012aa0


	//   ....[29]....
        /*05fc*/ 	.word	0x00013660


	//   ....[30]....
        /*0600*/ 	.word	0x00013af0


	//   ....[31]....
        /*0604*/ 	.word	0x00013b00


	//   ....[32]....
        /*0608*/ 	.word	0x00013b30


	//   ....[33]....
        /*060c*/ 	.word	0x00013b50


	//   ....[34]....
        /*0610*/ 	.word	0x00013c50


	//   ....[35]....
        /*0614*/ 	.word	0x00013cb0


	//   ....[36]....
        /*0618*/ 	.word	0x00014820


	//   ....[37]....
        /*061c*/ 	.word	0x00014830


	//   ....[38]....
        /*0620*/ 	.word	0x000153e0


	//   ....[39]....
        /*0624*/ 	.word	0x000154f0


	//   ....[40]....
        /*0628*/ 	.word	0x00015560


	//   ....[41]....
        /*062c*/ 	.word	0x000155d0


	//   ....[42]....
        /*0630*/ 	.word	0x00015630


	//   ....[43]....
        /*0634*/ 	.word	0x000156a0


	//   ....[44]....
        /*0638*/ 	.word	0x00015710


	//   ....[45]....
        /*063c*/ 	.word	0x00015780


	//   ....[46]....
        /*0640*/ 	.word	0x000157e0


	//   ....[47]....
        /*0644*/ 	.word	0x00015840


	//   ....[48]....
        /*0648*/ 	.word	0x000158a0


	//   ....[49]....
        /*064c*/ 	.word	0x000158f0


	//   ....[50]....
        /*0650*/ 	.word	0x00015950


	//   ....[51]....
        /*0654*/ 	.word	0x000159c0


	//----- nvinfo : EIATTR_EXIT_INSTR_OFFSETS
	.align		4
.L_744:
        /*0658*/ 	.byte	0x04, 0x1c
        /*065a*/ 	.short	(.L_746 - .L_745)


	//   ....[0]....
.L_745:
        /*065c*/ 	.word	0x000000a0


	//   ....[1]....
        /*0660*/ 	.word	0x000154a0


	//----- nvinfo : EIATTR_MAX_THREADS
	.align		4
.L_746:
        /*0664*/ 	.byte	0x04, 0x05
        /*0666*/ 	.short	(.L_748 - .L_747)
.L_747:
        /*0668*/ 	.word	0x00000100
        /*066c*/ 	.word	0x00000001
        /*0670*/ 	.word	0x00000001


	//----- nvinfo : EIATTR_CRS_STACK_SIZE
	.align		4
.L_748:
        /*0674*/ 	.byte	0x04, 0x1e
        /*0676*/ 	.short	(.L_750 - .L_749)
.L_749:
        /*0678*/ 	.word	0x00000000
.L_750:


//--------------------- .nv.info._ZN7cutlass13device_kernelIN5flash19enable_sm80_to_sm89INS1_16FlashAttnFwdSm80INS1_25CollectiveMainloopFwdSm80ILi8ELi1ELb0EN4cute5tupleIJNS5_1CILi128EEENS7_ILi64EEENS7_ILi256EEEEEELi256ENS_6half_tEfNS_4arch4Sm80ELb1ELb0ELb1ELb1ELb0ELb0ELb1ELb1EEENS1_21CollectiveEpilogueFwdINS6_IJS8_SA_S9_EEENS6_IJNS7_ILi1EEESI_SI_EEESC_SE_Li256ELb1ELb1ELb1ELb0EEENS1_36VarlenDynamicPersistentTileSchedulerILi128ELi64ELi256ELi256ELb1ELb1ELb0ELb1ELb1ELb1EEEEEEEEEvNT_6ParamsE --------------------------
	.section	.nv.info._ZN7cutlass13device_kernelIN5flash19enable_sm80_to_sm89INS1_16FlashAttnFwdSm80INS1_25CollectiveMainloopFwdSm80ILi8ELi1ELb0EN4cute5tupleIJNS5_1CILi128EEENS7_ILi64EEENS7_ILi256EEEEEELi256ENS_6half_tEfNS_4arch4Sm80ELb1ELb0ELb1ELb1ELb0ELb0ELb1ELb1EEENS1_21CollectiveEpilogueFwdINS6_IJS8_SA_S9_EEENS6_IJNS7_ILi1EEESI_SI_EEESC_SE_Li256ELb1ELb1ELb1ELb0EEENS1_36VarlenDynamicPersistentTileSchedulerILi128ELi64ELi256ELi256ELb1ELb1ELb0ELb1ELb1ELb1EEEEEEEEEvNT_6ParamsE,"",@"SHT_CUDA_INFO"
	.sectionflags	@""
	.align	4


	//----- nvinfo : EIATTR_CUDA_API_VERSION
	.align		4
        /*0000*/ 	.byte	0x04, 0x37
        /*0002*/ 	.short	(.L_752 - .L_751)
.L_751:
        /*0004*/ 	.word	0x00000082


	//----- nvinfo : EIATTR_SW2861232_WAR
	.align		4
.L_752:
        /*0008*/ 	.byte	0x01, 0x35
	.zero		2


	//----- nvinfo : EIATTR_PARAM_CBANK
	.align		4
        /*000c*/ 	.byte	0x04, 0x0a
        /*000e*/ 	.short	(.L_754 - .L_753)
	.align		4
.L_753:
        /*0010*/ 	.word	index@(.nv.constant0._ZN7cutlass13device_kernelIN5flash19enable_sm80_to_sm89INS1_16FlashAttnFwdSm80INS1_25CollectiveMainloopFwdSm80ILi8ELi1ELb0EN4cute5tupleIJNS5_1CILi128EEENS7_ILi64EEENS7_ILi256EEEEEELi256ENS_6half_tEfNS_4arch4Sm80ELb1ELb0ELb1ELb1ELb0ELb0ELb1ELb1EEENS1_21CollectiveEpilogueFwdINS6_IJS8_SA_S9_EEENS6_IJNS7_ILi1EEESI_SI_EEESC_SE_Li256ELb1ELb1ELb1ELb0EEENS1_36VarlenDynamicPersistentTileSchedulerILi128ELi64ELi256ELi256ELb1ELb1ELb0ELb1ELb1ELb1EEEEEEEEEvNT_6ParamsE)
        /*0014*/ 	.short	0x0160
        /*0016*/ 	.short	0x0438


	//----- nvinfo : EIATTR_CBANK_PARAM_SIZE
	.align		4
.L_754:
        /*0018*/ 	.byte	0x03, 0x19
        /*001a*/ 	.short	0x0438


	//----- nvinfo : EIATTR_KPARAM_INFO
	.align		4
        /*001c*/ 	.byte	0x04, 0x17
        /*001e*/ 	.short	(.L_756 - .L_755)
.L_755:
        /*0020*/ 	.word	0x00000000
        /*0024*/ 	.short	0x0000
        /*0026*/ 	.short	0x0000
        /*0028*/ 	.byte	0x00, 0xf0, 0xe1, 0x10


	//----- nvinfo : EIATTR_MAXREG_COUNT
	.align		4
.L_756:
        /*002c*/ 	.byte	0x03, 0x1b
        /*002e*/ 	.short	0x00ff


	//----- nvinfo : EIATTR_NUM_BARRIERS
	.align		4
        /*0030*/ 	.byte	0x02, 0x4c
        /*0032*/ 	.byte	0x06
	.zero		1


	//----- nvinfo : EIATTR_ANNOTATIONS
	.align		4
        /*0034*/ 	.byte	0x04, 0x55
        /*0036*/ 	.short	(.L_758 - .L_757)


	//   ....[0]....
.L_757:
        /* <DEDUP_REMOVED lines=152> */


	//----- nvinfo : EIATTR_MERCURY_ISA_VERSION
	.align		4
.L_758:
        /*09a0*/ 	.byte	0x03, 0x5f
        /*09a2*/ 	.short	0x0000


	//----- nvinfo : EIATTR_INT_WARP_WIDE_INSTR_OFFSETS
	.align		4
        /*09a4*/ 	.byte	0x04, 0x31
        /*09a6*/ 	.short	(.L_760 - .L_759)


	//   ....[0]....
.L_759:
        /*09a8*/ 	.word	0x0000ee20


	//   ....[1]....
        /*09ac*/ 	.word	0x0000eea0


	//----- nvinfo : EIATTR_COOP_GROUP_MASK_REGIDS
	.align		4
.L_760:
        /*09b0*/ 	.byte	0x04, 0x29
        /*09b2*/ 	.short	(.L_762 - .L_761)


	//   ....[0]....
.L_761:
        /*09b4*/ 	.word	0xffffffff


	//   ....[1]....
        /*09b8*/ 	.word	0xffffffff


	//   ....[2]....
        /*09bc*/ 	.word	0xffffffff


	//   ....[3]....
        /*09c0*/ 	.word	0xffffffff


	//   ....[4]....
        /*09c4*/ 	.word	0xffffffff


	//   ....[5]....
        /*09c8*/ 	.word	0xffffffff


	//   ....[6]....
        /*09cc*/ 	.word	0xffffffff


	//   ....[7]....
        /*09d0*/ 	.word	0xffffffff


	//   ....[8]....
        /*09d4*/ 	.word	0xffffffff


	//   ....[9]....
        /*09d8*/ 	.word	0xffffffff


	//   ....[10]....
        /*09dc*/ 	.word	0xffffffff


	//   ....[11]....
        /*09e0*/ 	.word	0xffffffff


	//   ....[12]....
        /*09e4*/ 	.word	0xffffffff


	//   ....[13]....
        /*09e8*/ 	.word	0xffffffff


	//   ....[14]....
        /*09ec*/ 	.word	0xffffffff


	//   ....[15]....
        /*09f0*/ 	.word	0xffffffff


	//   ....[16]....
        /*09f4*/ 	.word	0xffffffff


	//   ....[17]....
        /*09f8*/ 	.word	0xffffffff


	//   ....[18]....
        /*09fc*/ 	.word	0xffffffff


	//   ....[19]....
        /*0a00*/ 	.word	0xffffffff


	//   ....[20]....
        /*0a04*/ 	.word	0xffffffff


	//   ....[21]....
        /*0a08*/ 	.word	0xffffffff


	//   ....[22]....
        /*0a0c*/ 	.word	0xffffffff


	//   ....[23]....
        /*0a10*/ 	.word	0xffffffff


	//   ....[24]....
        /*0a14*/ 	.word	0xffffffff


	//   ....[25]....
        /*0a18*/ 	.word	0xffffffff


	//   ....[26]....
        /*0a1c*/ 	.word	0xffffffff


	//   ....[27]....
        /*0a20*/ 	.word	0xffffffff


	//   ....[28]....
        /*0a24*/ 	.word	0xffffffff


	//   ....[29]....
        /*0a28*/ 	.word	0xffffffff


	//   ....[30]....
        /*0a2c*/ 	.word	0xffffffff


	//   ....[31]....
        /*0a30*/ 	.word	0xffffffff


	//   ....[32]....
        /*0a34*/ 	.word	0xffffffff


	//   ....[33]....
        /*0a38*/ 	.word	0xffffffff


	//   ....[34]....
        /*0a3c*/ 	.word	0xffffffff


	//   ....[35]....
        /*0a40*/ 	.word	0xffffffff


	//   ....[36]....
        /*0a44*/ 	.word	0xffffffff


	//   ....[37]....
        /*0a48*/ 	.word	0xffffffff


	//   ....[38]....
        /*0a4c*/ 	.word	0xffffffff


	//   ....[39]....
        /*0a50*/ 	.word	0xffffffff


	//   ....[40]....
        /*0a54*/ 	.word	0xffffffff


	//   ....[41]....
        /*0a58*/ 	.word	0xffffffff


	//   ....[42]....
        /*0a5c*/ 	.word	0xffffffff


	//   ....[43]....
        /*0a60*/ 	.word	0xffffffff


	//   ....[44]....
        /*0a64*/ 	.word	0xffffffff


	//   ....[45]....
        /*0a68*/ 	.word	0xffffffff


	//   ....[46]....
        /*0a6c*/ 	.word	0xffffffff


	//   ....[47]....
        /*0a70*/ 	.word	0xffffffff


	//   ....[48]....
        /*0a74*/ 	.word	0xffffffff


	//   ....[49]....
        /*0a78*/ 	.word	0xffffffff


	//   ....[50]....
        /*0a7c*/ 	.word	0xffffffff


	//   ....[51]....
        /*0a80*/ 	.word	0xffffffff


	//   ....[52]....
        /*0a84*/ 	.word	0xffffffff


	//   ....[53]....
        /*0a88*/ 	.word	0xffffffff


	//   ....[54]....
        /*0a8c*/ 	.word	0xffffffff


	//   ....[55]....
        /*0a90*/ 	.word	0xffffffff


	//   ....[56]....
        /*0a94*/ 	.word	0xffffffff


	//   ....[57]....
        /*0a98*/ 	.word	0xffffffff


	//   ....[58]....
        /*0a9c*/ 	.word	0xffffffff


	//   ....[59]....
        /*0aa0*/ 	.word	0xffffffff


	//   ....[60]....
        /*0aa4*/ 	.word	0xffffffff


	//   ....[61]....
        /*0aa8*/ 	.word	0xffffffff


	//   ....[62]....
        /*0aac*/ 	.word	0xffffffff


	//   ....[63]....
        /*0ab0*/ 	.word	0xffffffff


	//   ....[64]....
        /*0ab4*/ 	.word	0xffffffff


	//   ....[65]....
        /*0ab8*/ 	.word	0xffffffff


	//   ....[66]....
        /*0abc*/ 	.word	0xffffffff


	//   ....[67]....
        /*0ac0*/ 	.word	0xffffffff


	//   ....[68]....
        /*0ac4*/ 	.word	0xffffffff


	//   ....[69]....
        /*0ac8*/ 	.word	0xffffffff


	//   ....[70]....
        /*0acc*/ 	.word	0xffffffff


	//   ....[71]....
        /*0ad0*/ 	.word	0xffffffff


	//   ....[72]....
        /*0ad4*/ 	.word	0xffffffff


	//   ....[73]....
        /*0ad8*/ 	.word	0xffffffff


	//   ....[74]....
        /*0adc*/ 	.word	0xffffffff


	//   ....[75]....
        /*0ae0*/ 	.word	0xffffffff


	//   ....[76]....
        /*0ae4*/ 	.word	0xffffffff


	//   ....[77]....
        /*0ae8*/ 	.word	0xffffffff


	//   ....[78]....
        /*0aec*/ 	.word	0xffffffff


	//   ....[79]....
        /*0af0*/ 	.word	0xffffffff


	//   ....[80]....
        /*0af4*/ 	.word	0xffffffff


	//   ....[81]....
        /*0af8*/ 	.word	0xffffffff


	//   ....[82]....
        /*0afc*/ 	.word	0xffffffff


	//   ....[83]....
        /*0b00*/ 	.word	0xffffffff


	//   ....[84]....
        /*0b04*/ 	.word	0xffffffff


	//   ....[85]....
        /*0b08*/ 	.word	0xffffffff


	//   ....[86]....
        /*0b0c*/ 	.word	0xffffffff


	//   ....[87]....
        /*0b10*/ 	.word	0xffffffff


	//   ....[88]....
        /*0b14*/ 	.word	0xffffffff


	//   ....[89]....
        /*0b18*/ 	.word	0xffffffff


	//   ....[90]....
        /*0b1c*/ 	.word	0xffffffff


	//   ....[91]....
        /*0b20*/ 	.word	0xffffffff


	//   ....[92]....
        /*0b24*/ 	.word	0xffffffff


	//   ....[93]....
        /*0b28*/ 	.word	0xffffffff


	//   ....[94]....
        /*0b2c*/ 	.word	0xffffffff


	//   ....[95]....
        /*0b30*/ 	.word	0xffffffff


	//   ....[96]....
        /*0b34*/ 	.word	0xffffffff


	//   ....[97]....
        /*0b38*/ 	.word	0xffffffff


	//   ....[98]....
        /*0b3c*/ 	.word	0xffffffff


	//   ....[99]....
        /*0b40*/ 	.word	0xffffffff


	//   ....[100]....
        /*0b44*/ 	.word	0xffffffff


	//   ....[101]....
        /*0b48*/ 	.word	0xffffffff


	//   ....[102]....
        /*0b4c*/ 	.word	0xffffffff


	//   ....[103]....
        /*0b50*/ 	.word	0xffffffff


	//   ....[104]....
        /*0b54*/ 	.word	0xffffffff


	//   ....[105]....
        /*0b58*/ 	.word	0xffffffff


	//   ....[106]....
        /*0b5c*/ 	.word	0xffffffff


	//   ....[107]....
        /*0b60*/ 	.word	0xffffffff


	//   ....[108]....
        /*0b64*/ 	.word	0xffffffff


	//   ....[109]....
        /*0b68*/ 	.word	0xffffffff


	//   ....[110]....
        /*0b6c*/ 	.word	0xffffffff


	//   ....[111]....
        /*0b70*/ 	.word	0xffffffff


	//   ....[112]....
        /*0b74*/ 	.word	0xffffffff


	//   ....[113]....
        /*0b78*/ 	.word	0xffffffff


	//   ....[114]....
        /*0b7c*/ 	.word	0xffffffff


	//   ....[115]....
        /*0b80*/ 	.word	0xffffffff


	//   ....[116]....
        /*0b84*/ 	.word	0xffffffff


	//   ....[117]....
        /*0b88*/ 	.word	0xffffffff


	//   ....[118]....
        /*0b8c*/ 	.word	0xffffffff


	//   ....[119]....
        /*0b90*/ 	.word	0xffffffff


	//   ....[120]....
        /*0b94*/ 	.word	0xffffffff


	//   ....[121]....
        /*0b98*/ 	.word	0xffffffff


	//   ....[122]....
        /*0b9c*/ 	.word	0xffffffff


	//   ....[123]....
        /*0ba0*/ 	.word	0xffffffff


	//   ....[124]....
        /*0ba4*/ 	.word	0xffffffff


	//   ....[125]....
        /*0ba8*/ 	.word	0xffffffff


	//   ....[126]....
        /*0bac*/ 	.word	0xffffffff


	//   ....[127]....
        /*0bb0*/ 	.word	0xffffffff


	//   ....[128]....
        /*0bb4*/ 	.word	0xffffffff


	//   ....[129]....
        /*0bb8*/ 	.word	0xffffffff


	//   ....[130]....
        /*0bbc*/ 	.word	0xffffffff


	//   ....[131]....
        /*0bc0*/ 	.word	0xffffffff


	//   ....[132]....
        /*0bc4*/ 	.word	0xffffffff


	//   ....[133]....
        /*0bc8*/ 	.word	0xffffffff


	//   ....[134]....
        /*0bcc*/ 	.word	0xffffffff


	//   ....[135]....
        /*0bd0*/ 	.word	0xffffffff


	//   ....[136]....
        /*0bd4*/ 	.word	0xffffffff


	//   ....[137]....
        /*0bd8*/ 	.word	0xffffffff


	//   ....[138]....
        /*0bdc*/ 	.word	0xffffffff


	//   ....[139]....
        /*0be0*/ 	.word	0xffffffff


	//   ....[140]....
        /*0be4*/ 	.word	0xffffffff


	//   ....[141]....
        /*0be8*/ 	.word	0xffffffff


	//   ....[142]....
        /*0bec*/ 	.word	0xffffffff


	//   ....[143]....
        /*0bf0*/ 	.word	0xffffffff


	//   ....[144]....
        /*0bf4*/ 	.word	0xffffffff


	//   ....[145]....
        /*0bf8*/ 	.word	0xffffffff


	//   ....[146]....
        /*0bfc*/ 	.word	0xffffffff


	//----- nvinfo : EIATTR_COOP_GROUP_INSTR_OFFSETS
	.align		4
.L_762:
        /*0c00*/ 	.byte	0x04, 0x28
        /*0c02*/ 	.short	(.L_764 - .L_763)


	//   ....[0]....
.L_763:
        /*0c04*/ 	.word	0x00000050


	//   ....[1]....
        /*0c08*/ 	.word	0x00000200


	//   ....[2]....
        /*0c0c*/ 	.word	0x00000230


	//   ....[3]....
        /*0c10*/ 	.word	0x00000260


	//   ....[4]....
        /*0c14*/ 	.word	0x00000290


	//   ....[5]....
        /*0c18*/ 	.word	0x000002c0


	//   ....[6]....
        /*0c1c*/ 	.word	0x000002f0


	//   ....[7]....
        /*0c20*/ 	.word	0x00000450


	//   ....[8]....
        /*0c24*/ 	.word	0x00000490


	//   ....[9]....
        /*0c28*/ 	.word	0x000004c0


	//   ....[10]....
        /*0c2c*/ 	.word	0x000004f0


	//   ....[11]....
        /*0c30*/ 	.word	0x00000520


	//   ....[12]....
        /*0c34*/ 	.word	0x00000550


	//   ....[13]....
        /*0c38*/ 	.word	0x000005e0


	//   ....[14]....
        /*0c3c*/ 	.word	0x00000630


	//   ....[15]....
        /*0c40*/ 	.word	0x00000650


	//   ....[16]....
        /*0c44*/ 	.word	0x000006b0


	//   ....[17]....
        /*0c48*/ 	.word	0x00002fb0


	//   ....[18]....
        /*0c4c*/ 	.word	0x00002fd0


	//   ....[19]....
        /*0c50*/ 	.word	0x00003240


	//   ....[20]....
        /*0c54*/ 	.word	0x00003250


	//   ....[21]....
        /*0c58*/ 	.word	0x000034b0


	//   ....[22]....
        /*0c5c*/ 	.word	0x000034d0


	//   ....[23]....
        /*0c60*/ 	.word	0x00003730


	//   ....[24]....
        /*0c64*/ 	.word	0x00003740


	//   ....[25]....
        /*0c68*/ 	.word	0x000052b0


	//   ....[26]....
        /*0c6c*/ 	.word	0x000052e0


	//   ....[27]....
        /*0c70*/ 	.word	0x00005820


	//   ....[28]....
        /*0c74*/ 	.word	0x000059a0


	//   ....[29]....
        /*0c78*/ 	.word	0x000059c0


	//   ....[30]....
        /*0c7c*/ 	.word	0x00005a20


	//   ....[31]....
        /*0c80*/ 	.word	0x000083d0


	//   ....[32]....
        /*0c84*/ 	.word	0x00008420


	//   ....[33]....
        /*0c88*/ 	.word	0x00008d10


	//   ....[34]....
        /*0c8c*/ 	.word	0x00008db0


	//   ....[35]....
        /*0c90*/ 	.word	0x00008de0


	//   ....[36]....
        /*0c94*/ 	.word	0x00008ee0


	//   ....[37]....
        /*0c98*/ 	.word	0x0000c3b0


	//   ....[38]....
        /*0c9c*/ 	.word	0x0000c3d0


	//   ....[39]....
        /*0ca0*/ 	.word	0x0000c410


	//   ....[40]....
        /*0ca4*/ 	.word	0x0000c450


	//   ....[41]....
        /*0ca8*/ 	.word	0x0000e3d0


	//   ....[42]....
        /*0cac*/ 	.word	0x0000e420


	//   ....[43]....
        /*0cb0*/ 	.word	0x0000e440


	//   ....[44]....
        /*0cb4*/ 	.word	0x0000e460


	//   ....[45]....
        /*0cb8*/ 	.word	0x0000fce0


	//   ....[46]....
        /*0cbc*/ 	.word	0x0000fd00


	//   ....[47]....
        /*0cc0*/ 	.word	0x0000fd20


	//   ....[48]....
        /*0cc4*/ 	.word	0x0000fd30


	//   ....[49]....
        /*0cc8*/ 	.word	0x00010130


	//   ....[50]....
        /*0ccc*/ 	.word	0x00010150


	//   ....[51]....
        /*0cd0*/ 	.word	0x00010320


	//   ....[52]....
        /*0cd4*/ 	.word	0x00010330


	//   ....[53]....
        /*0cd8*/ 	.word	0x00010510


	//   ....[54]....
        /*0cdc*/ 	.word	0x00010530


	//   ....[55]....
        /*0ce0*/ 	.word	0x00010710


	//   ....[56]....
        /*0ce4*/ 	.word	0x00010720


	//   ....[57]....
        /*0ce8*/ 	.word	0x00010b00


	//   ....[58]....
        /*0cec*/ 	.word	0x00010b20


	//   ....[59]....
        /*0cf0*/ 	.word	0x00011770


	//   ....[60]....
        /*0cf4*/ 	.word	0x00011780


	//   ....[61]....
        /*0cf8*/ 	.word	0x00012b80


	//   ....[62]....
        /*0cfc*/ 	.word	0x00012ba0


	//   ....[63]....
        /*0d00*/ 	.word	0x00012d80


	//   ....[64]....
        /*0d04*/ 	.word	0x00012d90


	//   ....[65]....
        /*0d08*/ 	.word	0x00012f70


	//   ....[66]....
        /*0d0c*/ 	.word	0x00012f90


	//   ....[67]....
        /*0d10*/ 	.word	0x00013170


	//   ....[68]....
        /*0d14*/ 	.word	0x00013180


	//   ....[69]....
        /*0d18*/ 	.word	0x00013420


	//   ....[70]....
        /*0d1c*/ 	.word	0x00013440


	//   ....[71]....
        /*0d20*/ 	.word	0x00013570


	//   ....[72]....
        /*0d24*/ 	.word	0x000135b0


	//   ....[73]....
        /*0d28*/ 	.word	0x000135e0


	//   ....[74]....
        /*0d2c*/ 	.word	0x00013610


	//   ....[75]....
        /*0d30*/ 	.word	0x00013640


	//   ....[76]....
        /*0d34*/ 	.word	0x00013670


	//   ....[77]....
        /*0d38*/ 	.word	0x000137d0


	//   ....[78]....
        /*0d3c*/ 	.word	0x00013810


	//   ....[79]....
        /*0d40*/ 	.word	0x00013840


	//   ....[80]....
        /*0d44*/ 	.word	0x00013870


	//   ....[81]....
        /*0d48*/ 	.word	0x000138a0


	//   ....[82]....
        /*0d4c*/ 	.word	0x000138d0


	//   ....[83]....
        /*0d50*/ 	.word	0x00013960


	//   ....[84]....
        /*0d54*/ 	.word	0x000139c0


	//   ....[85]....
        /*0d58*/ 	.word	0x000139d0


	//   ....[86]....
        /*0d5c*/ 	.word	0x00013a30


	//   ....[87]....
        /*0d60*/ 	.word	0x00014490


	//   ....[88]....
        /*0d64*/ 	.word	0x000144f0


	//   ....[89]....
        /*0d68*/ 	.word	0x00014540


	//   ....[90]....
        /*0d6c*/ 	.word	0x00014590


	//   ....[91]....
        /*0d70*/ 	.word	0x000145e0


	//   ....[92]....
        /*0d74*/ 	.word	0x00014650


	//   ....[93]....
        /*0d78*/ 	.word	0x00014690


	//   ....[94]....
        /*0d7c*/ 	.word	0x00014700


	//   ....[95]....
        /*0d80*/ 	.word	0x00014770


	//   ....[96]....
        /*0d84*/ 	.word	0x000147d0


	//   ....[97]....
        /*0d88*/ 	.word	0x00014840


	//   ....[98]....
        /*0d8c*/ 	.word	0x000148b0


	//   ....[99]....
        /*0d90*/ 	.word	0x00014910


	//   ....[100]....
        /*0d94*/ 	.word	0x00014970


	//   ....[101]....
        /*0d98*/ 	.word	0x000149d0


	//   ....[102]....
        /*0d9c*/ 	.word	0x00014a40


	//   ....[103]....
        /*0da0*/ 	.word	0x00014aa0


	//   ....[104]....
        /*0da4*/ 	.word	0x00014b00


	//   ....[105]....
        /*0da8*/ 	.word	0x00014b50


	//   ....[106]....
        /*0dac*/ 	.word	0x00014bb0


	//   ....[107]....
        /*0db0*/ 	.word	0x00014c00


	//   ....[108]....
        /*0db4*/ 	.word	0x00014c60


	//   ....[109]....
        /*0db8*/ 	.word	0x00014cd0


	//   ....[110]....
        /*0dbc*/ 	.word	0x00014d40


	//   ....[111]....
        /*0dc0*/ 	.word	0x00014da0


	//   ....[112]....
        /*0dc4*/ 	.word	0x00014e00


	//   ....[113]....
        /*0dc8*/ 	.word	0x00014e60


	//   ....[114]....
        /*0dcc*/ 	.word	0x00014ed0


	//   ....[115]....
        /*0dd0*/ 	.word	0x00014f30


	//   ....[116]....
        /*0dd4*/ 	.word	0x00014f90


	//   ....[117]....
        /*0dd8*/ 	.word	0x00014ff0


	//   ....[118]....
        /*0ddc*/ 	.word	0x00015060


	//   ....[119]....
        /*0de0*/ 	.word	0x000150c0


	//   ....[120]....
        /*0de4*/ 	.word	0x00015120


	//   ....[121]....
        /*0de8*/ 	.word	0x00015180


	//   ....[122]....
        /*0dec*/ 	.word	0x000151f0


	//   ....[123]....
        /*0df0*/ 	.word	0x00015250


	//   ....[124]....
        /*0df4*/ 	.word	0x000152b0


	//   ....[125]....
        /*0df8*/ 	.word	0x00015310


	//   ....[126]....
        /*0dfc*/ 	.word	0x00015380


	//   ....[127]....
        /*0e00*/ 	.word	0x000153e0


	//   ....[128]....
        /*0e04*/ 	.word	0x00015440


	//   ....[129]....
        /*0e08*/ 	.word	0x000154a0


	//   ....[130]....
        /*0e0c*/ 	.word	0x00015510


	//   ....[131]....
        /*0e10*/ 	.word	0x00015560


	//   ....[132]....
        /*0e14*/ 	.word	0x000155a0


	//   ....[133]....
        /*0e18*/ 	.word	0x000155f0


	//   ....[134]....
        /*0e1c*/ 	.word	0x00015640


	//   ....[135]....
        /*0e20*/ 	.word	0x00015690


	//   ....[136]....
        /*0e24*/ 	.word	0x00015700


	//   ....[137]....
        /*0e28*/ 	.word	0x00015740


	//   ....[138]....
        /*0e2c*/ 	.word	0x00015790


	//   ....[139]....
        /*0e30*/ 	.word	0x000157e0


	//   ....[140]....
        /*0e34*/ 	.word	0x00015830


	//   ....[141]....
        /*0e38*/ 	.word	0x00015880


	//   ....[142]....
        /*0e3c*/ 	.word	0x000158f0


	//   ....[143]....
        /*0e40*/ 	.word	0x00015930


	//   ....[144]....
        /*0e44*/ 	.word	0x000159a0


	//   ....[145]....
        /*0e48*/ 	.word	0x00015a00


	//   ....[146]....
        /*0e4c*/ 	.word	0x00015a60


	//----- nvinfo : EIATTR_EXIT_INSTR_OFFSETS
	.align		4
.L_764:
        /*0e50*/ 	.byte	0x04, 0x1c
        /*0e52*/ 	.short	(.L_766 - .L_765)


	//   ....[0]....
.L_765:
        /*0e54*/ 	.word	0x000010d0


	//   ....[1]....
        /*0e58*/ 	.word	0x00014450


	//----- nvinfo : EIATTR_MAX_THREADS
	.align		4
.L_766:
        /*0e5c*/ 	.byte	0x04, 0x05
        /*0e5e*/ 	.short	(.L_768 - .L_767)
.L_767:
        /*0e60*/ 	.word	0x00000100
        /*0e64*/ 	.word	0x00000001
        /*0e68*/ 	.word	0x00000001


	//----- nvinfo : EIATTR_CRS_STACK_SIZE
	.align		4
.L_768:
        /*0e6c*/ 	.byte	0x04, 0x1e
        /*0e6e*/ 	.short	(.L_770 - .L_769)
.L_769:
        /*0e70*/ 	.word	0x00000000
.L_770:


//--------------------- .nv.info._ZN7cutlass13device_kernelIN5flash19enable_sm80_to_sm89INS1_16FlashAttnFwdSm80INS1_25CollectiveMainloopFwdSm80ILi8ELi1ELb0EN4cute5tupleIJNS5_1CILi128EEENS7_ILi48EEENS7_ILi256EEEEEELi256ENS_6half_tEfNS_4arch4Sm80ELb1ELb0ELb1ELb1ELb0ELb1ELb1ELb1EEENS1_21CollectiveEpilogueFwdINS6_IJS8_SA_S9_EEENS6_IJNS7_ILi1EEESI_SI_EEESC_SE_Li256ELb1ELb1ELb1ELb0EEENS1_36VarlenDynamicPersistentTileSchedulerILi128ELi48ELi256ELi256ELb1ELb1ELb0ELb1ELb1ELb1EEEEEEEEEvNT_6ParamsE --------------------------
	.section	.nv.info._ZN7cutlass13device_kernelIN5flash19enable_sm80_to_sm89INS1_16FlashAttnFwdSm80INS1_25CollectiveMainloopFwdSm80ILi8ELi1ELb0EN4cute5tupleIJNS5_1CILi128EEENS7_ILi48EEENS7_ILi256EEEEEELi256ENS_6half_tEfNS_4arch4Sm80ELb1ELb0ELb1ELb1ELb0ELb1ELb1ELb1EEENS1_21CollectiveEpilogueFwdINS6_IJS8_SA_S9_EEENS6_IJNS7_ILi1EEESI_SI_EEESC_SE_Li256ELb1ELb1ELb1ELb0EEENS1_36VarlenDynamicPersistentTileSchedulerILi128ELi48ELi256ELi256ELb1ELb1ELb0ELb1ELb1ELb1EEEEEEEEEvNT_6ParamsE,"",@"SHT_CUDA_INFO"
	.sectionflags	@""
	.align	4


	//----- nvinfo : EIATTR_CUDA_API_VERSION
	.align		4
        /*0000*/ 	.byte	0x04, 0x37
        /*0002*/ 	.short	(.L_772 - .L_771)
.L_771:
        /*0004*/ 	.word	0x00000082


	//----- nvinfo : EIATTR_SW2861232_WAR
	.align		4
.L_772:
        /*0008*/ 	.byte	0x01, 0x35
	.zero		2


	//----- nvinfo : EIATTR_PARAM_CBANK
	.align		4
        /*000c*/ 	.byte	0x04, 0x0a
        /*000e*/ 	.short	(.L_774 - .L_773)
	.align		4
.L_773:
        /*0010*/ 	.word	index@(.nv.constant0._ZN7cutlass13device_kernelIN5flash19enable_sm80_to_sm89INS1_16FlashAttnFwdSm80INS1_25CollectiveMainloopFwdSm80ILi8ELi1ELb0EN4cute5tupleIJNS5_1CILi128EEENS7_ILi48EEENS7_ILi256EEEEEELi256ENS_6half_tEfNS_4arch4Sm80ELb1ELb0ELb1ELb1ELb0ELb1ELb1ELb1EEENS1_21CollectiveEpilogueFwdINS6_IJS8_SA_S9_EEENS6_IJNS7_ILi1EEESI_SI_EEESC_SE_Li256ELb1ELb1ELb1ELb0EEENS1_36VarlenDynamicPersistentTileSchedulerILi128ELi48ELi256ELi256ELb1ELb1ELb0ELb1ELb1ELb1EEEEEEEEEvNT_6ParamsE)
        /*0014*/ 	.short	0x0160
        /*0016*/ 	.short	0x0438


	//----- nvinfo : EIATTR_CBANK_PARAM_SIZE
	.align		4
.L_774:
        /*0018*/ 	.byte	0x03, 0x19
        /*001a*/ 	.short	0x0438


	//----- nvinfo : EIATTR_KPARAM_INFO
	.align		4
        /*001c*/ 	.byte	0x04, 0x17
        /*001e*/ 	.short	(.L_776 - .L_775)
.L_775:
        /*0020*/ 	.word	0x00000000
        /*0024*/ 	.short	0x0000
        /*0026*/ 	.short	0x0000
        /*0028*/ 	.byte	0x00, 0xf0, 0xe1, 0x10


	//----- nvinfo : EIATTR_MAXREG_COUNT
	.align		4
.L_776:
        /*002c*/ 	.byte	0x03, 0x1b
        /*002e*/ 	.short	0x00ff


	//----- nvinfo : EIATTR_NUM_BARRIERS
	.align		4
        /*0030*/ 	.byte	0x02, 0x4c
        /*0032*/ 	.byte	0x06
	.zero		1


	//----- nvinfo : EIATTR_ANNOTATIONS
	.align		4
        /*0034*/ 	.byte	0x04, 0x55
        /*0036*/ 	.short	(.L_778 - .L_777)


	//   ....[0]....
.L_777:
        /* <DEDUP_REMOVED lines=53> */


	//----- nvinfo : EIATTR_MERCURY_ISA_VERSION
	.align		4
.L_778:
        /*0378*/ 	.byte	0x03, 0x5f
        /*037a*/ 	.short	0x0000


	//----- nvinfo : EIATTR_INT_WARP_WIDE_INSTR_OFFSETS
	.align		4
        /*037c*/ 	.byte	0x04, 0x31
        /*037e*/ 	.short	(.L_780 - .L_779)


	//   ....[0]....
.L_779:
        /*0380*/ 	.word	0x0001c530


	//   ....[1]....
        /*0384*/ 	.word	0x0001c5b0


	//----- nvinfo : EIATTR_COOP_GROUP_MASK_REGIDS
	.align		4
.L_780:
        /*0388*/ 	.byte	0x04, 0x29
        /*038a*/ 	.short	(.L_782 - .L_781)


	//   ....[0]....
.L_781:
        /*038c*/ 	.word	0xffffffff


	//   ....[1]....
        /*0390*/ 	.word	0xffffffff


	//   ....[2]....
        /*0394*/ 	.word	0xffffffff


	//   ....[3]....
        /*0398*/ 	.word	0xffffffff


	//   ....[4]....
        /*039c*/ 	.word	0xffffffff


	//   ....[5]....
        /*03a0*/ 	.word	0xffffffff


	//   ....[6]....
        /*03a4*/ 	.word	0xffffffff


	//   ....[7]....
        /*03a8*/ 	.word	0xffffffff


	//   ....[8]....
        /*03ac*/ 	.word	0xffffffff


	//   ....[9]....
        /*03b0*/ 	.word	0xffffffff


	//   ....[10]....
        /*03b4*/ 	.word	0xffffffff


	//   ....[11]....
        /*03b8*/ 	.word	0xffffffff


	//   ....[12]....
        /*03bc*/ 	.word	0xffffffff


	//   ....[13]....
        /*03c0*/ 	.word	0xffffffff


	//   ....[14]....
        /*03c4*/ 	.word	0xffffffff


	//   ....[15]....
        /*03c8*/ 	.word	0xffffffff


	//   ....[16]....
        /*03cc*/ 	.word	0xffffffff


	//   ....[17]....
        /*03d0*/ 	.word	0xffffffff


	//   ....[18]....
        /*03d4*/ 	.word	0xffffffff


	//   ....[19]....
        /*03d8*/ 	.word	0xffffffff


	//   ....[20]....
        /*03dc*/ 	.word	0xffffffff


	//   ....[21]....
        /*03e0*/ 	.word	0xffffffff


	//   ....[22]....
        /*03e4*/ 	.word	0xffffffff


	//   ....[23]....
        /*03e8*/ 	.word	0xffffffff


	//   ....[24]....
        /*03ec*/ 	.word	0xffffffff


	//   ....[25]....
        /*03f0*/ 	.word	0xffffffff


	//   ....[26]....
        /*03f4*/ 	.word	0xffffffff


	//   ....[27]....
        /*03f8*/ 	.word	0xffffffff


	//   ....[28]....
        /*03fc*/ 	.word	0xffffffff


	//   ....[29]....
        /*0400*/ 	.word	0xffffffff


	//   ....[30]....
        /*0404*/ 	.word	0xffffffff


	//   ....[31]....
        /*0408*/ 	.word	0xffffffff


	//   ....[32]....
        /*040c*/ 	.word	0xffffffff


	//   ....[33]....
        /*0410*/ 	.word	0xffffffff


	//   ....[34]....
        /*0414*/ 	.word	0xffffffff


	//   ....[35]....
        /*0418*/ 	.word	0xffffffff


	//   ....[36]....
        /*041c*/ 	.word	0xffffffff


	//   ....[37]....
        /*0420*/ 	.word	0xffffffff


	//   ....[38]....
        /*0424*/ 	.word	0xffffffff


	//   ....[39]....
        /*0428*/ 	.word	0xffffffff


	//   ....[40]....
        /*042c*/ 	.word	0xffffffff


	//   ....[41]....
        /*0430*/ 	.word	0xffffffff


	//   ....[42]....
        /*0434*/ 	.word	0xffffffff


	//   ....[43]....
        /*0438*/ 	.word	0xffffffff


	//   ....[44]....
        /*043c*/ 	.word	0xffffffff


	//   ....[45]....
        /*0440*/ 	.word	0xffffffff


	//   ....[46]....
        /*0444*/ 	.word	0xffffffff


	//   ....[47]....
        /*0448*/ 	.word	0xffffffff


	//   ....[48]....
        /*044c*/ 	.word	0xffffffff


	//   ....[49]....
        /*0450*/ 	.word	0xffffffff


	//   ....[50]....
        /*0454*/ 	.word	0xffffffff


	//   ....[51]....
        /*0458*/ 	.word	0xffffffff


	//   ....[52]....
        /*045c*/ 	.word	0xffffffff


	//   ....[53]....
        /*0460*/ 	.word	0xffffffff


	//   ....[54]....
        /*0464*/ 	.word	0xffffffff


	//   ....[55]....
        /*0468*/ 	.word	0xffffffff


	//   ....[56]....
        /*046c*/ 	.word	0xffffffff


	//   ....[57]....
        /*0470*/ 	.word	0xffffffff


	//   ....[58]....
        /*0474*/ 	.word	0xffffffff


	//   ....[59]....
        /*0478*/ 	.word	0xffffffff


	//   ....[60]....
        /*047c*/ 	.word	0xffffffff


	//   ....[61]....
        /*0480*/ 	.word	0xffffffff


	//   ....[62]....
        /*0484*/ 	.word	0xffffffff


	//   ....[63]....
        /*0488*/ 	.word	0xffffffff


	//   ....[64]....
        /*048c*/ 	.word	0xffffffff


	//   ....[65]....
        /*0490*/ 	.word	0xffffffff


	//   ....[66]....
        /*0494*/ 	.word	0xffffffff


	//   ....[67]....
        /*0498*/ 	.word	0xffffffff


	//   ....[68]....
        /*049c*/ 	.word	0xffffffff


	//   ....[69]....
        /*04a0*/ 	.word	0xffffffff


	//   ....[70]....
        /*04a4*/ 	.word	0xffffffff


	//   ....[71]....
        /*04a8*/ 	.word	0xffffffff


	//   ....[72]....
        /*04ac*/ 	.word	0xffffffff


	//   ....[73]....
        /*04b0*/ 	.word	0xffffffff


	//   ....[74]....
        /*04b4*/ 	.word	0xffffffff


	//   ....[75]....
        /*04b8*/ 	.word	0xffffffff


	//   ....[76]....
        /*04bc*/ 	.word	0xffffffff


	//   ....[77]....
        /*04c0*/ 	.word	0xffffffff


	//   ....[78]....
        /*04c4*/ 	.word	0xffffffff


	//   ....[79]....
        /*04c8*/ 	.word	0xffffffff


	//   ....[80]....
        /*04cc*/ 	.word	0xffffffff


	//   ....[81]....
        /*04d0*/ 	.word	0xffffffff


	//   ....[82]....
        /*04d4*/ 	.word	0xffffffff


	//   ....[83]....
        /*04d8*/ 	.word	0xffffffff


	//   ....[84]....
        /*04dc*/ 	.word	0xffffffff


	//   ....[85]....
        /*04e0*/ 	.word	0xffffffff


	//   ....[86]....
        /*04e4*/ 	.word	0xffffffff


	//   ....[87]....
        /*04e8*/ 	.word	0xffffffff


	//   ....[88]....
        /*04ec*/ 	.word	0xffffffff


	//   ....[89]....
        /*04f0*/ 	.word	0xffffffff


	//   ....[90]....
        /*04f4*/ 	.word	0xffffffff


	//   ....[91]....
        /*04f8*/ 	.word	0xffffffff


	//   ....[92]....
        /*04fc*/ 	.word	0xffffffff


	//   ....[93]....
        /*0500*/ 	.word	0xffffffff


	//   ....[94]....
        /*0504*/ 	.word	0xffffffff


	//   ....[95]....
        /*0508*/ 	.word	0xffffffff


	//   ....[96]....
        /*050c*/ 	.word	0xffffffff


	//   ....[97]....
        /*0510*/ 	.word	0xffffffff


	//   ....[98]....
        /*0514*/ 	.word	0xffffffff


	//   ....[99]....
        /*0518*/ 	.word	0xffffffff


	//   ....[100]....
        /*051c*/ 	.word	0xffffffff


	//   ....[101]....
        /*0520*/ 	.word	0xffffffff


	//   ....[102]....
        /*0524*/ 	.word	0xffffffff


	//   ....[103]....
        /*0528*/ 	.word	0xffffffff


	//   ....[104]....
        /*052c*/ 	.word	0xffffffff


	//   ....[105]....
        /*0530*/ 	.word	0xffffffff


	//   ....[106]....
        /*0534*/ 	.word	0xffffffff


	//   ....[107]....
        /*0538*/ 	.word	0xffffffff


	//   ....[108]....
        /*053c*/ 	.word	0xffffffff


	//   ....[109]....
        /*0540*/ 	.word	0xffffffff


	//   ....[110]....
        /*0544*/ 	.word	0xffffffff


	//   ....[111]....
        /*0548*/ 	.word	0xffffffff


	//   ....[112]....
        /*054c*/ 	.word	0xffffffff


	//   ....[113]....
        /*0550*/ 	.word	0xffffffff


	//   ....[114]....
        /*0554*/ 	.word	0xffffffff


	//   ....[115]....
        /*0558*/ 	.word	0xffffffff


	//   ....[116]....
        /*055c*/ 	.word	0xffffffff


	//   ....[117]....
        /*0560*/ 	.word	0xffffffff


	//   ....[118]....
        /*0564*/ 	.word	0xffffffff


	//   ....[119]....
        /*0568*/ 	.word	0xffffffff


	//   ....[120]....
        /*056c*/ 	.word	0xffffffff


	//   ....[121]....
        /*0570*/ 	.word	0xffffffff


	//   ....[122]....
        /*0574*/ 	.word	0xffffffff


	//   ....[123]....
        /*0578*/ 	.word	0xffffffff


	//   ....[124]....
        /*057c*/ 	.word	0xffffffff


	//   ....[125]....
        /*0580*/ 	.word	0xffffffff


	//   ....[126]....
        /*0584*/ 	.word	0xffffffff


	//   ....[127]....
        /*0588*/ 	.word	0xffffffff


	//   ....[128]....
        /*058c*/ 	.word	0xffffffff


	//   ....[129]....
        /*0590*/ 	.word	0xffffffff


	//   ....[130]....
        /*0594*/ 	.word	0xffffffff


	//   ....[131]....
        /*0598*/ 	.word	0xffffffff


	//   ....[132]....
        /*059c*/ 	.word	0xffffffff


	//   ....[133]....
        /*05a0*/ 	.word	0xffffffff


	//   ....[134]....
        /*05a4*/ 	.word	0xffffffff


	//   ....[135]....
        /*05a8*/ 	.word	0xffffffff


	//   ....[136]....
        /*05ac*/ 	.word	0xffffffff


	//   ....[137]....
        /*05b0*/ 	.word	0xffffffff


	//   ....[138]....
        /*05b4*/ 	.word	0xffffffff


	//   ....[139]....
        /*05b8*/ 	.word	0xffffffff


	//   ....[140]....
        /*05bc*/ 	.word	0xffffffff


	//   ....[141]....
        /*05c0*/ 	.word	0xffffffff


	//   ....[142]....
        /*05c4*/ 	.word	0xffffffff


	//   ....[143]....
        /*05c8*/ 	.word	0xffffffff


	//   ....[144]....
        /*05cc*/ 	.word	0xffffffff


	//   ....[145]....
        /*05d0*/ 	.word	0xffffffff


	//   ....[146]....
        /*05d4*/ 	.word	0xffffffff


	//   ....[147]....
        /*05d8*/ 	.word	0xffffffff


	//   ....[148]....
        /*05dc*/ 	.word	0xffffffff


	//   ....[149]....
        /*05e0*/ 	.word	0xffffffff


	//   ....[150]....
        /*05e4*/ 	.word	0xffffffff


	//   ....[151]....
        /*05e8*/ 	.word	0xffffffff


	//   ....[152]....
        /*05ec*/ 	.word	0xffffffff


	//   ....[153]....
        /*05f0*/ 	.word	0xffffffff


	//   ....[154]....
        /*05f4*/ 	.word	0xffffffff


	//   ....[155]....
        /*05f8*/ 	.word	0xffffffff


	//   ....[156]....
        /*05fc*/ 	.word	0xffffffff


	//   ....[157]....
        /*0600*/ 	.word	0xffffffff


	//   ....[158]....
        /*0604*/ 	.word	0xffffffff


	//   ....[159]....
        /*0608*/ 	.word	0xffffffff


	//   ....[160]....
        /*060c*/ 	.word	0xffffffff


	//   ....[161]....
        /*0610*/ 	.word	0xffffffff


	//   ....[162]....
        /*0614*/ 	.word	0xffffffff


	//   ....[163]....
        /*0618*/ 	.word	0xffffffff


	//   ....[164]....
        /*061c*/ 	.word	0xffffffff


	//   ....[165]....
        /*0620*/ 	.word	0xffffffff


	//   ....[166]....
        /*0624*/ 	.word	0xffffffff


	//   ....[167]....
        /*0628*/ 	.word	0xffffffff


	//   ....[168]....
        /*062c*/ 	.word	0xffffffff


	//   ....[169]....
        /*0630*/ 	.word	0xffffffff


	//   ....[170]....
        /*0634*/ 	.word	0xffffffff


	//   ....[171]....
        /*0638*/ 	.word	0xffffffff


	//   ....[172]....
        /*063c*/ 	.word	0xffffffff


	//   ....[173]....
        /*0640*/ 	.word	0xffffffff


	//   ....[174]....
        /*0644*/ 	.word	0xffffffff


	//   ....[175]....
        /*0648*/ 	.word	0xffffffff


	//   ....[176]....
        /*064c*/ 	.word	0xffffffff


	//   ....[177]....
        /*0650*/ 	.word	0xffffffff


	//   ....[178]....
        /*0654*/ 	.word	0xffffffff


	//----- nvinfo : EIATTR_COOP_GROUP_INSTR_OFFSETS
	.align		4
.L_782:
        /*0658*/ 	.byte	0x04, 0x28
        /*065a*/ 	.short	(.L_784 - .L_783)


	//   ....[0]....
.L_783:
        /*065c*/ 	.word	0x00000050


	//   ....[1]....
        /*0660*/ 	.word	0x00000210


	//   ....[2]....
        /*0664*/ 	.word	0x00000240


	//   ....[3]....
        /*0668*/ 	.word	0x00000270


	//   ....[4]....
        /*066c*/ 	.word	0x000002a0


	//   ....[5]....
        /*0670*/ 	.word	0x000002d0


	//   ....[6]....
        /*0674*/ 	.word	0x00000300


	//   ....[7]....
        /*0678*/ 	.word	0x00000470


	//   ....[8]....
        /*067c*/ 	.word	0x000004b0


	//   ....[9]....
        /*0680*/ 	.word	0x000004e0


	//   ....[10]....
        /*0684*/ 	.word	0x00000510


	//   ....[11]....
        /*0688*/ 	.word	0x00000540


	//   ....[12]....
        /*068c*/ 	.word	0x00000570


	//   ....[13]....
        /*0690*/ 	.word	0x00000600


	//   ....[14]....
        /*0694*/ 	.word	0x00000650


	//   ....[15]....
        /*0698*/ 	.word	0x00000670


	//   ....[16]....
        /*069c*/ 	.word	0x000006d0


	//   ....[17]....
        /*06a0*/ 	.word	0x00009a50


	//   ....[18]....
        /*06a4*/ 	.word	0x00009a70


	//   ....[19]....
        /*06a8*/ 	.word	0x00009c40


	//   ....[20]....
        /*06ac*/ 	.word	0x00009c50


	//   ....[21]....
        /*06b0*/ 	.word	0x00009dd0


	//   ....[22]....
        /*06b4*/ 	.word	0x00009df0


	//   ....[23]....
        /*06b8*/ 	.word	0x00009f70


	//   ....[24]....
        /*06bc*/ 	.word	0x00009f80


	//   ....[25]....
        /*06c0*/ 	.word	0x0000a700


	//   ....[26]....
        /*06c4*/ 	.word	0x0000a720


	//   ....[27]....
        /*06c8*/ 	.word	0x0000a740


	//   ....[28]....
        /*06cc*/ 	.word	0x0000a750


	//   ....[29]....
        /*06d0*/ 	.word	0x0000abc0


	//   ....[30]....
        /*06d4*/ 	.word	0x0000ac00


	//   ....[31]....
        /*06d8*/ 	.word	0x0000ac40


	//   ....[32]....
        /*06dc*/ 	.word	0x0000ac80


	//   ....[33]....
        /*06e0*/ 	.word	0x0000b130


	//   ....[34]....
        /*06e4*/ 	.word	0x0000b170


	//   ....[35]....
        /*06e8*/ 	.word	0x0000b1b0


	//   ....[36]....
        /*06ec*/ 	.word	0x0000b1f0


	//   ....[37]....
        /*06f0*/ 	.word	0x0000b610


	//   ....[38]....
        /*06f4*/ 	.word	0x0000b660


	//   ....[39]....
        /*06f8*/ 	.word	0x0000b6c0


	//   ....[40]....
        /*06fc*/ 	.word	0x0000b700


	//   ....[41]....
        /*0700*/ 	.word	0x0000ec50


	//   ....[42]....
        /*0704*/ 	.word	0x0000ec70


	//   ....[43]....
        /*0708*/ 	.word	0x0000ec90


	//   ....[44]....
        /*070c*/ 	.word	0x0000eca0


	//   ....[45]....
        /*0710*/ 	.word	0x0000eea0


	//   ....[46]....
        /*0714*/ 	.word	0x0000f040


	//   ....[47]....
        /*0718*/ 	.word	0x0000f080


	//   ....[48]....
        /*071c*/ 	.word	0x0000f0c0


	//   ....[49]....
        /*0720*/ 	.word	0x0000f340


	//   ....[50]....
        /*0724*/ 	.word	0x0000f450


	//   ....[51]....
        /*0728*/ 	.word	0x0000f4b0


	//   ....[52]....
        /*072c*/ 	.word	0x0000f4f0


	//   ....[53]....
        /*0730*/ 	.word	0x0000f790


	//   ....[54]....
        /*0734*/ 	.word	0x0000f880


	//   ....[55]....
        /*0738*/ 	.word	0x0000f900


	//   ....[56]....
        /*073c*/ 	.word	0x0000f950


	//   ....[57]....
        /*0740*/ 	.word	0x000147f0


	//   ....[58]....
        /*0744*/ 	.word	0x00014800


	//   ....[59]....
        /*0748*/ 	.word	0x00014b90


	//   ....[60]....
        /*074c*/ 	.word	0x00014d20


	//   ....[61]....
        /*0750*/ 	.word	0x00014d40


	//   ....[62]....
        /*0754*/ 	.word	0x00014da0


	//   ....[63]....
        /*0758*/ 	.word	0x00017250


	//   ....[64]....
        /*075c*/ 	.word	0x00017260


	//   ....[65]....
        /*0760*/ 	.word	0x000175b0


	//   ....[66]....
        /*0764*/ 	.word	0x00017690


	//   ....[67]....
        /*0768*/ 	.word	0x00017a70


	//   ....[68]....
        /*076c*/ 	.word	0x00017b70


	//   ....[69]....
        /*0770*/ 	.word	0x0001a380


	//   ....[70]....
        /*0774*/ 	.word	0x0001a390


	//   ....[71]....
        /*0778*/ 	.word	0x0001a3c0


	//   ....[72]....
        /*077c*/ 	.word	0x0001a3d0


	//   ....[73]....
        /*0780*/ 	.word	0x0001bb00


	//   ....[74]....
        /*0784*/ 	.word	0x0001bb30


	//   ....[75]....
        /*0788*/ 	.word	0x0001bb40


	//   ....[76]....
        /*078c*/ 	.word	0x0001bb70


	//   ....[77]....
        /*0790*/ 	.word	0x0001d3f0


	//   ....[78]....
        /*0794*/ 	.word	0x0001d400


	//   ....[79]....
        /*0798*/ 	.word	0x0001d430


	//   ....[80]....
        /*079c*/ 	.word	0x0001d450


	//   ....[81]....
        /*07a0*/ 	.word	0x0001d860


	//   ....[82]....
        /*07a4*/ 	.word	0x0001d880


	//   ....[83]....
        /*07a8*/ 	.word	0x0001da50


	//   ....[84]....
        /*07ac*/ 	.word	0x0001da60


	//   ....[85]....
        /*07b0*/ 	.word	0x0001dbd0


	//   ....[86]....
        /*07b4*/ 	.word	0x0001dbf0


	//   ....[87]....
        /*07b8*/ 	.word	0x0001dd60


	//   ....[88]....
        /*07bc*/ 	.word	0x0001dd70


	//   ....[89]....
        /*07c0*/ 	.word	0x0001e0f0


	//   ....[90]....
        /*07c4*/ 	.word	0x0001e110


	//   ....[91]....
        /*07c8*/ 	.word	0x0001edd0


	//   ....[92]....
        /*07cc*/ 	.word	0x0001ede0


	//   ....[93]....
        /*07d0*/ 	.word	0x00020260


	//   ....[94]....
        /*07d4*/ 	.word	0x00020280


	//   ....[95]....
        /*07d8*/ 	.word	0x00020460


	//   ....[96]....
        /*07dc*/ 	.word	0x00020470


	//   ....[97]....
        /*07e0*/ 	.word	0x000205e0


	//   ....[98]....
        /*07e4*/ 	.word	0x00020600


	//   ....[99]....
        /*07e8*/ 	.word	0x00020770


	//   ....[100]....
        /*07ec*/ 	.word	0x00020780


	//   ....[101]....
        /*07f0*/ 	.word	0x000209b0


	//   ....[102]....
        /*07f4*/ 	.word	0x000209d0


	//   ....[103]....
        /*07f8*/ 	.word	0x00020b00


	//   ....[104]....
        /*07fc*/ 	.word	0x00020b40


	//   ....[105]....
        /*0800*/ 	.word	0x00020b70


	//   ....[106]....
        /*0804*/ 	.word	0x00020ba0


	//   ....[107]....
        /*0808*/ 	.word	0x00020bd0


	//   ....[108]....
        /*080c*/ 	.word	0x00020c00


	//   ....[109]....
        /*0810*/ 	.word	0x00020d60


	//   ....[110]....
        /*0814*/ 	.word	0x00020da0


	//   ....[111]....
        /*0818*/ 	.word	0x00020dd0


	//   ....[112]....
        /*081c*/ 	.word	0x00020e00


	//   ....[113]....
        /*0820*/ 	.word	0x00020e30


	//   ....[114]....
        /*0824*/ 	.word	0x00020e60


	//   ....[115]....
        /*0828*/ 	.word	0x00020ef0


	//   ....[116]....
        /*082c*/ 	.word	0x00020f50


	//   ....[117]....
        /*0830*/ 	.word	0x00020f60


	//   ....[118]....
        /*0834*/ 	.word	0x00020fc0


	//   ....[119]....
        /*0838*/ 	.word	0x00021a40


	//   ....[120]....
        /*083c*/ 	.word	0x00021aa0


	//   ....[121]....
        /*0840*/ 	.word	0x00021af0


	//   ....[122]....
        /*0844*/ 	.word	0x00021b40


	//   ....[123]....
        /*0848*/ 	.word	0x00021b90


	//   ....[124]....
        /*084c*/ 	.word	0x00021c00


	//   ....[125]....
        /*0850*/ 	.word	0x00021c50


	//   ....[126]....
        /*0854*/ 	.word	0x00021cc0


	//   ....[127]....
        /*0858*/ 	.word	0x00021d30


	//   ....[128]....
        /*085c*/ 	.word	0x00021d90


	//   ....[129]....
        /*0860*/ 	.word	0x00021e00


	//   ....[130]....
        /*0864*/ 	.word	0x00021e70


	//   ....[131]....
        /*0868*/ 	.word	0x00021ee0


	//   ....[132]....
        /*086c*/ 	.word	0x00021f40


	//   ....[133]....
        /*0870*/ 	.word	0x00021fb0


	//   ....[134]....
        /*0874*/ 	.word	0x00022020


	//   ....[135]....
        /*0878*/ 	.word	0x00022090


	//   ....[136]....
        /*087c*/ 	.word	0x000220f0


	//   ....[137]....
        /*0880*/ 	.word	0x00022150


	//   ....[138]....
        /*0884*/ 	.word	0x000221b0


	//   ....[139]....
        /*0888*/ 	.word	0x00022200


	//   ....[140]....
        /*088c*/ 	.word	0x00022250


	//   ....[141]....
        /*0890*/ 	.word	0x000222c0


	//   ....[142]....
        /*0894*/ 	.word	0x00022330


	//   ....[143]....
        /*0898*/ 	.word	0x000223a0


	//   ....[144]....
        /*089c*/ 	.word	0x00022400


	//   ....[145]....
        /*08a0*/ 	.word	0x00022470


	//   ....[146]....
        /*08a4*/ 	.word	0x000224e0


	//   ....[147]....
        /*08a8*/ 	.word	0x00022550


	//   ....[148]....
        /*08ac*/ 	.word	0x000225b0


	//   ....[149]....
        /*08b0*/ 	.word	0x00022620


	//   ....[150]....
        /*08b4*/ 	.word	0x00022690


	//   ....[151]....
        /*08b8*/ 	.word	0x00022700


	//   ....[152]....
        /*08bc*/ 	.word	0x00022760


	//   ....[153]....
        /*08c0*/ 	.word	0x000227d0


	//   ....[154]....
        /*08c4*/ 	.word	0x00022840


	//   ....[155]....
        /*08c8*/ 	.word	0x000228b0


	//   ....[156]....
        /*08cc*/ 	.word	0x00022910


	//   ....[157]....
        /*08d0*/ 	.word	0x00022980


	//   ....[158]....
        /*08d4*/ 	.word	0x000229f0


	//   ....[159]....
        /*08d8*/ 	.word	0x00022a60


	//   ....[160]....
        /*08dc*/ 	.word	0x00022ac0


	//   ....[161]....
        /*08e0*/ 	.word	0x00022b30


	//   ....[162]....
        /*08e4*/ 	.word	0x00022ba0


	//   ....[163]....
        /*08e8*/ 	.word	0x00022bf0


	//   ....[164]....
        /*08ec*/ 	.word	0x00022c30


	//   ....[165]....
        /*08f0*/ 	.word	0x00022c80


	//   ....[166]....
        /*08f4*/ 	.word	0x00022cd0


	//   ....[167]....
        /*08f8*/ 	.word	0x00022d20


	//   ....[168]....
        /*08fc*/ 	.word	0x00022d90


	//   ....[169]....
        /*0900*/ 	.word	0x00022de0


	//   ....[170]....
        /*0904*/ 	.word	0x00022e30


	//   ....[171]....
        /*0908*/ 	.word	0x00022e80


	//   ....[172]....
        /*090c*/ 	.word	0x00022ed0


	//   ....[173]....
        /*0910*/ 	.word	0x00022f20


	//   ....[174]....
        /*0914*/ 	.word	0x00022f90


	//   ....[175]....
        /*0918*/ 	.word	0x00022fe0


	//   ....[176]....
        /*091c*/ 	.word	0x00023050


	//   ....[177]....
        /*0920*/ 	.word	0x000230b0


	//   ....[178]....
        /*0924*/ 	.word	0x00023120


	//----- nvinfo : EIATTR_EXIT_INSTR_OFFSETS
	.align		4
.L_784:
        /*0928*/ 	.byte	0x04, 0x1c
        /*092a*/ 	.short	(.L_786 - .L_785)


	//   ....[0]....
.L_785:
        /*092c*/ 	.word	0x000010f0


	//   ....[1]....
        /*0930*/ 	.word	0x00021a00


	//----- nvinfo : EIATTR_MAX_THREADS
	.align		4
.L_786:
        /*0934*/ 	.byte	0x04, 0x05
        /*0936*/ 	.short	(.L_788 - .L_787)
.L_787:
        /*0938*/ 	.word	0x00000100
        /*093c*/ 	.word	0x00000001
        /*0940*/ 	.word	0x00000001


	//----- nvinfo : EIATTR_CRS_STACK_SIZE
	.align		4
.L_788:
        /*0944*/ 	.byte	0x04, 0x1e
        /*0946*/ 	.short	(.L_790 - .L_789)
.L_789:
        /*0948*/ 	.word	0x00000000
.L_790:


//--------------------- .nv.info._ZN7cutlass13device_kernelIN5flash19enable_sm80_to_sm89INS1_16FlashAttnFwdSm80INS1_25CollectiveMainloopFwdSm80ILi8ELi1ELb1EN4cute5tupleIJNS5_1CILi128EEENS7_ILi64EEENS7_ILi256EEEEEELi256ENS_6half_tEfNS_4arch4Sm80ELb0ELb0ELb0ELb0ELb0ELb0ELb1ELb1EEENS1_21CollectiveEpilogueFwdINS6_IJS8_SA_S9_EEENS6_IJNS7_ILi1EEESI_SI_EEESC_SE_Li256ELb0ELb1ELb1ELb0EEENS1_19SingleTileSchedulerILb0ELb1ELb1ELi128EEEEEEEEEvNT_6ParamsE --------------------------
	.section	.nv.info._ZN7cutlass13device_kernelIN5flash19enable_sm80_to_sm89INS1_16FlashAttnFwdSm80INS1_25CollectiveMainloopFwdSm80ILi8ELi1ELb1EN4cute5tupleIJNS5_1CILi128EEENS7_ILi64EEENS7_ILi256EEEEEELi256ENS_6half_tEfNS_4arch4Sm80ELb0ELb0ELb0ELb0ELb0ELb0ELb1ELb1EEENS1_21CollectiveEpilogueFwdINS6_IJS8_SA_S9_EEENS6_IJNS7_ILi1EEESI_SI_EEESC_SE_Li256ELb0ELb1ELb1ELb0EEENS1_19SingleTileSchedulerILb0ELb1ELb1ELi128EEEEEEEEEvNT_6ParamsE,"",@"SHT_CUDA_INFO"
	.sectionflags	@""
	.align	4


	//----- nvinfo : EIATTR_CUDA_API_VERSION
	.align		4
        /*0000*/ 	.byte	0x04, 0x37
        /*0002*/ 	.short	(.L_792 - .L_791)
.L_791:
        /*0004*/ 	.word	0x00000082


	//----- nvinfo : EIATTR_SW2861232_WAR
	.align		4
.L_792:
        /*0008*/ 	.byte	0x01, 0x35
	.zero		2


	//----- nvinfo : EIATTR_PARAM_CBANK
	.align		4
        /*000c*/ 	.byte	0x04, 0x0a
        /*000e*/ 	.short	(.L_794 - .L_793)
	.align		4
.L_793:
        /*0010*/ 	.word	index@(.nv.constant0._ZN7cutlass13device_kernelIN5flash19enable_sm80_to_sm89INS1_16FlashAttnFwdSm80INS1_25CollectiveMainloopFwdSm80ILi8ELi1ELb1EN4cute5tupleIJNS5_1CILi128EEENS7_ILi64EEENS7_ILi256EEEEEELi256ENS_6half_tEfNS_4arch4Sm80ELb0ELb0ELb0ELb0ELb0ELb0ELb1ELb1EEENS1_21CollectiveEpilogueFwdINS6_IJS8_SA_S9_EEENS6_IJNS7_ILi1EEESI_SI_EEESC_SE_Li256ELb0ELb1ELb1ELb0EEENS1_19SingleTileSchedulerILb0ELb1ELb1ELi128EEEEEEEEEvNT_6ParamsE)
        /*0014*/ 	.short	0x0160
        /*0016*/ 	.short	0x0418


	//----- nvinfo : EIATTR_CBANK_PARAM_SIZE
	.align		4
.L_794:
        /*0018*/ 	.byte	0x03, 0x19
        /*001a*/ 	.short	0x0418


	//----- nvinfo : EIATTR_KPARAM_INFO
	.align		4
        /*001c*/ 	.byte	0x04, 0x17
        /*001e*/ 	.short	(.L_796 - .L_795)
.L_795:
        /*0020*/ 	.word	0x00000000
        /*0024*/ 	.short	0x0000
        /*0026*/ 	.short	0x0000
        /*0028*/ 	.byte	0x00, 0xf0, 0x61, 0x10


	//----- nvinfo : EIATTR_MAXREG_COUNT
	.align		4
.L_796:
        /*002c*/ 	.byte	0x03, 0x1b
        /*002e*/ 	.short	0x00ff


	//----- nvinfo : EIATTR_NUM_BARRIERS
	.align		4
        /*0030*/ 	.byte	0x02, 0x4c
        /*0032*/ 	.byte	0x02
	.zero		1


	//----- nvinfo : EIATTR_ANNOTATIONS
	.align		4
        /*0034*/ 	.byte	0x04, 0x55
        /*0036*/ 	.short	(.L_798 - .L_797)


	//   ....[0]....
.L_797:
        /* <DEDUP_REMOVED lines=41> */


	//----- nvinfo : EIATTR_MERCURY_ISA_VERSION
	.align		4
.L_798:
        /*02b8*/ 	.byte	0x03, 0x5f
        /*02ba*/ 	.short	0x0000


	//----- nvinfo : EIATTR_COOP_GROUP_MASK_REGIDS
	.align		4
        /*02bc*/ 	.byte	0x04, 0x29
        /*02be*/ 	.short	(.L_800 - .L_799)


	//   ....[0]....
.L_799:
        /*02c0*/ 	.word	0xffffffff


	//   ....[1]....
        /*02c4*/ 	.word	0xffffffff


	//   ....[2]....
        /*02c8*/ 	.word	0xffffffff


	//   ....[3]....
        /*02cc*/ 	.word	0xffffffff


	//   ....[4]....
        /*02d0*/ 	.word	0xffffffff


	//   ....[5]....
        /*02d4*/ 	.word	0xffffffff


	//   ....[6]....
        /*02d8*/ 	.word	0xffffffff


	//   ....[7]....
        /*02dc*/ 	.word	0xffffffff


	//   ....[8]....
        /*02e0*/ 	.word	0xffffffff


	//   ....[9]....
        /*02e4*/ 	.word	0xffffffff


	//   ....[10]....
        /*02e8*/ 	.word	0xffffffff


	//   ....[11]....
        /*02ec*/ 	.word	0xffffffff


	//   ....[12]....
        /*02f0*/ 	.word	0xffffffff


	//   ....[13]....
        /*02f4*/ 	.word	0xffffffff


	//   ....[14]....
        /*02f8*/ 	.word	0xffffffff


	//   ....[15]....
        /*02fc*/ 	.word	0xffffffff


	//   ....[16]....
        /*0300*/ 	.word	0xffffffff


	//   ....[17]....
        /*0304*/ 	.word	0xffffffff


	//   ....[18]....
        /*0308*/ 	.word	0xffffffff


	//   ....[19]....
        /*030c*/ 	.word	0xffffffff


	//   ....[20]....
        /*0310*/ 	.word	0xffffffff


	//   ....[21]....
        /*0314*/ 	.word	0xffffffff


	//   ....[22]....
        /*0318*/ 	.word	0xffffffff


	//   ....[23]....
        /*031c*/ 	.word	0xffffffff


	//   ....[24]....
        /*0320*/ 	.word	0xffffffff


	//   ....[25]....
        /*0324*/ 	.word	0xffffffff


	//   ....[26]....
        /*0328*/ 	.word	0xffffffff


	//   ....[27]....
        /*032c*/ 	.word	0xffffffff


	//   ....[28]....
        /*0330*/ 	.word	0xffffffff


	//----- nvinfo : EIATTR_COOP_GROUP_INSTR_OFFSETS
	.align		4
.L_800:
        /*0334*/ 	.byte	0x04, 0x28
        /*0336*/ 	.short	(.L_802 - .L_801)


	//   ....[0]....
.L_801:
        /*0338*/ 	.word	0x00000060


	//   ....[1]....
        /*033c*/ 	.word	0x00000dc0


	//   ....[2]....
        /*0340*/ 	.word	0x00000df0


	//   ....[3]....
        /*0344*/ 	.word	0x00000e20


	//   ....[4]....
        /*0348*/ 	.word	0x00000eb0


	//   ....[5]....
        /*034c*/ 	.word	0x00001140


	//   ....[6]....
        /*0350*/ 	.word	0x00001170


	//   ....[7]....
        /*0354*/ 	.word	0x000011e0


	//   ....[8]....
        /*0358*/ 	.word	0x000011f0


	//   ....[9]....
        /*035c*/ 	.word	0x00003120


	//   ....[10]....
        /*0360*/ 	.word	0x000031e0


	//   ....[11]....
        /*0364*/ 	.word	0x000031f0


	//   ....[12]....
        /*0368*/ 	.word	0x00003250


	//   ....[13]....
        /*036c*/ 	.word	0x000069c0


	//   ....[14]....
        /*0370*/ 	.word	0x000069e0


	//   ....[15]....
        /*0374*/ 	.word	0x00007110


	//   ....[16]....
        /*0378*/ 	.word	0x00007130


	//   ....[17]....
        /*037c*/ 	.word	0x00008b50


	//   ....[18]....
        /*0380*/ 	.word	0x00008b60


	//   ....[19]....
        /*0384*/ 	.word	0x00008b90


	//   ....[20]....
        /*0388*/ 	.word	0x00008ba0


	//   ....[21]....
        /*038c*/ 	.word	0x00009ac0


	//   ....[22]....
        /*0390*/ 	.word	0x00009af0


	//   ....[23]....
        /*0394*/ 	.word	0x00009b10


	//   ....[24]....
        /*0398*/ 	.word	0x00009b30


	//   ....[25]....
        /*039c*/ 	.word	0x00009bb0


	//   ....[26]....
        /*03a0*/ 	.word	0x00009be0


	//   ....[27]....
        /*03a4*/ 	.word	0x0000a820


	//   ....[28]....
        /*03a8*/ 	.word	0x0000a830


	//----- nvinfo : EIATTR_EXIT_INSTR_OFFSETS
	.align		4
.L_802:
        /*03ac*/ 	.byte	0x04, 0x1c
        /*03ae*/ 	.short	(.L_804 - .L_803)


	//   ....[0]....
.L_803:
        /*03b0*/ 	.word	0x000001c0


	//   ....[1]....
        /*03b4*/ 	.word	0x0000a840


	//   ....[2]....
        /*03b8*/ 	.word	0x0000b3e0


	//   ....[3]....
        /*03bc*/ 	.word	0x0000b430


	//   ....[4]....
        /*03c0*/ 	.word	0x0000b460


	//   ....[5]....
        /*03c4*/ 	.word	0x0000b4c0


	//   ....[6]....
        /*03c8*/ 	.word	0x0000b750


	//----- nvinfo : EIATTR_CTAIDZ_USED
	.align		4
.L_804:
        /*03cc*/ 	.byte	0x01, 0x04
	.zero		2


	//----- nvinfo : EIATTR_MAX_THREADS
	.align		4
        /*03d0*/ 	.byte	0x04, 0x05
        /*03d2*/ 	.short	(.L_806 - .L_805)
.L_805:
        /*03d4*/ 	.word	0x00000100
        /*03d8*/ 	.word	0x00000001
        /*03dc*/ 	.word	0x00000001


	//----- nvinfo : EIATTR_CRS_STACK_SIZE
	.align		4
.L_806:
        /*03e0*/ 	.byte	0x04, 0x1e
        /*03e2*/ 	.short	(.L_808 - .L_807)
.L_807:
        /*03e4*/ 	.word	0x00000000
.L_808:


//--------------------- .nv.info._ZN7cutlass13device_kernelIN5flash19enable_sm80_to_sm89INS1_16FlashAttnFwdSm80INS1_25CollectiveMainloopFwdSm80ILi8ELi1ELb1EN4cute5tupleIJNS5_1CILi128EEENS7_ILi48EEENS7_ILi256EEEEEELi256ENS_6half_tEfNS_4arch4Sm80ELb0ELb0ELb0ELb1ELb0ELb0ELb1ELb1EEENS1_21CollectiveEpilogueFwdINS6_IJS8_SA_S9_EEENS6_IJNS7_ILi1EEESI_SI_EEESC_SE_Li256ELb1ELb1ELb1ELb0EEENS1_36VarlenDynamicPersistentTileSchedulerILi128ELi48ELi256ELi256ELb1ELb1ELb0ELb0ELb1ELb1EEEEEEEEEvNT_6ParamsE --------------------------
	.section	.nv.info._ZN7cutlass13device_kernelIN5flash19enable_sm80_to_sm89INS1_16FlashAttnFwdSm80INS1_25CollectiveMainloopFwdSm80ILi8ELi1ELb1EN4cute5tupleIJNS5_1CILi128EEENS7_ILi48EEENS7_ILi256EEEEEELi256ENS_6half_tEfNS_4arch4Sm80ELb0ELb0ELb0ELb1ELb0ELb0ELb1ELb1EEENS1_21CollectiveEpilogueFwdINS6_IJS8_SA_S9_EEENS6_IJNS7_ILi1EEESI_SI_EEESC_SE_Li256ELb1ELb1ELb1ELb0EEENS1_36VarlenDynamicPersistentTileSchedulerILi128ELi48ELi256ELi256ELb1ELb1ELb0ELb0ELb1ELb1EEEEEEEEEvNT_6ParamsE,"",@"SHT_CUDA_INFO"
	.sectionflags	@""
	.align	4


	//----- nvinfo : EIATTR_CUDA_API_VERSION
	.align		4
        /*0000*/ 	.byte	0x04, 0x37
        /*0002*/ 	.short	(.L_810 - .L_809)
.L_809:
        /*0004*/ 	.word	0x00000082


	//----- nvinfo : EIATTR_SW2861232_WAR
	.align		4
.L_810:
        /*0008*/ 	.byte	0x01, 0x35
	.zero		2


	//----- nvinfo : EIATTR_PARAM_CBANK
	.align		4
        /*000c*/ 	.byte	0x04, 0x0a
        /*000e*/ 	.short	(.L_812 - .L_811)
	.align		4
.L_811:
        /*0010*/ 	.word	index@(.nv.constant0._ZN7cutlass13device_kernelIN5flash19enable_sm80_to_sm89INS1_16FlashAttnFwdSm80INS1_25CollectiveMainloopFwdSm80ILi8ELi1ELb1EN4cute5tupleIJNS5_1CILi128EEENS7_ILi48EEENS7_ILi256EEEEEELi256ENS_6half_tEfNS_4arch4Sm80ELb0ELb0ELb0ELb1ELb0ELb0ELb1ELb1EEENS1_21CollectiveEpilogueFwdINS6_IJS8_SA_S9_EEENS6_IJNS7_ILi1EEESI_SI_EEESC_SE_Li256ELb1ELb1ELb1ELb0EEENS1_36VarlenDynamicPersistentTileSchedulerILi128ELi48ELi256ELi256ELb1ELb1ELb0ELb0ELb1ELb1EEEEEEEEEvNT_6ParamsE)
        /*0014*/ 	.short	0x0160
        /*0016*/ 	.short	0x0438


	//----- nvinfo : EIATTR_CBANK_PARAM_SIZE
	.align		4
.L_812:
        /*0018*/ 	.byte	0x03, 0x19
        /*001a*/ 	.short	0x0438


	//----- nvinfo : EIATTR_KPARAM_INFO
	.align		4
        /*001c*/ 	.byte	0x04, 0x17
        /*001e*/ 	.short	(.L_814 - .L_813)
.L_813:
        /*0020*/ 	.word	0x00000000
        /*0024*/ 	.short	0x0000
        /*0026*/ 	.short	0x0000
        /*0028*/ 	.byte	0x00, 0xf0, 0xe1, 0x10


	//----- nvinfo : EIATTR_MAXREG_COUNT
	.align		4
.L_814:
        /*002c*/ 	.byte	0x03, 0x1b
        /*002e*/ 	.short	0x00ff


	//----- nvinfo : EIATTR_NUM_BARRIERS
	.align		4
        /*0030*/ 	.byte	0x02, 0x4c
        /*0032*/ 	.byte	0x06
	.zero		1


	//----- nvinfo : EIATTR_ANNOTATIONS
	.align		4
        /*0034*/ 	.byte	0x04, 0x55
        /*0036*/ 	.short	(.L_816 - .L_815)


	//   ....[0]....
.L_815:
        /* <DEDUP_REMOVED lines=95> */


	//----- nvinfo : EIATTR_MERCURY_ISA_VERSION
	.align		4
.L_816:
        /*0610*/ 	.byte	0x03, 0x5f
        /*0612*/ 	.short	0x0000


	//----- nvinfo : EIATTR_INT_WARP_WIDE_INSTR_OFFSETS
	.align		4
        /*0614*/ 	.byte	0x04, 0x31
        /*0616*/ 	.short	(.L_818 - .L_817)


	//   ....[0]....
.L_817:
        /*0618*/ 	.word	0x00008ba0


	//   ....[1]....
        /*061c*/ 	.word	0x00008c20


	//----- nvinfo : EIATTR_COOP_GROUP_MASK_REGIDS
	.align		4
.L_818:
        /*0620*/ 	.byte	0x04, 0x29
        /*0622*/ 	.short	(.L_820 - .L_819)


	//   ....[0]....
.L_819:
        /*0624*/ 	.word	0xffffffff


	//   ....[1]....
        /*0628*/ 	.word	0xffffffff


	//   ....[2]....
        /*062c*/ 	.word	0xffffffff


	//   ....[3]....
        /*0630*/ 	.word	0xffffffff


	//   ....[4]....
        /*0634*/ 	.word	0xffffffff


	//   ....[5]....
        /*0638*/ 	.word	0xffffffff


	//   ....[6]....
        /*063c*/ 	.word	0xffffffff


	//   ....[7]....
        /*0640*/ 	.word	0xffffffff


	//   ....[8]....
        /*0644*/ 	.word	0xffffffff


	//   ....[9]....
        /*0648*/ 	.word	0xffffffff


	//   ....[10]....
        /*064c*/ 	.word	0xffffffff


	//   ....[11]....
        /*0650*/ 	.word	0xffffffff


	//   ....[12]....
        /*0654*/ 	.word	0xffffffff


	//   ....[13]....
        /*0658*/ 	.word	0xffffffff


	//   ....[14]....
        /*065c*/ 	.word	0xffffffff


	//   ....[15]....
        /*0660*/ 	.word	0xffffffff


	//   ....[16]....
        /*0664*/ 	.word	0xffffffff


	//   ....[17]....
        /*0668*/ 	.word	0xffffffff


	//   ....[18]....
        /*066c*/ 	.word	0xffffffff


	//   ....[19]....
        /*0670*/ 	.word	0xffffffff


	//   ....[20]....
        /*0674*/ 	.word	0xffffffff


	//   ....[21]....
        /*0678*/ 	.word	0xffffffff


	//   ....[22]....
        /*067c*/ 	.word	0xffffffff


	//   ....[23]....
        /*0680*/ 	.word	0xffffffff


	//   ....[24]....
        /*0684*/ 	.word	0xffffffff


	//   ....[25]....
        /*0688*/ 	.word	0xffffffff


	//   ....[26]....
        /*068c*/ 	.word	0xffffffff


	//   ....[27]....
        /*0690*/ 	.word	0xffffffff


	//   ....[28]....
        /*0694*/ 	.word	0xffffffff


	//   ....[29]....
        /*0698*/ 	.word	0xffffffff


	//   ....[30]....
        /*069c*/ 	.word	0xffffffff


	//   ....[31]....
        /*06a0*/ 	.word	0xffffffff


	//   ....[32]....
        /*06a4*/ 	.word	0xffffffff


	//   ....[33]....
        /*06a8*/ 	.word	0xffffffff


	//   ....[34]....
        /*06ac*/ 	.word	0xffffffff


	//   ....[35]....
        /*06b0*/ 	.word	0xffffffff


	//   ....[36]....
        /*06b4*/ 	.word	0xffffffff


	//   ....[37]....
        /*06b8*/ 	.word	0xffffffff


	//   ....[38]....
        /*06bc*/ 	.word	0xffffffff


	//   ....[39]....
        /*06c0*/ 	.word	0xffffffff


	//   ....[40]....
        /*06c4*/ 	.word	0xffffffff


	//   ....[41]....
        /*06c8*/ 	.word	0xffffffff


	//   ....[42]....
        /*06cc*/ 	.word	0xffffffff


	//   ....[43]....
        /*06d0*/ 	.word	0xffffffff


	//   ....[44]....
        /*06d4*/ 	.word	0xffffffff


	//   ....[45]....
        /*06d8*/ 	.word	0xffffffff


	//   ....[46]....
        /*06dc*/ 	.word	0xffffffff


	//   ....[47]....
        /*06e0*/ 	.word	0xffffffff


	//   ....[48]....
        /*06e4*/ 	.word	0xffffffff


	//   ....[49]....
        /*06e8*/ 	.word	0xffffffff


	//   ....[50]....
        /*06ec*/ 	.word	0xffffffff


	//   ....[51]....
        /*06f0*/ 	.word	0xffffffff


	//   ....[52]....
        /*06f4*/ 	.word	0xffffffff


	//   ....[53]....
        /*06f8*/ 	.word	0xffffffff


	//   ....[54]....
        /*06fc*/ 	.word	0xffffffff


	//   ....[55]....
        /*0700*/ 	.word	0xffffffff


	//   ....[56]....
        /*0704*/ 	.word	0xffffffff


	//   ....[57]....
        /*0708*/ 	.word	0xffffffff


	//   ....[58]....
        /*070c*/ 	.word	0xffffffff


	//   ....[59]....
        /*0710*/ 	.word	0xffffffff


	//   ....[60]....
        /*0714*/ 	.word	0xffffffff


	//   ....[61]....
        /*0718*/ 	.word	0xffffffff


	//   ....[62]....
        /*071c*/ 	.word	0xffffffff


	//   ....[63]....
        /*0720*/ 	.word	0xffffffff


	//   ....[64]....
        /*0724*/ 	.word	0xffffffff


	//   ....[65]....
        /*0728*/ 	.word	0xffffffff


	//   ....[66]....
        /*072c*/ 	.word	0xffffffff


	//   ....[67]....
        /*0730*/ 	.word	0xffffffff


	//   ....[68]....
        /*0734*/ 	.word	0xffffffff


	//   ....[69]....
        /*0738*/ 	.word	0xffffffff


	//   ....[70]....
        /*073c*/ 	.word	0xffffffff


	//   ....[71]....
        /*0740*/ 	.word	0xffffffff


	//   ....[72]....
        /*0744*/ 	.word	0xffffffff


	//   ....[73]....
        /*0748*/ 	.word	0xffffffff


	//   ....[74]....
        /*074c*/ 	.word	0xffffffff


	//   ....[75]....
        /*0750*/ 	.word	0xffffffff


	//   ....[76]....
        /*0754*/ 	.word	0xffffffff


	//   ....[77]....
        /*0758*/ 	.word	0xffffffff


	//   ....[78]....
        /*075c*/ 	.word	0xffffffff


	//   ....[79]....
        /*0760*/ 	.word	0xffffffff


	//   ....[80]....
        /*0764*/ 	.word	0xffffffff


	//   ....[81]....
        /*0768*/ 	.word	0xffffffff


	//   ....[82]....
        /*076c*/ 	.word	0xffffffff


	//   ....[83]....
        /*0770*/ 	.word	0xffffffff


	//   ....[84]....
        /*0774*/ 	.word	0xffffffff


	//   ....[85]....
        /*0778*/ 	.word	0xffffffff


	//   ....[86]....
        /*077c*/ 	.word	0xffffffff


	//   ....[87]....
        /*0780*/ 	.word	0xffffffff


	//   ....[88]....
        /*0784*/ 	.word	0xffffffff


	//   ....[89]....
        /*0788*/ 	.word	0xffffffff


	//   ....[90]....
        /*078c*/ 	.word	0xffffffff


	//   ....[91]....
        /*0790*/ 	.word	0xffffffff


	//   ....[92]....
        /*0794*/ 	.word	0xffffffff


	//   ....[93]....
        /*0798*/ 	.word	0xffffffff


	//   ....[94]....
        /*079c*/ 	.word	0xffffffff


	//   ....[95]....
        /*07a0*/ 	.word	0xffffffff


	//   ....[96]....
        /*07a4*/ 	.word	0xffffffff


	//   ....[97]....
        /*07a8*/ 	.word	0xffffffff


	//   ....[98]....
        /*07ac*/ 	.word	0xffffffff


	//   ....[99]....
        /*07b0*/ 	.word	0xffffffff


	//   ....[100]....
        /*07b4*/ 	.word	0xffffffff


	//   ....[101]....
        /*07b8*/ 	.word	0xffffffff


	//   ....[102]....
        /*07bc*/ 	.word	0xffffffff


	//   ....[103]....
        /*07c0*/ 	.word	0xffffffff


	//   ....[104]....
        /*07c4*/ 	.word	0xffffffff


	//   ....[105]....
        /*07c8*/ 	.word	0xffffffff


	//   ....[106]....
        /*07cc*/ 	.word	0xffffffff


	//   ....[107]....
        /*07d0*/ 	.word	0xffffffff


	//   ....[108]....
        /*07d4*/ 	.word	0xffffffff


	//   ....[109]....
        /*07d8*/ 	.word	0xffffffff


	//   ....[110]....
        /*07dc*/ 	.word	0xffffffff


	//   ....[111]....
        /*07e0*/ 	.word	0xffffffff


	//   ....[112]....
        /*07e4*/ 	.word	0xffffffff


	//   ....[113]....
        /*07e8*/ 	.word	0xffffffff


	//   ....[114]....
        /*07ec*/ 	.word	0xffffffff


	//   ....[115]....
        /*07f0*/ 	.word	0xffffffff


	//   ....[116]....
        /*07f4*/ 	.word	0xffffffff


	//   ....[117]....
        /*07f8*/ 	.word	0xffffffff


	//   ....[118]....
        /*07fc*/ 	.word	0xffffffff


	//   ....[119]....
        /*0800*/ 	.word	0xffffffff


	//   ....[120]....
        /*0804*/ 	.word	0xffffffff


	//   ....[121]....
        /*0808*/ 	.word	0xffffffff


	//   ....[122]....
        /*080c*/ 	.word	0xffffffff


	//   ....[123]....
        /*0810*/ 	.word	0xffffffff


	//   ....[124]....
        /*0814*/ 	.word	0xffffffff


	//   ....[125]....
        /*0818*/ 	.word	0xffffffff


	//   ....[126]....
        /*081c*/ 	.word	0xffffffff


	//   ....[127]....
        /*0820*/ 	.word	0xffffffff


	//   ....[128]....
        /*0824*/ 	.word	0xffffffff


	//   ....[129]....
        /*0828*/ 	.word	0xffffffff


	//   ....[130]....
        /*082c*/ 	.word	0xffffffff


	//----- nvinfo : EIATTR_COOP_GROUP_INSTR_OFFSETS
	.align		4
.L_820:
        /*0830*/ 	.byte	0x04, 0x28
        /*0832*/ 	.short	(.L_822 - .L_821)


	//   ....[0]....
.L_821:
        /*0834*/ 	.word	0x00000050


	//   ....[1]....
        /*0838*/ 	.word	0x00000200


	//   ....[2]....
        /*083c*/ 	.word	0x00000230


	//   ....[3]....
        /*0840*/ 	.word	0x00000260


	//   ....[4]....
        /*0844*/ 	.word	0x00000290


	//   ....[5]....
        /*0848*/ 	.word	0x000002c0


	//   ....[6]....
        /*084c*/ 	.word	0x000002f0


	//   ....[7]....
        /*0850*/ 	.word	0x00000460


	//   ....[8]....
        /*0854*/ 	.word	0x000004a0


	//   ....[9]....
        /*0858*/ 	.word	0x000004d0


	//   ....[10]....
        /*085c*/ 	.word	0x00000500


	//   ....[11]....
        /*0860*/ 	.word	0x00000530


	//   ....[12]....
        /*0864*/ 	.word	0x00000560


	//   ....[13]....
        /*0868*/ 	.word	0x000005f0


	//   ....[14]....
        /*086c*/ 	.word	0x00000620


	//   ....[15]....
        /*0870*/ 	.word	0x00000630


	//   ....[16]....
        /*0874*/ 	.word	0x000006a0


	//   ....[17]....
        /*0878*/ 	.word	0x000022f0


	//   ....[18]....
        /*087c*/ 	.word	0x00002320


	//   ....[19]....
        /*0880*/ 	.word	0x00002350


	//   ....[20]....
        /*0884*/ 	.word	0x000023c0


	//   ....[21]....
        /*0888*/ 	.word	0x00002570


	//   ....[22]....
        /*088c*/ 	.word	0x00002590


	//   ....[23]....
        /*0890*/ 	.word	0x000025d0


	//   ....[24]....
        /*0894*/ 	.word	0x00002600


	//   ....[25]....
        /*0898*/ 	.word	0x000040c0


	//   ....[26]....
        /*089c*/ 	.word	0x00004200


	//   ....[27]....
        /*08a0*/ 	.word	0x00004250


	//   ....[28]....
        /*08a4*/ 	.word	0x000042d0


	//   ....[29]....
        /*08a8*/ 	.word	0x000068d0


	//   ....[30]....
        /*08ac*/ 	.word	0x000068f0


	//   ....[31]....
        /*08b0*/ 	.word	0x00006ec0


	//   ....[32]....
        /*08b4*/ 	.word	0x00006fb0


	//   ....[33]....
        /*08b8*/ 	.word	0x00008180


	//   ....[34]....
        /*08bc*/ 	.word	0x000081a0


	//   ....[35]....
        /*08c0*/ 	.word	0x000081c0


	//   ....[36]....
        /*08c4*/ 	.word	0x000081e0


	//   ....[37]....
        /*08c8*/ 	.word	0x00009a60


	//   ....[38]....
        /*08cc*/ 	.word	0x00009a70


	//   ....[39]....
        /*08d0*/ 	.word	0x00009a90


	//   ....[40]....
        /*08d4*/ 	.word	0x00009ab0


	//   ....[41]....
        /*08d8*/ 	.word	0x00009ef0


	//   ....[42]....
        /*08dc*/ 	.word	0x00009f10


	//   ....[43]....
        /*08e0*/ 	.word	0x0000a0e0


	//   ....[44]....
        /*08e4*/ 	.word	0x0000a0f0


	//   ....[45]....
        /*08e8*/ 	.word	0x0000a2d0


	//   ....[46]....
        /*08ec*/ 	.word	0x0000a2f0


	//   ....[47]....
        /*08f0*/ 	.word	0x0000a4d0


	//   ....[48]....
        /*08f4*/ 	.word	0x0000a4e0


	//   ....[49]....
        /*08f8*/ 	.word	0x0000a8c0


	//   ....[50]....
        /*08fc*/ 	.word	0x0000a8e0


	//   ....[51]....
        /*0900*/ 	.word	0x0000b530


	//   ....[52]....
        /*0904*/ 	.word	0x0000b540


	//   ....[53]....
        /*0908*/ 	.word	0x0000c5b0


	//   ....[54]....
        /*090c*/ 	.word	0x0000c5d0


	//   ....[55]....
        /*0910*/ 	.word	0x0000c7b0


	//   ....[56]....
        /*0914*/ 	.word	0x0000c7c0


	//   ....[57]....
        /*0918*/ 	.word	0x0000c9a0


	//   ....[58]....
        /*091c*/ 	.word	0x0000c9c0


	//   ....[59]....
        /*0920*/ 	.word	0x0000cba0


	//   ....[60]....
        /*0924*/ 	.word	0x0000cbb0


	//   ....[61]....
        /*0928*/ 	.word	0x0000ce50


	//   ....[62]....
        /*092c*/ 	.word	0x0000ce70


	//   ....[63]....
        /*0930*/ 	.word	0x0000cfa0


	//   ....[64]....
        /*0934*/ 	.word	0x0000cfe0


	//   ....[65]....
        /*0938*/ 	.word	0x0000d010


	//   ....[66]....
        /*093c*/ 	.word	0x0000d040


	//   ....[67]....
        /*0940*/ 	.word	0x0000d070


	//   ....[68]....
        /*0944*/ 	.word	0x0000d0a0


	//   ....[69]....
        /*0948*/ 	.word	0x0000d200


	//   ....[70]....
        /*094c*/ 	.word	0x0000d240


	//   ....[71]....
        /*0950*/ 	.word	0x0000d270


	//   ....[72]....
        /*0954*/ 	.word	0x0000d2a0


	//   ....[73]....
        /*0958*/ 	.word	0x0000d2d0


	//   ....[74]....
        /*095c*/ 	.word	0x0000d300


	//   ....[75]....
        /*0960*/ 	.word	0x0000d390


	//   ....[76]....
        /*0964*/ 	.word	0x0000d3c0


	//   ....[77]....
        /*0968*/ 	.word	0x0000d3d0


	//   ....[78]....
        /*096c*/ 	.word	0x0000d430


	//   ....[79]....
        /*0970*/ 	.word	0x0000da10


	//   ....[80]....
        /*0974*/ 	.word	0x0000da70


	//   ....[81]....
        /*0978*/ 	.word	0x0000dac0


	//   ....[82]....
        /*097c*/ 	.word	0x0000db10


	//   ....[83]....
        /*0980*/ 	.word	0x0000db60


	//   ....[84]....
        /*0984*/ 	.word	0x0000dbd0


	//   ....[85]....
        /*0988*/ 	.word	0x0000dc10


	//   ....[86]....
        /*098c*/ 	.word	0x0000dc80


	//   ....[87]....
        /*0990*/ 	.word	0x0000dcf0


	//   ....[88]....
        /*0994*/ 	.word	0x0000dd50


	//   ....[89]....
        /*0998*/ 	.word	0x0000ddd0


	//   ....[90]....
        /*099c*/ 	.word	0x0000de20


	//   ....[91]....
        /*09a0*/ 	.word	0x0000de70


	//   ....[92]....
        /*09a4*/ 	.word	0x0000ded0


	//   ....[93]....
        /*09a8*/ 	.word	0x0000df40


	//   ....[94]....
        /*09ac*/ 	.word	0x0000dfb0


	//   ....[95]....
        /*09b0*/ 	.word	0x0000e010


	//   ....[96]....
        /*09b4*/ 	.word	0x0000e070


	//   ....[97]....
        /*09b8*/ 	.word	0x0000e0d0


	//   ....[98]....
        /*09bc*/ 	.word	0x0000e140


	//   ....[99]....
        /*09c0*/ 	.word	0x0000e1a0


	//   ....[100]....
        /*09c4*/ 	.word	0x0000e200


	//   ....[101]....
        /*09c8*/ 	.word	0x0000e260


	//   ....[102]....
        /*09cc*/ 	.word	0x0000e2d0


	//   ....[103]....
        /*09d0*/ 	.word	0x0000e330


	//   ....[104]....
        /*09d4*/ 	.word	0x0000e390


	//   ....[105]....
        /*09d8*/ 	.word	0x0000e3f0


	//   ....[106]....
        /*09dc*/ 	.word	0x0000e460


	//   ....[107]....
        /*09e0*/ 	.word	0x0000e4c0


	//   ....[108]....
        /*09e4*/ 	.word	0x0000e520


	//   ....[109]....
        /*09e8*/ 	.word	0x0000e580


	//   ....[110]....
        /*09ec*/ 	.word	0x0000e5f0


	//   ....[111]....
        /*09f0*/ 	.word	0x0000e650


	//   ....[112]....
        /*09f4*/ 	.word	0x0000e6b0


	//   ....[113]....
        /*09f8*/ 	.word	0x0000e710


	//   ....[114]....
        /*09fc*/ 	.word	0x0000e780


	//   ....[115]....
        /*0a00*/ 	.word	0x0000e7d0


	//   ....[116]....
        /*0a04*/ 	.word	0x0000e810


	//   ....[117]....
        /*0a08*/ 	.word	0x0000e860


	//   ....[118]....
        /*0a0c*/ 	.word	0x0000e8b0


	//   ....[119]....
        /*0a10*/ 	.word	0x0000e900


	//   ....[120]....
        /*0a14*/ 	.word	0x0000e970


	//   ....[121]....
        /*0a18*/ 	.word	0x0000e9b0


	//   ....[122]....
        /*0a1c*/ 	.word	0x0000ea00


	//   ....[123]....
        /*0a20*/ 	.word	0x0000ea50


	//   ....[124]....
        /*0a24*/ 	.word	0x0000eaa0


	//   ....[125]....
        /*0a28*/ 	.word	0x0000eaf0


	//   ....[126]....
        /*0a2c*/ 	.word	0x0000eb60


	//   ....[127]....
        /*0a30*/ 	.word	0x0000eba0


	//   ....[128]....
        /*0a34*/ 	.word	0x0000ec10


	//   ....[129]....
        /*0a38*/ 	.word	0x0000ec70


	//   ....[130]....
        /*0a3c*/ 	.word	0x0000ecd0


	//----- nvinfo : EIATTR_EXIT_INSTR_OFFSETS
	.align		4
.L_822:
        /*0a40*/ 	.byte	0x04, 0x1c
        /*0a42*/ 	.short	(.L_824 - .L_823)


	//   ....[0]....
.L_823:
        /*0a44*/ 	.word	0x00000c10


	//   ....[1]....
        /*0a48*/ 	.word	0x0000d9d0


	//----- nvinfo : EIATTR_MAX_THREADS
	.align		4
.L_824:
        /*0a4c*/ 	.byte	0x04, 0x05
        /*0a4e*/ 	.short	(.L_826 - .L_825)
.L_825:
        /*0a50*/ 	.word	0x00000100
        /*0a54*/ 	.word	0x00000001
        /*0a58*/ 	.word	0x00000001


	//----- nvinfo : EIATTR_CRS_STACK_SIZE
	.align		4
.L_826:
        /*0a5c*/ 	.byte	0x04, 0x1e
        /*0a5e*/ 	.short	(.L_828 - .L_827)
.L_827:
        /*0a60*/ 	.word	0x00000000
.L_828:


//--------------------- .nv.info._ZN7cutlass13device_kernelIN5flash19enable_sm80_to_sm89INS1_16FlashAttnFwdSm80INS1_25CollectiveMainloopFwdSm80ILi8ELi1ELb0EN4cute5tupleIJNS5_1CILi128EEENS7_ILi32EEENS7_ILi256EEEEEELi256ENS_6half_tEfNS_4arch4Sm80ELb0ELb0ELb0ELb1ELb0ELb1ELb1ELb1EEENS1_21CollectiveEpilogueFwdINS6_IJS8_SA_S9_EEENS6_IJNS7_ILi1EEESI_SI_EEESC_SE_Li256ELb1ELb1ELb1ELb0EEENS1_36VarlenDynamicPersistentTileSchedulerILi128ELi32ELi256ELi256ELb1ELb1ELb0ELb0ELb1ELb1EEEEEEEEEvNT_6ParamsE --------------------------
	.section	.nv.info._ZN7cutlass13device_kernelIN5flash19enable_sm80_to_sm89INS1_16FlashAttnFwdSm80INS1_25CollectiveMainloopFwdSm80ILi8ELi1ELb0EN4cute5tupleIJNS5_1CILi128EEENS7_ILi32EEENS7_ILi256EEEEEELi256ENS_6half_tEfNS_4arch4Sm80ELb0ELb0ELb0ELb1ELb0ELb1ELb1ELb1EEENS1_21CollectiveEpilogueFwdINS6_IJS8_SA_S9_EEENS6_IJNS7_ILi1EEESI_SI_EEESC_SE_Li256ELb1ELb1ELb1ELb0EEENS1_36VarlenDynamicPersistentTileSchedulerILi128ELi32ELi256ELi256ELb1ELb1ELb0ELb0ELb1ELb1EEEEEEEEEvNT_6ParamsE,"",@"SHT_CUDA_INFO"
	.sectionflags	@""
	.align	4


	//----- nvinfo : EIATTR_CUDA_API_VERSION
	.align		4
        /*0000*/ 	.byte	0x04, 0x37
        /*0002*/ 	.short	(.L_830 - .L_829)
.L_829:
        /*0004*/ 	.word	0x00000082


	//----- nvinfo : EIATTR_SW2861232_WAR
	.align		4
.L_830:
        /*0008*/ 	.byte	0x01, 0x35
	.zero		2


	//----- nvinfo : EIATTR_PARAM_CBANK
	.align		4
        /*000c*/ 	.byte	0x04, 0x0a
        /*000e*/ 	.short	(.L_832 - .L_831)
	.align		4
.L_831:
        /*0010*/ 	.word	index@(.nv.constant0._ZN7cutlass13device_kernelIN5flash19enable_sm80_to_sm89INS1_16FlashAttnFwdSm80INS1_25CollectiveMainloopFwdSm80ILi8ELi1ELb0EN4cute5tupleIJNS5_1CILi128EEENS7_ILi32EEENS7_ILi256EEEEEELi256ENS_6half_tEfNS_4arch4Sm80ELb0ELb0ELb0ELb1ELb0ELb1ELb1ELb1EEENS1_21CollectiveEpilogueFwdINS6_IJS8_SA_S9_EEENS6_IJNS7_ILi1EEESI_SI_EEESC_SE_Li256ELb1ELb1ELb1ELb0EEENS1_36VarlenDynamicPersistentTileSchedulerILi128ELi32ELi256ELi256ELb1ELb1ELb0ELb0ELb1ELb1EEEEEEEEEvNT_6ParamsE)
        /*0014*/ 	.short	0x0160
        /*0016*/ 	.short	0x0438


	//----- nvinfo : EIATTR_CBANK_PARAM_SIZE
	.align		4
.L_832:
        /*0018*/ 	.byte	0x03, 0x19
        /*001a*/ 	.short	0x0438


	//----- nvinfo : EIATTR_KPARAM_INFO
	.align		4
        /*001c*/ 	.byte	0x04, 0x17
        /*001e*/ 	.short	(.L_834 - .L_833)
.L_833:
        /*0020*/ 	.word	0x00000000
        /*0024*/ 	.short	0x0000
        /*0026*/ 	.short	0x0000
        /*0028*/ 	.byte	0x00, 0xf0, 0xe1, 0x10


	//----- nvinfo : EIATTR_MAXREG_COUNT
	.align		4
.L_834:
        /*002c*/ 	.byte	0x03, 0x1b
        /*002e*/ 	.short	0x00ff


	//----- nvinfo : EIATTR_NUM_BARRIERS
	.align		4
        /*0030*/ 	.byte	0x02, 0x4c
        /*0032*/ 	.byte	0x06
	.zero		1


	//----- nvinfo : EIATTR_ANNOTATIONS
	.align		4
        /*0034*/ 	.byte	0x04, 0x55
        /*0036*/ 	.short	(.L_836 - .L_835)


	//   ....[0]....
.L_835:
        /*0038*/ 	.word	0x00000001
        /*003c*/ 	.byte	0x70, 0x00, 0x00, 0x00, 0x01, 0x00, 0x00, 0x00, 0xb0, 0x0e, 0x00, 0x00, 0x01, 0x00, 0x00, 0x00
        /*004c*/ 	.byte	0x70, 0x0f, 0x00, 0x00, 0x01, 0x00, 0x00, 0x00, 0xd0, 0x1d, 0x01, 0x00, 0x01, 0x00, 0x00, 0x00
        /*005c*/ 	.byte	0x10, 0x1e, 0x01, 0x00, 0x01, 0x00, 0x00, 0x00, 0x90, 0x52, 0x01, 0x00


	//----- nvinfo : EIATTR_MERCURY_ISA_VERSION
	.align		4
.L_836:
        /*0068*/ 	.byte	0x03, 0x5f
        /*006a*/ 	.short	0x0000


	//----- nvinfo : EIATTR_INT_WARP_WIDE_INSTR_OFFSETS
	.align		4
        /*006c*/ 	.byte	0x04, 0x31
        /*006e*/ 	.short	(.L_838 - .L_837)


	//   ....[0]....
.L_837:
        /*0070*/ 	.word	0x00011350


	//   ....[1]....
        /*0074*/ 	.word	0x000113d0


	//----- nvinfo : EIATTR_COOP_GROUP_MASK_REGIDS
	.align		4
.L_838:
        /*0078*/ 	.byte	0x04, 0x29
        /*007a*/ 	.short	(.L_840 - .L_839)


	//   ....[0]....
.L_839:
        /*007c*/ 	.word	0xffffffff


	//   ....[1]....
        /*0080*/ 	.word	0xffffffff


	//   ....[2]....
        /*0084*/ 	.word	0xffffffff


	//   ....[3]....
        /*0088*/ 	.word	0xffffffff


	//   ....[4]....
        /*008c*/ 	.word	0xffffffff


	//   ....[5]....
        /*0090*/ 	.word	0xffffffff


	//   ....[6]....
        /*0094*/ 	.word	0xffffffff


	//   ....[7]....
        /*0098*/ 	.word	0xffffffff


	//   ....[8]....
        /*009c*/ 	.word	0xffffffff


	//   ....[9]....
        /*00a0*/ 	.word	0xffffffff


	//   ....[10]....
        /*00a4*/ 	.word	0xffffffff


	//   ....[11]....
        /*00a8*/ 	.word	0xffffffff


	//   ....[12]....
        /*00ac*/ 	.word	0xffffffff


	//   ....[13]....
        /*00b0*/ 	.word	0xffffffff


	//   ....[14]....
        /*00b4*/ 	.word	0xffffffff


	//   ....[15]....
        /*00b8*/ 	.word	0xffffffff


	//   ....[16]....
        /*00bc*/ 	.word	0xffffffff


	//   ....[17]....
        /*00c0*/ 	.word	0xffffffff


	//   ....[18]....
        /*00c4*/ 	.word	0xffffffff


	//   ....[19]....
        /*00c8*/ 	.word	0xffffffff


	//   ....[20]....
        /*00cc*/ 	.word	0xffffffff


	//   ....[21]....
        /*00d0*/ 	.word	0xffffffff


	//   ....[22]....
        /*00d4*/ 	.word	0xffffffff


	//   ....[23]....
        /*00d8*/ 	.word	0xffffffff


	//   ....[24]....
        /*00dc*/ 	.word	0xffffffff


	//   ....[25]....
        /*00e0*/ 	.word	0xffffffff


	//   ....[26]....
        /*00e4*/ 	.word	0xffffffff


	//   ....[27]....
        /*00e8*/ 	.word	0xffffffff


	//   ....[28]....
        /*00ec*/ 	.word	0xffffffff


	//   ....[29]....
        /*00f0*/ 	.word	0xffffffff


	//   ....[30]....
        /*00f4*/ 	.word	0xffffffff


	//   ....[31]....
        /*00f8*/ 	.word	0xffffffff


	//   ....[32]....
        /*00fc*/ 	.word	0xffffffff


	//   ....[33]....
        /*0100*/ 	.word	0xffffffff


	//   ....[34]....
        /*0104*/ 	.word	0xffffffff


	//   ....[35]....
        /*0108*/ 	.word	0xffffffff


	//   ....[36]....
        /*010c*/ 	.word	0xffffffff


	//   ....[37]....
        /*0110*/ 	.word	0xffffffff


	//   ....[38]....
        /*0114*/ 	.word	0xffffffff


	//   ....[39]....
        /*0118*/ 	.word	0xffffffff


	//   ....[40]....
        /*011c*/ 	.word	0xffffffff


	//   ....[41]....
        /*0120*/ 	.word	0xffffffff


	//   ....[42]....
        /*0124*/ 	.word	0xffffffff


	//   ....[43]....
        /*0128*/ 	.word	0xffffffff


	//   ....[44]....
        /*012c*/ 	.word	0xffffffff


	//   ....[45]....
        /*0130*/ 	.word	0xffffffff


	//   ....[46]....
        /*0134*/ 	.word	0xffffffff


	//   ....[47]....
        /*0138*/ 	.word	0xffffffff


	//   ....[48]....
        /*013c*/ 	.word	0xffffffff


	//   ....[49]....
        /*0140*/ 	.word	0xffffffff


	//   ....[50]....
        /*0144*/ 	.word	0xffffffff


	//   ....[51]....
        /*0148*/ 	.word	0xffffffff


	//   ....[52]....
        /*014c*/ 	.word	0xffffffff


	//   ....[53]....
        /*0150*/ 	.word	0xffffffff


	//   ....[54]....
        /*0154*/ 	.word	0xffffffff


	//   ....[55]....
        /*0158*/ 	.word	0xffffffff


	//   ....[56]....
        /*015c*/ 	.word	0xffffffff


	//   ....[57]....
        /*0160*/ 	.word	0xffffffff


	//   ....[58]....
        /*0164*/ 	.word	0xffffffff


	//   ....[59]....
        /*0168*/ 	.word	0xffffffff


	//   ....[60]....
        /*016c*/ 	.word	0xffffffff


	//   ....[61]....
        /*0170*/ 	.word	0xffffffff


	//   ....[62]....
        /*0174*/ 	.word	0xffffffff


	//   ....[63]....
        /*0178*/ 	.word	0xffffffff


	//   ....[64]....
        /*017c*/ 	.word	0xffffffff


	//   ....[65]....
        /*0180*/ 	.word	0xffffffff


	//   ....[66]....
        /*0184*/ 	.word	0xffffffff


	//   ....[67]....
        /*0188*/ 	.word	0xffffffff


	//   ....[68]....
        /*018c*/ 	.word	0xffffffff


	//   ....[69]....
        /*0190*/ 	.word	0xffffffff


	//   ....[70]....
        /*0194*/ 	.word	0xffffffff


	//   ....[71]....
        /*0198*/ 	.word	0xffffffff


	//   ....[72]....
        /*019c*/ 	.word	0xffffffff


	//   ....[73]....
        /*01a0*/ 	.word	0xffffffff


	//   ....[74]....
        /*01a4*/ 	.word	0xffffffff


	//   ....[75]....
        /*01a8*/ 	.word	0xffffffff


	//   ....[76]....
        /*01ac*/ 	.word	0xffffffff


	//   ....[77]....
        /*01b0*/ 	.word	0xffffffff


	//   ....[78]....
        /*01b4*/ 	.word	0xffffffff


	//   ....[79]....
        /*01b8*/ 	.word	0xffffffff


	//   ....[80]....
        /*01bc*/ 	.word	0xffffffff


	//   ....[81]....
        /*01c0*/ 	.word	0xffffffff


	//   ....[82]....
        /*01c4*/ 	.word	0xffffffff


	//   ....[83]....
        /*01c8*/ 	.word	0xffffffff


	//   ....[84]....
        /*01cc*/ 	.word	0xffffffff


	//   ....[85]....
        /*01d0*/ 	.word	0xffffffff


	//   ....[86]....
        /*01d4*/ 	.word	0xffffffff


	//   ....[87]....
        /*01d8*/ 	.word	0xffffffff


	//   ....[88]....
        /*01dc*/ 	.word	0xffffffff


	//   ....[89]....
        /*01e0*/ 	.word	0xffffffff


	//   ....[90]....
        /*01e4*/ 	.word	0xffffffff


	//   ....[91]....
        /*01e8*/ 	.word	0xffffffff


	//   ....[92]....
        /*01ec*/ 	.word	0xffffffff


	//   ....[93]....
        /*01f0*/ 	.word	0xffffffff


	//   ....[94]....
        /*01f4*/ 	.word	0xffffffff


	//   ....[95]....
        /*01f8*/ 	.word	0xffffffff


	//   ....[96]....
        /*01fc*/ 	.word	0xffffffff


	//   ....[97]....
        /*0200*/ 	.word	0xffffffff


	//   ....[98]....
        /*0204*/ 	.word	0xffffffff


	//   ....[99]....
        /*0208*/ 	.word	0xffffffff


	//   ....[100]....
        /*020c*/ 	.word	0xffffffff


	//   ....[101]....
        /*0210*/ 	.word	0xffffffff


	//   ....[102]....
        /*0214*/ 	.word	0xffffffff


	//   ....[103]....
        /*0218*/ 	.word	0xffffffff


	//   ....[104]....
        /*021c*/ 	.word	0xffffffff


	//   ....[105]....
        /*0220*/ 	.word	0xffffffff


	//   ....[106]....
        /*0224*/ 	.word	0xffffffff


	//   ....[107]....
        /*0228*/ 	.word	0xffffffff


	//   ....[108]....
        /*022c*/ 	.word	0xffffffff


	//   ....[109]....
        /*0230*/ 	.word	0xffffffff


	//   ....[110]....
        /*0234*/ 	.word	0xffffffff


	//   ....[111]....
        /*0238*/ 	.word	0xffffffff


	//   ....[112]....
        /*023c*/ 	.word	0xffffffff


	//   ....[113]....
        /*0240*/ 	.word	0xffffffff


	//   ....[114]....
        /*0244*/ 	.word	0xffffffff


	//   ....[115]....
        /*0248*/ 	.word	0xffffffff


	//   ....[116]....
        /*024c*/ 	.word	0xffffffff


	//   ....[117]....
        /*0250*/ 	.word	0xffffffff


	//   ....[118]....
        /*0254*/ 	.word	0xffffffff


	//   ....[119]....
        /*0258*/ 	.word	0xffffffff


	//   ....[120]....
        /*025c*/ 	.word	0xffffffff


	//   ....[121]....
        /*0260*/ 	.word	0xffffffff


	//   ....[122]....
        /*0264*/ 	.word	0xffffffff


	//   ....[123]....
        /*0268*/ 	.word	0xffffffff


	//   ....[124]....
        /*026c*/ 	.word	0xffffffff


	//   ....[125]....
        /*0270*/ 	.word	0xffffffff


	//   ....[126]....
        /*0274*/ 	.word	0xffffffff


	//   ....[127]....
        /*0278*/ 	.word	0xffffffff


	//   ....[128]....
        /*027c*/ 	.word	0xffffffff


	//   ....[129]....
        /*0280*/ 	.word	0xffffffff


	//   ....[130]....
        /*0284*/ 	.word	0xffffffff


	//   ....[131]....
        /*0288*/ 	.word	0xffffffff


	//   ....[132]....
        /*028c*/ 	.word	0xffffffff


	//   ....[133]....
        /*0290*/ 	.word	0xffffffff


	//   ....[134]....
        /*0294*/ 	.word	0xffffffff


	//   ....[135]....
        /*0298*/ 	.word	0xffffffff


	//   ....[136]....
        /*029c*/ 	.word	0xffffffff


	//   ....[137]....
        /*02a0*/ 	.word	0xffffffff


	//   ....[138]....
        /*02a4*/ 	.word	0xffffffff


	//   ....[139]....
        /*02a8*/ 	.word	0xffffffff


	//   ....[140]....
        /*02ac*/ 	.word	0xffffffff


	//   ....[141]....
        /*02b0*/ 	.word	0xffffffff


	//   ....[142]....
        /*02b4*/ 	.word	0xffffffff


	//   ....[143]....
        /*02b8*/ 	.word	0xffffffff


	//   ....[144]....
        /*02bc*/ 	.word	0xffffffff


	//   ....[145]....
        /*02c0*/ 	.word	0xffffffff


	//   ....[146]....
        /*02c4*/ 	.word	0xffffffff


	//----- nvinfo : EIATTR_COOP_GROUP_INSTR_OFFSETS
	.align		4
.L_840:
        /*02c8*/ 	.byte	0x04, 0x28
        /*02ca*/ 	.short	(.L_842 - .L_841)


	//   ....[0]....
.L_841:
        /*02cc*/ 	.word	0x00000050


	//   ....[1]....
        /*02d0*/ 	.word	0x000001e0


	//   ....[2]....
        /*02d4*/ 	.word	0x00000210


	//   ....[3]....
        /*02d8*/ 	.word	0x00000240


	//   ....[4]....
        /*02dc*/ 	.word	0x00000270


	//   ....[5]....
        /*02e0*/ 	.word	0x000002a0


	//   ....[6]....
        /*02e4*/ 	.word	0x000002d0


	//   ....[7]....
        /*02e8*/ 	.word	0x00000440


	//   ....[8]....
        /*02ec*/ 	.word	0x00000480


	//   ....[9]....
        /*02f0*/ 	.word	0x000004b0


	//   ....[10]....
        /*02f4*/ 	.word	0x000004e0


	//   ....[11]....
        /*02f8*/ 	.word	0x00000510


	//   ....[12]....
        /*02fc*/ 	.word	0x00000540


	//   ....[13]....
        /*0300*/ 	.word	0x000005d0


	//   ....[14]....
        /*0304*/ 	.word	0x00000600


	//   ....[15]....
        /*0308*/ 	.word	0x00000610


	//   ....[16]....
        /*030c*/ 	.word	0x00000680


	//   ....[17]....
        /*0310*/ 	.word	0x000062f0


	//   ....[18]....
        /*0314*/ 	.word	0x00006310


	//   ....[19]....
        /*0318*/ 	.word	0x000064d0


	//   ....[20]....
        /*031c*/ 	.word	0x000064e0


	//   ....[21]....
        /*0320*/ 	.word	0x00006660


	//   ....[22]....
        /*0324*/ 	.word	0x00006680


	//   ....[23]....
        /*0328*/ 	.word	0x000067e0


	//   ....[24]....
        /*032c*/ 	.word	0x000067f0


	//   ....[25]....
        /*0330*/ 	.word	0x00006c40


	//   ....[26]....
        /*0334*/ 	.word	0x00006c80


	//   ....[27]....
        /*0338*/ 	.word	0x00006cc0


	//   ....[28]....
        /*033c*/ 	.word	0x00006cf0


	//   ....[29]....
        /*0340*/ 	.word	0x00009e30


	//   ....[30]....
        /*0344*/ 	.word	0x00009e70


	//   ....[31]....
        /*0348*/ 	.word	0x00009eb0


	//   ....[32]....
        /*034c*/ 	.word	0x00009ee0


	//   ....[33]....
        /*0350*/ 	.word	0x0000df50


	//   ....[34]....
        /*0354*/ 	.word	0x0000dff0


	//   ....[35]....
        /*0358*/ 	.word	0x0000e010


	//   ....[36]....
        /*035c*/ 	.word	0x0000e0d0


	//   ....[37]....
        /*0360*/ 	.word	0x0000f570


	//   ....[38]....
        /*0364*/ 	.word	0x0000f590


	//   ....[39]....
        /*0368*/ 	.word	0x0000f5b0


	//   ....[40]....
        /*036c*/ 	.word	0x0000f5d0


	//   ....[41]....
        /*0370*/ 	.word	0x00010940


	//   ....[42]....
        /*0374*/ 	.word	0x00010950


	//   ....[43]....
        /*0378*/ 	.word	0x00010980


	//   ....[44]....
        /*037c*/ 	.word	0x00010990


	//   ....[45]....
        /*0380*/ 	.word	0x00012150


	//   ....[46]....
        /*0384*/ 	.word	0x00012160


	//   ....[47]....
        /*0388*/ 	.word	0x00012180


	//   ....[48]....
        /*038c*/ 	.word	0x00012190


	//   ....[49]....
        /*0390*/ 	.word	0x00012550


	//   ....[50]....
        /*0394*/ 	.word	0x00012570


	//   ....[51]....
        /*0398*/ 	.word	0x00012740


	//   ....[52]....
        /*039c*/ 	.word	0x00012750


	//   ....[53]....
        /*03a0*/ 	.word	0x000128c0


	//   ....[54]....
        /*03a4*/ 	.word	0x000128e0


	//   ....[55]....
        /*03a8*/ 	.word	0x00012a50


	//   ....[56]....
        /*03ac*/ 	.word	0x00012a60


	//   ....[57]....
        /*03b0*/ 	.word	0x00012dc0


	//   ....[58]....
        /*03b4*/ 	.word	0x00012de0


	//   ....[59]....
        /*03b8*/ 	.word	0x00013970


	//   ....[60]....
        /*03bc*/ 	.word	0x00013980


	//   ....[61]....
        /*03c0*/ 	.word	0x00014c20


	//   ....[62]....
        /*03c4*/ 	.word	0x00014c40


	//   ....[63]....
        /*03c8*/ 	.word	0x00014e20


	//   ....[64]....
        /*03cc*/ 	.word	0x00014e30


	//   ....[65]....
        /*03d0*/ 	.word	0x00014fa0


	//   ....[66]....
        /*03d4*/ 	.word	0x00014fc0


	//   ....[67]....
        /*03d8*/ 	.word	0x00015130


	//   ....[68]....
        /*03dc*/ 	.word	0x00015140


	//   ....[69]....
        /*03e0*/ 	.word	0x00015350


	//   ....[70]....
        /*03e4*/ 	.word	0x00015370


	//   ....[71]....
        /*03e8*/ 	.word	0x00015490


	//   ....[72]....
        /*03ec*/ 	.word	0x000154d0


	//   ....[73]....
        /*03f0*/ 	.word	0x00015500


	//   ....[74]....
        /*03f4*/ 	.word	0x00015530


	//   ....[75]....
        /*03f8*/ 	.word	0x00015560


	//   ....[76]....
        /*03fc*/ 	.word	0x00015590


	//   ....[77]....
        /*0400*/ 	.word	0x000156e0


	//   ....[78]....
        /*0404*/ 	.word	0x00015720


	//   ....[79]....
        /*0408*/ 	.word	0x00015750


	//   ....[80]....
        /*040c*/ 	.word	0x00015780


	//   ....[81]....
        /*0410*/ 	.word	0x000157b0


	//   ....[82]....
        /*0414*/ 	.word	0x000157e0


	//   ....[83]....
        /*0418*/ 	.word	0x00015870


	//   ....[84]....
        /*041c*/ 	.word	0x000158a0


	//   ....[85]....
        /*0420*/ 	.word	0x000158b0


	//   ....[86]....
        /*0424*/ 	.word	0x00015910


	//   ....[87]....
        /*0428*/ 	.word	0x00015e50


	//   ....[88]....
        /*042c*/ 	.word	0x00015eb0


	//   ....[89]....
        /*0430*/ 	.word	0x00015f00


	//   ....[90]....
        /*0434*/ 	.word	0x00015f50


	//   ....[91]....
        /*0438*/ 	.word	0x00015fa0


	//   ....[92]....
        /*043c*/ 	.word	0x00016010


	//   ....[93]....
        /*0440*/ 	.word	0x00016050


	//   ....[94]....
        /*0444*/ 	.word	0x000160c0


	//   ....[95]....
        /*0448*/ 	.word	0x00016130


	//   ....[96]....
        /*044c*/ 	.word	0x00016190


	//   ....[97]....
        /*0450*/ 	.word	0x00016200


	//   ....[98]....
        /*0454*/ 	.word	0x00016270


	//   ....[99]....
        /*0458*/ 	.word	0x000162d0


	//   ....[100]....
        /*045c*/ 	.word	0x00016330


	//   ....[101]....
        /*0460*/ 	.word	0x00016390


	//   ....[102]....
        /*0464*/ 	.word	0x00016400


	//   ....[103]....
        /*0468*/ 	.word	0x00016460


	//   ....[104]....
        /*046c*/ 	.word	0x000164c0


	//   ....[105]....
        /*0470*/ 	.word	0x00016530


	//   ....[106]....
        /*0474*/ 	.word	0x00016580


	//   ....[107]....
        /*0478*/ 	.word	0x000165d0


	//   ....[108]....
        /*047c*/ 	.word	0x00016620


	//   ....[109]....
        /*0480*/ 	.word	0x00016690


	//   ....[110]....
        /*0484*/ 	.word	0x00016700


	//   ....[111]....
        /*0488*/ 	.word	0x00016760


	//   ....[112]....
        /*048c*/ 	.word	0x000167c0


	//   ....[113]....
        /*0490*/ 	.word	0x00016820


	//   ....[114]....
        /*0494*/ 	.word	0x00016890


	//   ....[115]....
        /*0498*/ 	.word	0x000168f0


	//   ....[116]....
        /*049c*/ 	.word	0x00016950


	//   ....[117]....
        /*04a0*/ 	.word	0x000169b0


	//   ....[118]....
        /*04a4*/ 	.word	0x00016a20


	//   ....[119]....
        /*04a8*/ 	.word	0x00016a80


	//   ....[120]....
        /*04ac*/ 	.word	0x00016ae0


	//   ....[121]....
        /*04b0*/ 	.word	0x00016b40


	//   ....[122]....
        /*04b4*/ 	.word	0x00016bb0


	//   ....[123]....
        /*04b8*/ 	.word	0x00016c10


	//   ....[124]....
        /*04bc*/ 	.word	0x00016c70


	//   ....[125]....
        /*04c0*/ 	.word	0x00016cd0


	//   ....[126]....
        /*04c4*/ 	.word	0x00016d40


	//   ....[127]....
        /*04c8*/ 	.word	0x00016da0


	//   ....[128]....
        /*04cc*/ 	.word	0x00016e00


	//   ....[129]....
        /*04d0*/ 	.word	0x00016e60


	//   ....[130]....
        /*04d4*/ 	.word	0x00016ed0


	//   ....[131]....
        /*04d8*/ 	.word	0x00016f20


	//   ....[132]....
        /*04dc*/ 	.word	0x00016f60


	//   ....[133]....
        /*04e0*/ 	.word	0x00016fb0


	//   ....[134]....
        /*04e4*/ 	.word	0x00017000


	//   ....[135]....
        /*04e8*/ 	.word	0x00017050


	//   ....[136]....
        /*04ec*/ 	.word	0x000170c0


	//   ....[137]....
        /*04f0*/ 	.word	0x00017100


	//   ....[138]....
        /*04f4*/ 	.word	0x00017150


	//   ....[139]....
        /*04f8*/ 	.word	0x000171a0


	//   ....[140]....
        /*04fc*/ 	.word	0x000171f0


	//   ....[141]....
        /*0500*/ 	.word	0x00017240


	//   ....[142]....
        /*0504*/ 	.word	0x000172b0


	//   ....[143]....
        /*0508*/ 	.word	0x000172f0


	//   ....[144]....
        /*050c*/ 	.word	0x00017360


	//   ....[145]....
        /*0510*/ 	.word	0x000173c0


	//   ....[146]....
        /*0514*/ 	.word	0x00017420


	//----- nvinfo : EIATTR_EXIT_INSTR_OFFSETS
	.align		4
.L_842:
        /*0518*/ 	.byte	0x04, 0x1c
        /*051a*/ 	.short	(.L_844 - .L_843)


	//   ....[0]....
.L_843:
        /*051c*/ 	.word	0x00000b40


	//   ....[1]....
        /*0520*/ 	.word	0x00015e10


	//----- nvinfo : EIATTR_MAX_THREADS
	.align		4
.L_844:
        /*0524*/ 	.byte	0x04, 0x05
        /*0526*/ 	.short	(.L_846 - .L_845)
.L_845:
        /*0528*/ 	.word	0x00000100
        /*052c*/ 	.word	0x00000001
        /*0530*/ 	.word	0x00000001


	//----- nvinfo : EIATTR_CRS_STACK_SIZE
	.align		4
.L_846:
        /*0534*/ 	.byte	0x04, 0x1e
        /*0536*/ 	.short	(.L_848 - .L_847)
.L_847:
        /*0538*/ 	.word	0x00000000
.L_848:


//--------------------- .nv.info._ZN7cutlass13device_kernelIN5flash19enable_sm80_to_sm89INS1_16FlashAttnFwdSm80INS1_25CollectiveMainloopFwdSm80ILi8ELi1ELb1EN4cute5tupleIJNS5_1CILi128EEENS7_ILi48EEENS7_ILi256EEEEEELi256ENS_6half_tEfNS_4arch4Sm80ELb0ELb1ELb0ELb0ELb0ELb0ELb1ELb1EEENS1_21CollectiveEpilogueFwdINS6_IJS8_SA_S9_EEENS6_IJNS7_ILi1EEESI_SI_EEESC_SE_Li256ELb0ELb1ELb1ELb0EEENS1_19SingleTileSchedulerILb0ELb1ELb1ELi128EEEEEEEEEvNT_6ParamsE --------------------------
	.section	.nv.info._ZN7cutlass13device_kernelIN5flash19enable_sm80_to_sm89INS1_16FlashAttnFwdSm80INS1_25CollectiveMainloopFwdSm80ILi8ELi1ELb1EN4cute5tupleIJNS5_1CILi128EEENS7_ILi48EEENS7_ILi256EEEEEELi256ENS_6half_tEfNS_4arch4Sm80ELb0ELb1ELb0ELb0ELb0ELb0ELb1ELb1EEENS1_21CollectiveEpilogueFwdINS6_IJS8_SA_S9_EEENS6_IJNS7_ILi1EEESI_SI_EEESC_SE_Li256ELb0ELb1ELb1ELb0EEENS1_19SingleTileSchedulerILb0ELb1ELb1ELi128EEEEEEEEEvNT_6ParamsE,"",@"SHT_CUDA_INFO"
	.sectionflags	@""
	.align	4


	//----- nvinfo : EIATTR_CUDA_API_VERSION
	.align		4
        /*0000*/ 	.byte	0x04, 0x37
        /*0002*/ 	.short	(.L_850 - .L_849)
.L_849:
        /*0004*/ 	.word	0x00000082


	//----- nvinfo : EIATTR_SW2861232_WAR
	.align		4
.L_850:
        /*0008*/ 	.byte	0x01, 0x35
	.zero		2


	//----- nvinfo : EIATTR_PARAM_CBANK
	.align		4
        /*000c*/ 	.byte	0x04, 0x0a
        /*000e*/ 	.short	(.L_852 - .L_851)
	.align		4
.L_851:
        /*0010*/ 	.word	index@(.nv.constant0._ZN7cutlass13device_kernelIN5flash19enable_sm80_to_sm89INS1_16FlashAttnFwdSm80INS1_25CollectiveMainloopFwdSm80ILi8ELi1ELb1EN4cute5tupleIJNS5_1CILi128EEENS7_ILi48EEENS7_ILi256EEEEEELi256ENS_6half_tEfNS_4arch4Sm80ELb0ELb1ELb0ELb0ELb0ELb0ELb1ELb1EEENS1_21CollectiveEpilogueFwdINS6_IJS8_SA_S9_EEENS6_IJNS7_ILi1EEESI_SI_EEESC_SE_Li256ELb0ELb1ELb1ELb0EEENS1_19SingleTileSchedulerILb0ELb1ELb1ELi128EEEEEEEEEvNT_6ParamsE)
        /*0014*/ 	.short	0x0160
        /*0016*/ 	.short	0x0418


	//----- nvinfo : EIATTR_CBANK_PARAM_SIZE
	.align		4
.L_852:
        /*0018*/ 	.byte	0x03, 0x19
        /*001a*/ 	.short	0x0418


	//----- nvinfo : EIATTR_KPARAM_INFO
	.align		4
        /*001c*/ 	.byte	0x04, 0x17
        /*001e*/ 	.short	(.L_854 - .L_853)
.L_853:
        /*0020*/ 	.word	0x00000000
        /*0024*/ 	.short	0x0000
        /*0026*/ 	.short	0x0000
        /*0028*/ 	.byte	0x00, 0xf0, 0x61, 0x10


	//----- nvinfo : EIATTR_MAXREG_COUNT
	.align		4
.L_854:
        /*002c*/ 	.byte	0x03, 0x1b
        /*002e*/ 	.short	0x00ff


	//----- nvinfo : EIATTR_NUM_BARRIERS
	.align		4
        /*0030*/ 	.byte	0x02, 0x4c
        /*0032*/ 	.byte	0x02
	.zero		1


	//----- nvinfo : EIATTR_ANNOTATIONS
	.align		4
        /*0034*/ 	.byte	0x04, 0x55
        /*0036*/ 	.short	(.L_856 - .L_855)


	//   ....[0]....
.L_855:
        /* <DEDUP_REMOVED lines=80> */


	//----- nvinfo : EIATTR_MERCURY_ISA_VERSION
	.align		4
.L_856:
        /*0528*/ 	.byte	0x03, 0x5f
        /*052a*/ 	.short	0x0000


	//----- nvinfo : EIATTR_INT_WARP_WIDE_INSTR_OFFSETS
	.align		4
        /*052c*/ 	.byte	0x04, 0x31
        /*052e*/ 	.short	(.L_858 - .L_857)


	//   ....[0]....
.L_857:
        /*0530*/ 	.word	0x00006cd0


	//   ....[1]....
        /*0534*/ 	.word	0x0000ac30


	//   ....[2]....
        /*0538*/ 	.word	0x0000dd00


	//----- nvinfo : EIATTR_COOP_GROUP_MASK_REGIDS
	.align		4
.L_858:
        /*053c*/ 	.byte	0x04, 0x29
        /*053e*/ 	.short	(.L_860 - .L_859)


	//   ....[0]....
.L_859:
        /*0540*/ 	.word	0xffffffff


	//   ....[1]....
        /*0544*/ 	.word	0xffffffff


	//   ....[2]....
        /*0548*/ 	.word	0xffffffff


	//   ....[3]....
        /*054c*/ 	.word	0xffffffff


	//   ....[4]....
        /*0550*/ 	.word	0xffffffff


	//   ....[5]....
        /*0554*/ 	.word	0xffffffff


	//   ....[6]....
        /*0558*/ 	.word	0xffffffff


	//   ....[7]....
        /*055c*/ 	.word	0xffffffff


	//   ....[8]....
        /*0560*/ 	.word	0xffffffff


	//   ....[9]....
        /*0564*/ 	.word	0xffffffff


	//   ....[10]....
        /*0568*/ 	.word	0xffffffff


	//   ....[11]....
        /*056c*/ 	.word	0xffffffff


	//   ....[12]....
        /*0570*/ 	.word	0xffffffff


	//   ....[13]....
        /*0574*/ 	.word	0xffffffff


	//   ....[14]....
        /*0578*/ 	.word	0xffffffff


	//   ....[15]....
        /*057c*/ 	.word	0xffffffff


	//   ....[16]....
        /*0580*/ 	.word	0xffffffff


	//   ....[17]....
        /*0584*/ 	.word	0xffffffff


	//   ....[18]....
        /*0588*/ 	.word	0xffffffff


	//   ....[19]....
        /*058c*/ 	.word	0xffffffff


	//   ....[20]....
        /*0590*/ 	.word	0xffffffff


	//   ....[21]....
        /*0594*/ 	.word	0xffffffff


	//   ....[22]....
        /*0598*/ 	.word	0xffffffff


	//   ....[23]....
        /*059c*/ 	.word	0xffffffff


	//   ....[24]....
        /*05a0*/ 	.word	0xffffffff


	//   ....[25]....
        /*05a4*/ 	.word	0xffffffff


	//   ....[26]....
        /*05a8*/ 	.word	0xffffffff


	//   ....[27]....
        /*05ac*/ 	.word	0xffffffff


	//   ....[28]....
        /*05b0*/ 	.word	0xffffffff


	//   ....[29]....
        /*05b4*/ 	.word	0xffffffff


	//   ....[30]....
        /*05b8*/ 	.word	0xffffffff


	//   ....[31]....
        /*05bc*/ 	.word	0xffffffff


	//   ....[32]....
        /*05c0*/ 	.word	0xffffffff


	//   ....[33]....
        /*05c4*/ 	.word	0xffffffff


	//   ....[34]....
        /*05c8*/ 	.word	0xffffffff


	//   ....[35]....
        /*05cc*/ 	.word	0xffffffff


	//   ....[36]....
        /*05d0*/ 	.word	0xffffffff


	//   ....[37]....
        /*05d4*/ 	.word	0xffffffff


	//   ....[38]....
        /*05d8*/ 	.word	0xffffffff


	//   ....[39]....
        /*05dc*/ 	.word	0xffffffff


	//   ....[40]....
        /*05e0*/ 	.word	0xffffffff


	//   ....[41]....
        /*05e4*/ 	.word	0xffffffff


	//   ....[42]....
        /*05e8*/ 	.word	0xffffffff


	//----- nvinfo : EIATTR_COOP_GROUP_INSTR_OFFSETS
	.align		4
.L_860:
        /*05ec*/ 	.byte	0x04, 0x28
        /*05ee*/ 	.short	(.L_862 - .L_861)


	//   ....[0]....
.L_861:
        /*05f0*/ 	.word	0x00000060


	//   ....[1]....
        /*05f4*/ 	.word	0x00001300


	//   ....[2]....
        /*05f8*/ 	.word	0x00001350


	//   ....[3]....
        /*05fc*/ 	.word	0x000014a0


	//   ....[4]....
        /*0600*/ 	.word	0x00001500


	//   ....[5]....
        /*0604*/ 	.word	0x00001690


	//   ....[6]....
        /*0608*/ 	.word	0x000016c0


	//   ....[7]....
        /*060c*/ 	.word	0x00001830


	//   ....[8]....
        /*0610*/ 	.word	0x00001850


	//   ....[9]....
        /*0614*/ 	.word	0x000033e0


	//   ....[10]....
        /*0618*/ 	.word	0x00003630


	//   ....[11]....
        /*061c*/ 	.word	0x00004260


	//   ....[12]....
        /*0620*/ 	.word	0x000042d0


	//   ....[13]....
        /*0624*/ 	.word	0x00004310


	//   ....[14]....
        /*0628*/ 	.word	0x00004340


	//   ....[15]....
        /*062c*/ 	.word	0x000070b0


	//   ....[16]....
        /*0630*/ 	.word	0x000074b0


	//   ....[17]....
        /*0634*/ 	.word	0x00007a90


	//   ....[18]....
        /*0638*/ 	.word	0x00007ab0


	//   ....[19]....
        /*063c*/ 	.word	0x000084e0


	//   ....[20]....
        /*0640*/ 	.word	0x00008500


	//   ....[21]....
        /*0644*/ 	.word	0x0000b050


	//   ....[22]....
        /*0648*/ 	.word	0x0000b070


	//   ....[23]....
        /*064c*/ 	.word	0x0000b6b0


	//   ....[24]....
        /*0650*/ 	.word	0x0000b6d0


	//   ....[25]....
        /*0654*/ 	.word	0x0000df50


	//   ....[26]....
        /*0658*/ 	.word	0x0000e340


	//   ....[27]....
        /*065c*/ 	.word	0x0000e920


	//   ....[28]....
        /*0660*/ 	.word	0x0000e940


	//   ....[29]....
        /*0664*/ 	.word	0x0000f300


	//   ....[30]....
        /*0668*/ 	.word	0x0000f320


	//   ....[31]....
        /*066c*/ 	.word	0x00010680


	//   ....[32]....
        /*0670*/ 	.word	0x00010690


	//   ....[33]....
        /*0674*/ 	.word	0x000106c0


	//   ....[34]....
        /*0678*/ 	.word	0x000106d0


	//   ....[35]....
        /*067c*/ 	.word	0x000115b0


	//   ....[36]....
        /*0680*/ 	.word	0x000115f0


	//   ....[37]....
        /*0684*/ 	.word	0x00011630


	//   ....[38]....
        /*0688*/ 	.word	0x00011660


	//   ....[39]....
        /*068c*/ 	.word	0x00011750


	//   ....[40]....
        /*0690*/ 	.word	0x00011770


	//   ....[41]....
        /*0694*/ 	.word	0x00012390


	//   ....[42]....
        /*0698*/ 	.word	0x000123a0


	//----- nvinfo : EIATTR_EXIT_INSTR_OFFSETS
	.align		4
.L_862:
        /*069c*/ 	.byte	0x04, 0x1c
        /*069e*/ 	.short	(.L_864 - .L_863)


	//   ....[0]....
.L_863:
        /*06a0*/ 	.word	0x000001c0


	//   ....[1]....
        /*06a4*/ 	.word	0x000123b0


	//   ....[2]....
        /*06a8*/ 	.word	0x00012f50


	//   ....[3]....
        /*06ac*/ 	.word	0x00012fa0


	//   ....[4]....
        /*06b0*/ 	.word	0x00012fd0


	//   ....[5]....
        /*06b4*/ 	.word	0x00013030


	//   ....[6]....
        /*06b8*/ 	.word	0x000132c0


	//----- nvinfo : EIATTR_CTAIDZ_USED
	.align		4
.L_864:
        /*06bc*/ 	.byte	0x01, 0x04
	.zero		2


	//----- nvinfo : EIATTR_MAX_THREADS
	.align		4
        /*06c0*/ 	.byte	0x04, 0x05
        /*06c2*/ 	.short	(.L_866 - .L_865)
.L_865:
        /*06c4*/ 	.word	0x00000100
        /*06c8*/ 	.word	0x00000001
        /*06cc*/ 	.word	0x00000001


	//----- nvinfo : EIATTR_CRS_STACK_SIZE
	.align		4
.L_866:
        /*06d0*/ 	.byte	0x04, 0x1e
        /*06d2*/ 	.short	(.L_868 - .L_867)
.L_867:
        /*06d4*/ 	.word	0x00000000
.L_868:


//--------------------- .nv.info._ZN7cutlass13device_kernelIN5flash19enable_sm80_to_sm89INS1_16FlashAttnFwdSm80INS1_25CollectiveMainloopFwdSm80ILi8ELi1ELb1EN4cute5tupleIJNS5_1CILi128EEENS7_ILi48EEENS7_ILi256EEEEEELi256ENS_6half_tEfNS_4arch4Sm80ELb0ELb1ELb0ELb1ELb0ELb0ELb1ELb1EEENS1_21CollectiveEpilogueFwdINS6_IJS8_SA_S9_EEENS6_IJNS7_ILi1EEESI_SI_EEESC_SE_Li256ELb1ELb1ELb1ELb0EEENS1_36VarlenDynamicPersistentTileSchedulerILi128ELi48ELi256ELi256ELb1ELb1ELb0ELb1ELb0ELb1EEEEEEEEEvNT_6ParamsE --------------------------
	.section	.nv.info._ZN7cutlass13device_kernelIN5flash19enable_sm80_to_sm89INS1_16FlashAttnFwdSm80INS1_25CollectiveMainloopFwdSm80ILi8ELi1ELb1EN4cute5tupleIJNS5_1CILi128EEENS7_ILi48EEENS7_ILi256EEEEEELi256ENS_6half_tEfNS_4arch4Sm80ELb0ELb1ELb0ELb1ELb0ELb0ELb1ELb1EEENS1_21CollectiveEpilogueFwdINS6_IJS8_SA_S9_EEENS6_IJNS7_ILi1EEESI_SI_EEESC_SE_Li256ELb1ELb1ELb1ELb0EEENS1_36VarlenDynamicPersistentTileSchedulerILi128ELi48ELi256ELi256ELb1ELb1ELb0ELb1ELb0ELb1EEEEEEEEEvNT_6ParamsE,"",@"SHT_CUDA_INFO"
	.sectionflags	@""
	.align	4


	//----- nvinfo : EIATTR_CUDA_API_VERSION
	.align		4
        /*0000*/ 	.byte	0x04, 0x37
        /*0002*/ 	.short	(.L_870 - .L_869)
.L_869:
        /*0004*/ 	.word	0x00000082


	//----- nvinfo : EIATTR_SW2861232_WAR
	.align		4
.L_870:
        /*0008*/ 	.byte	0x01, 0x35
	.zero		2


	//----- nvinfo : EIATTR_PARAM_CBANK
	.align		4
        /*000c*/ 	.byte	0x04, 0x0a
        /*000e*/ 	.short	(.L_872 - .L_871)
	.align		4
.L_871:
        /*0010*/ 	.word	index@(.nv.constant0._ZN7cutlass13device_kernelIN5flash19enable_sm80_to_sm89INS1_16FlashAttnFwdSm80INS1_25CollectiveMainloopFwdSm80ILi8ELi1ELb1EN4cute5tupleIJNS5_1CILi128EEENS7_ILi48EEENS7_ILi256EEEEEELi256ENS_6half_tEfNS_4arch4Sm80ELb0ELb1ELb0ELb1ELb0ELb0ELb1ELb1EEENS1_21CollectiveEpilogueFwdINS6_IJS8_SA_S9_EEENS6_IJNS7_ILi1EEESI_SI_EEESC_SE_Li256ELb1ELb1ELb1ELb0EEENS1_36VarlenDynamicPersistentTileSchedulerILi128ELi48ELi256ELi256ELb1ELb1ELb0ELb1ELb0ELb1EEEEEEEEEvNT_6ParamsE)
        /*0014*/ 	.short	0x0160
        /*0016*/ 	.short	0x0438


	//----- nvinfo : EIATTR_CBANK_PARAM_SIZE
	.align		4
.L_872:
        /*0018*/ 	.byte	0x03, 0x19
        /*001a*/ 	.short	0x0438


	//----- nvinfo : EIATTR_KPARAM_INFO
	.align		4
        /*001c*/ 	.byte	0x04, 0x17
        /*001e*/ 	.short	(.L_874 - .L_873)
.L_873:
        /*0020*/ 	.word	0x00000000
        /*0024*/ 	.short	0x0000
        /*0026*/ 	.short	0x0000
        /*0028*/ 	.byte	0x00, 0xf0, 0xe1, 0x10


	//----- nvinfo : EIATTR_MAXREG_COUNT
	.align		4
.L_874:
        /*002c*/ 	.byte	0x03, 0x1b
        /*002e*/ 	.short	0x00ff


	//----- nvinfo : EIATTR_NUM_BARRIERS
	.align		4
        /*0030*/ 	.byte	0x02, 0x4c
        /*0032*/ 	.byte	0x06
	.zero		1


	//----- nvinfo : EIATTR_ANNOTATIONS
	.align		4
        /*0034*/ 	.byte	0x04, 0x55
        /*0036*/ 	.short	(.L_876 - .L_875)


	//   ....[0]....
.L_875:
        /* <DEDUP_REMOVED lines=104> */


	//----- nvinfo : EIATTR_MERCURY_ISA_VERSION
	.align		4
.L_876:
        /*06a8*/ 	.byte	0x03, 0x5f
        /*06aa*/ 	.short	0x0000


	//----- nvinfo : EIATTR_INT_WARP_WIDE_INSTR_OFFSETS
	.align		4
        /*06ac*/ 	.byte	0x04, 0x31
        /*06ae*/ 	.short	(.L_878 - .L_877)


	//   ....[0]....
.L_877:
        /*06b0*/ 	.word	0x00010e80


	//   ....[1]....
        /*06b4*/ 	.word	0x00010f00


	//----- nvinfo : EIATTR_COOP_GROUP_MASK_REGIDS
	.align		4
.L_878:
        /*06b8*/ 	.byte	0x04, 0x29
        /*06ba*/ 	.short	(.L_880 - .L_879)


	//   ....[0]....
.L_879:
        /*06bc*/ 	.word	0xffffffff


	//   ....[1]....
        /*06c0*/ 	.word	0xffffffff


	//   ....[2]....
        /*06c4*/ 	.word	0xffffffff


	//   ....[3]....
        /*06c8*/ 	.word	0xffffffff


	//   ....[4]....
        /*06cc*/ 	.word	0xffffffff


	//   ....[5]....
        /*06d0*/ 	.word	0xffffffff


	//   ....[6]....
        /*06d4*/ 	.word	0xffffffff


	//   ....[7]....
        /*06d8*/ 	.word	0xffffffff


	//   ....[8]....
        /*06dc*/ 	.word	0xffffffff


	//   ....[9]....
        /*06e0*/ 	.word	0xffffffff


	//   ....[10]....
        /*06e4*/ 	.word	0xffffffff


	//   ....[11]....
        /*06e8*/ 	.word	0xffffffff


	//   ....[12]....
        /*06ec*/ 	.word	0xffffffff


	//   ....[13]....
        /*06f0*/ 	.word	0xffffffff


	//   ....[14]....
        /*06f4*/ 	.word	0xffffffff


	//   ....[15]....
        /*06f8*/ 	.word	0xffffffff


	//   ....[16]....
        /*06fc*/ 	.word	0xffffffff


	//   ....[17]....
        /*0700*/ 	.word	0xffffffff


	//   ....[18]....
        /*0704*/ 	.word	0xffffffff


	//   ....[19]....
        /*0708*/ 	.word	0xffffffff


	//   ....[20]....
        /*070c*/ 	.word	0xffffffff


	//   ....[21]....
        /*0710*/ 	.word	0xffffffff


	//   ....[22]....
        /*0714*/ 	.word	0xffffffff


	//   ....[23]....
        /*0718*/ 	.word	0xffffffff


	//   ....[24]....
        /*071c*/ 	.word	0xffffffff


	//   ....[25]....
        /*0720*/ 	.word	0xffffffff


	//   ....[26]....
        /*0724*/ 	.word	0xffffffff


	//   ....[27]....
        /*0728*/ 	.word	0xffffffff


	//   ....[28]....
        /*072c*/ 	.word	0xffffffff


	//   ....[29]....
        /*0730*/ 	.word	0xffffffff


	//   ....[30]....
        /*0734*/ 	.word	0xffffffff


	//   ....[31]....
        /*0738*/ 	.word	0xffffffff


	//   ....[32]....
        /*073c*/ 	.word	0xffffffff


	//   ....[33]....
        /*0740*/ 	.word	0xffffffff


	//   ....[34]....
        /*0744*/ 	.word	0xffffffff


	//   ....[35]....
        /*0748*/ 	.word	0xffffffff


	//   ....[36]....
        /*074c*/ 	.word	0xffffffff


	//   ....[37]....
        /*0750*/ 	.word	0xffffffff


	//   ....[38]....
        /*0754*/ 	.word	0xffffffff


	//   ....[39]....
        /*0758*/ 	.word	0xffffffff


	//   ....[40]....
        /*075c*/ 	.word	0xffffffff


	//   ....[41]....
        /*0760*/ 	.word	0xffffffff


	//   ....[42]....
        /*0764*/ 	.word	0xffffffff


	//   ....[43]....
        /*0768*/ 	.word	0xffffffff


	//   ....[44]....
        /*076c*/ 	.word	0xffffffff


	//   ....[45]....
        /*0770*/ 	.word	0xffffffff


	//   ....[46]....
        /*0774*/ 	.word	0xffffffff


	//   ....[47]....
        /*0778*/ 	.word	0xffffffff


	//   ....[48]....
        /*077c*/ 	.word	0xffffffff


	//   ....[49]....
        /*0780*/ 	.word	0xffffffff


	//   ....[50]....
        /*0784*/ 	.word	0xffffffff


	//   ....[51]....
        /*0788*/ 	.word	0xffffffff


	//   ....[52]....
        /*078c*/ 	.word	0xffffffff


	//   ....[53]....
        /*0790*/ 	.word	0xffffffff


	//   ....[54]....
        /*0794*/ 	.word	0xffffffff


	//   ....[55]....
        /*0798*/ 	.word	0xffffffff


	//   ....[56]....
        /*079c*/ 	.word	0xffffffff


	//   ....[57]....
        /*07a0*/ 	.word	0xffffffff


	//   ....[58]....
        /*07a4*/ 	.word	0xffffffff


	//   ....[59]....
        /*07a8*/ 	.word	0xffffffff


	//   ....[60]....
        /*07ac*/ 	.word	0xffffffff


	//   ....[61]....
        /*07b0*/ 	.word	0xffffffff


	//   ....[62]....
        /*07b4*/ 	.word	0xffffffff


	//   ....[63]....
        /*07b8*/ 	.word	0xffffffff


	//   ....[64]....
        /*07bc*/ 	.word	0xffffffff


	//   ....[65]....
        /*07c0*/ 	.word	0xffffffff


	//   ....[66]....
        /*07c4*/ 	.word	0xffffffff


	//   ....[67]....
        /*07c8*/ 	.word	0xffffffff


	//   ....[68]....
        /*07cc*/ 	.word	0xffffffff


	//   ....[69]....
        /*07d0*/ 	.word	0xffffffff


	//   ....[70]....
        /*07d4*/ 	.word	0xffffffff


	//   ....[71]....
        /*07d8*/ 	.word	0xffffffff


	//   ....[72]....
        /*07dc*/ 	.word	0xffffffff


	//   ....[73]....
        /*07e0*/ 	.word	0xffffffff


	//   ....[74]....
        /*07e4*/ 	.word	0xffffffff


	//   ....[75]....
        /*07e8*/ 	.word	0xffffffff


	//   ....[76]....
        /*07ec*/ 	.word	0xffffffff


	//   ....[77]....
        /*07f0*/ 	.word	0xffffffff


	//   ....[78]....
        /*07f4*/ 	.word	0xffffffff


	//   ....[79]....
        /*07f8*/ 	.word	0xffffffff


	//   ....[80]....
        /*07fc*/ 	.word	0xffffffff


	//   ....[81]....
        /*0800*/ 	.word	0xffffffff


	//   ....[82]....
        /*0804*/ 	.word	0xffffffff


	//   ....[83]....
        /*0808*/ 	.word	0xffffffff


	//   ....[84]....
        /*080c*/ 	.word	0xffffffff


	//   ....[85]....
        /*0810*/ 	.word	0xffffffff


	//   ....[86]....
        /*0814*/ 	.word	0xffffffff


	//   ....[87]....
        /*0818*/ 	.word	0xffffffff


	//   ....[88]....
        /*081c*/ 	.word	0xffffffff


	//   ....[89]....
        /*0820*/ 	.word	0xffffffff


	//   ....[90]....
        /*0824*/ 	.word	0xffffffff


	//   ....[91]....
        /*0828*/ 	.word	0xffffffff


	//   ....[92]....
        /*082c*/ 	.word	0xffffffff


	//   ....[93]....
        /*0830*/ 	.word	0xffffffff


	//   ....[94]....
        /*0834*/ 	.word	0xffffffff


	//   ....[95]....
        /*0838*/ 	.word	0xffffffff


	//   ....[96]....
        /*083c*/ 	.word	0xffffffff


	//   ....[97]....
        /*0840*/ 	.word	0xffffffff


	//   ....[98]....
        /*0844*/ 	.word	0xffffffff


	//   ....[99]....
        /*0848*/ 	.word	0xffffffff


	//   ....[100]....
        /*084c*/ 	.word	0xffffffff


	//   ....[101]....
        /*0850*/ 	.word	0xffffffff


	//   ....[102]....
        /*0854*/ 	.word	0xffffffff


	//   ....[103]....
        /*0858*/ 	.word	0xffffffff


	//   ....[104]....
        /*085c*/ 	.word	0xffffffff


	//   ....[105]....
        /*0860*/ 	.word	0xffffffff


	//   ....[106]....
        /*0864*/ 	.word	0xffffffff


	//   ....[107]....
        /*0868*/ 	.word	0xffffffff


	//   ....[108]....
        /*086c*/ 	.word	0xffffffff


	//   ....[109]....
        /*0870*/ 	.word	0xffffffff


	//   ....[110]....
        /*0874*/ 	.word	0xffffffff


	//   ....[111]....
        /*0878*/ 	.word	0xffffffff


	//   ....[112]....
        /*087c*/ 	.word	0xffffffff


	//   ....[113]....
        /*0880*/ 	.word	0xffffffff


	//   ....[114]....
        /*0884*/ 	.word	0xffffffff


	//   ....[115]....
        /*0888*/ 	.word	0xffffffff


	//   ....[116]....
        /*088c*/ 	.word	0xffffffff


	//   ....[117]....
        /*0890*/ 	.word	0xffffffff


	//   ....[118]....
        /*0894*/ 	.word	0xffffffff


	//   ....[119]....
        /*0898*/ 	.word	0xffffffff


	//   ....[120]....
        /*089c*/ 	.word	0xffffffff


	//   ....[121]....
        /*08a0*/ 	.word	0xffffffff


	//   ....[122]....
        /*08a4*/ 	.word	0xffffffff


	//   ....[123]....
        /*08a8*/ 	.word	0xffffffff


	//   ....[124]....
        /*08ac*/ 	.word	0xffffffff


	//   ....[125]....
        /*08b0*/ 	.word	0xffffffff


	//   ....[126]....
        /*08b4*/ 	.word	0xffffffff


	//   ....[127]....
        /*08b8*/ 	.word	0xffffffff


	//   ....[128]....
        /*08bc*/ 	.word	0xffffffff


	//   ....[129]....
        /*08c0*/ 	.word	0xffffffff


	//   ....[130]....
        /*08c4*/ 	.word	0xffffffff


	//   ....[131]....
        /*08c8*/ 	.word	0xffffffff


	//   ....[132]....
        /*08cc*/ 	.word	0xffffffff


	//   ....[133]....
        /*08d0*/ 	.word	0xffffffff


	//   ....[134]....
        /*08d4*/ 	.word	0xffffffff


	//   ....[135]....
        /*08d8*/ 	.word	0xffffffff


	//   ....[136]....
        /*08dc*/ 	.word	0xffffffff


	//   ....[137]....
        /*08e0*/ 	.word	0xffffffff


	//   ....[138]....
        /*08e4*/ 	.word	0xffffffff


	//   ....[139]....
        /*08e8*/ 	.word	0xffffffff


	//   ....[140]....
        /*08ec*/ 	.word	0xffffffff


	//   ....[141]....
        /*08f0*/ 	.word	0xffffffff


	//   ....[142]....
        /*08f4*/ 	.word	0xffffffff


	//   ....[143]....
        /*08f8*/ 	.word	0xffffffff


	//   ....[144]....
        /*08fc*/ 	.word	0xffffffff


	//----- nvinfo : EIATTR_COOP_GROUP_INSTR_OFFSETS
	.align		4
.L_880:
        /*0900*/ 	.byte	0x04, 0x28
        /*0902*/ 	.short	(.L_882 - .L_881)


	//   ....[0]....
.L_881:
        /*0904*/ 	.word	0x00000050


	//   ....[1]....
        /*0908*/ 	.word	0x00000200


	//   ....[2]....
        /*090c*/ 	.word	0x00000230


	//   ....[3]....
        /*0910*/ 	.word	0x00000260


	//   ....[4]....
        /*0914*/ 	.word	0x00000290


	//   ....[5]....
        /*0918*/ 	.word	0x000002c0


	//   ....[6]....
        /*091c*/ 	.word	0x000002f0


	//   ....[7]....
        /*0920*/ 	.word	0x00000450


	//   ....[8]....
        /*0924*/ 	.word	0x00000490


	//   ....[9]....
        /*0928*/ 	.word	0x000004c0


	//   ....[10]....
        /*092c*/ 	.word	0x000004f0


	//   ....[11]....
        /*0930*/ 	.word	0x00000520


	//   ....[12]....
        /*0934*/ 	.word	0x00000550


	//   ....[13]....
        /*0938*/ 	.word	0x000005e0


	//   ....[14]....
        /*093c*/ 	.word	0x00000630


	//   ....[15]....
        /*0940*/ 	.word	0x00000650


	//   ....[16]....
        /*0944*/ 	.word	0x000006b0


	//   ....[17]....
        /*0948*/ 	.word	0x00002aa0


	//   ....[18]....
        /*094c*/ 	.word	0x00002ae0


	//   ....[19]....
        /*0950*/ 	.word	0x00002c20


	//   ....[20]....
        /*0954*/ 	.word	0x00002c50


	//   ....[21]....
        /*0958*/ 	.word	0x00002c80


	//   ....[22]....
        /*095c*/ 	.word	0x00002da0


	//   ....[23]....
        /*0960*/ 	.word	0x00002dc0


	//   ....[24]....
        /*0964*/ 	.word	0x00002e00


	//   ....[25]....
        /*0968*/ 	.word	0x00004770


	//   ....[26]....
        /*096c*/ 	.word	0x00004920


	//   ....[27]....
        /*0970*/ 	.word	0x00005210


	//   ....[28]....
        /*0974*/ 	.word	0x00005230


	//   ....[29]....
        /*0978*/ 	.word	0x00005390


	//   ....[30]....
        /*097c*/ 	.word	0x000053e0


	//   ....[31]....
        /*0980*/ 	.word	0x00007940


	//   ....[32]....
        /*0984*/ 	.word	0x00007c80


	//   ....[33]....
        /*0988*/ 	.word	0x000081f0


	//   ....[34]....
        /*098c*/ 	.word	0x00008210


	//   ....[35]....
        /*0990*/ 	.word	0x00008c80


	//   ....[36]....
        /*0994*/ 	.word	0x00008ca0


	//   ....[37]....
        /*0998*/ 	.word	0x0000b2a0


	//   ....[38]....
        /*099c*/ 	.word	0x0000b2c0


	//   ....[39]....
        /*09a0*/ 	.word	0x0000b8e0


	//   ....[40]....
        /*09a4*/ 	.word	0x0000b900


	//   ....[41]....
        /*09a8*/ 	.word	0x0000dda0


	//   ....[42]....
        /*09ac*/ 	.word	0x0000e0e0


	//   ....[43]....
        /*09b0*/ 	.word	0x0000e660


	//   ....[44]....
        /*09b4*/ 	.word	0x0000e680


	//   ....[45]....
        /*09b8*/ 	.word	0x0000f110


	//   ....[46]....
        /*09bc*/ 	.word	0x0000f130


	//   ....[47]....
        /*09c0*/ 	.word	0x00010430


	//   ....[48]....
        /*09c4*/ 	.word	0x00010480


	//   ....[49]....
        /*09c8*/ 	.word	0x000104a0


	//   ....[50]....
        /*09cc*/ 	.word	0x000104c0


	//   ....[51]....
        /*09d0*/ 	.word	0x00011da0


	//   ....[52]....
        /*09d4*/ 	.word	0x00011db0


	//   ....[53]....
        /*09d8*/ 	.word	0x00011dd0


	//   ....[54]....
        /*09dc*/ 	.word	0x00011df0


	//   ....[55]....
        /*09e0*/ 	.word	0x00012200


	//   ....[56]....
        /*09e4*/ 	.word	0x00012220


	//   ....[57]....
        /*09e8*/ 	.word	0x000123c0


	//   ....[58]....
        /*09ec*/ 	.word	0x000123d0


	//   ....[59]....
        /*09f0*/ 	.word	0x00012540


	//   ....[60]....
        /*09f4*/ 	.word	0x00012560


	//   ....[61]....
        /*09f8*/ 	.word	0x000126d0


	//   ....[62]....
        /*09fc*/ 	.word	0x000126e0


	//   ....[63]....
        /*0a00*/ 	.word	0x00012a60


	//   ....[64]....
        /*0a04*/ 	.word	0x00012a80


	//   ....[65]....
        /*0a08*/ 	.word	0x000136d0


	//   ....[66]....
        /*0a0c*/ 	.word	0x000136e0


	//   ....[67]....
        /*0a10*/ 	.word	0x00014740


	//   ....[68]....
        /*0a14*/ 	.word	0x00014760


	//   ....[69]....
        /*0a18*/ 	.word	0x00014910


	//   ....[70]....
        /*0a1c*/ 	.word	0x00014920


	//   ....[71]....
        /*0a20*/ 	.word	0x00014a90


	//   ....[72]....
        /*0a24*/ 	.word	0x00014ab0


	//   ....[73]....
        /*0a28*/ 	.word	0x00014c20


	//   ....[74]....
        /*0a2c*/ 	.word	0x00014c30


	//   ....[75]....
        /*0a30*/ 	.word	0x00014e60


	//   ....[76]....
        /*0a34*/ 	.word	0x00014e80


	//   ....[77]....
        /*0a38*/ 	.word	0x00014fb0


	//   ....[78]....
        /*0a3c*/ 	.word	0x00014ff0


	//   ....[79]....
        /*0a40*/ 	.word	0x00015020


	//   ....[80]....
        /*0a44*/ 	.word	0x00015050


	//   ....[81]....
        /*0a48*/ 	.word	0x00015080


	//   ....[82]....
        /*0a4c*/ 	.word	0x000150b0


	//   ....[83]....
        /*0a50*/ 	.word	0x00015210


	//   ....[84]....
        /*0a54*/ 	.word	0x00015250


	//   ....[85]....
        /*0a58*/ 	.word	0x00015280


	//   ....[86]....
        /*0a5c*/ 	.word	0x000152b0


	//   ....[87]....
        /*0a60*/ 	.word	0x000152e0


	//   ....[88]....
        /*0a64*/ 	.word	0x00015310


	//   ....[89]....
        /*0a68*/ 	.word	0x000153a0


	//   ....[90]....
        /*0a6c*/ 	.word	0x00015400


	//   ....[91]....
        /*0a70*/ 	.word	0x00015410


	//   ....[92]....
        /*0a74*/ 	.word	0x00015470


	//   ....[93]....
        /*0a78*/ 	.word	0x00015ee0


	//   ....[94]....
        /*0a7c*/ 	.word	0x00015f40


	//   ....[95]....
        /*0a80*/ 	.word	0x00015f90


	//   ....[96]....
        /*0a84*/ 	.word	0x00015fe0


	//   ....[97]....
        /*0a88*/ 	.word	0x00016030


	//   ....[98]....
        /*0a8c*/ 	.word	0x000160a0


	//   ....[99]....
        /*0a90*/ 	.word	0x000160e0


	//   ....[100]....
        /*0a94*/ 	.word	0x00016150


	//   ....[101]....
        /*0a98*/ 	.word	0x000161c0


	//   ....[102]....
        /*0a9c*/ 	.word	0x00016220


	//   ....[103]....
        /*0aa0*/ 	.word	0x00016280


	//   ....[104]....
        /*0aa4*/ 	.word	0x000162e0


	//   ....[105]....
        /*0aa8*/ 	.word	0x00016330


	//   ....[106]....
        /*0aac*/ 	.word	0x00016390


	//   ....[107]....
        /*0ab0*/ 	.word	0x00016400


	//   ....[108]....
        /*0ab4*/ 	.word	0x00016470


	//   ....[109]....
        /*0ab8*/ 	.word	0x000164d0


	//   ....[110]....
        /*0abc*/ 	.word	0x00016530


	//   ....[111]....
        /*0ac0*/ 	.word	0x00016590


	//   ....[112]....
        /*0ac4*/ 	.word	0x00016600


	//   ....[113]....
        /*0ac8*/ 	.word	0x00016660


	//   ....[114]....
        /*0acc*/ 	.word	0x000166c0


	//   ....[115]....
        /*0ad0*/ 	.word	0x00016720


	//   ....[116]....
        /*0ad4*/ 	.word	0x00016790


	//   ....[117]....
        /*0ad8*/ 	.word	0x000167f0


	//   ....[118]....
        /*0adc*/ 	.word	0x00016850


	//   ....[119]....
        /*0ae0*/ 	.word	0x000168b0


	//   ....[120]....
        /*0ae4*/ 	.word	0x00016920


	//   ....[121]....
        /*0ae8*/ 	.word	0x00016980


	//   ....[122]....
        /*0aec*/ 	.word	0x000169e0


	//   ....[123]....
        /*0af0*/ 	.word	0x00016a40


	//   ....[124]....
        /*0af4*/ 	.word	0x00016ab0


	//   ....[125]....
        /*0af8*/ 	.word	0x00016b10


	//   ....[126]....
        /*0afc*/ 	.word	0x00016b70


	//   ....[127]....
        /*0b00*/ 	.word	0x00016bd0


	//   ....[128]....
        /*0b04*/ 	.word	0x00016c40


	//   ....[129]....
        /*0b08*/ 	.word	0x00016c90


	//   ....[130]....
        /*0b0c*/ 	.word	0x00016cd0


	//   ....[131]....
        /*0b10*/ 	.word	0x00016d20


	//   ....[132]....
        /*0b14*/ 	.word	0x00016d70


	//   ....[133]....
        /*0b18*/ 	.word	0x00016dc0


	//   ....[134]....
        /*0b1c*/ 	.word	0x00016e30


	//   ....[135]....
        /*0b20*/ 	.word	0x00016e70


	//   ....[136]....
        /*0b24*/ 	.word	0x00016ec0


	//   ....[137]....
        /*0b28*/ 	.word	0x00016f10


	//   ....[138]....
        /*0b2c*/ 	.word	0x00016f60


	//   ....[139]....
        /*0b30*/ 	.word	0x00016fb0


	//   ....[140]....
        /*0b34*/ 	.word	0x00017020


	//   ....[141]....
        /*0b38*/ 	.word	0x00017060


	//   ....[142]....
        /*0b3c*/ 	.word	0x000170d0


	//   ....[143]....
        /*0b40*/ 	.word	0x00017130


	//   ....[144]....
        /*0b44*/ 	.word	0x00017190


	//----- nvinfo : EIATTR_EXIT_INSTR_OFFSETS
	.align		4
.L_882:
        /*0b48*/ 	.byte	0x04, 0x1c
        /*0b4a*/ 	.short	(.L_884 - .L_883)


	//   ....[0]....
.L_883:
        /*0b4c*/ 	.word	0x000010d0


	//   ....[1]....
        /*0b50*/ 	.word	0x00015ea0


	//----- nvinfo : EIATTR_MAX_THREADS
	.align		4
.L_884:
        /*0b54*/ 	.byte	0x04, 0x05
        /*0b56*/ 	.short	(.L_886 - .L_885)
.L_885:
        /*0b58*/ 	.word	0x00000100
        /*0b5c*/ 	.word	0x00000001
        /*0b60*/ 	.word	0x00000001


	//----- nvinfo : EIATTR_CRS_STACK_SIZE
	.align		4
.L_886:
        /*0b64*/ 	.byte	0x04, 0x1e
        /*0b66*/ 	.short	(.L_888 - .L_887)
.L_887:
        /*0b68*/ 	.word	0x00000000
.L_888:


//--------------------- .nv.info._ZN7cutlass13device_kernelIN5flash19enable_sm80_to_sm89INS1_16FlashAttnFwdSm80INS1_25CollectiveMainloopFwdSm80ILi8ELi1ELb0EN4cute5tupleIJNS5_1CILi128EEENS7_ILi32EEENS7_ILi256EEEEEELi256ENS_6half_tEfNS_4arch4Sm80ELb0ELb1ELb0ELb1ELb0ELb1ELb1ELb1EEENS1_21CollectiveEpilogueFwdINS6_IJS8_SA_S9_EEENS6_IJNS7_ILi1EEESI_SI_EEESC_SE_Li256ELb1ELb1ELb1ELb0EEENS1_36VarlenDynamicPersistentTileSchedulerILi128ELi32ELi256ELi256ELb1ELb1ELb0ELb1ELb0ELb1EEEEEEEEEvNT_6ParamsE --------------------------
	.section	.nv.info._ZN7cutlass13device_kernelIN5flash19enable_sm80_to_sm89INS1_16FlashAttnFwdSm80INS1_25CollectiveMainloopFwdSm80ILi8ELi1ELb0EN4cute5tupleIJNS5_1CILi128EEENS7_ILi32EEENS7_ILi256EEEEEELi256ENS_6half_tEfNS_4arch4Sm80ELb0ELb1ELb0ELb1ELb0ELb1ELb1ELb1EEENS1_21CollectiveEpilogueFwdINS6_IJS8_SA_S9_EEENS6_IJNS7_ILi1EEESI_SI_EEESC_SE_Li256ELb1ELb1ELb1ELb0EEENS1_36VarlenDynamicPersistentTileSchedulerILi128ELi32ELi256ELi256ELb1ELb1ELb0ELb1ELb0ELb1EEEEEEEEEvNT_6ParamsE,"",@"SHT_CUDA_INFO"
	.sectionflags	@""
	.align	4


	//----- nvinfo : EIATTR_CUDA_API_VERSION
	.align		4
        /*0000*/ 	.byte	0x04, 0x37
        /*0002*/ 	.short	(.L_890 - .L_889)
.L_889:
        /*0004*/ 	.word	0x00000082


	//----- nvinfo : EIATTR_SW2861232_WAR
	.align		4
.L_890:
        /*0008*/ 	.byte	0x01, 0x35
	.zero		2


	//----- nvinfo : EIATTR_PARAM_CBANK
	.align		4
        /*000c*/ 	.byte	0x04, 0x0a
        /*000e*/ 	.short	(.L_892 - .L_891)
	.align		4
.L_891:
        /*0010*/ 	.word	index@(.nv.constant0._ZN7cutlass13device_kernelIN5flash19enable_sm80_to_sm89INS1_16FlashAttnFwdSm80INS1_25CollectiveMainloopFwdSm80ILi8ELi1ELb0EN4cute5tupleIJNS5_1CILi128EEENS7_ILi32EEENS7_ILi256EEEEEELi256ENS_6half_tEfNS_4arch4Sm80ELb0ELb1ELb0ELb1ELb0ELb1ELb1ELb1EEENS1_21CollectiveEpilogueFwdINS6_IJS8_SA_S9_EEENS6_IJNS7_ILi1EEESI_SI_EEESC_SE_Li256ELb1ELb1ELb1ELb0EEENS1_36VarlenDynamicPersistentTileSchedulerILi128ELi32ELi256ELi256ELb1ELb1ELb0ELb1ELb0ELb1EEEEEEEEEvNT_6ParamsE)
        /*0014*/ 	.short	0x0160
        /*0016*/ 	.short	0x0438


	//----- nvinfo : EIATTR_CBANK_PARAM_SIZE
	.align		4
.L_892:
        /*0018*/ 	.byte	0x03, 0x19
        /*001a*/ 	.short	0x0438


	//----- nvinfo : EIATTR_KPARAM_INFO
	.align		4
        /*001c*/ 	.byte	0x04, 0x17
        /*001e*/ 	.short	(.L_894 - .L_893)
.L_893:
        /*0020*/ 	.word	0x00000000
        /*0024*/ 	.short	0x0000
        /*0026*/ 	.short	0x0000
        /*0028*/ 	.byte	0x00, 0xf0, 0xe1, 0x10


	//----- nvinfo : EIATTR_MAXREG_COUNT
	.align		4
.L_894:
        /*002c*/ 	.byte	0x03, 0x1b
        /*002e*/ 	.short	0x00ff


	//----- nvinfo : EIATTR_NUM_BARRIERS
	.align		4
        /*0030*/ 	.byte	0x02, 0x4c
        /*0032*/ 	.byte	0x06
	.zero		1


	//----- nvinfo : EIATTR_ANNOTATIONS
	.align		4
        /*0034*/ 	.byte	0x04, 0x55
        /*0036*/ 	.short	(.L_896 - .L_895)


	//   ....[0]....
.L_895:
        /*0038*/ 	.word	0x00000001
        /*003c*/ 	.byte	0x70, 0x00, 0x00, 0x00, 0x01, 0x00, 0x00, 0x00, 0xc0, 0x14, 0x00, 0x00, 0x01, 0x00, 0x00, 0x00
        /*004c*/ 	.byte	0x10, 0xa3, 0x01, 0x00, 0x01, 0x00, 0x00, 0x00, 0x10, 0xd9, 0x01, 0x00


	//----- nvinfo : EIATTR_MERCURY_ISA_VERSION
	.align		4
.L_896:
        /*0058*/ 	.byte	0x03, 0x5f
        /*005a*/ 	.short	0x0000


	//----- nvinfo : EIATTR_INT_WARP_WIDE_INSTR_OFFSETS
	.align		4
        /*005c*/ 	.byte	0x04, 0x31
        /*005e*/ 	.short	(.L_898 - .L_897)


	//   ....[0]....
.L_897:
        /*0060*/ 	.word	0x000198a0


	//   ....[1]....
        /*0064*/ 	.word	0x00019920


	//----- nvinfo : EIATTR_COOP_GROUP_MASK_REGIDS
	.align		4
.L_898:
        /*0068*/ 	.byte	0x04, 0x29
        /*006a*/ 	.short	(.L_900 - .L_899)


	//   ....[0]....
.L_899:
        /*006c*/ 	.word	0xffffffff


	//   ....[1]....
        /*0070*/ 	.word	0xffffffff


	//   ....[2]....
        /*0074*/ 	.word	0xffffffff


	//   ....[3]....
        /*0078*/ 	.word	0xffffffff


	//   ....[4]....
        /*007c*/ 	.word	0xffffffff


	//   ....[5]....
        /*0080*/ 	.word	0xffffffff


	//   ....[6]....
        /*0084*/ 	.word	0xffffffff


	//   ....[7]....
        /*0088*/ 	.word	0xffffffff


	//   ....[8]....
        /*008c*/ 	.word	0xffffffff


	//   ....[9]....
        /*0090*/ 	.word	0xffffffff


	//   ....[10]....
        /*0094*/ 	.word	0xffffffff


	//   ....[11]....
        /*0098*/ 	.word	0xffffffff


	//   ....[12]....
        /*009c*/ 	.word	0xffffffff


	//   ....[13]....
        /*00a0*/ 	.word	0xffffffff


	//   ....[14]....
        /*00a4*/ 	.word	0xffffffff


	//   ....[15]....
        /*00a8*/ 	.word	0xffffffff


	//   ....[16]....
        /*00ac*/ 	.word	0xffffffff


	//   ....[17]....
        /*00b0*/ 	.word	0xffffffff


	//   ....[18]....
        /*00b4*/ 	.word	0xffffffff


	//   ....[19]....
        /*00b8*/ 	.word	0xffffffff


	//   ....[20]....
        /*00bc*/ 	.word	0xffffffff


	//   ....[21]....
        /*00c0*/ 	.word	0xffffffff


	//   ....[22]....
        /*00c4*/ 	.word	0xffffffff


	//   ....[23]....
        /*00c8*/ 	.word	0xffffffff


	//   ....[24]....
        /*00cc*/ 	.word	0xffffffff


	//   ....[25]....
        /*00d0*/ 	.word	0xffffffff


	//   ....[26]....
        /*00d4*/ 	.word	0xffffffff


	//   ....[27]....
        /*00d8*/ 	.word	0xffffffff


	//   ....[28]....
        /*00dc*/ 	.word	0xffffffff


	//   ....[29]....
        /*00e0*/ 	.word	0xffffffff


	//   ....[30]....
        /*00e4*/ 	.word	0xffffffff


	//   ....[31]....
        /*00e8*/ 	.word	0xffffffff


	//   ....[32]....
        /*00ec*/ 	.word	0xffffffff


	//   ....[33]....
        /*00f0*/ 	.word	0xffffffff


	//   ....[34]....
        /*00f4*/ 	.word	0xffffffff


	//   ....[35]....
        /*00f8*/ 	.word	0xffffffff


	//   ....[36]....
        /*00fc*/ 	.word	0xffffffff


	//   ....[37]....
        /*0100*/ 	.word	0xffffffff


	//   ....[38]....
        /*0104*/ 	.word	0xffffffff


	//   ....[39]....
        /*0108*/ 	.word	0xffffffff


	//   ....[40]....
        /*010c*/ 	.word	0xffffffff


	//   ....[41]....
        /*0110*/ 	.word	0xffffffff


	//   ....[42]....
        /*0114*/ 	.word	0xffffffff


	//   ....[43]....
        /*0118*/ 	.word	0xffffffff


	//   ....[44]....
        /*011c*/ 	.word	0xffffffff


	//   ....[45]....
        /*0120*/ 	.word	0xffffffff


	//   ....[46]....
        /*0124*/ 	.word	0xffffffff


	//   ....[47]....
        /*0128*/ 	.word	0xffffffff


	//   ....[48]....
        /*012c*/ 	.word	0xffffffff


	//   ....[49]....
        /*0130*/ 	.word	0xffffffff


	//   ....[50]....
        /*0134*/ 	.word	0xffffffff


	//   ....[51]....
        /*0138*/ 	.word	0xffffffff


	//   ....[52]....
        /*013c*/ 	.word	0xffffffff


	//   ....[53]....
        /*0140*/ 	.word	0xffffffff


	//   ....[54]....
        /*0144*/ 	.word	0xffffffff


	//   ....[55]....
        /*0148*/ 	.word	0xffffffff


	//   ....[56]....
        /*014c*/ 	.word	0xffffffff


	//   ....[57]....
        /*0150*/ 	.word	0xffffffff


	//   ....[58]....
        /*0154*/ 	.word	0xffffffff


	//   ....[59]....
        /*0158*/ 	.word	0xffffffff


	//   ....[60]....
        /*015c*/ 	.word	0xffffffff


	//   ....[61]....
        /*0160*/ 	.word	0xffffffff


	//   ....[62]....
        /*0164*/ 	.word	0xffffffff


	//   ....[63]....
        /*0168*/ 	.word	0xffffffff


	//   ....[64]....
        /*016c*/ 	.word	0xffffffff


	//   ....[65]....
        /*0170*/ 	.word	0xffffffff


	//   ....[66]....
        /*0174*/ 	.word	0xffffffff


	//   ....[67]....
        /*0178*/ 	.word	0xffffffff


	//   ....[68]....
        /*017c*/ 	.word	0xffffffff


	//   ....[69]....
        /*0180*/ 	.word	0xffffffff


	//   ....[70]....
        /*0184*/ 	.word	0xffffffff


	//   ....[71]....
        /*0188*/ 	.word	0xffffffff


	//   ....[72]....
        /*018c*/ 	.word	0xffffffff


	//   ....[73]....
        /*0190*/ 	.word	0xffffffff


	//   ....[74]....
        /*0194*/ 	.word	0xffffffff


	//   ....[75]....
        /*0198*/ 	.word	0xffffffff


	//   ....[76]....
        /*019c*/ 	.word	0xffffffff


	//   ....[77]....
        /*01a0*/ 	.word	0xffffffff


	//   ....[78]....
        /*01a4*/ 	.word	0xffffffff


	//   ....[79]....
        /*01a8*/ 	.word	0xffffffff


	//   ....[80]....
        /*01ac*/ 	.word	0xffffffff


	//   ....[81]....
        /*01b0*/ 	.word	0xffffffff


	//   ....[82]....
        /*01b4*/ 	.word	0xffffffff


	//   ....[83]....
        /*01b8*/ 	.word	0xffffffff


	//   ....[84]....
        /*01bc*/ 	.word	0xffffffff


	//   ....[85]....
        /*01c0*/ 	.word	0xffffffff


	//   ....[86]....
        /*01c4*/ 	.word	0xffffffff


	//   ....[87]....
        /*01c8*/ 	.word	0xffffffff


	//   ....[88]....
        /*01cc*/ 	.word	0xffffffff


	//   ....[89]....
        /*01d0*/ 	.word	0xffffffff


	//   ....[90]....
        /*01d4*/ 	.word	0xffffffff


	//   ....[91]....
        /*01d8*/ 	.word	0xffffffff


	//   ....[92]....
        /*01dc*/ 	.word	0xffffffff


	//   ....[93]....
        /*01e0*/ 	.word	0xffffffff


	//   ....[94]....
        /*01e4*/ 	.word	0xffffffff


	//   ....[95]....
        /*01e8*/ 	.word	0xffffffff


	//   ....[96]....
        /*01ec*/ 	.word	0xffffffff


	//   ....[97]....
        /*01f0*/ 	.word	0xffffffff


	//   ....[98]....
        /*01f4*/ 	.word	0xffffffff


	//   ....[99]....
        /*01f8*/ 	.word	0xffffffff


	//   ....[100]....
        /*01fc*/ 	.word	0xffffffff


	//   ....[101]....
        /*0200*/ 	.word	0xffffffff


	//   ....[102]....
        /*0204*/ 	.word	0xffffffff


	//   ....[103]....
        /*0208*/ 	.word	0xffffffff


	//   ....[104]....
        /*020c*/ 	.word	0xffffffff


	//   ....[105]....
        /*0210*/ 	.word	0xffffffff


	//   ....[106]....
        /*0214*/ 	.word	0xffffffff


	//   ....[107]....
        /*0218*/ 	.word	0xffffffff


	//   ....[108]....
        /*021c*/ 	.word	0xffffffff


	//   ....[109]....
        /*0220*/ 	.word	0xffffffff


	//   ....[110]....
        /*0224*/ 	.word	0xffffffff


	//   ....[111]....
        /*0228*/ 	.word	0xffffffff


	//   ....[112]....
        /*022c*/ 	.word	0xffffffff


	//   ....[113]....
        /*0230*/ 	.word	0xffffffff


	//   ....[114]....
        /*0234*/ 	.word	0xffffffff


	//   ....[115]....
        /*0238*/ 	.word	0xffffffff


	//   ....[116]....
        /*023c*/ 	.word	0xffffffff


	//   ....[117]....
        /*0240*/ 	.word	0xffffffff


	//   ....[118]....
        /*0244*/ 	.word	0xffffffff


	//   ....[119]....
        /*0248*/ 	.word	0xffffffff


	//   ....[120]....
        /*024c*/ 	.word	0xffffffff


	//   ....[121]....
        /*0250*/ 	.word	0xffffffff


	//   ....[122]....
        /*0254*/ 	.word	0xffffffff


	//   ....[123]....
        /*0258*/ 	.word	0xffffffff


	//   ....[124]....
        /*025c*/ 	.word	0xffffffff


	//   ....[125]....
        /*0260*/ 	.word	0xffffffff


	//   ....[126]....
        /*0264*/ 	.word	0xffffffff


	//   ....[127]....
        /*0268*/ 	.word	0xffffffff


	//   ....[128]....
        /*026c*/ 	.word	0xffffffff


	//   ....[129]....
        /*0270*/ 	.word	0xffffffff


	//   ....[130]....
        /*0274*/ 	.word	0xffffffff


	//   ....[131]....
        /*0278*/ 	.word	0xffffffff


	//   ....[132]....
        /*027c*/ 	.word	0xffffffff


	//   ....[133]....
        /*0280*/ 	.word	0xffffffff


	//   ....[134]....
        /*0284*/ 	.word	0xffffffff


	//   ....[135]....
        /*0288*/ 	.word	0xffffffff


	//   ....[136]....
        /*028c*/ 	.word	0xffffffff


	//   ....[137]....
        /*0290*/ 	.word	0xffffffff


	//   ....[138]....
        /*0294*/ 	.word	0xffffffff


	//   ....[139]....
        /*0298*/ 	.word	0xffffffff


	//   ....[140]....
        /*029c*/ 	.word	0xffffffff


	//   ....[141]....
        /*02a0*/ 	.word	0xffffffff


	//   ....[142]....
        /*02a4*/ 	.word	0xffffffff


	//   ....[143]....
        /*02a8*/ 	.word	0xffffffff


	//   ....[144]....
        /*02ac*/ 	.word	0xffffffff


	//   ....[145]....
        /*02b0*/ 	.word	0xffffffff


	//   ....[146]....
        /*02b4*/ 	.word	0xffffffff


	//   ....[147]....
        /*02b8*/ 	.word	0xffffffff


	//   ....[148]....
        /*02bc*/ 	.word	0xffffffff


	//   ....[149]....
        /*02c0*/ 	.word	0xffffffff


	//   ....[150]....
        /*02c4*/ 	.word	0xffffffff


	//   ....[151]....
        /*02c8*/ 	.word	0xffffffff


	//   ....[152]....
        /*02cc*/ 	.word	0xffffffff


	//   ....[153]....
        /*02d0*/ 	.word	0xffffffff


	//   ....[154]....
        /*02d4*/ 	.word	0xffffffff


	//   ....[155]....
        /*02d8*/ 	.word	0xffffffff


	//   ....[156]....
        /*02dc*/ 	.word	0xffffffff


	//   ....[157]....
        /*02e0*/ 	.word	0xffffffff


	//   ....[158]....
        /*02e4*/ 	.word	0xffffffff


	//   ....[159]....
        /*02e8*/ 	.word	0xffffffff


	//   ....[160]....
        /*02ec*/ 	.word	0xffffffff


	//   ....[161]....
        /*02f0*/ 	.word	0xffffffff


	//   ....[162]....
        /*02f4*/ 	.word	0xffffffff


	//   ....[163]....
        /*02f8*/ 	.word	0xffffffff


	//   ....[164]....
        /*02fc*/ 	.word	0xffffffff


	//   ....[165]....
        /*0300*/ 	.word	0xffffffff


	//   ....[166]....
        /*0304*/ 	.word	0xffffffff


	//   ....[167]....
        /*0308*/ 	.word	0xffffffff


	//   ....[168]....
        /*030c*/ 	.word	0xffffffff


	//   ....[169]....
        /*0310*/ 	.word	0xffffffff


	//   ....[170]....
        /*0314*/ 	.word	0xffffffff


	//   ....[171]....
        /*0318*/ 	.word	0xffffffff


	//   ....[172]....
        /*031c*/ 	.word	0xffffffff


	//   ....[173]....
        /*0320*/ 	.word	0xffffffff


	//   ....[174]....
        /*0324*/ 	.word	0xffffffff


	//   ....[175]....
        /*0328*/ 	.word	0xffffffff


	//   ....[176]....
        /*032c*/ 	.word	0xffffffff


	//   ....[177]....
        /*0330*/ 	.word	0xffffffff


	//   ....[178]....
        /*0334*/ 	.word	0xffffffff


	//   ....[179]....
        /*0338*/ 	.word	0xffffffff


	//   ....[180]....
        /*033c*/ 	.word	0xffffffff


	//   ....[181]....
        /*0340*/ 	.word	0xffffffff


	//   ....[182]....
        /*0344*/ 	.word	0xffffffff


	//   ....[183]....
        /*0348*/ 	.word	0xffffffff


	//   ....[184]....
        /*034c*/ 	.word	0xffffffff


	//----- nvinfo : EIATTR_COOP_GROUP_INSTR_OFFSETS
	.align		4
.L_900:
        /*0350*/ 	.byte	0x04, 0x28
        /*0352*/ 	.short	(.L_902 - .L_901)


	//   ....[0]....
.L_901:
        /*0354*/ 	.word	0x00000050


	//   ....[1]....
        /*0358*/ 	.word	0x000001f0


	//   ....[2]....
        /*035c*/ 	.word	0x00000220


	//   ....[3]....
        /*0360*/ 	.word	0x00000250


	//   ....[4]....
        /*0364*/ 	.word	0x00000280


	//   ....[5]....
        /*0368*/ 	.word	0x000002b0


	//   ....[6]....
        /*036c*/ 	.word	0x000002e0


	//   ....[7]....
        /*0370*/ 	.word	0x00000450


	//   ....[8]....
        /*0374*/ 	.word	0x00000490


	//   ....[9]....
        /*0378*/ 	.word	0x000004c0


	//   ....[10]....
        /*037c*/ 	.word	0x000004f0


	//   ....[11]....
        /*0380*/ 	.word	0x00000520


	//   ....[12]....
        /*0384*/ 	.word	0x00000550


	//   ....[13]....
        /*0388*/ 	.word	0x000005e0


	//   ....[14]....
        /*038c*/ 	.word	0x00000620


	//   ....[15]....
        /*0390*/ 	.word	0x00000640


	//   ....[16]....
        /*0394*/ 	.word	0x000006a0


	//   ....[17]....
        /*0398*/ 	.word	0x00006bb0


	//   ....[18]....
        /*039c*/ 	.word	0x00006bd0


	//   ....[19]....
        /*03a0*/ 	.word	0x00006dc0


	//   ....[20]....
        /*03a4*/ 	.word	0x00006dd0


	//   ....[21]....
        /*03a8*/ 	.word	0x00006f60


	//   ....[22]....
        /*03ac*/ 	.word	0x00006f80


	//   ....[23]....
        /*03b0*/ 	.word	0x00007110


	//   ....[24]....
        /*03b4*/ 	.word	0x00007120


	//   ....[25]....
        /*03b8*/ 	.word	0x00007780


	//   ....[26]....
        /*03bc*/ 	.word	0x000077a0


	//   ....[27]....
        /*03c0*/ 	.word	0x000077c0


	//   ....[28]....
        /*03c4*/ 	.word	0x000077d0


	//   ....[29]....
        /*03c8*/ 	.word	0x00007c60


	//   ....[30]....
        /*03cc*/ 	.word	0x00007ca0


	//   ....[31]....
        /*03d0*/ 	.word	0x00007ce0


	//   ....[32]....
        /*03d4*/ 	.word	0x00007d20


	//   ....[33]....
        /*03d8*/ 	.word	0x000081f0


	//   ....[34]....
        /*03dc*/ 	.word	0x00008230


	//   ....[35]....
        /*03e0*/ 	.word	0x00008270


	//   ....[36]....
        /*03e4*/ 	.word	0x000082b0


	//   ....[37]....
        /*03e8*/ 	.word	0x00008730


	//   ....[38]....
        /*03ec*/ 	.word	0x00008780


	//   ....[39]....
        /*03f0*/ 	.word	0x000087c0


	//   ....[40]....
        /*03f4*/ 	.word	0x00008800


	//   ....[41]....
        /*03f8*/ 	.word	0x0000bd70


	//   ....[42]....
        /*03fc*/ 	.word	0x0000bd90


	//   ....[43]....
        /*0400*/ 	.word	0x0000bdb0


	//   ....[44]....
        /*0404*/ 	.word	0x0000bdc0


	//   ....[45]....
        /*0408*/ 	.word	0x0000bfc0


	//   ....[46]....
        /*040c*/ 	.word	0x0000c000


	//   ....[47]....
        /*0410*/ 	.word	0x0000c110


	//   ....[48]....
        /*0414*/ 	.word	0x0000c190


	//   ....[49]....
        /*0418*/ 	.word	0x0000c450


	//   ....[50]....
        /*041c*/ 	.word	0x0000c560


	//   ....[51]....
        /*0420*/ 	.word	0x0000c5c0


	//   ....[52]....
        /*0424*/ 	.word	0x0000c600


	//   ....[53]....
        /*0428*/ 	.word	0x0000c8a0


	//   ....[54]....
        /*042c*/ 	.word	0x0000c940


	//   ....[55]....
        /*0430*/ 	.word	0x0000c9b0


	//   ....[56]....
        /*0434*/ 	.word	0x0000ca70


	//   ....[57]....
        /*0438*/ 	.word	0x00011010


	//   ....[58]....
        /*043c*/ 	.word	0x00011230


	//   ....[59]....
        /*0440*/ 	.word	0x00011710


	//   ....[60]....
        /*0444*/ 	.word	0x000118c0


	//   ....[61]....
        /*0448*/ 	.word	0x00011920


	//   ....[62]....
        /*044c*/ 	.word	0x000119c0


	//   ....[63]....
        /*0450*/ 	.word	0x00012790


	//   ....[64]....
        /*0454*/ 	.word	0x00013040


	//   ....[65]....
        /*0458*/ 	.word	0x000134b0


	//   ....[66]....
        /*045c*/ 	.word	0x00013600


	//   ....[67]....
        /*0460*/ 	.word	0x00013630


	//   ....[68]....
        /*0464*/ 	.word	0x00013680


	//   ....[69]....
        /*0468*/ 	.word	0x00015660


	//   ....[70]....
        /*046c*/ 	.word	0x00015680


	//   ....[71]....
        /*0470*/ 	.word	0x000156a0


	//   ....[72]....
        /*0474*/ 	.word	0x000156c0


	//   ....[73]....
        /*0478*/ 	.word	0x00016cf0


	//   ....[74]....
        /*047c*/ 	.word	0x00017570


	//   ....[75]....
        /*0480*/ 	.word	0x000179e0


	//   ....[76]....
        /*0484*/ 	.word	0x00017ae0


	//   ....[77]....
        /*0488*/ 	.word	0x00017b40


	//   ....[78]....
        /*048c*/ 	.word	0x00017be0


	//   ....[79]....
        /*0490*/ 	.word	0x00018e80


	//   ....[80]....
        /*0494*/ 	.word	0x00018eb0


	//   ....[81]....
        /*0498*/ 	.word	0x00018ec0


	//   ....[82]....
        /*049c*/ 	.word	0x00018ef0


	//   ....[83]....
        /*04a0*/ 	.word	0x0001a670


	//   ....[84]....
        /*04a4*/ 	.word	0x0001a6a0


	//   ....[85]....
        /*04a8*/ 	.word	0x0001a6b0


	//   ....[86]....
        /*04ac*/ 	.word	0x0001a6c0


	//   ....[87]....
        /*04b0*/ 	.word	0x0001aa80


	//   ....[88]....
        /*04b4*/ 	.word	0x0001aaa0


	//   ....[89]....
        /*04b8*/ 	.word	0x0001ac70


	//   ....[90]....
        /*04bc*/ 	.word	0x0001ac80


	//   ....[91]....
        /*04c0*/ 	.word	0x0001adf0


	//   ....[92]....
        /*04c4*/ 	.word	0x0001ae10


	//   ....[93]....
        /*04c8*/ 	.word	0x0001af80


	//   ....[94]....
        /*04cc*/ 	.word	0x0001af90


	//   ....[95]....
        /*04d0*/ 	.word	0x0001b2f0


	//   ....[96]....
        /*04d4*/ 	.word	0x0001b310


	//   ....[97]....
        /*04d8*/ 	.word	0x0001bf40


	//   ....[98]....
        /*04dc*/ 	.word	0x0001bf50


	//   ....[99]....
        /*04e0*/ 	.word	0x0001d2a0


	//   ....[100]....
        /*04e4*/ 	.word	0x0001d2c0


	//   ....[101]....
        /*04e8*/ 	.word	0x0001d4a0


	//   ....[102]....
        /*04ec*/ 	.word	0x0001d4b0


	//   ....[103]....
        /*04f0*/ 	.word	0x0001d620


	//   ....[104]....
        /*04f4*/ 	.word	0x0001d640


	//   ....[105]....
        /*04f8*/ 	.word	0x0001d7b0


	//   ....[106]....
        /*04fc*/ 	.word	0x0001d7c0


	//   ....[107]....
        /*0500*/ 	.word	0x0001d9d0


	//   ....[108]....
        /*0504*/ 	.word	0x0001d9f0


	//   ....[109]....
        /*0508*/ 	.word	0x0001db10


	//   ....[110]....
        /*050c*/ 	.word	0x0001db50


	//   ....[111]....
        /*0510*/ 	.word	0x0001db80


	//   ....[112]....
        /*0514*/ 	.word	0x0001dbb0


	//   ....[113]....
        /*0518*/ 	.word	0x0001dbe0


	//   ....[114]....
        /*051c*/ 	.word	0x0001dc10


	//   ....[115]....
        /*0520*/ 	.word	0x0001dd60


	//   ....[116]....
        /*0524*/ 	.word	0x0001dda0


	//   ....[117]....
        /*0528*/ 	.word	0x0001ddd0


	//   ....[118]....
        /*052c*/ 	.word	0x0001de00


	//   ....[119]....
        /*0530*/ 	.word	0x0001de30


	//   ....[120]....
        /*0534*/ 	.word	0x0001de60


	//   ....[121]....
        /*0538*/ 	.word	0x0001def0


	//   ....[122]....
        /*053c*/ 	.word	0x0001df30


	//   ....[123]....
        /*0540*/ 	.word	0x0001df40


	//   ....[124]....
        /*0544*/ 	.word	0x0001dfa0


	//   ....[125]....
        /*0548*/ 	.word	0x0001e970


	//   ....[126]....
        /*054c*/ 	.word	0x0001e9d0


	//   ....[127]....
        /*0550*/ 	.word	0x0001ea20


	//   ....[128]....
        /*0554*/ 	.word	0x0001ea70


	//   ....[129]....
        /*0558*/ 	.word	0x0001eac0


	//   ....[130]....
        /*055c*/ 	.word	0x0001eb30


	//   ....[131]....
        /*0560*/ 	.word	0x0001eb80


	//   ....[132]....
        /*0564*/ 	.word	0x0001ebf0


	//   ....[133]....
        /*0568*/ 	.word	0x0001ec60


	//   ....[134]....
        /*056c*/ 	.word	0x0001ecc0


	//   ....[135]....
        /*0570*/ 	.word	0x0001ed30


	//   ....[136]....
        /*0574*/ 	.word	0x0001eda0


	//   ....[137]....
        /*0578*/ 	.word	0x0001ee10


	//   ....[138]....
        /*057c*/ 	.word	0x0001ee70


	//   ....[139]....
        /*0580*/ 	.word	0x0001eee0


	//   ....[140]....
        /*0584*/ 	.word	0x0001ef50


	//   ....[141]....
        /*0588*/ 	.word	0x0001efc0


	//   ....[142]....
        /*058c*/ 	.word	0x0001f020


	//   ....[143]....
        /*0590*/ 	.word	0x0001f080


	//   ....[144]....
        /*0594*/ 	.word	0x0001f0e0


	//   ....[145]....
        /*0598*/ 	.word	0x0001f130


	//   ....[146]....
        /*059c*/ 	.word	0x0001f180


	//   ....[147]....
        /*05a0*/ 	.word	0x0001f1f0


	//   ....[148]....
        /*05a4*/ 	.word	0x0001f260


	//   ....[149]....
        /*05a8*/ 	.word	0x0001f2d0


	//   ....[150]....
        /*05ac*/ 	.word	0x0001f330


	//   ....[151]....
        /*05b0*/ 	.word	0x0001f3a0


	//   ....[152]....
        /*05b4*/ 	.word	0x0001f410


	//   ....[153]....
        /*05b8*/ 	.word	0x0001f480


	//   ....[154]....
        /*05bc*/ 	.word	0x0001f4e0


	//   ....[155]....
        /*05c0*/ 	.word	0x0001f550


	//   ....[156]....
        /*05c4*/ 	.word	0x0001f5c0


	//   ....[157]....
        /*05c8*/ 	.word	0x0001f630


	//   ....[158]....
        /*05cc*/ 	.word	0x0001f690


	//   ....[159]....
        /*05d0*/ 	.word	0x0001f700


	//   ....[160]....
        /*05d4*/ 	.word	0x0001f770


	//   ....[161]....
        /*05d8*/ 	.word	0x0001f7e0


	//   ....[162]....
        /*05dc*/ 	.word	0x0001f840


	//   ....[163]....
        /*05e0*/ 	.word	0x0001f8b0


	//   ....[164]....
        /*05e4*/ 	.word	0x0001f920


	//   ....[165]....
        /*05e8*/ 	.word	0x0001f990


	//   ....[166]....
        /*05ec*/ 	.word	0x0001f9f0


	//   ....[167]....
        /*05f0*/ 	.word	0x0001fa60


	//   ....[168]....
        /*05f4*/ 	.word	0x0001fad0


	//   ....[169]....
        /*05f8*/ 	.word	0x0001fb20


	//   ....[170]....
        /*05fc*/ 	.word	0x0001fb60


	//   ....[171]....
        /*0600*/ 	.word	0x0001fbb0


	//   ....[172]....
        /*0604*/ 	.word	0x0001fc00


	//   ....[173]....
        /*0608*/ 	.word	0x0001fc50


	//   ....[174]....
        /*060c*/ 	.word	0x0001fcc0


	//   ....[175]....
        /*0610*/ 	.word	0x0001fd10


	//   ....[176]....
        /*0614*/ 	.word	0x0001fd60


	//   ....[177]....
        /*0618*/ 	.word	0x0001fdb0


	//   ....[178]....
        /*061c*/ 	.word	0x0001fe00


	//   ....[179]....
        /*0620*/ 	.word	0x0001fe50


	//   ....[180]....
        /*0624*/ 	.word	0x0001fec0


	//   ....[181]....
        /*0628*/ 	.word	0x0001ff10


	//   ....[182]....
        /*062c*/ 	.word	0x0001ff80


	//   ....[183]....
        /*0630*/ 	.word	0x0001ffe0


	//   ....[184]....
        /*0634*/ 	.word	0x00020050


	//----- nvinfo : EIATTR_EXIT_INSTR_OFFSETS
	.align		4
.L_902:
        /*0638*/ 	.byte	0x04, 0x1c
        /*063a*/ 	.short	(.L_904 - .L_903)


	//   ....[0]....
.L_903:
        /*063c*/ 	.word	0x00001000


	//   ....[1]....
        /*0640*/ 	.word	0x0001e930


	//----- nvinfo : EIATTR_MAX_THREADS
	.align		4
.L_904:
        /*0644*/ 	.byte	0x04, 0x05
        /*0646*/ 	.short	(.L_906 - .L_905)
.L_905:
        /*0648*/ 	.word	0x00000100
        /*064c*/ 	.word	0x00000001
        /*0650*/ 	.word	0x00000001


	//----- nvinfo : EIATTR_CRS_STACK_SIZE
	.align		4
.L_906:
        /*0654*/ 	.byte	0x04, 0x1e
        /*0656*/ 	.short	(.L_908 - .L_907)
.L_907:
        /*0658*/ 	.word	0x00000000
.L_908:


//--------------------- .nv.info._ZN7cutlass13device_kernelIN5flash19enable_sm80_to_sm89INS1_16FlashAttnFwdSm80INS1_25CollectiveMainloopFwdSm80ILi8ELi1ELb1EN4cute5tupleIJNS5_1CILi128EEENS7_ILi64EEENS7_ILi256EEEEEELi256ENS_6half_tEfNS_4arch4Sm80ELb1ELb0ELb0ELb0ELb0ELb0ELb1ELb1EEENS1_21CollectiveEpilogueFwdINS6_IJS8_SA_S9_EEENS6_IJNS7_ILi1EEESI_SI_EEESC_SE_Li256ELb0ELb1ELb1ELb0EEENS1_30DynamicPersistentTileSchedulerILi256ELi256ELb1ELb1ELb0EEEEEEEEEvNT_6ParamsE --------------------------
	.section	.nv.info._ZN7cutlass13device_kernelIN5flash19enable_sm80_to_sm89INS1_16FlashAttnFwdSm80INS1_25CollectiveMainloopFwdSm80ILi8ELi1ELb1EN4cute5tupleIJNS5_1CILi128EEENS7_ILi64EEENS7_ILi256EEEEEELi256ENS_6half_tEfNS_4arch4Sm80ELb1ELb0ELb0ELb0ELb0ELb0ELb1ELb1EEENS1_21CollectiveEpilogueFwdINS6_IJS8_SA_S9_EEENS6_IJNS7_ILi1EEESI_SI_EEESC_SE_Li256ELb0ELb1ELb1ELb0EEENS1_30DynamicPersistentTileSchedulerILi256ELi256ELb1ELb1ELb0EEEEEEEEEvNT_6ParamsE,"",@"SHT_CUDA_INFO"
	.sectionflags	@""
	.align	4


	//----- nvinfo : EIATTR_CUDA_API_VERSION
	.align		4
        /*0000*/ 	.byte	0x04, 0x37
        /*0002*/ 	.short	(.L_910 - .L_909)
.L_909:
        /*0004*/ 	.word	0x00000082


	//----- nvinfo : EIATTR_SW2861232_WAR
	.align		4
.L_910:
        /*0008*/ 	.byte	0x01, 0x35
	.zero		2


	//----- nvinfo : EIATTR_PARAM_CBANK
	.align		4
        /*000c*/ 	.byte	0x04, 0x0a
        /*000e*/ 	.short	(.L_912 - .L_911)
	.align		4
.L_911:
        /*0010*/ 	.word	index@(.nv.constant0._ZN7cutlass13device_kernelIN5flash19enable_sm80_to_sm89INS1_16FlashAttnFwdSm80INS1_25CollectiveMainloopFwdSm80ILi8ELi1ELb1EN4cute5tupleIJNS5_1CILi128EEENS7_ILi64EEENS7_ILi256EEEEEELi256ENS_6half_tEfNS_4arch4Sm80ELb1ELb0ELb0ELb0ELb0ELb0ELb1ELb1EEENS1_21CollectiveEpilogueFwdINS6_IJS8_SA_S9_EEENS6_IJNS7_ILi1EEESI_SI_EEESC_SE_Li256ELb0ELb1ELb1ELb0EEENS1_30DynamicPersistentTileSchedulerILi256ELi256ELb1ELb1ELb0EEEEEEEEEvNT_6ParamsE)
        /*0014*/ 	.short	0x0160
        /*0016*/ 	.short	0x0428


	//----- nvinfo : EIATTR_CBANK_PARAM_SIZE
	.align		4
.L_912:
        /*0018*/ 	.byte	0x03, 0x19
        /*001a*/ 	.short	0x0428


	//----- nvinfo : EIATTR_KPARAM_INFO
	.align		4
        /*001c*/ 	.byte	0x04, 0x17
        /*001e*/ 	.short	(.L_914 - .L_913)
.L_913:
        /*0020*/ 	.word	0x00000000
        /*0024*/ 	.short	0x0000
        /*0026*/ 	.short	0x0000
        /*0028*/ 	.byte	0x00, 0xf0, 0xa1, 0x10


	//----- nvinfo : EIATTR_MAXREG_COUNT
	.align		4
.L_914:
        /*002c*/ 	.byte	0x03, 0x1b
        /*002e*/ 	.short	0x00ff


	//----- nvinfo : EIATTR_NUM_BARRIERS
	.align		4
        /*0030*/ 	.byte	0x02, 0x4c
        /*0032*/ 	.byte	0x06
	.zero		1


	//----- nvinfo : EIATTR_ANNOTATIONS
	.align		4
        /*0034*/ 	.byte	0x04, 0x55
        /*0036*/ 	.short	(.L_916 - .L_915)


	//   ....[0]....
.L_915:
        /* <DEDUP_REMOVED lines=125> */


	//----- nvinfo : EIATTR_MERCURY_ISA_VERSION
	.align		4
.L_916:
        /*07f0*/ 	.byte	0x03, 0x5f
        /*07f2*/ 	.short	0x0000


	//----- nvinfo : EIATTR_INT_WARP_WIDE_INSTR_OFFSETS
	.align		4
        /*07f4*/ 	.byte	0x04, 0x31
        /*07f6*/ 	.short	(.L_918 - .L_917)


	//   ....[0]....
.L_917:
        /*07f8*/ 	.word	0x0000d890


	//   ....[1]....
        /*07fc*/ 	.word	0x0000d910


	//----- nvinfo : EIATTR_COOP_GROUP_MASK_REGIDS
	.align		4
.L_918:
        /*0800*/ 	.byte	0x04, 0x29
        /*0802*/ 	.short	(.L_920 - .L_919)


	//   ....[0]....
.L_919:
        /*0804*/ 	.word	0xffffffff


	//   ....[1]....
        /*0808*/ 	.word	0xffffffff


	//   ....[2]....
        /*080c*/ 	.word	0xffffffff


	//   ....[3]....
        /*0810*/ 	.word	0xffffffff


	//   ....[4]....
        /*0814*/ 	.word	0xffffffff


	//   ....[5]....
        /*0818*/ 	.word	0xffffffff


	//   ....[6]....
        /*081c*/ 	.word	0xffffffff


	//   ....[7]....
        /*0820*/ 	.word	0xffffffff


	//   ....[8]....
        /*0824*/ 	.word	0xffffffff


	//   ....[9]....
        /*0828*/ 	.word	0xffffffff


	//   ....[10]....
        /*082c*/ 	.word	0xffffffff


	//   ....[11]....
        /*0830*/ 	.word	0xffffffff


	//   ....[12]....
        /*0834*/ 	.word	0xffffffff


	//   ....[13]....
        /*0838*/ 	.word	0xffffffff


	//   ....[14]....
        /*083c*/ 	.word	0xffffffff


	//   ....[15]....
        /*0840*/ 	.word	0xffffffff


	//   ....[16]....
        /*0844*/ 	.word	0xffffffff


	//   ....[17]....
        /*0848*/ 	.word	0xffffffff


	//   ....[18]....
        /*084c*/ 	.word	0xffffffff


	//   ....[19]....
        /*0850*/ 	.word	0xffffffff


	//   ....[20]....
        /*0854*/ 	.word	0xffffffff


	//   ....[21]....
        /*0858*/ 	.word	0xffffffff


	//   ....[22]....
        /*085c*/ 	.word	0xffffffff


	//   ....[23]....
        /*0860*/ 	.word	0xffffffff


	//   ....[24]....
        /*0864*/ 	.word	0xffffffff


	//   ....[25]....
        /*0868*/ 	.word	0xffffffff


	//   ....[26]....
        /*086c*/ 	.word	0xffffffff


	//   ....[27]....
        /*0870*/ 	.word	0xffffffff


	//   ....[28]....
        /*0874*/ 	.word	0xffffffff


	//   ....[29]....
        /*0878*/ 	.word	0xffffffff


	//   ....[30]....
        /*087c*/ 	.word	0xffffffff


	//   ....[31]....
        /*0880*/ 	.word	0xffffffff


	//   ....[32]....
        /*0884*/ 	.word	0xffffffff


	//   ....[33]....
        /*0888*/ 	.word	0xffffffff


	//   ....[34]....
        /*088c*/ 	.word	0xffffffff


	//   ....[35]....
        /*0890*/ 	.word	0xffffffff


	//   ....[36]....
        /*0894*/ 	.word	0xffffffff


	//   ....[37]....
        /*0898*/ 	.word	0xffffffff


	//   ....[38]....
        /*089c*/ 	.word	0xffffffff


	//   ....[39]....
        /*08a0*/ 	.word	0xffffffff


	//   ....[40]....
        /*08a4*/ 	.word	0xffffffff


	//   ....[41]....
        /*08a8*/ 	.word	0xffffffff


	//   ....[42]....
        /*08ac*/ 	.word	0xffffffff


	//   ....[43]....
        /*08b0*/ 	.word	0xffffffff


	//----- nvinfo : EIATTR_COOP_GROUP_INSTR_OFFSETS
	.align		4
.L_920:
        /*08b4*/ 	.byte	0x04, 0x28
        /*08b6*/ 	.short	(.L_922 - .L_921)


	//   ....[0]....
.L_921:
        /*08b8*/ 	.word	0x00000050


	//   ....[1]....
        /*08bc*/ 	.word	0x00001de0


	//   ....[2]....
        /*08c0*/ 	.word	0x00001df0


	//   ....[3]....
        /*08c4*/ 	.word	0x00001e20


	//   ....[4]....
        /*08c8*/ 	.word	0x00001e40


	//   ....[5]....
        /*08cc*/ 	.word	0x00001e50


	//   ....[6]....
        /*08d0*/ 	.word	0x00001e70


	//   ....[7]....
        /*08d4*/ 	.word	0x00001fa0


	//   ....[8]....
        /*08d8*/ 	.word	0x00001fb0


	//   ....[9]....
        /*08dc*/ 	.word	0x00003870


	//   ....[10]....
        /*08e0*/ 	.word	0x00003880


	//   ....[11]....
        /*08e4*/ 	.word	0x00003dc0


	//   ....[12]....
        /*08e8*/ 	.word	0x00003f40


	//   ....[13]....
        /*08ec*/ 	.word	0x00003f50


	//   ....[14]....
        /*08f0*/ 	.word	0x00003f80


	//   ....[15]....
        /*08f4*/ 	.word	0x00006bd0


	//   ....[16]....
        /*08f8*/ 	.word	0x00006bf0


	//   ....[17]....
        /*08fc*/ 	.word	0x00007300


	//   ....[18]....
        /*0900*/ 	.word	0x000074e0


	//   ....[19]....
        /*0904*/ 	.word	0x00007500


	//   ....[20]....
        /*0908*/ 	.word	0x00007640


	//   ....[21]....
        /*090c*/ 	.word	0x0000abf0


	//   ....[22]....
        /*0910*/ 	.word	0x0000ac20


	//   ....[23]....
        /*0914*/ 	.word	0x0000ac40


	//   ....[24]....
        /*0918*/ 	.word	0x0000ac60


	//   ....[25]....
        /*091c*/ 	.word	0x0000ce40


	//   ....[26]....
        /*0920*/ 	.word	0x0000ce90


	//   ....[27]....
        /*0924*/ 	.word	0x0000ceb0


	//   ....[28]....
        /*0928*/ 	.word	0x0000ced0


	//   ....[29]....
        /*092c*/ 	.word	0x0000da60


	//   ....[30]....
        /*0930*/ 	.word	0x0000dfc0


	//   ....[31]....
        /*0934*/ 	.word	0x0000dfd0


	//   ....[32]....
        /*0938*/ 	.word	0x0000e000


	//   ....[33]....
        /*093c*/ 	.word	0x0000e020


	//   ....[34]....
        /*0940*/ 	.word	0x0000e110


	//   ....[35]....
        /*0944*/ 	.word	0x0000e170


	//   ....[36]....
        /*0948*/ 	.word	0x0000ec20


	//   ....[37]....
        /*094c*/ 	.word	0x0000ec30


	//   ....[38]....
        /*0950*/ 	.word	0x0000f7c0


	//   ....[39]....
        /*0954*/ 	.word	0x0000f8a0


	//   ....[40]....
        /*0958*/ 	.word	0x0000f900


	//   ....[41]....
        /*095c*/ 	.word	0x0000f950


	//   ....[42]....
        /*0960*/ 	.word	0x0000f9b0


	//   ....[43]....
        /*0964*/ 	.word	0x0000fa00


	//----- nvinfo : EIATTR_EXIT_INSTR_OFFSETS
	.align		4
.L_922:
        /*0968*/ 	.byte	0x04, 0x1c
        /*096a*/ 	.short	(.L_924 - .L_923)


	//   ....[0]....
.L_923:
        /*096c*/ 	.word	0x000000a0


	//   ....[1]....
        /*0970*/ 	.word	0x0000f860


	//----- nvinfo : EIATTR_MAX_THREADS
	.align		4
.L_924:
        /*0974*/ 	.byte	0x04, 0x05
        /*0976*/ 	.short	(.L_926 - .L_925)
.L_925:
        /*0978*/ 	.word	0x00000100
        /*097c*/ 	.word	0x00000001
        /*0980*/ 	.word	0x00000001


	//----- nvinfo : EIATTR_CRS_STACK_SIZE
	.align		4
.L_926:
        /*0984*/ 	.byte	0x04, 0x1e
        /*0986*/ 	.short	(.L_928 - .L_927)
.L_927:
        /*0988*/ 	.word	0x00000000
.L_928:


//--------------------- .nv.info._ZN7cutlass13device_kernelIN5flash19enable_sm80_to_sm89INS1_16FlashAttnFwdSm80INS1_25CollectiveMainloopFwdSm80ILi8ELi1ELb1EN4cute5tupleIJNS5_1CILi128EEENS7_ILi48EEENS7_ILi256EEEEEELi256ENS_6half_tEfNS_4arch4Sm80ELb1ELb0ELb0ELb1ELb0ELb0ELb1ELb1EEENS1_21CollectiveEpilogueFwdINS6_IJS8_SA_S9_EEENS6_IJNS7_ILi1EEESI_SI_EEESC_SE_Li256ELb1ELb1ELb1ELb0EEENS1_36VarlenDynamicPersistentTileSchedulerILi128ELi48ELi256ELi256ELb1ELb1ELb0ELb1ELb1ELb1EEEEEEEEEvNT_6ParamsE --------------------------
	.section	.nv.info._ZN7cutlass13device_kernelIN5flash19enable_sm80_to_sm89INS1_16FlashAttnFwdSm80INS1_25CollectiveMainloopFwdSm80ILi8ELi1ELb1EN4cute5tupleIJNS5_1CILi128EEENS7_ILi48EEENS7_ILi256EEEEEELi256ENS_6half_tEfNS_4arch4Sm80ELb1ELb0ELb0ELb1ELb0ELb0ELb1ELb1EEENS1_21CollectiveEpilogueFwdINS6_IJS8_SA_S9_EEENS6_IJNS7_ILi1EEESI_SI_EEESC_SE_Li256ELb1ELb1ELb1ELb0EEENS1_36VarlenDynamicPersistentTileSchedulerILi128ELi48ELi256ELi256ELb1ELb1ELb0ELb1ELb1ELb1EEEEEEEEEvNT_6ParamsE,"",@"SHT_CUDA_INFO"
	.sectionflags	@""
	.align	4


	//----- nvinfo : EIATTR_CUDA_API_VERSION
	.align		4
        /*0000*/ 	.byte	0x04, 0x37
        /*0002*/ 	.short	(.L_930 - .L_929)
.L_929:
        /*0004*/ 	.word	0x00000082


	//----- nvinfo : EIATTR_SW2861232_WAR
	.align		4
.L_930:
        /*0008*/ 	.byte	0x01, 0x35
	.zero		2


	//----- nvinfo : EIATTR_PARAM_CBANK
	.align		4
        /*000c*/ 	.byte	0x04, 0x0a
        /*000e*/ 	.short	(.L_932 - .L_931)
	.align		4
.L_931:
        /*0010*/ 	.word	index@(.nv.constant0._ZN7cutlass13device_kernelIN5flash19enable_sm80_to_sm89INS1_16FlashAttnFwdSm80INS1_25CollectiveMainloopFwdSm80ILi8ELi1ELb1EN4cute5tupleIJNS5_1CILi128EEENS7_ILi48EEENS7_ILi256EEEEEELi256ENS_6half_tEfNS_4arch4Sm80ELb1ELb0ELb0ELb1ELb0ELb0ELb1ELb1EEENS1_21CollectiveEpilogueFwdINS6_IJS8_SA_S9_EEENS6_IJNS7_ILi1EEESI_SI_EEESC_SE_Li256ELb1ELb1ELb1ELb0EEENS1_36VarlenDynamicPersistentTileSchedulerILi128ELi48ELi256ELi256ELb1ELb1ELb0ELb1ELb1ELb1EEEEEEEEEvNT_6ParamsE)
        /*0014*/ 	.short	0x0160
        /*0016*/ 	.short	0x0438


	//----- nvinfo : EIATTR_CBANK_PARAM_SIZE
	.align		4
.L_932:
        /*0018*/ 	.byte	0x03, 0x19
        /*001a*/ 	.short	0x0438


	//----- nvinfo : EIATTR_KPARAM_INFO
	.align		4
        /*001c*/ 	.byte	0x04, 0x17
        /*001e*/ 	.short	(.L_934 - .L_933)
.L_933:
        /*0020*/ 	.word	0x00000000
        /*0024*/ 	.short	0x0000
        /*0026*/ 	.short	0x0000
        /*0028*/ 	.byte	0x00, 0xf0, 0xe1, 0x10


	//----- nvinfo : EIATTR_MAXREG_COUNT
	.align		4
.L_934:
        /*002c*/ 	.byte	0x03, 0x1b
        /*002e*/ 	.short	0x00ff


	//----- nvinfo : EIATTR_NUM_BARRIERS
	.align		4
        /*0030*/ 	.byte	0x02, 0x4c
        /*0032*/ 	.byte	0x06
	.zero		1


	//----- nvinfo : EIATTR_ANNOTATIONS
	.align		4
        /*0034*/ 	.byte	0x04, 0x55
        /*0036*/ 	.short	(.L_936 - .L_935)


	//   ....[0]....
.L_935:
        /* <DEDUP_REMOVED lines=119> */


	//----- nvinfo : EIATTR_MERCURY_ISA_VERSION
	.align		4
.L_936:
        /*0798*/ 	.byte	0x03, 0x5f
        /*079a*/ 	.short	0x0000


	//----- nvinfo : EIATTR_INT_WARP_WIDE_INSTR_OFFSETS
	.align		4
        /*079c*/ 	.byte	0x04, 0x31
        /*079e*/ 	.short	(.L_938 - .L_937)


	//   ....[0]....
.L_937:
        /*07a0*/ 	.word	0x0000c5a0


	//   ....[1]....
        /*07a4*/ 	.word	0x0000c620


	//----- nvinfo : EIATTR_COOP_GROUP_MASK_REGIDS
	.align		4
.L_938:
        /*07a8*/ 	.byte	0x04, 0x29
        /*07aa*/ 	.short	(.L_940 - .L_939)


	//   ....[0]....
.L_939:
        /*07ac*/ 	.word	0xffffffff


	//   ....[1]....
        /*07b0*/ 	.word	0xffffffff


	//   ....[2]....
        /*07b4*/ 	.word	0xffffffff


	//   ....[3]....
        /*07b8*/ 	.word	0xffffffff


	//   ....[4]....
        /*07bc*/ 	.word	0xffffffff


	//   ....[5]....
        /*07c0*/ 	.word	0xffffffff


	//   ....[6]....
        /*07c4*/ 	.word	0xffffffff


	//   ....[7]....
        /*07c8*/ 	.word	0xffffffff


	//   ....[8]....
        /*07cc*/ 	.word	0xffffffff


	//   ....[9]....
        /*07d0*/ 	.word	0xffffffff


	//   ....[10]....
        /*07d4*/ 	.word	0xffffffff


	//   ....[11]....
        /*07d8*/ 	.word	0xffffffff


	//   ....[12]....
        /*07dc*/ 	.word	0xffffffff


	//   ....[13]....
        /*07e0*/ 	.word	0xffffffff


	//   ....[14]....
        /*07e4*/ 	.word	0xffffffff


	//   ....[15]....
        /*07e8*/ 	.word	0xffffffff


	//   ....[16]....
        /*07ec*/ 	.word	0xffffffff


	//   ....[17]....
        /*07f0*/ 	.word	0xffffffff


	//   ....[18]....
        /*07f4*/ 	.word	0xffffffff


	//   ....[19]....
        /*07f8*/ 	.word	0xffffffff


	//   ....[20]....
        /*07fc*/ 	.word	0xffffffff


	//   ....[21]....
        /*0800*/ 	.word	0xffffffff


	//   ....[22]....
        /*0804*/ 	.word	0xffffffff


	//   ....[23]....
        /*0808*/ 	.word	0xffffffff


	//   ....[24]....
        /*080c*/ 	.word	0xffffffff


	//   ....[25]....
        /*0810*/ 	.word	0xffffffff


	//   ....[26]....
        /*0814*/ 	.word	0xffffffff


	//   ....[27]....
        /*0818*/ 	.word	0xffffffff


	//   ....[28]....
        /*081c*/ 	.word	0xffffffff


	//   ....[29]....
        /*0820*/ 	.word	0xffffffff


	//   ....[30]....
        /*0824*/ 	.word	0xffffffff


	//   ....[31]....
        /*0828*/ 	.word	0xffffffff


	//   ....[32]....
        /*082c*/ 	.word	0xffffffff


	//   ....[33]....
        /*0830*/ 	.word	0xffffffff


	//   ....[34]....
        /*0834*/ 	.word	0xffffffff


	//   ....[35]....
        /*0838*/ 	.word	0xffffffff


	//   ....[36]....
        /*083c*/ 	.word	0xffffffff


	//   ....[37]....
        /*0840*/ 	.word	0xffffffff


	//   ....[38]....
        /*0844*/ 	.word	0xffffffff


	//   ....[39]....
        /*0848*/ 	.word	0xffffffff


	//   ....[40]....
        /*084c*/ 	.word	0xffffffff


	//   ....[41]....
        /*0850*/ 	.word	0xffffffff


	//   ....[42]....
        /*0854*/ 	.word	0xffffffff


	//   ....[43]....
        /*0858*/ 	.word	0xffffffff


	//   ....[44]....
        /*085c*/ 	.word	0xffffffff


	//   ....[45]....
        /*0860*/ 	.word	0xffffffff


	//   ....[46]....
        /*0864*/ 	.word	0xffffffff


	//   ....[47]....
        /*0868*/ 	.word	0xffffffff


	//   ....[48]....
        /*086c*/ 	.word	0xffffffff


	//   ....[49]....
        /*0870*/ 	.word	0xffffffff


	//   ....[50]....
        /*0874*/ 	.word	0xffffffff


	//   ....[51]....
        /*0878*/ 	.word	0xffffffff


	//   ....[52]....
        /*087c*/ 	.word	0xffffffff


	//   ....[53]....
        /*0880*/ 	.word	0xffffffff


	//   ....[54]....
        /*0884*/ 	.word	0xffffffff


	//   ....[55]....
        /*0888*/ 	.word	0xffffffff


	//   ....[56]....
        /*088c*/ 	.word	0xffffffff


	//   ....[57]....
        /*0890*/ 	.word	0xffffffff


	//   ....[58]....
        /*0894*/ 	.word	0xffffffff


	//   ....[59]....
        /*0898*/ 	.word	0xffffffff


	//   ....[60]....
        /*089c*/ 	.word	0xffffffff


	//   ....[61]....
        /*08a0*/ 	.word	0xffffffff


	//   ....[62]....
        /*08a4*/ 	.word	0xffffffff


	//   ....[63]....
        /*08a8*/ 	.word	0xffffffff


	//   ....[64]....
        /*08ac*/ 	.word	0xffffffff


	//   ....[65]....
        /*08b0*/ 	.word	0xffffffff


	//   ....[66]....
        /*08b4*/ 	.word	0xffffffff


	//   ....[67]....
        /*08b8*/ 	.word	0xffffffff


	//   ....[68]....
        /*08bc*/ 	.word	0xffffffff


	//   ....[69]....
        /*08c0*/ 	.word	0xffffffff


	//   ....[70]....
        /*08c4*/ 	.word	0xffffffff


	//   ....[71]....
        /*08c8*/ 	.word	0xffffffff


	//   ....[72]....
        /*08cc*/ 	.word	0xffffffff


	//   ....[73]....
        /*08d0*/ 	.word	0xffffffff


	//   ....[74]....
        /*08d4*/ 	.word	0xffffffff


	//   ....[75]....
        /*08d8*/ 	.word	0xffffffff


	//   ....[76]....
        /*08dc*/ 	.word	0xffffffff


	//   ....[77]....
        /*08e0*/ 	.word	0xffffffff


	//   ....[78]....
        /*08e4*/ 	.word	0xffffffff


	//   ....[79]....
        /*08e8*/ 	.word	0xffffffff


	//   ....[80]....
        /*08ec*/ 	.word	0xffffffff


	//   ....[81]....
        /*08f0*/ 	.word	0xffffffff


	//   ....[82]....
        /*08f4*/ 	.word	0xffffffff


	//   ....[83]....
        /*08f8*/ 	.word	0xffffffff


	//   ....[84]....
        /*08fc*/ 	.word	0xffffffff


	//   ....[85]....
        /*0900*/ 	.word	0xffffffff


	//   ....[86]....
        /*0904*/ 	.word	0xffffffff


	//   ....[87]....
        /*0908*/ 	.word	0xffffffff


	//   ....[88]....
        /*090c*/ 	.word	0xffffffff


	//   ....[89]....
        /*0910*/ 	.word	0xffffffff


	//   ....[90]....
        /*0914*/ 	.word	0xffffffff


	//   ....[91]....
        /*0918*/ 	.word	0xffffffff


	//   ....[92]....
        /*091c*/ 	.word	0xffffffff


	//   ....[93]....
        /*0920*/ 	.word	0xffffffff


	//   ....[94]....
        /*0924*/ 	.word	0xffffffff


	//   ....[95]....
        /*0928*/ 	.word	0xffffffff


	//   ....[96]....
        /*092c*/ 	.word	0xffffffff


	//   ....[97]....
        /*0930*/ 	.word	0xffffffff


	//   ....[98]....
        /*0934*/ 	.word	0xffffffff


	//   ....[99]....
        /*0938*/ 	.word	0xffffffff


	//   ....[100]....
        /*093c*/ 	.word	0xffffffff


	//   ....[101]....
        /*0940*/ 	.word	0xffffffff


	//   ....[102]....
        /*0944*/ 	.word	0xffffffff


	//   ....[103]....
        /*0948*/ 	.word	0xffffffff


	//   ....[104]....
        /*094c*/ 	.word	0xffffffff


	//   ....[105]....
        /*0950*/ 	.word	0xffffffff


	//   ....[106]....
        /*0954*/ 	.word	0xffffffff


	//   ....[107]....
        /*0958*/ 	.word	0xffffffff


	//   ....[108]....
        /*095c*/ 	.word	0xffffffff


	//   ....[109]....
        /*0960*/ 	.word	0xffffffff


	//   ....[110]....
        /*0964*/ 	.word	0xffffffff


	//   ....[111]....
        /*0968*/ 	.word	0xffffffff


	//   ....[112]....
        /*096c*/ 	.word	0xffffffff


	//   ....[113]....
        /*0970*/ 	.word	0xffffffff


	//   ....[114]....
        /*0974*/ 	.word	0xffffffff


	//   ....[115]....
        /*0978*/ 	.word	0xffffffff


	//   ....[116]....
        /*097c*/ 	.word	0xffffffff


	//   ....[117]....
        /*0980*/ 	.word	0xffffffff


	//   ....[118]....
        /*0984*/ 	.word	0xffffffff


	//   ....[119]....
        /*0988*/ 	.word	0xffffffff


	//   ....[120]....
        /*098c*/ 	.word	0xffffffff


	//   ....[121]....
        /*0990*/ 	.word	0xffffffff


	//   ....[122]....
        /*0994*/ 	.word	0xffffffff


	//   ....[123]....
        /*0998*/ 	.word	0xffffffff


	//   ....[124]....
        /*099c*/ 	.word	0xffffffff


	//   ....[125]....
        /*09a0*/ 	.word	0xffffffff


	//   ....[126]....
        /*09a4*/ 	.word	0xffffffff


	//   ....[127]....
        /*09a8*/ 	.word	0xffffffff


	//   ....[128]....
        /*09ac*/ 	.word	0xffffffff


	//   ....[129]....
        /*09b0*/ 	.word	0xffffffff


	//   ....[130]....
        /*09b4*/ 	.word	0xffffffff


	//   ....[131]....
        /*09b8*/ 	.word	0xffffffff


	//   ....[132]....
        /*09bc*/ 	.word	0xffffffff


	//   ....[133]....
        /*09c0*/ 	.word	0xffffffff


	//   ....[134]....
        /*09c4*/ 	.word	0xffffffff


	//   ....[135]....
        /*09c8*/ 	.word	0xffffffff


	//   ....[136]....
        /*09cc*/ 	.word	0xffffffff


	//   ....[137]....
        /*09d0*/ 	.word	0xffffffff


	//   ....[138]....
        /*09d4*/ 	.word	0xffffffff


	//----- nvinfo : EIATTR_COOP_GROUP_INSTR_OFFSETS
	.align		4
.L_940:
        /*09d8*/ 	.byte	0x04, 0x28
        /*09da*/ 	.short	(.L_942 - .L_941)


	//   ....[0]....
.L_941:
        /*09dc*/ 	.word	0x00000050


	//   ....[1]....
        /*09e0*/ 	.word	0x00000200


	//   ....[2]....
        /*09e4*/ 	.word	0x00000230


	//   ....[3]....
        /*09e8*/ 	.word	0x00000260


	//   ....[4]....
        /*09ec*/ 	.word	0x00000290


	//   ....[5]....
        /*09f0*/ 	.word	0x000002c0


	//   ....[6]....
        /*09f4*/ 	.word	0x000002f0


	//   ....[7]....
        /*09f8*/ 	.word	0x00000450


	//   ....[8]....
        /*09fc*/ 	.word	0x00000490


	//   ....[9]....
        /*0a00*/ 	.word	0x000004c0


	//   ....[10]....
        /*0a04*/ 	.word	0x000004f0


	//   ....[11]....
        /*0a08*/ 	.word	0x00000520


	//   ....[12]....
        /*0a0c*/ 	.word	0x00000550


	//   ....[13]....
        /*0a10*/ 	.word	0x000005e0


	//   ....[14]....
        /*0a14*/ 	.word	0x00000630


	//   ....[15]....
        /*0a18*/ 	.word	0x00000650


	//   ....[16]....
        /*0a1c*/ 	.word	0x000006b0


	//   ....[17]....
        /*0a20*/ 	.word	0x000028d0


	//   ....[18]....
        /*0a24*/ 	.word	0x000028f0


	//   ....[19]....
        /*0a28*/ 	.word	0x00002a70


	//   ....[20]....
        /*0a2c*/ 	.word	0x00002aa0


	//   ....[21]....
        /*0a30*/ 	.word	0x00002bb0


	//   ....[22]....
        /*0a34*/ 	.word	0x00002bd0


	//   ....[23]....
        /*0a38*/ 	.word	0x00002c50


	//   ....[24]....
        /*0a3c*/ 	.word	0x00002cc0


	//   ....[25]....
        /*0a40*/ 	.word	0x000045d0


	//   ....[26]....
        /*0a44*/ 	.word	0x00004600


	//   ....[27]....
        /*0a48*/ 	.word	0x00004a20


	//   ....[28]....
        /*0a4c*/ 	.word	0x00004b40


	//   ....[29]....
        /*0a50*/ 	.word	0x00004b50


	//   ....[30]....
        /*0a54*/ 	.word	0x00004b80


	//   ....[31]....
        /*0a58*/ 	.word	0x000071e0


	//   ....[32]....
        /*0a5c*/ 	.word	0x000071f0


	//   ....[33]....
        /*0a60*/ 	.word	0x000075f0


	//   ....[34]....
        /*0a64*/ 	.word	0x00007610


	//   ....[35]....
        /*0a68*/ 	.word	0x00007c70


	//   ....[36]....
        /*0a6c*/ 	.word	0x00007c90


	//   ....[37]....
        /*0a70*/ 	.word	0x0000a110


	//   ....[38]....
        /*0a74*/ 	.word	0x0000a130


	//   ....[39]....
        /*0a78*/ 	.word	0x0000a740


	//   ....[40]....
        /*0a7c*/ 	.word	0x0000a760


	//   ....[41]....
        /*0a80*/ 	.word	0x0000bb50


	//   ....[42]....
        /*0a84*/ 	.word	0x0000bba0


	//   ....[43]....
        /*0a88*/ 	.word	0x0000bbc0


	//   ....[44]....
        /*0a8c*/ 	.word	0x0000bbe0


	//   ....[45]....
        /*0a90*/ 	.word	0x0000d480


	//   ....[46]....
        /*0a94*/ 	.word	0x0000d490


	//   ....[47]....
        /*0a98*/ 	.word	0x0000d4b0


	//   ....[48]....
        /*0a9c*/ 	.word	0x0000d4d0


	//   ....[49]....
        /*0aa0*/ 	.word	0x0000d920


	//   ....[50]....
        /*0aa4*/ 	.word	0x0000d940


	//   ....[51]....
        /*0aa8*/ 	.word	0x0000db10


	//   ....[52]....
        /*0aac*/ 	.word	0x0000db20


	//   ....[53]....
        /*0ab0*/ 	.word	0x0000dce0


	//   ....[54]....
        /*0ab4*/ 	.word	0x0000dd00


	//   ....[55]....
        /*0ab8*/ 	.word	0x0000dec0


	//   ....[56]....
        /*0abc*/ 	.word	0x0000ded0


	//   ....[57]....
        /*0ac0*/ 	.word	0x0000e290


	//   ....[58]....
        /*0ac4*/ 	.word	0x0000e2b0


	//   ....[59]....
        /*0ac8*/ 	.word	0x0000ef00


	//   ....[60]....
        /*0acc*/ 	.word	0x0000ef10


	//   ....[61]....
        /*0ad0*/ 	.word	0x0000ff80


	//   ....[62]....
        /*0ad4*/ 	.word	0x0000ffa0


	//   ....[63]....
        /*0ad8*/ 	.word	0x00010180


	//   ....[64]....
        /*0adc*/ 	.word	0x00010190


	//   ....[65]....
        /*0ae0*/ 	.word	0x00010350


	//   ....[66]....
        /*0ae4*/ 	.word	0x00010370


	//   ....[67]....
        /*0ae8*/ 	.word	0x00010530


	//   ....[68]....
        /*0aec*/ 	.word	0x00010540


	//   ....[69]....
        /*0af0*/ 	.word	0x000107c0


	//   ....[70]....
        /*0af4*/ 	.word	0x000107e0


	//   ....[71]....
        /*0af8*/ 	.word	0x00010910


	//   ....[72]....
        /*0afc*/ 	.word	0x00010950


	//   ....[73]....
        /*0b00*/ 	.word	0x00010980


	//   ....[74]....
        /*0b04*/ 	.word	0x000109b0


	//   ....[75]....
        /*0b08*/ 	.word	0x000109e0


	//   ....[76]....
        /*0b0c*/ 	.word	0x00010a10


	//   ....[77]....
        /*0b10*/ 	.word	0x00010b70


	//   ....[78]....
        /*0b14*/ 	.word	0x00010bb0


	//   ....[79]....
        /*0b18*/ 	.word	0x00010be0


	//   ....[80]....
        /*0b1c*/ 	.word	0x00010c10


	//   ....[81]....
        /*0b20*/ 	.word	0x00010c40


	//   ....[82]....
        /*0b24*/ 	.word	0x00010c70


	//   ....[83]....
        /*0b28*/ 	.word	0x00010d00


	//   ....[84]....
        /*0b2c*/ 	.word	0x00010d60


	//   ....[85]....
        /*0b30*/ 	.word	0x00010d70


	//   ....[86]....
        /*0b34*/ 	.word	0x00010dd0


	//   ....[87]....
        /*0b38*/ 	.word	0x00011840


	//   ....[88]....
        /*0b3c*/ 	.word	0x000118a0


	//   ....[89]....
        /*0b40*/ 	.word	0x000118f0


	//   ....[90]....
        /*0b44*/ 	.word	0x00011940


	//   ....[91]....
        /*0b48*/ 	.word	0x00011990


	//   ....[92]....
        /*0b4c*/ 	.word	0x00011a00


	//   ....[93]....
        /*0b50*/ 	.word	0x00011a40


	//   ....[94]....
        /*0b54*/ 	.word	0x00011ab0


	//   ....[95]....
        /*0b58*/ 	.word	0x00011b20


	//   ....[96]....
        /*0b5c*/ 	.word	0x00011b80


	//   ....[97]....
        /*0b60*/ 	.word	0x00011be0


	//   ....[98]....
        /*0b64*/ 	.word	0x00011c40


	//   ....[99]....
        /*0b68*/ 	.word	0x00011c90


	//   ....[100]....
        /*0b6c*/ 	.word	0x00011cf0


	//   ....[101]....
        /*0b70*/ 	.word	0x00011d60


	//   ....[102]....
        /*0b74*/ 	.word	0x00011dd0


	//   ....[103]....
        /*0b78*/ 	.word	0x00011e30


	//   ....[104]....
        /*0b7c*/ 	.word	0x00011e90


	//   ....[105]....
        /*0b80*/ 	.word	0x00011ef0


	//   ....[106]....
        /*0b84*/ 	.word	0x00011f60


	//   ....[107]....
        /*0b88*/ 	.word	0x00011fc0


	//   ....[108]....
        /*0b8c*/ 	.word	0x00012020


	//   ....[109]....
        /*0b90*/ 	.word	0x00012080


	//   ....[110]....
        /*0b94*/ 	.word	0x000120f0


	//   ....[111]....
        /*0b98*/ 	.word	0x00012150


	//   ....[112]....
        /*0b9c*/ 	.word	0x000121b0


	//   ....[113]....
        /*0ba0*/ 	.word	0x00012210


	//   ....[114]....
        /*0ba4*/ 	.word	0x00012280


	//   ....[115]....
        /*0ba8*/ 	.word	0x000122e0


	//   ....[116]....
        /*0bac*/ 	.word	0x00012340


	//   ....[117]....
        /*0bb0*/ 	.word	0x000123a0


	//   ....[118]....
        /*0bb4*/ 	.word	0x00012410


	//   ....[119]....
        /*0bb8*/ 	.word	0x00012470


	//   ....[120]....
        /*0bbc*/ 	.word	0x000124d0


	//   ....[121]....
        /*0bc0*/ 	.word	0x00012530


	//   ....[122]....
        /*0bc4*/ 	.word	0x000125a0


	//   ....[123]....
        /*0bc8*/ 	.word	0x000125f0


	//   ....[124]....
        /*0bcc*/ 	.word	0x00012630


	//   ....[125]....
        /*0bd0*/ 	.word	0x00012680


	//   ....[126]....
        /*0bd4*/ 	.word	0x000126d0


	//   ....[127]....
        /*0bd8*/ 	.word	0x00012720


	//   ....[128]....
        /*0bdc*/ 	.word	0x00012790


	//   ....[129]....
        /*0be0*/ 	.word	0x000127d0


	//   ....[130]....
        /*0be4*/ 	.word	0x00012820


	//   ....[131]....
        /*0be8*/ 	.word	0x00012870


	//   ....[132]....
        /*0bec*/ 	.word	0x000128c0


	//   ....[133]....
        /*0bf0*/ 	.word	0x00012910


	//   ....[134]....
        /*0bf4*/ 	.word	0x00012980


	//   ....[135]....
        /*0bf8*/ 	.word	0x000129c0


	//   ....[136]....
        /*0bfc*/ 	.word	0x00012a30


	//   ....[137]....
        /*0c00*/ 	.word	0x00012a90


	//   ....[138]....
        /*0c04*/ 	.word	0x00012af0


	//----- nvinfo : EIATTR_EXIT_INSTR_OFFSETS
	.align		4
.L_942:
        /*0c08*/ 	.byte	0x04, 0x1c
        /*0c0a*/ 	.short	(.L_944 - .L_943)


	//   ....[0]....
.L_943:
        /*0c0c*/ 	.word	0x000010d0


	//   ....[1]....
        /*0c10*/ 	.word	0x00011800


	//----- nvinfo : EIATTR_MAX_THREADS
	.align		4
.L_944:
        /*0c14*/ 	.byte	0x04, 0x05
        /*0c16*/ 	.short	(.L_946 - .L_945)
.L_945:
        /*0c18*/ 	.word	0x00000100
        /*0c1c*/ 	.word	0x00000001
        /*0c20*/ 	.word	0x00000001


	//----- nvinfo : EIATTR_CRS_STACK_SIZE
	.align		4
.L_946:
        /*0c24*/ 	.byte	0x04, 0x1e
        /*0c26*/ 	.short	(.L_948 - .L_947)
.L_947:
        /*0c28*/ 	.word	0x00000000
.L_948:


//--------------------- .nv.info._ZN7cutlass13device_kernelIN5flash19enable_sm80_to_sm89INS1_16FlashAttnFwdSm80INS1_25CollectiveMainloopFwdSm80ILi8ELi1ELb0EN4cute5tupleIJNS5_1CILi128EEENS7_ILi32EEENS7_ILi256EEEEEELi256ENS_6half_tEfNS_4arch4Sm80ELb1ELb0ELb0ELb1ELb0ELb1ELb1ELb1EEENS1_21CollectiveEpilogueFwdINS6_IJS8_SA_S9_EEENS6_IJNS7_ILi1EEESI_SI_EEESC_SE_Li256ELb1ELb1ELb1ELb0EEENS1_36VarlenDynamicPersistentTileSchedulerILi128ELi32ELi256ELi256ELb1ELb1ELb0ELb1ELb1ELb1EEEEEEEEEvNT_6ParamsE --------------------------
	.section	.nv.info._ZN7cutlass13device_kernelIN5flash19enable_sm80_to_sm89INS1_16FlashAttnFwdSm80INS1_25CollectiveMainloopFwdSm80ILi8ELi1ELb0EN4cute5tupleIJNS5_1CILi128EEENS7_ILi32EEENS7_ILi256EEEEEELi256ENS_6half_tEfNS_4arch4Sm80ELb1ELb0ELb0ELb1ELb0ELb1ELb1ELb1EEENS1_21CollectiveEpilogueFwdINS6_IJS8_SA_S9_EEENS6_IJNS7_ILi1EEESI_SI_EEESC_SE_Li256ELb1ELb1ELb1ELb0EEENS1_36VarlenDynamicPersistentTileSchedulerILi128ELi32ELi256ELi256ELb1ELb1ELb0ELb1ELb1ELb1EEEEEEEEEvNT_6ParamsE,"",@"SHT_CUDA_INFO"
	.sectionflags	@""
	.align	4


	//----- nvinfo : EIATTR_CUDA_API_VERSION
	.align		4
        /*0000*/ 	.byte	0x04, 0x37
        /*0002*/ 	.short	(.L_950 - .L_949)
.L_949:
        /*0004*/ 	.word	0x00000082


	//----- nvinfo : EIATTR_SW2861232_WAR
	.align		4
.L_950:
        /*0008*/ 	.byte	0x01, 0x35
	.zero		2


	//----- nvinfo : EIATTR_PARAM_CBANK
	.align		4
        /*000c*/ 	.byte	0x04, 0x0a
        /*000e*/ 	.short	(.L_952 - .L_951)
	.align		4
.L_951:
        /*0010*/ 	.word	index@(.nv.constant0._ZN7cutlass13device_kernelIN5flash19enable_sm80_to_sm89INS1_16FlashAttnFwdSm80INS1_25CollectiveMainloopFwdSm80ILi8ELi1ELb0EN4cute5tupleIJNS5_1CILi128EEENS7_ILi32EEENS7_ILi256EEEEEELi256ENS_6half_tEfNS_4arch4Sm80ELb1ELb0ELb0ELb1ELb0ELb1ELb1ELb1EEENS1_21CollectiveEpilogueFwdINS6_IJS8_SA_S9_EEENS6_IJNS7_ILi1EEESI_SI_EEESC_SE_Li256ELb1ELb1ELb1ELb0EEENS1_36VarlenDynamicPersistentTileSchedulerILi128ELi32ELi256ELi256ELb1ELb1ELb0ELb1ELb1ELb1EEEEEEEEEvNT_6ParamsE)
        /*0014*/ 	.short	0x0160
        /*0016*/ 	.short	0x0438


	//----- nvinfo : EIATTR_CBANK_PARAM_SIZE
	.align		4
.L_952:
        /*0018*/ 	.byte	0x03, 0x19
        /*001a*/ 	.short	0x0438


	//----- nvinfo : EIATTR_KPARAM_INFO
	.align		4
        /*001c*/ 	.byte	0x04, 0x17
        /*001e*/ 	.short	(.L_954 - .L_953)
.L_953:
        /*0020*/ 	.word	0x00000000
        /*0024*/ 	.short	0x0000
        /*0026*/ 	.short	0x0000
        /*0028*/ 	.byte	0x00, 0xf0, 0xe1, 0x10


	//----- nvinfo : EIATTR_MAXREG_COUNT
	.align		4
.L_954:
        /*002c*/ 	.byte	0x03, 0x1b
        /*002e*/ 	.short	0x00ff


	//----- nvinfo : EIATTR_NUM_BARRIERS
	.align		4
        /*0030*/ 	.byte	0x02, 0x4c
        /*0032*/ 	.byte	0x06
	.zero		1


	//----- nvinfo : EIATTR_ANNOTATIONS
	.align		4
        /*0034*/ 	.byte	0x04, 0x55
        /*0036*/ 	.short	(.L_956 - .L_955)


	//   ....[0]....
.L_955:
        /*0038*/ 	.word	0x00000001
        /*003c*/ 	.byte	0x70, 0x00, 0x00, 0x00, 0x01, 0x00, 0x00, 0x00, 0x10, 0x15, 0x00, 0x00, 0x01, 0x00, 0x00, 0x00
        /*004c*/ 	.byte	0xc0, 0x6c, 0x01, 0x00, 0x01, 0x00, 0x00, 0x00, 0xc0, 0xa3, 0x01, 0x00


	//----- nvinfo : EIATTR_MERCURY_ISA_VERSION
	.align		4
.L_956:
        /*0058*/ 	.byte	0x03, 0x5f
        /*005a*/ 	.short	0x0000


	//----- nvinfo : EIATTR_INT_WARP_WIDE_INSTR_OFFSETS
	.align		4
        /*005c*/ 	.byte	0x04, 0x31
        /*005e*/ 	.short	(.L_958 - .L_957)


	//   ....[0]....
.L_957:
        /*0060*/ 	.word	0x00016240


	//   ....[1]....
        /*0064*/ 	.word	0x000162c0


	//----- nvinfo : EIATTR_COOP_GROUP_MASK_REGIDS
	.align		4
.L_958:
        /*0068*/ 	.byte	0x04, 0x29
        /*006a*/ 	.short	(.L_960 - .L_959)


	//   ....[0]....
.L_959:
        /*006c*/ 	.word	0xffffffff


	//   ....[1]....
        /*0070*/ 	.word	0xffffffff


	//   ....[2]....
        /*0074*/ 	.word	0xffffffff


	//   ....[3]....
        /*0078*/ 	.word	0xffffffff


	//   ....[4]....
        /*007c*/ 	.word	0xffffffff


	//   ....[5]....
        /*0080*/ 	.word	0xffffffff


	//   ....[6]....
        /*0084*/ 	.word	0xffffffff


	//   ....[7]....
        /*0088*/ 	.word	0xffffffff


	//   ....[8]....
        /*008c*/ 	.word	0xffffffff


	//   ....[9]....
        /*0090*/ 	.word	0xffffffff


	//   ....[10]....
        /*0094*/ 	.word	0xffffffff


	//   ....[11]....
        /*0098*/ 	.word	0xffffffff


	//   ....[12]....
        /*009c*/ 	.word	0xffffffff


	//   ....[13]....
        /*00a0*/ 	.word	0xffffffff


	//   ....[14]....
        /*00a4*/ 	.word	0xffffffff


	//   ....[15]....
        /*00a8*/ 	.word	0xffffffff


	//   ....[16]....
        /*00ac*/ 	.word	0xffffffff


	//   ....[17]....
        /*00b0*/ 	.word	0xffffffff


	//   ....[18]....
        /*00b4*/ 	.word	0xffffffff


	//   ....[19]....
        /*00b8*/ 	.word	0xffffffff


	//   ....[20]....
        /*00bc*/ 	.word	0xffffffff


	//   ....[21]....
        /*00c0*/ 	.word	0xffffffff


	//   ....[22]....
        /*00c4*/ 	.word	0xffffffff


	//   ....[23]....
        /*00c8*/ 	.word	0xffffffff


	//   ....[24]....
        /*00cc*/ 	.word	0xffffffff


	//   ....[25]....
        /*00d0*/ 	.word	0xffffffff


	//   ....[26]....
        /*00d4*/ 	.word	0xffffffff


	//   ....[27]....
        /*00d8*/ 	.word	0xffffffff


	//   ....[28]....
        /*00dc*/ 	.word	0xffffffff


	//   ....[29]....
        /*00e0*/ 	.word	0xffffffff


	//   ....[30]....
        /*00e4*/ 	.word	0xffffffff


	//   ....[31]....
        /*00e8*/ 	.word	0xffffffff


	//   ....[32]....
        /*00ec*/ 	.word	0xffffffff


	//   ....[33]....
        /*00f0*/ 	.word	0xffffffff


	//   ....[34]....
        /*00f4*/ 	.word	0xffffffff


	//   ....[35]....
        /*00f8*/ 	.word	0xffffffff


	//   ....[36]....
        /*00fc*/ 	.word	0xffffffff


	//   ....[37]....
        /*0100*/ 	.word	0xffffffff


	//   ....[38]....
        /*0104*/ 	.word	0xffffffff


	//   ....[39]....
        /*0108*/ 	.word	0xffffffff


	//   ....[40]....
        /*010c*/ 	.word	0xffffffff


	//   ....[41]....
        /*0110*/ 	.word	0xffffffff


	//   ....[42]....
        /*0114*/ 	.word	0xffffffff


	//   ....[43]....
        /*0118*/ 	.word	0xffffffff


	//   ....[44]....
        /*011c*/ 	.word	0xffffffff


	//   ....[45]....
        /*0120*/ 	.word	0xffffffff


	//   ....[46]....
        /*0124*/ 	.word	0xffffffff


	//   ....[47]....
        /*0128*/ 	.word	0xffffffff


	//   ....[48]....
        /*012c*/ 	.word	0xffffffff


	//   ....[49]....
        /*0130*/ 	.word	0xffffffff


	//   ....[50]....
        /*0134*/ 	.word	0xffffffff


	//   ....[51]....
        /*0138*/ 	.word	0xffffffff


	//   ....[52]....
        /*013c*/ 	.word	0xffffffff


	//   ....[53]....
        /*0140*/ 	.word	0xffffffff


	//   ....[54]....
        /*0144*/ 	.word	0xffffffff


	//   ....[55]....
        /*0148*/ 	.word	0xffffffff


	//   ....[56]....
        /*014c*/ 	.word	0xffffffff


	//   ....[57]....
        /*0150*/ 	.word	0xffffffff


	//   ....[58]....
        /*0154*/ 	.word	0xffffffff


	//   ....[59]....
        /*0158*/ 	.word	0xffffffff


	//   ....[60]....
        /*015c*/ 	.word	0xffffffff


	//   ....[61]....
        /*0160*/ 	.word	0xffffffff


	//   ....[62]....
        /*0164*/ 	.word	0xffffffff


	//   ....[63]....
        /*0168*/ 	.word	0xffffffff


	//   ....[64]....
        /*016c*/ 	.word	0xffffffff


	//   ....[65]....
        /*0170*/ 	.word	0xffffffff


	//   ....[66]....
        /*0174*/ 	.word	0xffffffff


	//   ....[67]....
        /*0178*/ 	.word	0xffffffff


	//   ....[68]....
        /*017c*/ 	.word	0xffffffff


	//   ....[69]....
        /*0180*/ 	.word	0xffffffff


	//   ....[70]....
        /*0184*/ 	.word	0xffffffff


	//   ....[71]....
        /*0188*/ 	.word	0xffffffff


	//   ....[72]....
        /*018c*/ 	.word	0xffffffff


	//   ....[73]....
        /*0190*/ 	.word	0xffffffff


	//   ....[74]....
        /*0194*/ 	.word	0xffffffff


	//   ....[75]....
        /*0198*/ 	.word	0xffffffff


	//   ....[76]....
        /*019c*/ 	.word	0xffffffff


	//   ....[77]....
        /*01a0*/ 	.word	0xffffffff


	//   ....[78]....
        /*01a4*/ 	.word	0xffffffff


	//   ....[79]....
        /*01a8*/ 	.word	0xffffffff


	//   ....[80]....
        /*01ac*/ 	.word	0xffffffff


	//   ....[81]....
        /*01b0*/ 	.word	0xffffffff


	//   ....[82]....
        /*01b4*/ 	.word	0xffffffff


	//   ....[83]....
        /*01b8*/ 	.word	0xffffffff


	//   ....[84]....
        /*01bc*/ 	.word	0xffffffff


	//   ....[85]....
        /*01c0*/ 	.word	0xffffffff


	//   ....[86]....
        /*01c4*/ 	.word	0xffffffff


	//   ....[87]....
        /*01c8*/ 	.word	0xffffffff


	//   ....[88]....
        /*01cc*/ 	.word	0xffffffff


	//   ....[89]....
        /*01d0*/ 	.word	0xffffffff


	//   ....[90]....
        /*01d4*/ 	.word	0xffffffff


	//   ....[91]....
        /*01d8*/ 	.word	0xffffffff


	//   ....[92]....
        /*01dc*/ 	.word	0xffffffff


	//   ....[93]....
        /*01e0*/ 	.word	0xffffffff


	//   ....[94]....
        /*01e4*/ 	.word	0xffffffff


	//   ....[95]....
        /*01e8*/ 	.word	0xffffffff


	//   ....[96]....
        /*01ec*/ 	.word	0xffffffff


	//   ....[97]....
        /*01f0*/ 	.word	0xffffffff


	//   ....[98]....
        /*01f4*/ 	.word	0xffffffff


	//   ....[99]....
        /*01f8*/ 	.word	0xffffffff


	//   ....[100]....
        /*01fc*/ 	.word	0xffffffff


	//   ....[101]....
        /*0200*/ 	.word	0xffffffff


	//   ....[102]....
        /*0204*/ 	.word	0xffffffff


	//   ....[103]....
        /*0208*/ 	.word	0xffffffff


	//   ....[104]....
        /*020c*/ 	.word	0xffffffff


	//   ....[105]....
        /*0210*/ 	.word	0xffffffff


	//   ....[106]....
        /*0214*/ 	.word	0xffffffff


	//   ....[107]....
        /*0218*/ 	.word	0xffffffff


	//   ....[108]....
        /*021c*/ 	.word	0xffffffff


	//   ....[109]....
        /*0220*/ 	.word	0xffffffff


	//   ....[110]....
        /*0224*/ 	.word	0xffffffff


	//   ....[111]....
        /*0228*/ 	.word	0xffffffff


	//   ....[112]....
        /*022c*/ 	.word	0xffffffff


	//   ....[113]....
        /*0230*/ 	.word	0xffffffff


	//   ....[114]....
        /*0234*/ 	.word	0xffffffff


	//   ....[115]....
        /*0238*/ 	.word	0xffffffff


	//   ....[116]....
        /*023c*/ 	.word	0xffffffff


	//   ....[117]....
        /*0240*/ 	.word	0xffffffff


	//   ....[118]....
        /*0244*/ 	.word	0xffffffff


	//   ....[119]....
        /*0248*/ 	.word	0xffffffff


	//   ....[120]....
        /*024c*/ 	.word	0xffffffff


	//   ....[121]....
        /*0250*/ 	.word	0xffffffff


	//   ....[122]....
        /*0254*/ 	.word	0xffffffff


	//   ....[123]....
        /*0258*/ 	.word	0xffffffff


	//   ....[124]....
        /*025c*/ 	.word	0xffffffff


	//   ....[125]....
        /*0260*/ 	.word	0xffffffff


	//   ....[126]....
        /*0264*/ 	.word	0xffffffff


	//   ....[127]....
        /*0268*/ 	.word	0xffffffff


	//   ....[128]....
        /*026c*/ 	.word	0xffffffff


	//   ....[129]....
        /*0270*/ 	.word	0xffffffff


	//   ....[130]....
        /*0274*/ 	.word	0xffffffff


	//   ....[131]....
        /*0278*/ 	.word	0xffffffff


	//   ....[132]....
        /*027c*/ 	.word	0xffffffff


	//   ....[133]....
        /*0280*/ 	.word	0xffffffff


	//   ....[134]....
        /*0284*/ 	.word	0xffffffff


	//   ....[135]....
        /*0288*/ 	.word	0xffffffff


	//   ....[136]....
        /*028c*/ 	.word	0xffffffff


	//   ....[137]....
        /*0290*/ 	.word	0xffffffff


	//   ....[138]....
        /*0294*/ 	.word	0xffffffff


	//   ....[139]....
        /*0298*/ 	.word	0xffffffff


	//   ....[140]....
        /*029c*/ 	.word	0xffffffff


	//   ....[141]....
        /*02a0*/ 	.word	0xffffffff


	//   ....[142]....
        /*02a4*/ 	.word	0xffffffff


	//   ....[143]....
        /*02a8*/ 	.word	0xffffffff


	//   ....[144]....
        /*02ac*/ 	.word	0xffffffff


	//   ....[145]....
        /*02b0*/ 	.word	0xffffffff


	//   ....[146]....
        /*02b4*/ 	.word	0xffffffff


	//   ....[147]....
        /*02b8*/ 	.word	0xffffffff


	//   ....[148]....
        /*02bc*/ 	.word	0xffffffff


	//   ....[149]....
        /*02c0*/ 	.word	0xffffffff


	//   ....[150]....
        /*02c4*/ 	.word	0xffffffff


	//   ....[151]....
        /*02c8*/ 	.word	0xffffffff


	//   ....[152]....
        /*02cc*/ 	.word	0xffffffff


	//   ....[153]....
        /*02d0*/ 	.word	0xffffffff


	//   ....[154]....
        /*02d4*/ 	.word	0xffffffff


	//   ....[155]....
        /*02d8*/ 	.word	0xffffffff


	//   ....[156]....
        /*02dc*/ 	.word	0xffffffff


	//   ....[157]....
        /*02e0*/ 	.word	0xffffffff


	//   ....[158]....
        /*02e4*/ 	.word	0xffffffff


	//   ....[159]....
        /*02e8*/ 	.word	0xffffffff


	//   ....[160]....
        /*02ec*/ 	.word	0xffffffff


	//   ....[161]....
        /*02f0*/ 	.word	0xffffffff


	//   ....[162]....
        /*02f4*/ 	.word	0xffffffff


	//   ....[163]....
        /*02f8*/ 	.word	0xffffffff


	//   ....[164]....
        /*02fc*/ 	.word	0xffffffff


	//   ....[165]....
        /*0300*/ 	.word	0xffffffff


	//   ....[166]....
        /*0304*/ 	.word	0xffffffff


	//   ....[167]....
        /*0308*/ 	.word	0xffffffff


	//   ....[168]....
        /*030c*/ 	.word	0xffffffff


	//   ....[169]....
        /*0310*/ 	.word	0xffffffff


	//   ....[170]....
        /*0314*/ 	.word	0xffffffff


	//   ....[171]....
        /*0318*/ 	.word	0xffffffff


	//   ....[172]....
        /*031c*/ 	.word	0xffffffff


	//   ....[173]....
        /*0320*/ 	.word	0xffffffff


	//   ....[174]....
        /*0324*/ 	.word	0xffffffff


	//   ....[175]....
        /*0328*/ 	.word	0xffffffff


	//   ....[176]....
        /*032c*/ 	.word	0xffffffff


	//   ....[177]....
        /*0330*/ 	.word	0xffffffff


	//   ....[178]....
        /*0334*/ 	.word	0xffffffff


	//----- nvinfo : EIATTR_COOP_GROUP_INSTR_OFFSETS
	.align		4
.L_960:
        /*0338*/ 	.byte	0x04, 0x28
        /*033a*/ 	.short	(.L_962 - .L_961)


	//   ....[0]....
.L_961:
        /*033c*/ 	.word	0x00000050


	//   ....[1]....
        /*0340*/ 	.word	0x000001e0


	//   ....[2]....
        /*0344*/ 	.word	0x00000210


	//   ....[3]....
        /*0348*/ 	.word	0x00000240


	//   ....[4]....
        /*034c*/ 	.word	0x00000270


	//   ....[5]....
        /*0350*/ 	.word	0x000002a0


	//   ....[6]....
        /*0354*/ 	.word	0x000002d0


	//   ....[7]....
        /*0358*/ 	.word	0x00000430


	//   ....[8]....
        /*035c*/ 	.word	0x00000470


	//   ....[9]....
        /*0360*/ 	.word	0x000004a0


	//   ....[10]....
        /*0364*/ 	.word	0x000004d0


	//   ....[11]....
        /*0368*/ 	.word	0x00000500


	//   ....[12]....
        /*036c*/ 	.word	0x00000530


	//   ....[13]....
        /*0370*/ 	.word	0x000005c0


	//   ....[14]....
        /*0374*/ 	.word	0x00000600


	//   ....[15]....
        /*0378*/ 	.word	0x00000620


	//   ....[16]....
        /*037c*/ 	.word	0x00000680


	//   ....[17]....
        /*0380*/ 	.word	0x00006790


	//   ....[18]....
        /*0384*/ 	.word	0x000067b0


	//   ....[19]....
        /*0388*/ 	.word	0x000069a0


	//   ....[20]....
        /*038c*/ 	.word	0x000069b0


	//   ....[21]....
        /*0390*/ 	.word	0x00006b40


	//   ....[22]....
        /*0394*/ 	.word	0x00006b60


	//   ....[23]....
        /*0398*/ 	.word	0x00006cf0


	//   ....[24]....
        /*039c*/ 	.word	0x00006d00


	//   ....[25]....
        /*03a0*/ 	.word	0x00007380


	//   ....[26]....
        /*03a4*/ 	.word	0x000073a0


	//   ....[27]....
        /*03a8*/ 	.word	0x000073c0


	//   ....[28]....
        /*03ac*/ 	.word	0x000073d0


	//   ....[29]....
        /*03b0*/ 	.word	0x00007860


	//   ....[30]....
        /*03b4*/ 	.word	0x000078a0


	//   ....[31]....
        /*03b8*/ 	.word	0x000078e0


	//   ....[32]....
        /*03bc*/ 	.word	0x00007920


	//   ....[33]....
        /*03c0*/ 	.word	0x00007df0


	//   ....[34]....
        /*03c4*/ 	.word	0x00007e30


	//   ....[35]....
        /*03c8*/ 	.word	0x00007e70


	//   ....[36]....
        /*03cc*/ 	.word	0x00007eb0


	//   ....[37]....
        /*03d0*/ 	.word	0x00008230


	//   ....[38]....
        /*03d4*/ 	.word	0x00008340


	//   ....[39]....
        /*03d8*/ 	.word	0x00008390


	//   ....[40]....
        /*03dc*/ 	.word	0x000083d0


	//   ....[41]....
        /*03e0*/ 	.word	0x0000b910


	//   ....[42]....
        /*03e4*/ 	.word	0x0000b960


	//   ....[43]....
        /*03e8*/ 	.word	0x0000b980


	//   ....[44]....
        /*03ec*/ 	.word	0x0000b990


	//   ....[45]....
        /*03f0*/ 	.word	0x0000bb90


	//   ....[46]....
        /*03f4*/ 	.word	0x0000bc30


	//   ....[47]....
        /*03f8*/ 	.word	0x0000bca0


	//   ....[48]....
        /*03fc*/ 	.word	0x0000bd60


	//   ....[49]....
        /*0400*/ 	.word	0x0000c010


	//   ....[50]....
        /*0404*/ 	.word	0x0000c120


	//   ....[51]....
        /*0408*/ 	.word	0x0000c180


	//   ....[52]....
        /*040c*/ 	.word	0x0000c1c0


	//   ....[53]....
        /*0410*/ 	.word	0x0000c460


	//   ....[54]....
        /*0414*/ 	.word	0x0000c500


	//   ....[55]....
        /*0418*/ 	.word	0x0000c570


	//   ....[56]....
        /*041c*/ 	.word	0x0000c630


	//   ....[57]....
        /*0420*/ 	.word	0x00010470


	//   ....[58]....
        /*0424*/ 	.word	0x000109f0


	//   ....[59]....
        /*0428*/ 	.word	0x00010c40


	//   ....[60]....
        /*042c*/ 	.word	0x00010da0


	//   ....[61]....
        /*0430*/ 	.word	0x00010dc0


	//   ....[62]....
        /*0434*/ 	.word	0x00010e20


	//   ....[63]....
        /*0438*/ 	.word	0x00011d20


	//   ....[64]....
        /*043c*/ 	.word	0x00011d40


	//   ....[65]....
        /*0440*/ 	.word	0x00012530


	//   ....[66]....
        /*0444*/ 	.word	0x00012680


	//   ....[67]....
        /*0448*/ 	.word	0x000126e0


	//   ....[68]....
        /*044c*/ 	.word	0x000127b0


	//   ....[69]....
        /*0450*/ 	.word	0x00014440


	//   ....[70]....
        /*0454*/ 	.word	0x00014460


	//   ....[71]....
        /*0458*/ 	.word	0x00014480


	//   ....[72]....
        /*045c*/ 	.word	0x000144a0


	//   ....[73]....
        /*0460*/ 	.word	0x00015820


	//   ....[74]....
        /*0464*/ 	.word	0x00015850


	//   ....[75]....
        /*0468*/ 	.word	0x00015860


	//   ....[76]....
        /*046c*/ 	.word	0x00015890


	//   ....[77]....
        /*0470*/ 	.word	0x00017020


	//   ....[78]....
        /*0474*/ 	.word	0x00017050


	//   ....[79]....
        /*0478*/ 	.word	0x00017060


	//   ....[80]....
        /*047c*/ 	.word	0x00017070


	//   ....[81]....
        /*0480*/ 	.word	0x00017480


	//   ....[82]....
        /*0484*/ 	.word	0x000174a0


	//   ....[83]....
        /*0488*/ 	.word	0x00017670


	//   ....[84]....
        /*048c*/ 	.word	0x00017680


	//   ....[85]....
        /*0490*/ 	.word	0x000177f0


	//   ....[86]....
        /*0494*/ 	.word	0x00017810


	//   ....[87]....
        /*0498*/ 	.word	0x00017980


	//   ....[88]....
        /*049c*/ 	.word	0x00017990


	//   ....[89]....
        /*04a0*/ 	.word	0x00017cf0


	//   ....[90]....
        /*04a4*/ 	.word	0x00017d10


	//   ....[91]....
        /*04a8*/ 	.word	0x00018980


	//   ....[92]....
        /*04ac*/ 	.word	0x00018990


	//   ....[93]....
        /*04b0*/ 	.word	0x00019d50


	//   ....[94]....
        /*04b4*/ 	.word	0x00019d70


	//   ....[95]....
        /*04b8*/ 	.word	0x00019f50


	//   ....[96]....
        /*04bc*/ 	.word	0x00019f60


	//   ....[97]....
        /*04c0*/ 	.word	0x0001a0d0


	//   ....[98]....
        /*04c4*/ 	.word	0x0001a0f0


	//   ....[99]....
        /*04c8*/ 	.word	0x0001a260


	//   ....[100]....
        /*04cc*/ 	.word	0x0001a270


	//   ....[101]....
        /*04d0*/ 	.word	0x0001a480


	//   ....[102]....
        /*04d4*/ 	.word	0x0001a4a0


	//   ....[103]....
        /*04d8*/ 	.word	0x0001a5c0


	//   ....[104]....
        /*04dc*/ 	.word	0x0001a600


	//   ....[105]....
        /*04e0*/ 	.word	0x0001a630


	//   ....[106]....
        /*04e4*/ 	.word	0x0001a660


	//   ....[107]....
        /*04e8*/ 	.word	0x0001a690


	//   ....[108]....
        /*04ec*/ 	.word	0x0001a6c0


	//   ....[109]....
        /*04f0*/ 	.word	0x0001a810


	//   ....[110]....
        /*04f4*/ 	.word	0x0001a850


	//   ....[111]....
        /*04f8*/ 	.word	0x0001a880


	//   ....[112]....
        /*04fc*/ 	.word	0x0001a8b0


	//   ....[113]....
        /*0500*/ 	.word	0x0001a8e0


	//   ....[114]....
        /*0504*/ 	.word	0x0001a910


	//   ....[115]....
        /*0508*/ 	.word	0x0001a9a0


	//   ....[116]....
        /*050c*/ 	.word	0x0001a9e0


	//   ....[117]....
        /*0510*/ 	.word	0x0001a9f0


	//   ....[118]....
        /*0514*/ 	.word	0x0001aa50


	//   ....[119]....
        /*0518*/ 	.word	0x0001b420


	//   ....[120]....
        /*051c*/ 	.word	0x0001b480


	//   ....[121]....
        /*0520*/ 	.word	0x0001b4d0


	//   ....[122]....
        /*0524*/ 	.word	0x0001b520


	//   ....[123]....
        /*0528*/ 	.word	0x0001b570


	//   ....[124]....
        /*052c*/ 	.word	0x0001b5e0


	//   ....[125]....
        /*0530*/ 	.word	0x0001b620


	//   ....[126]....
        /*0534*/ 	.word	0x0001b690


	//   ....[127]....
        /*0538*/ 	.word	0x0001b700


	//   ....[128]....
        /*053c*/ 	.word	0x0001b760


	//   ....[129]....
        /*0540*/ 	.word	0x0001b7d0


	//   ....[130]....
        /*0544*/ 	.word	0x0001b840


	//   ....[131]....
        /*0548*/ 	.word	0x0001b8a0


	//   ....[132]....
        /*054c*/ 	.word	0x0001b900


	//   ....[133]....
        /*0550*/ 	.word	0x0001b960


	//   ....[134]....
        /*0554*/ 	.word	0x0001b9d0


	//   ....[135]....
        /*0558*/ 	.word	0x0001ba30


	//   ....[136]....
        /*055c*/ 	.word	0x0001ba90


	//   ....[137]....
        /*0560*/ 	.word	0x0001bae0


	//   ....[138]....
        /*0564*/ 	.word	0x0001bb40


	//   ....[139]....
        /*0568*/ 	.word	0x0001bb90


	//   ....[140]....
        /*056c*/ 	.word	0x0001bbe0


	//   ....[141]....
        /*0570*/ 	.word	0x0001bc50


	//   ....[142]....
        /*0574*/ 	.word	0x0001bcc0


	//   ....[143]....
        /*0578*/ 	.word	0x0001bd20


	//   ....[144]....
        /*057c*/ 	.word	0x0001bd80


	//   ....[145]....
        /*0580*/ 	.word	0x0001bde0


	//   ....[146]....
        /*0584*/ 	.word	0x0001be50


	//   ....[147]....
        /*0588*/ 	.word	0x0001beb0


	//   ....[148]....
        /*058c*/ 	.word	0x0001bf10


	//   ....[149]....
        /*0590*/ 	.word	0x0001bf70


	//   ....[150]....
        /*0594*/ 	.word	0x0001bfe0


	//   ....[151]....
        /*0598*/ 	.word	0x0001c040


	//   ....[152]....
        /*059c*/ 	.word	0x0001c0a0


	//   ....[153]....
        /*05a0*/ 	.word	0x0001c100


	//   ....[154]....
        /*05a4*/ 	.word	0x0001c170


	//   ....[155]....
        /*05a8*/ 	.word	0x0001c1d0


	//   ....[156]....
        /*05ac*/ 	.word	0x0001c230


	//   ....[157]....
        /*05b0*/ 	.word	0x0001c290


	//   ....[158]....
        /*05b4*/ 	.word	0x0001c300


	//   ....[159]....
        /*05b8*/ 	.word	0x0001c360


	//   ....[160]....
        /*05bc*/ 	.word	0x0001c3c0


	//   ....[161]....
        /*05c0*/ 	.word	0x0001c420


	//   ....[162]....
        /*05c4*/ 	.word	0x0001c490


	//   ....[163]....
        /*05c8*/ 	.word	0x0001c4e0


	//   ....[164]....
        /*05cc*/ 	.word	0x0001c520


	//   ....[165]....
        /*05d0*/ 	.word	0x0001c570


	//   ....[166]....
        /*05d4*/ 	.word	0x0001c5c0


	//   ....[167]....
        /*05d8*/ 	.word	0x0001c610


	//   ....[168]....
        /*05dc*/ 	.word	0x0001c680


	//   ....[169]....
        /*05e0*/ 	.word	0x0001c6c0


	//   ....[170]....
        /*05e4*/ 	.word	0x0001c710


	//   ....[171]....
        /*05e8*/ 	.word	0x0001c760


	//   ....[172]....
        /*05ec*/ 	.word	0x0001c7b0


	//   ....[173]....
        /*05f0*/ 	.word	0x0001c800


	//   ....[174]....
        /*05f4*/ 	.word	0x0001c870


	//   ....[175]....
        /*05f8*/ 	.word	0x0001c8b0


	//   ....[176]....
        /*05fc*/ 	.word	0x0001c920


	//   ....[177]....
        /*0600*/ 	.word	0x0001c980


	//   ....[178]....
        /*0604*/ 	.word	0x0001c9e0


	//----- nvinfo : EIATTR_EXIT_INSTR_OFFSETS
	.align		4
.L_962:
        /*0608*/ 	.byte	0x04, 0x1c
        /*060a*/ 	.short	(.L_964 - .L_963)


	//   ....[0]....
.L_963:
        /*060c*/ 	.word	0x00000fe0


	//   ....[1]....
        /*0610*/ 	.word	0x0001b3e0


	//----- nvinfo : EIATTR_MAX_THREADS
	.align		4
.L_964:
        /*0614*/ 	.byte	0x04, 0x05
        /*0616*/ 	.short	(.L_966 - .L_965)
.L_965:
        /*0618*/ 	.word	0x00000100
        /*061c*/ 	.word	0x00000001
        /*0620*/ 	.word	0x00000001


	//----- nvinfo : EIATTR_CRS_STACK_SIZE
	.align		4
.L_966:
        /*0624*/ 	.byte	0x04, 0x1e
        /*0626*/ 	.short	(.L_968 - .L_967)
.L_967:
        /*0628*/ 	.word	0x00000000
.L_968:


//--------------------- .nv.info._ZN7cutlass13device_kernelIN5flash19enable_sm80_to_sm89INS1_16FlashAttnFwdSm80INS1_25CollectiveMainloopFwdSm80ILi8ELi1ELb0EN4cute5tupleIJNS5_1CILi128EEENS7_ILi96EEENS7_ILi256EEEEEELi256ENS_6half_tEfNS_4arch4Sm80ELb0ELb0ELb0ELb0ELb0ELb0ELb1ELb1EEENS1_21CollectiveEpilogueFwdINS6_IJS8_SA_S9_EEENS6_IJNS7_ILi1EEESI_SI_EEESC_SE_Li256ELb0ELb1ELb1ELb0EEENS1_19SingleTileSchedulerILb0ELb1ELb1ELi128EEEEEEEEEvNT_6ParamsE --------------------------
	.section	.nv.info._ZN7cutlass13device_kernelIN5flash19enable_sm80_to_sm89INS1_16FlashAttnFwdSm80INS1_25CollectiveMainloopFwdSm80ILi8ELi1ELb0EN4cute5tupleIJNS5_1CILi128EEENS7_ILi96EEENS7_ILi256EEEEEELi256ENS_6half_tEfNS_4arch4Sm80ELb0ELb0ELb0ELb0ELb0ELb0ELb1ELb1EEENS1_21CollectiveEpilogueFwdINS6_IJS8_SA_S9_EEENS6_IJNS7_ILi1EEESI_SI_EEESC_SE_Li256ELb0ELb1ELb1ELb0EEENS1_19SingleTileSchedulerILb0ELb1ELb1ELi128EEEEEEEEEvNT_6ParamsE,"",@"SHT_CUDA_INFO"
	.sectionflags	@""
	.align	4


	//----- nvinfo : EIATTR_CUDA_API_VERSION
	.align		4
        /*0000*/ 	.byte	0x04, 0x37
        /*0002*/ 	.short	(.L_970 - .L_969)
.L_969:
        /*0004*/ 	.word	0x00000082


	//----- nvinfo : EIATTR_SW2861232_WAR
	.align		4
.L_970:
        /*0008*/ 	.byte	0x01, 0x35
	.zero		2


	//----- nvinfo : EIATTR_PARAM_CBANK
	.align		4
        /*000c*/ 	.byte	0x04, 0x0a
        /*000e*/ 	.short	(.L_972 - .L_971)
	.align		4
.L_971:
        /*0010*/ 	.word	index@(.nv.constant0._ZN7cutlass13device_kernelIN5flash19enable_sm80_to_sm89INS1_16FlashAttnFwdSm80INS1_25CollectiveMainloopFwdSm80ILi8ELi1ELb0EN4cute5tupleIJNS5_1CILi128EEENS7_ILi96EEENS7_ILi256EEEEEELi256ENS_6half_tEfNS_4arch4Sm80ELb0ELb0ELb0ELb0ELb0ELb0ELb1ELb1EEENS1_21CollectiveEpilogueFwdINS6_IJS8_SA_S9_EEENS6_IJNS7_ILi1EEESI_SI_EEESC_SE_Li256ELb0ELb1ELb1ELb0EEENS1_19SingleTileSchedulerILb0ELb1ELb1ELi128EEEEEEEEEvNT_6ParamsE)
        /*0014*/ 	.short	0x0160
        /*0016*/ 	.short	0x0418


	//----- nvinfo : EIATTR_CBANK_PARAM_SIZE
	.align		4
.L_972:
        /*0018*/ 	.byte	0x03, 0x19
        /*001a*/ 	.short	0x0418


	//----- nvinfo : EIATTR_KPARAM_INFO
	.align		4
        /*001c*/ 	.byte	0x04, 0x17
        /*001e*/ 	.short	(.L_974 - .L_973)
.L_973:
        /*0020*/ 	.word	0x00000000
        /*0024*/ 	.short	0x0000
        /*0026*/ 	.short	0x0000
        /*0028*/ 	.byte	0x00, 0xf0, 0x61, 0x10


	//----- nvinfo : EIATTR_MAXREG_COUNT
	.align		4
.L_974:
        /*002c*/ 	.byte	0x03, 0x1b
        /*002e*/ 	.short	0x00ff


	//----- nvinfo : EIATTR_NUM_BARRIERS
	.align		4
        /*0030*/ 	.byte	0x02, 0x4c
        /*0032*/ 	.byte	0x02
	.zero		1


	//----- nvinfo : EIATTR_ANNOTATIONS
	.align		4
        /*0034*/ 	.byte	0x04, 0x55
        /*0036*/ 	.short	(.L_976 - .L_975)


	//   ....[0]....
.L_975:
        /* <DEDUP_REMOVED lines=20> */


	//----- nvinfo : EIATTR_MERCURY_ISA_VERSION
	.align		4
.L_976:
        /*0160*/ 	.byte	0x03, 0x5f
        /*0162*/ 	.short	0x0000


	//----- nvinfo : EIATTR_COOP_GROUP_MASK_REGIDS
	.align		4
        /*0164*/ 	.byte	0x04, 0x29
        /*0166*/ 	.short	(.L_978 - .L_977)


	//   ....[0]....
.L_977:
        /*0168*/ 	.word	0xffffffff


	//   ....[1]....
        /*016c*/ 	.word	0xffffffff


	//   ....[2]....
        /*0170*/ 	.word	0xffffffff


	//   ....[3]....
        /*0174*/ 	.word	0xffffffff


	//   ....[4]....
        /*0178*/ 	.word	0xffffffff


	//   ....[5]....
        /*017c*/ 	.word	0xffffffff


	//   ....[6]....
        /*0180*/ 	.word	0xffffffff


	//   ....[7]....
        /*0184*/ 	.word	0xffffffff


	//   ....[8]....
        /*0188*/ 	.word	0xffffffff


	//   ....[9]....
        /*018c*/ 	.word	0xffffffff


	//   ....[10]....
        /*0190*/ 	.word	0xffffffff


	//   ....[11]....
        /*0194*/ 	.word	0xffffffff


	//   ....[12]....
        /*0198*/ 	.word	0xffffffff


	//   ....[13]....
        /*019c*/ 	.word	0xffffffff


	//   ....[14]....
        /*01a0*/ 	.word	0xffffffff


	//   ....[15]....
        /*01a4*/ 	.word	0xffffffff


	//   ....[16]....
        /*01a8*/ 	.word	0xffffffff


	//   ....[17]....
        /*01ac*/ 	.word	0xffffffff


	//   ....[18]....
        /*01b0*/ 	.word	0xffffffff


	//   ....[19]....
        /*01b4*/ 	.word	0xffffffff


	//   ....[20]....
        /*01b8*/ 	.word	0xffffffff


	//   ....[21]....
        /*01bc*/ 	.word	0xffffffff


	//   ....[22]....
        /*01c0*/ 	.word	0xffffffff


	//   ....[23]....
        /*01c4*/ 	.word	0xffffffff


	//   ....[24]....
        /*01c8*/ 	.word	0xffffffff


	//   ....[25]....
        /*01cc*/ 	.word	0xffffffff


	//   ....[26]....
        /*01d0*/ 	.word	0xffffffff


	//   ....[27]....
        /*01d4*/ 	.word	0xffffffff


	//   ....[28]....
        /*01d8*/ 	.word	0xffffffff


	//----- nvinfo : EIATTR_COOP_GROUP_INSTR_OFFSETS
	.align		4
.L_978:
        /*01dc*/ 	.byte	0x04, 0x28
        /*01de*/ 	.short	(.L_980 - .L_979)


	//   ....[0]....
.L_979:
        /*01e0*/ 	.word	0x00000060


	//   ....[1]....
        /*01e4*/ 	.word	0x00000fc0


	//   ....[2]....
        /*01e8*/ 	.word	0x00000fe0


	//   ....[3]....
        /*01ec*/ 	.word	0x000012f0


	//   ....[4]....
        /*01f0*/ 	.word	0x000013a0


	//   ....[5]....
        /*01f4*/ 	.word	0x00001590


	//   ....[6]....
        /*01f8*/ 	.word	0x000015c0


	//   ....[7]....
        /*01fc*/ 	.word	0x00001780


	//   ....[8]....
        /*0200*/ 	.word	0x000017c0


	//   ....[9]....
        /*0204*/ 	.word	0x00004300


	//   ....[10]....
        /*0208*/ 	.word	0x000043d0


	//   ....[11]....
        /*020c*/ 	.word	0x00004400


	//   ....[12]....
        /*0210*/ 	.word	0x00004470


	//   ....[13]....
        /*0214*/ 	.word	0x00008e30


	//   ....[14]....
        /*0218*/ 	.word	0x00008e60


	//   ....[15]....
        /*021c*/ 	.word	0x00008e80


	//   ....[16]....
        /*0220*/ 	.word	0x00008ea0


	//   ....[17]....
        /*0224*/ 	.word	0x0000b790


	//   ....[18]....
        /*0228*/ 	.word	0x0000b7a0


	//   ....[19]....
        /*022c*/ 	.word	0x0000b7d0


	//   ....[20]....
        /*0230*/ 	.word	0x0000b7f0


	//   ....[21]....
        /*0234*/ 	.word	0x0000c6c0


	//   ....[22]....
        /*0238*/ 	.word	0x0000c700


	//   ....[23]....
        /*023c*/ 	.word	0x0000c740


	//   ....[24]....
        /*0240*/ 	.word	0x0000c770


	//   ....[25]....
        /*0244*/ 	.word	0x0000c860


	//   ....[26]....
        /*0248*/ 	.word	0x0000c880


	//   ....[27]....
        /*024c*/ 	.word	0x0000d4a0


	//   ....[28]....
        /*0250*/ 	.word	0x0000d4b0


	//----- nvinfo : EIATTR_EXIT_INSTR_OFFSETS
	.align		4
.L_980:
        /*0254*/ 	.byte	0x04, 0x1c
        /*0256*/ 	.short	(.L_982 - .L_981)


	//   ....[0]....
.L_981:
        /*0258*/ 	.word	0x000001c0


	//   ....[1]....
        /*025c*/ 	.word	0x0000d4c0


	//   ....[2]....
        /*0260*/ 	.word	0x0000e060


	//   ....[3]....
        /*0264*/ 	.word	0x0000e0b0


	//   ....[4]....
        /*0268*/ 	.word	0x0000e0e0


	//   ....[5]....
        /*026c*/ 	.word	0x0000e140


	//   ....[6]....
        /*0270*/ 	.word	0x0000e3d0


	//----- nvinfo : EIATTR_CTAIDZ_USED
	.align		4
.L_982:
        /*0274*/ 	.byte	0x01, 0x04
	.zero		2


	//----- nvinfo : EIATTR_MAX_THREADS
	.align		4
        /*0278*/ 	.byte	0x04, 0x05
        /*027a*/ 	.short	(.L_984 - .L_983)
.L_983:
        /*027c*/ 	.word	0x00000100
        /*0280*/ 	.word	0x00000001
        /*0284*/ 	.word	0x00000001


	//----- nvinfo : EIATTR_CRS_STACK_SIZE
	.align		4
.L_984:
        /*0288*/ 	.byte	0x04, 0x1e
        /*028a*/ 	.short	(.L_986 - .L_985)
.L_985:
        /*028c*/ 	.word	0x00000000
.L_986:


//--------------------- .nv.info._ZN7cutlass13device_kernelIN5flash19enable_sm80_to_sm89INS1_16FlashAttnFwdSm80INS1_25CollectiveMainloopFwdSm80ILi8ELi1ELb0EN4cute5tupleIJNS5_1CILi128EEENS7_ILi64EEENS7_ILi256EEEEEELi256ENS_6half_tEfNS_4arch4Sm80ELb0ELb0ELb0ELb1ELb0ELb0ELb1ELb1EEENS1_21CollectiveEpilogueFwdINS6_IJS8_SA_S9_EEENS6_IJNS7_ILi1EEESI_SI_EEESC_SE_Li256ELb1ELb1ELb1ELb0EEENS1_36VarlenDynamicPersistentTileSchedulerILi128ELi64ELi256ELi256ELb1ELb1ELb0ELb0ELb1ELb1EEEEEEEEEvNT_6ParamsE --------------------------
	.section	.nv.info._ZN7cutlass13device_kernelIN5flash19enable_sm80_to_sm89INS1_16FlashAttnFwdSm80INS1_25CollectiveMainloopFwdSm80ILi8ELi1ELb0EN4cute5tupleIJNS5_1CILi128EEENS7_ILi64EEENS7_ILi256EEEEEELi256ENS_6half_tEfNS_4arch4Sm80ELb0ELb0ELb0ELb1ELb0ELb0ELb1ELb1EEENS1_21CollectiveEpilogueFwdINS6_IJS8_SA_S9_EEENS6_IJNS7_ILi1EEESI_SI_EEESC_SE_Li256ELb1ELb1ELb1ELb0EEENS1_36VarlenDynamicPersistentTileSchedulerILi128ELi64ELi256ELi256ELb1ELb1ELb0ELb0ELb1ELb1EEEEEEEEEvNT_6ParamsE,"",@"SHT_CUDA_INFO"
	.sectionflags	@""
	.align	4


	//----- nvinfo : EIATTR_CUDA_API_VERSION
	.align		4
        /*0000*/ 	.byte	0x04, 0x37
        /*0002*/ 	.short	(.L_988 - .L_987)
.L_987:
        /*0004*/ 	.word	0x00000082


	//----- nvinfo : EIATTR_SW2861232_WAR
	.align		4
.L_988:
        /*0008*/ 	.byte	0x01, 0x35
	.zero		2


	//----- nvinfo : EIATTR_PARAM_CBANK
	.align		4
        /*000c*/ 	.byte	0x04, 0x0a
        /*000e*/ 	.short	(.L_990 - .L_989)
	.align		4
.L_989:
        /*0010*/ 	.word	index@(.nv.constant0._ZN7cutlass13device_kernelIN5flash19enable_sm80_to_sm89INS1_16FlashAttnFwdSm80INS1_25CollectiveMainloopFwdSm80ILi8ELi1ELb0EN4cute5tupleIJNS5_1CILi128EEENS7_ILi64EEENS7_ILi256EEEEEELi256ENS_6half_tEfNS_4arch4Sm80ELb0ELb0ELb0ELb1ELb0ELb0ELb1ELb1EEENS1_21CollectiveEpilogueFwdINS6_IJS8_SA_S9_EEENS6_IJNS7_ILi1EEESI_SI_EEESC_SE_Li256ELb1ELb1ELb1ELb0EEENS1_36VarlenDynamicPersistentTileSchedulerILi128ELi64ELi256ELi256ELb1ELb1ELb0ELb0ELb1ELb1EEEEEEEEEvNT_6ParamsE)
        /*0014*/ 	.short	0x0160
        /*0016*/ 	.short	0x0438


	//----- nvinfo : EIATTR_CBANK_PARAM_SIZE
	.align		4
.L_990:
        /*0018*/ 	.byte	0x03, 0x19
        /*001a*/ 	.short	0x0438


	//----- nvinfo : EIATTR_KPARAM_INFO
	.align		4
        /*001c*/ 	.byte	0x04, 0x17
        /*001e*/ 	.short	(.L_992 - .L_991)
.L_991:
        /*0020*/ 	.word	0x00000000
        /*0024*/ 	.short	0x0000
        /*0026*/ 	.short	0x0000
        /*0028*/ 	.byte	0x00, 0xf0, 0xe1, 0x10


	//----- nvinfo : EIATTR_MAXREG_COUNT
	.align		4
.L_992:
        /*002c*/ 	.byte	0x03, 0x1b
        /*002e*/ 	.short	0x00ff


	//----- nvinfo : EIATTR_NUM_BARRIERS
	.align		4
        /*0030*/ 	.byte	0x02, 0x4c
        /*0032*/ 	.byte	0x06
	.zero		1


	//----- nvinfo : EIATTR_ANNOTATIONS
	.align		4
        /*0034*/ 	.byte	0x04, 0x55
        /*0036*/ 	.short	(.L_994 - .L_993)


	//   ....[0]....
.L_993:
        /* <DEDUP_REMOVED lines=24> */


	//----- nvinfo : EIATTR_MERCURY_ISA_VERSION
	.align		4
.L_994:
        /*01a8*/ 	.byte	0x03, 0x5f
        /*01aa*/ 	.short	0x0000


	//----- nvinfo : EIATTR_INT_WARP_WIDE_INSTR_OFFSETS
	.align		4
        /*01ac*/ 	.byte	0x04, 0x31
        /*01ae*/ 	.short	(.L_996 - .L_995)


	//   ....[0]....
.L_995:
        /*01b0*/ 	.word	0x00009b40


	//   ....[1]....
        /*01b4*/ 	.word	0x00009bc0


	//----- nvinfo : EIATTR_COOP_GROUP_MASK_REGIDS
	.align		4
.L_996:
        /*01b8*/ 	.byte	0x04, 0x29
        /*01ba*/ 	.short	(.L_998 - .L_997)


	//   ....[0]....
.L_997:
        /*01bc*/ 	.word	0xffffffff


	//   ....[1]....
        /*01c0*/ 	.word	0xffffffff


	//   ....[2]....
        /*01c4*/ 	.word	0xffffffff


	//   ....[3]....
        /*01c8*/ 	.word	0xffffffff


	//   ....[4]....
        /*01cc*/ 	.word	0xffffffff


	//   ....[5]....
        /*01d0*/ 	.word	0xffffffff


	//   ....[6]....
        /*01d4*/ 	.word	0xffffffff


	//   ....[7]....
        /*01d8*/ 	.word	0xffffffff


	//   ....[8]....
        /*01dc*/ 	.word	0xffffffff


	//   ....[9]....
        /*01e0*/ 	.word	0xffffffff


	//   ....[10]....
        /*01e4*/ 	.word	0xffffffff


	//   ....[11]....
        /*01e8*/ 	.word	0xffffffff


	//   ....[12]....
        /*01ec*/ 	.word	0xffffffff


	//   ....[13]....
        /*01f0*/ 	.word	0xffffffff


	//   ....[14]....
        /*01f4*/ 	.word	0xffffffff


	//   ....[15]....
        /*01f8*/ 	.word	0xffffffff


	//   ....[16]....
        /*01fc*/ 	.word	0xffffffff


	//   ....[17]....
        /*0200*/ 	.word	0xffffffff


	//   ....[18]....
        /*0204*/ 	.word	0xffffffff


	//   ....[19]....
        /*0208*/ 	.word	0xffffffff


	//   ....[20]....
        /*020c*/ 	.word	0xffffffff


	//   ....[21]....
        /*0210*/ 	.word	0xffffffff


	//   ....[22]....
        /*0214*/ 	.word	0xffffffff


	//   ....[23]....
        /*0218*/ 	.word	0xffffffff


	//   ....[24]....
        /*021c*/ 	.word	0xffffffff


	//   ....[25]....
        /*0220*/ 	.word	0xffffffff


	//   ....[26]....
        /*0224*/ 	.word	0xffffffff


	//   ....[27]....
        /*0228*/ 	.word	0xffffffff


	//   ....[28]....
        /*022c*/ 	.word	0xffffffff


	//   ....[29]....
        /*0230*/ 	.word	0xffffffff


	//   ....[30]....
        /*0234*/ 	.word	0xffffffff


	//   ....[31]....
        /*0238*/ 	.word	0xffffffff


	//   ....[32]....
        /*023c*/ 	.word	0xffffffff


	//   ....[33]....
        /*0240*/ 	.word	0xffffffff


	//   ....[34]....
        /*0244*/ 	.word	0xffffffff


	//   ....[35]....
        /*0248*/ 	.word	0xffffffff


	//   ....[36]....
        /*024c*/ 	.word	0xffffffff


	//   ....[37]....
        /*0250*/ 	.word	0xffffffff


	//   ....[38]....
        /*0254*/ 	.word	0xffffffff


	//   ....[39]....
        /*0258*/ 	.word	0xffffffff


	//   ....[40]....
        /*025c*/ 	.word	0xffffffff


	//   ....[41]....
        /*0260*/ 	.word	0xffffffff


	//   ....[42]....
        /*0264*/ 	.word	0xffffffff


	//   ....[43]....
        /*0268*/ 	.word	0xffffffff


	//   ....[44]....
        /*026c*/ 	.word	0xffffffff


	//   ....[45]....
        /*0270*/ 	.word	0xffffffff


	//   ....[46]....
        /*0274*/ 	.word	0xffffffff


	//   ....[47]....
        /*0278*/ 	.word	0xffffffff


	//   ....[48]....
        /*027c*/ 	.word	0xffffffff


	//   ....[49]....
        /*0280*/ 	.word	0xffffffff


	//   ....[50]....
        /*0284*/ 	.word	0xffffffff


	//   ....[51]....
        /*0288*/ 	.word	0xffffffff


	//   ....[52]....
        /*028c*/ 	.word	0xffffffff


	//   ....[53]....
        /*0290*/ 	.word	0xffffffff


	//   ....[54]....
        /*0294*/ 	.word	0xffffffff


	//   ....[55]....
        /*0298*/ 	.word	0xffffffff


	//   ....[56]....
        /*029c*/ 	.word	0xffffffff


	//   ....[57]....
        /*02a0*/ 	.word	0xffffffff


	//   ....[58]....
        /*02a4*/ 	.word	0xffffffff


	//   ....[59]....
        /*02a8*/ 	.word	0xffffffff


	//   ....[60]....
        /*02ac*/ 	.word	0xffffffff


	//   ....[61]....
        /*02b0*/ 	.word	0xffffffff


	//   ....[62]....
        /*02b4*/ 	.word	0xffffffff


	//   ....[63]....
        /*02b8*/ 	.word	0xffffffff


	//   ....[64]....
        /*02bc*/ 	.word	0xffffffff


	//   ....[65]....
        /*02c0*/ 	.word	0xffffffff


	//   ....[66]....
        /*02c4*/ 	.word	0xffffffff


	//   ....[67]....
        /*02c8*/ 	.word	0xffffffff


	//   ....[68]....
        /*02cc*/ 	.word	0xffffffff


	//   ....[69]....
        /*02d0*/ 	.word	0xffffffff


	//   ....[70]....
        /*02d4*/ 	.word	0xffffffff


	//   ....[71]....
        /*02d8*/ 	.word	0xffffffff


	//   ....[72]....
        /*02dc*/ 	.word	0xffffffff


	//   ....[73]....
        /*02e0*/ 	.word	0xffffffff


	//   ....[74]....
        /*02e4*/ 	.word	0xffffffff


	//   ....[75]....
        /*02e8*/ 	.word	0xffffffff


	//   ....[76]....
        /*02ec*/ 	.word	0xffffffff


	//   ....[77]....
        /*02f0*/ 	.word	0xffffffff


	//   ....[78]....
        /*02f4*/ 	.word	0xffffffff


	//   ....[79]....
        /*02f8*/ 	.word	0xffffffff


	//   ....[80]....
        /*02fc*/ 	.word	0xffffffff


	//   ....[81]....
        /*0300*/ 	.word	0xffffffff


	//   ....[82]....
        /*0304*/ 	.word	0xffffffff


	//   ....[83]....
        /*0308*/ 	.word	0xffffffff


	//   ....[84]....
        /*030c*/ 	.word	0xffffffff


	//   ....[85]....
        /*0310*/ 	.word	0xffffffff


	//   ....[86]....
        /*0314*/ 	.word	0xffffffff


	//   ....[87]....
        /*0318*/ 	.word	0xffffffff


	//   ....[88]....
        /*031c*/ 	.word	0xffffffff


	//   ....[89]....
        /*0320*/ 	.word	0xffffffff


	//   ....[90]....
        /*0324*/ 	.word	0xffffffff


	//   ....[91]....
        /*0328*/ 	.word	0xffffffff


	//   ....[92]....
        /*032c*/ 	.word	0xffffffff


	//   ....[93]....
        /*0330*/ 	.word	0xffffffff


	//   ....[94]....
        /*0334*/ 	.word	0xffffffff


	//   ....[95]....
        /*0338*/ 	.word	0xffffffff


	//   ....[96]....
        /*033c*/ 	.word	0xffffffff


	//   ....[97]....
        /*0340*/ 	.word	0xffffffff


	//   ....[98]....
        /*0344*/ 	.word	0xffffffff


	//   ....[99]....
        /*0348*/ 	.word	0xffffffff


	//   ....[100]....
        /*034c*/ 	.word	0xffffffff


	//   ....[101]....
        /*0350*/ 	.word	0xffffffff


	//   ....[102]....
        /*0354*/ 	.word	0xffffffff


	//   ....[103]....
        /*0358*/ 	.word	0xffffffff


	//   ....[104]....
        /*035c*/ 	.word	0xffffffff


	//   ....[105]....
        /*0360*/ 	.word	0xffffffff


	//   ....[106]....
        /*0364*/ 	.word	0xffffffff


	//   ....[107]....
        /*0368*/ 	.word	0xffffffff


	//   ....[108]....
        /*036c*/ 	.word	0xffffffff


	//   ....[109]....
        /*0370*/ 	.word	0xffffffff


	//   ....[110]....
        /*0374*/ 	.word	0xffffffff


	//   ....[111]....
        /*0378*/ 	.word	0xffffffff


	//   ....[112]....
        /*037c*/ 	.word	0xffffffff


	//   ....[113]....
        /*0380*/ 	.word	0xffffffff


	//   ....[114]....
        /*0384*/ 	.word	0xffffffff


	//   ....[115]....
        /*0388*/ 	.word	0xffffffff


	//   ....[116]....
        /*038c*/ 	.word	0xffffffff


	//   ....[117]....
        /*0390*/ 	.word	0xffffffff


	//   ....[118]....
        /*0394*/ 	.word	0xffffffff


	//   ....[119]....
        /*0398*/ 	.word	0xffffffff


	//   ....[120]....
        /*039c*/ 	.word	0xffffffff


	//   ....[121]....
        /*03a0*/ 	.word	0xffffffff


	//   ....[122]....
        /*03a4*/ 	.word	0xffffffff


	//   ....[123]....
        /*03a8*/ 	.word	0xffffffff


	//   ....[124]....
        /*03ac*/ 	.word	0xffffffff


	//   ....[125]....
        /*03b0*/ 	.word	0xffffffff


	//   ....[126]....
        /*03b4*/ 	.word	0xffffffff


	//   ....[127]....
        /*03b8*/ 	.word	0xffffffff


	//   ....[128]....
        /*03bc*/ 	.word	0xffffffff


	//   ....[129]....
        /*03c0*/ 	.word	0xffffffff


	//   ....[130]....
        /*03c4*/ 	.word	0xffffffff


	//   ....[131]....
        /*03c8*/ 	.word	0xffffffff


	//   ....[132]....
        /*03cc*/ 	.word	0xffffffff


	//   ....[133]....
        /*03d0*/ 	.word	0xffffffff


	//   ....[134]....
        /*03d4*/ 	.word	0xffffffff


	//   ....[135]....
        /*03d8*/ 	.word	0xffffffff


	//   ....[136]....
        /*03dc*/ 	.word	0xffffffff


	//   ....[137]....
        /*03e0*/ 	.word	0xffffffff


	//   ....[138]....
        /*03e4*/ 	.word	0xffffffff


	//----- nvinfo : EIATTR_COOP_GROUP_INSTR_OFFSETS
	.align		4
.L_998:
        /*03e8*/ 	.byte	0x04, 0x28
        /*03ea*/ 	.short	(.L_1000 - .L_999)


	//   ....[0]....
.L_999:
        /*03ec*/ 	.word	0x00000050


	//   ....[1]....
        /*03f0*/ 	.word	0x000001e0


	//   ....[2]....
        /*03f4*/ 	.word	0x00000210


	//   ....[3]....
        /*03f8*/ 	.word	0x00000240


	//   ....[4]....
        /*03fc*/ 	.word	0x00000270


	//   ....[5]....
        /*0400*/ 	.word	0x000002a0


	//   ....[6]....
        /*0404*/ 	.word	0x000002d0


	//   ....[7]....
        /*0408*/ 	.word	0x00000440


	//   ....[8]....
        /*040c*/ 	.word	0x00000480


	//   ....[9]....
        /*0410*/ 	.word	0x000004b0


	//   ....[10]....
        /*0414*/ 	.word	0x000004e0


	//   ....[11]....
        /*0418*/ 	.word	0x00000510


	//   ....[12]....
        /*041c*/ 	.word	0x00000540


	//   ....[13]....
        /*0420*/ 	.word	0x000005d0


	//   ....[14]....
        /*0424*/ 	.word	0x00000600


	//   ....[15]....
        /*0428*/ 	.word	0x00000610


	//   ....[16]....
        /*042c*/ 	.word	0x00000680


	//   ....[17]....
        /*0430*/ 	.word	0x000026b0


	//   ....[18]....
        /*0434*/ 	.word	0x000026d0


	//   ....[19]....
        /*0438*/ 	.word	0x00002840


	//   ....[20]....
        /*043c*/ 	.word	0x00002850


	//   ....[21]....
        /*0440*/ 	.word	0x000029c0


	//   ....[22]....
        /*0444*/ 	.word	0x000029e0


	//   ....[23]....
        /*0448*/ 	.word	0x00002b50


	//   ....[24]....
        /*044c*/ 	.word	0x00002b60


	//   ....[25]....
        /*0450*/ 	.word	0x00004580


	//   ....[26]....
        /*0454*/ 	.word	0x000046b0


	//   ....[27]....
        /*0458*/ 	.word	0x000046c0


	//   ....[28]....
        /*045c*/ 	.word	0x00004710


	//   ....[29]....
        /*0460*/ 	.word	0x00007320


	//   ....[30]....
        /*0464*/ 	.word	0x00007410


	//   ....[31]....
        /*0468*/ 	.word	0x00007420


	//   ....[32]....
        /*046c*/ 	.word	0x00007450


	//   ....[33]....
        /*0470*/ 	.word	0x00009130


	//   ....[34]....
        /*0474*/ 	.word	0x00009140


	//   ....[35]....
        /*0478*/ 	.word	0x00009170


	//   ....[36]....
        /*047c*/ 	.word	0x00009180


	//   ....[37]....
        /*0480*/ 	.word	0x0000a9b0


	//   ....[38]....
        /*0484*/ 	.word	0x0000a9c0


	//   ....[39]....
        /*0488*/ 	.word	0x0000a9e0


	//   ....[40]....
        /*048c*/ 	.word	0x0000aa00


	//   ....[41]....
        /*0490*/ 	.word	0x0000ae00


	//   ....[42]....
        /*0494*/ 	.word	0x0000ae20


	//   ....[43]....
        /*0498*/ 	.word	0x0000af90


	//   ....[44]....
        /*049c*/ 	.word	0x0000afa0


	//   ....[45]....
        /*04a0*/ 	.word	0x0000b120


	//   ....[46]....
        /*04a4*/ 	.word	0x0000b140


	//   ....[47]....
        /*04a8*/ 	.word	0x0000b2c0


	//   ....[48]....
        /*04ac*/ 	.word	0x0000b2d0


	//   ....[49]....
        /*04b0*/ 	.word	0x0000b640


	//   ....[50]....
        /*04b4*/ 	.word	0x0000b660


	//   ....[51]....
        /*04b8*/ 	.word	0x0000c380


	//   ....[52]....
        /*04bc*/ 	.word	0x0000c390


	//   ....[53]....
        /*04c0*/ 	.word	0x0000d7e0


	//   ....[54]....
        /*04c4*/ 	.word	0x0000d800


	//   ....[55]....
        /*04c8*/ 	.word	0x0000d980


	//   ....[56]....
        /*04cc*/ 	.word	0x0000d990


	//   ....[57]....
        /*04d0*/ 	.word	0x0000db10


	//   ....[58]....
        /*04d4*/ 	.word	0x0000db30


	//   ....[59]....
        /*04d8*/ 	.word	0x0000dcb0


	//   ....[60]....
        /*04dc*/ 	.word	0x0000dcc0


	//   ....[61]....
        /*04e0*/ 	.word	0x0000dee0


	//   ....[62]....
        /*04e4*/ 	.word	0x0000df00


	//   ....[63]....
        /*04e8*/ 	.word	0x0000e020


	//   ....[64]....
        /*04ec*/ 	.word	0x0000e060


	//   ....[65]....
        /*04f0*/ 	.word	0x0000e090


	//   ....[66]....
        /*04f4*/ 	.word	0x0000e0c0


	//   ....[67]....
        /*04f8*/ 	.word	0x0000e0f0


	//   ....[68]....
        /*04fc*/ 	.word	0x0000e120


	//   ....[69]....
        /*0500*/ 	.word	0x0000e270


	//   ....[70]....
        /*0504*/ 	.word	0x0000e2b0


	//   ....[71]....
        /*0508*/ 	.word	0x0000e2e0


	//   ....[72]....
        /*050c*/ 	.word	0x0000e310


	//   ....[73]....
        /*0510*/ 	.word	0x0000e340


	//   ....[74]....
        /*0514*/ 	.word	0x0000e370


	//   ....[75]....
        /*0518*/ 	.word	0x0000e400


	//   ....[76]....
        /*051c*/ 	.word	0x0000e430


	//   ....[77]....
        /*0520*/ 	.word	0x0000e440


	//   ....[78]....
        /*0524*/ 	.word	0x0000e4a0


	//   ....[79]....
        /*0528*/ 	.word	0x0000e9e0


	//   ....[80]....
        /*052c*/ 	.word	0x0000ea40


	//   ....[81]....
        /*0530*/ 	.word	0x0000ea90


	//   ....[82]....
        /*0534*/ 	.word	0x0000eae0


	//   ....[83]....
        /*0538*/ 	.word	0x0000eb30


	//   ....[84]....
        /*053c*/ 	.word	0x0000eba0


	//   ....[85]....
        /*0540*/ 	.word	0x0000ebe0


	//   ....[86]....
        /*0544*/ 	.word	0x0000ec50


	//   ....[87]....
        /*0548*/ 	.word	0x0000ecc0


	//   ....[88]....
        /*054c*/ 	.word	0x0000ed20


	//   ....[89]....
        /*0550*/ 	.word	0x0000ed90


	//   ....[90]....
        /*0554*/ 	.word	0x0000ee00


	//   ....[91]....
        /*0558*/ 	.word	0x0000ee60


	//   ....[92]....
        /*055c*/ 	.word	0x0000eec0


	//   ....[93]....
        /*0560*/ 	.word	0x0000ef20


	//   ....[94]....
        /*0564*/ 	.word	0x0000ef90


	//   ....[95]....
        /*0568*/ 	.word	0x0000eff0


	//   ....[96]....
        /*056c*/ 	.word	0x0000f050


	//   ....[97]....
        /*0570*/ 	.word	0x0000f0c0


	//   ....[98]....
        /*0574*/ 	.word	0x0000f110


	//   ....[99]....
        /*0578*/ 	.word	0x0000f160


	//   ....[100]....
        /*057c*/ 	.word	0x0000f1b0


	//   ....[101]....
        /*0580*/ 	.word	0x0000f220


	//   ....[102]....
        /*0584*/ 	.word	0x0000f290


	//   ....[103]....
        /*0588*/ 	.word	0x0000f2f0


	//   ....[104]....
        /*058c*/ 	.word	0x0000f350


	//   ....[105]....
        /*0590*/ 	.word	0x0000f3b0


	//   ....[106]....
        /*0594*/ 	.word	0x0000f420


	//   ....[107]....
        /*0598*/ 	.word	0x0000f480


	//   ....[108]....
        /*059c*/ 	.word	0x0000f4e0


	//   ....[109]....
        /*05a0*/ 	.word	0x0000f540


	//   ....[110]....
        /*05a4*/ 	.word	0x0000f5b0


	//   ....[111]....
        /*05a8*/ 	.word	0x0000f610


	//   ....[112]....
        /*05ac*/ 	.word	0x0000f670


	//   ....[113]....
        /*05b0*/ 	.word	0x0000f6d0


	//   ....[114]....
        /*05b4*/ 	.word	0x0000f740


	//   ....[115]....
        /*05b8*/ 	.word	0x0000f7a0


	//   ....[116]....
        /*05bc*/ 	.word	0x0000f800


	//   ....[117]....
        /*05c0*/ 	.word	0x0000f860


	//   ....[118]....
        /*05c4*/ 	.word	0x0000f8d0


	//   ....[119]....
        /*05c8*/ 	.word	0x0000f930


	//   ....[120]....
        /*05cc*/ 	.word	0x0000f990


	//   ....[121]....
        /*05d0*/ 	.word	0x0000f9f0


	//   ....[122]....
        /*05d4*/ 	.word	0x0000fa60


	//   ....[123]....
        /*05d8*/ 	.word	0x0000fab0


	//   ....[124]....
        /*05dc*/ 	.word	0x0000faf0


	//   ....[125]....
        /*05e0*/ 	.word	0x0000fb40


	//   ....[126]....
        /*05e4*/ 	.word	0x0000fb90


	//   ....[127]....
        /*05e8*/ 	.word	0x0000fbe0


	//   ....[128]....
        /*05ec*/ 	.word	0x0000fc50


	//   ....[129]....
        /*05f0*/ 	.word	0x0000fc90


	//   ....[130]....
        /*05f4*/ 	.word	0x0000fce0


	//   ....[131]....
        /*05f8*/ 	.word	0x0000fd30


	//   ....[132]....
        /*05fc*/ 	.word	0x0000fd80


	//   ....[133]....
        /*0600*/ 	.word	0x0000fdd0


	//   ....[134]....
        /*0604*/ 	.word	0x0000fe40


	//   ....[135]....
        /*0608*/ 	.word	0x0000fe80


	//   ....[136]....
        /*060c*/ 	.word	0x0000fef0


	//   ....[137]....
        /*0610*/ 	.word	0x0000ff50


	//   ....[138]....
        /*0614*/ 	.word	0x0000ffb0


	//----- nvinfo : EIATTR_EXIT_INSTR_OFFSETS
	.align		4
.L_1000:
        /*0618*/ 	.byte	0x04, 0x1c
        /*061a*/ 	.short	(.L_1002 - .L_1001)


	//   ....[0]....
.L_1001:
        /*061c*/ 	.word	0x00000b40


	//   ....[1]....
        /*0620*/ 	.word	0x0000e9a0


	//----- nvinfo : EIATTR_MAX_THREADS
	.align		4
.L_1002:
        /*0624*/ 	.byte	0x04, 0x05
        /*0626*/ 	.short	(.L_1004 - .L_1003)
.L_1003:
        /*0628*/ 	.word	0x00000100
        /*062c*/ 	.word	0x00000001
        /*0630*/ 	.word	0x00000001


	//----- nvinfo : EIATTR_CRS_STACK_SIZE
	.align		4
.L_1004:
        /*0634*/ 	.byte	0x04, 0x1e
        /*0636*/ 	.short	(.L_1006 - .L_1005)
.L_1005:
        /*0638*/ 	.word	0x00000000
.L_1006:


//--------------------- .nv.info._ZN7cutlass13device_kernelIN5flash19enable_sm80_to_sm89INS1_16FlashAttnFwdSm80INS1_25CollectiveMainloopFwdSm80ILi8ELi1ELb0EN4cute5tupleIJNS5_1CILi128EEENS7_ILi48EEENS7_ILi256EEEEEELi256ENS_6half_tEfNS_4arch4Sm80ELb0ELb0ELb0ELb1ELb0ELb1ELb1ELb1EEENS1_21CollectiveEpilogueFwdINS6_IJS8_SA_S9_EEENS6_IJNS7_ILi1EEESI_SI_EEESC_SE_Li256ELb1ELb1ELb1ELb0EEENS1_36VarlenDynamicPersistentTileSchedulerILi128ELi48ELi256ELi256ELb1ELb1ELb0ELb0ELb1ELb1EEEEEEEEEvNT_6ParamsE --------------------------
	.section	.nv.info._ZN7cutlass13device_kernelIN5flash19enable_sm80_to_sm89INS1_16FlashAttnFwdSm80INS1_25CollectiveMainloopFwdSm80ILi8ELi1ELb0EN4cute5tupleIJNS5_1CILi128EEENS7_ILi48EEENS7_ILi256EEEEEELi256ENS_6half_tEfNS_4arch4Sm80ELb0ELb0ELb0ELb1ELb0ELb1ELb1ELb1EEENS1_21CollectiveEpilogueFwdINS6_IJS8_SA_S9_EEENS6_IJNS7_ILi1EEESI_SI_EEESC_SE_Li256ELb1ELb1ELb1ELb0EEENS1_36VarlenDynamicPersistentTileSchedulerILi128ELi48ELi256ELi256ELb1ELb1ELb0ELb0ELb1ELb1EEEEEEEEEvNT_6ParamsE,"",@"SHT_CUDA_INFO"
	.sectionflags	@""
	.align	4


	//----- nvinfo : EIATTR_CUDA_API_VERSION
	.align		4
        /*0000*/ 	.byte	0x04, 0x37
        /*0002*/ 	.short	(.L_1008 - .L_1007)
.L_1007:
        /*0004*/ 	.word	0x00000082


	//----- nvinfo : EIATTR_SW2861232_WAR
	.align		4
.L_1008:
        /*0008*/ 	.byte	0x01, 0x35
	.zero		2


	//----- nvinfo : EIATTR_PARAM_CBANK
	.align		4
        /*000c*/ 	.byte	0x04, 0x0a
        /*000e*/ 	.short	(.L_1010 - .L_1009)
	.align		4
.L_1009:
        /*0010*/ 	.word	index@(.nv.constant0._ZN7cutlass13device_kernelIN5flash19enable_sm80_to_sm89INS1_16FlashAttnFwdSm80INS1_25CollectiveMainloopFwdSm80ILi8ELi1ELb0EN4cute5tupleIJNS5_1CILi128EEENS7_ILi48EEENS7_ILi256EEEEEELi256ENS_6half_tEfNS_4arch4Sm80ELb0ELb0ELb0ELb1ELb0ELb1ELb1ELb1EEENS1_21CollectiveEpilogueFwdINS6_IJS8_SA_S9_EEENS6_IJNS7_ILi1EEESI_SI_EEESC_SE_Li256ELb1ELb1ELb1ELb0EEENS1_36VarlenDynamicPersistentTileSchedulerILi128ELi48ELi256ELi256ELb1ELb1ELb0ELb0ELb1ELb1EEEEEEEEEvNT_6ParamsE)
        /*0014*/ 	.short	0x0160
        /*0016*/ 	.short	0x0438


	//----- nvinfo : EIATTR_CBANK_PARAM_SIZE
	.align		4
.L_1010:
        /*0018*/ 	.byte	0x03, 0x19
        /*001a*/ 	.short	0x0438


	//----- nvinfo : EIATTR_KPARAM_INFO
	.align		4
        /*001c*/ 	.byte	0x04, 0x17
        /*001e*/ 	.short	(.L_1012 - .L_1011)
.L_1011:
        /*0020*/ 	.word	0x00000000
        /*0024*/ 	.short	0x0000
        /*0026*/ 	.short	0x0000
        /*0028*/ 	.byte	0x00, 0xf0, 0xe1, 0x10


	//----- nvinfo : EIATTR_MAXREG_COUNT
	.align		4
.L_1012:
        /*002c*/ 	.byte	0x03, 0x1b
        /*002e*/ 	.short	0x00ff


	//----- nvinfo : EIATTR_NUM_BARRIERS
	.align		4
        /*0030*/ 	.byte	0x02, 0x4c
        /*0032*/ 	.byte	0x06
	.zero		1


	//----- nvinfo : EIATTR_ANNOTATIONS
	.align		4
        /*0034*/ 	.byte	0x04, 0x55
        /*0036*/ 	.short	(.L_1014 - .L_1013)


	//   ....[0]....
.L_1013:
        /* <DEDUP_REMOVED lines=48> */


	//----- nvinfo : EIATTR_MERCURY_ISA_VERSION
	.align		4
.L_1014:
        /*0328*/ 	.byte	0x03, 0x5f
        /*032a*/ 	.short	0x0000


	//----- nvinfo : EIATTR_INT_WARP_WIDE_INSTR_OFFSETS
	.align		4
        /*032c*/ 	.byte	0x04, 0x31
        /*032e*/ 	.short	(.L_1016 - .L_1015)


	//   ....[0]....
.L_1015:
        /*0330*/ 	.word	0x00016160


	//   ....[1]....
        /*0334*/ 	.word	0x000161e0


	//----- nvinfo : EIATTR_COOP_GROUP_MASK_REGIDS
	.align		4
.L_1016:
        /*0338*/ 	.byte	0x04, 0x29
        /*033a*/ 	.short	(.L_1018 - .L_1017)


	//   ....[0]....
.L_1017:
        /*033c*/ 	.word	0xffffffff


	//   ....[1]....
        /*0340*/ 	.word	0xffffffff


	//   ....[2]....
        /*0344*/ 	.word	0xffffffff


	//   ....[3]....
        /*0348*/ 	.word	0xffffffff


	//   ....[4]....
        /*034c*/ 	.word	0xffffffff


	//   ....[5]....
        /*0350*/ 	.word	0xffffffff


	//   ....[6]....
        /*0354*/ 	.word	0xffffffff


	//   ....[7]....
        /*0358*/ 	.word	0xffffffff


	//   ....[8]....
        /*035c*/ 	.word	0xffffffff


	//   ....[9]....
        /*0360*/ 	.word	0xffffffff


	//   ....[10]....
        /*0364*/ 	.word	0xffffffff


	//   ....[11]....
        /*0368*/ 	.word	0xffffffff


	//   ....[12]....
        /*036c*/ 	.word	0xffffffff


	//   ....[13]....
        /*0370*/ 	.word	0xffffffff


	//   ....[14]....
        /*0374*/ 	.word	0xffffffff


	//   ....[15]....
        /*0378*/ 	.word	0xffffffff


	//   ....[16]....
        /*037c*/ 	.word	0xffffffff


	//   ....[17]....
        /*0380*/ 	.word	0xffffffff


	//   ....[18]....
        /*0384*/ 	.word	0xffffffff


	//   ....[19]....
        /*0388*/ 	.word	0xffffffff


	//   ....[20]....
        /*038c*/ 	.word	0xffffffff


	//   ....[21]....
        /*0390*/ 	.word	0xffffffff


	//   ....[22]....
        /*0394*/ 	.word	0xffffffff


	//   ....[23]....
        /*0398*/ 	.word	0xffffffff


	//   ....[24]....
        /*039c*/ 	.word	0xffffffff


	//   ....[25]....
        /*03a0*/ 	.word	0xffffffff


	//   ....[26]....
        /*03a4*/ 	.word	0xffffffff


	//   ....[27]....
        /*03a8*/ 	.word	0xffffffff


	//   ....[28]....
        /*03ac*/ 	.word	0xffffffff


	//   ....[29]....
        /*03b0*/ 	.word	0xffffffff


	//   ....[30]....
        /*03b4*/ 	.word	0xffffffff


	//   ....[31]....
        /*03b8*/ 	.word	0xffffffff


	//   ....[32]....
        /*03bc*/ 	.word	0xffffffff


	//   ....[33]....
        /*03c0*/ 	.word	0xffffffff


	//   ....[34]....
        /*03c4*/ 	.word	0xffffffff


	//   ....[35]....
        /*03c8*/ 	.word	0xffffffff


	//   ....[36]....
        /*03cc*/ 	.word	0xffffffff


	//   ....[37]....
        /*03d0*/ 	.word	0xffffffff


	//   ....[38]....
        /*03d4*/ 	.word	0xffffffff


	//   ....[39]....
        /*03d8*/ 	.word	0xffffffff


	//   ....[40]....
        /*03dc*/ 	.word	0xffffffff


	//   ....[41]....
        /*03e0*/ 	.word	0xffffffff


	//   ....[42]....
        /*03e4*/ 	.word	0xffffffff


	//   ....[43]....
        /*03e8*/ 	.word	0xffffffff


	//   ....[44]....
        /*03ec*/ 	.word	0xffffffff


	//   ....[45]....
        /*03f0*/ 	.word	0xffffffff


	//   ....[46]....
        /*03f4*/ 	.word	0xffffffff


	//   ....[47]....
        /*03f8*/ 	.word	0xffffffff


	//   ....[48]....
        /*03fc*/ 	.word	0xffffffff


	//   ....[49]....
        /*0400*/ 	.word	0xffffffff


	//   ....[50]....
        /*0404*/ 	.word	0xffffffff


	//   ....[51]....
        /*0408*/ 	.word	0xffffffff


	//   ....[52]....
        /*040c*/ 	.word	0xffffffff


	//   ....[53]....
        /*0410*/ 	.word	0xffffffff


	//   ....[54]....
        /*0414*/ 	.word	0xffffffff


	//   ....[55]....
        /*0418*/ 	.word	0xffffffff


	//   ....[56]....
        /*041c*/ 	.word	0xffffffff


	//   ....[57]....
        /*0420*/ 	.word	0xffffffff


	//   ....[58]....
        /*0424*/ 	.word	0xffffffff


	//   ....[59]....
        /*0428*/ 	.word	0xffffffff


	//   ....[60]....
        /*042c*/ 	.word	0xffffffff


	//   ....[61]....
        /*0430*/ 	.word	0xffffffff


	//   ....[62]....
        /*0434*/ 	.word	0xffffffff


	//   ....[63]....
        /*0438*/ 	.word	0xffffffff


	//   ....[64]....
        /*043c*/ 	.word	0xffffffff


	//   ....[65]....
        /*0440*/ 	.word	0xffffffff


	//   ....[66]....
        /*0444*/ 	.word	0xffffffff


	//   ....[67]....
        /*0448*/ 	.word	0xffffffff


	//   ....[68]....
        /*044c*/ 	.word	0xffffffff


	//   ....[69]....
        /*0450*/ 	.word	0xffffffff


	//   ....[70]....
        /*0454*/ 	.word	0xffffffff


	//   ....[71]....
        /*0458*/ 	.word	0xffffffff


	//   ....[72]....
        /*045c*/ 	.word	0xffffffff


	//   ....[73]....
        /*0460*/ 	.word	0xffffffff


	//   ....[74]....
        /*0464*/ 	.word	0xffffffff


	//   ....[75]....
        /*0468*/ 	.word	0xffffffff


	//   ....[76]....
        /*046c*/ 	.word	0xffffffff


	//   ....[77]....
        /*0470*/ 	.word	0xffffffff


	//   ....[78]....
        /*0474*/ 	.word	0xffffffff


	//   ....[79]....
        /*0478*/ 	.word	0xffffffff


	//   ....[80]....
        /*047c*/ 	.word	0xffffffff


	//   ....[81]....
        /*0480*/ 	.word	0xffffffff


	//   ....[82]....
        /*0484*/ 	.word	0xffffffff


	//   ....[83]....
        /*0488*/ 	.word	0xffffffff


	//   ....[84]....
        /*048c*/ 	.word	0xffffffff


	//   ....[85]....
        /*0490*/ 	.word	0xffffffff


	//   ....[86]....
        /*0494*/ 	.word	0xffffffff


	//   ....[87]....
        /*0498*/ 	.word	0xffffffff


	//   ....[88]....
        /*049c*/ 	.word	0xffffffff


	//   ....[89]....
        /*04a0*/ 	.word	0xffffffff


	//   ....[90]....
        /*04a4*/ 	.word	0xffffffff


	//   ....[91]....
        /*04a8*/ 	.word	0xffffffff


	//   ....[92]....
        /*04ac*/ 	.word	0xffffffff


	//   ....[93]....
        /*04b0*/ 	.word	0xffffffff


	//   ....[94]....
        /*04b4*/ 	.word	0xffffffff


	//   ....[95]....
        /*04b8*/ 	.word	0xffffffff


	//   ....[96]....
        /*04bc*/ 	.word	0xffffffff


	//   ....[97]....
        /*04c0*/ 	.word	0xffffffff


	//   ....[98]....
        /*04c4*/ 	.word	0xffffffff


	//   ....[99]....
        /*04c8*/ 	.word	0xffffffff


	//   ....[100]....
        /*04cc*/ 	.word	0xffffffff


	//   ....[101]....
        /*04d0*/ 	.word	0xffffffff


	//   ....[102]....
        /*04d4*/ 	.word	0xffffffff


	//   ....[103]....
        /*04d8*/ 	.word	0xffffffff


	//   ....[104]....
        /*04dc*/ 	.word	0xffffffff


	//   ....[105]....
        /*04e0*/ 	.word	0xffffffff


	//   ....[106]....
        /*04e4*/ 	.word	0xffffffff


	//   ....[107]....
        /*04e8*/ 	.word	0xffffffff


	//   ....[108]....
        /*04ec*/ 	.word	0xffffffff


	//   ....[109]....
        /*04f0*/ 	.word	0xffffffff


	//   ....[110]....
        /*04f4*/ 	.word	0xffffffff


	//   ....[111]....
        /*04f8*/ 	.word	0xffffffff


	//   ....[112]....
        /*04fc*/ 	.word	0xffffffff


	//   ....[113]....
        /*0500*/ 	.word	0xffffffff


	//   ....[114]....
        /*0504*/ 	.word	0xffffffff


	//   ....[115]....
        /*0508*/ 	.word	0xffffffff


	//   ....[116]....
        /*050c*/ 	.word	0xffffffff


	//   ....[117]....
        /*0510*/ 	.word	0xffffffff


	//   ....[118]....
        /*0514*/ 	.word	0xffffffff


	//   ....[119]....
        /*0518*/ 	.word	0xffffffff


	//   ....[120]....
        /*051c*/ 	.word	0xffffffff


	//   ....[121]....
        /*0520*/ 	.word	0xffffffff


	//   ....[122]....
        /*0524*/ 	.word	0xffffffff


	//   ....[123]....
        /*0528*/ 	.word	0xffffffff


	//   ....[124]....
        /*052c*/ 	.word	0xffffffff


	//   ....[125]....
        /*0530*/ 	.word	0xffffffff


	//   ....[126]....
        /*0534*/ 	.word	0xffffffff


	//   ....[127]....
        /*0538*/ 	.word	0xffffffff


	//   ....[128]....
        /*053c*/ 	.word	0xffffffff


	//   ....[129]....
        /*0540*/ 	.word	0xffffffff


	//   ....[130]....
        /*0544*/ 	.word	0xffffffff


	//   ....[131]....
        /*0548*/ 	.word	0xffffffff


	//   ....[132]....
        /*054c*/ 	.word	0xffffffff


	//   ....[133]....
        /*0550*/ 	.word	0xffffffff


	//   ....[134]....
        /*0554*/ 	.word	0xffffffff


	//   ....[135]....
        /*0558*/ 	.word	0xffffffff


	//   ....[136]....
        /*055c*/ 	.word	0xffffffff


	//   ....[137]....
        /*0560*/ 	.word	0xffffffff


	//   ....[138]....
        /*0564*/ 	.word	0xffffffff


	//   ....[139]....
        /*0568*/ 	.word	0xffffffff


	//   ....[140]....
        /*056c*/ 	.word	0xffffffff


	//   ....[141]....
        /*0570*/ 	.word	0xffffffff


	//   ....[142]....
        /*0574*/ 	.word	0xffffffff


	//   ....[143]....
        /*0578*/ 	.word	0xffffffff


	//   ....[144]....
        /*057c*/ 	.word	0xffffffff


	//   ....[145]....
        /*0580*/ 	.word	0xffffffff


	//   ....[146]....
        /*0584*/ 	.word	0xffffffff


	//----- nvinfo : EIATTR_COOP_GROUP_INSTR_OFFSETS
	.align		4
.L_1018:
        /*0588*/ 	.byte	0x04, 0x28
        /*058a*/ 	.short	(.L_1020 - .L_1019)


	//   ....[0]....
.L_1019:
        /*058c*/ 	.word	0x00000050


	//   ....[1]....
        /*0590*/ 	.word	0x00000200


	//   ....[2]....
        /*0594*/ 	.word	0x00000230


	//   ....[3]....
        /*0598*/ 	.word	0x00000260


	//   ....[4]....
        /*059c*/ 	.word	0x00000290


	//   ....[5]....
        /*05a0*/ 	.word	0x000002c0


	//   ....[6]....
        /*05a4*/ 	.word	0x000002f0


	//   ....[7]....
        /*05a8*/ 	.word	0x00000460


	//   ....[8]....
        /*05ac*/ 	.word	0x000004a0


	//   ....[9]....
        /*05b0*/ 	.word	0x000004d0


	//   ....[10]....
        /*05b4*/ 	.word	0x00000500


	//   ....[11]....
        /*05b8*/ 	.word	0x00000530


	//   ....[12]....
        /*05bc*/ 	.word	0x00000560


	//   ....[13]....
        /*05c0*/ 	.word	0x000005f0


	//   ....[14]....
        /*05c4*/ 	.word	0x00000620


	//   ....[15]....
        /*05c8*/ 	.word	0x00000630


	//   ....[16]....
        /*05cc*/ 	.word	0x000006a0


	//   ....[17]....
        /*05d0*/ 	.word	0x000095c0


	//   ....[18]....
        /*05d4*/ 	.word	0x000095e0


	//   ....[19]....
        /*05d8*/ 	.word	0x000097a0


	//   ....[20]....
        /*05dc*/ 	.word	0x000097b0


	//   ....[21]....
        /*05e0*/ 	.word	0x00009910


	//   ....[22]....
        /*05e4*/ 	.word	0x00009930


	//   ....[23]....
        /*05e8*/ 	.word	0x00009a90


	//   ....[24]....
        /*05ec*/ 	.word	0x00009aa0


	//   ....[25]....
        /*05f0*/ 	.word	0x00009ff0


	//   ....[26]....
        /*05f4*/ 	.word	0x0000a030


	//   ....[27]....
        /*05f8*/ 	.word	0x0000a070


	//   ....[28]....
        /*05fc*/ 	.word	0x0000a0a0


	//   ....[29]....
        /*0600*/ 	.word	0x0000d1f0


	//   ....[30]....
        /*0604*/ 	.word	0x0000d230


	//   ....[31]....
        /*0608*/ 	.word	0x0000d270


	//   ....[32]....
        /*060c*/ 	.word	0x0000d2a0


	//   ....[33]....
        /*0610*/ 	.word	0x00011c80


	//   ....[34]....
        /*0614*/ 	.word	0x00011db0


	//   ....[35]....
        /*0618*/ 	.word	0x00011de0


	//   ....[36]....
        /*061c*/ 	.word	0x00011e40


	//   ....[37]....
        /*0620*/ 	.word	0x00013fd0


	//   ....[38]....
        /*0624*/ 	.word	0x00013ff0


	//   ....[39]....
        /*0628*/ 	.word	0x00014000


	//   ....[40]....
        /*062c*/ 	.word	0x00014030


	//   ....[41]....
        /*0630*/ 	.word	0x00015740


	//   ....[42]....
        /*0634*/ 	.word	0x00015750


	//   ....[43]....
        /*0638*/ 	.word	0x00015780


	//   ....[44]....
        /*063c*/ 	.word	0x00015790


	//   ....[45]....
        /*0640*/ 	.word	0x00017030


	//   ....[46]....
        /*0644*/ 	.word	0x00017040


	//   ....[47]....
        /*0648*/ 	.word	0x00017060


	//   ....[48]....
        /*064c*/ 	.word	0x00017080


	//   ....[49]....
        /*0650*/ 	.word	0x00017440


	//   ....[50]....
        /*0654*/ 	.word	0x00017460


	//   ....[51]....
        /*0658*/ 	.word	0x00017620


	//   ....[52]....
        /*065c*/ 	.word	0x00017630


	//   ....[53]....
        /*0660*/ 	.word	0x000177a0


	//   ....[54]....
        /*0664*/ 	.word	0x000177c0


	//   ....[55]....
        /*0668*/ 	.word	0x00017930


	//   ....[56]....
        /*066c*/ 	.word	0x00017940


	//   ....[57]....
        /*0670*/ 	.word	0x00017cc0


	//   ....[58]....
        /*0674*/ 	.word	0x00017ce0


	//   ....[59]....
        /*0678*/ 	.word	0x000189c0


	//   ....[60]....
        /*067c*/ 	.word	0x000189d0


	//   ....[61]....
        /*0680*/ 	.word	0x00019e30


	//   ....[62]....
        /*0684*/ 	.word	0x00019e50


	//   ....[63]....
        /*0688*/ 	.word	0x0001a020


	//   ....[64]....
        /*068c*/ 	.word	0x0001a030


	//   ....[65]....
        /*0690*/ 	.word	0x0001a1a0


	//   ....[66]....
        /*0694*/ 	.word	0x0001a1c0


	//   ....[67]....
        /*0698*/ 	.word	0x0001a330


	//   ....[68]....
        /*069c*/ 	.word	0x0001a340


	//   ....[69]....
        /*06a0*/ 	.word	0x0001a570


	//   ....[70]....
        /*06a4*/ 	.word	0x0001a590


	//   ....[71]....
        /*06a8*/ 	.word	0x0001a6c0


	//   ....[72]....
        /*06ac*/ 	.word	0x0001a700


	//   ....[73]....
        /*06b0*/ 	.word	0x0001a730


	//   ....[74]....
        /*06b4*/ 	.word	0x0001a760


	//   ....[75]....
        /*06b8*/ 	.word	0x0001a790


	//   ....[76]....
        /*06bc*/ 	.word	0x0001a7c0


	//   ....[77]....
        /*06c0*/ 	.word	0x0001a920


	//   ....[78]....
        /*06c4*/ 	.word	0x0001a960


	//   ....[79]....
        /*06c8*/ 	.word	0x0001a990


	//   ....[80]....
        /*06cc*/ 	.word	0x0001a9c0


	//   ....[81]....
        /*06d0*/ 	.word	0x0001a9f0


	//   ....[82]....
        /*06d4*/ 	.word	0x0001aa20


	//   ....[83]....
        /*06d8*/ 	.word	0x0001aab0


	//   ....[84]....
        /*06dc*/ 	.word	0x0001aae0


	//   ....[85]....
        /*06e0*/ 	.word	0x0001aaf0


	//   ....[86]....
        /*06e4*/ 	.word	0x0001ab50


	//   ....[87]....
        /*06e8*/ 	.word	0x0001b140


	//   ....[88]....
        /*06ec*/ 	.word	0x0001b1a0


	//   ....[89]....
        /*06f0*/ 	.word	0x0001b1f0


	//   ....[90]....
        /*06f4*/ 	.word	0x0001b240


	//   ....[91]....
        /*06f8*/ 	.word	0x0001b290


	//   ....[92]....
        /*06fc*/ 	.word	0x0001b300


	//   ....[93]....
        /*0700*/ 	.word	0x0001b340


	//   ....[94]....
        /*0704*/ 	.word	0x0001b3b0


	//   ....[95]....
        /*0708*/ 	.word	0x0001b420


	//   ....[96]....
        /*070c*/ 	.word	0x0001b480


	//   ....[97]....
        /*0710*/ 	.word	0x0001b4f0


	//   ....[98]....
        /*0714*/ 	.word	0x0001b560


	//   ....[99]....
        /*0718*/ 	.word	0x0001b5c0


	//   ....[100]....
        /*071c*/ 	.word	0x0001b620


	//   ....[101]....
        /*0720*/ 	.word	0x0001b680


	//   ....[102]....
        /*0724*/ 	.word	0x0001b6f0


	//   ....[103]....
        /*0728*/ 	.word	0x0001b750


	//   ....[104]....
        /*072c*/ 	.word	0x0001b7b0


	//   ....[105]....
        /*0730*/ 	.word	0x0001b820


	//   ....[106]....
        /*0734*/ 	.word	0x0001b870


	//   ....[107]....
        /*0738*/ 	.word	0x0001b8c0


	//   ....[108]....
        /*073c*/ 	.word	0x0001b910


	//   ....[109]....
        /*0740*/ 	.word	0x0001b980


	//   ....[110]....
        /*0744*/ 	.word	0x0001b9f0


	//   ....[111]....
        /*0748*/ 	.word	0x0001ba50


	//   ....[112]....
        /*074c*/ 	.word	0x0001bab0


	//   ....[113]....
        /*0750*/ 	.word	0x0001bb10


	//   ....[114]....
        /*0754*/ 	.word	0x0001bb80


	//   ....[115]....
        /*0758*/ 	.word	0x0001bbe0


	//   ....[116]....
        /*075c*/ 	.word	0x0001bc40


	//   ....[117]....
        /*0760*/ 	.word	0x0001bca0


	//   ....[118]....
        /*0764*/ 	.word	0x0001bd10


	//   ....[119]....
        /*0768*/ 	.word	0x0001bd70


	//   ....[120]....
        /*076c*/ 	.word	0x0001bdd0


	//   ....[121]....
        /*0770*/ 	.word	0x0001be30


	//   ....[122]....
        /*0774*/ 	.word	0x0001bea0


	//   ....[123]....
        /*0778*/ 	.word	0x0001bf00


	//   ....[124]....
        /*077c*/ 	.word	0x0001bf60


	//   ....[125]....
        /*0780*/ 	.word	0x0001bfc0


	//   ....[126]....
        /*0784*/ 	.word	0x0001c030


	//   ....[127]....
        /*0788*/ 	.word	0x0001c090


	//   ....[128]....
        /*078c*/ 	.word	0x0001c0f0


	//   ....[129]....
        /*0790*/ 	.word	0x0001c150


	//   ....[130]....
        /*0794*/ 	.word	0x0001c1c0


	//   ....[131]....
        /*0798*/ 	.word	0x0001c210


	//   ....[132]....
        /*079c*/ 	.word	0x0001c250


	//   ....[133]....
        /*07a0*/ 	.word	0x0001c2a0


	//   ....[134]....
        /*07a4*/ 	.word	0x0001c2f0


	//   ....[135]....
        /*07a8*/ 	.word	0x0001c340


	//   ....[136]....
        /*07ac*/ 	.word	0x0001c3b0


	//   ....[137]....
        /*07b0*/ 	.word	0x0001c3f0


	//   ....[138]....
        /*07b4*/ 	.word	0x0001c440


	//   ....[139]....
        /*07b8*/ 	.word	0x0001c490


	//   ....[140]....
        /*07bc*/ 	.word	0x0001c4e0


	//   ....[141]....
        /*07c0*/ 	.word	0x0001c530


	//   ....[142]....
        /*07c4*/ 	.word	0x0001c5a0


	//   ....[143]....
        /*07c8*/ 	.word	0x0001c5e0


	//   ....[144]....
        /*07cc*/ 	.word	0x0001c650


	//   ....[145]....
        /*07d0*/ 	.word	0x0001c6b0


	//   ....[146]....
        /*07d4*/ 	.word	0x0001c710


	//----- nvinfo : EIATTR_EXIT_INSTR_OFFSETS
	.align		4
.L_1020:
        /*07d8*/ 	.byte	0x04, 0x1c
        /*07da*/ 	.short	(.L_1022 - .L_1021)


	//   ....[0]....
.L_1021:
        /*07dc*/ 	.word	0x00000c10


	//   ....[1]....
        /*07e0*/ 	.word	0x0001b100


	//----- nvinfo : EIATTR_MAX_THREADS
	.align		4
.L_1022:
        /*07e4*/ 	.byte	0x04, 0x05
        /*07e6*/ 	.short	(.L_1024 - .L_1023)
.L_1023:
        /*07e8*/ 	.word	0x00000100
        /*07ec*/ 	.word	0x00000001
        /*07f0*/ 	.word	0x00000001


	//----- nvinfo : EIATTR_CRS_STACK_SIZE
	.align		4
.L_1024:
        /*07f4*/ 	.byte	0x04, 0x1e
        /*07f6*/ 	.short	(.L_1026 - .L_1025)
.L_1025:
        /*07f8*/ 	.word	0x00000000
.L_1026:


//--------------------- .nv.info._ZN7cutlass13device_kernelIN5flash19enable_sm80_to_sm89INS1_16FlashAttnFwdSm80INS1_25CollectiveMainloopFwdSm80ILi8ELi1ELb0EN4cute5tupleIJNS5_1CILi128EEENS7_ILi64EEENS7_ILi256EEEEEELi256ENS_6half_tEfNS_4arch4Sm80ELb0ELb1ELb0ELb0ELb0ELb0ELb1ELb1EEENS1_21CollectiveEpilogueFwdINS6_IJS8_SA_S9_EEENS6_IJNS7_ILi1EEESI_SI_EEESC_SE_Li256ELb0ELb1ELb1ELb0EEENS1_19SingleTileSchedulerILb0ELb1ELb1ELi128EEEEEEEEEvNT_6ParamsE --------------------------
	.section	.nv.info._ZN7cutlass13device_kernelIN5flash19enable_sm80_to_sm89INS1_16FlashAttnFwdSm80INS1_25CollectiveMainloopFwdSm80ILi8ELi1ELb0EN4cute5tupleIJNS5_1CILi128EEENS7_ILi64EEENS7_ILi256EEEEEELi256ENS_6half_tEfNS_4arch4Sm80ELb0ELb1ELb0ELb0ELb0ELb0ELb1ELb1EEENS1_21CollectiveEpilogueFwdINS6_IJS8_SA_S9_EEENS6_IJNS7_ILi1EEESI_SI_EEESC_SE_Li256ELb0ELb1ELb1ELb0EEENS1_19SingleTileSchedulerILb0ELb1ELb1ELi128EEEEEEEEEvNT_6ParamsE,"",@"SHT_CUDA_INFO"
	.sectionflags	@""
	.align	4


	//----- nvinfo : EIATTR_CUDA_API_VERSION
	.align		4
        /*0000*/ 	.byte	0x04, 0x37
        /*0002*/ 	.short	(.L_1028 - .L_1027)
.L_1027:
        /*0004*/ 	.word	0x00000082


	//----- nvinfo : EIATTR_SW2861232_WAR
	.align		4
.L_1028:
        /*0008*/ 	.byte	0x01, 0x35
	.zero		2


	//----- nvinfo : EIATTR_PARAM_CBANK
	.align		4
        /*000c*/ 	.byte	0x04, 0x0a
        /*000e*/ 	.short	(.L_1030 - .L_1029)
	.align		4
.L_1029:
        /*0010*/ 	.word	index@(.nv.constant0._ZN7cutlass13device_kernelIN5flash19enable_sm80_to_sm89INS1_16FlashAttnFwdSm80INS1_25CollectiveMainloopFwdSm80ILi8ELi1ELb0EN4cute5tupleIJNS5_1CILi128EEENS7_ILi64EEENS7_ILi256EEEEEELi256ENS_6half_tEfNS_4arch4Sm80ELb0ELb1ELb0ELb0ELb0ELb0ELb1ELb1EEENS1_21CollectiveEpilogueFwdINS6_IJS8_SA_S9_EEENS6_IJNS7_ILi1EEESI_SI_EEESC_SE_Li256ELb0ELb1ELb1ELb0EEENS1_19SingleTileSchedulerILb0ELb1ELb1ELi128EEEEEEEEEvNT_6ParamsE)
        /*0014*/ 	.short	0x0160
        /*0016*/ 	.short	0x0418


	//----- nvinfo : EIATTR_CBANK_PARAM_SIZE
	.align		4
.L_1030:
        /*0018*/ 	.byte	0x03, 0x19
        /*001a*/ 	.short	0x0418


	//----- nvinfo : EIATTR_KPARAM_INFO
	.align		4
        /*001c*/ 	.byte	0x04, 0x17
        /*001e*/ 	.short	(.L_1032 - .L_1031)
.L_1031:
        /*0020*/ 	.word	0x00000000
        /*0024*/ 	.short	0x0000
        /*0026*/ 	.short	0x0000
        /*0028*/ 	.byte	0x00, 0xf0, 0x61, 0x10


	//----- nvinfo : EIATTR_MAXREG_COUNT
	.align		4
.L_1032:
        /*002c*/ 	.byte	0x03, 0x1b
        /*002e*/ 	.short	0x00ff


	//----- nvinfo : EIATTR_NUM_BARRIERS
	.align		4
        /*0030*/ 	.byte	0x02, 0x4c
        /*0032*/ 	.byte	0x02
	.zero		1


	//----- nvinfo : EIATTR_ANNOTATIONS
	.align		4
        /*0034*/ 	.byte	0x04, 0x55
        /*0036*/ 	.short	(.L_1034 - .L_1033)


	//   ....[0]....
.L_1033:
        /* <DEDUP_REMOVED lines=25> */


	//----- nvinfo : EIATTR_MERCURY_ISA_VERSION
	.align		4
.L_1034:
        /*01b8*/ 	.byte	0x03, 0x5f
        /*01ba*/ 	.short	0x0000


	//----- nvinfo : EIATTR_COOP_GROUP_MASK_REGIDS
	.align		4
        /*01bc*/ 	.byte	0x04, 0x29
        /*01be*/ 	.short	(.L_1036 - .L_1035)


	//   ....[0]....
.L_1035:
        /*01c0*/ 	.word	0xffffffff


	//   ....[1]....
        /*01c4*/ 	.word	0xffffffff


	//   ....[2]....
        /*01c8*/ 	.word	0xffffffff


	//   ....[3]....
        /*01cc*/ 	.word	0xffffffff


	//   ....[4]....
        /*01d0*/ 	.word	0xffffffff


	//   ....[5]....
        /*01d4*/ 	.word	0xffffffff


	//   ....[6]....
        /*01d8*/ 	.word	0xffffffff


	//   ....[7]....
        /*01dc*/ 	.word	0xffffffff


	//   ....[8]....
        /*01e0*/ 	.word	0xffffffff


	//   ....[9]....
        /*01e4*/ 	.word	0xffffffff


	//   ....[10]....
        /*01e8*/ 	.word	0xffffffff


	//   ....[11]....
        /*01ec*/ 	.word	0xffffffff


	//   ....[12]....
        /*01f0*/ 	.word	0xffffffff


	//   ....[13]....
        /*01f4*/ 	.word	0xffffffff


	//   ....[14]....
        /*01f8*/ 	.word	0xffffffff


	//   ....[15]....
        /*01fc*/ 	.word	0xffffffff


	//   ....[16]....
        /*0200*/ 	.word	0xffffffff


	//   ....[17]....
        /*0204*/ 	.word	0xffffffff


	//   ....[18]....
        /*0208*/ 	.word	0xffffffff


	//   ....[19]....
        /*020c*/ 	.word	0xffffffff


	//   ....[20]....
        /*0210*/ 	.word	0xffffffff


	//   ....[21]....
        /*0214*/ 	.word	0xffffffff


	//   ....[22]....
        /*0218*/ 	.word	0xffffffff


	//   ....[23]....
        /*021c*/ 	.word	0xffffffff


	//   ....[24]....
        /*0220*/ 	.word	0xffffffff


	//   ....[25]....
        /*0224*/ 	.word	0xffffffff


	//   ....[26]....
        /*0228*/ 	.word	0xffffffff


	//   ....[27]....
        /*022c*/ 	.word	0xffffffff


	//   ....[28]....
        /*0230*/ 	.word	0xffffffff


	//   ....[29]....
        /*0234*/ 	.word	0xffffffff


	//   ....[30]....
        /*0238*/ 	.word	0xffffffff


	//   ....[31]....
        /*023c*/ 	.word	0xffffffff


	//   ....[32]....
        /*0240*/ 	.word	0xffffffff


	//   ....[33]....
        /*0244*/ 	.word	0xffffffff


	//   ....[34]....
        /*0248*/ 	.word	0xffffffff


	//   ....[35]....
        /*024c*/ 	.word	0xffffffff


	//   ....[36]....
        /*0250*/ 	.word	0xffffffff


	//   ....[37]....
        /*0254*/ 	.word	0xffffffff


	//   ....[38]....
        /*0258*/ 	.word	0xffffffff


	//   ....[39]....
        /*025c*/ 	.word	0xffffffff


	//   ....[40]....
        /*0260*/ 	.word	0xffffffff


	//   ....[41]....
        /*0264*/ 	.word	0xffffffff


	//   ....[42]....
        /*0268*/ 	.word	0xffffffff


	//----- nvinfo : EIATTR_COOP_GROUP_INSTR_OFFSETS
	.align		4
.L_1036:
        /*026c*/ 	.byte	0x04, 0x28
        /*026e*/ 	.short	(.L_1038 - .L_1037)


	//   ....[0]....
.L_1037:
        /*0270*/ 	.word	0x00000060


	//   ....[1]....
        /*0274*/ 	.word	0x000013a0


	//   ....[2]....
        /*0278*/ 	.word	0x00001410


	//   ....[3]....
        /*027c*/ 	.word	0x00001760


	//   ....[4]....
        /*0280*/ 	.word	0x00001810


	//   ....[5]....
        /*0284*/ 	.word	0x00001a40


	//   ....[6]....
        /*0288*/ 	.word	0x00001a70


	//   ....[7]....
        /*028c*/ 	.word	0x00001c60


	//   ....[8]....
        /*0290*/ 	.word	0x00001ca0


	//   ....[9]....
        /*0294*/ 	.word	0x00003700


	//   ....[10]....
        /*0298*/ 	.word	0x000038c0


	//   ....[11]....
        /*029c*/ 	.word	0x000041f0


	//   ....[12]....
        /*02a0*/ 	.word	0x00004350


	//   ....[13]....
        /*02a4*/ 	.word	0x00004360


	//   ....[14]....
        /*02a8*/ 	.word	0x00004400


	//   ....[15]....
        /*02ac*/ 	.word	0x00007ab0


	//   ....[16]....
        /*02b0*/ 	.word	0x00007c90


	//   ....[17]....
        /*02b4*/ 	.word	0x00008540


	//   ....[18]....
        /*02b8*/ 	.word	0x000086a0


	//   ....[19]....
        /*02bc*/ 	.word	0x000086e0


	//   ....[20]....
        /*02c0*/ 	.word	0x00008700


	//   ....[21]....
        /*02c4*/ 	.word	0x0000ba20


	//   ....[22]....
        /*02c8*/ 	.word	0x0000ba50


	//   ....[23]....
        /*02cc*/ 	.word	0x0000ba80


	//   ....[24]....
        /*02d0*/ 	.word	0x0000baa0


	//   ....[25]....
        /*02d4*/ 	.word	0x0000eff0


	//   ....[26]....
        /*02d8*/ 	.word	0x0000f270


	//   ....[27]....
        /*02dc*/ 	.word	0x0000faa0


	//   ....[28]....
        /*02e0*/ 	.word	0x0000fc90


	//   ....[29]....
        /*02e4*/ 	.word	0x0000fcb0


	//   ....[30]....
        /*02e8*/ 	.word	0x0000fd20


	//   ....[31]....
        /*02ec*/ 	.word	0x00011910


	//   ....[32]....
        /*02f0*/ 	.word	0x00011940


	//   ....[33]....
        /*02f4*/ 	.word	0x00011980


	//   ....[34]....
        /*02f8*/ 	.word	0x00011990


	//   ....[35]....
        /*02fc*/ 	.word	0x00012880


	//   ....[36]....
        /*0300*/ 	.word	0x000128c0


	//   ....[37]....
        /*0304*/ 	.word	0x000128f0


	//   ....[38]....
        /*0308*/ 	.word	0x00012920


	//   ....[39]....
        /*030c*/ 	.word	0x00012a10


	//   ....[40]....
        /*0310*/ 	.word	0x00012a20


	//   ....[41]....
        /*0314*/ 	.word	0x00013630


	//   ....[42]....
        /*0318*/ 	.word	0x00013640


	//----- nvinfo : EIATTR_EXIT_INSTR_OFFSETS
	.align		4
.L_1038:
        /*031c*/ 	.byte	0x04, 0x1c
        /*031e*/ 	.short	(.L_1040 - .L_1039)


	//   ....[0]....
.L_1039:
        /*0320*/ 	.word	0x000001c0


	//   ....[1]....
        /*0324*/ 	.word	0x00013650


	//   ....[2]....
        /*0328*/ 	.word	0x000141f0


	//   ....[3]....
        /*032c*/ 	.word	0x00014240


	//   ....[4]....
        /*0330*/ 	.word	0x00014270


	//   ....[5]....
        /*0334*/ 	.word	0x000142d0


	//   ....[6]....
        /*0338*/ 	.word	0x00014560


	//----- nvinfo : EIATTR_CTAIDZ_USED
	.align		4
.L_1040:
        /*033c*/ 	.byte	0x01, 0x04
	.zero		2


	//----- nvinfo : EIATTR_MAX_THREADS
	.align		4
        /*0340*/ 	.byte	0x04, 0x05
        /*0342*/ 	.short	(.L_1042 - .L_1041)
.L_1041:
        /*0344*/ 	.word	0x00000100
        /*0348*/ 	.word	0x00000001
        /*034c*/ 	.word	0x00000001


	//----- nvinfo : EIATTR_CRS_STACK_SIZE
	.align		4
.L_1042:
        /*0350*/ 	.byte	0x04, 0x1e
        /*0352*/ 	.short	(.L_1044 - .L_1043)
.L_1043:
        /*0354*/ 	.word	0x00000000
.L_1044:


//--------------------- .nv.info._ZN7cutlass13device_kernelIN5flash19enable_sm80_to_sm89INS1_16FlashAttnFwdSm80INS1_25CollectiveMainloopFwdSm80ILi8ELi1ELb0EN4cute5tupleIJNS5_1CILi128EEENS7_ILi64EEENS7_ILi256EEEEEELi256ENS_6half_tEfNS_4arch4Sm80ELb0ELb1ELb0ELb1ELb0ELb0ELb1ELb1EEENS1_21CollectiveEpilogueFwdINS6_IJS8_SA_S9_EEENS6_IJNS7_ILi1EEESI_SI_EEESC_SE_Li256ELb1ELb1ELb1ELb0EEENS1_36VarlenDynamicPersistentTileSchedulerILi128ELi64ELi256ELi256ELb1ELb1ELb0ELb1ELb0ELb1EEEEEEEEEvNT_6ParamsE --------------------------
	.section	.nv.info._ZN7cutlass13device_kernelIN5flash19enable_sm80_to_sm89INS1_16FlashAttnFwdSm80INS1_25CollectiveMainloopFwdSm80ILi8ELi1ELb0EN4cute5tupleIJNS5_1CILi128EEENS7_ILi64EEENS7_ILi256EEEEEELi256ENS_6half_tEfNS_4arch4Sm80ELb0ELb1ELb0ELb1ELb0ELb0ELb1ELb1EEENS1_21CollectiveEpilogueFwdINS6_IJS8_SA_S9_EEENS6_IJNS7_ILi1EEESI_SI_EEESC_SE_Li256ELb1ELb1ELb1ELb0EEENS1_36VarlenDynamicPersistentTileSchedulerILi128ELi64ELi256ELi256ELb1ELb1ELb0ELb1ELb0ELb1EEEEEEEEEvNT_6ParamsE,"",@"SHT_CUDA_INFO"
	.sectionflags	@""
	.align	4


	//----- nvinfo : EIATTR_CUDA_API_VERSION
	.align		4
        /*0000*/ 	.byte	0x04, 0x37
        /*0002*/ 	.short	(.L_1046 - .L_1045)
.L_1045:
        /*0004*/ 	.word	0x00000082


	//----- nvinfo : EIATTR_SW2861232_WAR
	.align		4
.L_1046:
        /*0008*/ 	.byte	0x01, 0x35
	.zero		2


	//----- nvinfo : EIATTR_PARAM_CBANK
	.align		4
        /*000c*/ 	.byte	0x04, 0x0a
        /*000e*/ 	.short	(.L_1048 - .L_1047)
	.align		4
.L_1047:
        /*0010*/ 	.word	index@(.nv.constant0._ZN7cutlass13device_kernelIN5flash19enable_sm80_to_sm89INS1_16FlashAttnFwdSm80INS1_25CollectiveMainloopFwdSm80ILi8ELi1ELb0EN4cute5tupleIJNS5_1CILi128EEENS7_ILi64EEENS7_ILi256EEEEEELi256ENS_6half_tEfNS_4arch4Sm80ELb0ELb1ELb0ELb1ELb0ELb0ELb1ELb1EEENS1_21CollectiveEpilogueFwdINS6_IJS8_SA_S9_EEENS6_IJNS7_ILi1EEESI_SI_EEESC_SE_Li256ELb1ELb1ELb1ELb0EEENS1_36VarlenDynamicPersistentTileSchedulerILi128ELi64ELi256ELi256ELb1ELb1ELb0ELb1ELb0ELb1EEEEEEEEEvNT_6ParamsE)
        /*0014*/ 	.short	0x0160
        /*0016*/ 	.short	0x0438


	//----- nvinfo : EIATTR_CBANK_PARAM_SIZE
	.align		4
.L_1048:
        /*0018*/ 	.byte	0x03, 0x19
        /*001a*/ 	.short	0x0438


	//----- nvinfo : EIATTR_KPARAM_INFO
	.align		4
        /*001c*/ 	.byte	0x04, 0x17
        /*001e*/ 	.short	(.L_1050 - .L_1049)
.L_1049:
        /*0020*/ 	.word	0x00000000
        /*0024*/ 	.short	0x0000
        /*0026*/ 	.short	0x0000
        /*0028*/ 	.byte	0x00, 0xf0, 0xe1, 0x10


	//----- nvinfo : EIATTR_MAXREG_COUNT
	.align		4
.L_1050:
        /*002c*/ 	.byte	0x03, 0x1b
        /*002e*/ 	.short	0x00ff


	//----- nvinfo : EIATTR_NUM_BARRIERS
	.align		4
        /*0030*/ 	.byte	0x02, 0x4c
        /*0032*/ 	.byte	0x06
	.zero		1


	//----- nvinfo : EIATTR_ANNOTATIONS
	.align		4
        /*0034*/ 	.byte	0x04, 0x55
        /*0036*/ 	.short	(.L_1052 - .L_1051)


	//   ....[0]....
.L_1051:
        /* <DEDUP_REMOVED lines=68> */


	//----- nvinfo : EIATTR_MERCURY_ISA_VERSION
	.align		4
.L_1052:
        /*0468*/ 	.byte	0x03, 0x5f
        /*046a*/ 	.short	0x0000


	//----- nvinfo : EIATTR_INT_WARP_WIDE_INSTR_OFFSETS
	.align		4
        /*046c*/ 	.byte	0x04, 0x31
        /*046e*/ 	.short	(.L_1054 - .L_1053)


	//   ....[0]....
.L_1053:
        /*0470*/ 	.word	0x00012c50


	//   ....[1]....
        /*0474*/ 	.word	0x00012cd0


	//----- nvinfo : EIATTR_COOP_GROUP_MASK_REGIDS
	.align		4
.L_1054:
        /*0478*/ 	.byte	0x04, 0x29
        /*047a*/ 	.short	(.L_1056 - .L_1055)


	//   ....[0]....
.L_1055:
        /*047c*/ 	.word	0xffffffff


	//   ....[1]....
        /*0480*/ 	.word	0xffffffff


	//   ....[2]....
        /*0484*/ 	.word	0xffffffff


	//   ....[3]....
        /*0488*/ 	.word	0xffffffff


	//   ....[4]....
        /*048c*/ 	.word	0xffffffff


	//   ....[5]....
        /*0490*/ 	.word	0xffffffff


	//   ....[6]....
        /*0494*/ 	.word	0xffffffff


	//   ....[7]....
        /*0498*/ 	.word	0xffffffff


	//   ....[8]....
        /*049c*/ 	.word	0xffffffff


	//   ....[9]....
        /*04a0*/ 	.word	0xffffffff


	//   ....[10]....
        /*04a4*/ 	.word	0xffffffff


	//   ....[11]....
        /*04a8*/ 	.word	0xffffffff


	//   ....[12]....
        /*04ac*/ 	.word	0xffffffff


	//   ....[13]....
        /*04b0*/ 	.word	0xffffffff


	//   ....[14]....
        /*04b4*/ 	.word	0xffffffff


	//   ....[15]....
        /*04b8*/ 	.word	0xffffffff


	//   ....[16]....
        /*04bc*/ 	.word	0xffffffff


	//   ....[17]....
        /*04c0*/ 	.word	0xffffffff


	//   ....[18]....
        /*04c4*/ 	.word	0xffffffff


	//   ....[19]....
        /*04c8*/ 	.word	0xffffffff


	//   ....[20]....
        /*04cc*/ 	.word	0xffffffff


	//   ....[21]....
        /*04d0*/ 	.word	0xffffffff


	//   ....[22]....
        /*04d4*/ 	.word	0xffffffff


	//   ....[23]....
        /*04d8*/ 	.word	0xffffffff


	//   ....[24]....
        /*04dc*/ 	.word	0xffffffff


	//   ....[25]....
        /*04e0*/ 	.word	0xffffffff


	//   ....[26]....
        /*04e4*/ 	.word	0xffffffff


	//   ....[27]....
        /*04e8*/ 	.word	0xffffffff


	//   ....[28]....
        /*04ec*/ 	.word	0xffffffff


	//   ....[29]....
        /*04f0*/ 	.word	0xffffffff


	//   ....[30]....
        /*04f4*/ 	.word	0xffffffff


	//   ....[31]....
        /*04f8*/ 	.word	0xffffffff


	//   ....[32]....
        /*04fc*/ 	.word	0xffffffff


	//   ....[33]....
        /*0500*/ 	.word	0xffffffff


	//   ....[34]....
        /*0504*/ 	.word	0xffffffff


	//   ....[35]....
        /*0508*/ 	.word	0xffffffff


	//   ....[36]....
        /*050c*/ 	.word	0xffffffff


	//   ....[37]....
        /*0510*/ 	.word	0xffffffff


	//   ....[38]....
        /*0514*/ 	.word	0xffffffff


	//   ....[39]....
        /*0518*/ 	.word	0xffffffff


	//   ....[40]....
        /*051c*/ 	.word	0xffffffff


	//   ....[41]....
        /*0520*/ 	.word	0xffffffff


	//   ....[42]....
        /*0524*/ 	.word	0xffffffff


	//   ....[43]....
        /*0528*/ 	.word	0xffffffff


	//   ....[44]....
        /*052c*/ 	.word	0xffffffff


	//   ....[45]....
        /*0530*/ 	.word	0xffffffff


	//   ....[46]....
        /*0534*/ 	.word	0xffffffff


	//   ....[47]....
        /*0538*/ 	.word	0xffffffff


	//   ....[48]....
        /*053c*/ 	.word	0xffffffff


	//   ....[49]....
        /*0540*/ 	.word	0xffffffff


	//   ....[50]....
        /*0544*/ 	.word	0xffffffff


	//   ....[51]....
        /*0548*/ 	.word	0xffffffff


	//   ....[52]....
        /*054c*/ 	.word	0xffffffff


	//   ....[53]....
        /*0550*/ 	.word	0xffffffff


	//   ....[54]....
        /*0554*/ 	.word	0xffffffff


	//   ....[55]....
        /*0558*/ 	.word	0xffffffff


	//   ....[56]....
        /*055c*/ 	.word	0xffffffff


	//   ....[57]....
        /*0560*/ 	.word	0xffffffff


	//   ....[58]....
        /*0564*/ 	.word	0xffffffff


	//   ....[59]....
        /*0568*/ 	.word	0xffffffff


	//   ....[60]....
        /*056c*/ 	.word	0xffffffff


	//   ....[61]....
        /*0570*/ 	.word	0xffffffff


	//   ....[62]....
        /*0574*/ 	.word	0xffffffff


	//   ....[63]....
        /*0578*/ 	.word	0xffffffff


	//   ....[64]....
        /*057c*/ 	.word	0xffffffff


	//   ....[65]....
        /*0580*/ 	.word	0xffffffff


	//   ....[66]....
        /*0584*/ 	.word	0xffffffff


	//   ....[67]....
        /*0588*/ 	.word	0xffffffff


	//   ....[68]....
        /*058c*/ 	.word	0xffffffff


	//   ....[69]....
        /*0590*/ 	.word	0xffffffff


	//   ....[70]....
        /*0594*/ 	.word	0xffffffff


	//   ....[71]....
        /*0598*/ 	.word	0xffffffff


	//   ....[72]....
        /*059c*/ 	.word	0xffffffff


	//   ....[73]....
        /*05a0*/ 	.word	0xffffffff


	//   ....[74]....
        /*05a4*/ 	.word	0xffffffff


	//   ....[75]....
        /*05a8*/ 	.word	0xffffffff


	//   ....[76]....
        /*05ac*/ 	.word	0xffffffff


	//   ....[77]....
        /*05b0*/ 	.word	0xffffffff


	//   ....[78]....
        /*05b4*/ 	.word	0xffffffff


	//   ....[79]....
        /*05b8*/ 	.word	0xffffffff


	//   ....[80]....
        /*05bc*/ 	.word	0xffffffff


	//   ....[81]....
        /*05c0*/ 	.word	0xffffffff


	//   ....[82]....
        /*05c4*/ 	.word	0xffffffff


	//   ....[83]....
        /*05c8*/ 	.word	0xffffffff


	//   ....[84]....
        /*05cc*/ 	.word	0xffffffff


	//   ....[85]....
        /*05d0*/ 	.word	0xffffffff


	//   ....[86]....
        /*05d4*/ 	.word	0xffffffff


	//   ....[87]....
        /*05d8*/ 	.word	0xffffffff


	//   ....[88]....
        /*05dc*/ 	.word	0xffffffff


	//   ....[89]....
        /*05e0*/ 	.word	0xffffffff


	//   ....[90]....
        /*05e4*/ 	.word	0xffffffff


	//   ....[91]....
        /*05e8*/ 	.word	0xffffffff


	//   ....[92]....
        /*05ec*/ 	.word	0xffffffff


	//   ....[93]....
        /*05f0*/ 	.word	0xffffffff


	//   ....[94]....
        /*05f4*/ 	.word	0xffffffff


	//   ....[95]....
        /*05f8*/ 	.word	0xffffffff


	//   ....[96]....
        /*05fc*/ 	.word	0xffffffff


	//   ....[97]....
        /*0600*/ 	.word	0xffffffff


	//   ....[98]....
        /*0604*/ 	.word	0xffffffff


	//   ....[99]....
        /*0608*/ 	.word	0xffffffff


	//   ....[100]....
        /*060c*/ 	.word	0xffffffff


	//   ....[101]....
        /*0610*/ 	.word	0xffffffff


	//   ....[102]....
        /*0614*/ 	.word	0xffffffff


	//   ....[103]....
        /*0618*/ 	.word	0xffffffff


	//   ....[104]....
        /*061c*/ 	.word	0xffffffff


	//   ....[105]....
        /*0620*/ 	.word	0xffffffff


	//   ....[106]....
        /*0624*/ 	.word	0xffffffff


	//   ....[107]....
        /*0628*/ 	.word	0xffffffff


	//   ....[108]....
        /*062c*/ 	.word	0xffffffff


	//   ....[109]....
        /*0630*/ 	.word	0xffffffff


	//   ....[110]....
        /*0634*/ 	.word	0xffffffff


	//   ....[111]....
        /*0638*/ 	.word	0xffffffff


	//   ....[112]....
        /*063c*/ 	.word	0xffffffff


	//   ....[113]....
        /*0640*/ 	.word	0xffffffff


	//   ....[114]....
        /*0644*/ 	.word	0xffffffff


	//   ....[115]....
        /*0648*/ 	.word	0xffffffff


	//   ....[116]....
        /*064c*/ 	.word	0xffffffff


	//   ....[117]....
        /*0650*/ 	.word	0xffffffff


	//   ....[118]....
        /*0654*/ 	.word	0xffffffff


	//   ....[119]....
        /*0658*/ 	.word	0xffffffff


	//   ....[120]....
        /*065c*/ 	.word	0xffffffff


	//   ....[121]....
        /*0660*/ 	.word	0xffffffff


	//   ....[122]....
        /*0664*/ 	.word	0xffffffff


	//   ....[123]....
        /*0668*/ 	.word	0xffffffff


	//   ....[124]....
        /*066c*/ 	.word	0xffffffff


	//   ....[125]....
        /*0670*/ 	.word	0xffffffff


	//   ....[126]....
        /*0674*/ 	.word	0xffffffff


	//   ....[127]....
        /*0678*/ 	.word	0xffffffff


	//   ....[128]....
        /*067c*/ 	.word	0xffffffff


	//   ....[129]....
        /*0680*/ 	.word	0xffffffff


	//   ....[130]....
        /*0684*/ 	.word	0xffffffff


	//   ....[131]....
        /*0688*/ 	.word	0xffffffff


	//   ....[132]....
        /*068c*/ 	.word	0xffffffff


	//   ....[133]....
        /*0690*/ 	.word	0xffffffff


	//   ....[134]....
        /*0694*/ 	.word	0xffffffff


	//   ....[135]....
        /*0698*/ 	.word	0xffffffff


	//   ....[136]....
        /*069c*/ 	.word	0xffffffff


	//   ....[137]....
        /*06a0*/ 	.word	0xffffffff


	//   ....[138]....
        /*06a4*/ 	.word	0xffffffff


	//   ....[139]....
        /*06a8*/ 	.word	0xffffffff


	//   ....[140]....
        /*06ac*/ 	.word	0xffffffff


	//   ....[141]....
        /*06b0*/ 	.word	0xffffffff


	//   ....[142]....
        /*06b4*/ 	.word	0xffffffff


	//   ....[143]....
        /*06b8*/ 	.word	0xffffffff


	//   ....[144]....
        /*06bc*/ 	.word	0xffffffff


	//   ....[145]....
        /*06c0*/ 	.word	0xffffffff


	//   ....[146]....
        /*06c4*/ 	.word	0xffffffff


	//   ....[147]....
        /*06c8*/ 	.word	0xffffffff


	//   ....[148]....
        /*06cc*/ 	.word	0xffffffff


	//   ....[149]....
        /*06d0*/ 	.word	0xffffffff


	//   ....[150]....
        /*06d4*/ 	.word	0xffffffff


	//   ....[151]....
        /*06d8*/ 	.word	0xffffffff


	//   ....[152]....
        /*06dc*/ 	.word	0xffffffff


	//----- nvinfo : EIATTR_COOP_GROUP_INSTR_OFFSETS
	.align		4
.L_1056:
        /*06e0*/ 	.byte	0x04, 0x28
        /*06e2*/ 	.short	(.L_1058 - .L_1057)


	//   ....[0]....
.L_1057:
        /*06e4*/ 	.word	0x00000050


	//   ....[1]....
        /*06e8*/ 	.word	0x000001e0


	//   ....[2]....
        /*06ec*/ 	.word	0x00000210


	//   ....[3]....
        /*06f0*/ 	.word	0x00000240


	//   ....[4]....
        /*06f4*/ 	.word	0x00000270


	//   ....[5]....
        /*06f8*/ 	.word	0x000002a0


	//   ....[6]....
        /*06fc*/ 	.word	0x000002d0


	//   ....[7]....
        /*0700*/ 	.word	0x00000430


	//   ....[8]....
        /*0704*/ 	.word	0x00000470


	//   ....[9]....
        /*0708*/ 	.word	0x000004a0


	//   ....[10]....
        /*070c*/ 	.word	0x000004d0


	//   ....[11]....
        /*0710*/ 	.word	0x00000500


	//   ....[12]....
        /*0714*/ 	.word	0x00000530


	//   ....[13]....
        /*0718*/ 	.word	0x000005c0


	//   ....[14]....
        /*071c*/ 	.word	0x00000600


	//   ....[15]....
        /*0720*/ 	.word	0x00000620


	//   ....[16]....
        /*0724*/ 	.word	0x00000680


	//   ....[17]....
        /*0728*/ 	.word	0x00002eb0


	//   ....[18]....
        /*072c*/ 	.word	0x00002ed0


	//   ....[19]....
        /*0730*/ 	.word	0x000030f0


	//   ....[20]....
        /*0734*/ 	.word	0x00003100


	//   ....[21]....
        /*0738*/ 	.word	0x00003320


	//   ....[22]....
        /*073c*/ 	.word	0x00003340


	//   ....[23]....
        /*0740*/ 	.word	0x00003560


	//   ....[24]....
        /*0744*/ 	.word	0x00003570


	//   ....[25]....
        /*0748*/ 	.word	0x00004c70


	//   ....[26]....
        /*074c*/ 	.word	0x00004e60


	//   ....[27]....
        /*0750*/ 	.word	0x00005710


	//   ....[28]....
        /*0754*/ 	.word	0x00005810


	//   ....[29]....
        /*0758*/ 	.word	0x00005920


	//   ....[30]....
        /*075c*/ 	.word	0x00005980


	//   ....[31]....
        /*0760*/ 	.word	0x000084f0


	//   ....[32]....
        /*0764*/ 	.word	0x000089c0


	//   ....[33]....
        /*0768*/ 	.word	0x00008ca0


	//   ....[34]....
        /*076c*/ 	.word	0x00008cc0


	//   ....[35]....
        /*0770*/ 	.word	0x000096d0


	//   ....[36]....
        /*0774*/ 	.word	0x000096f0


	//   ....[37]....
        /*0778*/ 	.word	0x0000c6d0


	//   ....[38]....
        /*077c*/ 	.word	0x0000c720


	//   ....[39]....
        /*0780*/ 	.word	0x0000c760


	//   ....[40]....
        /*0784*/ 	.word	0x0000c780


	//   ....[41]....
        /*0788*/ 	.word	0x0000f970


	//   ....[42]....
        /*078c*/ 	.word	0x0000fe40


	//   ....[43]....
        /*0790*/ 	.word	0x00010120


	//   ....[44]....
        /*0794*/ 	.word	0x00010140


	//   ....[45]....
        /*0798*/ 	.word	0x00010b60


	//   ....[46]....
        /*079c*/ 	.word	0x00010b80


	//   ....[47]....
        /*07a0*/ 	.word	0x00012230


	//   ....[48]....
        /*07a4*/ 	.word	0x00012260


	//   ....[49]....
        /*07a8*/ 	.word	0x00012270


	//   ....[50]....
        /*07ac*/ 	.word	0x000122a0


	//   ....[51]....
        /*07b0*/ 	.word	0x00013ae0


	//   ....[52]....
        /*07b4*/ 	.word	0x00013af0


	//   ....[53]....
        /*07b8*/ 	.word	0x00013b20


	//   ....[54]....
        /*07bc*/ 	.word	0x00013b40


	//   ....[55]....
        /*07c0*/ 	.word	0x00013f40


	//   ....[56]....
        /*07c4*/ 	.word	0x00013f60


	//   ....[57]....
        /*07c8*/ 	.word	0x00014130


	//   ....[58]....
        /*07cc*/ 	.word	0x00014140


	//   ....[59]....
        /*07d0*/ 	.word	0x00014320


	//   ....[60]....
        /*07d4*/ 	.word	0x00014340


	//   ....[61]....
        /*07d8*/ 	.word	0x00014520


	//   ....[62]....
        /*07dc*/ 	.word	0x00014530


	//   ....[63]....
        /*07e0*/ 	.word	0x00014910


	//   ....[64]....
        /*07e4*/ 	.word	0x00014930


	//   ....[65]....
        /*07e8*/ 	.word	0x000155d0


	//   ....[66]....
        /*07ec*/ 	.word	0x000155e0


	//   ....[67]....
        /*07f0*/ 	.word	0x00016a50


	//   ....[68]....
        /*07f4*/ 	.word	0x00016a70


	//   ....[69]....
        /*07f8*/ 	.word	0x00016c50


	//   ....[70]....
        /*07fc*/ 	.word	0x00016c60


	//   ....[71]....
        /*0800*/ 	.word	0x00016e40


	//   ....[72]....
        /*0804*/ 	.word	0x00016e60


	//   ....[73]....
        /*0808*/ 	.word	0x00017040


	//   ....[74]....
        /*080c*/ 	.word	0x00017050


	//   ....[75]....
        /*0810*/ 	.word	0x000172c0


	//   ....[76]....
        /*0814*/ 	.word	0x000172e0


	//   ....[77]....
        /*0818*/ 	.word	0x00017400


	//   ....[78]....
        /*081c*/ 	.word	0x00017440


	//   ....[79]....
        /*0820*/ 	.word	0x00017470


	//   ....[80]....
        /*0824*/ 	.word	0x000174a0


	//   ....[81]....
        /*0828*/ 	.word	0x000174d0


	//   ....[82]....
        /*082c*/ 	.word	0x00017500


	//   ....[83]....
        /*0830*/ 	.word	0x00017650


	//   ....[84]....
        /*0834*/ 	.word	0x00017690


	//   ....[85]....
        /*0838*/ 	.word	0x000176c0


	//   ....[86]....
        /*083c*/ 	.word	0x000176f0


	//   ....[87]....
        /*0840*/ 	.word	0x00017720


	//   ....[88]....
        /*0844*/ 	.word	0x00017750


	//   ....[89]....
        /*0848*/ 	.word	0x000177e0


	//   ....[90]....
        /*084c*/ 	.word	0x00017820


	//   ....[91]....
        /*0850*/ 	.word	0x00017830


	//   ....[92]....
        /*0854*/ 	.word	0x00017890


	//   ....[93]....
        /*0858*/ 	.word	0x00018240


	//   ....[94]....
        /*085c*/ 	.word	0x000182a0


	//   ....[95]....
        /*0860*/ 	.word	0x000182f0


	//   ....[96]....
        /*0864*/ 	.word	0x00018340


	//   ....[97]....
        /*0868*/ 	.word	0x00018390


	//   ....[98]....
        /*086c*/ 	.word	0x00018400


	//   ....[99]....
        /*0870*/ 	.word	0x00018440


	//   ....[100]....
        /*0874*/ 	.word	0x000184b0


	//   ....[101]....
        /*0878*/ 	.word	0x00018520


	//   ....[102]....
        /*087c*/ 	.word	0x00018580


	//   ....[103]....
        /*0880*/ 	.word	0x000185f0


	//   ....[104]....
        /*0884*/ 	.word	0x00018660


	//   ....[105]....
        /*0888*/ 	.word	0x000186c0


	//   ....[106]....
        /*088c*/ 	.word	0x00018720


	//   ....[107]....
        /*0890*/ 	.word	0x00018780


	//   ....[108]....
        /*0894*/ 	.word	0x000187f0


	//   ....[109]....
        /*0898*/ 	.word	0x00018850


	//   ....[110]....
        /*089c*/ 	.word	0x000188b0


	//   ....[111]....
        /*08a0*/ 	.word	0x00018900


	//   ....[112]....
        /*08a4*/ 	.word	0x00018960


	//   ....[113]....
        /*08a8*/ 	.word	0x000189b0


	//   ....[114]....
        /*08ac*/ 	.word	0x00018a00


	//   ....[115]....
        /*08b0*/ 	.word	0x00018a70


	//   ....[116]....
        /*08b4*/ 	.word	0x00018ae0


	//   ....[117]....
        /*08b8*/ 	.word	0x00018b40


	//   ....[118]....
        /*08bc*/ 	.word	0x00018ba0


	//   ....[119]....
        /*08c0*/ 	.word	0x00018c00


	//   ....[120]....
        /*08c4*/ 	.word	0x00018c70


	//   ....[121]....
        /*08c8*/ 	.word	0x00018cd0


	//   ....[122]....
        /*08cc*/ 	.word	0x00018d30


	//   ....[123]....
        /*08d0*/ 	.word	0x00018d90


	//   ....[124]....
        /*08d4*/ 	.word	0x00018e00


	//   ....[125]....
        /*08d8*/ 	.word	0x00018e60


	//   ....[126]....
        /*08dc*/ 	.word	0x00018ec0


	//   ....[127]....
        /*08e0*/ 	.word	0x00018f20


	//   ....[128]....
        /*08e4*/ 	.word	0x00018f90


	//   ....[129]....
        /*08e8*/ 	.word	0x00018ff0


	//   ....[130]....
        /*08ec*/ 	.word	0x00019050


	//   ....[131]....
        /*08f0*/ 	.word	0x000190b0


	//   ....[132]....
        /*08f4*/ 	.word	0x00019120


	//   ....[133]....
        /*08f8*/ 	.word	0x00019180


	//   ....[134]....
        /*08fc*/ 	.word	0x000191e0


	//   ....[135]....
        /*0900*/ 	.word	0x00019240


	//   ....[136]....
        /*0904*/ 	.word	0x000192b0


	//   ....[137]....
        /*0908*/ 	.word	0x00019300


	//   ....[138]....
        /*090c*/ 	.word	0x00019340


	//   ....[139]....
        /*0910*/ 	.word	0x00019390


	//   ....[140]....
        /*0914*/ 	.word	0x000193e0


	//   ....[141]....
        /*0918*/ 	.word	0x00019430


	//   ....[142]....
        /*091c*/ 	.word	0x000194a0


	//   ....[143]....
        /*0920*/ 	.word	0x000194e0


	//   ....[144]....
        /*0924*/ 	.word	0x00019530


	//   ....[145]....
        /*0928*/ 	.word	0x00019580


	//   ....[146]....
        /*092c*/ 	.word	0x000195d0


	//   ....[147]....
        /*0930*/ 	.word	0x00019620


	//   ....[148]....
        /*0934*/ 	.word	0x00019690


	//   ....[149]....
        /*0938*/ 	.word	0x000196d0


	//   ....[150]....
        /*093c*/ 	.word	0x00019740


	//   ....[151]....
        /*0940*/ 	.word	0x000197a0


	//   ....[152]....
        /*0944*/ 	.word	0x00019800


	//----- nvinfo : EIATTR_EXIT_INSTR_OFFSETS
	.align		4
.L_1058:
        /*0948*/ 	.byte	0x04, 0x1c
        /*094a*/ 	.short	(.L_1060 - .L_1059)


	//   ....[0]....
.L_1059:
        /*094c*/ 	.word	0x00000fe0


	//   ....[1]....
        /*0950*/ 	.word	0x00018200


	//----- nvinfo : EIATTR_MAX_THREADS
	.align		4
.L_1060:
        /*0954*/ 	.byte	0x04, 0x05
        /*0956*/ 	.short	(.L_1062 - .L_1061)
.L_1061:
        /*0958*/ 	.word	0x00000100
        /*095c*/ 	.word	0x00000001
        /*0960*/ 	.word	0x00000001


	//----- nvinfo : EIATTR_CRS_STACK_SIZE
	.align		4
.L_1062:
        /*0964*/ 	.byte	0x04, 0x1e
        /*0966*/ 	.short	(.L_1064 - .L_1063)
.L_1063:
        /*0968*/ 	.word	0x00000000
.L_1064:


//--------------------- .nv.info._ZN7cutlass13device_kernelIN5flash19enable_sm80_to_sm89INS1_16FlashAttnFwdSm80INS1_25CollectiveMainloopFwdSm80ILi8ELi1ELb0EN4cute5tupleIJNS5_1CILi128EEENS7_ILi48EEENS7_ILi256EEEEEELi256ENS_6half_tEfNS_4arch4Sm80ELb0ELb1ELb0ELb1ELb0ELb1ELb1ELb1EEENS1_21CollectiveEpilogueFwdINS6_IJS8_SA_S9_EEENS6_IJNS7_ILi1EEESI_SI_EEESC_SE_Li256ELb1ELb1ELb1ELb0EEENS1_36VarlenDynamicPersistentTileSchedulerILi128ELi48ELi256ELi256ELb1ELb1ELb0ELb1ELb0ELb1EEEEEEEEEvNT_6ParamsE --------------------------
	.section	.nv.info._ZN7cutlass13device_kernelIN5flash19enable_sm80_to_sm89INS1_16FlashAttnFwdSm80INS1_25CollectiveMainloopFwdSm80ILi8ELi1ELb0EN4cute5tupleIJNS5_1CILi128EEENS7_ILi48EEENS7_ILi256EEEEEELi256ENS_6half_tEfNS_4arch4Sm80ELb0ELb1ELb0ELb1ELb0ELb1ELb1ELb1EEENS1_21CollectiveEpilogueFwdINS6_IJS8_SA_S9_EEENS6_IJNS7_ILi1EEESI_SI_EEESC_SE_Li256ELb1ELb1ELb1ELb0EEENS1_36VarlenDynamicPersistentTileSchedulerILi128ELi48ELi256ELi256ELb1ELb1ELb0ELb1ELb0ELb1EEEEEEEEEvNT_6ParamsE,"",@"SHT_CUDA_INFO"
	.sectionflags	@""
	.align	4


	//----- nvinfo : EIATTR_CUDA_API_VERSION
	.align		4
        /*0000*/ 	.byte	0x04, 0x37
        /*0002*/ 	.short	(.L_1066 - .L_1065)
.L_1065:
        /*0004*/ 	.word	0x00000082


	//----- nvinfo : EIATTR_SW2861232_WAR
	.align		4
.L_1066:
        /*0008*/ 	.byte	0x01, 0x35
	.zero		2


	//----- nvinfo : EIATTR_PARAM_CBANK
	.align		4
        /*000c*/ 	.byte	0x04, 0x0a
        /*000e*/ 	.short	(.L_1068 - .L_1067)
	.align		4
.L_1067:
        /*0010*/ 	.word	index@(.nv.constant0._ZN7cutlass13device_kernelIN5flash19enable_sm80_to_sm89INS1_16FlashAttnFwdSm80INS1_25CollectiveMainloopFwdSm80ILi8ELi1ELb0EN4cute5tupleIJNS5_1CILi128EEENS7_ILi48EEENS7_ILi256EEEEEELi256ENS_6half_tEfNS_4arch4Sm80ELb0ELb1ELb0ELb1ELb0ELb1ELb1ELb1EEENS1_21CollectiveEpilogueFwdINS6_IJS8_SA_S9_EEENS6_IJNS7_ILi1EEESI_SI_EEESC_SE_Li256ELb1ELb1ELb1ELb0EEENS1_36VarlenDynamicPersistentTileSchedulerILi128ELi48ELi256ELi256ELb1ELb1ELb0ELb1ELb0ELb1EEEEEEEEEvNT_6ParamsE)
        /*0014*/ 	.short	0x0160
        /*0016*/ 	.short	0x0438


	//----- nvinfo : EIATTR_CBANK_PARAM_SIZE
	.align		4
.L_1068:
        /*0018*/ 	.byte	0x03, 0x19
        /*001a*/ 	.short	0x0438


	//----- nvinfo : EIATTR_KPARAM_INFO
	.align		4
        /*001c*/ 	.byte	0x04, 0x17
        /*001e*/ 	.short	(.L_1070 - .L_1069)
.L_1069:
        /*0020*/ 	.word	0x00000000
        /*0024*/ 	.short	0x0000
        /*0026*/ 	.short	0x0000
        /*0028*/ 	.byte	0x00, 0xf0, 0xe1, 0x10


	//----- nvinfo : EIATTR_MAXREG_COUNT
	.align		4
.L_1070:
        /*002c*/ 	.byte	0x03, 0x1b
        /*002e*/ 	.short	0x00ff


	//----- nvinfo : EIATTR_NUM_BARRIERS
	.align		4
        /*0030*/ 	.byte	0x02, 0x4c
        /*0032*/ 	.byte	0x06
	.zero		1


	//----- nvinfo : EIATTR_ANNOTATIONS
	.align		4
        /*0034*/ 	.byte	0x04, 0x55
        /*0036*/ 	.short	(.L_1072 - .L_1071)


	//   ....[0]....
.L_1071:
        /* <DEDUP_REMOVED lines=20> */


	//----- nvinfo : EIATTR_MERCURY_ISA_VERSION
	.align		4
.L_1072:
        /*0168*/ 	.byte	0x03, 0x5f
        /*016a*/ 	.short	0x0000


	//----- nvinfo : EIATTR_INT_WARP_WIDE_INSTR_OFFSETS
	.align		4
        /*016c*/ 	.byte	0x04, 0x31
        /*016e*/ 	.short	(.L_1074 - .L_1073)


	//   ....[0]....
.L_1073:
        /*0170*/ 	.word	0x00020510


	//   ....[1]....
        /*0174*/ 	.word	0x00020590


	//----- nvinfo : EIATTR_COOP_GROUP_MASK_REGIDS
	.align		4
.L_1074:
        /*0178*/ 	.byte	0x04, 0x29
        /*017a*/ 	.short	(.L_1076 - .L_1075)


	//   ....[0]....
.L_1075:
        /*017c*/ 	.word	0xffffffff


	//   ....[1]....
        /*0180*/ 	.word	0xffffffff


	//   ....[2]....
        /*0184*/ 	.word	0xffffffff


	//   ....[3]....
        /*0188*/ 	.word	0xffffffff


	//   ....[4]....
        /*018c*/ 	.word	0xffffffff


	//   ....[5]....
        /*0190*/ 	.word	0xffffffff


	//   ....[6]....
        /*0194*/ 	.word	0xffffffff


	//   ....[7]....
        /*0198*/ 	.word	0xffffffff


	//   ....[8]....
        /*019c*/ 	.word	0xffffffff


	//   ....[9]....
        /*01a0*/ 	.word	0xffffffff


	//   ....[10]....
        /*01a4*/ 	.word	0xffffffff


	//   ....[11]....
        /*01a8*/ 	.word	0xffffffff


	//   ....[12]....
        /*01ac*/ 	.word	0xffffffff


	//   ....[13]....
        /*01b0*/ 	.word	0xffffffff


	//   ....[14]....
        /*01b4*/ 	.word	0xffffffff


	//   ....[15]....
        /*01b8*/ 	.word	0xffffffff


	//   ....[16]....
        /*01bc*/ 	.word	0xffffffff


	//   ....[17]....
        /*01c0*/ 	.word	0xffffffff


	//   ....[18]....
        /*01c4*/ 	.word	0xffffffff


	//   ....[19]....
        /*01c8*/ 	.word	0xffffffff


	//   ....[20]....
        /*01cc*/ 	.word	0xffffffff


	//   ....[21]....
        /*01d0*/ 	.word	0xffffffff


	//   ....[22]....
        /*01d4*/ 	.word	0xffffffff


	//   ....[23]....
        /*01d8*/ 	.word	0xffffffff


	//   ....[24]....
        /*01dc*/ 	.word	0xffffffff


	//   ....[25]....
        /*01e0*/ 	.word	0xffffffff


	//   ....[26]....
        /*01e4*/ 	.word	0xffffffff


	//   ....[27]....
        /*01e8*/ 	.word	0xffffffff


	//   ....[28]....
        /*01ec*/ 	.word	0xffffffff


	//   ....[29]....
        /*01f0*/ 	.word	0xffffffff


	//   ....[30]....
        /*01f4*/ 	.word	0xffffffff


	//   ....[31]....
        /*01f8*/ 	.word	0xffffffff


	//   ....[32]....
        /*01fc*/ 	.word	0xffffffff


	//   ....[33]....
        /*0200*/ 	.word	0xffffffff


	//   ....[34]....
        /*0204*/ 	.word	0xffffffff


	//   ....[35]....
        /*0208*/ 	.word	0xffffffff


	//   ....[36]....
        /*020c*/ 	.word	0xffffffff


	//   ....[37]....
        /*0210*/ 	.word	0xffffffff


	//   ....[38]....
        /*0214*/ 	.word	0xffffffff


	//   ....[39]....
        /*0218*/ 	.word	0xffffffff


	//   ....[40]....
        /*021c*/ 	.word	0xffffffff


	//   ....[41]....
        /*0220*/ 	.word	0xffffffff


	//   ....[42]....
        /*0224*/ 	.word	0xffffffff


	//   ....[43]....
        /*0228*/ 	.word	0xffffffff


	//   ....[44]....
        /*022c*/ 	.word	0xffffffff


	//   ....[45]....
        /*0230*/ 	.word	0xffffffff


	//   ....[46]....
        /*0234*/ 	.word	0xffffffff


	//   ....[47]....
        /*0238*/ 	.word	0xffffffff


	//   ....[48]....
        /*023c*/ 	.word	0xffffffff


	//   ....[49]....
        /*0240*/ 	.word	0xffffffff


	//   ....[50]....
        /*0244*/ 	.word	0xffffffff


	//   ....[51]....
        /*0248*/ 	.word	0xffffffff


	//   ....[52]....
        /*024c*/ 	.word	0xffffffff


	//   ....[53]....
        /*0250*/ 	.word	0xffffffff


	//   ....[54]....
        /*0254*/ 	.word	0xffffffff


	//   ....[55]....
        /*0258*/ 	.word	0xffffffff


	//   ....[56]....
        /*025c*/ 	.word	0xffffffff


	//   ....[57]....
        /*0260*/ 	.word	0xffffffff


	//   ....[58]....
        /*0264*/ 	.word	0xffffffff


	//   ....[59]....
        /*0268*/ 	.word	0xffffffff


	//   ....[60]....
        /*026c*/ 	.word	0xffffffff


	//   ....[61]....
        /*0270*/ 	.word	0xffffffff


	//   ....[62]....
        /*0274*/ 	.word	0xffffffff


	//   ....[63]....
        /*0278*/ 	.word	0xffffffff


	//   ....[64]....
        /*027c*/ 	.word	0xffffffff


	//   ....[65]....
        /*0280*/ 	.word	0xffffffff


	//   ....[66]....
        /*0284*/ 	.word	0xffffffff


	//   ....[67]....
        /*0288*/ 	.word	0xffffffff


	//   ....[68]....
        /*028c*/ 	.word	0xffffffff


	//   ....[69]....
        /*0290*/ 	.word	0xffffffff


	//   ....[70]....
        /*0294*/ 	.word	0xffffffff


	//   ....[71]....
        /*0298*/ 	.word	0xffffffff


	//   ....[72]....
        /*029c*/ 	.word	0xffffffff


	//   ....[73]....
        /*02a0*/ 	.word	0xffffffff


	//   ....[74]....
        /*02a4*/ 	.word	0xffffffff


	//   ....[75]....
        /*02a8*/ 	.word	0xffffffff


	//   ....[76]....
        /*02ac*/ 	.word	0xffffffff


	//   ....[77]....
        /*02b0*/ 	.word	0xffffffff


	//   ....[78]....
        /*02b4*/ 	.word	0xffffffff


	//   ....[79]....
        /*02b8*/ 	.word	0xffffffff


	//   ....[80]....
        /*02bc*/ 	.word	0xffffffff


	//   ....[81]....
        /*02c0*/ 	.word	0xffffffff


	//   ....[82]....
        /*02c4*/ 	.word	0xffffffff


	//   ....[83]....
        /*02c8*/ 	.word	0xffffffff


	//   ....[84]....
        /*02cc*/ 	.word	0xffffffff


	//   ....[85]....
        /*02d0*/ 	.word	0xffffffff


	//   ....[86]....
        /*02d4*/ 	.word	0xffffffff


	//   ....[87]....
        /*02d8*/ 	.word	0xffffffff


	//   ....[88]....
        /*02dc*/ 	.word	0xffffffff


	//   ....[89]....
        /*02e0*/ 	.word	0xffffffff


	//   ....[90]....
        /*02e4*/ 	.word	0xffffffff


	//   ....[91]....
        /*02e8*/ 	.word	0xffffffff


	//   ....[92]....
        /*02ec*/ 	.word	0xffffffff


	//   ....[93]....
        /*02f0*/ 	.word	0xffffffff


	//   ....[94]....
        /*02f4*/ 	.word	0xffffffff


	//   ....[95]....
        /*02f8*/ 	.word	0xffffffff


	//   ....[96]....
        /*02fc*/ 	.word	0xffffffff


	//   ....[97]....
        /*0300*/ 	.word	0xffffffff


	//   ....[98]....
        /*0304*/ 	.word	0xffffffff


	//   ....[99]....
        /*0308*/ 	.word	0xffffffff


	//   ....[100]....
        /*030c*/ 	.word	0xffffffff


	//   ....[101]....
        /*0310*/ 	.word	0xffffffff


	//   ....[102]....
        /*0314*/ 	.word	0xffffffff


	//   ....[103]....
        /*0318*/ 	.word	0xffffffff


	//   ....[104]....
        /*031c*/ 	.word	0xffffffff


	//   ....[105]....
        /*0320*/ 	.word	0xffffffff


	//   ....[106]....
        /*0324*/ 	.word	0xffffffff


	//   ....[107]....
        /*0328*/ 	.word	0xffffffff


	//   ....[108]....
        /*032c*/ 	.word	0xffffffff


	//   ....[109]....
        /*0330*/ 	.word	0xffffffff


	//   ....[110]....
        /*0334*/ 	.word	0xffffffff


	//   ....[111]....
        /*0338*/ 	.word	0xffffffff


	//   ....[112]....
        /*033c*/ 	.word	0xffffffff


	//   ....[113]....
        /*0340*/ 	.word	0xffffffff


	//   ....[114]....
        /*0344*/ 	.word	0xffffffff


	//   ....[115]....
        /*0348*/ 	.word	0xffffffff


	//   ....[116]....
        /*034c*/ 	.word	0xffffffff


	//   ....[117]....
        /*0350*/ 	.word	0xffffffff


	//   ....[118]....
        /*0354*/ 	.word	0xffffffff


	//   ....[119]....
        /*0358*/ 	.word	0xffffffff


	//   ....[120]....
        /*035c*/ 	.word	0xffffffff


	//   ....[121]....
        /*0360*/ 	.word	0xffffffff


	//   ....[122]....
        /*0364*/ 	.word	0xffffffff


	//   ....[123]....
        /*0368*/ 	.word	0xffffffff


	//   ....[124]....
        /*036c*/ 	.word	0xffffffff


	//   ....[125]....
        /*0370*/ 	.word	0xffffffff


	//   ....[126]....
        /*0374*/ 	.word	0xffffffff


	//   ....[127]....
        /*0378*/ 	.word	0xffffffff


	//   ....[128]....
        /*037c*/ 	.word	0xffffffff


	//   ....[129]....
        /*0380*/ 	.word	0xffffffff


	//   ....[130]....
        /*0384*/ 	.word	0xffffffff


	//   ....[131]....
        /*0388*/ 	.word	0xffffffff


	//   ....[132]....
        /*038c*/ 	.word	0xffffffff


	//   ....[133]....
        /*0390*/ 	.word	0xffffffff


	//   ....[134]....
        /*0394*/ 	.word	0xffffffff


	//   ....[135]....
        /*0398*/ 	.word	0xffffffff


	//   ....[136]....
        /*039c*/ 	.word	0xffffffff


	//   ....[137]....
        /*03a0*/ 	.word	0xffffffff


	//   ....[138]....
        /*03a4*/ 	.word	0xffffffff


	//   ....[139]....
        /*03a8*/ 	.word	0xffffffff


	//   ....[140]....
        /*03ac*/ 	.word	0xffffffff


	//   ....[141]....
        /*03b0*/ 	.word	0xffffffff


	//   ....[142]....
        /*03b4*/ 	.word	0xffffffff


	//   ....[143]....
        /*03b8*/ 	.word	0xffffffff


	//   ....[144]....
        /*03bc*/ 	.word	0xffffffff


	//   ....[145]....
        /*03c0*/ 	.word	0xffffffff


	//   ....[146]....
        /*03c4*/ 	.word	0xffffffff


	//   ....[147]....
        /*03c8*/ 	.word	0xffffffff


	//   ....[148]....
        /*03cc*/ 	.word	0xffffffff


	//   ....[149]....
        /*03d0*/ 	.word	0xffffffff


	//   ....[150]....
        /*03d4*/ 	.word	0xffffffff


	//   ....[151]....
        /*03d8*/ 	.word	0xffffffff


	//   ....[152]....
        /*03dc*/ 	.word	0xffffffff


	//   ....[153]....
        /*03e0*/ 	.word	0xffffffff


	//   ....[154]....
        /*03e4*/ 	.word	0xffffffff


	//   ....[155]....
        /*03e8*/ 	.word	0xffffffff


	//   ....[156]....
        /*03ec*/ 	.word	0xffffffff


	//   ....[157]....
        /*03f0*/ 	.word	0xffffffff


	//   ....[158]....
        /*03f4*/ 	.word	0xffffffff


	//   ....[159]....
        /*03f8*/ 	.word	0xffffffff


	//   ....[160]....
        /*03fc*/ 	.word	0xffffffff


	//   ....[161]....
        /*0400*/ 	.word	0xffffffff


	//   ....[162]....
        /*0404*/ 	.word	0xffffffff


	//   ....[163]....
        /*0408*/ 	.word	0xffffffff


	//   ....[164]....
        /*040c*/ 	.word	0xffffffff


	//   ....[165]....
        /*0410*/ 	.word	0xffffffff


	//   ....[166]....
        /*0414*/ 	.word	0xffffffff


	//   ....[167]....
        /*0418*/ 	.word	0xffffffff


	//   ....[168]....
        /*041c*/ 	.word	0xffffffff


	//   ....[169]....
        /*0420*/ 	.word	0xffffffff


	//   ....[170]....
        /*0424*/ 	.word	0xffffffff


	//   ....[171]....
        /*0428*/ 	.word	0xffffffff


	//   ....[172]....
        /*042c*/ 	.word	0xffffffff


	//   ....[173]....
        /*0430*/ 	.word	0xffffffff


	//   ....[174]....
        /*0434*/ 	.word	0xffffffff


	//   ....[175]....
        /*0438*/ 	.word	0xffffffff


	//   ....[176]....
        /*043c*/ 	.word	0xffffffff


	//   ....[177]....
        /*0440*/ 	.word	0xffffffff


	//   ....[178]....
        /*0444*/ 	.word	0xffffffff


	//   ....[179]....
        /*0448*/ 	.word	0xffffffff


	//   ....[180]....
        /*044c*/ 	.word	0xffffffff


	//   ....[181]....
        /*0450*/ 	.word	0xffffffff


	//   ....[182]....
        /*0454*/ 	.word	0xffffffff


	//   ....[183]....
        /*0458*/ 	.word	0xffffffff


	//   ....[184]....
        /*045c*/ 	.word	0xffffffff


	//----- nvinfo : EIATTR_COOP_GROUP_INSTR_OFFSETS
	.align		4
.L_1076:
        /*0460*/ 	.byte	0x04, 0x28
        /*0462*/ 	.short	(.L_1078 - .L_1077)


	//   ....[0]....
.L_1077:
        /*0464*/ 	.word	0x00000050


	//   ....[1]....
        /*0468*/ 	.word	0x000001f0


	//   ....[2]....
        /*046c*/ 	.word	0x00000220


	//   ....[3]....
        /*0470*/ 	.word	0x00000250


	//   ....[4]....
        /*0474*/ 	.word	0x00000280


	//   ....[5]....
        /*0478*/ 	.word	0x000002b0


	//   ....[6]....
        /*047c*/ 	.word	0x000002e0


	//   ....[7]....
        /*0480*/ 	.word	0x00000450


	//   ....[8]....
        /*0484*/ 	.word	0x00000490


	//   ....[9]....
        /*0488*/ 	.word	0x000004c0


	//   ....[10]....
        /*048c*/ 	.word	0x000004f0


	//   ....[11]....
        /*0490*/ 	.word	0x00000520


	//   ....[12]....
        /*0494*/ 	.word	0x00000550


	//   ....[13]....
        /*0498*/ 	.word	0x000005e0


	//   ....[14]....
        /*049c*/ 	.word	0x00000620


	//   ....[15]....
        /*04a0*/ 	.word	0x00000640


	//   ....[16]....
        /*04a4*/ 	.word	0x000006a0


	//   ....[17]....
        /*04a8*/ 	.word	0x00009e30


	//   ....[18]....
        /*04ac*/ 	.word	0x00009e50


	//   ....[19]....
        /*04b0*/ 	.word	0x0000a010


	//   ....[20]....
        /*04b4*/ 	.word	0x0000a020


	//   ....[21]....
        /*04b8*/ 	.word	0x0000a1a0


	//   ....[22]....
        /*04bc*/ 	.word	0x0000a1c0


	//   ....[23]....
        /*04c0*/ 	.word	0x0000a340


	//   ....[24]....
        /*04c4*/ 	.word	0x0000a350


	//   ....[25]....
        /*04c8*/ 	.word	0x0000aaa0


	//   ....[26]....
        /*04cc*/ 	.word	0x0000aac0


	//   ....[27]....
        /*04d0*/ 	.word	0x0000aae0


	//   ....[28]....
        /*04d4*/ 	.word	0x0000aaf0


	//   ....[29]....
        /*04d8*/ 	.word	0x0000af60


	//   ....[30]....
        /*04dc*/ 	.word	0x0000afa0


	//   ....[31]....
        /*04e0*/ 	.word	0x0000afe0


	//   ....[32]....
        /*04e4*/ 	.word	0x0000b020


	//   ....[33]....
        /*04e8*/ 	.word	0x0000b4d0


	//   ....[34]....
        /*04ec*/ 	.word	0x0000b510


	//   ....[35]....
        /*04f0*/ 	.word	0x0000b550


	//   ....[36]....
        /*04f4*/ 	.word	0x0000b590


	//   ....[37]....
        /*04f8*/ 	.word	0x0000ba40


	//   ....[38]....
        /*04fc*/ 	.word	0x0000ba80


	//   ....[39]....
        /*0500*/ 	.word	0x0000bac0


	//   ....[40]....
        /*0504*/ 	.word	0x0000bad0


	//   ....[41]....
        /*0508*/ 	.word	0x0000f000


	//   ....[42]....
        /*050c*/ 	.word	0x0000f020


	//   ....[43]....
        /*0510*/ 	.word	0x0000f040


	//   ....[44]....
        /*0514*/ 	.word	0x0000f050


	//   ....[45]....
        /*0518*/ 	.word	0x0000f250


	//   ....[46]....
        /*051c*/ 	.word	0x0000f3f0


	//   ....[47]....
        /*0520*/ 	.word	0x0000f430


	//   ....[48]....
        /*0524*/ 	.word	0x0000f470


	//   ....[49]....
        /*0528*/ 	.word	0x0000f6f0


	//   ....[50]....
        /*052c*/ 	.word	0x0000f800


	//   ....[51]....
        /*0530*/ 	.word	0x0000f860


	//   ....[52]....
        /*0534*/ 	.word	0x0000f8a0


	//   ....[53]....
        /*0538*/ 	.word	0x0000fb40


	//   ....[54]....
        /*053c*/ 	.word	0x0000fc30


	//   ....[55]....
        /*0540*/ 	.word	0x0000fcb0


	//   ....[56]....
        /*0544*/ 	.word	0x0000fd00


	//   ....[57]....
        /*0548*/ 	.word	0x000148f0


	//   ....[58]....
        /*054c*/ 	.word	0x00014ab0


	//   ....[59]....
        /*0550*/ 	.word	0x00015380


	//   ....[60]....
        /*0554*/ 	.word	0x000153a0


	//   ....[61]....
        /*0558*/ 	.word	0x000154a0


	//   ....[62]....
        /*055c*/ 	.word	0x000154c0


	//   ....[63]....
        /*0560*/ 	.word	0x00017870


	//   ....[64]....
        /*0564*/ 	.word	0x00017e10


	//   ....[65]....
        /*0568*/ 	.word	0x00018350


	//   ....[66]....
        /*056c*/ 	.word	0x00018370


	//   ....[67]....
        /*0570*/ 	.word	0x00018590


	//   ....[68]....
        /*0574*/ 	.word	0x000185b0


	//   ....[69]....
        /*0578*/ 	.word	0x0001af70


	//   ....[70]....
        /*057c*/ 	.word	0x0001af90


	//   ....[71]....
        /*0580*/ 	.word	0x0001afc0


	//   ....[72]....
        /*0584*/ 	.word	0x0001afd0


	//   ....[73]....
        /*0588*/ 	.word	0x0001d720


	//   ....[74]....
        /*058c*/ 	.word	0x0001dcc0


	//   ....[75]....
        /*0590*/ 	.word	0x0001e210


	//   ....[76]....
        /*0594*/ 	.word	0x0001e230


	//   ....[77]....
        /*0598*/ 	.word	0x0001e3a0


	//   ....[78]....
        /*059c*/ 	.word	0x0001e3c0


	//   ....[79]....
        /*05a0*/ 	.word	0x0001faf0


	//   ....[80]....
        /*05a4*/ 	.word	0x0001fb20


	//   ....[81]....
        /*05a8*/ 	.word	0x0001fb30


	//   ....[82]....
        /*05ac*/ 	.word	0x0001fb60


	//   ....[83]....
        /*05b0*/ 	.word	0x00021350


	//   ....[84]....
        /*05b4*/ 	.word	0x00021360


	//   ....[85]....
        /*05b8*/ 	.word	0x00021380


	//   ....[86]....
        /*05bc*/ 	.word	0x00021390


	//   ....[87]....
        /*05c0*/ 	.word	0x000217d0


	//   ....[88]....
        /*05c4*/ 	.word	0x000217f0


	//   ....[89]....
        /*05c8*/ 	.word	0x000219c0


	//   ....[90]....
        /*05cc*/ 	.word	0x000219d0


	//   ....[91]....
        /*05d0*/ 	.word	0x00021b40


	//   ....[92]....
        /*05d4*/ 	.word	0x00021b60


	//   ....[93]....
        /*05d8*/ 	.word	0x00021cd0


	//   ....[94]....
        /*05dc*/ 	.word	0x00021ce0


	//   ....[95]....
        /*05e0*/ 	.word	0x00022060


	//   ....[96]....
        /*05e4*/ 	.word	0x00022080


	//   ....[97]....
        /*05e8*/ 	.word	0x00022d40


	//   ....[98]....
        /*05ec*/ 	.word	0x00022d50


	//   ....[99]....
        /*05f0*/ 	.word	0x000241a0


	//   ....[100]....
        /*05f4*/ 	.word	0x000241c0


	//   ....[101]....
        /*05f8*/ 	.word	0x000243a0


	//   ....[102]....
        /*05fc*/ 	.word	0x000243b0


	//   ....[103]....
        /*0600*/ 	.word	0x00024520


	//   ....[104]....
        /*0604*/ 	.word	0x00024540


	//   ....[105]....
        /*0608*/ 	.word	0x000246b0


	//   ....[106]....
        /*060c*/ 	.word	0x000246c0


	//   ....[107]....
        /*0610*/ 	.word	0x000248d0


	//   ....[108]....
        /*0614*/ 	.word	0x000248f0


	//   ....[109]....
        /*0618*/ 	.word	0x00024a10


	//   ....[110]....
        /*061c*/ 	.word	0x00024a50


	//   ....[111]....
        /*0620*/ 	.word	0x00024a80


	//   ....[112]....
        /*0624*/ 	.word	0x00024ab0


	//   ....[113]....
        /*0628*/ 	.word	0x00024ae0


	//   ....[114]....
        /*062c*/ 	.word	0x00024b10


	//   ....[115]....
        /*0630*/ 	.word	0x00024c60


	//   ....[116]....
        /*0634*/ 	.word	0x00024ca0


	//   ....[117]....
        /*0638*/ 	.word	0x00024cd0


	//   ....[118]....
        /*063c*/ 	.word	0x00024d00


	//   ....[119]....
        /*0640*/ 	.word	0x00024d30


	//   ....[120]....
        /*0644*/ 	.word	0x00024d60


	//   ....[121]....
        /*0648*/ 	.word	0x00024df0


	//   ....[122]....
        /*064c*/ 	.word	0x00024e30


	//   ....[123]....
        /*0650*/ 	.word	0x00024e40


	//   ....[124]....
        /*0654*/ 	.word	0x00024ea0


	//   ....[125]....
        /*0658*/ 	.word	0x00025870


	//   ....[126]....
        /*065c*/ 	.word	0x000258d0


	//   ....[127]....
        /*0660*/ 	.word	0x00025920


	//   ....[128]....
        /*0664*/ 	.word	0x00025970


	//   ....[129]....
        /*0668*/ 	.word	0x000259c0


	//   ....[130]....
        /*066c*/ 	.word	0x00025a30


	//   ....[131]....
        /*0670*/ 	.word	0x00025a80


	//   ....[132]....
        /*0674*/ 	.word	0x00025af0


	//   ....[133]....
        /*0678*/ 	.word	0x00025b60


	//   ....[134]....
        /*067c*/ 	.word	0x00025bc0


	//   ....[135]....
        /*0680*/ 	.word	0x00025c30


	//   ....[136]....
        /*0684*/ 	.word	0x00025ca0


	//   ....[137]....
        /*0688*/ 	.word	0x00025d10


	//   ....[138]....
        /*068c*/ 	.word	0x00025d70


	//   ....[139]....
        /*0690*/ 	.word	0x00025de0


	//   ....[140]....
        /*0694*/ 	.word	0x00025e50


	//   ....[141]....
        /*0698*/ 	.word	0x00025ec0


	//   ....[142]....
        /*069c*/ 	.word	0x00025f20


	//   ....[143]....
        /*06a0*/ 	.word	0x00025f80


	//   ....[144]....
        /*06a4*/ 	.word	0x00025fe0


	//   ....[145]....
        /*06a8*/ 	.word	0x00026030


	//   ....[146]....
        /*06ac*/ 	.word	0x00026080


	//   ....[147]....
        /*06b0*/ 	.word	0x000260f0


	//   ....[148]....
        /*06b4*/ 	.word	0x00026160


	//   ....[149]....
        /*06b8*/ 	.word	0x000261d0


	//   ....[150]....
        /*06bc*/ 	.word	0x00026230


	//   ....[151]....
        /*06c0*/ 	.word	0x000262a0


	//   ....[152]....
        /*06c4*/ 	.word	0x00026310


	//   ....[153]....
        /*06c8*/ 	.word	0x00026380


	//   ....[154]....
        /*06cc*/ 	.word	0x000263e0


	//   ....[155]....
        /*06d0*/ 	.word	0x00026450


	//   ....[156]....
        /*06d4*/ 	.word	0x000264c0


	//   ....[157]....
        /*06d8*/ 	.word	0x00026530


	//   ....[158]....
        /*06dc*/ 	.word	0x00026590


	//   ....[159]....
        /*06e0*/ 	.word	0x00026600


	//   ....[160]....
        /*06e4*/ 	.word	0x00026670


	//   ....[161]....
        /*06e8*/ 	.word	0x000266e0


	//   ....[162]....
        /*06ec*/ 	.word	0x00026740


	//   ....[163]....
        /*06f0*/ 	.word	0x000267b0


	//   ....[164]....
        /*06f4*/ 	.word	0x00026820


	//   ....[165]....
        /*06f8*/ 	.word	0x00026890


	//   ....[166]....
        /*06fc*/ 	.word	0x000268f0


	//   ....[167]....
        /*0700*/ 	.word	0x00026960


	//   ....[168]....
        /*0704*/ 	.word	0x000269d0


	//   ....[169]....
        /*0708*/ 	.word	0x00026a20


	//   ....[170]....
        /*070c*/ 	.word	0x00026a60


	//   ....[171]....
        /*0710*/ 	.word	0x00026ab0


	//   ....[172]....
        /*0714*/ 	.word	0x00026b00


	//   ....[173]....
        /*0718*/ 	.word	0x00026b50


	//   ....[174]....
        /*071c*/ 	.word	0x00026bc0


	//   ....[175]....
        /*0720*/ 	.word	0x00026c10


	//   ....[176]....
        /*0724*/ 	.word	0x00026c60


	//   ....[177]....
        /*0728*/ 	.word	0x00026cb0


	//   ....[178]....
        /*072c*/ 	.word	0x00026d00


	//   ....[179]....
        /*0730*/ 	.word	0x00026d50


	//   ....[180]....
        /*0734*/ 	.word	0x00026dc0


	//   ....[181]....
        /*0738*/ 	.word	0x00026e10


	//   ....[182]....
        /*073c*/ 	.word	0x00026e80


	//   ....[183]....
        /*0740*/ 	.word	0x00026ee0


	//   ....[184]....
        /*0744*/ 	.word	0x00026f50


	//----- nvinfo : EIATTR_EXIT_INSTR_OFFSETS
	.align		4
.L_1078:
        /*0748*/ 	.byte	0x04, 0x1c
        /*074a*/ 	.short	(.L_1080 - .L_1079)


	//   ....[0]....
.L_1079:
        /*074c*/ 	.word	0x00001000


	//   ....[1]....
        /*0750*/ 	.word	0x00025830


	//----- nvinfo : EIATTR_MAX_THREADS
	.align		4
.L_1080:
        /*0754*/ 	.byte	0x04, 0x05
        /*0756*/ 	.short	(.L_1082 - .L_1081)
.L_1081:
        /*0758*/ 	.word	0x00000100
        /*075c*/ 	.word	0x00000001
        /*0760*/ 	.word	0x00000001


	//----- nvinfo : EIATTR_CRS_STACK_SIZE
	.align		4
.L_1082:
        /*0764*/ 	.byte	0x04, 0x1e
        /*0766*/ 	.short	(.L_1084 - .L_1083)
.L_1083:
        /*0768*/ 	.word	0x00000000
.L_1084:


//--------------------- .nv.info._ZN7cutlass13device_kernelIN5flash19enable_sm80_to_sm89INS1_16FlashAttnFwdSm80INS1_25CollectiveMainloopFwdSm80ILi8ELi1ELb0EN4cute5tupleIJNS5_1CILi128EEENS7_ILi96EEENS7_ILi256EEEEEELi256ENS_6half_tEfNS_4arch4Sm80ELb1ELb0ELb0ELb0ELb0ELb0ELb1ELb1EEENS1_21CollectiveEpilogueFwdINS6_IJS8_SA_S9_EEENS6_IJNS7_ILi1EEESI_SI_EEESC_SE_Li256ELb0ELb1ELb1ELb0EEENS1_30DynamicPersistentTileSchedulerILi256ELi256ELb1ELb1ELb0EEEEEEEEEvNT_6ParamsE --------------------------
	.section	.nv.info._ZN7cutlass13device_kernelIN5flash19enable_sm80_to_sm89INS1_16FlashAttnFwdSm80INS1_25CollectiveMainloopFwdSm80ILi8ELi1ELb0EN4cute5tupleIJNS5_1CILi128EEENS7_ILi96EEENS7_ILi256EEEEEELi256ENS_6half_tEfNS_4arch4Sm80ELb1ELb0ELb0ELb0ELb0ELb0ELb1ELb1EEENS1_21CollectiveEpilogueFwdINS6_IJS8_SA_S9_EEENS6_IJNS7_ILi1EEESI_SI_EEESC_SE_Li256ELb0ELb1ELb1ELb0EEENS1_30DynamicPersistentTileSchedulerILi256ELi256ELb1ELb1ELb0EEEEEEEEEvNT_6ParamsE,"",@"SHT_CUDA_INFO"
	.sectionflags	@""
	.align	4


	//----- nvinfo : EIATTR_CUDA_API_VERSION
	.align		4
        /*0000*/ 	.byte	0x04, 0x37
        /*0002*/ 	.short	(.L_1086 - .L_1085)
.L_1085:
        /*0004*/ 	.word	0x00000082


	//----- nvinfo : EIATTR_SW2861232_WAR
	.align		4
.L_1086:
        /*0008*/ 	.byte	0x01, 0x35
	.zero		2


	//----- nvinfo : EIATTR_PARAM_CBANK
	.align		4
        /*000c*/ 	.byte	0x04, 0x0a
        /*000e*/ 	.short	(.L_1088 - .L_1087)
	.align		4
.L_1087:
        /*0010*/ 	.word	index@(.nv.constant0._ZN7cutlass13device_kernelIN5flash19enable_sm80_to_sm89INS1_16FlashAttnFwdSm80INS1_25CollectiveMainloopFwdSm80ILi8ELi1ELb0EN4cute5tupleIJNS5_1CILi128EEENS7_ILi96EEENS7_ILi256EEEEEELi256ENS_6half_tEfNS_4arch4Sm80ELb1ELb0ELb0ELb0ELb0ELb0ELb1ELb1EEENS1_21CollectiveEpilogueFwdINS6_IJS8_SA_S9_EEENS6_IJNS7_ILi1EEESI_SI_EEESC_SE_Li256ELb0ELb1ELb1ELb0EEENS1_30DynamicPersistentTileSchedulerILi256ELi256ELb1ELb1ELb0EEEEEEEEEvNT_6ParamsE)
        /*0014*/ 	.short	0x0160
        /*0016*/ 	.short	0x0428


	//----- nvinfo : EIATTR_CBANK_PARAM_SIZE
	.align		4
.L_1088:
        /*0018*/ 	.byte	0x03, 0x19
        /*001a*/ 	.short	0x0428


	//----- nvinfo : EIATTR_KPARAM_INFO
	.align		4
        /*001c*/ 	.byte	0x04, 0x17
        /*001e*/ 	.short	(.L_1090 - .L_1089)
.L_1089:
        /*0020*/ 	.word	0x00000000
        /*0024*/ 	.short	0x0000
        /*0026*/ 	.short	0x0000
        /*0028*/ 	.byte	0x00, 0xf0, 0xa1, 0x10


	//----- nvinfo : EIATTR_MAXREG_COUNT
	.align		4
.L_1090:
        /*002c*/ 	.byte	0x03, 0x1b
        /*002e*/ 	.short	0x00ff


	//----- nvinfo : EIATTR_NUM_BARRIERS
	.align		4
        /*0030*/ 	.byte	0x02, 0x4c
        /*0032*/ 	.byte	0x06
	.zero		1


	//----- nvinfo : EIATTR_ANNOTATIONS
	.align		4
        /*0034*/ 	.byte	0x04, 0x55
        /*0036*/ 	.short	(.L_1092 - .L_1091)


	//   ....[0]....
.L_1091:
        /* <DEDUP_REMOVED lines=73> */


	//----- nvinfo : EIATTR_MERCURY_ISA_VERSION
	.align		4
.L_1092:
        /*04b0*/ 	.byte	0x03, 0x5f
        /*04b2*/ 	.short	0x0000


	//----- nvinfo : EIATTR_INT_WARP_WIDE_INSTR_OFFSETS
	.align		4
        /*04b4*/ 	.byte	0x04, 0x31
        /*04b6*/ 	.short	(.L_1094 - .L_1093)


	//   ....[0]....
.L_1093:
        /*04b8*/ 	.word	0x00011ac0


	//   ....[1]....
        /*04bc*/ 	.word	0x00011b40


	//----- nvinfo : EIATTR_COOP_GROUP_MASK_REGIDS
	.align		4
.L_1094:
        /*04c0*/ 	.byte	0x04, 0x29
        /*04c2*/ 	.short	(.L_1096 - .L_1095)


	//   ....[0]....
.L_1095:
        /*04c4*/ 	.word	0xffffffff


	//   ....[1]....
        /*04c8*/ 	.word	0xffffffff


	//   ....[2]....
        /*04cc*/ 	.word	0xffffffff


	//   ....[3]....
        /*04d0*/ 	.word	0xffffffff


	//   ....[4]....
        /*04d4*/ 	.word	0xffffffff


	//   ....[5]....
        /*04d8*/ 	.word	0xffffffff


	//   ....[6]....
        /*04dc*/ 	.word	0xffffffff


	//   ....[7]....
        /*04e0*/ 	.word	0xffffffff


	//   ....[8]....
        /*04e4*/ 	.word	0xffffffff


	//   ....[9]....
        /*04e8*/ 	.word	0xffffffff


	//   ....[10]....
        /*04ec*/ 	.word	0xffffffff


	//   ....[11]....
        /*04f0*/ 	.word	0xffffffff


	//   ....[12]....
        /*04f4*/ 	.word	0xffffffff


	//   ....[13]....
        /*04f8*/ 	.word	0xffffffff


	//   ....[14]....
        /*04fc*/ 	.word	0xffffffff


	//   ....[15]....
        /*0500*/ 	.word	0xffffffff


	//   ....[16]....
        /*0504*/ 	.word	0xffffffff


	//   ....[17]....
        /*0508*/ 	.word	0xffffffff


	//   ....[18]....
        /*050c*/ 	.word	0xffffffff


	//   ....[19]....
        /*0510*/ 	.word	0xffffffff


	//   ....[20]....
        /*0514*/ 	.word	0xffffffff


	//   ....[21]....
        /*0518*/ 	.word	0xffffffff


	//   ....[22]....
        /*051c*/ 	.word	0xffffffff


	//   ....[23]....
        /*0520*/ 	.word	0xffffffff


	//   ....[24]....
        /*0524*/ 	.word	0xffffffff


	//   ....[25]....
        /*0528*/ 	.word	0xffffffff


	//   ....[26]....
        /*052c*/ 	.word	0xffffffff


	//   ....[27]....
        /*0530*/ 	.word	0xffffffff


	//   ....[28]....
        /*0534*/ 	.word	0xffffffff


	//   ....[29]....
        /*0538*/ 	.word	0xffffffff


	//   ....[30]....
        /*053c*/ 	.word	0xffffffff


	//   ....[31]....
        /*0540*/ 	.word	0xffffffff


	//   ....[32]....
        /*0544*/ 	.word	0xffffffff


	//   ....[33]....
        /*0548*/ 	.word	0xffffffff


	//   ....[34]....
        /*054c*/ 	.word	0xffffffff


	//   ....[35]....
        /*0550*/ 	.word	0xffffffff


	//   ....[36]....
        /*0554*/ 	.word	0xffffffff


	//   ....[37]....
        /*0558*/ 	.word	0xffffffff


	//   ....[38]....
        /*055c*/ 	.word	0xffffffff


	//   ....[39]....
        /*0560*/ 	.word	0xffffffff


	//   ....[40]....
        /*0564*/ 	.word	0xffffffff


	//   ....[41]....
        /*0568*/ 	.word	0xffffffff


	//   ....[42]....
        /*056c*/ 	.word	0xffffffff


	//   ....[43]....
        /*0570*/ 	.word	0xffffffff


	//   ....[44]....
        /*0574*/ 	.word	0xffffffff


	//   ....[45]....
        /*0578*/ 	.word	0xffffffff


	//   ....[46]....
        /*057c*/ 	.word	0xffffffff


	//   ....[47]....
        /*0580*/ 	.word	0xffffffff


	//   ....[48]....
        /*0584*/ 	.word	0xffffffff


	//   ....[49]....
        /*0588*/ 	.word	0xffffffff


	//   ....[50]....
        /*058c*/ 	.word	0xffffffff


	//   ....[51]....
        /*0590*/ 	.word	0xffffffff


	//   ....[52]....
        /*0594*/ 	.word	0xffffffff


	//----- nvinfo : EIATTR_COOP_GROUP_INSTR_OFFSETS
	.align		4
.L_1096:
        /*0598*/ 	.byte	0x04, 0x28
        /*059a*/ 	.short	(.L_1098 - .L_1097)


	//   ....[0]....
.L_1097:
        /*059c*/ 	.word	0x00000050


	//   ....[1]....
        /*05a0*/ 	.word	0x00000060


	//   ....[2]....
        /*05a4*/ 	.word	0x00001b60


	//   ....[3]....
        /*05a8*/ 	.word	0x00001b80


	//   ....[4]....
        /*05ac*/ 	.word	0x00001d40


	//   ....[5]....
        /*05b0*/ 	.word	0x00001d50


	//   ....[6]....
        /*05b4*/ 	.word	0x00001f00


	//   ....[7]....
        /*05b8*/ 	.word	0x00001f20


	//   ....[8]....
        /*05bc*/ 	.word	0x000020d0


	//   ....[9]....
        /*05c0*/ 	.word	0x000020e0


	//   ....[10]....
        /*05c4*/ 	.word	0x00004170


	//   ....[11]....
        /*05c8*/ 	.word	0x00004190


	//   ....[12]....
        /*05cc*/ 	.word	0x00004a30


	//   ....[13]....
        /*05d0*/ 	.word	0x00004b70


	//   ....[14]....
        /*05d4*/ 	.word	0x00004b80


	//   ....[15]....
        /*05d8*/ 	.word	0x00004bd0


	//   ....[16]....
        /*05dc*/ 	.word	0x00008760


	//   ....[17]....
        /*05e0*/ 	.word	0x00008770


	//   ....[18]....
        /*05e4*/ 	.word	0x0000a0f0


	//   ....[19]....
        /*05e8*/ 	.word	0x0000a100


	//   ....[20]....
        /*05ec*/ 	.word	0x0000a130


	//   ....[21]....
        /*05f0*/ 	.word	0x0000a150


	//   ....[22]....
        /*05f4*/ 	.word	0x0000e6e0


	//   ....[23]....
        /*05f8*/ 	.word	0x0000e730


	//   ....[24]....
        /*05fc*/ 	.word	0x0000e750


	//   ....[25]....
        /*0600*/ 	.word	0x0000e770


	//   ....[26]....
        /*0604*/ 	.word	0x00011030


	//   ....[27]....
        /*0608*/ 	.word	0x00011080


	//   ....[28]....
        /*060c*/ 	.word	0x000110a0


	//   ....[29]....
        /*0610*/ 	.word	0x000110c0


	//   ....[30]....
        /*0614*/ 	.word	0x00011c80


	//   ....[31]....
        /*0618*/ 	.word	0x00012150


	//   ....[32]....
        /*061c*/ 	.word	0x00012160


	//   ....[33]....
        /*0620*/ 	.word	0x00012190


	//   ....[34]....
        /*0624*/ 	.word	0x000121b0


	//   ....[35]....
        /*0628*/ 	.word	0x000122b0


	//   ....[36]....
        /*062c*/ 	.word	0x00012310


	//   ....[37]....
        /*0630*/ 	.word	0x00012e60


	//   ....[38]....
        /*0634*/ 	.word	0x00012e70


	//   ....[39]....
        /*0638*/ 	.word	0x00013a10


	//   ....[40]....
        /*063c*/ 	.word	0x00013b20


	//   ....[41]....
        /*0640*/ 	.word	0x00013b90


	//   ....[42]....
        /*0644*/ 	.word	0x00013c00


	//   ....[43]....
        /*0648*/ 	.word	0x00013c60


	//   ....[44]....
        /*064c*/ 	.word	0x00013cd0


	//   ....[45]....
        /*0650*/ 	.word	0x00013d40


	//   ....[46]....
        /*0654*/ 	.word	0x00013db0


	//   ....[47]....
        /*0658*/ 	.word	0x00013e10


	//   ....[48]....
        /*065c*/ 	.word	0x00013e70


	//   ....[49]....
        /*0660*/ 	.word	0x00013ed0


	//   ....[50]....
        /*0664*/ 	.word	0x00013f20


	//   ....[51]....
        /*0668*/ 	.word	0x00013f80


	//   ....[52]....
        /*066c*/ 	.word	0x00013ff0


	//----- nvinfo : EIATTR_EXIT_INSTR_OFFSETS
	.align		4
.L_1098:
        /*0670*/ 	.byte	0x04, 0x1c
        /*0672*/ 	.short	(.L_1100 - .L_1099)


	//   ....[0]....
.L_1099:
        /*0674*/ 	.word	0x000000b0


	//   ....[1]....
        /*0678*/ 	.word	0x00013ad0


	//----- nvinfo : EIATTR_MAX_THREADS
	.align		4
.L_1100:
        /*067c*/ 	.byte	0x04, 0x05
        /*067e*/ 	.short	(.L_1102 - .L_1101)
.L_1101:
        /*0680*/ 	.word	0x00000100
        /*0684*/ 	.word	0x00000001
        /*0688*/ 	.word	0x00000001


	//----- nvinfo : EIATTR_CRS_STACK_SIZE
	.align		4
.L_1102:
        /*068c*/ 	.byte	0x04, 0x1e
        /*068e*/ 	.short	(.L_1104 - .L_1103)
.L_1103:
        /*0690*/ 	.word	0x00000000
.L_1104:


//--------------------- .nv.info._ZN7cutlass13device_kernelIN5flash19enable_sm80_to_sm89INS1_16FlashAttnFwdSm80INS1_25CollectiveMainloopFwdSm80ILi8ELi1ELb0EN4cute5tupleIJNS5_1CILi128EEENS7_ILi64EEENS7_ILi256EEEEEELi256ENS_6half_tEfNS_4arch4Sm80ELb1ELb0ELb0ELb1ELb0ELb0ELb1ELb1EEENS1_21CollectiveEpilogueFwdINS6_IJS8_SA_S9_EEENS6_IJNS7_ILi1EEESI_SI_EEESC_SE_Li256ELb1ELb1ELb1ELb0EEENS1_36VarlenDynamicPersistentTileSchedulerILi128ELi64ELi256ELi256ELb1ELb1ELb0ELb1ELb1ELb1EEEEEEEEEvNT_6ParamsE --------------------------
	.section	.nv.info._ZN7cutlass13device_kernelIN5flash19enable_sm80_to_sm89INS1_16FlashAttnFwdSm80INS1_25CollectiveMainloopFwdSm80ILi8ELi1ELb0EN4cute5tupleIJNS5_1CILi128EEENS7_ILi64EEENS7_ILi256EEEEEELi256ENS_6half_tEfNS_4arch4Sm80ELb1ELb0ELb0ELb1ELb0ELb0ELb1ELb1EEENS1_21CollectiveEpilogueFwdINS6_IJS8_SA_S9_EEENS6_IJNS7_ILi1EEESI_SI_EEESC_SE_Li256ELb1ELb1ELb1ELb0EEENS1_36VarlenDynamicPersistentTileSchedulerILi128ELi64ELi256ELi256ELb1ELb1ELb0ELb1ELb1ELb1EEEEEEEEEvNT_6ParamsE,"",@"SHT_CUDA_INFO"
	.sectionflags	@""
	.align	4


	//----- nvinfo : EIATTR_CUDA_API_VERSION
	.align		4
        /*0000*/ 	.byte	0x04, 0x37
        /*0002*/ 	.short	(.L_1106 - .L_1105)
.L_1105:
        /*0004*/ 	.word	0x00000082


	//----- nvinfo : EIATTR_SW2861232_WAR
	.align		4
.L_1106:
        /*0008*/ 	.byte	0x01, 0x35
	.zero		2


	//----- nvinfo : EIATTR_PARAM_CBANK
	.align		4
        /*000c*/ 	.byte	0x04, 0x0a
        /*000e*/ 	.short	(.L_1108 - .L_1107)
	.align		4
.L_1107:
        /*0010*/ 	.word	index@(.nv.constant0._ZN7cutlass13device_kernelIN5flash19enable_sm80_to_sm89INS1_16FlashAttnFwdSm80INS1_25CollectiveMainloopFwdSm80ILi8ELi1ELb0EN4cute5tupleIJNS5_1CILi128EEENS7_ILi64EEENS7_ILi256EEEEEELi256ENS_6half_tEfNS_4arch4Sm80ELb1ELb0ELb0ELb1ELb0ELb0ELb1ELb1EEENS1_21CollectiveEpilogueFwdINS6_IJS8_SA_S9_EEENS6_IJNS7_ILi1EEESI_SI_EEESC_SE_Li256ELb1ELb1ELb1ELb0EEENS1_36VarlenDynamicPersistentTileSchedulerILi128ELi64ELi256ELi256ELb1ELb1ELb0ELb1ELb1ELb1EEEEEEEEEvNT_6ParamsE)
        /*0014*/ 	.short	0x0160
        /*0016*/ 	.short	0x0438


	//----- nvinfo : EIATTR_CBANK_PARAM_SIZE
	.align		4
.L_1108:
        /*0018*/ 	.byte	0x03, 0x19
        /*001a*/ 	.short	0x0438


	//----- nvinfo : EIATTR_KPARAM_INFO
	.align		4
        /*001c*/ 	.byte	0x04, 0x17
        /*001e*/ 	.short	(.L_1110 - .L_1109)
.L_1109:
        /*0020*/ 	.word	0x00000000
        /*0024*/ 	.short	0x0000
        /*0026*/ 	.short	0x0000
        /*0028*/ 	.byte	0x00, 0xf0, 0xe1, 0x10


	//----- nvinfo : EIATTR_MAXREG_COUNT
	.align		4
.L_1110:
        /*002c*/ 	.byte	0x03, 0x1b
        /*002e*/ 	.short	0x00ff


	//----- nvinfo : EIATTR_NUM_BARRIERS
	.align		4
        /*0030*/ 	.byte	0x02, 0x4c
        /*0032*/ 	.byte	0x06
	.zero		1


	//----- nvinfo : EIATTR_ANNOTATIONS
	.align		4
        /*0034*/ 	.byte	0x04, 0x55
        /*0036*/ 	.short	(.L_1112 - .L_1111)


	//   ....[0]....
.L_1111:
        /* <DEDUP_REMOVED lines=56> */


	//----- nvinfo : EIATTR_MERCURY_ISA_VERSION
	.align		4
.L_1112:
        /*03a8*/ 	.byte	0x03, 0x5f
        /*03aa*/ 	.short	0x0000


	//----- nvinfo : EIATTR_INT_WARP_WIDE_INSTR_OFFSETS
	.align		4
        /*03ac*/ 	.byte	0x04, 0x31
        /*03ae*/ 	.short	(.L_1114 - .L_1113)


	//   ....[0]....
.L_1113:
        /*03b0*/ 	.word	0x0000dc20


	//   ....[1]....
        /*03b4*/ 	.word	0x0000dcc0


	//----- nvinfo : EIATTR_COOP_GROUP_MASK_REGIDS
	.align		4
.L_1114:
        /*03b8*/ 	.byte	0x04, 0x29
        /*03ba*/ 	.short	(.L_1116 - .L_1115)


	//   ....[0]....
.L_1115:
        /*03bc*/ 	.word	0xffffffff


	//   ....[1]....
        /*03c0*/ 	.word	0xffffffff


	//   ....[2]....
        /*03c4*/ 	.word	0xffffffff


	//   ....[3]....
        /*03c8*/ 	.word	0xffffffff


	//   ....[4]....
        /*03cc*/ 	.word	0xffffffff


	//   ....[5]....
        /*03d0*/ 	.word	0xffffffff


	//   ....[6]....
        /*03d4*/ 	.word	0xffffffff


	//   ....[7]....
        /*03d8*/ 	.word	0xffffffff


	//   ....[8]....
        /*03dc*/ 	.word	0xffffffff


	//   ....[9]....
        /*03e0*/ 	.word	0xffffffff


	//   ....[10]....
        /*03e4*/ 	.word	0xffffffff


	//   ....[11]....
        /*03e8*/ 	.word	0xffffffff


	//   ....[12]....
        /*03ec*/ 	.word	0xffffffff


	//   ....[13]....
        /*03f0*/ 	.word	0xffffffff


	//   ....[14]....
        /*03f4*/ 	.word	0xffffffff


	//   ....[15]....
        /*03f8*/ 	.word	0xffffffff


	//   ....[16]....
        /*03fc*/ 	.word	0xffffffff


	//   ....[17]....
        /*0400*/ 	.word	0xffffffff


	//   ....[18]....
        /*0404*/ 	.word	0xffffffff


	//   ....[19]....
        /*0408*/ 	.word	0xffffffff


	//   ....[20]....
        /*040c*/ 	.word	0xffffffff


	//   ....[21]....
        /*0410*/ 	.word	0xffffffff


	//   ....[22]....
        /*0414*/ 	.word	0xffffffff


	//   ....[23]....
        /*0418*/ 	.word	0xffffffff


	//   ....[24]....
        /*041c*/ 	.word	0xffffffff


	//   ....[25]....
        /*0420*/ 	.word	0xffffffff


	//   ....[26]....
        /*0424*/ 	.word	0xffffffff


	//   ....[27]....
        /*0428*/ 	.word	0xffffffff


	//   ....[28]....
        /*042c*/ 	.word	0xffffffff


	//   ....[29]....
        /*0430*/ 	.word	0xffffffff


	//   ....[30]....
        /*0434*/ 	.word	0xffffffff


	//   ....[31]....
        /*0438*/ 	.word	0xffffffff


	//   ....[32]....
        /*043c*/ 	.word	0xffffffff


	//   ....[33]....
        /*0440*/ 	.word	0xffffffff


	//   ....[34]....
        /*0444*/ 	.word	0xffffffff


	//   ....[35]....
        /*0448*/ 	.word	0xffffffff


	//   ....[36]....
        /*044c*/ 	.word	0xffffffff


	//   ....[37]....
        /*0450*/ 	.word	0xffffffff


	//   ....[38]....
        /*0454*/ 	.word	0xffffffff


	//   ....[39]....
        /*0458*/ 	.word	0xffffffff


	//   ....[40]....
        /*045c*/ 	.word	0xffffffff


	//   ....[41]....
        /*0460*/ 	.word	0xffffffff


	//   ....[42]....
        /*0464*/ 	.word	0xffffffff


	//   ....[43]....
        /*0468*/ 	.word	0xffffffff


	//   ....[44]....
        /*046c*/ 	.word	0xffffffff


	//   ....[45]....
        /*0470*/ 	.word	0xffffffff


	//   ....[46]....
        /*0474*/ 	.word	0xffffffff


	//   ....[47]....
        /*0478*/ 	.word	0xffffffff


	//   ....[48]....
        /*047c*/ 	.word	0xffffffff


	//   ....[49]....
        /*0480*/ 	.word	0xffffffff


	//   ....[50]....
        /*0484*/ 	.word	0xffffffff


	//   ....[51]....
        /*0488*/ 	.word	0xffffffff


	//   ....[52]....
        /*048c*/ 	.word	0xffffffff


	//   ....[53]....
        /*0490*/ 	.word	0xffffffff


	//   ....[54]....
        /*0494*/ 	.word	0xffffffff


	//   ....[55]....
        /*0498*/ 	.word	0xffffffff


	//   ....[56]....
        /*049c*/ 	.word	0xffffffff


	//   ....[57]....
        /*04a0*/ 	.word	0xffffffff


	//   ....[58]....
        /*04a4*/ 	.word	0xffffffff


	//   ....[59]....
        /*04a8*/ 	.word	0xffffffff


	//   ....[60]....
        /*04ac*/ 	.word	0xffffffff


	//   ....[61]....
        /*04b0*/ 	.word	0xffffffff


	//   ....[62]....
        /*04b4*/ 	.word	0xffffffff


	//   ....[63]....
        /*04b8*/ 	.word	0xffffffff


	//   ....[64]....
        /*04bc*/ 	.word	0xffffffff


	//   ....[65]....
        /*04c0*/ 	.word	0xffffffff


	//   ....[66]....
        /*04c4*/ 	.word	0xffffffff


	//   ....[67]....
        /*04c8*/ 	.word	0xffffffff


	//   ....[68]....
        /*04cc*/ 	.word	0xffffffff


	//   ....[69]....
        /*04d0*/ 	.word	0xffffffff


	//   ....[70]....
        /*04d4*/ 	.word	0xffffffff


	//   ....[71]....
        /*04d8*/ 	.word	0xffffffff


	//   ....[72]....
        /*04dc*/ 	.word	0xffffffff


	//   ....[73]....
        /*04e0*/ 	.word	0xffffffff


	//   ....[74]....
        /*04e4*/ 	.word	0xffffffff


	//   ....[75]....
        /*04e8*/ 	.word	0xffffffff


	//   ....[76]....
        /*04ec*/ 	.word	0xffffffff


	//   ....[77]....
        /*04f0*/ 	.word	0xffffffff


	//   ....[78]....
        /*04f4*/ 	.word	0xffffffff


	//   ....[79]....
        /*04f8*/ 	.word	0xffffffff


	//   ....[80]....
        /*04fc*/ 	.word	0xffffffff


	//   ....[81]....
        /*0500*/ 	.word	0xffffffff


	//   ....[82]....
        /*0504*/ 	.word	0xffffffff


	//   ....[83]....
        /*0508*/ 	.word	0xffffffff


	//   ....[84]....
        /*050c*/ 	.word	0xffffffff


	//   ....[85]....
        /*0510*/ 	.word	0xffffffff


	//   ....[86]....
        /*0514*/ 	.word	0xffffffff


	//   ....[87]....
        /*0518*/ 	.word	0xffffffff


	//   ....[88]....
        /*051c*/ 	.word	0xffffffff


	//   ....[89]....
        /*0520*/ 	.word	0xffffffff


	//   ....[90]....
        /*0524*/ 	.word	0xffffffff


	//   ....[91]....
        /*0528*/ 	.word	0xffffffff


	//   ....[92]....
        /*052c*/ 	.word	0xffffffff


	//   ....[93]....
        /*0530*/ 	.word	0xffffffff


	//   ....[94]....
        /*0534*/ 	.word	0xffffffff


	//   ....[95]....
        /*0538*/ 	.word	0xffffffff


	//   ....[96]....
        /*053c*/ 	.word	0xffffffff


	//   ....[97]....
        /*0540*/ 	.word	0xffffffff


	//   ....[98]....
        /*0544*/ 	.word	0xffffffff


	//   ....[99]....
        /*0548*/ 	.word	0xffffffff


	//   ....[100]....
        /*054c*/ 	.word	0xffffffff


	//   ....[101]....
        /*0550*/ 	.word	0xffffffff


	//   ....[102]....
        /*0554*/ 	.word	0xffffffff


	//   ....[103]....
        /*0558*/ 	.word	0xffffffff


	//   ....[104]....
        /*055c*/ 	.word	0xffffffff


	//   ....[105]....
        /*0560*/ 	.word	0xffffffff


	//   ....[106]....
        /*0564*/ 	.word	0xffffffff


	//   ....[107]....
        /*0568*/ 	.word	0xffffffff


	//   ....[108]....
        /*056c*/ 	.word	0xffffffff


	//   ....[109]....
        /*0570*/ 	.word	0xffffffff


	//   ....[110]....
        /*0574*/ 	.word	0xffffffff


	//   ....[111]....
        /*0578*/ 	.word	0xffffffff


	//   ....[112]....
        /*057c*/ 	.word	0xffffffff


	//   ....[113]....
        /*0580*/ 	.word	0xffffffff


	//   ....[114]....
        /*0584*/ 	.word	0xffffffff


	//   ....[115]....
        /*0588*/ 	.word	0xffffffff


	//   ....[116]....
        /*058c*/ 	.word	0xffffffff


	//   ....[117]....
        /*0590*/ 	.word	0xffffffff


	//   ....[118]....
        /*0594*/ 	.word	0xffffffff


	//   ....[119]....
        /*0598*/ 	.word	0xffffffff


	//   ....[120]....
        /*059c*/ 	.word	0xffffffff


	//   ....[121]....
        /*05a0*/ 	.word	0xffffffff


	//   ....[122]....
        /*05a4*/ 	.word	0xffffffff


	//   ....[123]....
        /*05a8*/ 	.word	0xffffffff


	//   ....[124]....
        /*05ac*/ 	.word	0xffffffff


	//   ....[125]....
        /*05b0*/ 	.word	0xffffffff


	//   ....[126]....
        /*05b4*/ 	.word	0xffffffff


	//   ....[127]....
        /*05b8*/ 	.word	0xffffffff


	//   ....[128]....
        /*05bc*/ 	.word	0xffffffff


	//   ....[129]....
        /*05c0*/ 	.word	0xffffffff


	//   ....[130]....
        /*05c4*/ 	.word	0xffffffff


	//   ....[131]....
        /*05c8*/ 	.word	0xffffffff


	//   ....[132]....
        /*05cc*/ 	.word	0xffffffff


	//   ....[133]....
        /*05d0*/ 	.word	0xffffffff


	//   ....[134]....
        /*05d4*/ 	.word	0xffffffff


	//   ....[135]....
        /*05d8*/ 	.word	0xffffffff


	//   ....[136]....
        /*05dc*/ 	.word	0xffffffff


	//   ....[137]....
        /*05e0*/ 	.word	0xffffffff


	//   ....[138]....
        /*05e4*/ 	.word	0xffffffff


	//   ....[139]....
        /*05e8*/ 	.word	0xffffffff


	//   ....[140]....
        /*05ec*/ 	.word	0xffffffff


	//   ....[141]....
        /*05f0*/ 	.word	0xffffffff


	//   ....[142]....
        /*05f4*/ 	.word	0xffffffff


	//   ....[143]....
        /*05f8*/ 	.word	0xffffffff


	//   ....[144]....
        /*05fc*/ 	.word	0xffffffff


	//   ....[145]....
        /*0600*/ 	.word	0xffffffff


	//   ....[146]....
        /*0604*/ 	.word	0xffffffff


	//----- nvinfo : EIATTR_COOP_GROUP_INSTR_OFFSETS
	.align		4
.L_1116:
        /*0608*/ 	.byte	0x04, 0x28
        /*060a*/ 	.short	(.L_1118 - .L_1117)


	//   ....[0]....
.L_1117:
        /*060c*/ 	.word	0x00000090


	//   ....[1]....
        /*0610*/ 	.word	0x00000230


	//   ....[2]....
        /*0614*/ 	.word	0x00000260


	//   ....[3]....
        /*0618*/ 	.word	0x00000290


	//   ....[4]....
        /*061c*/ 	.word	0x000002c0


	//   ....[5]....
        /*0620*/ 	.word	0x000002f0


	//   ....[6]....
        /*0624*/ 	.word	0x00000320


	//   ....[7]....
        /*0628*/ 	.word	0x00000480


	//   ....[8]....
        /*062c*/ 	.word	0x000004c0


	//   ....[9]....
        /*0630*/ 	.word	0x000004f0


	//   ....[10]....
        /*0634*/ 	.word	0x00000520


	//   ....[11]....
        /*0638*/ 	.word	0x00000550


	//   ....[12]....
        /*063c*/ 	.word	0x00000580


	//   ....[13]....
        /*0640*/ 	.word	0x00000610


	//   ....[14]....
        /*0644*/ 	.word	0x00000650


	//   ....[15]....
        /*0648*/ 	.word	0x00000670


	//   ....[16]....
        /*064c*/ 	.word	0x000006d0


	//   ....[17]....
        /*0650*/ 	.word	0x00002ba0


	//   ....[18]....
        /*0654*/ 	.word	0x00002bc0


	//   ....[19]....
        /*0658*/ 	.word	0x00002dd0


	//   ....[20]....
        /*065c*/ 	.word	0x00002de0


	//   ....[21]....
        /*0660*/ 	.word	0x00002fe0


	//   ....[22]....
        /*0664*/ 	.word	0x00003000


	//   ....[23]....
        /*0668*/ 	.word	0x00003200


	//   ....[24]....
        /*066c*/ 	.word	0x00003210


	//   ....[25]....
        /*0670*/ 	.word	0x00004920


	//   ....[26]....
        /*0674*/ 	.word	0x00004930


	//   ....[27]....
        /*0678*/ 	.word	0x00004f10


	//   ....[28]....
        /*067c*/ 	.word	0x00005040


	//   ....[29]....
        /*0680*/ 	.word	0x00005050


	//   ....[30]....
        /*0684*/ 	.word	0x000050a0


	//   ....[31]....
        /*0688*/ 	.word	0x000077e0


	//   ....[32]....
        /*068c*/ 	.word	0x00007810


	//   ....[33]....
        /*0690*/ 	.word	0x00007f10


	//   ....[34]....
        /*0694*/ 	.word	0x00007fb0


	//   ....[35]....
        /*0698*/ 	.word	0x00008010


	//   ....[36]....
        /*069c*/ 	.word	0x000080b0


	//   ....[37]....
        /*06a0*/ 	.word	0x0000b210


	//   ....[38]....
        /*06a4*/ 	.word	0x0000b260


	//   ....[39]....
        /*06a8*/ 	.word	0x0000b280


	//   ....[40]....
        /*06ac*/ 	.word	0x0000b2b0


	//   ....[41]....
        /*06b0*/ 	.word	0x0000d200


	//   ....[42]....
        /*06b4*/ 	.word	0x0000d250


	//   ....[43]....
        /*06b8*/ 	.word	0x0000d270


	//   ....[44]....
        /*06bc*/ 	.word	0x0000d290


	//   ....[45]....
        /*06c0*/ 	.word	0x0000eac0


	//   ....[46]....
        /*06c4*/ 	.word	0x0000eae0


	//   ....[47]....
        /*06c8*/ 	.word	0x0000eaf0


	//   ....[48]....
        /*06cc*/ 	.word	0x0000eb00


	//   ....[49]....
        /*06d0*/ 	.word	0x0000eed0


	//   ....[50]....
        /*06d4*/ 	.word	0x0000eef0


	//   ....[51]....
        /*06d8*/ 	.word	0x0000f060


	//   ....[52]....
        /*06dc*/ 	.word	0x0000f070


	//   ....[53]....
        /*06e0*/ 	.word	0x0000f1f0


	//   ....[54]....
        /*06e4*/ 	.word	0x0000f210


	//   ....[55]....
        /*06e8*/ 	.word	0x0000f390


	//   ....[56]....
        /*06ec*/ 	.word	0x0000f3a0


	//   ....[57]....
        /*06f0*/ 	.word	0x0000f720


	//   ....[58]....
        /*06f4*/ 	.word	0x0000f740


	//   ....[59]....
        /*06f8*/ 	.word	0x00010420


	//   ....[60]....
        /*06fc*/ 	.word	0x00010430


	//   ....[61]....
        /*0700*/ 	.word	0x00011860


	//   ....[62]....
        /*0704*/ 	.word	0x00011880


	//   ....[63]....
        /*0708*/ 	.word	0x00011a00


	//   ....[64]....
        /*070c*/ 	.word	0x00011a10


	//   ....[65]....
        /*0710*/ 	.word	0x00011b90


	//   ....[66]....
        /*0714*/ 	.word	0x00011bb0


	//   ....[67]....
        /*0718*/ 	.word	0x00011d30


	//   ....[68]....
        /*071c*/ 	.word	0x00011d40


	//   ....[69]....
        /*0720*/ 	.word	0x00011f50


	//   ....[70]....
        /*0724*/ 	.word	0x00011f70


	//   ....[71]....
        /*0728*/ 	.word	0x00012090


	//   ....[72]....
        /*072c*/ 	.word	0x000120d0


	//   ....[73]....
        /*0730*/ 	.word	0x00012100


	//   ....[74]....
        /*0734*/ 	.word	0x00012130


	//   ....[75]....
        /*0738*/ 	.word	0x00012160


	//   ....[76]....
        /*073c*/ 	.word	0x00012190


	//   ....[77]....
        /*0740*/ 	.word	0x000122e0


	//   ....[78]....
        /*0744*/ 	.word	0x00012320


	//   ....[79]....
        /*0748*/ 	.word	0x00012350


	//   ....[80]....
        /*074c*/ 	.word	0x00012380


	//   ....[81]....
        /*0750*/ 	.word	0x000123b0


	//   ....[82]....
        /*0754*/ 	.word	0x000123e0


	//   ....[83]....
        /*0758*/ 	.word	0x00012470


	//   ....[84]....
        /*075c*/ 	.word	0x000124b0


	//   ....[85]....
        /*0760*/ 	.word	0x000124c0


	//   ....[86]....
        /*0764*/ 	.word	0x00012520


	//   ....[87]....
        /*0768*/ 	.word	0x00012e10


	//   ....[88]....
        /*076c*/ 	.word	0x00012e50


	//   ....[89]....
        /*0770*/ 	.word	0x00012ea0


	//   ....[90]....
        /*0774*/ 	.word	0x00012ef0


	//   ....[91]....
        /*0778*/ 	.word	0x00012f40


	//   ....[92]....
        /*077c*/ 	.word	0x00012fb0


	//   ....[93]....
        /*0780*/ 	.word	0x00012ff0


	//   ....[94]....
        /*0784*/ 	.word	0x00013040


	//   ....[95]....
        /*0788*/ 	.word	0x000130a0


	//   ....[96]....
        /*078c*/ 	.word	0x00013100


	//   ....[97]....
        /*0790*/ 	.word	0x00013170


	//   ....[98]....
        /*0794*/ 	.word	0x000131e0


	//   ....[99]....
        /*0798*/ 	.word	0x00013240


	//   ....[100]....
        /*079c*/ 	.word	0x000132a0


	//   ....[101]....
        /*07a0*/ 	.word	0x00013300


	//   ....[102]....
        /*07a4*/ 	.word	0x00013370


	//   ....[103]....
        /*07a8*/ 	.word	0x000133d0


	//   ....[104]....
        /*07ac*/ 	.word	0x00013430


	//   ....[105]....
        /*07b0*/ 	.word	0x00013480


	//   ....[106]....
        /*07b4*/ 	.word	0x000134d0


	//   ....[107]....
        /*07b8*/ 	.word	0x00013520


	//   ....[108]....
        /*07bc*/ 	.word	0x00013570


	//   ....[109]....
        /*07c0*/ 	.word	0x000135d0


	//   ....[110]....
        /*07c4*/ 	.word	0x00013640


	//   ....[111]....
        /*07c8*/ 	.word	0x000136a0


	//   ....[112]....
        /*07cc*/ 	.word	0x00013700


	//   ....[113]....
        /*07d0*/ 	.word	0x00013760


	//   ....[114]....
        /*07d4*/ 	.word	0x000137d0


	//   ....[115]....
        /*07d8*/ 	.word	0x00013830


	//   ....[116]....
        /*07dc*/ 	.word	0x00013890


	//   ....[117]....
        /*07e0*/ 	.word	0x000138f0


	//   ....[118]....
        /*07e4*/ 	.word	0x00013960


	//   ....[119]....
        /*07e8*/ 	.word	0x000139c0


	//   ....[120]....
        /*07ec*/ 	.word	0x00013a20


	//   ....[121]....
        /*07f0*/ 	.word	0x00013a80


	//   ....[122]....
        /*07f4*/ 	.word	0x00013af0


	//   ....[123]....
        /*07f8*/ 	.word	0x00013b50


	//   ....[124]....
        /*07fc*/ 	.word	0x00013bb0


	//   ....[125]....
        /*0800*/ 	.word	0x00013c10


	//   ....[126]....
        /*0804*/ 	.word	0x00013c80


	//   ....[127]....
        /*0808*/ 	.word	0x00013ce0


	//   ....[128]....
        /*080c*/ 	.word	0x00013d40


	//   ....[129]....
        /*0810*/ 	.word	0x00013da0


	//   ....[130]....
        /*0814*/ 	.word	0x00013e10


	//   ....[131]....
        /*0818*/ 	.word	0x00013e60


	//   ....[132]....
        /*081c*/ 	.word	0x00013ea0


	//   ....[133]....
        /*0820*/ 	.word	0x00013ef0


	//   ....[134]....
        /*0824*/ 	.word	0x00013f40


	//   ....[135]....
        /*0828*/ 	.word	0x00013f90


	//   ....[136]....
        /*082c*/ 	.word	0x00014000


	//   ....[137]....
        /*0830*/ 	.word	0x00014050


	//   ....[138]....
        /*0834*/ 	.word	0x000140a0


	//   ....[139]....
        /*0838*/ 	.word	0x000140f0


	//   ....[140]....
        /*083c*/ 	.word	0x00014140


	//   ....[141]....
        /*0840*/ 	.word	0x00014190


	//   ....[142]....
        /*0844*/ 	.word	0x00014200


	//   ....[143]....
        /*0848*/ 	.word	0x00014240


	//   ....[144]....
        /*084c*/ 	.word	0x00014290


	//   ....[145]....
        /*0850*/ 	.word	0x000142e0


	//   ....[146]....
        /*0854*/ 	.word	0x00014340


	//----- nvinfo : EIATTR_EXIT_INSTR_OFFSETS
	.align		4
.L_1118:
        /*0858*/ 	.byte	0x04, 0x1c
        /*085a*/ 	.short	(.L_1120 - .L_1119)


	//   ....[0]....
.L_1119:
        /*085c*/ 	.word	0x00000f40


	//   ....[1]....
        /*0860*/ 	.word	0x00012de0


	//----- nvinfo : EIATTR_MAX_THREADS
	.align		4
.L_1120:
        /*0864*/ 	.byte	0x04, 0x05
        /*0866*/ 	.short	(.L_1122 - .L_1121)
.L_1121:
        /*0868*/ 	.word	0x00000100
        /*086c*/ 	.word	0x00000001
        /*0870*/ 	.word	0x00000001


	//----- nvinfo : EIATTR_CRS_STACK_SIZE
	.align		4
.L_1122:
        /*0874*/ 	.byte	0x04, 0x1e
        /*0876*/ 	.short	(.L_1124 - .L_1123)
.L_1123:
        /*0878*/ 	.word	0x00000000
.L_1124:


//--------------------- .nv.info._ZN7cutlass13device_kernelIN5flash19enable_sm80_to_sm89INS1_16FlashAttnFwdSm80INS1_25CollectiveMainloopFwdSm80ILi8ELi1ELb0EN4cute5tupleIJNS5_1CILi128EEENS7_ILi48EEENS7_ILi256EEEEEELi256ENS_6half_tEfNS_4arch4Sm80ELb1ELb0ELb0ELb1ELb0ELb1ELb1ELb1EEENS1_21CollectiveEpilogueFwdINS6_IJS8_SA_S9_EEENS6_IJNS7_ILi1EEESI_SI_EEESC_SE_Li256ELb1ELb1ELb1ELb0EEENS1_36VarlenDynamicPersistentTileSchedulerILi128ELi48ELi256ELi256ELb1ELb1ELb0ELb1ELb1ELb1EEEEEEEEEvNT_6ParamsE --------------------------
	.section	.nv.info._ZN7cutlass13device_kernelIN5flash19enable_sm80_to_sm89INS1_16FlashAttnFwdSm80INS1_25CollectiveMainloopFwdSm80ILi8ELi1ELb0EN4cute5tupleIJNS5_1CILi128EEENS7_ILi48EEENS7_ILi256EEEEEELi256ENS_6half_tEfNS_4arch4Sm80ELb1ELb0ELb0ELb1ELb0ELb1ELb1ELb1EEENS1_21CollectiveEpilogueFwdINS6_IJS8_SA_S9_EEENS6_IJNS7_ILi1EEESI_SI_EEESC_SE_Li256ELb1ELb1ELb1ELb0EEENS1_36VarlenDynamicPersistentTileSchedulerILi128ELi48ELi256ELi256ELb1ELb1ELb0ELb1ELb1ELb1EEEEEEEEEvNT_6ParamsE,"",@"SHT_CUDA_INFO"
	.sectionflags	@""
	.align	4


	//----- nvinfo : EIATTR_CUDA_API_VERSION
	.align		4
        /*0000*/ 	.byte	0x04, 0x37
        /*0002*/ 	.short	(.L_1126 - .L_1125)
.L_1125:
        /*0004*/ 	.word	0x00000082


	//----- nvinfo : EIATTR_SW2861232_WAR
	.align		4
.L_1126:
        /*0008*/ 	.byte	0x01, 0x35
	.zero		2


	//----- nvinfo : EIATTR_PARAM_CBANK
	.align		4
        /*000c*/ 	.byte	0x04, 0x0a
        /*000e*/ 	.short	(.L_1128 - .L_1127)
	.align		4
.L_1127:
        /*0010*/ 	.word	index@(.nv.constant0._ZN7cutlass13device_kernelIN5flash19enable_sm80_to_sm89INS1_16FlashAttnFwdSm80INS1_25CollectiveMainloopFwdSm80ILi8ELi1ELb0EN4cute5tupleIJNS5_1CILi128EEENS7_ILi48EEENS7_ILi256EEEEEELi256ENS_6half_tEfNS_4arch4Sm80ELb1ELb0ELb0ELb1ELb0ELb1ELb1ELb1EEENS1_21CollectiveEpilogueFwdINS6_IJS8_SA_S9_EEENS6_IJNS7_ILi1EEESI_SI_EEESC_SE_Li256ELb1ELb1ELb1ELb0EEENS1_36VarlenDynamicPersistentTileSchedulerILi128ELi48ELi256ELi256ELb1ELb1ELb0ELb1ELb1ELb1EEEEEEEEEvNT_6ParamsE)
        /*0014*/ 	.short	0x0160
        /*0016*/ 	.short	0x0438


	//----- nvinfo : EIATTR_CBANK_PARAM_SIZE
	.align		4
.L_1128:
        /*0018*/ 	.byte	0x03, 0x19
        /*001a*/ 	.short	0x0438


	//----- nvinfo : EIATTR_KPARAM_INFO
	.align		4
        /*001c*/ 	.byte	0x04, 0x17
        /*001e*/ 	.short	(.L_1130 - .L_1129)
.L_1129:
        /*0020*/ 	.word	0x00000000
        /*0024*/ 	.short	0x0000
        /*0026*/ 	.short	0x0000
        /*0028*/ 	.byte	0x00, 0xf0, 0xe1, 0x10


	//----- nvinfo : EIATTR_MAXREG_COUNT
	.align		4
.L_1130:
        /*002c*/ 	.byte	0x03, 0x1b
        /*002e*/ 	.short	0x00ff


	//----- nvinfo : EIATTR_NUM_BARRIERS
	.align		4
        /*0030*/ 	.byte	0x02, 0x4c
        /*0032*/ 	.byte	0x06
	.zero		1


	//----- nvinfo : EIATTR_ANNOTATIONS
	.align		4
        /*0034*/ 	.byte	0x04, 0x55
        /*0036*/ 	.short	(.L_1132 - .L_1131)


	//   ....[0]....
.L_1131:
        /* <DEDUP_REMOVED lines=53> */


	//----- nvinfo : EIATTR_MERCURY_ISA_VERSION
	.align		4
.L_1132:
        /*0378*/ 	.byte	0x03, 0x5f
        /*037a*/ 	.short	0x0000


	//----- nvinfo : EIATTR_INT_WARP_WIDE_INSTR_OFFSETS
	.align		4
        /*037c*/ 	.byte	0x04, 0x31
        /*037e*/ 	.short	(.L_1134 - .L_1133)


	//   ....[0]....
.L_1133:
        /*0380*/ 	.word	0x0001bc60


	//   ....[1]....
        /*0384*/ 	.word	0x0001bce0


	//----- nvinfo : EIATTR_COOP_GROUP_MASK_REGIDS
	.align		4
.L_1134:
        /*0388*/ 	.byte	0x04, 0x29
        /*038a*/ 	.short	(.L_1136 - .L_1135)


	//   ....[0]....
.L_1135:
        /*038c*/ 	.word	0xffffffff


	//   ....[1]....
        /*0390*/ 	.word	0xffffffff


	//   ....[2]....
        /*0394*/ 	.word	0xffffffff


	//   ....[3]....
        /*0398*/ 	.word	0xffffffff


	//   ....[4]....
        /*039c*/ 	.word	0xffffffff


	//   ....[5]....
        /*03a0*/ 	.word	0xffffffff


	//   ....[6]....
        /*03a4*/ 	.word	0xffffffff


	//   ....[7]....
        /*03a8*/ 	.word	0xffffffff


	//   ....[8]....
        /*03ac*/ 	.word	0xffffffff


	//   ....[9]....
        /*03b0*/ 	.word	0xffffffff


	//   ....[10]....
        /*03b4*/ 	.word	0xffffffff


	//   ....[11]....
        /*03b8*/ 	.word	0xffffffff


	//   ....[12]....
        /*03bc*/ 	.word	0xffffffff


	//   ....[13]....
        /*03c0*/ 	.word	0xffffffff


	//   ....[14]....
        /*03c4*/ 	.word	0xffffffff


	//   ....[15]....
        /*03c8*/ 	.word	0xffffffff


	//   ....[16]....
        /*03cc*/ 	.word	0xffffffff


	//   ....[17]....
        /*03d0*/ 	.word	0xffffffff


	//   ....[18]....
        /*03d4*/ 	.word	0xffffffff


	//   ....[19]....
        /*03d8*/ 	.word	0xffffffff


	//   ....[20]....
        /*03dc*/ 	.word	0xffffffff


	//   ....[21]....
        /*03e0*/ 	.word	0xffffffff


	//   ....[22]....
        /*03e4*/ 	.word	0xffffffff


	//   ....[23]....
        /*03e8*/ 	.word	0xffffffff


	//   ....[24]....
        /*03ec*/ 	.word	0xffffffff


	//   ....[25]....
        /*03f0*/ 	.word	0xffffffff


	//   ....[26]....
        /*03f4*/ 	.word	0xffffffff


	//   ....[27]....
        /*03f8*/ 	.word	0xffffffff


	//   ....[28]....
        /*03fc*/ 	.word	0xffffffff


	//   ....[29]....
        /*0400*/ 	.word	0xffffffff


	//   ....[30]....
        /*0404*/ 	.word	0xffffffff


	//   ....[31]....
        /*0408*/ 	.word	0xffffffff


	//   ....[32]....
        /*040c*/ 	.word	0xffffffff


	//   ....[33]....
        /*0410*/ 	.word	0xffffffff


	//   ....[34]....
        /*0414*/ 	.word	0xffffffff


	//   ....[35]....
        /*0418*/ 	.word	0xffffffff


	//   ....[36]....
        /*041c*/ 	.word	0xffffffff


	//   ....[37]....
        /*0420*/ 	.word	0xffffffff


	//   ....[38]....
        /*0424*/ 	.word	0xffffffff


	//   ....[39]....
        /*0428*/ 	.word	0xffffffff


	//   ....[40]....
        /*042c*/ 	.word	0xffffffff


	//   ....[41]....
        /*0430*/ 	.word	0xffffffff


	//   ....[42]....
        /*0434*/ 	.word	0xffffffff


	//   ....[43]....
        /*0438*/ 	.word	0xffffffff


	//   ....[44]....
        /*043c*/ 	.word	0xffffffff


	//   ....[45]....
        /*0440*/ 	.word	0xffffffff


	//   ....[46]....
        /*0444*/ 	.word	0xffffffff


	//   ....[47]....
        /*0448*/ 	.word	0xffffffff


	//   ....[48]....
        /*044c*/ 	.word	0xffffffff


	//   ....[49]....
        /*0450*/ 	.word	0xffffffff


	//   ....[50]....
        /*0454*/ 	.word	0xffffffff


	//   ....[51]....
        /*0458*/ 	.word	0xffffffff


	//   ....[52]....
        /*045c*/ 	.word	0xffffffff


	//   ....[53]....
        /*0460*/ 	.word	0xffffffff


	//   ....[54]....
        /*0464*/ 	.word	0xffffffff


	//   ....[55]....
        /*0468*/ 	.word	0xffffffff


	//   ....[56]....
        /*046c*/ 	.word	0xffffffff


	//   ....[57]....
        /*0470*/ 	.word	0xffffffff


	//   ....[58]....
        /*0474*/ 	.word	0xffffffff


	//   ....[59]....
        /*0478*/ 	.word	0xffffffff


	//   ....[60]....
        /*047c*/ 	.word	0xffffffff


	//   ....[61]....
        /*0480*/ 	.word	0xffffffff


	//   ....[62]....
        /*0484*/ 	.word	0xffffffff


	//   ....[63]....
        /*0488*/ 	.word	0xffffffff


	//   ....[64]....
        /*048c*/ 	.word	0xffffffff


	//   ....[65]....
        /*0490*/ 	.word	0xffffffff


	//   ....[66]....
        /*0494*/ 	.word	0xffffffff


	//   ....[67]....
        /*0498*/ 	.word	0xffffffff


	//   ....[68]....
        /*049c*/ 	.word	0xffffffff


	//   ....[69]....
        /*04a0*/ 	.word	0xffffffff


	//   ....[70]....
        /*04a4*/ 	.word	0xffffffff


	//   ....[71]....
        /*04a8*/ 	.word	0xffffffff


	//   ....[72]....
        /*04ac*/ 	.word	0xffffffff


	//   ....[73]....
        /*04b0*/ 	.word	0xffffffff


	//   ....[74]....
        /*04b4*/ 	.word	0xffffffff


	//   ....[75]....
        /*04b8*/ 	.word	0xffffffff


	//   ....[76]....
        /*04bc*/ 	.word	0xffffffff


	//   ....[77]....
        /*04c0*/ 	.word	0xffffffff


	//   ....[78]....
        /*04c4*/ 	.word	0xffffffff


	//   ....[79]....
        /*04c8*/ 	.word	0xffffffff


	//   ....[80]....
        /*04cc*/ 	.word	0xffffffff


	//   ....[81]....
        /*04d0*/ 	.word	0xffffffff


	//   ....[82]....
        /*04d4*/ 	.word	0xffffffff


	//   ....[83]....
        /*04d8*/ 	.word	0xffffffff


	//   ....[84]....
        /*04dc*/ 	.word	0xffffffff


	//   ....[85]....
        /*04e0*/ 	.word	0xffffffff


	//   ....[86]....
        /*04e4*/ 	.word	0xffffffff


	//   ....[87]....
        /*04e8*/ 	.word	0xffffffff


	//   ....[88]....
        /*04ec*/ 	.word	0xffffffff


	//   ....[89]....
        /*04f0*/ 	.word	0xffffffff


	//   ....[90]....
        /*04f4*/ 	.word	0xffffffff


	//   ....[91]....
        /*04f8*/ 	.word	0xffffffff


	//   ....[92]....
        /*04fc*/ 	.word	0xffffffff


	//   ....[93]....
        /*0500*/ 	.word	0xffffffff


	//   ....[94]....
        /*0504*/ 	.word	0xffffffff


	//   ....[95]....
        /*0508*/ 	.word	0xffffffff


	//   ....[96]....
        /*050c*/ 	.word	0xffffffff


	//   ....[97]....
        /*0510*/ 	.word	0xffffffff


	//   ....[98]....
        /*0514*/ 	.word	0xffffffff


	//   ....[99]....
        /*0518*/ 	.word	0xffffffff


	//   ....[100]....
        /*051c*/ 	.word	0xffffffff


	//   ....[101]....
        /*0520*/ 	.word	0xffffffff


	//   ....[102]....
        /*0524*/ 	.word	0xffffffff


	//   ....[103]....
        /*0528*/ 	.word	0xffffffff


	//   ....[104]....
        /*052c*/ 	.word	0xffffffff


	//   ....[105]....
        /*0530*/ 	.word	0xffffffff


	//   ....[106]....
        /*0534*/ 	.word	0xffffffff


	//   ....[107]....
        /*0538*/ 	.word	0xffffffff


	//   ....[108]....
        /*053c*/ 	.word	0xffffffff


	//   ....[109]....
        /*0540*/ 	.word	0xffffffff


	//   ....[110]....
        /*0544*/ 	.word	0xffffffff


	//   ....[111]....
        /*0548*/ 	.word	0xffffffff


	//   ....[112]....
        /*054c*/ 	.word	0xffffffff


	//   ....[113]....
        /*0550*/ 	.word	0xffffffff


	//   ....[114]....
        /*0554*/ 	.word	0xffffffff


	//   ....[115]....
        /*0558*/ 	.word	0xffffffff


	//   ....[116]....
        /*055c*/ 	.word	0xffffffff


	//   ....[117]....
        /*0560*/ 	.word	0xffffffff


	//   ....[118]....
        /*0564*/ 	.word	0xffffffff


	//   ....[119]....
        /*0568*/ 	.word	0xffffffff


	//   ....[120]....
        /*056c*/ 	.word	0xffffffff


	//   ....[121]....
        /*0570*/ 	.word	0xffffffff


	//   ....[122]....
        /*0574*/ 	.word	0xffffffff


	//   ....[123]....
        /*0578*/ 	.word	0xffffffff


	//   ....[124]....
        /*057c*/ 	.word	0xffffffff


	//   ....[125]....
        /*0580*/ 	.word	0xffffffff


	//   ....[126]....
        /*0584*/ 	.word	0xffffffff


	//   ....[127]....
        /*0588*/ 	.word	0xffffffff


	//   ....[128]....
        /*058c*/ 	.word	0xffffffff


	//   ....[129]....
        /*0590*/ 	.word	0xffffffff


	//   ....[130]....
        /*0594*/ 	.word	0xffffffff


	//   ....[131]....
        /*0598*/ 	.word	0xffffffff


	//   ....[132]....
        /*059c*/ 	.word	0xffffffff


	//   ....[133]....
        /*05a0*/ 	.word	0xffffffff


	//   ....[134]....
        /*05a4*/ 	.word	0xffffffff


	//   ....[135]....
        /*05a8*/ 	.word	0xffffffff


	//   ....[136]....
        /*05ac*/ 	.word	0xffffffff


	//   ....[137]....
        /*05b0*/ 	.word	0xffffffff


	//   ....[138]....
        /*05b4*/ 	.word	0xffffffff


	//   ....[139]....
        /*05b8*/ 	.word	0xffffffff


	//   ....[140]....
        /*05bc*/ 	.word	0xffffffff


	//   ....[141]....
        /*05c0*/ 	.word	0xffffffff


	//   ....[142]....
        /*05c4*/ 	.word	0xffffffff


	//   ....[143]....
        /*05c8*/ 	.word	0xffffffff


	//   ....[144]....
        /*05cc*/ 	.word	0xffffffff


	//   ....[145]....
        /*05d0*/ 	.word	0xffffffff


	//   ....[146]....
        /*05d4*/ 	.word	0xffffffff


	//   ....[147]....
        /*05d8*/ 	.word	0xffffffff


	//   ....[148]....
        /*05dc*/ 	.word	0xffffffff


	//   ....[149]....
        /*05e0*/ 	.word	0xffffffff


	//   ....[150]....
        /*05e4*/ 	.word	0xffffffff


	//   ....[151]....
        /*05e8*/ 	.word	0xffffffff


	//   ....[152]....
        /*05ec*/ 	.word	0xffffffff


	//   ....[153]....
        /*05f0*/ 	.word	0xffffffff


	//   ....[154]....
        /*05f4*/ 	.word	0xffffffff


	//   ....[155]....
        /*05f8*/ 	.word	0xffffffff


	//   ....[156]....
        /*05fc*/ 	.word	0xffffffff


	//   ....[157]....
        /*0600*/ 	.word	0xffffffff


	//   ....[158]....
        /*0604*/ 	.word	0xffffffff


	//   ....[159]....
        /*0608*/ 	.word	0xffffffff


	//   ....[160]....
        /*060c*/ 	.word	0xffffffff


	//   ....[161]....
        /*0610*/ 	.word	0xffffffff


	//   ....[162]....
        /*0614*/ 	.word	0xffffffff


	//   ....[163]....
        /*0618*/ 	.word	0xffffffff


	//   ....[164]....
        /*061c*/ 	.word	0xffffffff


	//   ....[165]....
        /*0620*/ 	.word	0xffffffff


	//   ....[166]....
        /*0624*/ 	.word	0xffffffff


	//   ....[167]....
        /*0628*/ 	.word	0xffffffff


	//   ....[168]....
        /*062c*/ 	.word	0xffffffff


	//   ....[169]....
        /*0630*/ 	.word	0xffffffff


	//   ....[170]....
        /*0634*/ 	.word	0xffffffff


	//   ....[171]....
        /*0638*/ 	.word	0xffffffff


	//   ....[172]....
        /*063c*/ 	.word	0xffffffff


	//   ....[173]....
        /*0640*/ 	.word	0xffffffff


	//   ....[174]....
        /*0644*/ 	.word	0xffffffff


	//   ....[175]....
        /*0648*/ 	.word	0xffffffff


	//   ....[176]....
        /*064c*/ 	.word	0xffffffff


	//   ....[177]....
        /*0650*/ 	.word	0xffffffff


	//   ....[178]....
        /*0654*/ 	.word	0xffffffff


	//----- nvinfo : EIATTR_COOP_GROUP_INSTR_OFFSETS
	.align		4
.L_1136:
        /*0658*/ 	.byte	0x04, 0x28
        /*065a*/ 	.short	(.L_1138 - .L_1137)


	//   ....[0]....
.L_1137:
        /*065c*/ 	.word	0x00000050


	//   ....[1]....
        /*0660*/ 	.word	0x00000210


	//   ....[2]....
        /*0664*/ 	.word	0x00000240


	//   ....[3]....
        /*0668*/ 	.word	0x00000270


	//   ....[4]....
        /*066c*/ 	.word	0x000002a0


	//   ....[5]....
        /*0670*/ 	.word	0x000002d0


	//   ....[6]....
        /*0674*/ 	.word	0x00000300


	//   ....[7]....
        /*0678*/ 	.word	0x00000470


	//   ....[8]....
        /*067c*/ 	.word	0x000004b0


	//   ....[9]....
        /*0680*/ 	.word	0x000004e0


	//   ....[10]....
        /*0684*/ 	.word	0x00000510


	//   ....[11]....
        /*0688*/ 	.word	0x00000540


	//   ....[12]....
        /*068c*/ 	.word	0x00000570


	//   ....[13]....
        /*0690*/ 	.word	0x00000600


	//   ....[14]....
        /*0694*/ 	.word	0x00000650


	//   ....[15]....
        /*0698*/ 	.word	0x00000670


	//   ....[16]....
        /*069c*/ 	.word	0x000006d0


	//   ....[17]....
        /*06a0*/ 	.word	0x00009a50


	//   ....[18]....
        /*06a4*/ 	.word	0x00009a70


	//   ....[19]....
        /*06a8*/ 	.word	0x00009c40


	//   ....[20]....
        /*06ac*/ 	.word	0x00009c50


	//   ....[21]....
        /*06b0*/ 	.word	0x00009dd0


	//   ....[22]....
        /*06b4*/ 	.word	0x00009df0


	//   ....[23]....
        /*06b8*/ 	.word	0x00009f70


	//   ....[24]....
        /*06bc*/ 	.word	0x00009f80


	//   ....[25]....
        /*06c0*/ 	.word	0x0000a700


	//   ....[26]....
        /*06c4*/ 	.word	0x0000a720


	//   ....[27]....
        /*06c8*/ 	.word	0x0000a740


	//   ....[28]....
        /*06cc*/ 	.word	0x0000a750


	//   ....[29]....
        /*06d0*/ 	.word	0x0000abc0


	//   ....[30]....
        /*06d4*/ 	.word	0x0000ac00


	//   ....[31]....
        /*06d8*/ 	.word	0x0000ac40


	//   ....[32]....
        /*06dc*/ 	.word	0x0000ac80


	//   ....[33]....
        /*06e0*/ 	.word	0x0000b130


	//   ....[34]....
        /*06e4*/ 	.word	0x0000b170


	//   ....[35]....
        /*06e8*/ 	.word	0x0000b1b0


	//   ....[36]....
        /*06ec*/ 	.word	0x0000b1f0


	//   ....[37]....
        /*06f0*/ 	.word	0x0000b610


	//   ....[38]....
        /*06f4*/ 	.word	0x0000b660


	//   ....[39]....
        /*06f8*/ 	.word	0x0000b6c0


	//   ....[40]....
        /*06fc*/ 	.word	0x0000b700


	//   ....[41]....
        /*0700*/ 	.word	0x0000ec50


	//   ....[42]....
        /*0704*/ 	.word	0x0000ec70


	//   ....[43]....
        /*0708*/ 	.word	0x0000ec90


	//   ....[44]....
        /*070c*/ 	.word	0x0000eca0


	//   ....[45]....
        /*0710*/ 	.word	0x0000eea0


	//   ....[46]....
        /*0714*/ 	.word	0x0000f040


	//   ....[47]....
        /*0718*/ 	.word	0x0000f080


	//   ....[48]....
        /*071c*/ 	.word	0x0000f0c0


	//   ....[49]....
        /*0720*/ 	.word	0x0000f340


	//   ....[50]....
        /*0724*/ 	.word	0x0000f450


	//   ....[51]....
        /*0728*/ 	.word	0x0000f4b0


	//   ....[52]....
        /*072c*/ 	.word	0x0000f4f0


	//   ....[53]....
        /*0730*/ 	.word	0x0000f790


	//   ....[54]....
        /*0734*/ 	.word	0x0000f880


	//   ....[55]....
        /*0738*/ 	.word	0x0000f900


	//   ....[56]....
        /*073c*/ 	.word	0x0000f950


	//   ....[57]....
        /*0740*/ 	.word	0x00014510


	//   ....[58]....
        /*0744*/ 	.word	0x00014520


	//   ....[59]....
        /*0748*/ 	.word	0x00014890


	//   ....[60]....
        /*074c*/ 	.word	0x00014a20


	//   ....[61]....
        /*0750*/ 	.word	0x00014a50


	//   ....[62]....
        /*0754*/ 	.word	0x00014ab0


	//   ....[63]....
        /*0758*/ 	.word	0x00016c60


	//   ....[64]....
        /*075c*/ 	.word	0x00016c70


	//   ....[65]....
        /*0760*/ 	.word	0x00016fc0


	//   ....[66]....
        /*0764*/ 	.word	0x000170b0


	//   ....[67]....
        /*0768*/ 	.word	0x00017480


	//   ....[68]....
        /*076c*/ 	.word	0x00017580


	//   ....[69]....
        /*0770*/ 	.word	0x00019aa0


	//   ....[70]....
        /*0774*/ 	.word	0x00019ab0


	//   ....[71]....
        /*0778*/ 	.word	0x00019ae0


	//   ....[72]....
        /*077c*/ 	.word	0x00019af0


	//   ....[73]....
        /*0780*/ 	.word	0x0001b230


	//   ....[74]....
        /*0784*/ 	.word	0x0001b260


	//   ....[75]....
        /*0788*/ 	.word	0x0001b270


	//   ....[76]....
        /*078c*/ 	.word	0x0001b2a0


	//   ....[77]....
        /*0790*/ 	.word	0x0001cb20


	//   ....[78]....
        /*0794*/ 	.word	0x0001cb30


	//   ....[79]....
        /*0798*/ 	.word	0x0001cb60


	//   ....[80]....
        /*079c*/ 	.word	0x0001cb80


	//   ....[81]....
        /*07a0*/ 	.word	0x0001cf90


	//   ....[82]....
        /*07a4*/ 	.word	0x0001cfb0


	//   ....[83]....
        /*07a8*/ 	.word	0x0001d180


	//   ....[84]....
        /*07ac*/ 	.word	0x0001d190


	//   ....[85]....
        /*07b0*/ 	.word	0x0001d300


	//   ....[86]....
        /*07b4*/ 	.word	0x0001d320


	//   ....[87]....
        /*07b8*/ 	.word	0x0001d490


	//   ....[88]....
        /*07bc*/ 	.word	0x0001d4a0


	//   ....[89]....
        /*07c0*/ 	.word	0x0001d820


	//   ....[90]....
        /*07c4*/ 	.word	0x0001d840


	//   ....[91]....
        /*07c8*/ 	.word	0x0001e500


	//   ....[92]....
        /*07cc*/ 	.word	0x0001e510


	//   ....[93]....
        /*07d0*/ 	.word	0x0001f990


	//   ....[94]....
        /*07d4*/ 	.word	0x0001f9b0


	//   ....[95]....
        /*07d8*/ 	.word	0x0001fb90


	//   ....[96]....
        /*07dc*/ 	.word	0x0001fba0


	//   ....[97]....
        /*07e0*/ 	.word	0x0001fd10


	//   ....[98]....
        /*07e4*/ 	.word	0x0001fd30


	//   ....[99]....
        /*07e8*/ 	.word	0x0001fea0


	//   ....[100]....
        /*07ec*/ 	.word	0x0001feb0


	//   ....[101]....
        /*07f0*/ 	.word	0x000200e0


	//   ....[102]....
        /*07f4*/ 	.word	0x00020100


	//   ....[103]....
        /*07f8*/ 	.word	0x00020230


	//   ....[104]....
        /*07fc*/ 	.word	0x00020270


	//   ....[105]....
        /*0800*/ 	.word	0x000202a0


	//   ....[106]....
        /*0804*/ 	.word	0x000202d0


	//   ....[107]....
        /*0808*/ 	.word	0x00020300


	//   ....[108]....
        /*080c*/ 	.word	0x00020330


	//   ....[109]....
        /*0810*/ 	.word	0x00020490


	//   ....[110]....
        /*0814*/ 	.word	0x000204d0


	//   ....[111]....
        /*0818*/ 	.word	0x00020500


	//   ....[112]....
        /*081c*/ 	.word	0x00020530


	//   ....[113]....
        /*0820*/ 	.word	0x00020560


	//   ....[114]....
        /*0824*/ 	.word	0x00020590


	//   ....[115]....
        /*0828*/ 	.word	0x00020620


	//   ....[116]....
        /*082c*/ 	.word	0x00020680


	//   ....[117]....
        /*0830*/ 	.word	0x00020690


	//   ....[118]....
        /*0834*/ 	.word	0x000206f0


	//   ....[119]....
        /*0838*/ 	.word	0x00021170


	//   ....[120]....
        /*083c*/ 	.word	0x000211d0


	//   ....[121]....
        /*0840*/ 	.word	0x00021220


	//   ....[122]....
        /*0844*/ 	.word	0x00021270


	//   ....[123]....
        /*0848*/ 	.word	0x000212c0


	//   ....[124]....
        /*084c*/ 	.word	0x00021330


	//   ....[125]....
        /*0850*/ 	.word	0x00021380


	//   ....[126]....
        /*0854*/ 	.word	0x000213f0


	//   ....[127]....
        /*0858*/ 	.word	0x00021460


	//   ....[128]....
        /*085c*/ 	.word	0x000214c0


	//   ....[129]....
        /*0860*/ 	.word	0x00021530


	//   ....[130]....
        /*0864*/ 	.word	0x000215a0


	//   ....[131]....
        /*0868*/ 	.word	0x00021610


	//   ....[132]....
        /*086c*/ 	.word	0x00021670


	//   ....[133]....
        /*0870*/ 	.word	0x000216e0


	//   ....[134]....
        /*0874*/ 	.word	0x00021750


	//   ....[135]....
        /*0878*/ 	.word	0x000217c0


	//   ....[136]....
        /*087c*/ 	.word	0x00021820


	//   ....[137]....
        /*0880*/ 	.word	0x00021880


	//   ....[138]....
        /*0884*/ 	.word	0x000218e0


	//   ....[139]....
        /*0888*/ 	.word	0x00021930


	//   ....[140]....
        /*088c*/ 	.word	0x00021980


	//   ....[141]....
        /*0890*/ 	.word	0x000219f0


	//   ....[142]....
        /*0894*/ 	.word	0x00021a60


	//   ....[143]....
        /*0898*/ 	.word	0x00021ad0


	//   ....[144]....
        /*089c*/ 	.word	0x00021b30


	//   ....[145]....
        /*08a0*/ 	.word	0x00021ba0


	//   ....[146]....
        /*08a4*/ 	.word	0x00021c10


	//   ....[147]....
        /*08a8*/ 	.word	0x00021c80


	//   ....[148]....
        /*08ac*/ 	.word	0x00021ce0


	//   ....[149]....
        /*08b0*/ 	.word	0x00021d50


	//   ....[150]....
        /*08b4*/ 	.word	0x00021dc0


	//   ....[151]....
        /*08b8*/ 	.word	0x00021e30


	//   ....[152]....
        /*08bc*/ 	.word	0x00021e90


	//   ....[153]....
        /*08c0*/ 	.word	0x00021f00


	//   ....[154]....
        /*08c4*/ 	.word	0x00021f70


	//   ....[155]....
        /*08c8*/ 	.word	0x00021fe0


	//   ....[156]....
        /*08cc*/ 	.word	0x00022040


	//   ....[157]....
        /*08d0*/ 	.word	0x000220b0


	//   ....[158]....
        /*08d4*/ 	.word	0x00022120


	//   ....[159]....
        /*08d8*/ 	.word	0x00022190


	//   ....[160]....
        /*08dc*/ 	.word	0x000221f0


	//   ....[161]....
        /*08e0*/ 	.word	0x00022260


	//   ....[162]....
        /*08e4*/ 	.word	0x000222d0


	//   ....[163]....
        /*08e8*/ 	.word	0x00022320


	//   ....[164]....
        /*08ec*/ 	.word	0x00022360


	//   ....[165]....
        /*08f0*/ 	.word	0x000223b0


	//   ....[166]....
        /*08f4*/ 	.word	0x00022400


	//   ....[167]....
        /*08f8*/ 	.word	0x00022450


	//   ....[168]....
        /*08fc*/ 	.word	0x000224c0


	//   ....[169]....
        /*0900*/ 	.word	0x00022510


	//   ....[170]....
        /*0904*/ 	.word	0x00022560


	//   ....[171]....
        /*0908*/ 	.word	0x000225b0


	//   ....[172]....
        /*090c*/ 	.word	0x00022600


	//   ....[173]....
        /*0910*/ 	.word	0x00022650


	//   ....[174]....
        /*0914*/ 	.word	0x000226c0


	//   ....[175]....
        /*0918*/ 	.word	0x00022710


	//   ....[176]....
        /*091c*/ 	.word	0x00022780


	//   ....[177]....
        /*0920*/ 	.word	0x000227e0


	//   ....[178]....
        /*0924*/ 	.word	0x00022850


	//----- nvinfo : EIATTR_EXIT_INSTR_OFFSETS
	.align		4
.L_1138:
        /*0928*/ 	.byte	0x04, 0x1c
        /*092a*/ 	.short	(.L_1140 - .L_1139)


	//   ....[0]....
.L_1139:
        /*092c*/ 	.word	0x000010f0


	//   ....[1]....
        /*0930*/ 	.word	0x00021130


	//----- nvinfo : EIATTR_MAX_THREADS
	.align		4
.L_1140:
        /*0934*/ 	.byte	0x04, 0x05
        /*0936*/ 	.short	(.L_1142 - .L_1141)
.L_1141:
        /*0938*/ 	.word	0x00000100
        /*093c*/ 	.word	0x00000001
        /*0940*/ 	.word	0x00000001


	//----- nvinfo : EIATTR_CRS_STACK_SIZE
	.align		4
.L_1142:
        /*0944*/ 	.byte	0x04, 0x1e
        /*0946*/ 	.short	(.L_1144 - .L_1143)
.L_1143:
        /*0948*/ 	.word	0x00000000
.L_1144:


//--------------------- .nv.callgraph             --------------------------
	.section	.nv.callgraph,"",@"SHT_CUDA_CALLGRAPH"
	.align	4
	.sectionentsize	8
	.align		4
        /*0000*/ 	.word	0x00000000
	.align		4
        /*0004*/ 	.word	0xffffffff
	.align		4
        /*0008*/ 	.word	0x00000000
	.align		4
        /*000c*/ 	.word	0xfffffffe
	.align		4
        /*0010*/ 	.word	0x00000000
	.align		4
        /*0014*/ 	.word	0xfffffffd
	.align		4
        /*0018*/ 	.word	0x00000000
	.align		4
        /*001c*/ 	.word	0xfffffffc


//--------------------- .nv.rel.action            --------------------------
	.section	.nv.rel.action,"",@"SHT_CUDA_RELOCINFO"
	.align	8
	.sectionentsize	8
        /*0000*/ 	.byte	0x73, 0x00, 0x00, 0x00, 0x00, 0x00, 0x00, 0x00, 0x00, 0x00, 0x00, 0x11, 0x25, 0x00, 0x05, 0x36


//--------------------- .nv.constant4             --------------------------
	.section	.nv.constant4,"a",@progbits
	.align	8
	.align		8
.nv.constant4:
        /*0000*/ 	.dword	_ZN83_INTERNAL_63ead672_47_flash_fwd_hdim256_fp16_split_softcapall_sm80_cu_3fbc093a_33804cuda3std3__45__cpo5beginE
	.align		8
        /*0008*/ 	.dword	_ZN83_INTERNAL_63ead672_47_flash_fwd_hdim256_fp16_split_softcapall_sm80_cu_3fbc093a_33804cuda3std3__45__cpo3endE
	.align		8
        /*0010*/ 	.dword	_ZN83_INTERNAL_63ead672_47_flash_fwd_hdim256_fp16_split_softcapall_sm80_cu_3fbc093a_33804cuda3std3__45__cpo6cbeginE
	.align		8
        /*0018*/ 	.dword	_ZN83_INTERNAL_63ead672_47_flash_fwd_hdim256_fp16_split_softcapall_sm80_cu_3fbc093a_33804cuda3std3__45__cpo4cendE
	.align		8
        /*0020*/ 	.dword	_ZN83_INTERNAL_63ead672_47_flash_fwd_hdim256_fp16_split_softcapall_sm80_cu_3fbc093a_33804cuda3std3__485_GLOBAL__N__63ead672_47_flash_fwd_hdim256_fp16_split_softcapall_sm80_cu_3fbc093a_33806ignoreE
	.align		8
        /*0028*/ 	.dword	_ZN83_INTERNAL_63ead672_47_flash_fwd_hdim256_fp16_split_softcapall_sm80_cu_3fbc093a_33804cuda3std3__419piecewise_constructE
	.align		8
        /*0030*/ 	.dword	_ZN83_INTERNAL_63ead672_47_flash_fwd_hdim256_fp16_split_softcapall_sm80_cu_3fbc093a_33804cuda3std3__48in_placeE
	.align		8
        /*0038*/ 	.dword	_ZN83_INTERNAL_63ead672_47_flash_fwd_hdim256_fp16_split_softcapall_sm80_cu_3fbc093a_33804cuda3std6ranges3__45__cpo4swapE
	.align		8
        /*0040*/ 	.dword	_ZN83_INTERNAL_63ead672_47_flash_fwd_hdim256_fp16_split_softcapall_sm80_cu_3fbc093a_33804cuda3std6ranges3__45__cpo9iter_moveE
	.align		8
        /*0048*/ 	.dword	_ZN83_INTERNAL_63ead672_47_flash_fwd_hdim256_fp16_split_softcapall_sm80_cu_3fbc093a_33804cute7productE
	.align		8
        /*0050*/ 	.dword	_ZN83_INTERNAL_63ead672_47_flash_fwd_hdim256_fp16_split_softcapall_sm80_cu_3fbc093a_33804cute1_E


//--------------------- .nv.constant0._ZN7cutlass13device_kernelIN5flash19enable_sm80_to_sm89INS1_16FlashAttnFwdSm80INS1_25CollectiveMainloopFwdSm80ILi8ELi1ELb1EN4cute5tupleIJNS5_1CILi128EEENS7_ILi64EEENS7_ILi256EEEEEELi256ENS_6half_tEfNS_4arch4Sm80ELb0ELb0ELb1ELb0ELb0ELb0ELb1ELb1EEENS1_21CollectiveEpilogueFwdINS6_IJS8_SA_S9_EEENS6_IJNS7_ILi1EEESI_SI_EEESC_SE_Li256ELb0ELb1ELb1ELb0EEENS1_19SingleTileSchedulerILb0ELb1ELb1ELi128EEEEEEEEEvNT_6ParamsE --------------------------
	.section	.nv.constant0._ZN7cutlass13device_kernelIN5flash19enable_sm80_to_sm89INS1_16FlashAttnFwdSm80INS1_25CollectiveMainloopFwdSm80ILi8ELi1ELb1EN4cute5tupleIJNS5_1CILi128EEENS7_ILi64EEENS7_ILi256EEEEEELi256ENS_6half_tEfNS_4arch4Sm80ELb0ELb0ELb1ELb0ELb0ELb0ELb1ELb1EEENS1_21CollectiveEpilogueFwdINS6_IJS8_SA_S9_EEENS6_IJNS7_ILi1EEESI_SI_EEESC_SE_Li256ELb0ELb1ELb1ELb0EEENS1_19SingleTileSchedulerILb0ELb1ELb1ELi128EEEEEEEEEvNT_6ParamsE,"a",@progbits
	.sectionflags	@""
	.align	4
.nv.constant0._ZN7cutlass13device_kernelIN5flash19enable_sm80_to_sm89INS1_16FlashAttnFwdSm80INS1_25CollectiveMainloopFwdSm80ILi8ELi1ELb1EN4cute5tupleIJNS5_1CILi128EEENS7_ILi64EEENS7_ILi256EEEEEELi256ENS_6half_tEfNS_4arch4Sm80ELb0ELb0ELb1ELb0ELb0ELb0ELb1ELb1EEENS1_21CollectiveEpilogueFwdINS6_IJS8_SA_S9_EEENS6_IJNS7_ILi1EEESI_SI_EEESC_SE_Li256ELb0ELb1ELb1ELb0EEENS1_19SingleTileSchedulerILb0ELb1ELb1ELi128EEEEEEEEEvNT_6ParamsE:
	.zero		1400


//--------------------- .nv.constant0._ZN7cutlass13device_kernelIN5flash19enable_sm80_to_sm89INS1_16FlashAttnFwdSm80INS1_25CollectiveMainloopFwdSm80ILi8ELi1ELb1EN4cute5tupleIJNS5_1CILi128EEENS7_ILi48EEENS7_ILi256EEEEEELi256ENS_6half_tEfNS_4arch4Sm80ELb0ELb0ELb1ELb1ELb0ELb0ELb1ELb1EEENS1_21CollectiveEpilogueFwdINS6_IJS8_SA_S9_EEENS6_IJNS7_ILi1EEESI_SI_EEESC_SE_Li256ELb1ELb1ELb1ELb0EEENS1_36VarlenDynamicPersistentTileSchedulerILi128ELi48ELi256ELi256ELb1ELb1ELb0ELb0ELb1ELb1EEEEEEEEEvNT_6ParamsE --------------------------
	.section	.nv.constant0._ZN7cutlass13device_kernelIN5flash19enable_sm80_to_sm89INS1_16FlashAttnFwdSm80INS1_25CollectiveMainloopFwdSm80ILi8ELi1ELb1EN4cute5tupleIJNS5_1CILi128EEENS7_ILi48EEENS7_ILi256EEEEEELi256ENS_6half_tEfNS_4arch4Sm80ELb0ELb0ELb1ELb1ELb0ELb0ELb1ELb1EEENS1_21CollectiveEpilogueFwdINS6_IJS8_SA_S9_EEENS6_IJNS7_ILi1EEESI_SI_EEESC_SE_Li256ELb1ELb1ELb1ELb0EEENS1_36VarlenDynamicPersistentTileSchedulerILi128ELi48ELi256ELi256ELb1ELb1ELb0ELb0ELb1ELb1EEEEEEEEEvNT_6ParamsE,"a",@progbits
	.sectionflags	@""
	.align	4
.nv.constant0._ZN7cutlass13device_kernelIN5flash19enable_sm80_to_sm89INS1_16FlashAttnFwdSm80INS1_25CollectiveMainloopFwdSm80ILi8ELi1ELb1EN4cute5tupleIJNS5_1CILi128EEENS7_ILi48EEENS7_ILi256EEEEEELi256ENS_6half_tEfNS_4arch4Sm80ELb0ELb0ELb1ELb1ELb0ELb0ELb1ELb1EEENS1_21CollectiveEpilogueFwdINS6_IJS8_SA_S9_EEENS6_IJNS7_ILi1EEESI_SI_EEESC_SE_Li256ELb1ELb1ELb1ELb0EEENS1_36VarlenDynamicPersistentTileSchedulerILi128ELi48ELi256ELi256ELb1ELb1ELb0ELb0ELb1ELb1EEEEEEEEEvNT_6ParamsE:
	.zero		1432


//--------------------- .nv.constant0._ZN7cutlass13device_kernelIN5flash19enable_sm80_to_sm89INS1_16FlashAttnFwdSm80INS1_25CollectiveMainloopFwdSm80ILi8ELi1ELb0EN4cute5tupleIJNS5_1CILi128EEENS7_ILi32EEENS7_ILi256EEEEEELi256ENS_6half_tEfNS_4arch4Sm80ELb0ELb0ELb1ELb1ELb0ELb1ELb1ELb1EEENS1_21CollectiveEpilogueFwdINS6_IJS8_SA_S9_EEENS6_IJNS7_ILi1EEESI_SI_EEESC_SE_Li256ELb1ELb1ELb1ELb0EEENS1_36VarlenDynamicPersistentTileSchedulerILi128ELi32ELi256ELi256ELb1ELb1ELb0ELb0ELb1ELb1EEEEEEEEEvNT_6ParamsE --------------------------
	.section	.nv.constant0._ZN7cutlass13device_kernelIN5flash19enable_sm80_to_sm89INS1_16FlashAttnFwdSm80INS1_25CollectiveMainloopFwdSm80ILi8ELi1ELb0EN4cute5tupleIJNS5_1CILi128EEENS7_ILi32EEENS7_ILi256EEEEEELi256ENS_6half_tEfNS_4arch4Sm80ELb0ELb0ELb1ELb1ELb0ELb1ELb1ELb1EEENS1_21CollectiveEpilogueFwdINS6_IJS8_SA_S9_EEENS6_IJNS7_ILi1EEESI_SI_EEESC_SE_Li256ELb1ELb1ELb1ELb0EEENS1_36VarlenDynamicPersistentTileSchedulerILi128ELi32ELi256ELi256ELb1ELb1ELb0ELb0ELb1ELb1EEEEEEEEEvNT_6ParamsE,"a",@progbits
	.sectionflags	@""
	.align	4
.nv.constant0._ZN7cutlass13device_kernelIN5flash19enable_sm80_to_sm89INS1_16FlashAttnFwdSm80INS1_25CollectiveMainloopFwdSm80ILi8ELi1ELb0EN4cute5tupleIJNS5_1CILi128EEENS7_ILi32EEENS7_ILi256EEEEEELi256ENS_6half_tEfNS_4arch4Sm80ELb0ELb0ELb1ELb1ELb0ELb1ELb1ELb1EEENS1_21CollectiveEpilogueFwdINS6_IJS8_SA_S9_EEENS6_IJNS7_ILi1EEESI_SI_EEESC_SE_Li256ELb1ELb1ELb1ELb0EEENS1_36VarlenDynamicPersistentTileSchedulerILi128ELi32ELi256ELi256ELb1ELb1ELb0ELb0ELb1ELb1EEEEEEEEEvNT_6ParamsE:
	.zero		1432


//--------------------- .nv.constant0._ZN7cutlass13device_kernelIN5flash19enable_sm80_to_sm89INS1_16FlashAttnFwdSm80INS1_25CollectiveMainloopFwdSm80ILi8ELi1ELb1EN4cute5tupleIJNS5_1CILi128EEENS7_ILi48EEENS7_ILi256EEEEEELi256ENS_6half_tEfNS_4arch4Sm80ELb0ELb1ELb1ELb0ELb0ELb0ELb1ELb1EEENS1_21CollectiveEpilogueFwdINS6_IJS8_SA_S9_EEENS6_IJNS7_ILi1EEESI_SI_EEESC_SE_Li256ELb0ELb1ELb1ELb0EEENS1_19SingleTileSchedulerILb0ELb1ELb1ELi128EEEEEEEEEvNT_6ParamsE --------------------------
	.section	.nv.constant0._ZN7cutlass13device_kernelIN5flash19enable_sm80_to_sm89INS1_16FlashAttnFwdSm80INS1_25CollectiveMainloopFwdSm80ILi8ELi1ELb1EN4cute5tupleIJNS5_1CILi128EEENS7_ILi48EEENS7_ILi256EEEEEELi256ENS_6half_tEfNS_4arch4Sm80ELb0ELb1ELb1ELb0ELb0ELb0ELb1ELb1EEENS1_21CollectiveEpilogueFwdINS6_IJS8_SA_S9_EEENS6_IJNS7_ILi1EEESI_SI_EEESC_SE_Li256ELb0ELb1ELb1ELb0EEENS1_19SingleTileSchedulerILb0ELb1ELb1ELi128EEEEEEEEEvNT_6ParamsE,"a",@progbits
	.sectionflags	@""
	.align	4
.nv.constant0._ZN7cutlass13device_kernelIN5flash19enable_sm80_to_sm89INS1_16FlashAttnFwdSm80INS1_25CollectiveMainloopFwdSm80ILi8ELi1ELb1EN4cute5tupleIJNS5_1CILi128EEENS7_ILi48EEENS7_ILi256EEEEEELi256ENS_6half_tEfNS_4arch4Sm80ELb0ELb1ELb1ELb0ELb0ELb0ELb1ELb1EEENS1_21CollectiveEpilogueFwdINS6_IJS8_SA_S9_EEENS6_IJNS7_ILi1EEESI_SI_EEESC_SE_Li256ELb0ELb1ELb1ELb0EEENS1_19SingleTileSchedulerILb0ELb1ELb1ELi128EEEEEEEEEvNT_6ParamsE:
	.zero		1400


//--------------------- .nv.constant0._ZN7cutlass13device_kernelIN5flash19enable_sm80_to_sm89INS1_16FlashAttnFwdSm80INS1_25CollectiveMainloopFwdSm80ILi8ELi1ELb1EN4cute5tupleIJNS5_1CILi128EEENS7_ILi48EEENS7_ILi256EEEEEELi256ENS_6half_tEfNS_4arch4Sm80ELb0ELb1ELb1ELb1ELb0ELb0ELb1ELb1EEENS1_21CollectiveEpilogueFwdINS6_IJS8_SA_S9_EEENS6_IJNS7_ILi1EEESI_SI_EEESC_SE_Li256ELb1ELb1ELb1ELb0EEENS1_36VarlenDynamicPersistentTileSchedulerILi128ELi48ELi256ELi256ELb1ELb1ELb0ELb1ELb0ELb1EEEEEEEEEvNT_6ParamsE --------------------------
	.section	.nv.constant0._ZN7cutlass13device_kernelIN5flash19enable_sm80_to_sm89INS1_16FlashAttnFwdSm80INS1_25CollectiveMainloopFwdSm80ILi8ELi1ELb1EN4cute5tupleIJNS5_1CILi128EEENS7_ILi48EEENS7_ILi256EEEEEELi256ENS_6half_tEfNS_4arch4Sm80ELb0ELb1ELb1ELb1ELb0ELb0ELb1ELb1EEENS1_21CollectiveEpilogueFwdINS6_IJS8_SA_S9_EEENS6_IJNS7_ILi1EEESI_SI_EEESC_SE_Li256ELb1ELb1ELb1ELb0EEENS1_36VarlenDynamicPersistentTileSchedulerILi128ELi48ELi256ELi256ELb1ELb1ELb0ELb1ELb0ELb1EEEEEEEEEvNT_6ParamsE,"a",@progbits
	.sectionflags	@""
	.align	4
.nv.constant0._ZN7cutlass13device_kernelIN5flash19enable_sm80_to_sm89INS1_16FlashAttnFwdSm80INS1_25CollectiveMainloopFwdSm80ILi8ELi1ELb1EN4cute5tupleIJNS5_1CILi128EEENS7_ILi48EEENS7_ILi256EEEEEELi256ENS_6half_tEfNS_4arch4Sm80ELb0ELb1ELb1ELb1ELb0ELb0ELb1ELb1EEENS1_21CollectiveEpilogueFwdINS6_IJS8_SA_S9_EEENS6_IJNS7_ILi1EEESI_SI_EEESC_SE_Li256ELb1ELb1ELb1ELb0EEENS1_36VarlenDynamicPersistentTileSchedulerILi128ELi48ELi256ELi256ELb1ELb1ELb0ELb1ELb0ELb1EEEEEEEEEvNT_6ParamsE:
	.zero		1432


//--------------------- .nv.constant0._ZN7cutlass13device_kernelIN5flash19enable_sm80_to_sm89INS1_16FlashAttnFwdSm80INS1_25CollectiveMainloopFwdSm80ILi8ELi1ELb0EN4cute5tupleIJNS5_1CILi128EEENS7_ILi32EEENS7_ILi256EEEEEELi256ENS_6half_tEfNS_4arch4Sm80ELb0ELb1ELb1ELb1ELb0ELb1ELb1ELb1EEENS1_21CollectiveEpilogueFwdINS6_IJS8_SA_S9_EEENS6_IJNS7_ILi1EEESI_SI_EEESC_SE_Li256ELb1ELb1ELb1ELb0EEENS1_36VarlenDynamicPersistentTileSchedulerILi128ELi32ELi256ELi256ELb1ELb1ELb0ELb1ELb0ELb1EEEEEEEEEvNT_6ParamsE --------------------------
	.section	.nv.constant0._ZN7cutlass13device_kernelIN5flash19enable_sm80_to_sm89INS1_16FlashAttnFwdSm80INS1_25CollectiveMainloopFwdSm80ILi8ELi1ELb0EN4cute5tupleIJNS5_1CILi128EEENS7_ILi32EEENS7_ILi256EEEEEELi256ENS_6half_tEfNS_4arch4Sm80ELb0ELb1ELb1ELb1ELb0ELb1ELb1ELb1EEENS1_21CollectiveEpilogueFwdINS6_IJS8_SA_S9_EEENS6_IJNS7_ILi1EEESI_SI_EEESC_SE_Li256ELb1ELb1ELb1ELb0EEENS1_36VarlenDynamicPersistentTileSchedulerILi128ELi32ELi256ELi256ELb1ELb1ELb0ELb1ELb0ELb1EEEEEEEEEvNT_6ParamsE,"a",@progbits
	.sectionflags	@""
	.align	4
.nv.constant0._ZN7cutlass13device_kernelIN5flash19enable_sm80_to_sm89INS1_16FlashAttnFwdSm80INS1_25CollectiveMainloopFwdSm80ILi8ELi1ELb0EN4cute5tupleIJNS5_1CILi128EEENS7_ILi32EEENS7_ILi256EEEEEELi256ENS_6half_tEfNS_4arch4Sm80ELb0ELb1ELb1ELb1ELb0ELb1ELb1ELb1EEENS1_21CollectiveEpilogueFwdINS6_IJS8_SA_S9_EEENS6_IJNS7_ILi1EEESI_SI_EEESC_SE_Li256ELb1ELb1ELb1ELb0EEENS1_36VarlenDynamicPersistentTileSchedulerILi128ELi32ELi256ELi256ELb1ELb1ELb0ELb1ELb0ELb1EEEEEEEEEvNT_6ParamsE:
	.zero		1432


//--------------------- .nv.constant0._ZN7cutlass13device_kernelIN5flash19enable_sm80_to_sm89INS1_16FlashAttnFwdSm80INS1_25CollectiveMainloopFwdSm80ILi8ELi1ELb1EN4cute5tupleIJNS5_1CILi128EEENS7_ILi64EEENS7_ILi256EEEEEELi256ENS_6half_tEfNS_4arch4Sm80ELb1ELb0ELb1ELb0ELb0ELb0ELb1ELb1EEENS1_21CollectiveEpilogueFwdINS6_IJS8_SA_S9_EEENS6_IJNS7_ILi1EEESI_SI_EEESC_SE_Li256ELb0ELb1ELb1ELb0EEENS1_30DynamicPersistentTileSchedulerILi256ELi256ELb1ELb1ELb0EEEEEEEEEvNT_6ParamsE --------------------------
	.section	.nv.constant0._ZN7cutlass13device_kernelIN5flash19enable_sm80_to_sm89INS1_16FlashAttnFwdSm80INS1_25CollectiveMainloopFwdSm80ILi8ELi1ELb1EN4cute5tupleIJNS5_1CILi128EEENS7_ILi64EEENS7_ILi256EEEEEELi256ENS_6half_tEfNS_4arch4Sm80ELb1ELb0ELb1ELb0ELb0ELb0ELb1ELb1EEENS1_21CollectiveEpilogueFwdINS6_IJS8_SA_S9_EEENS6_IJNS7_ILi1EEESI_SI_EEESC_SE_Li256ELb0ELb1ELb1ELb0EEENS1_30DynamicPersistentTileSchedulerILi256ELi256ELb1ELb1ELb0EEEEEEEEEvNT_6ParamsE,"a",@progbits
	.sectionflags	@""
	.align	4
.nv.constant0._ZN7cutlass13device_kernelIN5flash19enable_sm80_to_sm89INS1_16FlashAttnFwdSm80INS1_25CollectiveMainloopFwdSm80ILi8ELi1ELb1EN4cute5tupleIJNS5_1CILi128EEENS7_ILi64EEENS7_ILi256EEEEEELi256ENS_6half_tEfNS_4arch4Sm80ELb1ELb0ELb1ELb0ELb0ELb0ELb1ELb1EEENS1_21CollectiveEpilogueFwdINS6_IJS8_SA_S9_EEENS6_IJNS7_ILi1EEESI_SI_EEESC_SE_Li256ELb0ELb1ELb1ELb0EEENS1_30DynamicPersistentTileSchedulerILi256ELi256ELb1ELb1ELb0EEEEEEEEEvNT_6ParamsE:
	.zero		1416


//--------------------- .nv.constant0._ZN7cutlass13device_kernelIN5flash19enable_sm80_to_sm89INS1_16FlashAttnFwdSm80INS1_25CollectiveMainloopFwdSm80ILi8ELi1ELb1EN4cute5tupleIJNS5_1CILi128EEENS7_ILi48EEENS7_ILi256EEEEEELi256ENS_6half_tEfNS_4arch4Sm80ELb1ELb0ELb1ELb1ELb0ELb0ELb1ELb1EEENS1_21CollectiveEpilogueFwdINS6_IJS8_SA_S9_EEENS6_IJNS7_ILi1EEESI_SI_EEESC_SE_Li256ELb1ELb1ELb1ELb0EEENS1_36VarlenDynamicPersistentTileSchedulerILi128ELi48ELi256ELi256ELb1ELb1ELb0ELb1ELb1ELb1EEEEEEEEEvNT_6ParamsE --------------------------
	.section	.nv.constant0._ZN7cutlass13device_kernelIN5flash19enable_sm80_to_sm89INS1_16FlashAttnFwdSm80INS1_25CollectiveMainloopFwdSm80ILi8ELi1ELb1EN4cute5tupleIJNS5_1CILi128EEENS7_ILi48EEENS7_ILi256EEEEEELi256ENS_6half_tEfNS_4arch4Sm80ELb1ELb0ELb1ELb1ELb0ELb0ELb1ELb1EEENS1_21CollectiveEpilogueFwdINS6_IJS8_SA_S9_EEENS6_IJNS7_ILi1EEESI_SI_EEESC_SE_Li256ELb1ELb1ELb1ELb0EEENS1_36VarlenDynamicPersistentTileSchedulerILi128ELi48ELi256ELi256ELb1ELb1ELb0ELb1ELb1ELb1EEEEEEEEEvNT_6ParamsE,"a",@progbits
	.sectionflags	@""
	.align	4
.nv.constant0._ZN7cutlass13device_kernelIN5flash19enable_sm80_to_sm89INS1_16FlashAttnFwdSm80INS1_25CollectiveMainloopFwdSm80ILi8ELi1ELb1EN4cute5tupleIJNS5_1CILi128EEENS7_ILi48EEENS7_ILi256EEEEEELi256ENS_6half_tEfNS_4arch4Sm80ELb1ELb0ELb1ELb1ELb0ELb0ELb1ELb1EEENS1_21CollectiveEpilogueFwdINS6_IJS8_SA_S9_EEENS6_IJNS7_ILi1EEESI_SI_EEESC_SE_Li256ELb1ELb1ELb1ELb0EEENS1_36VarlenDynamicPersistentTileSchedulerILi128ELi48ELi256ELi256ELb1ELb1ELb0ELb1ELb1ELb1EEEEEEEEEvNT_6ParamsE:
	.zero		1432


//--------------------- .nv.constant0._ZN7cutlass13device_kernelIN5flash19enable_sm80_to_sm89INS1_16FlashAttnFwdSm80INS1_25CollectiveMainloopFwdSm80ILi8ELi1ELb0EN4cute5tupleIJNS5_1CILi128EEENS7_ILi32EEENS7_ILi256EEEEEELi256ENS_6half_tEfNS_4arch4Sm80ELb1ELb0ELb1ELb1ELb0ELb1ELb1ELb1EEENS1_21CollectiveEpilogueFwdINS6_IJS8_SA_S9_EEENS6_IJNS7_ILi1EEESI_SI_EEESC_SE_Li256ELb1ELb1ELb1ELb0EEENS1_36VarlenDynamicPersistentTileSchedulerILi128ELi32ELi256ELi256ELb1ELb1ELb0ELb1ELb1ELb1EEEEEEEEEvNT_6ParamsE --------------------------
	.section	.nv.constant0._ZN7cutlass13device_kernelIN5flash19enable_sm80_to_sm89INS1_16FlashAttnFwdSm80INS1_25CollectiveMainloopFwdSm80ILi8ELi1ELb0EN4cute5tupleIJNS5_1CILi128EEENS7_ILi32EEENS7_ILi256EEEEEELi256ENS_6half_tEfNS_4arch4Sm80ELb1ELb0ELb1ELb1ELb0ELb1ELb1ELb1EEENS1_21CollectiveEpilogueFwdINS6_IJS8_SA_S9_EEENS6_IJNS7_ILi1EEESI_SI_EEESC_SE_Li256ELb1ELb1ELb1ELb0EEENS1_36VarlenDynamicPersistentTileSchedulerILi128ELi32ELi256ELi256ELb1ELb1ELb0ELb1ELb1ELb1EEEEEEEEEvNT_6ParamsE,"a",@progbits
	.sectionflags	@""
	.align	4
.nv.constant0._ZN7cutlass13device_kernelIN5flash19enable_sm80_to_sm89INS1_16FlashAttnFwdSm80INS1_25CollectiveMainloopFwdSm80ILi8ELi1ELb0EN4cute5tupleIJNS5_1CILi128EEENS7_ILi32EEENS7_ILi256EEEEEELi256ENS_6half_tEfNS_4arch4Sm80ELb1ELb0ELb1ELb1ELb0ELb1ELb1ELb1EEENS1_21CollectiveEpilogueFwdINS6_IJS8_SA_S9_EEENS6_IJNS7_ILi1EEESI_SI_EEESC_SE_Li256ELb1ELb1ELb1ELb0EEENS1_36VarlenDynamicPersistentTileSchedulerILi128ELi32ELi256ELi256ELb1ELb1ELb0ELb1ELb1ELb1EEEEEEEEEvNT_6ParamsE:
	.zero		1432


//--------------------- .nv.constant0._ZN7cutlass13device_kernelIN5flash19enable_sm80_to_sm89INS1_16FlashAttnFwdSm80INS1_25CollectiveMainloopFwdSm80ILi8ELi1ELb0EN4cute5tupleIJNS5_1CILi128EEENS7_ILi96EEENS7_ILi256EEEEEELi256ENS_6half_tEfNS_4arch4Sm80ELb0ELb0ELb1ELb0ELb0ELb0ELb1ELb1EEENS1_21CollectiveEpilogueFwdINS6_IJS8_SA_S9_EEENS6_IJNS7_ILi1EEESI_SI_EEESC_SE_Li256ELb0ELb1ELb1ELb0EEENS1_19SingleTileSchedulerILb0ELb1ELb1ELi128EEEEEEEEEvNT_6ParamsE --------------------------
	.section	.nv.constant0._ZN7cutlass13device_kernelIN5flash19enable_sm80_to_sm89INS1_16FlashAttnFwdSm80INS1_25CollectiveMainloopFwdSm80ILi8ELi1ELb0EN4cute5tupleIJNS5_1CILi128EEENS7_ILi96EEENS7_ILi256EEEEEELi256ENS_6half_tEfNS_4arch4Sm80ELb0ELb0ELb1ELb0ELb0ELb0ELb1ELb1EEENS1_21CollectiveEpilogueFwdINS6_IJS8_SA_S9_EEENS6_IJNS7_ILi1EEESI_SI_EEESC_SE_Li256ELb0ELb1ELb1ELb0EEENS1_19SingleTileSchedulerILb0ELb1ELb1ELi128EEEEEEEEEvNT_6ParamsE,"a",@progbits
	.sectionflags	@""
	.align	4
.nv.constant0._ZN7cutlass13device_kernelIN5flash19enable_sm80_to_sm89INS1_16FlashAttnFwdSm80INS1_25CollectiveMainloopFwdSm80ILi8ELi1ELb0EN4cute5tupleIJNS5_1CILi128EEENS7_ILi96EEENS7_ILi256EEEEEELi256ENS_6half_tEfNS_4arch4Sm80ELb0ELb0ELb1ELb0ELb0ELb0ELb1ELb1EEENS1_21CollectiveEpilogueFwdINS6_IJS8_SA_S9_EEENS6_IJNS7_ILi1EEESI_SI_EEESC_SE_Li256ELb0ELb1ELb1ELb0EEENS1_19SingleTileSchedulerILb0ELb1ELb1ELi128EEEEEEEEEvNT_6ParamsE:
	.zero		1400


//--------------------- .nv.constant0._ZN7cutlass13device_kernelIN5flash19enable_sm80_to_sm89INS1_16FlashAttnFwdSm80INS1_25CollectiveMainloopFwdSm80ILi8ELi1ELb0EN4cute5tupleIJNS5_1CILi128EEENS7_ILi64EEENS7_ILi256EEEEEELi256ENS_6half_tEfNS_4arch4Sm80ELb0ELb0ELb1ELb1ELb0ELb0ELb1ELb1EEENS1_21CollectiveEpilogueFwdINS6_IJS8_SA_S9_EEENS6_IJNS7_ILi1EEESI_SI_EEESC_SE_Li256ELb1ELb1ELb1ELb0EEENS1_36VarlenDynamicPersistentTileSchedulerILi128ELi64ELi256ELi256ELb1ELb1ELb0ELb0ELb1ELb1EEEEEEEEEvNT_6ParamsE --------------------------
	.section	.nv.constant0._ZN7cutlass13device_kernelIN5flash19enable_sm80_to_sm89INS1_16FlashAttnFwdSm80INS1_25CollectiveMainloopFwdSm80ILi8ELi1ELb0EN4cute5tupleIJNS5_1CILi128EEENS7_ILi64EEENS7_ILi256EEEEEELi256ENS_6half_tEfNS_4arch4Sm80ELb0ELb0ELb1ELb1ELb0ELb0ELb1ELb1EEENS1_21CollectiveEpilogueFwdINS6_IJS8_SA_S9_EEENS6_IJNS7_ILi1EEESI_SI_EEESC_SE_Li256ELb1ELb1ELb1ELb0EEENS1_36VarlenDynamicPersistentTileSchedulerILi128ELi64ELi256ELi256ELb1ELb1ELb0ELb0ELb1ELb1EEEEEEEEEvNT_6ParamsE,"a",@progbits
	.sectionflags	@""
	.align	4
.nv.constant0._ZN7cutlass13device_kernelIN5flash19enable_sm80_to_sm89INS1_16FlashAttnFwdSm80INS1_25CollectiveMainloopFwdSm80ILi8ELi1ELb0EN4cute5tupleIJNS5_1CILi128EEENS7_ILi64EEENS7_ILi256EEEEEELi256ENS_6half_tEfNS_4arch4Sm80ELb0ELb0ELb1ELb1ELb0ELb0ELb1ELb1EEENS1_21CollectiveEpilogueFwdINS6_IJS8_SA_S9_EEENS6_IJNS7_ILi1EEESI_SI_EEESC_SE_Li256ELb1ELb1ELb1ELb0EEENS1_36VarlenDynamicPersistentTileSchedulerILi128ELi64ELi256ELi256ELb1ELb1ELb0ELb0ELb1ELb1EEEEEEEEEvNT_6ParamsE:
	.zero		1432


//--------------------- .nv.constant0._ZN7cutlass13device_kernelIN5flash19enable_sm80_to_sm89INS1_16FlashAttnFwdSm80INS1_25CollectiveMainloopFwdSm80ILi8ELi1ELb0EN4cute5tupleIJNS5_1CILi128EEENS7_ILi48EEENS7_ILi256EEEEEELi256ENS_6half_tEfNS_4arch4Sm80ELb0ELb0ELb1ELb1ELb0ELb1ELb1ELb1EEENS1_21CollectiveEpilogueFwdINS6_IJS8_SA_S9_EEENS6_IJNS7_ILi1EEESI_SI_EEESC_SE_Li256ELb1ELb1ELb1ELb0EEENS1_36VarlenDynamicPersistentTileSchedulerILi128ELi48ELi256ELi256ELb1ELb1ELb0ELb0ELb1ELb1EEEEEEEEEvNT_6ParamsE --------------------------
	.section	.nv.constant0._ZN7cutlass13device_kernelIN5flash19enable_sm80_to_sm89INS1_16FlashAttnFwdSm80INS1_25CollectiveMainloopFwdSm80ILi8ELi1ELb0EN4cute5tupleIJNS5_1CILi128EEENS7_ILi48EEENS7_ILi256EEEEEELi256ENS_6half_tEfNS_4arch4Sm80ELb0ELb0ELb1ELb1ELb0ELb1ELb1ELb1EEENS1_21CollectiveEpilogueFwdINS6_IJS8_SA_S9_EEENS6_IJNS7_ILi1EEESI_SI_EEESC_SE_Li256ELb1ELb1ELb1ELb0EEENS1_36VarlenDynamicPersistentTileSchedulerILi128ELi48ELi256ELi256ELb1ELb1ELb0ELb0ELb1ELb1EEEEEEEEEvNT_6ParamsE,"a",@progbits
	.sectionflags	@""
	.align	4
.nv.constant0._ZN7cutlass13device_kernelIN5flash19enable_sm80_to_sm89INS1_16FlashAttnFwdSm80INS1_25CollectiveMainloopFwdSm80ILi8ELi1ELb0EN4cute5tupleIJNS5_1CILi128EEENS7_ILi48EEENS7_ILi256EEEEEELi256ENS_6half_tEfNS_4arch4Sm80ELb0ELb0ELb1ELb1ELb0ELb1ELb1ELb1EEENS1_21CollectiveEpilogueFwdINS6_IJS8_SA_S9_EEENS6_IJNS7_ILi1EEESI_SI_EEESC_SE_Li256ELb1ELb1ELb1ELb0EEENS1_36VarlenDynamicPersistentTileSchedulerILi128ELi48ELi256ELi256ELb1ELb1ELb0ELb0ELb1ELb1EEEEEEEEEvNT_6ParamsE:
	.zero		1432


//--------------------- .nv.constant0._ZN7cutlass13device_kernelIN5flash19enable_sm80_to_sm89INS1_16FlashAttnFwdSm80INS1_25CollectiveMainloopFwdSm80ILi8ELi1ELb0EN4cute5tupleIJNS5_1CILi128EEENS7_ILi64EEENS7_ILi256EEEEEELi256ENS_6half_tEfNS_4arch4Sm80ELb0ELb1ELb1ELb0ELb0ELb0ELb1ELb1EEENS1_21CollectiveEpilogueFwdINS6_IJS8_SA_S9_EEENS6_IJNS7_ILi1EEESI_SI_EEESC_SE_Li256ELb0ELb1ELb1ELb0EEENS1_19SingleTileSchedulerILb0ELb1ELb1ELi128EEEEEEEEEvNT_6ParamsE --------------------------
	.section	.nv.constant0._ZN7cutlass13device_kernelIN5flash19enable_sm80_to_sm89INS1_16FlashAttnFwdSm80INS1_25CollectiveMainloopFwdSm80ILi8ELi1ELb0EN4cute5tupleIJNS5_1CILi128EEENS7_ILi64EEENS7_ILi256EEEEEELi256ENS_6half_tEfNS_4arch4Sm80ELb0ELb1ELb1ELb0ELb0ELb0ELb1ELb1EEENS1_21CollectiveEpilogueFwdINS6_IJS8_SA_S9_EEENS6_IJNS7_ILi1EEESI_SI_EEESC_SE_Li256ELb0ELb1ELb1ELb0EEENS1_19SingleTileSchedulerILb0ELb1ELb1ELi128EEEEEEEEEvNT_6ParamsE,"a",@progbits
	.sectionflags	@""
	.align	4
.nv.constant0._ZN7cutlass13device_kernelIN5flash19enable_sm80_to_sm89INS1_16FlashAttnFwdSm80INS1_25CollectiveMainloopFwdSm80ILi8ELi1ELb0EN4cute5tupleIJNS5_1CILi128EEENS7_ILi64EEENS7_ILi256EEEEEELi256ENS_6half_tEfNS_4arch4Sm80ELb0ELb1ELb1ELb0ELb0ELb0ELb1ELb1EEENS1_21CollectiveEpilogueFwdINS6_IJS8_SA_S9_EEENS6_IJNS7_ILi1EEESI_SI_EEESC_SE_Li256ELb0ELb1ELb1ELb0EEENS1_19SingleTileSchedulerILb0ELb1ELb1ELi128EEEEEEEEEvNT_6ParamsE:
	.zero		1400


//--------------------- .nv.constant0._ZN7cutlass13device_kernelIN5flash19enable_sm80_to_sm89INS1_16FlashAttnFwdSm80INS1_25CollectiveMainloopFwdSm80ILi8ELi1ELb0EN4cute5tupleIJNS5_1CILi128EEENS7_ILi64EEENS7_ILi256EEEEEELi256ENS_6half_tEfNS_4arch4Sm80ELb0ELb1ELb1ELb1ELb0ELb0ELb1ELb1EEENS1_21CollectiveEpilogueFwdINS6_IJS8_SA_S9_EEENS6_IJNS7_ILi1EEESI_SI_EEESC_SE_Li256ELb1ELb1ELb1ELb0EEENS1_36VarlenDynamicPersistentTileSchedulerILi128ELi64ELi256ELi256ELb1ELb1ELb0ELb1ELb0ELb1EEEEEEEEEvNT_6ParamsE --------------------------
	.section	.nv.constant0._ZN7cutlass13device_kernelIN5flash19enable_sm80_to_sm89INS1_16FlashAttnFwdSm80INS1_25CollectiveMainloopFwdSm80ILi8ELi1ELb0EN4cute5tupleIJNS5_1CILi128EEENS7_ILi64EEENS7_ILi256EEEEEELi256ENS_6half_tEfNS_4arch4Sm80ELb0ELb1ELb1ELb1ELb0ELb0ELb1ELb1EEENS1_21CollectiveEpilogueFwdINS6_IJS8_SA_S9_EEENS6_IJNS7_ILi1EEESI_SI_EEESC_SE_Li256ELb1ELb1ELb1ELb0EEENS1_36VarlenDynamicPersistentTileSchedulerILi128ELi64ELi256ELi256ELb1ELb1ELb0ELb1ELb0ELb1EEEEEEEEEvNT_6ParamsE,"a",@progbits
	.sectionflags	@""
	.align	4
.nv.constant0._ZN7cutlass13device_kernelIN5flash19enable_sm80_to_sm89INS1_16FlashAttnFwdSm80INS1_25CollectiveMainloopFwdSm80ILi8ELi1ELb0EN4cute5tupleIJNS5_1CILi128EEENS7_ILi64EEENS7_ILi256EEEEEELi256ENS_6half_tEfNS_4arch4Sm80ELb0ELb1ELb1ELb1ELb0ELb0ELb1ELb1EEENS1_21CollectiveEpilogueFwdINS6_IJS8_SA_S9_EEENS6_IJNS7_ILi1EEESI_SI_EEESC_SE_Li256ELb1ELb1ELb1ELb0EEENS1_36VarlenDynamicPersistentTileSchedulerILi128ELi64ELi256ELi256ELb1ELb1ELb0ELb1ELb0ELb1EEEEEEEEEvNT_6ParamsE:
	.zero		1432


//--------------------- .nv.constant0._ZN7cutlass13device_kernelIN5flash19enable_sm80_to_sm89INS1_16FlashAttnFwdSm80INS1_25CollectiveMainloopFwdSm80ILi8ELi1ELb0EN4cute5tupleIJNS5_1CILi128EEENS7_ILi48EEENS7_ILi256EEEEEELi256ENS_6half_tEfNS_4arch4Sm80ELb0ELb1ELb1ELb1ELb0ELb1ELb1ELb1EEENS1_21CollectiveEpilogueFwdINS6_IJS8_SA_S9_EEENS6_IJNS7_ILi1EEESI_SI_EEESC_SE_Li256ELb1ELb1ELb1ELb0EEENS1_36VarlenDynamicPersistentTileSchedulerILi128ELi48ELi256ELi256ELb1ELb1ELb0ELb1ELb0ELb1EEEEEEEEEvNT_6ParamsE --------------------------
	.section	.nv.constant0._ZN7cutlass13device_kernelIN5flash19enable_sm80_to_sm89INS1_16FlashAttnFwdSm80INS1_25CollectiveMainloopFwdSm80ILi8ELi1ELb0EN4cute5tupleIJNS5_1CILi128EEENS7_ILi48EEENS7_ILi256EEEEEELi256ENS_6half_tEfNS_4arch4Sm80ELb0ELb1ELb1ELb1ELb0ELb1ELb1ELb1EEENS1_21CollectiveEpilogueFwdINS6_IJS8_SA_S9_EEENS6_IJNS7_ILi1EEESI_SI_EEESC_SE_Li256ELb1ELb1ELb1ELb0EEENS1_36VarlenDynamicPersistentTileSchedulerILi128ELi48ELi256ELi256ELb1ELb1ELb0ELb1ELb0ELb1EEEEEEEEEvNT_6ParamsE,"a",@progbits
	.sectionflags	@""
	.align	4
.nv.constant0._ZN7cutlass13device_kernelIN5flash19enable_sm80_to_sm89INS1_16FlashAttnFwdSm80INS1_25CollectiveMainloopFwdSm80ILi8ELi1ELb0EN4cute5tupleIJNS5_1CILi128EEENS7_ILi48EEENS7_ILi256EEEEEELi256ENS_6half_tEfNS_4arch4Sm80ELb0ELb1ELb1ELb1ELb0ELb1ELb1ELb1EEENS1_21CollectiveEpilogueFwdINS6_IJS8_SA_S9_EEENS6_IJNS7_ILi1EEESI_SI_EEESC_SE_Li256ELb1ELb1ELb1ELb0EEENS1_36VarlenDynamicPersistentTileSchedulerILi128ELi48ELi256ELi256ELb1ELb1ELb0ELb1ELb0ELb1EEEEEEEEEvNT_6ParamsE:
	.zero		1432


//--------------------- .nv.constant0._ZN7cutlass13device_kernelIN5flash19enable_sm80_to_sm89INS1_16FlashAttnFwdSm80INS1_25CollectiveMainloopFwdSm80ILi8ELi1ELb0EN4cute5tupleIJNS5_1CILi128EEENS7_ILi96EEENS7_ILi256EEEEEELi256ENS_6half_tEfNS_4arch4Sm80ELb1ELb0ELb1ELb0ELb0ELb0ELb1ELb1EEENS1_21CollectiveEpilogueFwdINS6_IJS8_SA_S9_EEENS6_IJNS7_ILi1EEESI_SI_EEESC_SE_Li256ELb0ELb1ELb1ELb0EEENS1_30DynamicPersistentTileSchedulerILi256ELi256ELb1ELb1ELb0EEEEEEEEEvNT_6ParamsE --------------------------
	.section	.nv.constant0._ZN7cutlass13device_kernelIN5flash19enable_sm80_to_sm89INS1_16FlashAttnFwdSm80INS1_25CollectiveMainloopFwdSm80ILi8ELi1ELb0EN4cute5tupleIJNS5_1CILi128EEENS7_ILi96EEENS7_ILi256EEEEEELi256ENS_6half_tEfNS_4arch4Sm80ELb1ELb0ELb1ELb0ELb0ELb0ELb1ELb1EEENS1_21CollectiveEpilogueFwdINS6_IJS8_SA_S9_EEENS6_IJNS7_ILi1EEESI_SI_EEESC_SE_Li256ELb0ELb1ELb1ELb0EEENS1_30DynamicPersistentTileSchedulerILi256ELi256ELb1ELb1ELb0EEEEEEEEEvNT_6ParamsE,"a",@progbits
	.sectionflags	@""
	.align	4
.nv.constant0._ZN7cutlass13device_kernelIN5flash19enable_sm80_to_sm89INS1_16FlashAttnFwdSm80INS1_25CollectiveMainloopFwdSm80ILi8ELi1ELb0EN4cute5tupleIJNS5_1CILi128EEENS7_ILi96EEENS7_ILi256EEEEEELi256ENS_6half_tEfNS_4arch4Sm80ELb1ELb0ELb1ELb0ELb0ELb0ELb1ELb1EEENS1_21CollectiveEpilogueFwdINS6_IJS8_SA_S9_EEENS6_IJNS7_ILi1EEESI_SI_EEESC_SE_Li256ELb0ELb1ELb1ELb0EEENS1_30DynamicPersistentTileSchedulerILi256ELi256ELb1ELb1ELb0EEEEEEEEEvNT_6ParamsE:
	.zero		1416


//--------------------- .nv.constant0._ZN7cutlass13device_kernelIN5flash19enable_sm80_to_sm89INS1_16FlashAttnFwdSm80INS1_25CollectiveMainloopFwdSm80ILi8ELi1ELb0EN4cute5tupleIJNS5_1CILi128EEENS7_ILi64EEENS7_ILi256EEEEEELi256ENS_6half_tEfNS_4arch4Sm80ELb1ELb0ELb1ELb1ELb0ELb0ELb1ELb1EEENS1_21CollectiveEpilogueFwdINS6_IJS8_SA_S9_EEENS6_IJNS7_ILi1EEESI_SI_EEESC_SE_Li256ELb1ELb1ELb1ELb0EEENS1_36VarlenDynamicPersistentTileSchedulerILi128ELi64ELi256ELi256ELb1ELb1ELb0ELb1ELb1ELb1EEEEEEEEEvNT_6ParamsE --------------------------
	.section	.nv.constant0._ZN7cutlass13device_kernelIN5flash19enable_sm80_to_sm89INS1_16FlashAttnFwdSm80INS1_25CollectiveMainloopFwdSm80ILi8ELi1ELb0EN4cute5tupleIJNS5_1CILi128EEENS7_ILi64EEENS7_ILi256EEEEEELi256ENS_6half_tEfNS_4arch4Sm80ELb1ELb0ELb1ELb1ELb0ELb0ELb1ELb1EEENS1_21CollectiveEpilogueFwdINS6_IJS8_SA_S9_EEENS6_IJNS7_ILi1EEESI_SI_EEESC_SE_Li256ELb1ELb1ELb1ELb0EEENS1_36VarlenDynamicPersistentTileSchedulerILi128ELi64ELi256ELi256ELb1ELb1ELb0ELb1ELb1ELb1EEEEEEEEEvNT_6ParamsE,"a",@progbits
	.sectionflags	@""
	.align	4
.nv.constant0._ZN7cutlass13device_kernelIN5flash19enable_sm80_to_sm89INS1_16FlashAttnFwdSm80INS1_25CollectiveMainloopFwdSm80ILi8ELi1ELb0EN4cute5tupleIJNS5_1CILi128EEENS7_ILi64EEENS7_ILi256EEEEEELi256ENS_6half_tEfNS_4arch4Sm80ELb1ELb0ELb1ELb1ELb0ELb0ELb1ELb1EEENS1_21CollectiveEpilogueFwdINS6_IJS8_SA_S9_EEENS6_IJNS7_ILi1EEESI_SI_EEESC_SE_Li256ELb1ELb1ELb1ELb0EEENS1_36VarlenDynamicPersistentTileSchedulerILi128ELi64ELi256ELi256ELb1ELb1ELb0ELb1ELb1ELb1EEEEEEEEEvNT_6ParamsE:
	.zero		1432


//--------------------- .nv.constant0._ZN7cutlass13device_kernelIN5flash19enable_sm80_to_sm89INS1_16FlashAttnFwdSm80INS1_25CollectiveMainloopFwdSm80ILi8ELi1ELb0EN4cute5tupleIJNS5_1CILi128EEENS7_ILi48EEENS7_ILi256EEEEEELi256ENS_6half_tEfNS_4arch4Sm80ELb1ELb0ELb1ELb1ELb0ELb1ELb1ELb1EEENS1_21CollectiveEpilogueFwdINS6_IJS8_SA_S9_EEENS6_IJNS7_ILi1EEESI_SI_EEESC_SE_Li256ELb1ELb1ELb1ELb0EEENS1_36VarlenDynamicPersistentTileSchedulerILi128ELi48ELi256ELi256ELb1ELb1ELb0ELb1ELb1ELb1EEEEEEEEEvNT_6ParamsE --------------------------
	.section	.nv.constant0._ZN7cutlass13device_kernelIN5flash19enable_sm80_to_sm89INS1_16FlashAttnFwdSm80INS1_25CollectiveMainloopFwdSm80ILi8ELi1ELb0EN4cute5tupleIJNS5_1CILi128EEENS7_ILi48EEENS7_ILi256EEEEEELi256ENS_6half_tEfNS_4arch4Sm80ELb1ELb0ELb1ELb1ELb0ELb1ELb1ELb1EEENS1_21CollectiveEpilogueFwdINS6_IJS8_SA_S9_EEENS6_IJNS7_ILi1EEESI_SI_EEESC_SE_Li256ELb1ELb1ELb1ELb0EEENS1_36VarlenDynamicPersistentTileSchedulerILi128ELi48ELi256ELi256ELb1ELb1ELb0ELb1ELb1ELb1EEEEEEEEEvNT_6ParamsE,"a",@progbits
	.sectionflags	@""
	.align	4
.nv.constant0._ZN7cutlass13device_kernelIN5flash19enable_sm80_to_sm89INS1_16FlashAttnFwdSm80INS1_25CollectiveMainloopFwdSm80ILi8ELi1ELb0EN4cute5tupleIJNS5_1CILi128EEENS7_ILi48EEENS7_ILi256EEEEEELi256ENS_6half_tEfNS_4arch4Sm80ELb1ELb0ELb1ELb1ELb0ELb1ELb1ELb1EEENS1_21CollectiveEpilogueFwdINS6_IJS8_SA_S9_EEENS6_IJNS7_ILi1EEESI_SI_EEESC_SE_Li256ELb1ELb1ELb1ELb0EEENS1_36VarlenDynamicPersistentTileSchedulerILi128ELi48ELi256ELi256ELb1ELb1ELb0ELb1ELb1ELb1EEEEEEEEEvNT_6ParamsE:
	.zero		1432


//--------------------- .nv.constant0._ZN7cutlass13device_kernelIN5flash19enable_sm80_to_sm89INS1_16FlashAttnFwdSm80INS1_25CollectiveMainloopFwdSm80ILi8ELi1ELb1EN4cute5tupleIJNS5_1CILi128EEENS7_ILi64EEENS7_ILi256EEEEEELi256ENS_6half_tEfNS_4arch4Sm80ELb0ELb0ELb0ELb0ELb0ELb0ELb1ELb1EEENS1_21CollectiveEpilogueFwdINS6_IJS8_SA_S9_EEENS6_IJNS7_ILi1EEESI_SI_EEESC_SE_Li256ELb0ELb1ELb1ELb0EEENS1_19SingleTileSchedulerILb0ELb1ELb1ELi128EEEEEEEEEvNT_6ParamsE --------------------------
	.section	.nv.constant0._ZN7cutlass13device_kernelIN5flash19enable_sm80_to_sm89INS1_16FlashAttnFwdSm80INS1_25CollectiveMainloopFwdSm80ILi8ELi1ELb1EN4cute5tupleIJNS5_1CILi128EEENS7_ILi64EEENS7_ILi256EEEEEELi256ENS_6half_tEfNS_4arch4Sm80ELb0ELb0ELb0ELb0ELb0ELb0ELb1ELb1EEENS1_21CollectiveEpilogueFwdINS6_IJS8_SA_S9_EEENS6_IJNS7_ILi1EEESI_SI_EEESC_SE_Li256ELb0ELb1ELb1ELb0EEENS1_19SingleTileSchedulerILb0ELb1ELb1ELi128EEEEEEEEEvNT_6ParamsE,"a",@progbits
	.sectionflags	@""
	.align	4
.nv.constant0._ZN7cutlass13device_kernelIN5flash19enable_sm80_to_sm89INS1_16FlashAttnFwdSm80INS1_25CollectiveMainloopFwdSm80ILi8ELi1ELb1EN4cute5tupleIJNS5_1CILi128EEENS7_ILi64EEENS7_ILi256EEEEEELi256ENS_6half_tEfNS_4arch4Sm80ELb0ELb0ELb0ELb0ELb0ELb0ELb1ELb1EEENS1_21CollectiveEpilogueFwdINS6_IJS8_SA_S9_EEENS6_IJNS7_ILi1EEESI_SI_EEESC_SE_Li256ELb0ELb1ELb1ELb0EEENS1_19SingleTileSchedulerILb0ELb1ELb1ELi128EEEEEEEEEvNT_6ParamsE:
	.zero		1400


//--------------------- .nv.constant0._ZN7cutlass13device_kernelIN5flash19enable_sm80_to_sm89INS1_16FlashAttnFwdSm80INS1_25CollectiveMainloopFwdSm80ILi8ELi1ELb1EN4cute5tupleIJNS5_1CILi128EEENS7_ILi48EEENS7_ILi256EEEEEELi256ENS_6half_tEfNS_4arch4Sm80ELb0ELb0ELb0ELb1ELb0ELb0ELb1ELb1EEENS1_21CollectiveEpilogueFwdINS6_IJS8_SA_S9_EEENS6_IJNS7_ILi1EEESI_SI_EEESC_SE_Li256ELb1ELb1ELb1ELb0EEENS1_36VarlenDynamicPersistentTileSchedulerILi128ELi48ELi256ELi256ELb1ELb1ELb0ELb0ELb1ELb1EEEEEEEEEvNT_6ParamsE --------------------------
	.section	.nv.constant0._ZN7cutlass13device_kernelIN5flash19enable_sm80_to_sm89INS1_16FlashAttnFwdSm80INS1_25CollectiveMainloopFwdSm80ILi8ELi1ELb1EN4cute5tupleIJNS5_1CILi128EEENS7_ILi48EEENS7_ILi256EEEEEELi256ENS_6half_tEfNS_4arch4Sm80ELb0ELb0ELb0ELb1ELb0ELb0ELb1ELb1EEENS1_21CollectiveEpilogueFwdINS6_IJS8_SA_S9_EEENS6_IJNS7_ILi1EEESI_SI_EEESC_SE_Li256ELb1ELb1ELb1ELb0EEENS1_36VarlenDynamicPersistentTileSchedulerILi128ELi48ELi256ELi256ELb1ELb1ELb0ELb0ELb1ELb1EEEEEEEEEvNT_6ParamsE,"a",@progbits
	.sectionflags	@""
	.align	4
.nv.constant0._ZN7cutlass13device_kernelIN5flash19enable_sm80_to_sm89INS1_16FlashAttnFwdSm80INS1_25CollectiveMainloopFwdSm80ILi8ELi1ELb1EN4cute5tupleIJNS5_1CILi128EEENS7_ILi48EEENS7_ILi256EEEEEELi256ENS_6half_tEfNS_4arch4Sm80ELb0ELb0ELb0ELb1ELb0ELb0ELb1ELb1EEENS1_21CollectiveEpilogueFwdINS6_IJS8_SA_S9_EEENS6_IJNS7_ILi1EEESI_SI_EEESC_SE_Li256ELb1ELb1ELb1ELb0EEENS1_36VarlenDynamicPersistentTileSchedulerILi128ELi48ELi256ELi256ELb1ELb1ELb0ELb0ELb1ELb1EEEEEEEEEvNT_6ParamsE:
	.zero		1432


//--------------------- .nv.constant0._ZN7cutlass13device_kernelIN5flash19enable_sm80_to_sm89INS1_16FlashAttnFwdSm80INS1_25CollectiveMainloopFwdSm80ILi8ELi1ELb0EN4cute5tupleIJNS5_1CILi128EEENS7_ILi32EEENS7_ILi256EEEEEELi256ENS_6half_tEfNS_4arch4Sm80ELb0ELb0ELb0ELb1ELb0ELb1ELb1ELb1EEENS1_21CollectiveEpilogueFwdINS6_IJS8_SA_S9_EEENS6_IJNS7_ILi1EEESI_SI_EEESC_SE_Li256ELb1ELb1ELb1ELb0EEENS1_36VarlenDynamicPersistentTileSchedulerILi128ELi32ELi256ELi256ELb1ELb1ELb0ELb0ELb1ELb1EEEEEEEEEvNT_6ParamsE --------------------------
	.section	.nv.constant0._ZN7cutlass13device_kernelIN5flash19enable_sm80_to_sm89INS1_16FlashAttnFwdSm80INS1_25CollectiveMainloopFwdSm80ILi8ELi1ELb0EN4cute5tupleIJNS5_1CILi128EEENS7_ILi32EEENS7_ILi256EEEEEELi256ENS_6half_tEfNS_4arch4Sm80ELb0ELb0ELb0ELb1ELb0ELb1ELb1ELb1EEENS1_21CollectiveEpilogueFwdINS6_IJS8_SA_S9_EEENS6_IJNS7_ILi1EEESI_SI_EEESC_SE_Li256ELb1ELb1ELb1ELb0EEENS1_36VarlenDynamicPersistentTileSchedulerILi128ELi32ELi256ELi256ELb1ELb1ELb0ELb0ELb1ELb1EEEEEEEEEvNT_6ParamsE,"a",@progbits
	.sectionflags	@""
	.align	4
.nv.constant0._ZN7cutlass13device_kernelIN5flash19enable_sm80_to_sm89INS1_16FlashAttnFwdSm80INS1_25CollectiveMainloopFwdSm80ILi8ELi1ELb0EN4cute5tupleIJNS5_1CILi128EEENS7_ILi32EEENS7_ILi256EEEEEELi256ENS_6half_tEfNS_4arch4Sm80ELb0ELb0ELb0ELb1ELb0ELb1ELb1ELb1EEENS1_21CollectiveEpilogueFwdINS6_IJS8_SA_S9_EEENS6_IJNS7_ILi1EEESI_SI_EEESC_SE_Li256ELb1ELb1ELb1ELb0EEENS1_36VarlenDynamicPersistentTileSchedulerILi128ELi32ELi256ELi256ELb1ELb1ELb0ELb0ELb1ELb1EEEEEEEEEvNT_6ParamsE:
	.zero		1432


//--------------------- .nv.constant0._ZN7cutlass13device_kernelIN5flash19enable_sm80_to_sm89INS1_16FlashAttnFwdSm80INS1_25CollectiveMainloopFwdSm80ILi8ELi1ELb1EN4cute5tupleIJNS5_1CILi128EEENS7_ILi48EEENS7_ILi256EEEEEELi256ENS_6half_tEfNS_4arch4Sm80ELb0ELb1ELb0ELb0ELb0ELb0ELb1ELb1EEENS1_21CollectiveEpilogueFwdINS6_IJS8_SA_S9_EEENS6_IJNS7_ILi1EEESI_SI_EEESC_SE_Li256ELb0ELb1ELb1ELb0EEENS1_19SingleTileSchedulerILb0ELb1ELb1ELi128EEEEEEEEEvNT_6ParamsE --------------------------
	.section	.nv.constant0._ZN7cutlass13device_kernelIN5flash19enable_sm80_to_sm89INS1_16FlashAttnFwdSm80INS1_25CollectiveMainloopFwdSm80ILi8ELi1ELb1EN4cute5tupleIJNS5_1CILi128EEENS7_ILi48EEENS7_ILi256EEEEEELi256ENS_6half_tEfNS_4arch4Sm80ELb0ELb1ELb0ELb0ELb0ELb0ELb1ELb1EEENS1_21CollectiveEpilogueFwdINS6_IJS8_SA_S9_EEENS6_IJNS7_ILi1EEESI_SI_EEESC_SE_Li256ELb0ELb1ELb1ELb0EEENS1_19SingleTileSchedulerILb0ELb1ELb1ELi128EEEEEEEEEvNT_6ParamsE,"a",@progbits
	.sectionflags	@""
	.align	4
.nv.constant0._ZN7cutlass13device_kernelIN5flash19enable_sm80_to_sm89INS1_16FlashAttnFwdSm80INS1_25CollectiveMainloopFwdSm80ILi8ELi1ELb1EN4cute5tupleIJNS5_1CILi128EEENS7_ILi48EEENS7_ILi256EEEEEELi256ENS_6half_tEfNS_4arch4Sm80ELb0ELb1ELb0ELb0ELb0ELb0ELb1ELb1EEENS1_21CollectiveEpilogueFwdINS6_IJS8_SA_S9_EEENS6_IJNS7_ILi1EEESI_SI_EEESC_SE_Li256ELb0ELb1ELb1ELb0EEENS1_19SingleTileSchedulerILb0ELb1ELb1ELi128EEEEEEEEEvNT_6ParamsE:
	.zero		1400


//--------------------- .nv.constant0._ZN7cutlass13device_kernelIN5flash19enable_sm80_to_sm89INS1_16FlashAttnFwdSm80INS1_25CollectiveMainloopFwdSm80ILi8ELi1ELb1EN4cute5tupleIJNS5_1CILi128EEENS7_ILi48EEENS7_ILi256EEEEEELi256ENS_6half_tEfNS_4arch4Sm80ELb0ELb1ELb0ELb1ELb0ELb0ELb1ELb1EEENS1_21CollectiveEpilogueFwdINS6_IJS8_SA_S9_EEENS6_IJNS7_ILi1EEESI_SI_EEESC_SE_Li256ELb1ELb1ELb1ELb0EEENS1_36VarlenDynamicPersistentTileSchedulerILi128ELi48ELi256ELi256ELb1ELb1ELb0ELb1ELb0ELb1EEEEEEEEEvNT_6ParamsE --------------------------
	.section	.nv.constant0._ZN7cutlass13device_kernelIN5flash19enable_sm80_to_sm89INS1_16FlashAttnFwdSm80INS1_25CollectiveMainloopFwdSm80ILi8ELi1ELb1EN4cute5tupleIJNS5_1CILi128EEENS7_ILi48EEENS7_ILi256EEEEEELi256ENS_6half_tEfNS_4arch4Sm80ELb0ELb1ELb0ELb1ELb0ELb0ELb1ELb1EEENS1_21CollectiveEpilogueFwdINS6_IJS8_SA_S9_EEENS6_IJNS7_ILi1EEESI_SI_EEESC_SE_Li256ELb1ELb1ELb1ELb0EEENS1_36VarlenDynamicPersistentTileSchedulerILi128ELi48ELi256ELi256ELb1ELb1ELb0ELb1ELb0ELb1EEEEEEEEEvNT_6ParamsE,"a",@progbits
	.sectionflags	@""
	.align	4
.nv.constant0._ZN7cutlass13device_kernelIN5flash19enable_sm80_to_sm89INS1_16FlashAttnFwdSm80INS1_25CollectiveMainloopFwdSm80ILi8ELi1ELb1EN4cute5tupleIJNS5_1CILi128EEENS7_ILi48EEENS7_ILi256EEEEEELi256ENS_6half_tEfNS_4arch4Sm80ELb0ELb1ELb0ELb1ELb0ELb0ELb1ELb1EEENS1_21CollectiveEpilogueFwdINS6_IJS8_SA_S9_EEENS6_IJNS7_ILi1EEESI_SI_EEESC_SE_Li256ELb1ELb1ELb1ELb0EEENS1_36VarlenDynamicPersistentTileSchedulerILi128ELi48ELi256ELi256ELb1ELb1ELb0ELb1ELb0ELb1EEEEEEEEEvNT_6ParamsE:
	.zero		1432


//--------------------- .nv.constant0._ZN7cutlass13device_kernelIN5flash19enable_sm80_to_sm89INS1_16FlashAttnFwdSm80INS1_25CollectiveMainloopFwdSm80ILi8ELi1ELb0EN4cute5tupleIJNS5_1CILi128EEENS7_ILi32EEENS7_ILi256EEEEEELi256ENS_6half_tEfNS_4arch4Sm80ELb0ELb1ELb0ELb1ELb0ELb1ELb1ELb1EEENS1_21CollectiveEpilogueFwdINS6_IJS8_SA_S9_EEENS6_IJNS7_ILi1EEESI_SI_EEESC_SE_Li256ELb1ELb1ELb1ELb0EEENS1_36VarlenDynamicPersistentTileSchedulerILi128ELi32ELi256ELi256ELb1ELb1ELb0ELb1ELb0ELb1EEEEEEEEEvNT_6ParamsE --------------------------
	.section	.nv.constant0._ZN7cutlass13device_kernelIN5flash19enable_sm80_to_sm89INS1_16FlashAttnFwdSm80INS1_25CollectiveMainloopFwdSm80ILi8ELi1ELb0EN4cute5tupleIJNS5_1CILi128EEENS7_ILi32EEENS7_ILi256EEEEEELi256ENS_6half_tEfNS_4arch4Sm80ELb0ELb1ELb0ELb1ELb0ELb1ELb1ELb1EEENS1_21CollectiveEpilogueFwdINS6_IJS8_SA_S9_EEENS6_IJNS7_ILi1EEESI_SI_EEESC_SE_Li256ELb1ELb1ELb1ELb0EEENS1_36VarlenDynamicPersistentTileSchedulerILi128ELi32ELi256ELi256ELb1ELb1ELb0ELb1ELb0ELb1EEEEEEEEEvNT_6ParamsE,"a",@progbits
	.sectionflags	@""
	.align	4
.nv.constant0._ZN7cutlass13device_kernelIN5flash19enable_sm80_to_sm89INS1_16FlashAttnFwdSm80INS1_25CollectiveMainloopFwdSm80ILi8ELi1ELb0EN4cute5tupleIJNS5_1CILi128EEENS7_ILi32EEENS7_ILi256EEEEEELi256ENS_6half_tEfNS_4arch4Sm80ELb0ELb1ELb0ELb1ELb0ELb1ELb1ELb1EEENS1_21CollectiveEpilogueFwdINS6_IJS8_SA_S9_EEENS6_IJNS7_ILi1EEESI_SI_EEESC_SE_Li256ELb1ELb1ELb1ELb0EEENS1_36VarlenDynamicPersistentTileSchedulerILi128ELi32ELi256ELi256ELb1ELb1ELb0ELb1ELb0ELb1EEEEEEEEEvNT_6ParamsE:
	.zero		1432


//--------------------- .nv.constant0._ZN7cutlass13device_kernelIN5flash19enable_sm80_to_sm89INS1_16FlashAttnFwdSm80INS1_25CollectiveMainloopFwdSm80ILi8ELi1ELb1EN4cute5tupleIJNS5_1CILi128EEENS7_ILi64EEENS7_ILi256EEEEEELi256ENS_6half_tEfNS_4arch4Sm80ELb1ELb0ELb0ELb0ELb0ELb0ELb1ELb1EEENS1_21CollectiveEpilogueFwdINS6_IJS8_SA_S9_EEENS6_IJNS7_ILi1EEESI_SI_EEESC_SE_Li256ELb0ELb1ELb1ELb0EEENS1_30DynamicPersistentTileSchedulerILi256ELi256ELb1ELb1ELb0EEEEEEEEEvNT_6ParamsE --------------------------
	.section	.nv.constant0._ZN7cutlass13device_kernelIN5flash19enable_sm80_to_sm89INS1_16FlashAttnFwdSm80INS1_25CollectiveMainloopFwdSm80ILi8ELi1ELb1EN4cute5tupleIJNS5_1CILi128EEENS7_ILi64EEENS7_ILi256EEEEEELi256ENS_6half_tEfNS_4arch4Sm80ELb1ELb0ELb0ELb0ELb0ELb0ELb1ELb1EEENS1_21CollectiveEpilogueFwdINS6_IJS8_SA_S9_EEENS6_IJNS7_ILi1EEESI_SI_EEESC_SE_Li256ELb0ELb1ELb1ELb0EEENS1_30DynamicPersistentTileSchedulerILi256ELi256ELb1ELb1ELb0EEEEEEEEEvNT_6ParamsE,"a",@progbits
	.sectionflags	@""
	.align	4
.nv.constant0._ZN7cutlass13device_kernelIN5flash19enable_sm80_to_sm89INS1_16FlashAttnFwdSm80INS1_25CollectiveMainloopFwdSm80ILi8ELi1ELb1EN4cute5tupleIJNS5_1CILi128EEENS7_ILi64EEENS7_ILi256EEEEEELi256ENS_6half_tEfNS_4arch4Sm80ELb1ELb0ELb0ELb0ELb0ELb0ELb1ELb1EEENS1_21CollectiveEpilogueFwdINS6_IJS8_SA_S9_EEENS6_IJNS7_ILi1EEESI_SI_EEESC_SE_Li256ELb0ELb1ELb1ELb0EEENS1_30DynamicPersistentTileSchedulerILi256ELi256ELb1ELb1ELb0EEEEEEEEEvNT_6ParamsE:
	.zero		1416


//--------------------- .nv.constant0._ZN7cutlass13device_kernelIN5flash19enable_sm80_to_sm89INS1_16FlashAttnFwdSm80INS1_25CollectiveMainloopFwdSm80ILi8ELi1ELb1EN4cute5tupleIJNS5_1CILi128EEENS7_ILi48EEENS7_ILi256EEEEEELi256ENS_6half_tEfNS_4arch4Sm80ELb1ELb0ELb0ELb1ELb0ELb0ELb1ELb1EEENS1_21CollectiveEpilogueFwdINS6_IJS8_SA_S9_EEENS6_IJNS7_ILi1EEESI_SI_EEESC_SE_Li256ELb1ELb1ELb1ELb0EEENS1_36VarlenDynamicPersistentTileSchedulerILi128ELi48ELi256ELi256ELb1ELb1ELb0ELb1ELb1ELb1EEEEEEEEEvNT_6ParamsE --------------------------
	.section	.nv.constant0._ZN7cutlass13device_kernelIN5flash19enable_sm80_to_sm89INS1_16FlashAttnFwdSm80INS1_25CollectiveMainloopFwdSm80ILi8ELi1ELb1EN4cute5tupleIJNS5_1CILi128EEENS7_ILi48EEENS7_ILi256EEEEEELi256ENS_6half_tEfNS_4arch4Sm80ELb1ELb0ELb0ELb1ELb0ELb0ELb1ELb1EEENS1_21CollectiveEpilogueFwdINS6_IJS8_SA_S9_EEENS6_IJNS7_ILi1EEESI_SI_EEESC_SE_Li256ELb1ELb1ELb1ELb0EEENS1_36VarlenDynamicPersistentTileSchedulerILi128ELi48ELi256ELi256ELb1ELb1ELb0ELb1ELb1ELb1EEEEEEEEEvNT_6ParamsE,"a",@progbits
	.sectionflags	@""
	.align	4
.nv.constant0._ZN7cutlass13device_kernelIN5flash19enable_sm80_to_sm89INS1_16FlashAttnFwdSm80INS1_25CollectiveMainloopFwdSm80ILi8ELi1ELb1EN4cute5tupleIJNS5_1CILi128EEENS7_ILi48EEENS7_ILi256EEEEEELi256ENS_6half_tEfNS_4arch4Sm80ELb1ELb0ELb0ELb1ELb0ELb0ELb1ELb1EEENS1_21CollectiveEpilogueFwdINS6_IJS8_SA_S9_EEENS6_IJNS7_ILi1EEESI_SI_EEESC_SE_Li256ELb1ELb1ELb1ELb0EEENS1_36VarlenDynamicPersistentTileSchedulerILi128ELi48ELi256ELi256ELb1ELb1ELb0ELb1ELb1ELb1EEEEEEEEEvNT_6ParamsE:
	.zero		1432


//--------------------- .nv.constant0._ZN7cutlass13device_kernelIN5flash19enable_sm80_to_sm89INS1_16FlashAttnFwdSm80INS1_25CollectiveMainloopFwdSm80ILi8ELi1ELb0EN4cute5tupleIJNS5_1CILi128EEENS7_ILi32EEENS7_ILi256EEEEEELi256ENS_6half_tEfNS_4arch4Sm80ELb1ELb0ELb0ELb1ELb0ELb1ELb1ELb1EEENS1_21CollectiveEpilogueFwdINS6_IJS8_SA_S9_EEENS6_IJNS7_ILi1EEESI_SI_EEESC_SE_Li256ELb1ELb1ELb1ELb0EEENS1_36VarlenDynamicPersistentTileSchedulerILi128ELi32ELi256ELi256ELb1ELb1ELb0ELb1ELb1ELb1EEEEEEEEEvNT_6ParamsE --------------------------
	.section	.nv.constant0._ZN7cutlass13device_kernelIN5flash19enable_sm80_to_sm89INS1_16FlashAttnFwdSm80INS1_25CollectiveMainloopFwdSm80ILi8ELi1ELb0EN4cute5tupleIJNS5_1CILi128EEENS7_ILi32EEENS7_ILi256EEEEEELi256ENS_6half_tEfNS_4arch4Sm80ELb1ELb0ELb0ELb1ELb0ELb1ELb1ELb1EEENS1_21CollectiveEpilogueFwdINS6_IJS8_SA_S9_EEENS6_IJNS7_ILi1EEESI_SI_EEESC_SE_Li256ELb1ELb1ELb1ELb0EEENS1_36VarlenDynamicPersistentTileSchedulerILi128ELi32ELi256ELi256ELb1ELb1ELb0ELb1ELb1ELb1EEEEEEEEEvNT_6ParamsE,"a",@progbits
	.sectionflags	@""
	.align	4
.nv.constant0._ZN7cutlass13device_kernelIN5flash19enable_sm80_to_sm89INS1_16FlashAttnFwdSm80INS1_25CollectiveMainloopFwdSm80ILi8ELi1ELb0EN4cute5tupleIJNS5_1CILi128EEENS7_ILi32EEENS7_ILi256EEEEEELi256ENS_6half_tEfNS_4arch4Sm80ELb1ELb0ELb0ELb1ELb0ELb1ELb1ELb1EEENS1_21CollectiveEpilogueFwdINS6_IJS8_SA_S9_EEENS6_IJNS7_ILi1EEESI_SI_EEESC_SE_Li256ELb1ELb1ELb1ELb0EEENS1_36VarlenDynamicPersistentTileSchedulerILi128ELi32ELi256ELi256ELb1ELb1ELb0ELb1ELb1ELb1EEEEEEEEEvNT_6ParamsE:
	.zero		1432


//--------------------- .nv.constant0._ZN7cutlass13device_kernelIN5flash19enable_sm80_to_sm89INS1_16FlashAttnFwdSm80INS1_25CollectiveMainloopFwdSm80ILi8ELi1ELb0EN4cute5tupleIJNS5_1CILi128EEENS7_ILi96EEENS7_ILi256EEEEEELi256ENS_6half_tEfNS_4arch4Sm80ELb0ELb0ELb0ELb0ELb0ELb0ELb1ELb1EEENS1_21CollectiveEpilogueFwdINS6_IJS8_SA_S9_EEENS6_IJNS7_ILi1EEESI_SI_EEESC_SE_Li256ELb0ELb1ELb1ELb0EEENS1_19SingleTileSchedulerILb0ELb1ELb1ELi128EEEEEEEEEvNT_6ParamsE --------------------------
	.section	.nv.constant0._ZN7cutlass13device_kernelIN5flash19enable_sm80_to_sm89INS1_16FlashAttnFwdSm80INS1_25CollectiveMainloopFwdSm80ILi8ELi1ELb0EN4cute5tupleIJNS5_1CILi128EEENS7_ILi96EEENS7_ILi256EEEEEELi256ENS_6half_tEfNS_4arch4Sm80ELb0ELb0ELb0ELb0ELb0ELb0ELb1ELb1EEENS1_21CollectiveEpilogueFwdINS6_IJS8_SA_S9_EEENS6_IJNS7_ILi1EEESI_SI_EEESC_SE_Li256ELb0ELb1ELb1ELb0EEENS1_19SingleTileSchedulerILb0ELb1ELb1ELi128EEEEEEEEEvNT_6ParamsE,"a",@progbits
	.sectionflags	@""
	.align	4
.nv.constant0._ZN7cutlass13device_kernelIN5flash19enable_sm80_to_sm89INS1_16FlashAttnFwdSm80INS1_25CollectiveMainloopFwdSm80ILi8ELi1ELb0EN4cute5tupleIJNS5_1CILi128EEENS7_ILi96EEENS7_ILi256EEEEEELi256ENS_6half_tEfNS_4arch4Sm80ELb0ELb0ELb0ELb0ELb0ELb0ELb1ELb1EEENS1_21CollectiveEpilogueFwdINS6_IJS8_SA_S9_EEENS6_IJNS7_ILi1EEESI_SI_EEESC_SE_Li256ELb0ELb1ELb1ELb0EEENS1_19SingleTileSchedulerILb0ELb1ELb1ELi128EEEEEEEEEvNT_6ParamsE:
	.zero		1400


//--------------------- .nv.constant0._ZN7cutlass13device_kernelIN5flash19enable_sm80_to_sm89INS1_16FlashAttnFwdSm80INS1_25CollectiveMainloopFwdSm80ILi8ELi1ELb0EN4cute5tupleIJNS5_1CILi128EEENS7_ILi64EEENS7_ILi256EEEEEELi256ENS_6half_tEfNS_4arch4Sm80ELb0ELb0ELb0ELb1ELb0ELb0ELb1ELb1EEENS1_21CollectiveEpilogueFwdINS6_IJS8_SA_S9_EEENS6_IJNS7_ILi1EEESI_SI_EEESC_SE_Li256ELb1ELb1ELb1ELb0EEENS1_36VarlenDynamicPersistentTileSchedulerILi128ELi64ELi256ELi256ELb1ELb1ELb0ELb0ELb1ELb1EEEEEEEEEvNT_6ParamsE --------------------------
	.section	.nv.constant0._ZN7cutlass13device_kernelIN5flash19enable_sm80_to_sm89INS1_16FlashAttnFwdSm80INS1_25CollectiveMainloopFwdSm80ILi8ELi1ELb0EN4cute5tupleIJNS5_1CILi128EEENS7_ILi64EEENS7_ILi256EEEEEELi256ENS_6half_tEfNS_4arch4Sm80ELb0ELb0ELb0ELb1ELb0ELb0ELb1ELb1EEENS1_21CollectiveEpilogueFwdINS6_IJS8_SA_S9_EEENS6_IJNS7_ILi1EEESI_SI_EEESC_SE_Li256ELb1ELb1ELb1ELb0EEENS1_36VarlenDynamicPersistentTileSchedulerILi128ELi64ELi256ELi256ELb1ELb1ELb0ELb0ELb1ELb1EEEEEEEEEvNT_6ParamsE,"a",@progbits
	.sectionflags	@""
	.align	4
.nv.constant0._ZN7cutlass13device_kernelIN5flash19enable_sm80_to_sm89INS1_16FlashAttnFwdSm80INS1_25CollectiveMainloopFwdSm80ILi8ELi1ELb0EN4cute5tupleIJNS5_1CILi128EEENS7_ILi64EEENS7_ILi256EEEEEELi256ENS_6half_tEfNS_4arch4Sm80ELb0ELb0ELb0ELb1ELb0ELb0ELb1ELb1EEENS1_21CollectiveEpilogueFwdINS6_IJS8_SA_S9_EEENS6_IJNS7_ILi1EEESI_SI_EEESC_SE_Li256ELb1ELb1ELb1ELb0EEENS1_36VarlenDynamicPersistentTileSchedulerILi128ELi64ELi256ELi256ELb1ELb1ELb0ELb0ELb1ELb1EEEEEEEEEvNT_6ParamsE:
	.zero		1432


//--------------------- .nv.constant0._ZN7cutlass13device_kernelIN5flash19enable_sm80_to_sm89INS1_16FlashAttnFwdSm80INS1_25CollectiveMainloopFwdSm80ILi8ELi1ELb0EN4cute5tupleIJNS5_1CILi128EEENS7_ILi48EEENS7_ILi256EEEEEELi256ENS_6half_tEfNS_4arch4Sm80ELb0ELb0ELb0ELb1ELb0ELb1ELb1ELb1EEENS1_21CollectiveEpilogueFwdINS6_IJS8_SA_S9_EEENS6_IJNS7_ILi1EEESI_SI_EEESC_SE_Li256ELb1ELb1ELb1ELb0EEENS1_36VarlenDynamicPersistentTileSchedulerILi128ELi48ELi256ELi256ELb1ELb1ELb0ELb0ELb1ELb1EEEEEEEEEvNT_6ParamsE --------------------------
	.section	.nv.constant0._ZN7cutlass13device_kernelIN5flash19enable_sm80_to_sm89INS1_16FlashAttnFwdSm80INS1_25CollectiveMainloopFwdSm80ILi8ELi1ELb0EN4cute5tupleIJNS5_1CILi128EEENS7_ILi48EEENS7_ILi256EEEEEELi256ENS_6half_tEfNS_4arch4Sm80ELb0ELb0ELb0ELb1ELb0ELb1ELb1ELb1EEENS1_21CollectiveEpilogueFwdINS6_IJS8_SA_S9_EEENS6_IJNS7_ILi1EEESI_SI_EEESC_SE_Li256ELb1ELb1ELb1ELb0EEENS1_36VarlenDynamicPersistentTileSchedulerILi128ELi48ELi256ELi256ELb1ELb1ELb0ELb0ELb1ELb1EEEEEEEEEvNT_6ParamsE,"a",@progbits
	.sectionflags	@""
	.align	4
.nv.constant0._ZN7cutlass13device_kernelIN5flash19enable_sm80_to_sm89INS1_16FlashAttnFwdSm80INS1_25CollectiveMainloopFwdSm80ILi8ELi1ELb0EN4cute5tupleIJNS5_1CILi128EEENS7_ILi48EEENS7_ILi256EEEEEELi256ENS_6half_tEfNS_4arch4Sm80ELb0ELb0ELb0ELb1ELb0ELb1ELb1ELb1EEENS1_21CollectiveEpilogueFwdINS6_IJS8_SA_S9_EEENS6_IJNS7_ILi1EEESI_SI_EEESC_SE_Li256ELb1ELb1ELb1ELb0EEENS1_36VarlenDynamicPersistentTileSchedulerILi128ELi48ELi256ELi256ELb1ELb1ELb0ELb0ELb1ELb1EEEEEEEEEvNT_6ParamsE:
	.zero		1432


//--------------------- .nv.constant0._ZN7cutlass13device_kernelIN5flash19enable_sm80_to_sm89INS1_16FlashAttnFwdSm80INS1_25CollectiveMainloopFwdSm80ILi8ELi1ELb0EN4cute5tupleIJNS5_1CILi128EEENS7_ILi64EEENS7_ILi256EEEEEELi256ENS_6half_tEfNS_4arch4Sm80ELb0ELb1ELb0ELb0ELb0ELb0ELb1ELb1EEENS1_21CollectiveEpilogueFwdINS6_IJS8_SA_S9_EEENS6_IJNS7_ILi1EEESI_SI_EEESC_SE_Li256ELb0ELb1ELb1ELb0EEENS1_19SingleTileSchedulerILb0ELb1ELb1ELi128EEEEEEEEEvNT_6ParamsE --------------------------
	.section	.nv.constant0._ZN7cutlass13device_kernelIN5flash19enable_sm80_to_sm89INS1_16FlashAttnFwdSm80INS1_25CollectiveMainloopFwdSm80ILi8ELi1ELb0EN4cute5tupleIJNS5_1CILi128EEENS7_ILi64EEENS7_ILi256EEEEEELi256ENS_6half_tEfNS_4arch4Sm80ELb0ELb1ELb0ELb0ELb0ELb0ELb1ELb1EEENS1_21CollectiveEpilogueFwdINS6_IJS8_SA_S9_EEENS6_IJNS7_ILi1EEESI_SI_EEESC_SE_Li256ELb0ELb1ELb1ELb0EEENS1_19SingleTileSchedulerILb0ELb1ELb1ELi128EEEEEEEEEvNT_6ParamsE,"a",@progbits
	.sectionflags	@""
	.align	4
.nv.constant0._ZN7cutlass13device_kernelIN5flash19enable_sm80_to_sm89INS1_16FlashAttnFwdSm80INS1_25CollectiveMainloopFwdSm80ILi8ELi1ELb0EN4cute5tupleIJNS5_1CILi128EEENS7_ILi64EEENS7_ILi256EEEEEELi256ENS_6half_tEfNS_4arch4Sm80ELb0ELb1ELb0ELb0ELb0ELb0ELb1ELb1EEENS1_21CollectiveEpilogueFwdINS6_IJS8_SA_S9_EEENS6_IJNS7_ILi1EEESI_SI_EEESC_SE_Li256ELb0ELb1ELb1ELb0EEENS1_19SingleTileSchedulerILb0ELb1ELb1ELi128EEEEEEEEEvNT_6ParamsE:
	.zero		1400


//--------------------- .nv.constant0._ZN7cutlass13device_kernelIN5flash19enable_sm80_to_sm89INS1_16FlashAttnFwdSm80INS1_25CollectiveMainloopFwdSm80ILi8ELi1ELb0EN4cute5tupleIJNS5_1CILi128EEENS7_ILi64EEENS7_ILi256EEEEEELi256ENS_6half_tEfNS_4arch4Sm80ELb0ELb1ELb0ELb1ELb0ELb0ELb1ELb1EEENS1_21CollectiveEpilogueFwdINS6_IJS8_SA_S9_EEENS6_IJNS7_ILi1EEESI_SI_EEESC_SE_Li256ELb1ELb1ELb1ELb0EEENS1_36VarlenDynamicPersistentTileSchedulerILi128ELi64ELi256ELi256ELb1ELb1ELb0ELb1ELb0ELb1EEEEEEEEEvNT_6ParamsE --------------------------
	.section	.nv.constant0._ZN7cutlass13device_kernelIN5flash19enable_sm80_to_sm89INS1_16FlashAttnFwdSm80INS1_25CollectiveMainloopFwdSm80ILi8ELi1ELb0EN4cute5tupleIJNS5_1CILi128EEENS7_ILi64EEENS7_ILi256EEEEEELi256ENS_6half_tEfNS_4arch4Sm80ELb0ELb1ELb0ELb1ELb0ELb0ELb1ELb1EEENS1_21CollectiveEpilogueFwdINS6_IJS8_SA_S9_EEENS6_IJNS7_ILi1EEESI_SI_EEESC_SE_Li256ELb1ELb1ELb1ELb0EEENS1_36VarlenDynamicPersistentTileSchedulerILi128ELi64ELi256ELi256ELb1ELb1ELb0ELb1ELb0ELb1EEEEEEEEEvNT_6ParamsE,"a",@progbits
	.sectionflags	@""
	.align	4
.nv.constant0._ZN7cutlass13device_kernelIN5flash19enable_sm80_to_sm89INS1_16FlashAttnFwdSm80INS1_25CollectiveMainloopFwdSm80ILi8ELi1ELb0EN4cute5tupleIJNS5_1CILi128EEENS7_ILi64EEENS7_ILi256EEEEEELi256ENS_6half_tEfNS_4arch4Sm80ELb0ELb1ELb0ELb1ELb0ELb0ELb1ELb1EEENS1_21CollectiveEpilogueFwdINS6_IJS8_SA_S9_EEENS6_IJNS7_ILi1EEESI_SI_EEESC_SE_Li256ELb1ELb1ELb1ELb0EEENS1_36VarlenDynamicPersistentTileSchedulerILi128ELi64ELi256ELi256ELb1ELb1ELb0ELb1ELb0ELb1EEEEEEEEEvNT_6ParamsE:
	.zero		1432


//--------------------- .nv.constant0._ZN7cutlass13device_kernelIN5flash19enable_sm80_to_sm89INS1_16FlashAttnFwdSm80INS1_25CollectiveMainloopFwdSm80ILi8ELi1ELb0EN4cute5tupleIJNS5_1CILi128EEENS7_ILi48EEENS7_ILi256EEEEEELi256ENS_6half_tEfNS_4arch4Sm80ELb0ELb1ELb0ELb1ELb0ELb1ELb1ELb1EEENS1_21CollectiveEpilogueFwdINS6_IJS8_SA_S9_EEENS6_IJNS7_ILi1EEESI_SI_EEESC_SE_Li256ELb1ELb1ELb1ELb0EEENS1_36VarlenDynamicPersistentTileSchedulerILi128ELi48ELi256ELi256ELb1ELb1ELb0ELb1ELb0ELb1EEEEEEEEEvNT_6ParamsE --------------------------
	.section	.nv.constant0._ZN7cutlass13device_kernelIN5flash19enable_sm80_to_sm89INS1_16FlashAttnFwdSm80INS1_25CollectiveMainloopFwdSm80ILi8ELi1ELb0EN4cute5tupleIJNS5_1CILi128EEENS7_ILi48EEENS7_ILi256EEEEEELi256ENS_6half_tEfNS_4arch4Sm80ELb0ELb1ELb0ELb1ELb0ELb1ELb1ELb1EEENS1_21CollectiveEpilogueFwdINS6_IJS8_SA_S9_EEENS6_IJNS7_ILi1EEESI_SI_EEESC_SE_Li256ELb1ELb1ELb1ELb0EEENS1_36VarlenDynamicPersistentTileSchedulerILi128ELi48ELi256ELi256ELb1ELb1ELb0ELb1ELb0ELb1EEEEEEEEEvNT_6ParamsE,"a",@progbits
	.sectionflags	@""
	.align	4
.nv.constant0._ZN7cutlass13device_kernelIN5flash19enable_sm80_to_sm89INS1_16FlashAttnFwdSm80INS1_25CollectiveMainloopFwdSm80ILi8ELi1ELb0EN4cute5tupleIJNS5_1CILi128EEENS7_ILi48EEENS7_ILi256EEEEEELi256ENS_6half_tEfNS_4arch4Sm80ELb0ELb1ELb0ELb1ELb0ELb1ELb1ELb1EEENS1_21CollectiveEpilogueFwdINS6_IJS8_SA_S9_EEENS6_IJNS7_ILi1EEESI_SI_EEESC_SE_Li256ELb1ELb1ELb1ELb0EEENS1_36VarlenDynamicPersistentTileSchedulerILi128ELi48ELi256ELi256ELb1ELb1ELb0ELb1ELb0ELb1EEEEEEEEEvNT_6ParamsE:
	.zero		1432


//--------------------- .nv.constant0._ZN7cutlass13device_kernelIN5flash19enable_sm80_to_sm89INS1_16FlashAttnFwdSm80INS1_25CollectiveMainloopFwdSm80ILi8ELi1ELb0EN4cute5tupleIJNS5_1CILi128EEENS7_ILi96EEENS7_ILi256EEEEEELi256ENS_6half_tEfNS_4arch4Sm80ELb1ELb0ELb0ELb0ELb0ELb0ELb1ELb1EEENS1_21CollectiveEpilogueFwdINS6_IJS8_SA_S9_EEENS6_IJNS7_ILi1EEESI_SI_EEESC_SE_Li256ELb0ELb1ELb1ELb0EEENS1_30DynamicPersistentTileSchedulerILi256ELi256ELb1ELb1ELb0EEEEEEEEEvNT_6ParamsE --------------------------
	.section	.nv.constant0._ZN7cutlass13device_kernelIN5flash19enable_sm80_to_sm89INS1_16FlashAttnFwdSm80INS1_25CollectiveMainloopFwdSm80ILi8ELi1ELb0EN4cute5tupleIJNS5_1CILi128EEENS7_ILi96EEENS7_ILi256EEEEEELi256ENS_6half_tEfNS_4arch4Sm80ELb1ELb0ELb0ELb0ELb0ELb0ELb1ELb1EEENS1_21CollectiveEpilogueFwdINS6_IJS8_SA_S9_EEENS6_IJNS7_ILi1EEESI_SI_EEESC_SE_Li256ELb0ELb1ELb1ELb0EEENS1_30DynamicPersistentTileSchedulerILi256ELi256ELb1ELb1ELb0EEEEEEEEEvNT_6ParamsE,"a",@progbits
	.sectionflags	@""
	.align	4
.nv.constant0._ZN7cutlass13device_kernelIN5flash19enable_sm80_to_sm89INS1_16FlashAttnFwdSm80INS1_25CollectiveMainloopFwdSm80ILi8ELi1ELb0EN4cute5tupleIJNS5_1CILi128EEENS7_ILi96EEENS7_ILi256EEEEEELi256ENS_6half_tEfNS_4arch4Sm80ELb1ELb0ELb0ELb0ELb0ELb0ELb1ELb1EEENS1_21CollectiveEpilogueFwdINS6_IJS8_SA_S9_EEENS6_IJNS7_ILi1EEESI_SI_EEESC_SE_Li256ELb0ELb1ELb1ELb0EEENS1_30DynamicPersistentTileSchedulerILi256ELi256ELb1ELb1ELb0EEEEEEEEEvNT_6ParamsE:
	.zero		1416


//--------------------- .nv.constant0._ZN7cutlass13device_kernelIN5flash19enable_sm80_to_sm89INS1_16FlashAttnFwdSm80INS1_25CollectiveMainloopFwdSm80ILi8ELi1ELb0EN4cute5tupleIJNS5_1CILi128EEENS7_ILi64EEENS7_ILi256EEEEEELi256ENS_6half_tEfNS_4arch4Sm80ELb1ELb0ELb0ELb1ELb0ELb0ELb1ELb1EEENS1_21CollectiveEpilogueFwdINS6_IJS8_SA_S9_EEENS6_IJNS7_ILi1EEESI_SI_EEESC_SE_Li256ELb1ELb1ELb1ELb0EEENS1_36VarlenDynamicPersistentTileSchedulerILi128ELi64ELi256ELi256ELb1ELb1ELb0ELb1ELb1ELb1EEEEEEEEEvNT_6ParamsE --------------------------
	.section	.nv.constant0._ZN7cutlass13device_kernelIN5flash19enable_sm80_to_sm89INS1_16FlashAttnFwdSm80INS1_25CollectiveMainloopFwdSm80ILi8ELi1ELb0EN4cute5tupleIJNS5_1CILi128EEENS7_ILi64EEENS7_ILi256EEEEEELi256ENS_6half_tEfNS_4arch4Sm80ELb1ELb0ELb0ELb1ELb0ELb0ELb1ELb1EEENS1_21CollectiveEpilogueFwdINS6_IJS8_SA_S9_EEENS6_IJNS7_ILi1EEESI_SI_EEESC_SE_Li256ELb1ELb1ELb1ELb0EEENS1_36VarlenDynamicPersistentTileSchedulerILi128ELi64ELi256ELi256ELb1ELb1ELb0ELb1ELb1ELb1EEEEEEEEEvNT_6ParamsE,"a",@progbits
	.sectionflags	@""
	.align	4
.nv.constant0._ZN7cutlass13device_kernelIN5flash19enable_sm80_to_sm89INS1_16FlashAttnFwdSm80INS1_25CollectiveMainloopFwdSm80ILi8ELi1ELb0EN4cute5tupleIJNS5_1CILi128EEENS7_ILi64EEENS7_ILi256EEEEEELi256ENS_6half_tEfNS_4arch4Sm80ELb1ELb0ELb0ELb1ELb0ELb0ELb1ELb1EEENS1_21CollectiveEpilogueFwdINS6_IJS8_SA_S9_EEENS6_IJNS7_ILi1EEESI_SI_EEESC_SE_Li256ELb1ELb1ELb1ELb0EEENS1_36VarlenDynamicPersistentTileSchedulerILi128ELi64ELi256ELi256ELb1ELb1ELb0ELb1ELb1ELb1EEEEEEEEEvNT_6ParamsE:
	.zero		1432


//--------------------- .nv.constant0._ZN7cutlass13device_kernelIN5flash19enable_sm80_to_sm89INS1_16FlashAttnFwdSm80INS1_25CollectiveMainloopFwdSm80ILi8ELi1ELb0EN4cute5tupleIJNS5_1CILi128EEENS7_ILi48EEENS7_ILi256EEEEEELi256ENS_6half_tEfNS_4arch4Sm80ELb1ELb0ELb0ELb1ELb0ELb1ELb1ELb1EEENS1_21CollectiveEpilogueFwdINS6_IJS8_SA_S9_EEENS6_IJNS7_ILi1EEESI_SI_EEESC_SE_Li256ELb1ELb1ELb1ELb0EEENS1_36VarlenDynamicPersistentTileSchedulerILi128ELi48ELi256ELi256ELb1ELb1ELb0ELb1ELb1ELb1EEEEEEEEEvNT_6ParamsE --------------------------
	.section	.nv.constant0._ZN7cutlass13device_kernelIN5flash19enable_sm80_to_sm89INS1_16FlashAttnFwdSm80INS1_25CollectiveMainloopFwdSm80ILi8ELi1ELb0EN4cute5tupleIJNS5_1CILi128EEENS7_ILi48EEENS7_ILi256EEEEEELi256ENS_6half_tEfNS_4arch4Sm80ELb1ELb0ELb0ELb1ELb0ELb1ELb1ELb1EEENS1_21CollectiveEpilogueFwdINS6_IJS8_SA_S9_EEENS6_IJNS7_ILi1EEESI_SI_EEESC_SE_Li256ELb1ELb1ELb1ELb0EEENS1_36VarlenDynamicPersistentTileSchedulerILi128ELi48ELi256ELi256ELb1ELb1ELb0ELb1ELb1ELb1EEEEEEEEEvNT_6ParamsE,"a",@progbits
	.sectionflags	@""
	.align	4
.nv.constant0._ZN7cutlass13device_kernelIN5flash19enable_sm80_to_sm89INS1_16FlashAttnFwdSm80INS1_25CollectiveMainloopFwdSm80ILi8ELi1ELb0EN4cute5tupleIJNS5_1CILi128EEENS7_ILi48EEENS7_ILi256EEEEEELi256ENS_6half_tEfNS_4arch4Sm80ELb1ELb0ELb0ELb1ELb0ELb1ELb1ELb1EEENS1_21CollectiveEpilogueFwdINS6_IJS8_SA_S9_EEENS6_IJNS7_ILi1EEESI_SI_EEESC_SE_Li256ELb1ELb1ELb1ELb0EEENS1_36VarlenDynamicPersistentTileSchedulerILi128ELi48ELi256ELi256ELb1ELb1ELb0ELb1ELb1ELb1EEEEEEEEEvNT_6ParamsE:
	.zero		1432


//--------------------- .text._ZN7cutlass13device_kernelIN5flash19enable_sm80_to_sm89INS1_16FlashAttnFwdSm80INS1_25CollectiveMainloopFwdSm80ILi8ELi1ELb1EN4cute5tupleIJNS5_1CILi128EEENS7_ILi64EEENS7_ILi256EEEEEELi256ENS_6half_tEfNS_4arch4Sm80ELb0ELb0ELb1ELb0ELb0ELb0ELb1ELb1EEENS1_21CollectiveEpilogueFwdINS6_IJS8_SA_S9_EEENS6_IJNS7_ILi1EEESI_SI_EEESC_SE_Li256ELb0ELb1ELb1ELb0EEENS1_19SingleTileSchedulerILb0ELb1ELb1ELi128EEEEEEEEEvNT_6ParamsE --------------------------
	.section	.text._ZN7cutlass13device_kernelIN5flash19enable_sm80_to_sm89INS1_16FlashAttnFwdSm80INS1_25CollectiveMainloopFwdSm80ILi8ELi1ELb1EN4cute5tupleIJNS5_1CILi128EEENS7_ILi64EEENS7_ILi256EEEEEELi256ENS_6half_tEfNS_4arch4Sm80ELb0ELb0ELb1ELb0ELb0ELb0ELb1ELb1EEENS1_21CollectiveEpilogueFwdINS6_IJS8_SA_S9_EEENS6_IJNS7_ILi1EEESI_SI_EEESC_SE_Li256ELb0ELb1ELb1ELb0EEENS1_19SingleTileSchedulerILb0ELb1ELb1ELi128EEEEEEEEEvNT_6ParamsE,"ax",@progbits
	.sectioninfo	@"SHI_REGISTERS=255"
	.align	128
.text._ZN7cutlass13device_kernelIN5flash19enable_sm80_to_sm89INS1_16FlashAttnFwdSm80INS1_25CollectiveMainloopFwdSm80ILi8ELi1ELb1EN4cute5tupleIJNS5_1CILi128EEENS7_ILi64EEENS7_ILi256EEEEEELi256ENS_6half_tEfNS_4arch4Sm80ELb0ELb0ELb1ELb0ELb0ELb0ELb1ELb1EEENS1_21CollectiveEpilogueFwdINS6_IJS8_SA_S9_EEENS6_IJNS7_ILi1EEESI_SI_EEESC_SE_Li256ELb0ELb1ELb1ELb0EEENS1_19SingleTileSchedulerILb0ELb1ELb1ELi128EEEEEEEEEvNT_6ParamsE:
        .type           _ZN7cutlass13device_kernelIN5flash19enable_sm80_to_sm89INS1_16FlashAttnFwdSm80INS1_25CollectiveMainloopFwdSm80ILi8ELi1ELb1EN4cute5tupleIJNS5_1CILi128EEENS7_ILi64EEENS7_ILi256EEEEEELi256ENS_6half_tEfNS_4arch4Sm80ELb0ELb0ELb1ELb0ELb0ELb0ELb1ELb1EEENS1_21CollectiveEpilogueFwdINS6_IJS8_SA_S9_EEENS6_IJNS7_ILi1EEESI_SI_EEESC_SE_Li256ELb0ELb1ELb1ELb0EEENS1_19SingleTileSchedulerILb0ELb1ELb1ELi128EEEEEEEEEvNT_6ParamsE,@function
        .size           _ZN7cutlass13device_kernelIN5flash19enable_sm80_to_sm89INS1_16FlashAttnFwdSm80INS1_25CollectiveMainloopFwdSm80ILi8ELi1ELb1EN4cute5tupleIJNS5_1CILi128EEENS7_ILi64EEENS7_ILi256EEEEEELi256ENS_6half_tEfNS_4arch4Sm80ELb0ELb0ELb1ELb0ELb0ELb0ELb1ELb1EEENS1_21CollectiveEpilogueFwdINS6_IJS8_SA_S9_EEENS6_IJNS7_ILi1EEESI_SI_EEESC_SE_Li256ELb0ELb1ELb1ELb0EEENS1_19SingleTileSchedulerILb0ELb1ELb1ELi128EEEEEEEEEvNT_6ParamsE,(.L_x_5141 - _ZN7cutlass13device_kernelIN5flash19enable_sm80_to_sm89INS1_16FlashAttnFwdSm80INS1_25CollectiveMainloopFwdSm80ILi8ELi1ELb1EN4cute5tupleIJNS5_1CILi128EEENS7_ILi64EEENS7_ILi256EEEEEELi256ENS_6half_tEfNS_4arch4Sm80ELb0ELb0ELb1ELb0ELb0ELb0ELb1ELb1EEENS1_21CollectiveEpilogueFwdINS6_IJS8_SA_S9_EEENS6_IJNS7_ILi1EEESI_SI_EEESC_SE_Li256ELb0ELb1ELb1ELb0EEENS1_19SingleTileSchedulerILb0ELb1ELb1ELi128EEEEEEEEEvNT_6ParamsE)
        .other          _ZN7cutlass13device_kernelIN5flash19enable_sm80_to_sm89INS1_16FlashAttnFwdSm80INS1_25CollectiveMainloopFwdSm80ILi8ELi1ELb1EN4cute5tupleIJNS5_1CILi128EEENS7_ILi64EEENS7_ILi256EEEEEELi256ENS_6half_tEfNS_4arch4Sm80ELb0ELb0ELb1ELb0ELb0ELb0ELb1ELb1EEENS1_21CollectiveEpilogueFwdINS6_IJS8_SA_S9_EEENS6_IJNS7_ILi1EEESI_SI_EEESC_SE_Li256ELb0ELb1ELb1ELb0EEENS1_19SingleTileSchedulerILb0ELb1ELb1ELi128EEEEEEEEEvNT_6ParamsE,@"STO_CUDA_ENTRY STV_DEFAULT"
_ZN7cutlass13device_kernelIN5flash19enable_sm80_to_sm89INS1_16FlashAttnFwdSm80INS1_25CollectiveMainloopFwdSm80ILi8ELi1ELb1EN4cute5tupleIJNS5_1CILi128EEENS7_ILi64EEENS7_ILi256EEEEEELi256ENS_6half_tEfNS_4arch4Sm80ELb0ELb0ELb1ELb0ELb0ELb0ELb1ELb1EEENS1_21CollectiveEpilogueFwdINS6_IJS8_SA_S9_EEENS6_IJNS7_ILi1EEESI_SI_EEESC_SE_Li256ELb0ELb1ELb1ELb0EEENS1_19SingleTileSchedulerILb0ELb1ELb1ELi128EEEEEEEEEvNT_6ParamsE:
[----:B------:R-:W-:Y:S02]  /*0000*/  MOV R1, c[0x0][0x28] ;  /* 0x00000a0000017a02 */ /* 0x000fe40000000f00 */
[----:B------:R-:W1:Y:S01]  /*0010*/  S2R R132, SR_TID.X ;  /* 0x0000000000847919 */ /* 0x000e620000002100 */
[----:B------:R-:W2:Y:S01]  /*0020*/  S2UR UR6, SR_CTAID.Y ;  /* 0x00000000000679c3 */ /* 0x000ea20000002600 */
[----:B------:R-:W-:Y:S02]  /*0030*/  IADD3 R1, R1, -0xd0, RZ ;  /* 0xffffff3001017810 */ /* 0x000fe40007ffe0ff */
[----:B------:R-:W3:Y:S01]  /*0040*/  S2R R12, SR_CTAID.Z ;  /* 0x00000000000c7919 */ /* 0x000ee20000002700 */
[----:B-1----:R-:W-:-:S06]  /*0050*/  SHF.R.U32.HI R0, RZ, 0x5, R132 ;  /* 0x00000005ff007819 */ /* 0x002fcc0000011684 */
[----:B------:R-:W1:Y:S02]  /*0060*/  SHFL.IDX PT, R0, R0, RZ, 0x1f ;  /* 0x00001fff00007589 */ /* 0x000e6400000e0000 */
[----:B-1----:R-:W-:-:S13]  /*0070*/  ISETP.NE.AND P0, PT, R0, RZ, PT ;  /* 0x000000ff0000720c */ /* 0x002fda0003f05270 */
[----:B--2---:R-:W-:Y:S05]  /*0080*/  @!P0 BRA `(.L_x_0) ;  /* 0x0000009000008947 */ /* 0x004fea0003800000 */
[----:B---3--:R-:W-:Y:S01]  /*0090*/  MOV R0, c[0x0][0x550] ;  /* 0x0001540000007a02 */ /* 0x008fe20000000f00 */
[----:B------:R-:W-:-:S03]  /*00a0*/  UMOV UR11, UR6 ;  /* 0x00000006000b7c82 */ /* 0x000fc60008000000 */
[----:B------:R-:W-:-:S13]  /*00b0*/  ISETP.NE.AND P0, PT, R0, 0x1, PT ;  /* 0x000000010000780c */ /* 0x000fda0003f05270 */
[----:B------:R-:W-:Y:S05]  /*00c0*/  @!P0 BRA `(.L_x_1) ;  /* 0x000000b000008947 */ /* 0x000fea0003800000 */
[----:B------:R-:W-:Y:S02]  /*00d0*/  ULDC UR4, c[0x0][0x554] ;  /* 0x0001550000047ab9 */ /* 0x000fe40000000800 */
[----:B------:R-:W-:Y:S02]  /*00e0*/  UIMAD.WIDE.U32 UR4, UR6, UR4, URZ ;  /* 0x00000004060472a5 */ /* 0x000fe4000f8e003f */
[----:B------:R-:W-:Y:S02]  /*00f0*/  ULDC UR11, c[0x0][0x558] ;  /* 0x00015600000b7ab9 */ /* 0x000fe40000000800 */
[----:B------:R-:W-:Y:S01]  /*0100*/  USHF.R.U32.HI UR11, URZ, UR11, UR5 ;  /* 0x0000000b3f0b7299 */ /* 0x000fe20008011605 */
[----:B------:R-:W-:Y:S05]  /*0110*/  BRA `(.L_x_1) ;  /* 0x0000006000007947 */ /* 0x000fea0003800000 */
.L_x_0:
[----:B---3--:R-:W-:Y:S02]  /*0120*/  ULDC.64 UR4, c[0x0][0x550] ;  /* 0x0001540000047ab9 */ /* 0x008fe40000000a00 */
[----:B------:R-:W-:Y:S02]  /*0130*/  UISETP.NE.AND UP0, UPT, UR4, 0x1, UPT ;  /* 0x000000010400788c */ /* 0x000fe4000bf05270 */
[----:B------:R-:W-:-:S02]  /*0140*/  UIMAD.WIDE.U32 UR8, UR6, UR5, URZ ;  /* 0x00000005060872a5 */ /* 0x000fc4000f8e003f */
[----:B------:R-:W-:Y:S02]  /*0150*/  ULDC UR4, c[0x0][0x558] ;  /* 0x0001560000047ab9 */ /* 0x000fe40000000800 */
[----:B------:R-:W-:-:S05]  /*0160*/  UMOV UR11, UR6 ;  /* 0x00000006000b7c82 */ /* 0x000fca0008000000 */
[----:B------:R-:W-:-:S03]  /*0170*/  @UP0 USHF.R.U32.HI UR11, URZ, UR4, UR9 ;  /* 0x000000043f0b0299 */ /* 0x000fc60008011609 */
.L_x_1:
[----:B------:R-:W-:Y:S01]  /*0180*/  ISETP.GE.AND P0, PT, R12, RZ, PT ;  /* 0x000000ff0c00720c */ /* 0x000fe20003f06270 */
[----:B------:R-:W-:Y:S02]  /*0190*/  UIADD3 UR5, -UR11, URZ, URZ ;  /* 0x0000003f0b057290 */ /* 0x000fe4000fffe13f */
[----:B------:R-:W-:Y:S02]  /*01a0*/  ULDC UR4, c[0x0][0x550] ;  /* 0x0001540000047ab9 */ /* 0x000fe40000000800 */
[----:B------:R-:W-:-:S08]  /*01b0*/  UIMAD UR6, UR5, UR4, UR6 ;  /* 0x00000004050672a4 */ /* 0x000fd0000f8e0206 */
[----:B------:R-:W-:Y:S05]  /*01c0*/  @!P0 EXIT ;  /* 0x000000000000894d */ /* 0x000fea0003800000 */
[----:B------:R-:W-:Y:S02]  /*01d0*/  ULDC UR4, c[0x0][0x1d0] ;  /* 0x0000740000047ab9 */ /* 0x000fe40000000800 */
[----:B------:R-:W-:Y:S02]  /*01e0*/  UISETP.GE.AND UP0, UPT, UR4, 0x1, UPT ;  /* 0x000000010400788c */ /* 0x000fe4000bf06270 */
[----:B------:R-:W-:Y:S02]  /*01f0*/  UIADD3 UR7, UR4, 0x3f, URZ ;  /* 0x0000003f04077890 */ /* 0x000fe4000fffe03f */
[----:B------:R-:W-:Y:S02]  /*0200*/  UMOV UR13, URZ ;  /* 0x0000003f000d7c82 */ /* 0x000fe40008000000 */
[----:B------:R-:W-:Y:S01]  /*0210*/  PLOP3.LUT P0, PT, PT, PT, UP0, 0x80, 0x0 ;  /* 0x000000000000781c */ /* 0x000fe20003f0f008 */
[----:B------:R-:W-:-:S04]  /*0220*/  USHF.R.S32.HI UR5, URZ, 0x1f, UR7 ;  /* 0x0000001f3f057899 */ /* 0x000fc80008011407 */
[----:B------:R-:W-:-:S04]  /*0230*/  ULEA.HI UR5, UR5, UR7, URZ, 0x6 ;  /* 0x0000000705057291 */ /* 0x000fc8000f8f303f */
[----:B------:R-:W-:-:S04]  /*0240*/  USHF.R.S32.HI UR14, URZ, 0x6, UR5 ;  /* 0x000000063f0e7899 */ /* 0x000fc80008011405 */
[----:B------:R-:W-:Y:S05]  /*0250*/  @!P0 BRA `(.L_x_2) ;  /* 0x0000023000008947 */ /* 0x000fea0003800000 */
[----:B------:R-:W-:Y:S02]  /*0260*/  USHF.R.U32.HI UR4, URZ, 0x10, UR6 ;  /* 0x000000103f047899 */ /* 0x000fe40008011606 */
[----:B------:R-:W-:Y:S02]  /*0270*/  ULDC UR5, c[0x0][0x338] ;  /* 0x0000ce0000057ab9 */ /* 0x000fe40000000800 */
[----:B------:R-:W-:Y:S02]  /*0280*/  UISETP.NE.AND UP0, UPT, UR4, URZ, UPT ;  /* 0x0000003f0400728c */ /* 0x000fe4000bf05270 */
[----:B------:R-:W-:Y:S02]  /*0290*/  UMOV UR12, URZ ;  /* 0x0000003f000c7c82 */ /* 0x000fe40008000000 */
[----:B------:R-:W-:-:S04]  /*02a0*/  USEL UR5, UR4, UR5, UP0 ;  /* 0x0000000504057287 */ /* 0x000fc80008000000 */
[----:B------:R-:W-:Y:S02]  /*02b0*/  UIADD3 UR10, UR14, -0x1, UR5 ;  /* 0xffffffff0e0a7890 */ /* 0x000fe4000fffe005 */
[----:B------:R-:W-:-:S05]  /*02c0*/  IMAD.U32 R3, RZ, RZ, UR5 ;  /* 0x00000005ff037e24 */ /* 0x000fca000f8e00ff */
[----:B------:R-:W-:-:S04]  /*02d0*/  IABS R0, R3 ;  /* 0x0000000300007213 */ /* 0x000fc80000000000 */
[----:B------:R-:W1:Y:S02]  /*02e0*/  R2UR UR9, R0 ;  /* 0x00000000000973c2 */ /* 0x000e6400000e0000 */
[----:B-1----:R-:W1:Y:S08]  /*02f0*/  I2F.RP R0, UR9 ;  /* 0x0000000900007d06 */ /* 0x002e700008209400 */
[----:B-1----:R-:W1:Y:S02]  /*0300*/  MUFU.RCP R0, R0 ;  /* 0x0000000000007308 */ /* 0x002e640000001000 */
[----:B-1----:R-:W-:-:S06]  /*0310*/  IADD3 R0, R0, 0xffffffe, RZ ;  /* 0x0ffffffe00007810 */ /* 0x002fcc0007ffe0ff */
[----:B------:R-:W1:Y:S02]  /*0320*/  F2I.FTZ.U32.TRUNC.NTZ R0, R0 ;  /* 0x0000000000007305 */ /* 0x000e64000021f000 */
[----:B-1----:R1:W2:Y:S02]  /*0330*/  R2UR UR13, R0 ;  /* 0x00000000000d73c2 */ /* 0x0022a400000e0000 */
[----:B-1----:R-:W-:Y:S01]  /*0340*/  IMAD.U32 R0, RZ, RZ, UR10 ;  /* 0x0000000aff007e24 */ /* 0x002fe2000f8e00ff */
[----:B--2---:R-:W-:Y:S02]  /*0350*/  UIADD3 UR4, URZ, -UR13, URZ ;  /* 0x8000000d3f047290 */ /* 0x004fe4000fffe03f */
[----:B------:R-:W-:Y:S02]  /*0360*/  ULOP3.LUT UR10, UR10, UR5, URZ, 0x3c, !UPT ;  /* 0x000000050a0a7292 */ /* 0x000fe4000f8e3c3f */
[----:B------:R-:W-:Y:S01]  /*0370*/  IABS R2, R0 ;  /* 0x0000000000027213 */ /* 0x000fe20000000000 */
[----:B------:R-:W-:Y:S01]  /*0380*/  UIMAD UR4, UR4, UR9, URZ ;  /* 0x00000009040472a4 */ /* 0x000fe2000f8e023f */
[----:B------:R-:W-:-:S02]  /*0390*/  IABS R0, R3 ;  /* 0x0000000300007213 */ /* 0x000fc40000000000 */
[----:B------:R-:W1:Y:S01]  /*03a0*/  R2UR UR8, R2 ;  /* 0x00000000020873c2 */ /* 0x000e6200000e0000 */
[----:B------:R-:W-:Y:S02]  /*03b0*/  UIMAD.WIDE.U32 UR12, UR13, UR4, UR12 ;  /* 0x000000040d0c72a5 */ /* 0x000fe4000f8e000c */
[----:B------:R-:W-:-:S05]  /*03c0*/  IMAD.MOV R0, RZ, RZ, -R0 ;  /* 0x000000ffff007224 */ /* 0x000fca00078e0a00 */
[----:B------:R-:W2:Y:S01]  /*03d0*/  R2UR UR7, R0 ;  /* 0x00000000000773c2 */ /* 0x000ea200000e0000 */
[----:B-1----:R-:W-:-:S04]  /*03e0*/  UIMAD.WIDE.U32 UR12, UR13, UR8, URZ ;  /* 0x000000080d0c72a5 */ /* 0x002fc8000f8e003f */
[----:B--2---:R-:W-:-:S04]  /*03f0*/  UIMAD UR7, UR13, UR7, UR8 ;  /* 0x000000070d0772a4 */ /* 0x004fc8000f8e0208 */
[----:B------:R-:W-:-:S11]  /*0400*/  UISETP.GT.U32.AND UP0, UPT, UR9, UR7, UPT ;  /* 0x000000070900728c */ /* 0x000fd6000bf04070 */
[----:B------:R-:W-:Y:S02]  /*0410*/  @!UP0 UIADD3 UR7, UR7, -UR9, URZ ;  /* 0x8000000907078290 */ /* 0x000fe4000fffe03f */
[----:B------:R-:W-:Y:S02]  /*0420*/  @!UP0 UIADD3 UR13, UR13, 0x1, URZ ;  /* 0x000000010d0d8890 */ /* 0x000fe4000fffe03f */
[----:B------:R-:W-:Y:S02]  /*0430*/  UISETP.GE.U32.AND UP1, UPT, UR7, UR9, UPT ;  /* 0x000000090700728c */ /* 0x000fe4000bf26070 */
[----:B------:R-:W-:-:S09]  /*0440*/  UISETP.GE.AND UP0, UPT, UR10, URZ, UPT ;  /* 0x0000003f0a00728c */ /* 0x000fd2000bf06270 */
[----:B------:R-:W-:Y:S02]  /*0450*/  @UP1 UIADD3 UR13, UR13, 0x1, URZ ;  /* 0x000000010d0d1890 */ /* 0x000fe4000fffe03f */
[----:B------:R-:W-:Y:S02]  /*0460*/  UISETP.NE.AND UP1, UPT, UR5, URZ, UPT ;  /* 0x0000003f0500728c */ /* 0x000fe4000bf25270 */
[----:B------:R-:W-:-:S09]  /*0470*/  @!UP0 UIADD3 UR13, -UR13, URZ, URZ ;  /* 0x0000003f0d0d8290 */ /* 0x000fd2000fffe13f */
[----:B------:R-:W-:Y:S02]  /*0480*/  @!UP1 ULOP3.LUT UR13, URZ, UR5, URZ, 0x33, !UPT ;  /* 0x000000053f0d9292 */ /* 0x000fe4000f8e333f */
.L_x_2:
[----:B------:R-:W-:Y:S01]  /*0490*/  ULOP3.LUT UR8, UR6, 0xffff, URZ, 0xc0, !UPT ;  /* 0x0000ffff06087892 */ /* 0x000fe2000f8ec03f */
[----:B------:R-:W-:Y:S01]  /*04a0*/  PLOP3.LUT P2, PT, PT, PT, PT, 0x80, 0x0 ;  /* 0x000000000000781c */ /* 0x000fe20003f4f070 */
[----:B------:R-:W-:Y:S01]  /*04b0*/  CS2R R16, SRZ ;  /* 0x0000000000107805 */ /* 0x000fe2000001ff00 */
[----:B------:R-:W-:Y:S01]  /*04c0*/  CS2R R130, SRZ ;  /* 0x0000000000827805 */ /* 0x000fe2000001ff00 */
[----:B------:R-:W-:Y:S01]  /*04d0*/  UIMAD UR8, UR8, UR13, URZ ;  /* 0x0000000d080872a4 */ /* 0x000fe2000f8e023f */
[----:B------:R-:W-:Y:S01]  /*04e0*/  CS2R R128, SRZ ;  /* 0x0000000000807805 */ /* 0x000fe2000001ff00 */
[----:B------:R-:W-:Y:S01]  /*04f0*/  CS2R R126, SRZ ;  /* 0x00000000007e7805 */ /* 0x000fe2000001ff00 */
[----:B------:R-:W-:Y:S01]  /*0500*/  CS2R R124, SRZ ;  /* 0x00000000007c7805 */ /* 0x000fe2000001ff00 */
[----:B------:R-:W-:Y:S01]  /*0510*/  UIADD3 UR13, UR8, UR13, URZ ;  /* 0x0000000d080d7290 */ /* 0x000fe2000fffe03f */
[----:B------:R-:W-:Y:S01]  /*0520*/  CS2R R122, SRZ ;  /* 0x00000000007a7805 */ /* 0x000fe2000001ff00 */
[----:B------:R-:W-:Y:S01]  /*0530*/  CS2R R120, SRZ ;  /* 0x0000000000787805 */ /* 0x000fe2000001ff00 */
[----:B------:R-:W-:Y:S01]  /*0540*/  CS2R R118, SRZ ;  /* 0x0000000000767805 */ /* 0x000fe2000001ff00 */
[----:B------:R-:W-:Y:S01]  /*0550*/  UISETP.LT.AND UP0, UPT, UR14, UR13, UPT ;  /* 0x0000000d0e00728c */ /* 0x000fe2000bf01270 */
[----:B------:R-:W-:Y:S01]  /*0560*/  CS2R R116, SRZ ;  /* 0x0000000000747805 */ /* 0x000fe2000001ff00 */
[----:B------:R-:W-:Y:S01]  /*0570*/  CS2R R114, SRZ ;  /* 0x0000000000727805 */ /* 0x000fe2000001ff00 */
[----:B------:R-:W-:Y:S01]  /*0580*/  CS2R R112, SRZ ;  /* 0x0000000000707805 */ /* 0x000fe2000001ff00 */
[----:B------:R-:W-:Y:S01]  /*0590*/  USEL UR14, UR14, UR13, UP0 ;  /* 0x0000000d0e0e7287 */ /* 0x000fe20008000000 */
[----:B------:R-:W-:Y:S01]  /*05a0*/  CS2R R110, SRZ ;  /* 0x00000000006e7805 */ /* 0x000fe2000001ff00 */
[----:B------:R-:W-:Y:S01]  /*05b0*/  CS2R R108, SRZ ;  /* 0x00000000006c7805 */ /* 0x000fe2000001ff00 */
[----:B------:R-:W-:Y:S01]  /*05c0*/  ULDC.64 UR12, c[0x0][0x118] ;  /* 0x00004600000c7ab9 */ /* 0x000fe20000000a00 */
[----:B------:R-:W-:Y:S01]  /*05d0*/  CS2R R106, SRZ ;  /* 0x00000000006a7805 */ /* 0x000fe2000001ff00 */
[----:B------:R-:W-:Y:S01]  /*05e0*/  UISETP.GT.AND UP0, UPT, UR14, UR8, UPT ;  /* 0x000000080e00728c */ /* 0x000fe2000bf04270 */
[----:B------:R-:W-:Y:S01]  /*05f0*/  CS2R R104, SRZ ;  /* 0x0000000000687805 */ /* 0x000fe2000001ff00 */
[----:B------:R-:W-:Y:S01]  /*0600*/  CS2R R102, SRZ ;  /* 0x0000000000667805 */ /* 0x000fe2000001ff00 */
[----:B------:R-:W-:Y:S01]  /*0610*/  CS2R R100, SRZ ;  /* 0x0000000000647805 */ /* 0x000fe2000001ff00 */
[----:B------:R-:W-:Y:S01]  /*0620*/  CS2R R98, SRZ ;  /* 0x0000000000627805 */ /* 0x000fe2000001ff00 */
[----:B------:R-:W-:Y:S01]  /*0630*/  CS2R R96, SRZ ;  /* 0x0000000000607805 */ /* 0x000fe2000001ff00 */
[----:B------:R-:W-:Y:S01]  /*0640*/  PLOP3.LUT P0, PT, PT, PT, UP0, 0x80, 0x0 ;  /* 0x000000000000781c */ /* 0x000fe20003f0f008 */
[----:B------:R-:W-:Y:S01]  /*0650*/  CS2R R94, SRZ ;  /* 0x00000000005e7805 */ /* 0x000fe2000001ff00 */
        /* <DEDUP_REMOVED lines=45> */
[----:B------:R-:W-:Y:S05]  /*0930*/  @!P0 BRA `(.L_x_3) ;  /* 0x0000963000008947 */ /* 0x000fea0003800000 */
[----:B------:R-:W-:Y:S01]  /*0940*/  ISETP.NE.U32.AND P0, PT, RZ, c[0x0][0x340], PT ;  /* 0x0000d000ff007a0c */ /* 0x000fe20003f05070 */
[----:B------:R-:W1:Y:S01]  /*0950*/  S2R R8, SR_CTAID.X ;  /* 0x0000000000087919 */ /* 0x000e620000002500 */
[----:B------:R-:W-:Y:S01]  /*0960*/  SHF.R.S32.HI R27, RZ, 0x1f, R132 ;  /* 0x0000001fff1b7819 */ /* 0x000fe20000011484 */
[----:B------:R-:W-:Y:S01]  /*0970*/  USHF.R.S32.HI UR17, URZ, 0x1f, UR11 ;  /* 0x0000001f3f117899 */ /* 0x000fe2000801140b */
[----:B------:R-:W-:Y:S01]  /*0980*/  ISETP.NE.AND.EX P0, PT, RZ, c[0x0][0x344], PT, P0 ;  /* 0x0000d100ff007a0c */ /* 0x000fe20003f05300 */
[----:B------:R-:W-:-:S12]  /*0990*/  ULDC.64 UR4, c[0x0][0x1b8] ;  /* 0x00006e0000047ab9 */ /* 0x000fd80000000a00 */
[----:B------:R-:W-:-:S04]  /*09a0*/  @P0 IMAD.MOV.U32 R0, RZ, RZ, 0x4 ;  /* 0x00000004ff000424 */ /* 0x000fc800078e00ff */
[----:B------:R-:W-:-:S05]  /*09b0*/  @P0 IMAD.WIDE R2, R12, R0, c[0x0][0x340] ;  /* 0x0000d0000c020625 */ /* 0x000fca00078e0200 */
[----:B------:R2:W3:Y:S01]  /*09c0*/  @P0 LDG.E R14, [R2.64] ;  /* 0x0000000c020e0981 */ /* 0x0004e2000c1e1900 */
[----:B------:R-:W-:Y:S01]  /*09d0*/  IMAD.MOV.U32 R10, RZ, RZ, c[0x0][0x2c4] ;  /* 0x0000b100ff0a7624 */ /* 0x000fe200078e00ff */
[----:B------:R-:W-:Y:S01]  /*09e0*/  UIMAD.WIDE.U32 UR6, UR11, UR4, URZ ;  /* 0x000000040b0672a5 */ /* 0x000fe2000f8e003f */
[----:B------:R-:W-:Y:S01]  /*09f0*/  SHF.R.S32.HI R11, RZ, 0x1f, R12 ;  /* 0x0000001fff0b7819 */ /* 0x000fe2000001140c */
[----:B------:R-:W-:Y:S01]  /*0a00*/  UIMAD UR4, UR17, UR4, URZ ;  /* 0x00000004110472a4 */ /* 0x000fe2000f8e023f */
[----:B------:R-:W-:Y:S01]  /*0a10*/  LEA.HI R92, R27, R132, RZ, 0x5 ;  /* 0x000000841b5c7211 */ /* 0x000fe200078f28ff */
[----:B------:R-:W-:Y:S01]  /*0a20*/  UMOV UR15, 0x6 ;  /* 0x00000006000f7882 */ /* 0x000fe20000000000 */
[----:B------:R-:W-:Y:S01]  /*0a30*/  BAR.SYNC.DEFER_BLOCKING 0x0 ;  /* 0x0000000000007b1d */ /* 0x000fe20000010000 */
[----:B------:R-:W-:Y:S01]  /*0a40*/  ISETP.NE.AND P1, PT, R10, 0x1, PT ;  /* 0x000000010a00780c */ /* 0x000fe20003f25270 */
[----:B------:R-:W-:Y:S01]  /*0a50*/  UIMAD UR4, UR11, UR5, UR4 ;  /* 0x000000050b0472a4 */ /* 0x000fe2000f8e0204 */
[----:B------:R-:W-:-:S03]  /*0a60*/  IMAD R6, R11, c[0x0][0x1c0], RZ ;  /* 0x000070000b067a24 */ /* 0x000fc600078e02ff */
[----:B------:R-:W-:Y:S02]  /*0a70*/  UIADD3 UR4, UR7, UR4, URZ ;  /* 0x0000000407047290 */ /* 0x000fe4000fffe03f */
[----:B------:R-:W-:Y:S01]  /*0a80*/  UMOV UR9, 0x5 ;  /* 0x0000000500097882 */ /* 0x000fe20000000000 */
[----:B--2---:R-:W-:Y:S01]  /*0a90*/  LEA.HI R2, R27, R132, RZ, 0x3 ;  /* 0x000000841b027211 */ /* 0x004fe200078f18ff */
[----:B------:R-:W-:Y:S02]  /*0aa0*/  IMAD.U32 R3, RZ, RZ, UR7 ;  /* 0x00000007ff037e24 */ /* 0x000fe4000f8e00ff */
[----:B------:R-:W-:Y:S01]  /*0ab0*/  MOV R3, UR4 ;  /* 0x0000000400037c02 */ /* 0x000fe20008000f00 */
[----:B------:R-:W-:Y:S01]  /*0ac0*/  UIADD3 UR7, UR14, -0x1, URZ ;  /* 0xffffffff0e077890 */ /* 0x000fe2000fffe03f */
[----:B------:R-:W-:Y:S01]  /*0ad0*/  LOP3.LUT R0, R2, 0xfffffff8, RZ, 0xc0, !PT ;  /* 0xfffffff802007812 */ /* 0x000fe200078ec0ff */
[----:B------:R-:W-:Y:S01]  /*0ae0*/  ULDC.64 UR4, c[0x0][0x1e8] ;  /* 0x00007a0000047ab9 */ /* 0x000fe20000000a00 */
[----:B------:R-:W-:Y:S01]  /*0af0*/  SHF.R.S32.HI R23, RZ, 0x3, R2 ;  /* 0x00000003ff177819 */ /* 0x000fe20000011402 */
[----:B------:R-:W-:Y:S01]  /*0b00*/  IMAD.U32 R2, RZ, RZ, UR6 ;  /* 0x00000006ff027e24 */ /* 0x000fe2000f8e00ff */
[----:B------:R-:W-:Y:S01]  /*0b10*/  UIMAD UR4, UR17, UR4, URZ ;  /* 0x00000004110472a4 */ /* 0x000fe2000f8e023f */
[----:B------:R-:W-:Y:S01]  /*0b20*/  IMAD.IADD R25, R132, 0x1, -R0 ;  /* 0x0000000184197824 */ /* 0x000fe200078e0a00 */
[----:B------:R-:W-:Y:S01]  /*0b30*/  IADD3 R7, -R23, c[0x0][0x1d0], RZ ;  /* 0x0000740017077a10 */ /* 0x000fe20007ffe1ff */
[----:B------:R-:W-:Y:S01]  /*0b40*/  IMAD.WIDE.U32 R2, R12, c[0x0][0x1c0], R2 ;  /* 0x000070000c027a25 */ /* 0x000fe200078e0002 */
[----:B------:R-:W-:Y:S01]  /*0b50*/  SHF.R.S32.HI R26, RZ, 0x1f, R23 ;  /* 0x0000001fff1a7819 */ /* 0x000fe20000011417 */
[----:B------:R-:W-:Y:S01]  /*0b60*/  UIMAD UR4, UR11, UR5, UR4 ;  /* 0x000000050b0472a4 */ /* 0x000fe2000f8e0204 */
[----:B------:R-:W-:Y:S01]  /*0b70*/  LEA R0, R25, R23, 0x5 ;  /* 0x0000001719007211 */ /* 0x000fe200078e28ff */
[----:B------:R-:W-:-:S02]  /*0b80*/  USHF.R.S32.HI UR6, URZ, 0x1f, UR7 ;  /* 0x0000001f3f067899 */ /* 0x000fc40008011407 */
[----:B------:R-:W-:Y:S02]  /*0b90*/  UISETP.GT.AND UP0, UPT, UR7, UR8, UPT ;  /* 0x000000080700728c */ /* 0x000fe4000bf04270 */
[----:B-1----:R-:W-:Y:S01]  /*0ba0*/  IMAD R4, R8, 0x80, R0 ;  /* 0x0000008008047824 */ /* 0x002fe200078e0200 */
[----:B------:R-:W-:-:S03]  /*0bb0*/  UIADD3 UR14, UR14, -0x2, URZ ;  /* 0xfffffffe0e0e7890 */ /* 0x000fc6000fffe03f */
[----:B------:R-:W-:-:S04]  /*0bc0*/  @P1 IMAD.HI.U32 R5, R4, c[0x0][0x2c8], RZ ;  /* 0x0000b20004051a27 */ /* 0x000fc800078e00ff */
[----:B------:R-:W-:Y:S01]  /*0bd0*/  IMAD.MOV.U32 R0, RZ, RZ, R4 ;  /* 0x000000ffff007224 */ /* 0x000fe200078e0004 */
[----:B------:R-:W-:Y:S01]  /*0be0*/  @P1 SHF.R.U32.HI R0, RZ, c[0x0][0x2cc], R5 ;  /* 0x0000b300ff001a19 */ /* 0x000fe20000011605 */
[----:B------:R-:W-:-:S03]  /*0bf0*/  IMAD R5, R12, c[0x0][0x1c4], R6 ;  /* 0x000071000c057a24 */ /* 0x000fc600078e0206 */
[--C-:B------:R-:W-:Y:S01]  /*0c00*/  SHF.R.S32.HI R6, RZ, 0x1f, R0.reuse ;  /* 0x0000001fff067819 */ /* 0x100fe20000011400 */
[----:B------:R-:W-:Y:S02]  /*0c10*/  IMAD.IADD R3, R3, 0x1, R5 ;  /* 0x0000000103037824 */ /* 0x000fe400078e0205 */
[----:B------:R-:W-:Y:S02]  /*0c20*/  IMAD.MOV R5, RZ, RZ, -R0 ;  /* 0x000000ffff057224 */ /* 0x000fe400078e0a00 */
[----:B------:R-:W-:Y:S02]  /*0c30*/  IMAD R6, R6, c[0x0][0x1b0], RZ ;  /* 0x00006c0006067a24 */ /* 0x000fe400078e02ff */
[----:B------:R-:W-:Y:S02]  /*0c40*/  IMAD R4, R5, c[0x0][0x2c4], R4 ;  /* 0x0000b10005047a24 */ /* 0x000fe400078e0204 */
[----:B------:R-:W-:-:S03]  /*0c50*/  IMAD.WIDE.U32 R2, R0, c[0x0][0x1b0], R2 ;  /* 0x00006c0000027a25 */ /* 0x000fc600078e0002 */
[----:B------:R-:W-:Y:S01]  /*0c60*/  SHF.R.S32.HI R5, RZ, 0x1f, R4 ;  /* 0x0000001fff057819 */ /* 0x000fe20000011404 */
[----:B------:R-:W-:Y:S01]  /*0c70*/  IMAD R0, R0, c[0x0][0x1b4], R6 ;  /* 0x00006d0000007a24 */ /* 0x000fe200078e0206 */
[----:B------:R-:W-:-:S03]  /*0c80*/  MOV R6, UR7 ;  /* 0x0000000700067c02 */ /* 0x000fc60008000f00 */
[----:B------:R-:W-:Y:S02]  /*0c90*/  IMAD.IADD R3, R3, 0x1, R0 ;  /* 0x0000000103037824 */ /* 0x000fe400078e0200 */
[----:B------:R-:W-:Y:S02]  /*0ca0*/  IMAD R0, R5, c[0x0][0x1a8], RZ ;  /* 0x00006a0005007a24 */ /* 0x000fe400078e02ff */
[----:B------:R-:W-:Y:S02]  /*0cb0*/  IMAD R24, R6, -0x40, R7 ;  /* 0xffffffc006187824 */ /* 0x000fe400078e0207 */
[----:B------:R-:W-:Y:S02]  /*0cc0*/  IMAD.SHL.U32 R7, R23, 0x40, RZ ;  /* 0x0000004017077824 */ /* 0x000fe400078e00ff */
[C---:B------:R-:W-:Y:S02]  /*0cd0*/  IMAD R9, R4.reuse, c[0x0][0x1ac], R0 ;  /* 0x00006b0004097a24 */ /* 0x040fe400078e0200 */
[----:B------:R-:W-:Y:S01]  /*0ce0*/  IMAD.WIDE.U32 R4, R4, c[0x0][0x1a8], R2 ;  /* 0x00006a0004047a25 */ /* 0x000fe200078e0002 */
[----:B------:R-:W-:-:S02]  /*0cf0*/  LOP3.LUT R0, R7, 0x1c0, RZ, 0xc0, !PT ;  /* 0x000001c007007812 */ /* 0x000fc400078ec0ff */
[----:B------:R-:W-:Y:S01]  /*0d00*/  SHF.L.U32 R2, R25, 0x3, RZ ;  /* 0x0000000319027819 */ /* 0x000fe200000006ff */
[----:B------:R-:W-:Y:S01]  /*0d10*/  IMAD R6, R8, 0x80, R23 ;  /* 0x0000008008067824 */ /* 0x000fe200078e0217 */
[----:B------:R-:W-:Y:S01]  /*0d20*/  SHF.R.U32.HI R8, RZ, 0x3, R0 ;  /* 0x00000003ff087819 */ /* 0x000fe20000011600 */
[----:B------:R-:W-:Y:S01]  /*0d30*/  IMAD R7, R10, c[0x0][0x168], RZ ;  /* 0x00005a000a077a24 */ /* 0x000fe200078e02ff */
[----:B------:R-:W-:Y:S01]  /*0d40*/  LOP3.LUT R3, R0, 0x38, R2, 0xf8, !PT ;  /* 0x0000003800037812 */ /* 0x000fe200078ef802 */
[----:B------:R-:W-:Y:S01]  /*0d50*/  IMAD.IADD R0, R5, 0x1, R9 ;  /* 0x0000000105007824 */ /* 0x000fe200078e0209 */
[C---:B------:R-:W-:Y:S02]  /*0d60*/  LEA R22, P2, R4.reuse, c[0x0][0x160], 0x1 ;  /* 0x0000580004167a11 */ /* 0x040fe400078408ff */
[----:B------:R-:W-:Y:S02]  /*0d70*/  LEA.HI R5, R27, R132, RZ, 0x6 ;  /* 0x000000841b057211 */ /* 0x000fe400078f30ff */
[----:B------:R-:W-:-:S02]  /*0d80*/  LEA.HI.X R21, R4, c[0x0][0x164], R0, 0x1, P2 ;  /* 0x0000590004157a11 */ /* 0x000fc400010f0c00 */
[C---:B------:R-:W-:Y:S01]  /*0d90*/  ISETP.GE.AND P6, PT, R6.reuse, R7, PT ;  /* 0x000000070600720c */ /* 0x040fe20003fc6270 */
[----:B------:R-:W-:Y:S01]  /*0da0*/  SHFL.IDX PT, R4, R22, RZ, 0x181f ;  /* 0x00181fff16047589 */ /* 0x000fe200000e0000 */
[----:B------:R-:W-:Y:S01]  /*0db0*/  IMAD.SHL.U32 R0, R5, 0x8, RZ ;  /* 0x0000000805007824 */ /* 0x000fe200078e00ff */
[----:B------:R-:W-:Y:S02]  /*0dc0*/  LOP3.LUT R3, R3, R8, RZ, 0x3c, !PT ;  /* 0x0000000803037212 */ /* 0x000fe400078e3cff */
[----:B------:R-:W1:Y:S01]  /*0dd0*/  SHFL.IDX PT, R5, R21, RZ, 0x181f ;  /* 0x00181fff15057589 */ /* 0x000e6200000e0000 */
[----:B------:R-:W-:Y:S02]  /*0de0*/  IADD3 R10, R6, 0x20, RZ ;  /* 0x00000020060a7810 */ /* 0x000fe40007ffe0ff */
[----:B------:R-:W-:Y:S01]  /*0df0*/  LOP3.LUT R16, R3, 0xfffffe00, R0, 0xf8, !PT ;  /* 0xfffffe0003107812 */ /* 0x000fe200078ef800 */
[----:B------:R-:W2:Y:S01]  /*0e00*/  SHFL.IDX PT, R8, R22, 0x1, 0x181f ;  /* 0x00381f0016087f89 */ /* 0x000ea200000e0000 */
[----:B------:R-:W-:-:S02]  /*0e10*/  IADD3 R0, R2, 0x80, RZ ;  /* 0x0000008002007810 */ /* 0x000fc40007ffe0ff */
[----:B------:R-:W-:Y:S01]  /*0e20*/  ISETP.GE.AND P1, PT, R10, R7, PT ;  /* 0x000000070a00720c */ /* 0x000fe20003f26270 */
[----:B------:R-:W-:Y:S01]  /*0e30*/  IMAD.SHL.U32 R100, R16, 0x2, RZ ;  /* 0x0000000210647824 */ /* 0x000fe200078e00ff */
[C---:B------:R-:W-:Y:S02]  /*0e40*/  IADD3 R10, R2.reuse, 0x40, RZ ;  /* 0x00000040020a7810 */ /* 0x040fe40007ffe0ff */
[----:B------:R-:W-:Y:S02]  /*0e50*/  @!P6 SHF.R.S32.HI R9, RZ, 0x1f, R0 ;  /* 0x0000001fff09e819 */ /* 0x000fe40000011400 */
[----:B------:R-:W-:Y:S01]  /*0e60*/  @!P6 SHF.R.S32.HI R13, RZ, 0x1f, R10 ;  /* 0x0000001fff0de819 */ /* 0x000fe2000001140a */
[----:B------:R-:W-:Y:S01]  /*0e70*/  STL [R1+0x18], R100 ;  /* 0x0000186401007387 */ /* 0x000fe20000100800 */
[----:B------:R-:W-:Y:S02]  /*0e80*/  @!P6 LEA.HI R19, R9, R0, RZ, 0x3 ;  /* 0x000000000913e211 */ /* 0x000fe400078f18ff */
[----:B------:R-:W-:Y:S01]  /*0e90*/  ISETP.GE.AND P2, PT, R2, c[0x0][0x198], PT ;  /* 0x0000660002007a0c */ /* 0x000fe20003f46270 */
[----:B------:R-:W4:Y:S01]  /*0ea0*/  SHFL.IDX PT, R9, R21, 0x1, 0x181f ;  /* 0x00381f0015097f89 */ /* 0x000f2200000e0000 */
[----:B------:R-:W-:-:S02]  /*0eb0*/  @!P6 LEA.HI R13, R13, R10, RZ, 0x3 ;  /* 0x0000000a0d0de211 */ /* 0x000fc400078f18ff */
[----:B------:R-:W-:Y:S02]  /*0ec0*/  ISETP.GE.AND P5, PT, R10, c[0x0][0x198], PT ;  /* 0x000066000a007a0c */ /* 0x000fe40003fa6270 */
[----:B------:R-:W-:Y:S02]  /*0ed0*/  ISETP.GE.AND P4, PT, R0, c[0x0][0x198], PT ;  /* 0x0000660000007a0c */ /* 0x000fe40003f86270 */
[----:B------:R-:W-:Y:S02]  /*0ee0*/  SHF.R.S32.HI R3, RZ, 0x1f, R2 ;  /* 0x0000001fff037819 */ /* 0x000fe40000011402 */
[----:B------:R-:W-:Y:S02]  /*0ef0*/  @!P6 LOP3.LUT R18, R13, 0xfffffff8, RZ, 0xc0, !PT ;  /* 0xfffffff80d12e812 */ /* 0x000fe400078ec0ff */
[----:B------:R-:W-:-:S03]  /*0f00*/  @!P6 LOP3.LUT R16, R19, 0xfffffff8, RZ, 0xc0, !PT ;  /* 0xfffffff81310e812 */ /* 0x000fc600078ec0ff */
[----:B-1----:R-:W-:Y:S01]  /*0f10*/  @!P6 IMAD.WIDE R18, R18, 0x2, R4 ;  /* 0x000000021212e825 */ /* 0x002fe200078e0204 */
[----:B---3--:R-:W-:-:S03]  /*0f20*/  @P0 SHF.R.S32.HI R15, RZ, 0x1f, R14 ;  /* 0x0000001fff0f0819 */ /* 0x008fc6000001140e */
[----:B------:R-:W-:Y:S01]  /*0f30*/  @!P0 IMAD.MOV.U32 R14, RZ, RZ, R12 ;  /* 0x000000ffff0e8224 */ /* 0x000fe200078e000c */
[----:B------:R-:W-:Y:S02]  /*0f40*/  @!P0 MOV R15, R11 ;  /* 0x0000000b000f8202 */ /* 0x000fe40000000f00 */
[----:B------:R-:W-:-:S04]  /*0f50*/  IADD3 R11, R2, 0xc0, RZ ;  /* 0x000000c0020b7810 */ /* 0x000fc80007ffe0ff */
[----:B------:R-:W-:Y:S02]  /*0f60*/  @!P6 SHF.R.S32.HI R12, RZ, 0x1f, R11 ;  /* 0x0000001fff0ce819 */ /* 0x000fe4000001140b */
[----:B------:R-:W-:Y:S02]  /*0f70*/  ISETP.GE.AND P3, PT, R11, c[0x0][0x198], PT ;  /* 0x000066000b007a0c */ /* 0x000fe40003f66270 */
[----:B------:R-:W-:Y:S02]  /*0f80*/  @!P6 LEA.HI R17, R12, R11, RZ, 0x3 ;  /* 0x0000000b0c11e211 */ /* 0x000fe400078f18ff */
[----:B------:R-:W-:Y:S02]  /*0f90*/  @!P6 LEA R12, P0, R2, R4, 0x1 ;  /* 0x00000004020ce211 */ /* 0x000fe400078008ff */
[----:B------:R-:W-:Y:S01]  /*0fa0*/  @!P6 LOP3.LUT R20, R17, 0xfffffff8, RZ, 0xc0, !PT ;  /* 0xfffffff81114e812 */ /* 0x000fe200078ec0ff */
[----:B------:R-:W-:Y:S01]  /*0fb0*/  @!P6 IMAD.WIDE R16, R16, 0x2, R4 ;  /* 0x000000021010e825 */ /* 0x000fe200078e0204 */
[----:B------:R-:W-:-:S03]  /*0fc0*/  @!P6 LEA.HI.X R13, R2, R5, R3, 0x1, P0 ;  /* 0x00000005020de211 */ /* 0x000fc600000f0c03 */
[----:B------:R-:W-:Y:S02]  /*0fd0*/  @!P6 IMAD.WIDE R4, R20, 0x2, R4 ;  /* 0x000000021404e825 */ /* 0x000fe400078e0204 */
[----:B------:R1:W-:Y:S04]  /*0fe0*/  @!P6 LDGSTS.E.BYPASS.LTC128B.128 [R100+0x100], [R12.64], !P2 ;  /* 0x001000000c64efae */ /* 0x0003e8000d101d4c */
[----:B------:R3:W-:Y:S04]  /*0ff0*/  @!P6 LDGSTS.E.BYPASS.LTC128B.128 [R100+0x4100], [R18.64], !P5 ;  /* 0x041000001264efae */ /* 0x0007e8000e901d4c */
[----:B------:R5:W-:Y:S04]  /*1000*/  @!P6 LDGSTS.E.BYPASS.LTC128B.128 [R100+0x8100], [R16.64], !P4 ;  /* 0x081000001064efae */ /* 0x000be8000e101d4c */
[----:B------:R2:W-:Y:S01]  /*1010*/  @!P6 LDGSTS.E.BYPASS.LTC128B.128 [R100+0xc100], [R4.64], !P3 ;  /* 0x0c1000000464efae */ /* 0x0005e2000d901d4c */
[----:B-1----:R-:W-:-:S04]  /*1020*/  IMAD.WIDE.U32 R12, R23, c[0x0][0x1e0], R2 ;  /* 0x00007800170c7a25 */ /* 0x002fc800078e0002 */
[----:B-----5:R-:W-:Y:S01]  /*1030*/  IMAD R17, R26, c[0x0][0x1e0], RZ ;  /* 0x000078001a117a24 */ /* 0x020fe200078e02ff */
[----:B------:R-:W-:Y:S02]  /*1040*/  @!P1 SHF.R.S32.HI R16, RZ, 0x1f, R10 ;  /* 0x0000001fff109819 */ /* 0x000fe4000001140a */
[----:B--2---:R-:W-:Y:S01]  /*1050*/  IADD3 R5, R6, 0x40, RZ ;  /* 0x0000004006057810 */ /* 0x004fe20007ffe0ff */
[----:B------:R-:W-:Y:S01]  /*1060*/  IMAD R17, R23, c[0x0][0x1e4], R17 ;  /* 0x0000790017117a24 */ /* 0x000fe200078e0211 */
[----:B------:R-:W-:Y:S02]  /*1070*/  @!P1 LEA R4, P0, R2, R8, 0x1 ;  /* 0x0000000802049211 */ /* 0x000fe400078008ff */
[----:B------:R-:W-:Y:S01]  /*1080*/  IADD3 R6, R6, 0x60, RZ ;  /* 0x0000006006067810 */ /* 0x000fe20007ffe0ff */
[----:B------:R-:W-:Y:S01]  /*1090*/  IMAD.IADD R13, R13, 0x1, R17 ;  /* 0x000000010d0d7824 */ /* 0x000fe200078e0211 */
[----:B------:R-:W-:Y:S02]  /*10a0*/  ISETP.GE.AND P6, PT, R5, R7, PT ;  /* 0x000000070500720c */ /* 0x000fe40003fc6270 */
[----:B----4-:R-:W-:-:S02]  /*10b0*/  @!P1 LEA.HI.X R5, R2, R9, R3, 0x1, P0 ;  /* 0x0000000902059211 */ /* 0x010fc400000f0c03 */
[----:B------:R-:W-:Y:S02]  /*10c0*/  ISETP.GE.AND P0, PT, R6, R7, PT ;  /* 0x000000070600720c */ /* 0x000fe40003f06270 */
[----:B------:R-:W-:Y:S01]  /*10d0*/  @!P1 SHF.R.S32.HI R7, RZ, 0x1f, R0 ;  /* 0x0000001fff079819 */ /* 0x000fe20000011400 */
[----:B------:R1:W-:Y:S01]  /*10e0*/  @!P1 LDGSTS.E.BYPASS.LTC128B.128 [R100+0x1100], [R4.64], !P2 ;  /* 0x0110000004649fae */ /* 0x0003e2000d101d4c */
[----:B------:R-:W-:Y:S02]  /*10f0*/  @!P1 SHF.R.S32.HI R6, RZ, 0x1f, R11 ;  /* 0x0000001fff069819 */ /* 0x000fe4000001140b */
[----:B---3--:R-:W-:Y:S02]  /*1100*/  @!P1 LEA.HI R18, R16, R10, RZ, 0x3 ;  /* 0x0000000a10129211 */ /* 0x008fe400078f18ff */
[----:B------:R-:W-:Y:S02]  /*1110*/  @!P1 LEA.HI R7, R7, R0, RZ, 0x3 ;  /* 0x0000000007079211 */ /* 0x000fe400078f18ff */
[----:B------:R-:W-:-:S02]  /*1120*/  @!P1 LEA.HI R16, R6, R11, RZ, 0x3 ;  /* 0x0000000b06109211 */ /* 0x000fc400078f18ff */
[----:B------:R-:W-:Y:S01]  /*1130*/  SHFL.IDX PT, R6, R22, 0x2, 0x181f ;  /* 0x00581f0016067f89 */ /* 0x000fe200000e0000 */
[----:B------:R-:W-:Y:S02]  /*1140*/  @!P1 LOP3.LUT R17, R7, 0xfffffff8, RZ, 0xc0, !PT ;  /* 0xfffffff807119812 */ /* 0x000fe400078ec0ff */
[----:B------:R-:W-:Y:S01]  /*1150*/  @!P1 LOP3.LUT R18, R18, 0xfffffff8, RZ, 0xc0, !PT ;  /* 0xfffffff812129812 */ /* 0x000fe200078ec0ff */
[----:B------:R-:W2:Y:S01]  /*1160*/  SHFL.IDX PT, R7, R21, 0x2, 0x181f ;  /* 0x00581f0015077f89 */ /* 0x000ea200000e0000 */
[----:B------:R-:W-:Y:S01]  /*1170*/  @!P1 LOP3.LUT R20, R16, 0xfffffff8, RZ, 0xc0, !PT ;  /* 0xfffffff810149812 */ /* 0x000fe200078ec0ff */
[----:B------:R-:W-:-:S04]  /*1180*/  @!P1 IMAD.WIDE R16, R17, 0x2, R8 ;  /* 0x0000000211109825 */ /* 0x000fc800078e0208 */
[----:B------:R-:W-:-:S04]  /*1190*/  @!P1 IMAD.WIDE R18, R18, 0x2, R8 ;  /* 0x0000000212129825 */ /* 0x000fc800078e0208 */
[----:B------:R-:W-:Y:S01]  /*11a0*/  @!P1 IMAD.WIDE R8, R20, 0x2, R8 ;  /* 0x0000000214089825 */ /* 0x000fe200078e0208 */
[----:B------:R3:W-:Y:S04]  /*11b0*/  @!P1 LDGSTS.E.BYPASS.LTC128B.128 [R100+0x5100], [R18.64], !P5 ;  /* 0x0510000012649fae */ /* 0x0007e8000e901d4c */
[----:B------:R4:W-:Y:S04]  /*11c0*/  @!P1 LDGSTS.E.BYPASS.LTC128B.128 [R100+0x9100], [R16.64], !P4 ;  /* 0x0910000010649fae */ /* 0x0009e8000e101d4c */
[----:B-1----:R-:W1:Y:S04]  /*11d0*/  SHFL.IDX PT, R4, R22, 0x3, 0x181f ;  /* 0x00781f0016047f89 */ /* 0x002e6800000e0000 */
[----:B------:R-:W5:Y:S04]  /*11e0*/  SHFL.IDX PT, R5, R21, 0x3, 0x181f ;  /* 0x00781f0015057f89 */ /* 0x000f6800000e0000 */
[----:B------:R1:W-:Y:S01]  /*11f0*/  @!P1 LDGSTS.E.BYPASS.LTC128B.128 [R100+0xd100], [R8.64], !P3 ;  /* 0x0d10000008649fae */ /* 0x0003e2000d901d4c */
[----:B---3--:R-:W-:-:S02]  /*1200*/  @!P6 SHF.R.S32.HI R18, RZ, 0x1f, R10 ;  /* 0x0000001fff12e819 */ /* 0x008fc4000001140a */
[----:B----4-:R-:W-:Y:S02]  /*1210*/  @!P6 SHF.R.S32.HI R17, RZ, 0x1f, R0 ;  /* 0x0000001fff11e819 */ /* 0x010fe40000011400 */
[----:B------:R-:W-:Y:S02]  /*1220*/  @!P6 SHF.R.S32.HI R16, RZ, 0x1f, R11 ;  /* 0x0000001fff10e819 */ /* 0x000fe4000001140b */
[----:B------:R-:W-:Y:S02]  /*1230*/  @!P6 LEA.HI R18, R18, R10, RZ, 0x3 ;  /* 0x0000000a1212e211 */ /* 0x000fe400078f18ff */
[----:B------:R-:W-:Y:S02]  /*1240*/  @!P6 LEA.HI R17, R17, R0, RZ, 0x3 ;  /* 0x000000001111e211 */ /* 0x000fe400078f18ff */
[----:B------:R-:W-:Y:S02]  /*1250*/  @!P6 LOP3.LUT R18, R18, 0xfffffff8, RZ, 0xc0, !PT ;  /* 0xfffffff81212e812 */ /* 0x000fe400078ec0ff */
[----:B------:R-:W-:-:S02]  /*1260*/  @!P6 LOP3.LUT R17, R17, 0xfffffff8, RZ, 0xc0, !PT ;  /* 0xfffffff81111e812 */ /* 0x000fc400078ec0ff */
[----:B-1----:R-:W-:Y:S01]  /*1270*/  @!P6 LEA.HI R9, R16, R11, RZ, 0x3 ;  /* 0x0000000b1009e211 */ /* 0x002fe200078f18ff */
[--C-:B--2---:R-:W-:Y:S01]  /*1280*/  @!P6 IMAD.WIDE R18, R18, 0x2, R6.reuse ;  /* 0x000000021212e825 */ /* 0x104fe200078e0206 */
[C---:B------:R-:W-:Y:S02]  /*1290*/  @!P6 LEA R8, P1, R2.reuse, R6, 0x1 ;  /* 0x000000060208e211 */ /* 0x040fe400078208ff */
        /* <DEDUP_REMOVED lines=8> */
[----:B------:R-:W-:-:S02]  /*1320*/  ISETP.GE.AND P6, PT, R2, c[0x0][0x1d4], PT ;  /* 0x0000750002007a0c */ /* 0x000fc40003fc6270 */
[----:B-1----:R-:W-:-:S04]  /*1330*/  @!P0 LEA R8, P1, R2, R4, 0x1 ;  /* 0x0000000402088211 */ /* 0x002fc800078208ff */
[--C-:B-----5:R-:W-:Y:S01]  /*1340*/  @!P0 LEA.HI.X R9, R2, R5, R3.reuse, 0x1, P1 ;  /* 0x0000000502098211 */ /* 0x120fe200008f0c03 */
[----:B------:R-:W-:Y:S01]  /*1350*/  IMAD.WIDE.U32 R2, R23, c[0x0][0x208], R2 ;  /* 0x0000820017027a25 */ /* 0x000fe200078e0002 */
[C---:B------:R-:W-:Y:S02]  /*1360*/  ISETP.GE.AND P1, PT, R24.reuse, 0x21, PT ;  /* 0x000000211800780c */ /* 0x040fe40003f26270 */
[----:B--2---:R-:W-:Y:S01]  /*1370*/  LEA.HI R18, R27, R132, RZ, 0x4 ;  /* 0x000000841b127211 */ /* 0x004fe200078f20ff */
[----:B------:R1:W-:Y:S01]  /*1380*/  @!P0 LDGSTS.E.BYPASS.LTC128B.128 [R100+0x3100], [R8.64], !P2 ;  /* 0x0310000008648fae */ /* 0x0003e2000d101d4c */
[----:B------:R-:W-:Y:S02]  /*1390*/  ISETP.GE.AND P2, PT, R24, 0x1, PT ;  /* 0x000000011800780c */ /* 0x000fe40003f46270 */
[----:B----4-:R-:W-:Y:S01]  /*13a0*/  @!P0 SHF.R.S32.HI R7, RZ, 0x1f, R10 ;  /* 0x0000001fff078819 */ /* 0x010fe2000001140a */
[----:B------:R-:W-:Y:S01]  /*13b0*/  IMAD.U32 R6, RZ, RZ, UR11 ;  /* 0x0000000bff067e24 */ /* 0x000fe2000f8e00ff */
[----:B---3--:R-:W-:-:S02]  /*13c0*/  SHF.R.S32.HI R17, RZ, 0x4, R18 ;  /* 0x00000004ff117819 */ /* 0x008fc40000011412 */
[----:B------:R-:W-:Y:S01]  /*13d0*/  @!P0 LEA.HI R16, R7, R10, RZ, 0x3 ;  /* 0x0000000a07108211 */ /* 0x000fe200078f18ff */
[----:B------:R-:W-:Y:S01]  /*13e0*/  IMAD.WIDE.U32 R6, R6, c[0x0][0x1e8], R12 ;  /* 0x00007a0006067a25 */ /* 0x000fe200078e000c */
[----:B------:R-:W-:Y:S02]  /*13f0*/  LEA.HI R13, R18, R17, RZ, 0x1 ;  /* 0x00000011120d7211 */ /* 0x000fe400078f08ff */
[----:B------:R-:W-:Y:S02]  /*1400*/  @!P0 LOP3.LUT R12, R16, 0xfffffff8, RZ, 0xc0, !PT ;  /* 0xfffffff8100c8812 */ /* 0x000fe400078ec0ff */
[----:B------:R-:W-:Y:S01]  /*1410*/  IADD3 R7, R7, UR4, RZ ;  /* 0x0000000407077c10 */ /* 0x000fe2000fffe0ff */
[----:B------:R-:W-:Y:S01]  /*1420*/  ULDC.64 UR4, c[0x0][0x1e0] ;  /* 0x0000780000047ab9 */ /* 0x000fe20000000a00 */
[----:B------:R-:W-:Y:S01]  /*1430*/  LOP3.LUT R13, R13, 0xfffffffe, RZ, 0xc0, !PT ;  /* 0xfffffffe0d0d7812 */ /* 0x000fe200078ec0ff */
[----:B------:R-:W-:Y:S02]  /*1440*/  USHF.L.U32 UR16, UR4, 0x6, URZ ;  /* 0x0000000604107899 */ /* 0x000fe4000800063f */
[----:B------:R-:W-:Y:S01]  /*1450*/  USHF.L.U64.HI UR15, UR4, UR15, UR5 ;  /* 0x0000000f040f7299 */ /* 0x000fe20008010205 */
[----:B------:R-:W-:Y:S01]  /*1460*/  IMAD.WIDE.U32 R28, R14, c[0x0][0x1f0], R6 ;  /* 0x00007c000e1c7a25 */ /* 0x000fe200078e0006 */
[----:B------:R-:W-:Y:S01]  /*1470*/  USHF.L.U32 UR10, UR4, 0x5, URZ ;  /* 0x00000005040a7899 */ /* 0x000fe2000800063f */
[----:B------:R-:W-:Y:S01]  /*1480*/  IADD3 R17, R17, -R13, RZ ;  /* 0x8000000d11117210 */ /* 0x000fe20007ffe0ff */
[----:B------:R-:W-:Y:S01]  /*1490*/  UIMAD UR18, UR15, UR7, URZ ;  /* 0x000000070f1272a4 */ /* 0x000fe2000f8e023f */
[----:B------:R-:W-:Y:S01]  /*14a0*/  IMAD.U32 R96, RZ, RZ, UR16 ;  /* 0x00000010ff607e24 */ /* 0x000fe2000f8e00ff */
[----:B------:R-:W-:Y:S01]  /*14b0*/  USHF.L.U64.HI UR9, UR4, UR9, UR5 ;  /* 0x0000000904097299 */ /* 0x000fe20008010205 */
[----:B------:R-:W-:Y:S01]  /*14c0*/  IMAD.MOV.U32 R98, RZ, RZ, R28 ;  /* 0x000000ffff627224 */ /* 0x000fe200078e001c */
[----:B------:R-:W-:Y:S01]  /*14d0*/  UIMAD UR18, UR6, UR16, UR18 ;  /* 0x00000010061272a4 */ /* 0x000fe2000f8e0212 */
[----:B-1----:R-:W-:Y:S01]  /*14e0*/  @!P0 IMAD.WIDE R8, R12, 0x2, R4 ;  /* 0x000000020c088825 */ /* 0x002fe200078e0204 */
[----:B------:R-:W-:Y:S01]  /*14f0*/  ULDC.64 UR4, c[0x0][0x210] ;  /* 0x0000840000047ab9 */ /* 0x000fe20000000a00 */
[----:B------:R-:W-:Y:S01]  /*1500*/  STL.64 [R1+0x68], R28 ;  /* 0x0000681c01007387 */ /* 0x000fe20000100a00 */
[----:B------:R-:W-:Y:S01]  /*1510*/  UIMAD UR17, UR17, UR4, URZ ;  /* 0x00000004111172a4 */ /* 0x000fe2000f8e023f */
[----:B------:R-:W-:Y:S01]  /*1520*/  IMAD R12, R15, c[0x0][0x1f0], RZ ;  /* 0x00007c000f0c7a24 */ /* 0x000fe200078e02ff */
[----:B------:R-:W-:Y:S01]  /*1530*/  @UP0 UIMAD UR15, UR15, UR14, URZ ;  /* 0x0000000e0f0f02a4 */ /* 0x000fe2000f8e023f */
[----:B------:R1:W-:Y:S01]  /*1540*/  @!P0 LDGSTS.E.BYPASS.LTC128B.128 [R100+0x7100], [R8.64], !P5 ;  /* 0x0710000008648fae */ /* 0x0003e2000e901d4c */
[----:B------:R-:W-:Y:S01]  /*1550*/  ISETP.GE.AND P5, PT, R10, c[0x0][0x1d4], PT ;  /* 0x000075000a007a0c */ /* 0x000fe20003fa6270 */
[----:B------:R-:W-:Y:S01]  /*1560*/  IMAD R12, R14, c[0x0][0x1f4], R12 ;  /* 0x00007d000e0c7a24 */ /* 0x000fe200078e020c */
[----:B------:R-:W-:-:S03]  /*1570*/  UIMAD UR17, UR11, UR5, UR17 ;  /* 0x000000050b1172a4 */ /* 0x000fc6000f8e0211 */
[----:B------:R-:W-:Y:S01]  /*1580*/  IMAD.IADD R99, R29, 0x1, R12 ;  /* 0x000000011d637824 */ /* 0x000fe200078e020c */
[----:B------:R-:W-:Y:S01]  /*1590*/  ULDC.64 UR4, c[0x0][0x208] ;  /* 0x0000820000047ab9 */ /* 0x000fe20000000a00 */
[----:B------:R-:W-:-:S03]  /*15a0*/  SEL R12, RZ, 0x1, P6 ;  /* 0x00000001ff0c7807 */ /* 0x000fc60003000000 */
[----:B------:R-:W-:Y:S01]  /*15b0*/  STL.64 [R1+0x58], R98 ;  /* 0x0000586201007387 */ /* 0x000fe20000100a00 */
[----:B-1----:R-:W-:Y:S02]  /*15c0*/  @!P0 SHF.R.S32.HI R9, RZ, 0x1f, R0 ;  /* 0x0000001fff098819 */ /* 0x002fe40000011400 */
[----:B------:R-:W-:Y:S02]  /*15d0*/  @!P0 SHF.R.S32.HI R8, RZ, 0x1f, R11 ;  /* 0x0000001fff088819 */ /* 0x000fe4000001140b */
[----:B------:R-:W-:Y:S02]  /*15e0*/  @!P0 LEA.HI R9, R9, R0, RZ, 0x3 ;  /* 0x0000000009098211 */ /* 0x000fe400078f18ff */
[----:B------:R-:W-:Y:S02]  /*15f0*/  @!P0 LEA.HI R8, R8, R11, RZ, 0x3 ;  /* 0x0000000b08088211 */ /* 0x000fe400078f18ff */
[----:B------:R-:W-:Y:S02]  /*1600*/  @!P0 LOP3.LUT R9, R9, 0xfffffff8, RZ, 0xc0, !PT ;  /* 0xfffffff809098812 */ /* 0x000fe400078ec0ff */
[----:B------:R-:W-:-:S03]  /*1610*/  @!P0 LOP3.LUT R10, R8, 0xfffffff8, RZ, 0xc0, !PT ;  /* 0xfffffff8080a8812 */ /* 0x000fc600078ec0ff */
[----:B------:R-:W-:-:S04]  /*1620*/  @!P0 IMAD.WIDE R8, R9, 0x2, R4 ;  /* 0x0000000209088825 */ /* 0x000fc800078e0204 */
[----:B------:R-:W-:Y:S01]  /*1630*/  @!P0 IMAD.WIDE R6, R10, 0x2, R4 ;  /* 0x000000020a068825 */ /* 0x000fe200078e0204 */
[----:B------:R1:W-:Y:S01]  /*1640*/  @!P0 LDGSTS.E.BYPASS.LTC128B.128 [R100+0xb100], [R8.64], !P4 ;  /* 0x0b10000008648fae */ /* 0x0003e2000e101d4c */
[----:B------:R-:W-:Y:S02]  /*1650*/  ISETP.GE.AND P4, PT, R0, c[0x0][0x1d4], PT ;  /* 0x0000750000007a0c */ /* 0x000fe40003f86270 */
[----:B------:R-:W-:Y:S01]  /*1660*/  IMAD.WIDE.U32 R4, R96, UR7, R98 ;  /* 0x0000000760047c25 */ /* 0x000fe2000f8e0062 */
[----:B------:R2:W-:Y:S03]  /*1670*/  @!P0 LDGSTS.E.BYPASS.LTC128B.128 [R100+0xf100], [R6.64], !P3 ;  /* 0x0f10000006648fae */ /* 0x0005e6000d901d4c */
[----:B------:R-:W-:Y:S01]  /*1680*/  IMAD.SHL.U32 R10, R23, 0x8, RZ ;  /* 0x00000008170a7824 */ /* 0x000fe200078e00ff */
[----:B------:R-:W-:Y:S01]  /*1690*/  IADD3 R0, R5, UR18, RZ ;  /* 0x0000001205007c10 */ /* 0x000fe2000fffe0ff */
[----:B------:R-:W0:Y:S01]  /*16a0*/  LDGDEPBAR ;  /* 0x00000000000079af */ /* 0x000e220000000000 */
[----:B------:R-:W-:-:S02]  /*16b0*/  UIMAD.WIDE.U32 UR18, UR7, UR4, URZ ;  /* 0x00000004071272a5 */ /* 0x000fc4000f8e003f */
[----:B------:R-:W-:-:S04]  /*16c0*/  UIMAD UR4, UR6, UR4, URZ ;  /* 0x00000004060472a4 */ /* 0x000fc8000f8e023f */
[----:B------:R-:W-:-:S03]  /*16d0*/  UIMAD UR4, UR7, UR5, UR4 ;  /* 0x00000005070472a4 */ /* 0x000fc6000f8e0204 */
[----:B------:R-:W-:Y:S02]  /*16e0*/  UMOV UR5, 0xffffffc0 ;  /* 0xffffffc000057882 */ /* 0x000fe40000000000 */
[----:B------:R-:W-:Y:S01]  /*16f0*/  UIADD3 UR4, UR19, UR4, URZ ;  /* 0x0000000413047290 */ /* 0x000fe2000fffe03f */
[----:B-1----:R-:W-:-:S05]  /*1700*/  @P1 IADD3 R8, P0, R4, UR10, RZ ;  /* 0x0000000a04081c10 */ /* 0x002fca000ff1e0ff */
[----:B------:R-:W-:Y:S01]  /*1710*/  IMAD.U32 R13, RZ, RZ, UR4 ;  /* 0x00000004ff0d7e24 */ /* 0x000fe2000f8e00ff */
[----:B------:R-:W-:Y:S01]  /*1720*/  ULDC UR4, c[0x0][0x1d0] ;  /* 0x0000740000047ab9 */ /* 0x000fe20000000800 */
[----:B--2---:R-:W-:Y:S01]  /*1730*/  SHF.L.U32 R7, R25, 0x6, RZ ;  /* 0x0000000619077819 */ /* 0x004fe200000006ff */
[----:B------:R-:W-:Y:S01]  /*1740*/  UIMAD UR4, UR7, UR5, UR4 ;  /* 0x00000005070472a4 */ /* 0x000fe2000f8e0204 */
[C---:B------:R-:W-:Y:S02]  /*1750*/  @P2 LEA R6, P3, R4.reuse, c[0x0][0x1c8], 0x1 ;  /* 0x0000720004062a11 */ /* 0x040fe400078608ff */
[----:B------:R-:W-:Y:S02]  /*1760*/  LOP3.LUT R5, R7, 0x1c0, RZ, 0xc0, !PT ;  /* 0x000001c007057812 */ /* 0x000fe400078ec0ff */
[----:B------:R-:W-:Y:S02]  /*1770*/  @P2 LEA.HI.X R7, R4, c[0x0][0x1cc], R0, 0x1, P3 ;  /* 0x0000730004072a11 */ /* 0x000fe400018f0c00 */
[----:B------:R-:W-:-:S02]  /*1780*/  LOP3.LUT R10, R5, 0x8, R10, 0xf8, !PT ;  /* 0x00000008050a7812 */ /* 0x000fc400078ef80a */
[----:B------:R-:W-:Y:S01]  /*1790*/  SHF.R.U32.HI R9, RZ, 0x3, R5 ;  /* 0x00000003ff097819 */ /* 0x000fe20000011605 */
[----:B------:R1:W-:Y:S01]  /*17a0*/  @P2 LDGSTS.E.BYPASS.LTC128B.128 [R100+0x10100], [R6.64], !P6 ;  /* 0x1010000006642fae */ /* 0x0003e2000f101d4c */
[----:B------:R-:W-:Y:S01]  /*17b0*/  @P1 IADD3.X R5, R0, UR9, RZ, P0, !PT ;  /* 0x0000000900051c10 */ /* 0x000fe200087fe4ff */
[----:B------:R-:W-:Y:S01]  /*17c0*/  IMAD R0, R26, c[0x0][0x208], RZ ;  /* 0x000082001a007a24 */ /* 0x000fe200078e02ff */
[----:B------:R-:W-:Y:S01]  /*17d0*/  @P1 LEA R4, P0, R8, c[0x0][0x1c8], 0x1 ;  /* 0x0000720008041a11 */ /* 0x000fe200078008ff */
[----:B------:R1:W-:Y:S01]  /*17e0*/  @P2 LDGSTS.E.BYPASS.LTC128B.128 [R100+0x12100], [R6.64+0x80], !P5 ;  /* 0x1210008006642fae */ /* 0x0003e2000e901d4c */
[----:B------:R-:W-:Y:S01]  /*17f0*/  LOP3.LUT R10, R10, R9, RZ, 0x3c, !PT ;  /* 0x000000090a0a7212 */ /* 0x000fe200078e3cff */
[----:B------:R-:W-:Y:S01]  /*1800*/  IMAD R0, R23, c[0x0][0x20c], R0 ;  /* 0x0000830017007a24 */ /* 0x000fe200078e0200 */
[----:B------:R-:W-:Y:S01]  /*1810*/  @P1 LEA.HI.X R5, R8, c[0x0][0x1cc], R5, 0x1, P0 ;  /* 0x0000730008051a11 */ /* 0x000fe200000f0c05 */
[----:B------:R-:W-:Y:S01]  /*1820*/  IMAD.U32 R9, RZ, RZ, UR11 ;  /* 0x0000000bff097e24 */ /* 0x000fe2000f8e00ff */
[----:B------:R-:W-:Y:S01]  /*1830*/  LOP3.LUT R8, R18, 0xfffffff0, RZ, 0xc0, !PT ;  /* 0xfffffff012087812 */ /* 0x000fe200078ec0ff */
[----:B------:R1:W-:Y:S01]  /*1840*/  @P2 LDGSTS.E.BYPASS.LTC128B.128 [R100+0x14100], [R6.64+0x100], !P4 ;  /* 0x1410010006642fae */ /* 0x0003e2000e101d4c */
[----:B------:R-:W-:-:S02]  /*1850*/  ISETP.GE.AND P3, PT, R11, c[0x0][0x1d4], PT ;  /* 0x000075000b007a0c */ /* 0x000fc40003f66270 */
[----:B------:R-:W-:Y:S01]  /*1860*/  IADD3 R3, R3, R0, RZ ;  /* 0x0000000003037210 */ /* 0x000fe20007ffe0ff */
[----:B------:R-:W-:Y:S01]  /*1870*/  IMAD.IADD R8, R132, 0x1, -R8 ;  /* 0x0000000184087824 */ /* 0x000fe200078e0a08 */
[----:B------:R-:W-:Y:S01]  /*1880*/  LOP3.LUT P0, RZ, R25, 0x2, RZ, 0xc0, !PT ;  /* 0x0000000219ff7812 */ /* 0x000fe2000780c0ff */
[----:B------:R-:W-:Y:S01]  /*1890*/  IMAD R0, R17, 0x200, R10 ;  /* 0x0000020011007824 */ /* 0x000fe200078e020a */
[----:B------:R-:W-:Y:S01]  /*18a0*/  SEL R11, RZ, 0x2, P5 ;  /* 0x00000002ff0b7807 */ /* 0x000fe20002800000 */
[----:B------:R-:W-:Y:S01]  /*18b0*/  IMAD.WIDE.U32 R2, R9, c[0x0][0x210], R2 ;  /* 0x0000840009027a25 */ /* 0x000fe200078e0002 */
[----:B------:R-:W-:Y:S02]  /*18c0*/  SHF.R.S32.HI R16, RZ, 0x1f, R8 ;  /* 0x0000001fff107819 */ /* 0x000fe40000011408 */
[----:B------:R-:W-:Y:S01]  /*18d0*/  SEL R10, RZ, 0x4, P4 ;  /* 0x00000004ff0a7807 */ /* 0x000fe20002000000 */
[----:B------:R-:W-:Y:S01]  /*18e0*/  IMAD.SHL.U32 R236, R0, 0x2, RZ ;  /* 0x0000000200ec7824 */ /* 0x000fe200078e00ff */
[----:B------:R-:W-:Y:S01]  /*18f0*/  LEA.HI R16, R16, R8, RZ, 0x3 ;  /* 0x0000000810107211 */ /* 0x000fe200078f18ff */
[----:B------:R1:W-:Y:S01]  /*1900*/  @P2 LDGSTS.E.BYPASS.LTC128B.128 [R100+0x16100], [R6.64+0x180], !P3 ;  /* 0x1610018006642fae */ /* 0x0003e2000d901d4c */
[----:B------:R-:W-:-:S02]  /*1910*/  IADD3 R3, R3, UR17, RZ ;  /* 0x0000001103037c10 */ /* 0x000fc4000fffe0ff */
[----:B------:R-:W-:Y:S01]  /*1920*/  LOP3.LUT R0, R16, 0xfffffff8, RZ, 0xc0, !PT ;  /* 0xfffffff810007812 */ /* 0x000fe200078ec0ff */
[----:B------:R2:W-:Y:S01]  /*1930*/  @P1 LDGSTS.E.BYPASS.LTC128B.128 [R100+0x11100], [R4.64], !P6 ;  /* 0x1110000004641fae */ /* 0x0005e2000f101d4c */
[----:B------:R-:W-:Y:S01]  /*1940*/  IADD3 R9, R236, 0x10100, RZ ;  /* 0x00010100ec097810 */ /* 0x000fe20007ffe0ff */
[----:B------:R-:W-:Y:S01]  /*1950*/  IMAD.WIDE.U32 R20, R14, c[0x0][0x218], R2 ;  /* 0x000086000e147a25 */ /* 0x000fe200078e0002 */
[----:B------:R-:W-:Y:S01]  /*1960*/  IADD3 R243, R236, 0x10120, RZ ;  /* 0x00010120ecf37810 */ /* 0x000fe20007ffe0ff */
[----:B------:R2:W-:Y:S01]  /*1970*/  @P1 LDGSTS.E.BYPASS.LTC128B.128 [R100+0x13100], [R4.64+0x80], !P5 ;  /* 0x1310008004641fae */ /* 0x0005e2000e901d4c */
[----:B------:R-:W-:Y:S01]  /*1980*/  @P0 IADD3 R243, R9, -0x20, RZ ;  /* 0xffffffe009f30810 */ /* 0x000fe20007ffe0ff */
[----:B------:R-:W-:Y:S01]  /*1990*/  IMAD.IADD R8, R8, 0x1, -R0 ;  /* 0x0000000108087824 */ /* 0x000fe200078e0a00 */
[----:B------:R-:W-:Y:S01]  /*19a0*/  IADD3 R10, R10, R11, R12 ;  /* 0x0000000b0a0a7210 */ /* 0x000fe20007ffe00c */
[----:B------:R-:W-:Y:S01]  /*19b0*/  IMAD R0, R15, c[0x0][0x218], RZ ;  /* 0x000086000f007a24 */ /* 0x000fe200078e02ff */
[----:B------:R2:W-:Y:S01]  /*19c0*/  @P1 LDGSTS.E.BYPASS.LTC128B.128 [R100+0x15100], [R4.64+0x100], !P4 ;  /* 0x1510010004641fae */ /* 0x0005e2000e101d4c */
[----:B------:R-:W-:Y:S01]  /*19d0*/  IMAD.U32 R3, RZ, RZ, UR19 ;  /* 0x00000013ff037e24 */ /* 0x000fe2000f8e00ff */
[----:B------:R-:W-:Y:S01]  /*19e0*/  SHF.L.U32 R3, R17, 0x3, RZ ;  /* 0x0000000311037819 */ /* 0x000fe200000006ff */
[----:B------:R-:W-:Y:S01]  /*19f0*/  IMAD R15, R14, c[0x0][0x21c], R0 ;  /* 0x000087000e0f7a24 */ /* 0x000fe200078e0200 */
[----:B------:R2:W-:Y:S01]  /*1a00*/  @P1 LDGSTS.E.BYPASS.LTC128B.128 [R100+0x17100], [R4.64+0x180], !P3 ;  /* 0x1710018004641fae */ /* 0x0005e2000d901d4c */
[C---:B------:R-:W-:Y:S01]  /*1a10*/  SHF.L.U32 R0, R8.reuse, 0x6, RZ ;  /* 0x0000000608007819 */ /* 0x040fe200000006ff */
[----:B------:R-:W-:Y:S01]  /*1a20*/  IMAD.U32 R2, RZ, RZ, UR18 ;  /* 0x00000012ff027e24 */ /* 0x000fe2000f8e00ff */
[----:B------:R-:W-:Y:S01]  /*1a30*/  LOP3.LUT P2, RZ, R8, 0x2, RZ, 0xc0, !PT ;  /* 0x0000000208ff7812 */ /* 0x000fe2000784c0ff */
[----:B------:R-:W0:Y:S01]  /*1a40*/  LDGDEPBAR ;  /* 0x00000000000079af */ /* 0x000e220000000000 */
[----:B------:R-:W-:Y:S01]  /*1a50*/  LOP3.LUT R0, R0, 0x1c0, RZ, 0xc0, !PT ;  /* 0x000001c000007812 */ /* 0x000fe200078ec0ff */
[----:B------:R-:W-:Y:S01]  /*1a60*/  IMAD.IADD R19, R21, 0x1, R15 ;  /* 0x0000000115137824 */ /* 0x000fe200078e020f */
[----:B------:R-:W-:Y:S01]  /*1a70*/  P2R R11, PR, RZ, 0x20 ;  /* 0x00000020ff0b7803 */ /* 0x000fe20000000000 */
[----:B------:R-:W-:Y:S01]  /*1a80*/  STL.64 [R1+0x60], R20 ;  /* 0x0000601401007387 */ /* 0x000fe20000100a00 */
[----:B------:R-:W-:-:S02]  /*1a90*/  LOP3.LUT R9, R0, 0x8, R3, 0xf8, !PT ;  /* 0x0000000800097812 */ /* 0x000fc400078ef803 */
[----:B------:R-:W-:Y:S01]  /*1aa0*/  SHF.R.U32.HI R3, RZ, 0x3, R0 ;  /* 0x00000003ff037819 */ /* 0x000fe20000011600 */
[----:B------:R-:W-:Y:S01]  /*1ab0*/  STL [R1+0x54], R19 ;  /* 0x0000541301007387 */ /* 0x000fe20000100800 */
[C---:B------:R-:W-:Y:S02]  /*1ac0*/  LEA R0, P0, R2.reuse, R20, 0x6 ;  /* 0x0000001402007211 */ /* 0x040fe400078030ff */
[----:B------:R-:W-:Y:S02]  /*1ad0*/  LOP3.LUT R3, R9, R3, RZ, 0x3c, !PT ;  /* 0x0000000309037212 */ /* 0x000fe400078e3cff */
[----:B------:R-:W-:Y:S02]  /*1ae0*/  LEA.HI.X R2, R2, R19, R13, 0x6, P0 ;  /* 0x0000001302027211 */ /* 0x000fe400000f340d */
[----:B-1----:R-:W-:Y:S02]  /*1af0*/  LEA R6, P1, R0, c[0x0][0x1f8], 0x1 ;  /* 0x00007e0000067a11 */ /* 0x002fe400078208ff */
[----:B------:R-:W-:-:S02]  /*1b00*/  LOP3.LUT P0, RZ, R8, 0x4, RZ, 0xc0, !PT ;  /* 0x0000000408ff7812 */ /* 0x000fc4000780c0ff */
[----:B------:R-:W-:Y:S01]  /*1b10*/  LEA.HI.X R7, R0, c[0x0][0x1fc], R2, 0x1, P1 ;  /* 0x00007f0000077a11 */ /* 0x000fe200008f0c02 */
[----:B------:R-:W-:Y:S01]  /*1b20*/  IMAD.SHL.U32 R0, R92, 0x20, RZ ;  /* 0x000000205c007824 */ /* 0x000fe200078e00ff */
[----:B------:R-:W-:Y:S01]  /*1b30*/  SEL R2, RZ, 0x8, P3 ;  /* 0x00000008ff027807 */ /* 0x000fe20001800000 */
[----:B--2---:R-:W-:Y:S01]  /*1b40*/  IMAD.SHL.U32 R4, R16, 0x40, RZ ;  /* 0x0000004010047824 */ /* 0x004fe200078e00ff */
[----:B------:R-:W-:-:S04]  /*1b50*/  DEPBAR.LE SB0, 0x1 ;  /* 0x000080400000791a */ /* 0x000fc80000000000 */
[----:B------:R-:W-:Y:S01]  /*1b60*/  LOP3.LUT R4, R3, 0xfffffe00, R4, 0xf8, !PT ;  /* 0xfffffe0003047812 */ /* 0x000fe200078ef804 */
[----:B------:R-:W-:Y:S01]  /*1b70*/  IMAD.MOV.U32 R3, RZ, RZ, c[0x0][0x208] ;  /* 0x00008200ff037624 */ /* 0x000fe200078e00ff */
[----:B------:R-:W-:Y:S01]  /*1b80*/  MOV R5, c[0x0][0x20c] ;  /* 0x0000830000057a02 */ /* 0x000fe20000000f00 */
[----:B------:R-:W-:Y:S01]  /*1b90*/  IMAD.IADD R10, R10, 0x1, R2 ;  /* 0x000000010a0a7824 */ /* 0x000fe200078e0202 */
[----:B------:R-:W-:Y:S01]  /*1ba0*/  LOP3.LUT R0, R0, 0x7ffffc00, RZ, 0xc0, !PT ;  /* 0x7ffffc0000007812 */ /* 0x000fe200078ec0ff */
[----:B------:R-:W-:Y:S01]  /*1bb0*/  IMAD.MOV.U32 R2, RZ, RZ, -0x40 ;  /* 0xffffffc0ff027424 */ /* 0x000fe200078e00ff */
[----:B------:R-:W-:Y:S01]  /*1bc0*/  BAR.SYNC.DEFER_BLOCKING 0x0 ;  /* 0x0000000000007b1d */ /* 0x000fe20000010000 */
[C---:B------:R-:W-:Y:S01]  /*1bd0*/  LEA R8, P1, R3.reuse, R6, 0x6 ;  /* 0x0000000603087211 */ /* 0x040fe200078230ff */
[C---:B------:R-:W-:Y:S01]  /*1be0*/  IMAD.SHL.U32 R237, R4.reuse, 0x2, RZ ;  /* 0x0000000204ed7824 */ /* 0x040fe200078e00ff */
[----:B------:R-:W-:Y:S01]  /*1bf0*/  IADD3 R220, R4, R0, RZ ;  /* 0x0000000004dc7210 */ /* 0x000fe20007ffe0ff */
[----:B------:R-:W-:Y:S01]  /*1c00*/  IMAD.MOV.U32 R0, RZ, RZ, 0x20 ;  /* 0x00000020ff007424 */ /* 0x000fe200078e00ff */
[----:B------:R-:W-:Y:S01]  /*1c10*/  LEA.HI.X R9, R3, R7, R5, 0x6, P1 ;  /* 0x0000000703097211 */ /* 0x000fe200008f3405 */
[----:B------:R-:W-:Y:S01]  /*1c20*/  IMAD.MOV.U32 R5, RZ, RZ, 0x10 ;  /* 0x00000010ff057424 */ /* 0x000fe200078e00ff */
[C---:B------:R-:W-:Y:S01]  /*1c30*/  LEA R228, R220.reuse, 0x100, 0x1 ;  /* 0x00000100dce47811 */ /* 0x040fe200078e08ff */
[----:B------:R-:W-:Y:S01]  /*1c40*/  IMAD.SHL.U32 R220, R220, 0x2, RZ ;  /* 0x00000002dcdc7824 */ /* 0x000fe200078e00ff */
[----:B------:R-:W-:-:S02]  /*1c50*/  SEL R0, R0, 0xffffffe0, !P0 ;  /* 0xffffffe000007807 */ /* 0x000fc40004000000 */
[----:B------:R-:W-:Y:S02]  /*1c60*/  SEL R5, R5, 0xfffffff0, !P2 ;  /* 0xfffffff005057807 */ /* 0x000fe40005000000 */
[----:B------:R-:W-:Y:S01]  /*1c70*/  IADD3 R3, -R23, UR4, RZ ;  /* 0x0000000417037c10 */ /* 0x000fe2000fffe1ff */
[----:B------:R-:W-:Y:S01]  /*1c80*/  IMAD R241, R0, 0x2, R237 ;  /* 0x0000000200f17824 */ /* 0x000fe200078e02ed */
[----:B------:R-:W-:Y:S01]  /*1c90*/  LOP3.LUT P2, RZ, R10, 0x2, RZ, 0xc0, !PT ;  /* 0x000000020aff7812 */ /* 0x000fe2000784c0ff */
[----:B------:R-:W-:Y:S01]  /*1ca0*/  IMAD R224, R5, 0x2, R228 ;  /* 0x0000000205e07824 */ /* 0x000fe200078e02e4 */
[C---:B------:R-:W-:Y:S02]  /*1cb0*/  LEA R228, R0.reuse, R228, 0x1 ;  /* 0x000000e400e47211 */ /* 0x040fe400078e08ff */
[C---:B------:R-:W-:Y:S01]  /*1cc0*/  ISETP.LT.OR P1, PT, R3.reuse, 0x1, P6 ;  /* 0x000000010300780c */ /* 0x040fe20003721670 */
[----:B------:R-:W-:Y:S01]  /*1cd0*/  IMAD R232, R0, 0x2, R224 ;  /* 0x0000000200e87824 */ /* 0x000fe200078e02e0 */
[----:B------:R-:W-:-:S02]  /*1ce0*/  ISETP.LT.OR P0, PT, R3, 0x1, !P2 ;  /* 0x000000010300780c */ /* 0x000fc40005701670 */
[----:B------:R-:W-:Y:S01]  /*1cf0*/  ISETP.LT.OR P2, PT, R3, 0x21, !P2 ;  /* 0x000000210300780c */ /* 0x000fe20005741670 */
[----:B------:R-:W-:Y:S01]  /*1d00*/  LDSM.16.M88.4 R168, [R220+0x100] ;  /* 0x00010000dca8783b */ /* 0x000fe20000000200 */
[----:B------:R-:W-:-:S03]  /*1d10*/  LEA R238, R5, R237, 0x1 ;  /* 0x000000ed05ee7211 */ /* 0x000fc600078e08ff */
[----:B------:R-:W-:Y:S02]  /*1d20*/  LDSM.16.M88.4 R188, [R220+0x4100] ;  /* 0x00410000dcbc783b */ /* 0x000fe40000000200 */
[----:B------:R-:W-:Y:S02]  /*1d30*/  IMAD R240, R0, 0x2, R238 ;  /* 0x0000000200f07824 */ /* 0x000fe400078e02ee */
[----:B------:R-:W-:Y:S04]  /*1d40*/  LDSM.16.M88.4 R204, [R220+0x8100] ;  /* 0x00810000dccc783b */ /* 0x000fe80000000200 */
[----:B------:R-:W-:Y:S04]  /*1d50*/  LDSM.16.M88.4 R172, [R224] ;  /* 0x00000000e0ac783b */ /* 0x000fe80000000200 */
[----:B------:R-:W-:Y:S04]  /*1d60*/  LDSM.16.M88.4 R192, [R224+0x4000] ;  /* 0x00400000e0c0783b */ /* 0x000fe80000000200 */
[----:B------:R-:W-:Y:S04]  /*1d70*/  LDSM.16.M88.4 R208, [R224+0x8000] ;  /* 0x00800000e0d0783b */ /* 0x000fe80000000200 */
[----:B------:R-:W-:Y:S04]  /*1d80*/  LDSM.16.M88.4 R180, [R228] ;  /* 0x00000000e4b4783b */ /* 0x000fe80000000200 */
[----:B------:R-:W-:Y:S04]  /*1d90*/  LDSM.16.M88.4 R196, [R228+0x4000] ;  /* 0x00400000e4c4783b */ /* 0x000fe80000000200 */
[----:B------:R-:W-:Y:S04]  /*1da0*/  LDSM.16.M88.4 R212, [R228+0x8000] ;  /* 0x00800000e4d4783b */ /* 0x000fe80000000200 */
[----:B------:R-:W-:Y:S04]  /*1db0*/  LDSM.16.M88.4 R184, [R232] ;  /* 0x00000000e8b8783b */ /* 0x000fe80000000200 */
[----:B------:R-:W-:Y:S04]  /*1dc0*/  LDSM.16.M88.4 R200, [R232+0x4000] ;  /* 0x00400000e8c8783b */ /* 0x000fe80000000200 */
[----:B------:R-:W-:Y:S04]  /*1dd0*/  LDSM.16.M88.4 R216, [R232+0x8000] ;  /* 0x00800000e8d8783b */ /* 0x000fe80000000200 */
[----:B------:R-:W-:Y:S04]  /*1de0*/  LDSM.16.M88.4 R220, [R220+0xc100] ;  /* 0x00c10000dcdc783b */ /* 0x000fe80000000200 */
[----:B------:R-:W-:Y:S04]  /*1df0*/  LDSM.16.M88.4 R224, [R224+0xc000] ;  /* 0x00c00000e0e0783b */ /* 0x000fe80000000200 */
[----:B------:R-:W-:Y:S04]  /*1e00*/  LDSM.16.M88.4 R228, [R228+0xc000] ;  /* 0x00c00000e4e4783b */ /* 0x000fe80000000200 */
[----:B------:R-:W-:Y:S04]  /*1e10*/  LDSM.16.M88.4 R232, [R232+0xc000] ;  /* 0x00c00000e8e8783b */ /* 0x000fe80000000200 */
[----:B------:R-:W-:Y:S06]  /*1e20*/  BAR.SYNC.DEFER_BLOCKING 0x0 ;  /* 0x0000000000007b1d */ /* 0x000fec0000010000 */
[----:B------:R-:W-:-:S04]  /*1e30*/  DEPBAR.LE SB0, 0x0 ;  /* 0x000080000000791a */ /* 0x000fc80000000000 */
[----:B------:R-:W-:Y:S06]  /*1e40*/  BAR.SYNC.DEFER_BLOCKING 0x0 ;  /* 0x0000000000007b1d */ /* 0x000fec0000010000 */
[----:B------:R-:W1:Y:S04]  /*1e50*/  LDSM.16.M88.4 R16, [R236+0x10100] ;  /* 0x01010000ec10783b */ /* 0x000e680000000200 */
[----:B------:R-:W2:Y:S04]  /*1e60*/  LDSM.16.M88.4 R28, [R236+0x10900] ;  /* 0x01090000ec1c783b */ /* 0x000ea80000000200 */
[----:B------:R-:W3:Y:S04]  /*1e70*/  LDSM.16.M88.4 R32, [R236+0x11100] ;  /* 0x01110000ec20783b */ /* 0x000ee80000000200 */
[----:B------:R-:W-:Y:S04]  /*1e80*/  LDSM.16.M88.4 R36, [R236+0x11900] ;  /* 0x01190000ec24783b */ /* 0x000fe80000000200 */
[----:B------:R-:W4:Y:S04]  /*1e90*/  LDSM.16.M88.4 R44, [R243] ;  /* 0x00000000f32c783b */ /* 0x000f280000000200 */
[----:B------:R-:W5:Y:S04]  /*1ea0*/  LDSM.16.M88.4 R56, [R243+0x800] ;  /* 0x00080000f338783b */ /* 0x000f680000000200 */
[----:B------:R-:W3:Y:S04]  /*1eb0*/  LDSM.16.M88.4 R64, [R243+0x1000] ;  /* 0x00100000f340783b */ /* 0x000ee80000000200 */
[----:B------:R-:W-:Y:S04]  /*1ec0*/  LDSM.16.M88.4 R76, [R243+0x1800] ;  /* 0x00180000f34c783b */ /* 0x000fe80000000200 */
[----:B------:R-:W-:Y:S01]  /*1ed0*/  @!PT LDS RZ, [RZ] ;  /* 0x00000000fffff984 */ /* 0x000fe20000000800 */
[----:B------:R-:W-:Y:S01]  /*1ee0*/  @!PT LDS RZ, [RZ] ;  /* 0x00000000fffff984 */ /* 0x000fe20000000800 */
[----:B------:R-:W-:Y:S01]  /*1ef0*/  @!PT LDS RZ, [RZ] ;  /* 0x00000000fffff984 */ /* 0x000fe20000000800 */
[----:B------:R3:W-:Y:S01]  /*1f00*/  LDGSTS.E.BYPASS.LTC128B.128 [R100+0x100], [R6.64], !P1 ;  /* 0x0010000006647fae */ /* 0x0007e2000c901d4c */
[----:B------:R-:W-:-:S03]  /*1f10*/  LOP3.LUT P1, RZ, R10, 0x4, RZ, 0xc0, !PT ;  /* 0x000000040aff7812 */ /* 0x000fc6000782c0ff */
[----:B------:R3:W-:Y:S01]  /*1f20*/  LDGSTS.E.BYPASS.LTC128B.128 [R100+0x2100], [R6.64+0x80], !P0 ;  /* 0x0210008006647fae */ /* 0x0007e2000c101d4c */
[C---:B------:R-:W-:Y:S02]  /*1f30*/  ISETP.LT.OR P0, PT, R3.reuse, 0x1, !P1 ;  /* 0x000000010300780c */ /* 0x040fe40004f01670 */
[----:B------:R-:W-:Y:S01]  /*1f40*/  ISETP.LT.OR P1, PT, R3, 0x21, !P1 ;  /* 0x000000210300780c */ /* 0x000fe20004f21670 */
[C---:B-1----:R-:W-:Y:S08]  /*1f50*/  HMMA.16816.F32 R12, R168.reuse, R16, RZ ;  /* 0x00000010a80c723c */ /* 0x042ff000000018ff */
[----:B------:R-:W-:Y:S02]  /*1f60*/  HMMA.16816.F32 R16, R168, R18, RZ ;  /* 0x00000012a810723c */ /* 0x000fe400000018ff */
[----:B------:R1:W-:Y:S01]  /*1f70*/  LDGSTS.E.BYPASS.LTC128B.128 [R100+0x4100], [R6.64+0x100], !P0 ;  /* 0x0410010006647fae */ /* 0x0003e2000c101d4c */
[----:B------:R-:W-:-:S04]  /*1f80*/  LOP3.LUT P0, RZ, R25, 0x4, RZ, 0xc0, !PT ;  /* 0x0000000419ff7812 */ /* 0x000fc8000780c0ff */
[----:B------:R-:W-:Y:S01]  /*1f90*/  SEL R2, R2, 0x40, P0 ;  /* 0x0000004002027807 */ /* 0x000fe20000000000 */
[C---:B--2---:R-:W-:Y:S01]  /*1fa0*/  HMMA.16816.F32 R24, R168.reuse, R30, RZ ;  /* 0x0000001ea818723c */ /* 0x044fe200000018ff */
[----:B------:R-:W-:Y:S02]  /*1fb0*/  LOP3.LUT P0, RZ, R10, 0x8, RZ, 0xc0, !PT ;  /* 0x000000080aff7812 */ /* 0x000fe4000780c0ff */
[----:B------:R-:W-:Y:S01]  /*1fc0*/  IADD3 R239, R2, R243, RZ ;  /* 0x000000f302ef7210 */ /* 0x000fe20007ffe0ff */
[----:B------:R-:W-:Y:S01]  /*1fd0*/  IMAD.IADD R242, R236, 0x1, R2 ;  /* 0x00000001ecf27824 */ /* 0x000fe200078e0202 */
[C---:B------:R-:W-:Y:S02]  /*1fe0*/  ISETP.LT.OR P5, PT, R3.reuse, 0x1, !P0 ;  /* 0x000000010300780c */ /* 0x040fe400047a1670 */
[C---:B------:R-:W-:Y:S01]  /*1ff0*/  ISETP.LT.OR P0, PT, R3.reuse, 0x21, !P0 ;  /* 0x000000210300780c */ /* 0x040fe20004701670 */
[C---:B---3--:R-:W-:Y:S08]  /*2000*/  HMMA.16816.F32 R40, R168.reuse, R32, RZ ;  /* 0x00000020a828723c */ /* 0x048ff000000018ff */
[----:B------:R-:W-:Y:S02]  /*2010*/  HMMA.16816.F32 R20, R168, R28, RZ ;  /* 0x0000001ca814723c */ /* 0x000fe400000018ff */
[----:B------:R1:W-:Y:S01]  /*2020*/  LDGSTS.E.BYPASS.LTC128B.128 [R100+0x6100], [R6.64+0x180], !P5 ;  /* 0x0610018006647fae */ /* 0x0003e2000e901d4c */
[----:B------:R-:W-:-:S05]  /*2030*/  ISETP.LT.OR P5, PT, R3, 0x21, P6 ;  /* 0x000000210300780c */ /* 0x000fca00037a1670 */
[----:B------:R-:W-:Y:S08]  /*2040*/  HMMA.16816.F32 R48, R168, R34, RZ ;  /* 0x00000022a830723c */ /* 0x000ff000000018ff */
[----:B------:R2:W-:Y:S01]  /*2050*/  LDGSTS.E.BYPASS.LTC128B.128 [R100+0x1100], [R8.64], !P5 ;  /* 0x0110000008647fae */ /* 0x0005e2000e901d4c */
[----:B----4-:R-:W-:Y:S01]  /*2060*/  HMMA.16816.F32 R12, R172, R44, R12 ;  /* 0x0000002cac0c723c */ /* 0x010fe2000000180c */
[----:B------:R-:W-:-:S02]  /*2070*/  ISETP.NE.AND P5, PT, R11, RZ, PT ;  /* 0x000000ff0b00720c */ /* 0x000fc40003fa5270 */
[----:B------:R2:W-:Y:S04]  /*2080*/  LDGSTS.E.BYPASS.LTC128B.128 [R100+0x3100], [R8.64+0x80], !P2 ;  /* 0x0310008008647fae */ /* 0x0005e8000d101d4c */
[----:B------:R2:W-:Y:S01]  /*2090*/  LDGSTS.E.BYPASS.LTC128B.128 [R100+0x5100], [R8.64+0x100], !P1 ;  /* 0x0510010008647fae */ /* 0x0005e2000c901d4c */
[C---:B------:R-:W-:Y:S03]  /*20a0*/  HMMA.16816.F32 R52, R168.reuse, R36, RZ ;  /* 0x00000024a834723c */ /* 0x040fe600000018ff */
[----:B------:R2:W-:Y:S04]  /*20b0*/  LDGSTS.E.BYPASS.LTC128B.128 [R100+0x7100], [R8.64+0x180], !P0 ;  /* 0x0710018008647fae */ /* 0x0005e8000c101d4c */
[----:B------:R-:W3:Y:S01]  /*20c0*/  LDSM.16.M88.4 R68, [R242+0x10100] ;  /* 0x01010000f244783b */ /* 0x000ee20000000200 */
[----:B------:R-:W-:Y:S03]  /*20d0*/  HMMA.16816.F32 R28, R168, R38, RZ ;  /* 0x00000026a81c723c */ /* 0x000fe600000018ff */
[----:B------:R-:W4:Y:S04]  /*20e0*/  LDSM.16.M88.4 R60, [R242+0x10900] ;  /* 0x01090000f23c783b */ /* 0x000f280000000200 */
[----:B------:R-:W1:Y:S01]  /*20f0*/  LDSM.16.M88.4 R72, [R242+0x11100] ;  /* 0x01110000f248783b */ /* 0x000e620000000200 */
[C---:B-----5:R-:W-:Y:S03]  /*2100*/  HMMA.16816.F32 R32, R172.reuse, R58, R24 ;  /* 0x0000003aac20723c */ /* 0x060fe60000001818 */
[----:B------:R-:W5:Y:S04]  /*2110*/  LDSM.16.M88.4 R88, [R239] ;  /* 0x00000000ef58783b */ /* 0x000f680000000200 */
[----:B------:R-:W1:Y:S01]  /*2120*/  LDSM.16.M88.4 R80, [R242+0x11900] ;  /* 0x01190000f250783b */ /* 0x000e620000000200 */
[C---:B------:R-:W-:Y:S03]  /*2130*/  HMMA.16816.F32 R36, R172.reuse, R64, R40 ;  /* 0x00000040ac24723c */ /* 0x040fe60000001828 */
[----:B------:R-:W-:Y:S04]  /*2140*/  LDSM.16.M88.4 R84, [R239+0x1800] ;  /* 0x00180000ef54783b */ /* 0x000fe80000000200 */
[----:B------:R-:W0:Y:S01]  /*2150*/  LDGDEPBAR ;  /* 0x00000000000079af */ /* 0x000e220000000000 */
[C---:B--2---:R-:W-:Y:S08]  /*2160*/  HMMA.16816.F32 R8, R172.reuse, R46, R16 ;  /* 0x0000002eac08723c */ /* 0x044ff00000001810 */
[C---:B------:R-:W-:Y:S01]  /*2170*/  HMMA.16816.F32 R16, R172.reuse, R56, R20 ;  /* 0x00000038ac10723c */ /* 0x040fe20000001814 */
[----:B------:R-:W-:Y:S07]  /*2180*/  LDSM.16.M88.4 R56, [R239+0x1000] ;  /* 0x00100000ef38783b */ /* 0x000fee0000000200 */
[----:B------:R-:W-:Y:S01]  /*2190*/  HMMA.16816.F32 R40, R172, R66, R48 ;  /* 0x00000042ac28723c */ /* 0x000fe20000001830 */
[----:B------:R-:W2:Y:S04]  /*21a0*/  LDSM.16.M88.4 R48, [R239+0x800] ;  /* 0x00080000ef30783b */ /* 0x000ea80000000200 */
[----:B------:R-:W-:Y:S03]  /*21b0*/  LDSM.16.M88.4 R64, [R236+0x13900] ;  /* 0x01390000ec40783b */ /* 0x000fe60000000200 */
[----:B---3--:R-:W-:Y:S08]  /*21c0*/  HMMA.16816.F32 R20, R180, R68, R12 ;  /* 0x00000044b414723c */ /* 0x008ff0000000180c */
[C---:B------:R-:W-:Y:S01]  /*21d0*/  HMMA.16816.F32 R44, R172.reuse, R76, R52 ;  /* 0x0000004cac2c723c */ /* 0x040fe20000001834 */
[----:B------:R-:W-:Y:S07]  /*21e0*/  LDSM.16.M88.4 R52, [R236+0x12900] ;  /* 0x01290000ec34783b */ /* 0x000fee0000000200 */
[----:B------:R-:W-:Y:S01]  /*21f0*/  HMMA.16816.F32 R28, R172, R78, R28 ;  /* 0x0000004eac1c723c */ /* 0x000fe2000000181c */
[----:B------:R-:W3:Y:S07]  /*2200*/  LDSM.16.M88.4 R76, [R236+0x12100] ;  /* 0x01210000ec4c783b */ /* 0x000eee0000000200 */
[C---:B------:R-:W-:Y:S01]  /*2210*/  HMMA.16816.F32 R12, R180.reuse, R70, R8 ;  /* 0x00000046b40c723c */ /* 0x040fe20000001808 */
[----:B------:R-:W-:Y:S07]  /*2220*/  LDSM.16.M88.4 R68, [R239+0x2000] ;  /* 0x00200000ef44783b */ /* 0x000fee0000000200 */
[C---:B----4-:R-:W-:Y:S08]  /*2230*/  HMMA.16816.F32 R32, R180.reuse, R62, R32 ;  /* 0x0000003eb420723c */ /* 0x050ff00000001820 */
[C---:B------:R-:W-:Y:S01]  /*2240*/  HMMA.16816.F32 R8, R180.reuse, R60, R16 ;  /* 0x0000003cb408723c */ /* 0x040fe20000001810 */
[----:B------:R-:W4:Y:S07]  /*2250*/  LDSM.16.M88.4 R60, [R236+0x13100] ;  /* 0x01310000ec3c783b */ /* 0x000f2e0000000200 */
[C---:B-1----:R-:W-:Y:S08]  /*2260*/  HMMA.16816.F32 R36, R180.reuse, R72, R36 ;  /* 0x00000048b424723c */ /* 0x042ff00000001824 */
[----:B------:R-:W-:Y:S01]  /*2270*/  HMMA.16816.F32 R40, R180, R74, R40 ;  /* 0x0000004ab428723c */ /* 0x000fe20000001828 */
[----:B------:R-:W-:Y:S07]  /*2280*/  LDSM.16.M88.4 R72, [R242+0x13900] ;  /* 0x01390000f248783b */ /* 0x000fee0000000200 */
[----:B-----5:R-:W-:Y:S08]  /*2290*/  HMMA.16816.F32 R20, R184, R88, R20 ;  /* 0x00000058b814723c */ /* 0x020ff00000001814 */
[C---:B------:R-:W-:Y:S08]  /*22a0*/  HMMA.16816.F32 R44, R180.reuse, R80, R44 ;  /* 0x00000050b42c723c */ /* 0x040ff0000000182c */
[----:B------:R-:W-:Y:S01]  /*22b0*/  HMMA.16816.F32 R28, R180, R82, R28 ;  /* 0x00000052b41c723c */ /* 0x000fe2000000181c */
[----:B------:R-:W1:Y:S07]  /*22c0*/  LDSM.16.M88.4 R80, [R243+0x2000] ;  /* 0x00200000f350783b */ /* 0x000e6e0000000200 */
[C---:B------:R-:W-:Y:S01]  /*22d0*/  HMMA.16816.F32 R24, R184.reuse, R90, R12 ;  /* 0x0000005ab818723c */ /* 0x040fe2000000180c */
[----:B------:R-:W-:Y:S07]  /*22e0*/  LDSM.16.M88.4 R88, [R243+0x3800] ;  /* 0x00380000f358783b */ /* 0x000fee0000000200 */
[C---:B--2---:R-:W-:Y:S08]  /*22f0*/  HMMA.16816.F32 R32, R184.reuse, R50, R32 ;  /* 0x00000032b820723c */ /* 0x044ff00000001820 */
[C---:B------:R-:W-:Y:S01]  /*2300*/  HMMA.16816.F32 R16, R184.reuse, R48, R8 ;  /* 0x00000030b810723c */ /* 0x040fe20000001808 */
[----:B------:R-:W2:Y:S07]  /*2310*/  LDSM.16.M88.4 R48, [R243+0x2800] ;  /* 0x00280000f330783b */ /* 0x000eae0000000200 */
[C---:B------:R-:W-:Y:S08]  /*2320*/  HMMA.16816.F32 R36, R184.reuse, R56, R36 ;  /* 0x00000038b824723c */ /* 0x040ff00000001824 */
[----:B------:R-:W-:Y:S01]  /*2330*/  HMMA.16816.F32 R40, R184, R58, R40 ;  /* 0x0000003ab828723c */ /* 0x000fe20000001828 */
[----:B------:R-:W5:Y:S07]  /*2340*/  LDSM.16.M88.4 R56, [R243+0x3000] ;  /* 0x00300000f338783b */ /* 0x000f6e0000000200 */
[----:B---3--:R-:W-:Y:S08]  /*2350*/  HMMA.16816.F32 R8, R188, R76, R20 ;  /* 0x0000004cbc08723c */ /* 0x008ff00000001814 */
[C---:B------:R-:W-:Y:S08]  /*2360*/  HMMA.16816.F32 R44, R184.reuse, R84, R44 ;  /* 0x00000054b82c723c */ /* 0x040ff0000000182c */
[----:B------:R-:W-:Y:S01]  /*2370*/  HMMA.16816.F32 R12, R184, R86, R28 ;  /* 0x00000056b80c723c */ /* 0x000fe2000000181c */
[----:B------:R-:W3:Y:S07]  /*2380*/  LDSM.16.M88.4 R84, [R242+0x12100] ;  /* 0x01210000f254783b */ /* 0x000eee0000000200 */
[C---:B------:R-:W-:Y:S01]  /*2390*/  HMMA.16816.F32 R20, R188.reuse, R78, R24 ;  /* 0x0000004ebc14723c */ /* 0x040fe20000001818 */
[----:B------:R-:W-:Y:S07]  /*23a0*/  LDSM.16.M88.4 R76, [R239+0x3800] ;  /* 0x00380000ef4c783b */ /* 0x000fee0000000200 */
[C---:B------:R-:W-:Y:S08]  /*23b0*/  HMMA.16816.F32 R24, R188.reuse, R54, R32 ;  /* 0x00000036bc18723c */ /* 0x040ff00000001820 */
[C---:B----4-:R-:W-:Y:S08]  /*23c0*/  HMMA.16816.F32 R36, R188.reuse, R60, R36 ;  /* 0x0000003cbc24723c */ /* 0x050ff00000001824 */
[----:B------:R-:W-:Y:S01]  /*23d0*/  HMMA.16816.F32 R40, R188, R62, R40 ;  /* 0x0000003ebc28723c */ /* 0x000fe20000001828 */
[----:B------:R-:W-:Y:S07]  /*23e0*/  LDSM.16.M88.4 R60, [R242+0x13100] ;  /* 0x01310000f23c783b */ /* 0x000fee0000000200 */
[----:B-1----:R-:W-:Y:S08]  /*23f0*/  HMMA.16816.F32 R28, R192, R80, R8 ;  /* 0x00000050c01c723c */ /* 0x002ff00000001808 */
[C---:B------:R-:W-:Y:S01]  /*2400*/  HMMA.16816.F32 R16, R188.reuse, R52, R16 ;  /* 0x00000034bc10723c */ /* 0x040fe20000001810 */
[----:B------:R-:W1:Y:S07]  /*2410*/  LDSM.16.M88.4 R52, [R242+0x12900] ;  /* 0x01290000f234783b */ /* 0x000e6e0000000200 */
[C---:B------:R-:W-:Y:S08]  /*2420*/  HMMA.16816.F32 R44, R188.reuse, R64, R44 ;  /* 0x00000040bc2c723c */ /* 0x040ff0000000182c */
[----:B------:R-:W-:Y:S01]  /*2430*/  HMMA.16816.F32 R12, R188, R66, R12 ;  /* 0x00000042bc0c723c */ /* 0x000fe2000000180c */
[----:B------:R-:W-:Y:S07]  /*2440*/  LDSM.16.M88.4 R64, [R236+0x15100] ;  /* 0x01510000ec40783b */ /* 0x000fee0000000200 */
[C---:B------:R-:W-:Y:S01]  /*2450*/  HMMA.16816.F32 R8, R192.reuse, R82, R20 ;  /* 0x00000052c008723c */ /* 0x040fe20000001814 */
[----:B------:R-:W-:Y:S07]  /*2460*/  LDSM.16.M88.4 R80, [R243+0x4000] ;  /* 0x00400000f350783b */ /* 0x000fee0000000200 */
[C---:B--2---:R-:W-:Y:S08]  /*2470*/  HMMA.16816.F32 R24, R192.reuse, R50, R24 ;  /* 0x00000032c018723c */ /* 0x044ff00000001818 */
[C---:B-----5:R-:W-:Y:S08]  /*2480*/  HMMA.16816.F32 R36, R192.reuse, R56, R36 ;  /* 0x00000038c024723c */ /* 0x060ff00000001824 */
[----:B------:R-:W-:Y:S01]  /*2490*/  HMMA.16816.F32 R40, R192, R58, R40 ;  /* 0x0000003ac028723c */ /* 0x000fe20000001828 */
[----:B------:R-:W-:Y:S07]  /*24a0*/  LDSM.16.M88.4 R56, [R239+0x3000] ;  /* 0x00300000ef38783b */ /* 0x000fee0000000200 */
[----:B---3--:R-:W-:Y:S08]  /*24b0*/  HMMA.16816.F32 R32, R196, R84, R28 ;  /* 0x00000054c420723c */ /* 0x008ff0000000181c */
[C---:B------:R-:W-:Y:S01]  /*24c0*/  HMMA.16816.F32 R20, R192.reuse, R48, R16 ;  /* 0x00000030c014723c */ /* 0x040fe20000001810 */
[----:B------:R-:W2:Y:S07]  /*24d0*/  LDSM.16.M88.4 R48, [R239+0x2800] ;  /* 0x00280000ef30783b */ /* 0x000eae0000000200 */
[C---:B------:R-:W-:Y:S08]  /*24e0*/  HMMA.16816.F32 R44, R192.reuse, R88, R44 ;  /* 0x00000058c02c723c */ /* 0x040ff0000000182c */
[----:B------:R-:W-:Y:S01]  /*24f0*/  HMMA.16816.F32 R28, R192, R90, R12 ;  /* 0x0000005ac01c723c */ /* 0x000fe2000000180c */
[----:B------:R-:W3:Y:S07]  /*2500*/  LDSM.16.M88.4 R88, [R236+0x14100] ;  /* 0x01410000ec58783b */ /* 0x000eee0000000200 */
[C---:B------:R-:W-:Y:S01]  /*2510*/  HMMA.16816.F32 R16, R196.reuse, R86, R8 ;  /* 0x00000056c410723c */ /* 0x040fe20000001808 */
[----:B------:R-:W-:Y:S07]  /*2520*/  LDSM.16.M88.4 R84, [R236+0x15900] ;  /* 0x01590000ec54783b */ /* 0x000fee0000000200 */
[C---:B-1----:R-:W-:Y:S08]  /*2530*/  HMMA.16816.F32 R8, R196.reuse, R54, R24 ;  /* 0x00000036c408723c */ /* 0x042ff00000001818 */
[C---:B------:R-:W-:Y:S08]  /*2540*/  HMMA.16816.F32 R24, R196.reuse, R60, R36 ;  /* 0x0000003cc418723c */ /* 0x040ff00000001824 */
[----:B------:R-:W-:Y:S01]  /*2550*/  HMMA.16816.F32 R40, R196, R62, R40 ;  /* 0x0000003ec428723c */ /* 0x000fe20000001828 */
[----:B------:R-:W-:Y:S07]  /*2560*/  LDSM.16.M88.4 R60, [R243+0x5000] ;  /* 0x00500000f33c783b */ /* 0x000fee0000000200 */
[----:B------:R-:W-:Y:S08]  /*2570*/  HMMA.16816.F32 R36, R200, R68, R32 ;  /* 0x00000044c824723c */ /* 0x000ff00000001820 */
        /* <DEDUP_REMOVED lines=8> */
[----:B------:R-:W-:Y:S08]  /*2600*/  HMMA.16816.F32 R8, R200, R58, R40 ;  /* 0x0000003ac808723c */ /* 0x000ff00000001828 */
[----:B---3--:R-:W-:Y:S08]  /*2610*/  HMMA.16816.F32 R36, R204, R88, R36 ;  /* 0x00000058cc24723c */ /* 0x008ff00000001824 */
[C---:B------:R-:W-:Y:S01]  /*2620*/  HMMA.16816.F32 R20, R200.reuse, R48, R12 ;  /* 0x00000030c814723c */ /* 0x040fe2000000180c */
[----:B------:R-:W-:Y:S07]  /*2630*/  LDSM.16.M88.4 R48, [R243+0x4800] ;  /* 0x00480000f330783b */ /* 0x000fee0000000200 */
[C---:B------:R-:W-:Y:S01]  /*2640*/  HMMA.16816.F32 R12, R200.reuse, R56, R24 ;  /* 0x00000038c80c723c */ /* 0x040fe20000001818 */
[----:B------:R-:W-:Y:S07]  /*2650*/  LDSM.16.M88.4 R56, [R242+0x14900] ;  /* 0x01490000f238783b */ /* 0x000fee0000000200 */
[C---:B------:R-:W-:Y:S08]  /*2660*/  HMMA.16816.F32 R44, R200.reuse, R76, R44 ;  /* 0x0000004cc82c723c */ /* 0x040ff0000000182c */
[----:B------:R-:W-:Y:S01]  /*2670*/  HMMA.16816.F32 R40, R200, R78, R32 ;  /* 0x0000004ec828723c */ /* 0x000fe20000001820 */
[----:B------:R-:W2:Y:S07]  /*2680*/  LDSM.16.M88.4 R76, [R242+0x14100] ;  /* 0x01410000f24c783b */ /* 0x000eae0000000200 */
[C---:B-1----:R-:W-:Y:S08]  /*2690*/  HMMA.16816.F32 R24, R204.reuse, R54, R16 ;  /* 0x00000036cc18723c */ /* 0x042ff00000001810 */
[----:B------:R-:W-:Y:S08]  /*26a0*/  HMMA.16816.F32 R16, R204, R66, R8 ;  /* 0x00000042cc10723c */ /* 0x000ff00000001808 */
[----:B------:R-:W-:Y:S08]  /*26b0*/  HMMA.16816.F32 R8, R208, R80, R36 ;  /* 0x00000050d008723c */ /* 0x000ff00000001824 */
[C---:B------:R-:W-:Y:S08]  /*26c0*/  HMMA.16816.F32 R32, R204.reuse, R90, R28 ;  /* 0x0000005acc20723c */ /* 0x040ff0000000181c */
[C---:B------:R-:W-:Y:S01]  /*26d0*/  HMMA.16816.F32 R28, R204.reuse, R52, R20 ;  /* 0x00000034cc1c723c */ /* 0x040fe20000001814 */
[----:B------:R-:W-:Y:S07]  /*26e0*/  LDSM.16.M88.4 R52, [R236+0x16100] ;  /* 0x01610000ec34783b */ /* 0x000fee0000000200 */
[----:B------:R-:W-:Y:S01]  /*26f0*/  HMMA.16816.F32 R20, R204, R64, R12 ;  /* 0x00000040cc14723c */ /* 0x000fe2000000180c */
[----:B------:R-:W1:Y:S07]  /*2700*/  LDSM.16.M88.4 R64, [R242+0x15100] ;  /* 0x01510000f240783b */ /* 0x000e6e0000000200 */
[----:B--2---:R-:W-:Y:S08]  /*2710*/  HMMA.16816.F32 R8, R212, R76, R8 ;  /* 0x0000004cd408723c */ /* 0x004ff00000001808 */
[----:B------:R-:W-:Y:S08]  /*2720*/  HMMA.16816.F32 R12, R204, R84, R44 ;  /* 0x00000054cc0c723c */ /* 0x000ff0000000182c */
[C---:B------:R-:W-:Y:S08]  /*2730*/  HMMA.16816.F32 R20, R208.reuse, R60, R20 ;  /* 0x0000003cd014723c */ /* 0x040ff00000001814 */
[C---:B------:R-:W-:Y:S08]  /*2740*/  HMMA.16816.F32 R32, R208.reuse, R82, R32 ;  /* 0x00000052d020723c */ /* 0x040ff00000001820 */
[----:B------:R-:W-:Y:S08]  /*2750*/  HMMA.16816.F32 R28, R208, R48, R28 ;  /* 0x00000030d01c723c */ /* 0x000ff0000000181c */
[----:B------:R-:W-:Y:S08]  /*2760*/  HMMA.16816.F32 R8, R216, R68, R8 ;  /* 0x00000044d808723c */ /* 0x000ff00000001808 */
[----:B------:R-:W-:Y:S01]  /*2770*/  HMMA.16816.F32 R24, R208, R50, R24 ;  /* 0x00000032d018723c */ /* 0x000fe20000001818 */
[----:B------:R-:W-:Y:S07]  /*2780*/  LDSM.16.M88.4 R48, [R242+0x15900] ;  /* 0x01590000f230783b */ /* 0x000fee0000000200 */
[----:B------:R-:W-:Y:S08]  /*2790*/  HMMA.16816.F32 R36, R204, R86, R40 ;  /* 0x00000056cc24723c */ /* 0x000ff00000001828 */
[C---:B------:R-:W-:Y:S08]  /*27a0*/  HMMA.16816.F32 R44, R208.reuse, R62, R16 ;  /* 0x0000003ed02c723c */ /* 0x040ff00000001810 */
[----:B------:R-:W-:Y:S08]  /*27b0*/  HMMA.16816.F32 R40, R208, R72, R12 ;  /* 0x00000048d028723c */ /* 0x000ff0000000180c */
[C---:B-1----:R-:W-:Y:S01]  /*27c0*/  HMMA.16816.F32 R60, R212.reuse, R64, R20 ;  /* 0x00000040d43c723c */ /* 0x042fe20000001814 */
[----:B------:R-:W1:Y:S07]  /*27d0*/  LDSM.16.M88.4 R20, [R239+0x4800] ;  /* 0x00480000ef14783b */ /* 0x000e6e0000000200 */
[C---:B------:R-:W-:Y:S01]  /*27e0*/  HMMA.16816.F32 R12, R212.reuse, R78, R32 ;  /* 0x0000004ed40c723c */ /* 0x040fe20000001820 */
[----:B------:R-:W2:Y:S07]  /*27f0*/  LDSM.16.M88.4 R32, [R243+0x6000] ;  /* 0x00600000f320783b */ /* 0x000eae0000000200 */
[----:B------:R-:W-:Y:S08]  /*2800*/  HMMA.16816.F32 R16, R212, R56, R28 ;  /* 0x00000038d410723c */ /* 0x000ff0000000181c */
[----:B------:R-:W-:Y:S08]  /*2810*/  HMMA.16816.F32 R8, R220, R52, R8 ;  /* 0x00000034dc08723c */ /* 0x000ff00000001808 */
[C---:B------:R-:W-:Y:S01]  /*2820*/  HMMA.16816.F32 R24, R212.reuse, R58, R24 ;  /* 0x0000003ad418723c */ /* 0x040fe20000001818 */
[----:B------:R-:W3:Y:S07]  /*2830*/  LDSM.16.M88.4 R56, [R236+0x16900] ;  /* 0x01690000ec38783b */ /* 0x000eee0000000200 */
[----:B------:R-:W-:Y:S01]  /*2840*/  HMMA.16816.F32 R76, R212, R66, R44 ;  /* 0x00000042d44c723c */ /* 0x000fe2000000182c */
[----:B------:R-:W4:Y:S04]  /*2850*/  LDSM.16.M88.4 R44, [R242+0x16100] ;  /* 0x01610000f22c783b */ /* 0x000f280000000200 */
[----:B------:R-:W-:Y:S03]  /*2860*/  LDSM.16.M88.4 R64, [R243+0x7000] ;  /* 0x00700000f340783b */ /* 0x000fe60000000200 */
[----:B------:R-:W-:Y:S01]  /*2870*/  HMMA.16816.F32 R12, R216, R70, R12 ;  /* 0x00000046d80c723c */ /* 0x000fe2000000180c */
[----:B------:R-:W-:Y:S07]  /*2880*/  LDSM.16.M88.4 R68, [R236+0x17100] ;  /* 0x01710000ec44783b */ /* 0x000fee0000000200 */
[----:B------:R-:W-:Y:S01]  /*2890*/  HMMA.16816.F32 R36, R208, R74, R36 ;  /* 0x0000004ad024723c */ /* 0x000fe20000001824 */
[----:B------:R-:W5:Y:S07]  /*28a0*/  LDSM.16.M88.4 R72, [R239+0x5000] ;  /* 0x00500000ef48783b */ /* 0x000f6e0000000200 */
[----:B-1----:R-:W-:Y:S08]  /*28b0*/  HMMA.16816.F32 R16, R216, R20, R16 ;  /* 0x00000014d810723c */ /* 0x002ff00000001810 */
[----:B--2---:R-:W-:Y:S08]  /*28c0*/  HMMA.16816.F32 R8, R224, R32, R8 ;  /* 0x00000020e008723c */ /* 0x004ff00000001808 */
[----:B------:R-:W-:Y:S08]  /*28d0*/  HMMA.16816.F32 R28, R216, R22, R24 ;  /* 0x00000016d81c723c */ /* 0x000ff00000001818 */
[----:B------:R-:W-:Y:S01]  /*28e0*/  HMMA.16816.F32 R80, R212, R48, R40 ;  /* 0x00000030d450723c */ /* 0x000fe20000001828 */
[----:B------:R-:W1:Y:S07]  /*28f0*/  LDSM.16.M88.4 R40, [R243+0x6800] ;  /* 0x00680000f328783b */ /* 0x000e6e0000000200 */
[C---:B------:R-:W-:Y:S01]  /*2900*/  HMMA.16816.F32 R12, R220.reuse, R54, R12 ;  /* 0x00000036dc0c723c */ /* 0x040fe2000000180c */
[----:B------:R-:W2:Y:S07]  /*2910*/  LDSM.16.M88.4 R52, [R239+0x6000] ;  /* 0x00600000ef34783b */ /* 0x000eae0000000200 */
[----:B---3--:R-:W-:Y:S08]  /*2920*/  HMMA.16816.F32 R16, R220, R56, R16 ;  /* 0x00000038dc10723c */ /* 0x008ff00000001810 */
[----:B----4-:R-:W-:Y:S08]  /*2930*/  HMMA.16816.F32 R8, R228, R44, R8 ;  /* 0x0000002ce408723c */ /* 0x010ff00000001808 */
[----:B------:R-:W-:Y:S01]  /*2940*/  HMMA.16816.F32 R28, R220, R58, R28 ;  /* 0x0000003adc1c723c */ /* 0x000fe2000000181c */
[----:B------:R-:W-:Y:S07]  /*2950*/  LDSM.16.M88.4 R56, [R239+0x5800] ;  /* 0x00580000ef38783b */ /* 0x000fee0000000200 */
[----:B------:R-:W-:Y:S01]  /*2960*/  HMMA.16816.F32 R84, R212, R50, R36 ;  /* 0x00000032d454723c */ /* 0x000fe20000001824 */
[----:B------:R-:W3:Y:S07]  /*2970*/  LDSM.16.M88.4 R36, [R242+0x16900] ;  /* 0x01690000f224783b */ /* 0x000eee0000000200 */
[----:B------:R-:W-:Y:S08]  /*2980*/  HMMA.16816.F32 R12, R224, R34, R12 ;  /* 0x00000022e00c723c */ /* 0x000ff0000000180c */
[----:B-----5:R-:W-:Y:S01]  /*2990*/  HMMA.16816.F32 R48, R216, R72, R60 ;  /* 0x00000048d830723c */ /* 0x020fe2000000183c */
[----:B------:R-:W4:Y:S07]  /*29a0*/  LDSM.16.M88.4 R60, [R239+0x6800] ;  /* 0x00680000ef3c783b */ /* 0x000f2e0000000200 */
[----:B-1----:R-:W-:Y:S08]  /*29b0*/  HMMA.16816.F32 R24, R224, R40, R16 ;  /* 0x00000028e018723c */ /* 0x002ff00000001810 */
[----:B--2---:R-:W-:Y:S08]  /*29c0*/  HMMA.16816.F32 R16, R232, R52, R8 ;  /* 0x00000034e810723c */ /* 0x004ff00000001808 */
[----:B------:R-:W-:Y:S01]  /*29d0*/  HMMA.16816.F32 R8, R224, R42, R28 ;  /* 0x0000002ae008723c */ /* 0x000fe2000000181c */
[----:B------:R-:W-:Y:S07]  /*29e0*/  LDSM.16.M88.4 R40, [R243+0x7800] ;  /* 0x00780000f328783b */ /* 0x000fee0000000200 */
[----:B------:R-:W-:Y:S08]  /*29f0*/  HMMA.16816.F32 R20, R228, R46, R12 ;  /* 0x0000002ee414723c */ /* 0x000ff0000000180c */
[----:B------:R-:W-:Y:S01]  /*2a00*/  HMMA.16816.F32 R12, R220, R68, R48 ;  /* 0x00000044dc0c723c */ /* 0x000fe20000001830 */
[----:B------:R-:W1:Y:S01]  /*2a10*/  LDSM.16.M88.4 R48, [R242+0x17100] ;  /* 0x01710000f230783b */ /* 0x000e620000000200 */
[----:B------:R-:W-:-:S04]  /*2a20*/  FMUL.FTZ R2, R16, c[0x0][0x320] ;  /* 0x0000c80010027a20 */ /* 0x000fc80000410000 */
[----:B------:R2:W-:Y:S02]  /*2a30*/  MUFU.TANH R69, R2 ;  /* 0x0000000200457308 */ /* 0x0005e40000002400 */
[----:B------:R-:W-:Y:S08]  /*2a40*/  HMMA.16816.F32 R44, R216, R74, R76 ;  /* 0x0000004ad82c723c */ /* 0x000ff0000000184c */
[----:B---3--:R-:W-:Y:S01]  /*2a50*/  HMMA.16816.F32 R24, R228, R36, R24 ;  /* 0x00000024e418723c */ /* 0x008fe20000001818 */
[----:B--2---:R-:W-:-:S07]  /*2a60*/  FMUL.FTZ R2, R17, c[0x0][0x320] ;  /* 0x0000c80011027a20 */ /* 0x004fce0000410000 */
[----:B------:R-:W-:Y:S01]  /*2a70*/  HMMA.16816.F32 R8, R228, R38, R8 ;  /* 0x00000026e408723c */ /* 0x000fe20000001808 */
[----:B------:R-:W2:Y:S01]  /*2a80*/  LDSM.16.M88.4 R36, [R236+0x17900] ;  /* 0x01790000ec24783b */ /* 0x000ea20000000200 */
[----:B------:R3:W-:Y:S06]  /*2a90*/  MUFU.TANH R68, R2 ;  /* 0x0000000200447308 */ /* 0x0007ec0000002400 */
[----:B------:R-:W-:Y:S08]  /*2aa0*/  HMMA.16816.F32 R32, R232, R54, R20 ;  /* 0x00000036e820723c */ /* 0x000ff00000001814 */
[----:B------:R-:W-:Y:S01]  /*2ab0*/  HMMA.16816.F32 R20, R224, R64, R12 ;  /* 0x00000040e014723c */ /* 0x000fe2000000180c */
[----:B---3--:R-:W-:-:S04]  /*2ac0*/  FMUL.FTZ R2, R18, c[0x0][0x320] ;  /* 0x0000c80012027a20 */ /* 0x008fc80000410000 */
[----:B------:R3:W-:Y:S03]  /*2ad0*/  MUFU.TANH R6, R2 ;  /* 0x0000000200067308 */ /* 0x0007e60000002400 */
[----:B------:R-:W-:Y:S01]  /*2ae0*/  HMMA.16816.F32 R12, R220, R70, R44 ;  /* 0x00000046dc0c723c */ /* 0x000fe2000000182c */
[----:B------:R-:W5:Y:S07]  /*2af0*/  LDSM.16.M88.4 R44, [R239+0x7000] ;  /* 0x00700000ef2c783b */ /* 0x000f6e0000000200 */
[----:B------:R-:W-:Y:S01]  /*2b00*/  HMMA.16816.F32 R52, R216, R56, R80 ;  /* 0x00000038d834723c */ /* 0x000fe20000001850 */
[----:B------:R-:W-:-:S02]  /*2b10*/  FMUL.FTZ R34, R34, c[0x0][0x320] ;  /* 0x0000c80022227a20 */ /* 0x000fc40000410000 */
[----:B------:R-:W-:Y:S02]  /*2b20*/  FMUL.FTZ R35, R35, c[0x0][0x320] ;  /* 0x0000c80023237a20 */ /* 0x000fe40000410000 */
[----:B---3--:R-:W-:-:S03]  /*2b30*/  FMUL.FTZ R2, R19, c[0x0][0x320] ;  /* 0x0000c80013027a20 */ /* 0x008fc60000410000 */
[----:B------:R-:W-:Y:S01]  /*2b40*/  HMMA.16816.F32 R28, R216, R58, R84 ;  /* 0x0000003ad81c723c */ /* 0x000fe20000001854 */
[----:B------:R-:W3:Y:S07]  /*2b50*/  MUFU.TANH R59, R34 ;  /* 0x00000022003b7308 */ /* 0x000eee0000002400 */
[----:B----4-:R-:W-:Y:S01]  /*2b60*/  HMMA.16816.F32 R16, R232, R60, R24 ;  /* 0x0000003ce810723c */ /* 0x010fe20000001818 */
[----:B------:R4:W3:Y:S07]  /*2b70*/  MUFU.TANH R7, R2 ;  /* 0x0000000200077308 */ /* 0x0008ee0000002400 */
[----:B-1----:R-:W-:Y:S01]  /*2b80*/  HMMA.16816.F32 R24, R228, R48, R20 ;  /* 0x00000030e418723c */ /* 0x002fe20000001814 */
[----:B------:R-:W-:Y:S07]  /*2b90*/  MUFU.TANH R58, R35 ;  /* 0x00000023003a7308 */ /* 0x000fee0000002400 */
[----:B--2---:R-:W-:Y:S01]  /*2ba0*/  HMMA.16816.F32 R20, R220, R38, R28 ;  /* 0x00000026dc14723c */ /* 0x004fe2000000181c */
[----:B----4-:R-:W-:Y:S01]  /*2bb0*/  FMUL.FTZ R2, R32, c[0x0][0x320] ;  /* 0x0000c80020027a20 */ /* 0x010fe20000410000 */
[----:B------:R-:W-:Y:S03]  /*2bc0*/  LDSM.16.M88.4 R28, [R239+0x7800] ;  /* 0x00780000ef1c783b */ /* 0x000fe60000000200 */
[----:B------:R1:W2:Y:S03]  /*2bd0*/  MUFU.TANH R61, R2 ;  /* 0x00000002003d7308 */ /* 0x0002a60000002400 */
[----:B------:R-:W-:-:S02]  /*2be0*/  FMUL.FTZ R16, R16, c[0x0][0x320] ;  /* 0x0000c80010107a20 */ /* 0x000fc40000410000 */
[----:B------:R-:W-:Y:S02]  /*2bf0*/  FMUL.FTZ R17, R17, c[0x0][0x320] ;  /* 0x0000c80011117a20 */ /* 0x000fe40000410000 */
[----:B------:R-:W-:Y:S01]  /*2c00*/  FMUL.FTZ R18, R18, c[0x0][0x320] ;  /* 0x0000c80012127a20 */ /* 0x000fe20000410000 */
[----:B------:R-:W-:Y:S01]  /*2c10*/  MUFU.TANH R57, R16 ;  /* 0x0000001000397308 */ /* 0x000fe20000002400 */
[----:B------:R-:W-:Y:S02]  /*2c20*/  FMUL.FTZ R19, R19, c[0x0][0x320] ;  /* 0x0000c80013137a20 */ /* 0x000fe40000410000 */
[----:B-----5:R-:W-:Y:S01]  /*2c30*/  HMMA.16816.F32 R24, R232, R44, R24 ;  /* 0x0000002ce818723c */ /* 0x020fe20000001818 */
[----:B-1----:R-:W-:-:S04]  /*2c40*/  FMUL.FTZ R2, R33, c[0x0][0x320] ;  /* 0x0000c80021027a20 */ /* 0x002fc80000410000 */
[----:B------:R-:W-:Y:S03]  /*2c50*/  MUFU.TANH R56, R17 ;  /* 0x0000001100387308 */ /* 0x000fe60000002400 */
[----:B------:R-:W-:Y:S05]  /*2c60*/  HMMA.16816.F32 R32, R232, R62, R8 ;  /* 0x0000003ee820723c */ /* 0x000fea0000001808 */
[----:B------:R1:W4:Y:S03]  /*2c70*/  MUFU.TANH R60, R2 ;  /* 0x00000002003c7308 */ /* 0x0003260000002400 */
[----:B------:R-:W-:Y:S08]  /*2c80*/  HMMA.16816.F32 R8, R224, R66, R12 ;  /* 0x00000042e008723c */ /* 0x000ff0000000180c */
[----:B------:R-:W-:Y:S01]  /*2c90*/  HMMA.16816.F32 R12, R220, R36, R52 ;  /* 0x00000024dc0c723c */ /* 0x000fe20000001834 */
[----:B------:R-:W5:Y:S01]  /*2ca0*/  LDSM.16.M88.4 R36, [R242+0x17900] ;  /* 0x01790000f224783b */ /* 0x000f620000000200 */
[----:B------:R-:W2:Y:S01]  /*2cb0*/  MUFU.TANH R53, R18 ;  /* 0x0000001200357308 */ /* 0x000ea20000002400 */
[----:B------:R-:W-:Y:S01]  /*2cc0*/  FMUL.FTZ R24, R24, c[0x0][0x320] ;  /* 0x0000c80018187a20 */ /* 0x000fe20000410000 */
[----:B------:R-:W-:-:S04]  /*2cd0*/  DEPBAR.LE SB0, 0x0 ;  /* 0x000080000000791a */ /* 0x000fc80000000000 */
[----:B-1----:R-:W-:Y:S01]  /*2ce0*/  LOP3.LUT R2, R92, 0xffffffe0, RZ, 0xc0, !PT ;  /* 0xffffffe05c027812 */ /* 0x002fe200078ec0ff */
[----:B------:R-:W-:Y:S01]  /*2cf0*/  FMUL.FTZ R35, R35, c[0x0][0x320] ;  /* 0x0000c80023237a20 */ /* 0x000fe20000410000 */
[----:B------:R1:W-:Y:S01]  /*2d00*/  MUFU.TANH R52, R19 ;  /* 0x0000001300347308 */ /* 0x0003e20000002400 */
[----:B------:R-:W-:Y:S02]  /*2d10*/  FMUL.FTZ R32, R32, c[0x0][0x320] ;  /* 0x0000c80020207a20 */ /* 0x000fe40000410000 */
[----:B------:R-:W-:Y:S02]  /*2d20*/  IMAD.IADD R2, R132, 0x1, -R2 ;  /* 0x0000000184027824 */ /* 0x000fe400078e0a02 */
[----:B------:R-:W-:Y:S01]  /*2d30*/  FMUL.FTZ R33, R33, c[0x0][0x320] ;  /* 0x0000c80021217a20 */ /* 0x000fe20000410000 */
[----:B------:R-:W-:Y:S01]  /*2d40*/  HMMA.16816.F32 R8, R228, R50, R8 ;  /* 0x00000032e408723c */ /* 0x000fe20000001808 */
[----:B------:R-:W-:Y:S01]  /*2d50*/  FMUL.FTZ R34, R34, c[0x0][0x320] ;  /* 0x0000c80022227a20 */ /* 0x000fe20000410000 */
[----:B------:R-:W-:Y:S01]  /*2d60*/  SHF.R.S32.HI R3, RZ, 0x1f, R2 ;  /* 0x0000001fff037819 */ /* 0x000fe20000011402 */
[----:B------:R-:W-:Y:S01]  /*2d70*/  MUFU.TANH R49, R35 ;  /* 0x0000002300317308 */ /* 0x000fe20000002400 */
[----:B------:R-:W-:-:S02]  /*2d80*/  FMUL.FTZ R25, R25, c[0x0][0x320] ;  /* 0x0000c80019197a20 */ /* 0x000fc40000410000 */
[----:B------:R-:W-:Y:S01]  /*2d90*/  LEA.HI R3, R3, R2, RZ, 0x2 ;  /* 0x0000000203037211 */ /* 0x000fe200078f10ff */
[----:B------:R-:W-:Y:S01]  /*2da0*/  FMUL.FTZ R26, R26, c[0x0][0x320] ;  /* 0x0000c8001a1a7a20 */ /* 0x000fe20000410000 */
[C---:B------:R-:W-:Y:S01]  /*2db0*/  HMMA.16816.F32 R12, R224.reuse, R40, R12 ;  /* 0x00000028e00c723c */ /* 0x040fe2000000180c */
[----:B------:R-:W-:Y:S01]  /*2dc0*/  FMUL.FTZ R27, R27, c[0x0][0x320] ;  /* 0x0000c8001b1b7a20 */ /* 0x000fe20000410000 */
[----:B------:R-:W-:Y:S01]  /*2dd0*/  LOP3.LUT R3, R3, 0x7ffffffc, RZ, 0xc0, !PT ;  /* 0x7ffffffc03037812 */ /* 0x000fe200078ec0ff */
[----:B------:R-:W2:Y:S04]  /*2de0*/  MUFU.TANH R44, R32 ;  /* 0x00000020002c7308 */ /* 0x000ea80000002400 */
[----:B------:R-:W-:Y:S01]  /*2df0*/  IMAD.IADD R3, R2, 0x1, -R3 ;  /* 0x0000000102037824 */ /* 0x000fe200078e0a03 */
[----:B-1----:R-:W-:Y:S01]  /*2e00*/  HMMA.16816.F32 R16, R224, R42, R20 ;  /* 0x0000002ae010723c */ /* 0x002fe20000001814 */
[----:B------:R-:W-:Y:S01]  /*2e10*/  IMAD.U32 R2, RZ, RZ, UR4 ;  /* 0x00000004ff027e24 */ /* 0x000fe2000f8e00ff */
[----:B------:R-:W-:Y:S01]  /*2e20*/  @UP0 USHF.R.S32.HI UR4, URZ, 0x1f, UR14 ;  /* 0x0000001f3f040899 */ /* 0x000fe2000801140e */
[----:B------:R-:W1:Y:S02]  /*2e30*/  MUFU.TANH R32, R33 ;  /* 0x0000002100207308 */ /* 0x000e640000002400 */
[----:B------:R-:W-:Y:S01]  /*2e40*/  IMAD R2, R3, -0x2, R2 ;  /* 0xfffffffe03027824 */ /* 0x000fe200078e0202 */
[----:B------:R-:W-:-:S02]  /*2e50*/  @UP0 UIMAD UR4, UR4, UR16, UR15 ;  /* 0x00000010040402a4 */ /* 0x000fc4000f8e020f */
[----:B------:R-:W-:Y:S02]  /*2e60*/  HMMA.16816.F32 R20, R232, R46, R8 ;  /* 0x0000002ee814723c */ /* 0x000fe40000001808 */
[C---:B------:R-:W-:Y:S01]  /*2e70*/  ISETP.GT.AND P0, PT, R2.reuse, RZ, PT ;  /* 0x000000ff0200720c */ /* 0x040fe20003f04270 */
[----:B------:R3:W-:Y:S01]  /*2e80*/  MUFU.TANH R41, R24 ;  /* 0x0000001800297308 */ /* 0x0007e20000002400 */
[C---:B------:R-:W-:Y:S02]  /*2e90*/  ISETP.GT.AND P2, PT, R2.reuse, 0x1, PT ;  /* 0x000000010200780c */ /* 0x040fe40003f44270 */
[----:B------:R-:W-:Y:S02]  /*2ea0*/  ISETP.GT.AND P1, PT, R2, 0x8, PT ;  /* 0x000000080200780c */ /* 0x000fe40003f24270 */
[C---:B-----5:R-:W-:Y:S03]  /*2eb0*/  HMMA.16816.F32 R12, R228.reuse, R36, R12 ;  /* 0x00000024e40c723c */ /* 0x060fe6000000180c */
[----:B------:R-:W5:Y:S05]  /*2ec0*/  MUFU.TANH R48, R34 ;  /* 0x0000002200307308 */ /* 0x000f6a0000002400 */
[----:B------:R-:W-:Y:S01]  /*2ed0*/  HMMA.16816.F32 R8, R228, R38, R16 ;  /* 0x00000026e408723c */ /* 0x000fe20000001810 */
[----:B---3--:R-:W-:-:S02]  /*2ee0*/  FSEL R24, R59, -INF , P1 ;  /* 0xff8000003b187808 */ /* 0x008fc40000800000 */
[----:B------:R-:W3:Y:S05]  /*2ef0*/  MUFU.TANH R40, R25 ;  /* 0x0000001900287308 */ /* 0x000eea0000002400 */
[----:B------:R-:W-:Y:S02]  /*2f00*/  FMUL.FTZ R20, R20, c[0x0][0x320] ;  /* 0x0000c80014147a20 */ /* 0x000fe40000410000 */
[----:B------:R-:W-:Y:S02]  /*2f10*/  FMUL.FTZ R21, R21, c[0x0][0x320] ;  /* 0x0000c80015157a20 */ /* 0x000fe40000410000 */
[----:B------:R1:W-:Y:S01]  /*2f20*/  MUFU.TANH R35, R20 ;  /* 0x0000001400237308 */ /* 0x0003e20000002400 */
[----:B------:R-:W-:-:S02]  /*2f30*/  FMUL.FTZ R22, R22, c[0x0][0x320] ;  /* 0x0000c80016167a20 */ /* 0x000fc40000410000 */
[----:B------:R-:W-:Y:S01]  /*2f40*/  FMUL.FTZ R23, R23, c[0x0][0x320] ;  /* 0x0000c80017177a20 */ /* 0x000fe20000410000 */
[C---:B------:R-:W-:Y:S04]  /*2f50*/  HMMA.16816.F32 R16, R232.reuse, R28, R12 ;  /* 0x0000001ce810723c */ /* 0x040fe8000000180c */
[----:B------:R3:W3:Y:S03]  /*2f60*/  MUFU.TANH R37, R26 ;  /* 0x0000001a00257308 */ /* 0x0006e60000002400 */
[----:B------:R-:W-:Y:S01]  /*2f70*/  FSEL R15, R6, -INF , P0 ;  /* 0xff800000060f7808 */ /* 0x000fe20000000000 */
[----:B------:R-:W-:Y:S01]  /*2f80*/  HMMA.16816.F32 R28, R232, R30, R8 ;  /* 0x0000001ee81c723c */ /* 0x000fe20000001808 */
[----:B------:R-:W-:-:S02]  /*2f90*/  FSEL R6, R69, -INF , P0 ;  /* 0xff80000045067808 */ /* 0x000fc40000000000 */
[----:B------:R-:W-:Y:S01]  /*2fa0*/  ISETP.GT.AND P0, PT, R2, 0x9, PT ;  /* 0x000000090200780c */ /* 0x000fe20003f04270 */
[----:B------:R3:W3:Y:S01]  /*2fb0*/  MUFU.TANH R36, R27 ;  /* 0x0000001b00247308 */ /* 0x0006e20000002400 */
[----:B-1----:R-:W-:Y:S02]  /*2fc0*/  FSEL R20, R7, -INF , P2 ;  /* 0xff80000007147808 */ /* 0x002fe40001000000 */
[----:B------:R-:W-:Y:S01]  /*2fd0*/  FSEL R7, R68, -INF , P2 ;  /* 0xff80000044077808 */ /* 0x000fe20001000000 */
[----:B------:R-:W-:Y:S01]  /*2fe0*/  IMAD.U32 R11, RZ, RZ, UR10 ;  /* 0x0000000aff0b7e24 */ /* 0x000fe2000f8e00ff */
[----:B--2---:R-:W-:Y:S02]  /*2ff0*/  FSEL R10, R61, -INF , P1 ;  /* 0xff8000003d0a7808 */ /* 0x004fe40000800000 */
[----:B------:R-:W-:Y:S01]  /*3000*/  FMNMX.FTZ R3, R6, R7, !PT ;  /* 0x0000000706037209 */ /* 0x000fe20007810000 */
[----:B------:R-:W-:Y:S01]  /*3010*/  MUFU.TANH R21, R21 ;  /* 0x0000001500157308 */ /* 0x000fe20000002400 */
[----:B------:R-:W-:-:S02]  /*3020*/  ISETP.GT.AND P2, PT, R2, 0x10, PT ;  /* 0x000000100200780c */ /* 0x000fc40003f44270 */
[----:B----4-:R-:W-:Y:S01]  /*3030*/  FSEL R12, R60, -INF , P0 ;  /* 0xff8000003c0c7808 */ /* 0x010fe20000000000 */
[----:B------:R-:W-:Y:S01]  /*3040*/  FMUL.FTZ R16, R16, c[0x0][0x320] ;  /* 0x0000c80010107a20 */ /* 0x000fe20000410000 */
[----:B------:R-:W-:Y:S01]  /*3050*/  FMNMX.FTZ R3, R10, R3, !PT ;  /* 0x000000030a037209 */ /* 0x000fe20007810000 */
[----:B------:R-:W-:Y:S01]  /*3060*/  FMUL.FTZ R18, R18, c[0x0][0x320] ;  /* 0x0000c80012127a20 */ /* 0x000fe20000410000 */
[----:B------:R-:W-:Y:S01]  /*3070*/  ISETP.GT.AND P1, PT, R2, 0x11, PT ;  /* 0x000000110200780c */ /* 0x000fe20003f24270 */
[----:B------:R-:W1:Y:S01]  /*3080*/  MUFU.TANH R22, R22 ;  /* 0x0000001600167308 */ /* 0x000e620000002400 */
[----:B------:R-:W-:Y:S01]  /*3090*/  FSEL R14, R57, -INF , P2 ;  /* 0xff800000390e7808 */ /* 0x000fe20001000000 */
[----:B------:R-:W-:Y:S01]  /*30a0*/  FMUL.FTZ R17, R17, c[0x0][0x320] ;  /* 0x0000c80011117a20 */ /* 0x000fe20000410000 */
[----:B------:R-:W-:Y:S01]  /*30b0*/  FMNMX.FTZ R3, R12, R3, !PT ;  /* 0x000000030c037209 */ /* 0x000fe20007810000 */
[----:B------:R-:W-:Y:S01]  /*30c0*/  FMUL.FTZ R28, R28, c[0x0][0x320] ;  /* 0x0000c8001c1c7a20 */ /* 0x000fe20000410000 */
[----:B------:R-:W-:Y:S01]  /*30d0*/  FSEL R25, R58, -INF , P0 ;  /* 0xff8000003a197808 */ /* 0x000fe20000000000 */
[----:B------:R-:W-:Y:S01]  /*30e0*/  FMUL.FTZ R9, R29, c[0x0][0x320] ;  /* 0x0000c8001d097a20 */ /* 0x000fe20000410000 */
[----:B------:R-:W-:Y:S01]  /*30f0*/  ISETP.GT.AND P0, PT, R2, 0x18, PT ;  /* 0x000000180200780c */ /* 0x000fe20003f04270 */
[----:B------:R-:W2:Y:S01]  /*3100*/  MUFU.TANH R23, R23 ;  /* 0x0000001700177308 */ /* 0x000ea20000002400 */
[----:B---3--:R-:W-:Y:S01]  /*3110*/  FSEL R26, R56, -INF , P1 ;  /* 0xff800000381a7808 */ /* 0x008fe20000800000 */
[----:B------:R-:W-:Y:S01]  /*3120*/  FMUL.FTZ R19, R19, c[0x0][0x320] ;  /* 0x0000c80013137a20 */ /* 0x000fe20000410000 */
[----:B------:R-:W-:Y:S01]  /*3130*/  FMNMX.FTZ R3, R14, R3, !PT ;  /* 0x000000030e037209 */ /* 0x000fe20007810000 */
[----:B------:R-:W-:Y:S01]  /*3140*/  FMUL.FTZ R30, R30, c[0x0][0x320] ;  /* 0x0000c8001e1e7a20 */ /* 0x000fe20000410000 */
[----:B------:R-:W-:-:S02]  /*3150*/  FSEL R33, R53, -INF , P2 ;  /* 0xff80000035217808 */ /* 0x000fc40001000000 */
[----:B------:R-:W-:Y:S01]  /*3160*/  ISETP.GT.AND P2, PT, R2, 0x19, PT ;  /* 0x000000190200780c */ /* 0x000fe20003f44270 */
[----:B------:R-:W-:Y:S01]  /*3170*/  MUFU.TANH R16, R16 ;  /* 0x0000001000107308 */ /* 0x000fe20000002400 */
[----:B------:R-:W-:Y:S02]  /*3180*/  FSEL R27, R44, -INF , P0 ;  /* 0xff8000002c1b7808 */ /* 0x000fe40000000000 */
[----:B------:R-:W-:Y:S02]  /*3190*/  FMNMX.FTZ R3, R26, R3, !PT ;  /* 0x000000031a037209 */ /* 0x000fe40007810000 */
[----:B------:R-:W-:Y:S02]  /*31a0*/  FSEL R34, R52, -INF , P1 ;  /* 0xff80000034227808 */ /* 0x000fe40000800000 */
[----:B------:R-:W-:Y:S01]  /*31b0*/  ISETP.GT.AND P1, PT, R2, 0x20, PT ;  /* 0x000000200200780c */ /* 0x000fe20003f24270 */
[----:B------:R-:W3:Y:S01]  /*31c0*/  MUFU.TANH R18, R18 ;  /* 0x0000001200127308 */ /* 0x000ee20000002400 */
[----:B------:R-:W-:-:S02]  /*31d0*/  FSEL R32, R32, -INF , P2 ;  /* 0xff80000020207808 */ /* 0x000fc40001000000 */
[----:B------:R-:W-:Y:S02]  /*31e0*/  FMNMX.FTZ R3, R27, R3, !PT ;  /* 0x000000031b037209 */ /* 0x000fe40007810000 */
[----:B-----5:R-:W-:Y:S02]  /*31f0*/  FSEL R48, R48, -INF , P0 ;  /* 0xff80000030307808 */ /* 0x020fe40000000000 */
[----:B------:R-:W-:Y:S01]  /*3200*/  ISETP.GT.AND P0, PT, R2, 0x21, PT ;  /* 0x000000210200780c */ /* 0x000fe20003f04270 */
[----:B------:R-:W4:Y:S01]  /*3210*/  MUFU.TANH R17, R17 ;  /* 0x0000001100117308 */ /* 0x000f220000002400 */
[----:B------:R-:W-:Y:S02]  /*3220*/  FSEL R88, R41, -INF , P1 ;  /* 0xff80000029587808 */ /* 0x000fe40000800000 */
[----:B------:R-:W-:Y:S02]  /*3230*/  FMNMX.FTZ R3, R32, R3, !PT ;  /* 0x0000000320037209 */ /* 0x000fe40007810000 */
[----:B------:R-:W-:-:S02]  /*3240*/  FSEL R49, R49, -INF , P2 ;  /* 0xff80000031317808 */ /* 0x000fc40001000000 */
[----:B------:R-:W-:Y:S01]  /*3250*/  ISETP.GT.AND P2, PT, R2, 0x28, PT ;  /* 0x000000280200780c */ /* 0x000fe20003f44270 */
[----:B------:R-:W5:Y:S01]  /*3260*/  MUFU.TANH R28, R28 ;  /* 0x0000001c001c7308 */ /* 0x000f620000002400 */
[----:B------:R-:W-:Y:S02]  /*3270*/  FSEL R85, R40, -INF , P0 ;  /* 0xff80000028557808 */ /* 0x000fe40000000000 */
[----:B------:R-:W-:Y:S02]  /*3280*/  FMNMX.FTZ R3, R88, R3, !PT ;  /* 0x0000000358037209 */ /* 0x000fe40007810000 */
[----:B------:R-:W-:Y:S02]  /*3290*/  FMNMX.FTZ R8, R15, R20, !PT ;  /* 0x000000140f087209 */ /* 0x000fe40007810000 */
[----:B------:R-:W-:Y:S01]  /*32a0*/  FSEL R95, R37, -INF , P1 ;  /* 0xff800000255f7808 */ /* 0x000fe20000800000 */
[----:B------:R-:W3:Y:S01]  /*32b0*/  MUFU.TANH R9, R9 ;  /* 0x0000000900097308 */ /* 0x000ee20000002400 */
[----:B------:R-:W-:-:S02]  /*32c0*/  FSEL R92, R36, -INF , P0 ;  /* 0xff800000245c7808 */ /* 0x000fc40000000000 */
[C---:B------:R-:W-:Y:S02]  /*32d0*/  ISETP.GT.AND P1, PT, R2.reuse, 0x29, PT ;  /* 0x000000290200780c */ /* 0x040fe40003f24270 */
[----:B------:R-:W-:Y:S02]  /*32e0*/  ISETP.GT.AND P0, PT, R2, 0x30, PT ;  /* 0x000000300200780c */ /* 0x000fe40003f04270 */
[----:B------:R-:W-:Y:S01]  /*32f0*/  FSEL R84, R35, -INF , P2 ;  /* 0xff80000023547808 */ /* 0x000fe20001000000 */
[----:B------:R-:W4:Y:S01]  /*3300*/  MUFU.TANH R19, R19 ;  /* 0x0000001300137308 */ /* 0x000f220000002400 */
[----:B------:R-:W-:Y:S02]  /*3310*/  FMNMX.FTZ R3, R85, R3, !PT ;  /* 0x0000000355037209 */ /* 0x000fe40007810000 */
[----:B------:R-:W-:Y:S02]  /*3320*/  FMNMX.FTZ R8, R24, R8, !PT ;  /* 0x0000000818087209 */ /* 0x000fe40007810000 */
[----:B-1----:R-:W-:-:S02]  /*3330*/  FSEL R93, R22, -INF , P2 ;  /* 0xff800000165d7808 */ /* 0x002fc40001000000 */
[----:B--2---:R-:W-:Y:S01]  /*3340*/  FSEL R91, R23, -INF , P1 ;  /* 0xff800000175b7808 */ /* 0x004fe20000800000 */
[----:B------:R-:W1:Y:S01]  /*3350*/  MUFU.TANH R30, R30 ;  /* 0x0000001e001e7308 */ /* 0x000e620000002400 */
[----:B------:R-:W-:Y:S02]  /*3360*/  FSEL R83, R21, -INF , P1 ;  /* 0xff80000015537808 */ /* 0x000fe40000800000 */
[----:B------:R-:W-:Y:S02]  /*3370*/  FMNMX.FTZ R3, R84, R3, !PT ;  /* 0x0000000354037209 */ /* 0x000fe40007810000 */
[----:B---3--:R-:W-:Y:S02]  /*3380*/  FSEL R94, R18, -INF , P0 ;  /* 0xff800000125e7808 */ /* 0x008fe40000000000 */
[----:B------:R-:W-:Y:S01]  /*3390*/  FSEL R90, R16, -INF , P0 ;  /* 0xff800000105a7808 */ /* 0x000fe20000000000 */
[----:B------:R-:W-:Y:S01]  /*33a0*/  BAR.SYNC.DEFER_BLOCKING 0x0 ;  /* 0x0000000000007b1d */ /* 0x000fe20000010000 */
[----:B------:R-:W-:-:S02]  /*33b0*/  ISETP.GT.AND P2, PT, R2, 0x31, PT ;  /* 0x000000310200780c */ /* 0x000fc40003f44270 */
[C---:B------:R-:W-:Y:S02]  /*33c0*/  ISETP.GT.AND P1, PT, R2.reuse, 0x38, PT ;  /* 0x000000380200780c */ /* 0x040fe40003f24270 */
[----:B------:R-:W-:Y:S02]  /*33d0*/  ISETP.GT.AND P0, PT, R2, 0x39, PT ;  /* 0x000000390200780c */ /* 0x000fe40003f04270 */
[----:B------:R-:W-:Y:S02]  /*33e0*/  FMNMX.FTZ R2, R25, R8, !PT ;  /* 0x0000000819027209 */ /* 0x000fe40007810000 */
[----:B------:R-:W-:Y:S02]  /*33f0*/  FMNMX.FTZ R3, R83, R3, !PT ;  /* 0x0000000353037209 */ /* 0x000fe40007810000 */
[----:B------:R-:W-:Y:S02]  /*3400*/  FMNMX.FTZ R2, R33, R2, !PT ;  /* 0x0000000221027209 */ /* 0x000fe40007810000 */
[----:B----4-:R-:W-:-:S02]  /*3410*/  FSEL R89, R17, -INF , P2 ;  /* 0xff80000011597808 */ /* 0x010fc40001000000 */
[----:B------:R-:W-:Y:S02]  /*3420*/  FMNMX.FTZ R3, R90, R3, !PT ;  /* 0x000000035a037209 */ /* 0x000fe40007810000 */
[----:B------:R-:W-:Y:S02]  /*3430*/  FMNMX.FTZ R2, R34, R2, !PT ;  /* 0x0000000222027209 */ /* 0x000fe40007810000 */
[----:B-----5:R-:W-:Y:S02]  /*3440*/  FSEL R87, R28, -INF , P1 ;  /* 0xff8000001c577808 */ /* 0x020fe40000800000 */
[----:B------:R-:W-:Y:S02]  /*3450*/  FMNMX.FTZ R3, R89, R3, !PT ;  /* 0x0000000359037209 */ /* 0x000fe40007810000 */
[----:B------:R-:W-:Y:S02]  /*3460*/  FMNMX.FTZ R2, R48, R2, !PT ;  /* 0x0000000230027209 */ /* 0x000fe40007810000 */
[----:B------:R-:W-:Y:S01]  /*3470*/  FSEL R86, R9, -INF , P0 ;  /* 0xff80000009567808 */ /* 0x000fe20000000000 */
[----:B------:R-:W-:Y:S01]  /*3480*/  FMUL.FTZ R9, R31, c[0x0][0x320] ;  /* 0x0000c8001f097a20 */ /* 0x000fe20000410000 */
[----:B------:R-:W-:-:S02]  /*3490*/  FMNMX.FTZ R3, R87, R3, !PT ;  /* 0x0000000357037209 */ /* 0x000fc40007810000 */
[----:B------:R-:W-:Y:S02]  /*34a0*/  FMNMX.FTZ R2, R49, R2, !PT ;  /* 0x0000000231027209 */ /* 0x000fe40007810000 */
[----:B------:R-:W-:Y:S01]  /*34b0*/  FMNMX.FTZ R3, R86, R3, !PT ;  /* 0x0000000356037209 */ /* 0x000fe20007810000 */
[----:B------:R-:W2:Y:S01]  /*34c0*/  MUFU.TANH R9, R9 ;  /* 0x0000000900097308 */ /* 0x000ea20000002400 */
[----:B------:R-:W-:Y:S02]  /*34d0*/  FMNMX.FTZ R2, R95, R2, !PT ;  /* 0x000000025f027209 */ /* 0x000fe40007810000 */
[----:B------:R-:W-:Y:S01]  /*34e0*/  FSEL R82, R19, -INF , P2 ;  /* 0xff80000013527808 */ /* 0x000fe20001000000 */
[----:B------:R-:W3:Y:S01]  /*34f0*/  SHFL.BFLY PT, R8, R3, 0x2, 0x1f ;  /* 0x0c401f0003087f89 */ /* 0x000ee200000e0000 */
[----:B------:R-:W-:Y:S02]  /*3500*/  FMNMX.FTZ R2, R92, R2, !PT ;  /* 0x000000025c027209 */ /* 0x000fe40007810000 */
[----:B-1----:R-:W-:-:S02]  /*3510*/  FSEL R81, R30, -INF , P1 ;  /* 0xff8000001e517808 */ /* 0x002fc40000800000 */
[----:B------:R-:W-:-:S04]  /*3520*/  FMNMX.FTZ R2, R93, R2, !PT ;  /* 0x000000025d027209 */ /* 0x000fc80007810000 */
[----:B------:R-:W-:Y:S02]  /*3530*/  FMNMX.FTZ R2, R91, R2, !PT ;  /* 0x000000025b027209 */ /* 0x000fe40007810000 */
[----:B--2---:R-:W-:Y:S02]  /*3540*/  FSEL R80, R9, -INF , P0 ;  /* 0xff80000009507808 */ /* 0x004fe40000000000 */
[----:B------:R-:W-:Y:S02]  /*3550*/  FMNMX.FTZ R2, R94, R2, !PT ;  /* 0x000000025e027209 */ /* 0x000fe40007810000 */
[----:B------:R-:W-:Y:S01]  /*3560*/  PLOP3.LUT P0, PT, PT, PT, UP0, 0x80, 0x0 ;  /* 0x000000000000781c */ /* 0x000fe20003f0f008 */
[----:B------:R-:W-:Y:S01]  /*3570*/  UISETP.GE.AND UP0, UPT, UR14, UR8, UPT ;  /* 0x000000080e00728c */ /* 0x000fe2000bf06270 */
[----:B------:R-:W-:-:S04]  /*3580*/  FMNMX.FTZ R2, R82, R2, !PT ;  /* 0x0000000252027209 */ /* 0x000fc80007810000 */
[----:B------:R-:W-:Y:S02]  /*3590*/  FMNMX.FTZ R2, R81, R2, !PT ;  /* 0x0000000251027209 */ /* 0x000fe40007810000 */
[----:B---3--:R-:W-:Y:S02]  /*35a0*/  FMNMX.FTZ R3, R3, R8, !PT ;  /* 0x0000000803037209 */ /* 0x008fe40007810000 */
[----:B------:R-:W-:-:S03]  /*35b0*/  FMNMX.FTZ R2, R80, R2, !PT ;  /* 0x0000000250027209 */ /* 0x000fc60007810000 */
[----:B------:R-:W1:Y:S04]  /*35c0*/  SHFL.BFLY PT, R8, R3, 0x1, 0x1f ;  /* 0x0c201f0003087f89 */ /* 0x000e6800000e0000 */
[----:B------:R-:W2:Y:S01]  /*35d0*/  SHFL.BFLY PT, R9, R2, 0x2, 0x1f ;  /* 0x0c401f0002097f89 */ /* 0x000ea200000e0000 */
[----:B-1----:R-:W-:Y:S02]  /*35e0*/  FMNMX.FTZ R3, R3, R8, !PT ;  /* 0x0000000803037209 */ /* 0x002fe40007810000 */
[----:B--2---:R-:W-:-:S03]  /*35f0*/  FMNMX.FTZ R2, R2, R9, !PT ;  /* 0x0000000902027209 */ /* 0x004fc60007810000 */
[C---:B------:R-:W-:Y:S01]  /*3600*/  FMUL.FTZ R13, R3.reuse, c[0x0][0x2d0] ;  /* 0x0000b400030d7a20 */ /* 0x040fe20000410000 */
[----:B------:R-:W-:Y:S01]  /*3610*/  FSETP.NEU.FTZ.AND P1, PT, R3, -INF , PT ;  /* 0xff8000000300780b */ /* 0x000fe20003f3d000 */
[----:B------:R-:W-:Y:S01]  /*3620*/  @P0 IMAD.WIDE.U32 R8, R96, UR14, R98 ;  /* 0x0000000e60080c25 */ /* 0x000fe2000f8e0062 */
[----:B------:R-:W1:Y:S02]  /*3630*/  SHFL.BFLY PT, R16, R2, 0x1, 0x1f ;  /* 0x0c201f0002107f89 */ /* 0x000e6400000e0000 */
[----:B------:R-:W-:Y:S02]  /*3640*/  FSEL R13, R13, RZ, P1 ;  /* 0x000000ff0d0d7208 */ /* 0x000fe40000800000 */
[----:B------:R-:W-:-:S03]  /*3650*/  @P0 IADD3 R9, R9, UR4, RZ ;  /* 0x0000000409090c10 */ /* 0x000fc6000fffe0ff */
[--C-:B------:R-:W-:Y:S02]  /*3660*/  FFMA.FTZ R6, R6, c[0x0][0x2d0], -R13.reuse ;  /* 0x0000b40006067a23 */ /* 0x100fe4000001080d */
[--C-:B------:R-:W-:Y:S02]  /*3670*/  FFMA.FTZ R7, R7, c[0x0][0x2d0], -R13.reuse ;  /* 0x0000b40007077a23 */ /* 0x100fe4000001080d */
[----:B------:R2:W-:Y:S01]  /*3680*/  MUFU.EX2 R99, R6 ;  /* 0x0000000600637308 */ /* 0x0005e20000000800 */
[--C-:B------:R-:W-:Y:S02]  /*3690*/  FFMA.FTZ R10, R10, c[0x0][0x2d0], -R13.reuse ;  /* 0x0000b4000a0a7a23 */ /* 0x100fe4000001080d */
[----:B------:R-:W-:-:S05]  /*36a0*/  FFMA.FTZ R0, R32, c[0x0][0x2d0], -R13 ;  /* 0x0000b40020007a23 */ /* 0x000fca000001080d */
[----:B------:R3:W-:Y:S01]  /*36b0*/  MUFU.EX2 R98, R7 ;  /* 0x0000000700627308 */ /* 0x0007e20000000800 */
[----:B-1----:R-:W-:Y:S02]  /*36c0*/  FMNMX.FTZ R2, R2, R16, !PT ;  /* 0x0000001002027209 */ /* 0x002fe40007810000 */
[----:B--2---:R-:W-:-:S05]  /*36d0*/  @P0 LEA R6, P1, R8, c[0x0][0x1c8], 0x1 ;  /* 0x0000720008060a11 */ /* 0x004fca00078208ff */
[----:B------:R1:W-:Y:S01]  /*36e0*/  MUFU.EX2 R97, R10 ;  /* 0x0000000a00617308 */ /* 0x0003e20000000800 */
[----:B---3--:R-:W-:Y:S01]  /*36f0*/  @P0 LEA.HI.X R7, R8, c[0x0][0x1cc], R9, 0x1, P1 ;  /* 0x0000730008070a11 */ /* 0x008fe200008f0c09 */
[----:B------:R-:W-:Y:S01]  /*3700*/  IMAD.U32 R9, RZ, RZ, UR9 ;  /* 0x00000009ff097e24 */ /* 0x000fe2000f8e00ff */
[----:B------:R-:W-:-:S05]  /*3710*/  MOV R8, UR10 ;  /* 0x0000000a00087c02 */ /* 0x000fca0008000f00 */
[----:B------:R2:W-:Y:S01]  /*3720*/  MUFU.EX2 R124, R0 ;  /* 0x00000000007c7308 */ /* 0x0005e20000000800 */
[----:B------:R3:W-:Y:S01]  /*3730*/  @P0 LDGSTS.E.BYPASS.LTC128B.128 [R100+0x10100], [R6.64], !P6 ;  /* 0x1010000006640fae */ /* 0x0007e2000f101d4c */
[----:B------:R-:W-:Y:S01]  /*3740*/  @P0 LEA R8, P1, R8, R6, 0x1 ;  /* 0x0000000608080211 */ /* 0x000fe200078208ff */
[----:B-1----:R-:W-:-:S03]  /*3750*/  FFMA.FTZ R10, R12, c[0x0][0x2d0], -R13 ;  /* 0x0000b4000c0a7a23 */ /* 0x002fc6000001080d */
[----:B------:R-:W-:Y:S01]  /*3760*/  @P0 LEA.HI.X R9, R11, R7, R9, 0x1, P1 ;  /* 0x000000070b090211 */ /* 0x000fe200008f0c09 */
[C---:B------:R-:W-:Y:S01]  /*3770*/  FMUL.FTZ R12, R2.reuse, c[0x0][0x2d0] ;  /* 0x0000b400020c7a20 */ /* 0x040fe20000410000 */
[----:B------:R3:W-:Y:S01]  /*3780*/  @P0 LDGSTS.E.BYPASS.LTC128B.128 [R100+0x12100], [R6.64+0x80], !P5 ;  /* 0x1210008006640fae */ /* 0x0007e2000e901d4c */
[----:B------:R-:W-:Y:S01]  /*3790*/  FSETP.NEU.FTZ.AND P1, PT, R2, -INF , PT ;  /* 0xff8000000200780b */ /* 0x000fe20003f3d000 */
[----:B------:R1:W4:Y:S02]  /*37a0*/  MUFU.EX2 R176, R10 ;  /* 0x0000000a00b07308 */ /* 0x0003240000000800 */
[----:B------:R3:W-:Y:S01]  /*37b0*/  @P0 LDGSTS.E.BYPASS.LTC128B.128 [R100+0x14100], [R6.64+0x100], !P4 ;  /* 0x1410010006640fae */ /* 0x0007e2000e101d4c */
[----:B------:R-:W-:-:S03]  /*37c0*/  FSEL R12, R12, RZ, P1 ;  /* 0x000000ff0c0c7208 */ /* 0x000fc60000800000 */
[----:B------:R3:W-:Y:S02]  /*37d0*/  @P0 LDGSTS.E.BYPASS.LTC128B.128 [R100+0x16100], [R6.64+0x180], !P3 ;  /* 0x1610018006640fae */ /* 0x0007e4000d901d4c */
[--C-:B------:R-:W-:Y:S02]  /*37e0*/  FFMA.FTZ R4, R20, c[0x0][0x2d0], -R12.reuse ;  /* 0x0000b40014047a23 */ /* 0x100fe4000001080c */
[----:B------:R5:W-:Y:S01]  /*37f0*/  @P0 LDGSTS.E.BYPASS.LTC128B.128 [R100+0x11100], [R8.64], !P6 ;  /* 0x1110000008640fae */ /* 0x000be2000f101d4c */
[----:B--2---:R-:W-:Y:S01]  /*3800*/  FFMA.FTZ R0, R33, c[0x0][0x2d0], -R12 ;  /* 0x0000b40021007a23 */ /* 0x004fe2000001080c */
[----:B------:R2:W-:Y:S02]  /*3810*/  MUFU.EX2 R178, R4 ;  /* 0x0000000400b27308 */ /* 0x0005e40000000800 */
[----:B------:R5:W-:Y:S01]  /*3820*/  @P0 LDGSTS.E.BYPASS.LTC128B.128 [R100+0x13100], [R8.64+0x80], !P5 ;  /* 0x1310008008640fae */ /* 0x000be2000e901d4c */
[----:B-1----:R-:W-:-:S03]  /*3830*/  FFMA.FTZ R10, R14, c[0x0][0x2d0], -R13 ;  /* 0x0000b4000e0a7a23 */ /* 0x002fc6000001080d */
[----:B------:R5:W-:Y:S02]  /*3840*/  @P0 LDGSTS.E.BYPASS.LTC128B.128 [R100+0x15100], [R8.64+0x100], !P4 ;  /* 0x1510010008640fae */ /* 0x000be4000e101d4c */
[----:B------:R1:W-:Y:S02]  /*3850*/  MUFU.EX2 R125, R0 ;  /* 0x00000000007d7308 */ /* 0x0003e40000000800 */
[----:B------:R5:W-:Y:S01]  /*3860*/  @P0 LDGSTS.E.BYPASS.LTC128B.128 [R100+0x17100], [R8.64+0x180], !P3 ;  /* 0x1710018008640fae */ /* 0x000be2000d901d4c */
[----:B------:R-:W-:-:S03]  /*3870*/  PLOP3.LUT P0, PT, PT, PT, UP0, 0x80, 0x0 ;  /* 0x000000000000781c */ /* 0x000fc60003f0f008 */
[----:B------:R-:W5:Y:S01]  /*3880*/  LDSM.16.MT88.4 R16, [R238+0x100] ;  /* 0x00010000ee10783b */ /* 0x000f620000004200 */
[--C-:B--2---:R-:W-:Y:S01]  /*3890*/  FFMA.FTZ R4, R24, c[0x0][0x2d0], -R12.reuse ;  /* 0x0000b40018047a23 */ /* 0x104fe2000001080c */
[----:B------:R4:W-:Y:S02]  /*38a0*/  MUFU.EX2 R252, R10 ;  /* 0x0000000a00fc7308 */ /* 0x0009e40000000800 */
[----:B------:R-:W-:Y:S01]  /*38b0*/  LDSM.16.MT88.4 R28, [R241+0x100] ;  /* 0x00010000f11c783b */ /* 0x000fe20000004200 */
[----:B---3--:R-:W-:-:S03]  /*38c0*/  FFMA.FTZ R6, R15, c[0x0][0x2d0], -R12 ;  /* 0x0000b4000f067a23 */ /* 0x008fc6000001080c */
[----:B------:R-:W2:Y:S01]  /*38d0*/  LDSM.16.MT88.4 R20, [R237+0x100] ;  /* 0x00010000ed14783b */ /* 0x000ea20000004200 */
[----:B-1----:R-:W-:Y:S01]  /*38e0*/  FFMA.FTZ R0, R34, c[0x0][0x2d0], -R12 ;  /* 0x0000b40022007a23 */ /* 0x002fe2000001080c */
[----:B------:R1:W-:Y:S02]  /*38f0*/  MUFU.EX2 R127, R4 ;  /* 0x00000004007f7308 */ /* 0x0003e40000000800 */
[----:B------:R-:W3:Y:S04]  /*3900*/  LDSM.16.MT88.4 R32, [R241+0x900] ;  /* 0x00090000f120783b */ /* 0x000ee80000004200 */
[----:B------:R-:W-:Y:S02]  /*3910*/  LDSM.16.MT88.4 R68, [R237+0x2100] ;  /* 0x00210000ed44783b */ /* 0x000fe40000004200 */
[----:B------:R-:W5:Y:S01]  /*3920*/  MUFU.EX2 R179, R6 ;  /* 0x0000000600b37308 */ /* 0x000f620000000800 */
[----:B----4-:R-:W-:Y:S01]  /*3930*/  F2FP.PACK_AB R10, R176, R97 ;  /* 0x00000061b00a723e */ /* 0x010fe200000000ff */
[----:B------:R-:W4:Y:S01]  /*3940*/  LDSM.16.MT88.4 R40, [R238+0x900] ;  /* 0x00090000ee28783b */ /* 0x000f220000004200 */
[----:B-----5:R-:W-:-:S03]  /*3950*/  F2FP.PACK_AB R8, R98, R99 ;  /* 0x000000636208723e */ /* 0x020fc600000000ff */
[----:B------:R-:W5:Y:S01]  /*3960*/  LDSM.16.MT88.4 R56, [R240+0x100] ;  /* 0x00010000f038783b */ /* 0x000f620000004200 */
[--C-:B-1----:R-:W-:Y:S01]  /*3970*/  FFMA.FTZ R4, R25, c[0x0][0x2d0], -R12.reuse ;  /* 0x0000b40019047a23 */ /* 0x102fe2000001080c */
[----:B------:R1:W1:Y:S02]  /*3980*/  MUFU.EX2 R14, R0 ;  /* 0x00000000000e7308 */ /* 0x0002640000000800 */
[----:B------:R-:W2:Y:S04]  /*3990*/  LDSM.16.MT88.4 R72, [R237+0x2900] ;  /* 0x00290000ed48783b */ /* 0x000ea80000004200 */
[----:B------:R-:W3:Y:S01]  /*39a0*/  LDSM.16.MT88.4 R44, [R237+0x900] ;  /* 0x00090000ed2c783b */ /* 0x000ee20000004200 */
[----:B------:R-:W-:Y:S01]  /*39b0*/  F2FP.PACK_AB R9, R178, R179 ;  /* 0x000000b3b209723e */ /* 0x000fe200000000ff */
[----:B------:R1:W1:Y:S02]  /*39c0*/  MUFU.EX2 R126, R4 ;  /* 0x00000004007e7308 */ /* 0x0002640000000800 */
[----:B------:R-:W3:Y:S04]  /*39d0*/  LDSM.16.MT88.4 R64, [R240+0x900] ;  /* 0x00090000f040783b */ /* 0x000ee80000004200 */
[----:B------:R-:W0:Y:S01]  /*39e0*/  LDGDEPBAR ;  /* 0x00000000000079af */ /* 0x000e220000000000 */
[----:B-1----:R-:W-:Y:S01]  /*39f0*/  FFMA.FTZ R0, R48, c[0x0][0x2d0], -R12 ;  /* 0x0000b40030007a23 */ /* 0x002fe2000001080c */
[----:B------:R-:W-:-:S03]  /*3a00*/  F2FP.PACK_AB R5, R14, R125 ;  /* 0x0000007d0e05723e */ /* 0x000fc600000000ff */
[----:B------:R1:W-:Y:S01]  /*3a10*/  MUFU.EX2 R96, R0 ;  /* 0x0000000000607308 */ /* 0x0003e20000000800 */
[----:B------:R-:W-:Y:S01]  /*3a20*/  FFMA.FTZ R4, R26, c[0x0][0x2d0], -R13 ;  /* 0x0000b4001a047a23 */ /* 0x000fe2000001080d */
[----:B------:R-:W-:-:S06]  /*3a30*/  F2FP.PACK_AB R11, R126, R127 ;  /* 0x0000007f7e0b723e */ /* 0x000fcc00000000ff */
[----:B------:R4:W-:Y:S01]  /*3a40*/  MUFU.EX2 R132, R4 ;  /* 0x0000000400847308 */ /* 0x0009e20000000800 */
[C---:B------:R-:W-:Y:S01]  /*3a50*/  HMMA.16816.F32 R36, R8.reuse, R16, RZ ;  /* 0x000000100824723c */ /* 0x040fe200000018ff */
[----:B-1----:R-:W-:Y:S02]  /*3a60*/  FFMA.FTZ R0, R49, c[0x0][0x2d0], -R12 ;  /* 0x0000b40031007a23 */ /* 0x002fe4000001080c */
[----:B------:R-:W1:Y:S04]  /*3a70*/  LDSM.16.MT88.4 R48, [R238+0x2100] ;  /* 0x00210000ee30783b */ /* 0x000e680000004200 */
[----:B------:R-:W3:Y:S01]  /*3a80*/  MUFU.EX2 R15, R0 ;  /* 0x00000000000f7308 */ /* 0x000ee20000000800 */
[----:B--2---:R-:W-:Y:S01]  /*3a90*/  HMMA.16816.F32 R60, R8, R20, RZ ;  /* 0x00000014083c723c */ /* 0x004fe200000018ff */
[----:B----4-:R-:W-:-:S06]  /*3aa0*/  FFMA.FTZ R4, R27, c[0x0][0x2d0], -R13 ;  /* 0x0000b4001b047a23 */ /* 0x010fcc000001080d */
[----:B------:R-:W2:Y:S01]  /*3ab0*/  MUFU.EX2 R6, R4 ;  /* 0x0000000400067308 */ /* 0x000ea20000000800 */
[----:B------:R-:W-:Y:S01]  /*3ac0*/  HMMA.16816.F32 R24, R8, R18, RZ ;  /* 0x000000120818723c */ /* 0x000fe200000018ff */
[----:B---3--:R-:W-:-:S07]  /*3ad0*/  F2FP.PACK_AB R7, R15, R96 ;  /* 0x000000600f07723e */ /* 0x008fce00000000ff */
[----:B------:R-:W-:Y:S01]  /*3ae0*/  HMMA.16816.F32 R16, R8, R30, RZ ;  /* 0x0000001e0810723c */ /* 0x000fe200000018ff */
[----:B--2---:R-:W-:Y:S01]  /*3af0*/  IMAD.MOV.U32 R0, RZ, RZ, R6 ;  /* 0x000000ffff007224 */ /* 0x004fe200078e0006 */
[----:B------:R-:W-:-:S06]  /*3b00*/  F2FP.PACK_AB R4, R132, R252 ;  /* 0x000000fc8404723e */ /* 0x000fcc00000000ff */
[----:B------:R-:W-:Y:S01]  /*3b10*/  HMMA.16816.F32 R52, R8, R22, RZ ;  /* 0x000000160834723c */ /* 0x000fe200000018ff */
[----:B------:R-:W-:-:S07]  /*3b20*/  F2FP.PACK_AB R6, R124, R0 ;  /* 0x000000007c06723e */ /* 0x000fce00000000ff */
[----:B------:R-:W-:Y:S08]  /*3b30*/  HMMA.16816.F32 R20, R8, R28, RZ ;  /* 0x0000001c0814723c */ /* 0x000ff000000018ff */
[C---:B------:R-:W-:Y:S08]  /*3b40*/  HMMA.16816.F32 R16, R4.reuse, R34, R16 ;  /* 0x000000220410723c */ /* 0x040ff00000001810 */
[C---:B------:R-:W-:Y:S08]  /*3b50*/  HMMA.16816.F32 R36, R4.reuse, R40, R36 ;  /* 0x000000280424723c */ /* 0x040ff00000001824 */
[C---:B------:R-:W-:Y:S01]  /*3b60*/  HMMA.16816.F32 R20, R4.reuse, R32, R20 ;  /* 0x000000200414723c */ /* 0x040fe20000001814 */
[----:B------:R-:W2:Y:S07]  /*3b70*/  LDSM.16.MT88.4 R32, [R241+0x2100] ;  /* 0x00210000f120783b */ /* 0x000eae0000004200 */
[----:B------:R-:W-:Y:S01]  /*3b80*/  MOV R107, R16 ;  /* 0x00000010006b7202 */ /* 0x000fe20000000f00 */
[----:B------:R-:W-:Y:S01]  /*3b90*/  IMAD.MOV.U32 R177, RZ, RZ, R17 ;  /* 0x000000ffffb17224 */ /* 0x000fe200078e0011 */
[----:B------:R-:W-:Y:S01]  /*3ba0*/  HMMA.16816.F32 R148, R4, R42, R24 ;  /* 0x0000002a0494723c */ /* 0x000fe20000001818 */
[----:B------:R-:W-:Y:S01]  /*3bb0*/  IMAD.MOV.U32 R135, RZ, RZ, R18 ;  /* 0x000000ffff877224 */ /* 0x000fe200078e0012 */
[----:B------:R-:W-:Y:S01]  /*3bc0*/  LDSM.16.MT88.4 R40, [R238+0x4100] ;  /* 0x00410000ee28783b */ /* 0x000fe20000004200 */
[----:B------:R-:W-:-:S03]  /*3bd0*/  IMAD.MOV.U32 R134, RZ, RZ, R19 ;  /* 0x000000ffff867224 */ /* 0x000fc600078e0013 */
[----:B------:R-:W-:Y:S01]  /*3be0*/  MOV R106, R39 ;  /* 0x00000027006a7202 */ /* 0x000fe20000000f00 */
[----:B------:R-:W-:Y:S01]  /*3bf0*/  IMAD.MOV.U32 R105, RZ, RZ, R37 ;  /* 0x000000ffff697224 */ /* 0x000fe200078e0025 */
[C---:B------:R-:W-:Y:S01]  /*3c00*/  HMMA.16816.F32 R16, R8.reuse, R68, RZ ;  /* 0x000000440810723c */ /* 0x040fe200000018ff */
[----:B------:R-:W-:Y:S02]  /*3c10*/  IMAD.MOV.U32 R104, RZ, RZ, R38 ;  /* 0x000000ffff687224 */ /* 0x000fe400078e0026 */
[----:B------:R-:W-:Y:S02]  /*3c20*/  IMAD.MOV.U32 R103, RZ, RZ, R36 ;  /* 0x000000ffff677224 */ /* 0x000fe400078e0024 */
[----:B------:R-:W3:Y:S01]  /*3c30*/  LDSM.16.MT88.4 R36, [R238+0x2900] ;  /* 0x00290000ee24783b */ /* 0x000ee20000004200 */
[----:B------:R-:W-:Y:S01]  /*3c40*/  MOV R79, R20 ;  /* 0x00000014004f7202 */ /* 0x000fe20000000f00 */
[----:B------:R-:W-:Y:S01]  /*3c50*/  IMAD.MOV.U32 R78, RZ, RZ, R21 ;  /* 0x000000ffff4e7224 */ /* 0x000fe200078e0015 */
[----:B-----5:R-:W-:Y:S01]  /*3c60*/  HMMA.16816.F32 R28, R8, R56, RZ ;  /* 0x00000038081c723c */ /* 0x020fe200000018ff */
[----:B------:R-:W-:-:S02]  /*3c70*/  IMAD.MOV.U32 R77, RZ, RZ, R22 ;  /* 0x000000ffff4d7224 */ /* 0x000fc400078e0016 */
[----:B------:R-:W-:-:S05]  /*3c80*/  IMAD.MOV.U32 R76, RZ, RZ, R23 ;  /* 0x000000ffff4c7224 */ /* 0x000fca00078e0017 */
[----:B------:R-:W-:Y:S01]  /*3c90*/  HMMA.16816.F32 R20, R8, R58, RZ ;  /* 0x0000003a0814723c */ /* 0x000fe200000018ff */
[----:B------:R-:W-:Y:S07]  /*3ca0*/  LDSM.16.MT88.4 R56, [R241+0x2900] ;  /* 0x00290000f138783b */ /* 0x000fee0000004200 */
[C---:B------:R-:W-:Y:S08]  /*3cb0*/  HMMA.16816.F32 R24, R4.reuse, R72, R16 ;  /* 0x000000480418723c */ /* 0x040ff00000001810 */
[C---:B------:R-:W-:Y:S01]  /*3cc0*/  HMMA.16816.F32 R164, R4.reuse, R44, R60 ;  /* 0x0000002c04a4723c */ /* 0x040fe2000000183c */
[----:B------:R-:W-:Y:S07]  /*3cd0*/  LDSM.16.MT88.4 R60, [R241+0x4100] ;  /* 0x00410000f13c783b */ /* 0x000fee0000004200 */
[C---:B------:R-:W-:Y:S01]  /*3ce0*/  HMMA.16816.F32 R156, R4.reuse, R46, R52 ;  /* 0x0000002e049c723c */ /* 0x040fe20000001834 */
[----:B------:R-:W4:Y:S04]  /*3cf0*/  LDSM.16.MT88.4 R44, [R240+0x2100] ;  /* 0x00210000f02c783b */ /* 0x000f280000004200 */
[----:B------:R-:W-:Y:S03]  /*3d00*/  LDSM.16.MT88.4 R52, [R240+0x2900] ;  /* 0x00290000f034783b */ /* 0x000fe60000004200 */
[----:B------:R-:W-:Y:S01]  /*3d10*/  HMMA.16816.F32 R244, R4, R66, R20 ;  /* 0x0000004204f4723c */ /* 0x000fe20000001814 */
[----:B------:R-:W-:Y:S01]  /*3d20*/  MOV R102, R26 ;  /* 0x0000001a00667202 */ /* 0x000fe20000000f00 */
[----:B------:R-:W-:-:S02]  /*3d30*/  IMAD.MOV.U32 R101, RZ, RZ, R24 ;  /* 0x000000ffff657224 */ /* 0x000fc400078e0018 */
[----:B------:R-:W-:Y:S02]  /*3d40*/  IMAD.MOV.U32 R100, RZ, RZ, R25 ;  /* 0x000000ffff647224 */ /* 0x000fe400078e0019 */
[----:B------:R-:W-:Y:S02]  /*3d50*/  IMAD.MOV.U32 R133, RZ, RZ, R27 ;  /* 0x000000ffff857224 */ /* 0x000fe400078e001b */
[C---:B-1----:R-:W-:Y:S08]  /*3d60*/  HMMA.16816.F32 R24, R8.reuse, R48, RZ ;  /* 0x000000300818723c */ /* 0x042ff000000018ff */
[----:B------:R-:W-:Y:S01]  /*3d70*/  HMMA.16816.F32 R20, R8, R50, RZ ;  /* 0x000000320814723c */ /* 0x000fe200000018ff */
[----:B------:R-:W1:Y:S07]  /*3d80*/  LDSM.16.MT88.4 R48, [R237+0x4100] ;  /* 0x00410000ed30783b */ /* 0x000e6e0000004200 */
[----:B------:R-:W-:Y:S01]  /*3d90*/  HMMA.16816.F32 R140, R4, R64, R28 ;  /* 0x00000040048c723c */ /* 0x000fe2000000181c */
[----:B------:R-:W-:Y:S07]  /*3da0*/  LDSM.16.MT88.4 R64, [R238+0x4900] ;  /* 0x00490000ee40783b */ /* 0x000fee0000004200 */
[C---:B------:R-:W-:Y:S01]  /*3db0*/  HMMA.16816.F32 R28, R8.reuse, R70, RZ ;  /* 0x00000046081c723c */ /* 0x040fe200000018ff */
[----:B------:R-:W-:Y:S07]  /*3dc0*/  LDSM.16.MT88.4 R68, [R240+0x4100] ;  /* 0x00410000f044783b */ /* 0x000fee0000004200 */
[----:B--2---:R-:W-:Y:S08]  /*3dd0*/  HMMA.16816.F32 R16, R8, R32, RZ ;  /* 0x000000200810723c */ /* 0x004ff000000018ff */
[C---:B---3--:R-:W-:Y:S08]  /*3de0*/  HMMA.16816.F32 R160, R4.reuse, R36, R24 ;  /* 0x0000002404a0723c */ /* 0x048ff00000001818 */
[----:B------:R-:W-:Y:S01]  /*3df0*/  HMMA.16816.F32 R152, R4, R38, R20 ;  /* 0x000000260498723c */ /* 0x000fe20000001814 */
[----:B------:R-:W2:Y:S07]  /*3e00*/  LDSM.16.MT88.4 R36, [R237+0x4900] ;  /* 0x00490000ed24783b */ /* 0x000eae0000004200 */
[----:B------:R-:W-:Y:S08]  /*3e10*/  HMMA.16816.F32 R32, R8, R34, RZ ;  /* 0x000000220820723c */ /* 0x000ff000000018ff */
[----:B------:R-:W-:Y:S08]  /*3e20*/  HMMA.16816.F32 R72, R4, R74, R28 ;  /* 0x0000004a0448723c */ /* 0x000ff0000000181c */
[C---:B----4-:R-:W-:Y:S08]  /*3e30*/  HMMA.16816.F32 R28, R8.reuse, R44, RZ ;  /* 0x0000002c081c723c */ /* 0x050ff000000018ff */
[C---:B------:R-:W-:Y:S01]  /*3e40*/  HMMA.16816.F32 R24, R8.reuse, R46, RZ ;  /* 0x0000002e0818723c */ /* 0x040fe200000018ff */
[----:B------:R-:W3:Y:S07]  /*3e50*/  LDSM.16.MT88.4 R44, [R241+0x4900] ;  /* 0x00490000f12c783b */ /* 0x000eee0000004200 */
[----:B-1----:R-:W-:Y:S08]  /*3e60*/  HMMA.16816.F32 R20, R8, R48, RZ ;  /* 0x000000300814723c */ /* 0x002ff000000018ff */
[----:B------:R-:W-:Y:S08]  /*3e70*/  HMMA.16816.F32 R144, R4, R56, R16 ;  /* 0x000000380490723c */ /* 0x000ff00000001810 */
[----:B------:R-:W-:Y:S01]  /*3e80*/  HMMA.16816.F32 R16, R8, R50, RZ ;  /* 0x000000320810723c */ /* 0x000fe200000018ff */
[----:B------:R-:W1:Y:S07]  /*3e90*/  LDSM.16.MT88.4 R48, [R237+0x6100] ;  /* 0x00610000ed30783b */ /* 0x000e6e0000004200 */
[C---:B------:R-:W-:Y:S01]  /*3ea0*/  HMMA.16816.F32 R128, R4.reuse, R58, R32 ;  /* 0x0000003a0480723c */ /* 0x040fe20000001820 */
[----:B------:R-:W4:Y:S07]  /*3eb0*/  LDSM.16.MT88.4 R56, [R240+0x4900] ;  /* 0x00490000f038783b */ /* 0x000f2e0000004200 */
[----:B------:R-:W-:Y:S07]  /*3ec0*/  HMMA.16816.F32 R136, R4, R52, R28 ;  /* 0x000000340488723c */ /* 0x000fee000000181c */
[----:B------:R-:W-:Y:S01]  /*3ed0*/  MOV R53, R107 ;  /* 0x0000006b00357202 */ /* 0x000fe20000000f00 */
[----:B------:R-:W-:Y:S01]  /*3ee0*/  HMMA.16816.F32 R32, R8, R40, RZ ;  /* 0x000000280820723c */ /* 0x000fe200000018ff */
[----:B------:R-:W-:-:S07]  /*3ef0*/  IMAD.MOV.U32 R52, RZ, RZ, R106 ;  /* 0x000000ffff347224 */ /* 0x000fce00078e006a */
[----:B------:R-:W-:Y:S01]  /*3f00*/  HMMA.16816.F32 R28, R8, R42, RZ ;  /* 0x0000002a081c723c */ /* 0x000fe200000018ff */
[----:B------:R-:W-:Y:S07]  /*3f10*/  LDSM.16.MT88.4 R40, [R241+0x6100] ;  /* 0x00610000f128783b */ /* 0x000fee0000004200 */
[C---:B------:R-:W-:Y:S07]  /*3f20*/  HMMA.16816.F32 R120, R4.reuse, R54, R24 ;  /* 0x000000360478723c */ /* 0x040fee0000001818 */
[----:B------:R-:W-:Y:S01]  /*3f30*/  IMAD.MOV.U32 R54, RZ, RZ, R105 ;  /* 0x000000ffff367224 */ /* 0x000fe200078e0069 */
[----:B--2---:R-:W-:Y:S01]  /*3f40*/  HMMA.16816.F32 R248, R4, R36, R20 ;  /* 0x0000002404f8723c */ /* 0x004fe20000001814 */
[----:B------:R-:W-:-:S07]  /*3f50*/  IMAD.MOV.U32 R55, RZ, RZ, R104 ;  /* 0x000000ffff377224 */ /* 0x000fce00078e0068 */
[C---:B------:R-:W-:Y:S08]  /*3f60*/  HMMA.16816.F32 R24, R8.reuse, R60, RZ ;  /* 0x0000003c0818723c */ /* 0x040ff000000018ff */
[----:B------:R-:W-:Y:S08]  /*3f70*/  HMMA.16816.F32 R20, R8, R62, RZ ;  /* 0x0000003e0814723c */ /* 0x000ff000000018ff */
[----:B------:R-:W-:Y:S01]  /*3f80*/  HMMA.16816.F32 R116, R4, R38, R16 ;  /* 0x000000260474723c */ /* 0x000fe20000001810 */
[----:B------:R-:W2:Y:S07]  /*3f90*/  LDSM.16.MT88.4 R36, [R237+0x6900] ;  /* 0x00690000ed24783b */ /* 0x000eae0000004200 */
[----:B------:R-:W-:Y:S08]  /*3fa0*/  HMMA.16816.F32 R16, R8, R68, RZ ;  /* 0x000000440810723c */ /* 0x000ff000000018ff */
[C---:B------:R-:W-:Y:S01]  /*3fb0*/  HMMA.16816.F32 R104, R4.reuse, R64, R32 ;  /* 0x000000400468723c */ /* 0x040fe20000001820 */
[----:B------:R-:W5:Y:S06]  /*3fc0*/  LDSM.16.MT88.4 R32, [R238+0x6100] ;  /* 0x00610000ee20783b */ /* 0x000f6c0000004200 */
[----:B------:R-:W-:Y:S01]  /*3fd0*/  IMAD.MOV.U32 R64, RZ, RZ, R101 ;  /* 0x000000ffff407224 */ /* 0x000fe200078e0065 */
[C---:B------:R-:W-:Y:S01]  /*3fe0*/  HMMA.16816.F32 R108, R4.reuse, R66, R28 ;  /* 0x00000042046c723c */ /* 0x040fe2000000181c */
[----:B------:R-:W-:Y:S01]  /*3ff0*/  IMAD.MOV.U32 R65, RZ, RZ, R100 ;  /* 0x000000ffff417224 */ /* 0x000fe200078e0064 */
[----:B------:R-:W2:Y:S05]  /*4000*/  LDSM.16.MT88.4 R28, [R238+0x6900] ;  /* 0x00690000ee1c783b */ /* 0x000eaa0000004200 */
[----:B------:R-:W-:Y:S01]  /*4010*/  MOV R66, R103 ;  /* 0x0000006700427202 */ /* 0x000fe20000000f00 */
[----:B------:R-:W-:Y:S01]  /*4020*/  IMAD.MOV.U32 R67, RZ, RZ, R102 ;  /* 0x000000ffff437224 */ /* 0x000fe200078e0066 */
[C---:B---3--:R-:W-:Y:S07]  /*4030*/  HMMA.16816.F32 R112, R4.reuse, R44, R24 ;  /* 0x0000002c0470723c */ /* 0x048fee0000001818 */
[----:B------:R-:W-:Y:S01]  /*4040*/  MOV R44, R99 ;  /* 0x00000063002c7202 */ /* 0x000fe20000000f00 */
[----:B------:R-:W-:Y:S01]  /*4050*/  HMMA.16816.F32 R100, R4, R46, R20 ;  /* 0x0000002e0464723c */ /* 0x000fe20000001814 */
[----:B------:R-:W-:-:S06]  /*4060*/  IMAD.MOV.U32 R45, RZ, RZ, R98 ;  /* 0x000000ffff2d7224 */ /* 0x000fcc00078e0062 */
[----:B------:R-:W-:Y:S01]  /*4070*/  IMAD.MOV.U32 R46, RZ, RZ, R96 ;  /* 0x000000ffff2e7224 */ /* 0x000fe200078e0060 */
[----:B-1----:R-:W-:Y:S01]  /*4080*/  HMMA.16816.F32 R20, R8, R48, RZ ;  /* 0x000000300814723c */ /* 0x002fe200000018ff */
[----:B------:R-:W-:-:S06]  /*4090*/  IMAD.MOV.U32 R47, RZ, RZ, R97 ;  /* 0x000000ffff2f7224 */ /* 0x000fcc00078e0061 */
[----:B------:R-:W-:Y:S01]  /*40a0*/  IMAD.MOV.U32 R48, RZ, RZ, R77 ;  /* 0x000000ffff307224 */ /* 0x000fe200078e004d */
[----:B----4-:R-:W-:Y:S01]  /*40b0*/  HMMA.16816.F32 R96, R4, R56, R16 ;  /* 0x000000380460723c */ /* 0x010fe20000001810 */
[----:B------:R-:W-:-:S06]  /*40c0*/  IMAD.MOV.U32 R49, RZ, RZ, R76 ;  /* 0x000000ffff317224 */ /* 0x000fcc00078e004c */
[----:B------:R-:W-:Y:S01]  /*40d0*/  MOV R56, R79 ;  /* 0x0000004f00387202 */ /* 0x000fe20000000f00 */
[----:B------:R-:W-:Y:S01]  /*40e0*/  HMMA.16816.F32 R16, R8, R50, RZ ;  /* 0x000000320810723c */ /* 0x000fe200000018ff */
[----:B------:R-:W-:-:S07]  /*40f0*/  IMAD.MOV.U32 R57, RZ, RZ, R78 ;  /* 0x000000ffff397224 */ /* 0x000fce00078e004e */
[----:B------:R-:W-:Y:S08]  /*4100*/  HMMA.16816.F32 R24, R8, R70, RZ ;  /* 0x000000460818723c */ /* 0x000ff000000018ff */
[C---:B--2---:R-:W-:Y:S08]  /*4110*/  HMMA.16816.F32 R68, R4.reuse, R36, R20 ;  /* 0x000000240444723c */ /* 0x044ff00000001814 */
[C---:B------:R-:W-:Y:S01]  /*4120*/  HMMA.16816.F32 R60, R4.reuse, R38, R16 ;  /* 0x00000026043c723c */ /* 0x040fe20000001810 */
[----:B------:R-:W1:Y:S07]  /*4130*/  LDSM.16.MT88.4 R36, [R241+0x6900] ;  /* 0x00690000f124783b */ /* 0x000e6e0000004200 */
[----:B------:R-:W-:Y:S08]  /*4140*/  HMMA.16816.F32 R76, R4, R58, R24 ;  /* 0x0000003a044c723c */ /* 0x000ff00000001818 */
[C---:B-----5:R-:W-:Y:S07]  /*4150*/  HMMA.16816.F32 R24, R8.reuse, R32, RZ ;  /* 0x000000200818723c */ /* 0x060fee00000018ff */
[----:B------:R-:W-:Y:S01]  /*4160*/  MOV R32, R48 ;  /* 0x0000003000207202 */ /* 0x000fe20000000f00 */
[----:B------:R-:W-:Y:S01]  /*4170*/  HMMA.16816.F32 R20, R8, R34, RZ ;  /* 0x000000220814723c */ /* 0x000fe200000018ff */
[----:B------:R-:W-:-:S06]  /*4180*/  IMAD.MOV.U32 R33, RZ, RZ, R49 ;  /* 0x000000ffff217224 */ /* 0x000fcc00078e0031 */
[----:B------:R-:W-:Y:S01]  /*4190*/  IMAD.MOV.U32 R34, RZ, RZ, R56 ;  /* 0x000000ffff227224 */ /* 0x000fe200078e0038 */
[----:B------:R-:W-:Y:S01]  /*41a0*/  HMMA.16816.F32 R16, R8, R40, RZ ;  /* 0x000000280810723c */ /* 0x000fe200000018ff */
[----:B------:R-:W-:-:S06]  /*41b0*/  IMAD.MOV.U32 R35, RZ, RZ, R57 ;  /* 0x000000ffff237224 */ /* 0x000fcc00078e0039 */
[----:B------:R-:W-:Y:S01]  /*41c0*/  MOV R40, R46 ;  /* 0x0000002e00287202 */ /* 0x000fe20000000f00 */
[----:B------:R-:W-:Y:S01]  /*41d0*/  HMMA.16816.F32 R56, R4, R28, R24 ;  /* 0x0000001c0438723c */ /* 0x000fe20000001818 */
[----:B------:R-:W-:-:S06]  /*41e0*/  IMAD.MOV.U32 R41, RZ, RZ, R47 ;  /* 0x000000ffff297224 */ /* 0x000fcc00078e002f */
[----:B------:R-:W-:Y:S01]  /*41f0*/  IMAD.MOV.U32 R27, RZ, RZ, R44 ;  /* 0x000000ffff1b7224 */ /* 0x000fe200078e002c */
[----:B------:R-:W-:Y:S01]  /*4200*/  HMMA.16816.F32 R48, R4, R30, R20 ;  /* 0x0000001e0430723c */ /* 0x000fe20000001814 */
[----:B------:R-:W-:Y:S01]  /*4210*/  IMAD.MOV.U32 R28, RZ, RZ, R32 ;  /* 0x000000ffff1c7224 */ /* 0x000fe200078e0020 */
[----:B------:R-:W-:Y:S01]  /*4220*/  MOV R32, R66 ;  /* 0x0000004200207202 */ /* 0x000fe20000000f00 */
[----:B------:R-:W-:Y:S01]  /*4230*/  IMAD.MOV.U32 R29, RZ, RZ, R33 ;  /* 0x000000ffff1d7224 */ /* 0x000fe200078e0021 */
[----:B------:R-:W-:Y:S01]  /*4240*/  MOV R66, R124 ;  /* 0x0000007c00427202 */ /* 0x000fe20000000f00 */
[----:B------:R-:W-:Y:S02]  /*4250*/  IMAD.MOV.U32 R33, RZ, RZ, R54 ;  /* 0x000000ffff217224 */ /* 0x000fe400078e0036 */
[----:B------:R-:W-:Y:S01]  /*4260*/  IMAD.MOV.U32 R30, RZ, RZ, R45 ;  /* 0x000000ffff1e7224 */ /* 0x000fe200078e002d */
[----:B------:R-:W-:Y:S01]  /*4270*/  HMMA.16816.F32 R20, R8, R42, RZ ;  /* 0x0000002a0814723c */ /* 0x000fe200000018ff */
[----:B------:R-:W-:-:S02]  /*4280*/  IMAD.MOV.U32 R54, RZ, RZ, R135 ;  /* 0x000000ffff367224 */ /* 0x000fc400078e0087 */
[----:B------:R-:W-:Y:S02]  /*4290*/  IMAD.MOV.U32 R31, RZ, RZ, R41 ;  /* 0x000000ffff1f7224 */ /* 0x000fe400078e0029 */
[----:B------:R-:W-:Y:S02]  /*42a0*/  IMAD.MOV.U32 R41, RZ, RZ, R35 ;  /* 0x000000ffff297224 */ /* 0x000fe400078e0023 */
[----:B------:R-:W-:Y:S01]  /*42b0*/  MOV R43, R27 ;  /* 0x0000001b002b7202 */ /* 0x000fe20000000f00 */
[----:B-1----:R-:W-:Y:S01]  /*42c0*/  HMMA.16816.F32 R44, R4, R36, R16 ;  /* 0x00000024042c723c */ /* 0x002fe20000001810 */
[----:B------:R-:W1:Y:S01]  /*42d0*/  LDSM.16.MT88.4 R16, [R240+0x6100] ;  /* 0x00610000f010783b */ /* 0x000e620000004200 */
[----:B------:R-:W-:Y:S02]  /*42e0*/  IMAD.MOV.U32 R42, RZ, RZ, R0 ;  /* 0x000000ffff2a7224 */ /* 0x000fe400078e0000 */
[----:B------:R-:W-:Y:S02]  /*42f0*/  FFMA.FTZ R0, R88, c[0x0][0x2d0], -R13 ;  /* 0x0000b40058007a23 */ /* 0x000fe4000001080d */
[----:B------:R-:W-:Y:S01]  /*4300*/  IMAD.MOV.U32 R88, RZ, RZ, R40 ;  /* 0x000000ffff587224 */ /* 0x000fe200078e0028 */
[----:B------:R-:W-:Y:S01]  /*4310*/  MOV R40, R34 ;  /* 0x0000002200287202 */ /* 0x000fe20000000f00 */
[----:B------:R2:W-:Y:S01]  /*4320*/  MUFU.EX2 R124, R0 ;  /* 0x00000000007c7308 */ /* 0x0005e20000000800 */
[----:B------:R-:W-:-:S02]  /*4330*/  IMAD.MOV.U32 R34, RZ, RZ, R55 ;  /* 0x000000ffff227224 */ /* 0x000fc400078e0037 */
[----:B------:R-:W-:Y:S02]  /*4340*/  IMAD.MOV.U32 R55, RZ, RZ, R134 ;  /* 0x000000ffff377224 */ /* 0x000fe400078e0086 */
[----:B------:R-:W-:Y:S01]  /*4350*/  IMAD.MOV.U32 R35, RZ, RZ, R52 ;  /* 0x000000ffff237224 */ /* 0x000fe200078e0034 */
[----:B------:R-:W-:Y:S01]  /*4360*/  MOV R52, R53 ;  /* 0x0000003500347202 */ /* 0x000fe20000000f00 */
[----:B------:R-:W-:Y:S01]  /*4370*/  IMAD.MOV.U32 R53, RZ, RZ, R177 ;  /* 0x000000ffff357224 */ /* 0x000fe200078e00b1 */
[----:B------:R-:W-:Y:S01]  /*4380*/  HMMA.16816.F32 R36, R4, R38, R20 ;  /* 0x000000260424723c */ /* 0x000fe20000001814 */
[----:B--2---:R-:W-:Y:S02]  /*4390*/  FFMA.FTZ R0, R85, c[0x0][0x2d0], -R13 ;  /* 0x0000b40055007a23 */ /* 0x004fe4000001080d */
[----:B------:R-:W-:Y:S02]  /*43a0*/  IMAD.MOV.U32 R85, RZ, RZ, R43 ;  /* 0x000000ffff557224 */ /* 0x000fe400078e002b */
[----:B------:R2:W3:Y:S01]  /*43b0*/  MUFU.EX2 R134, R0 ;  /* 0x0000000000867308 */ /* 0x0004e20000000800 */
[----:B------:R-:W-:-:S02]  /*43c0*/  IMAD.MOV.U32 R43, RZ, RZ, R29 ;  /* 0x000000ffff2b7224 */ /* 0x000fc400078e001d */
[C---:B-1----:R-:W-:Y:S01]  /*43d0*/  HMMA.16816.F32 R24, R8.reuse, R16, RZ ;  /* 0x000000100818723c */ /* 0x042fe200000018ff */
[--C-:B--2---:R-:W-:Y:S02]  /*43e0*/  FFMA.FTZ R0, R84, c[0x0][0x2d0], -R13.reuse ;  /* 0x0000b40054007a23 */ /* 0x104fe4000001080d */
[----:B------:R-:W-:Y:S02]  /*43f0*/  IMAD.MOV.U32 R84, RZ, RZ, R30 ;  /* 0x000000ffff547224 */ /* 0x000fe400078e001e */
[----:B------:R1:W-:Y:S03]  /*4400*/  MUFU.EX2 R135, R0 ;  /* 0x0000000000877308 */ /* 0x0003e60000000800 */
[----:B------:R-:W-:Y:S01]  /*4410*/  HMMA.16816.F32 R8, R8, R18, RZ ;  /* 0x000000120808723c */ /* 0x000fe200000018ff */
[----:B------:R-:W2:Y:S01]  /*4420*/  LDSM.16.MT88.4 R16, [R240+0x6900] ;  /* 0x00690000f010783b */ /* 0x000ea20000004200 */
[----:B-1----:R-:W-:Y:S01]  /*4430*/  FFMA.FTZ R0, R83, c[0x0][0x2d0], -R13 ;  /* 0x0000b40053007a23 */ /* 0x002fe2000001080d */
[----:B------:R-:W-:Y:S01]  /*4440*/  MOV R83, R66 ;  /* 0x0000004200537202 */ /* 0x000fe20000000f00 */
[----:B------:R-:W-:-:S02]  /*4450*/  IMAD.MOV.U32 R66, RZ, RZ, R67 ;  /* 0x000000ffff427224 */ /* 0x000fc400078e0043 */
[----:B------:R1:W4:Y:S01]  /*4460*/  MUFU.EX2 R177, R0 ;  /* 0x0000000000b17308 */ /* 0x0003220000000800 */
[----:B------:R-:W-:Y:S02]  /*4470*/  IMAD.MOV.U32 R67, RZ, RZ, R133 ;  /* 0x000000ffff437224 */ /* 0x000fe400078e0085 */
[----:B-1----:R-:W-:Y:S02]  /*4480*/  FFMA.FTZ R0, R95, c[0x0][0x2d0], -R12 ;  /* 0x0000b4005f007a23 */ /* 0x002fe4000001080c */
[----:B------:R-:W-:Y:S02]  /*4490*/  IMAD.MOV.U32 R95, RZ, RZ, R42 ;  /* 0x000000ffff5f7224 */ /* 0x000fe400078e002a */
[----:B------:R-:W-:-:S11]  /*44a0*/  IMAD.MOV.U32 R42, RZ, RZ, R28 ;  /* 0x000000ffff2a7224 */ /* 0x000fd600078e001c */
[C---:B--2---:R-:W-:Y:S01]  /*44b0*/  HMMA.16816.F32 R20, R4.reuse, R18, R8 ;  /* 0x000000120414723c */ /* 0x044fe20000001808 */
[----:B------:R-:W1:Y:S01]  /*44c0*/  LDSM.16.MT88.4 R8, [R237+0x1100] ;  /* 0x00110000ed08783b */ /* 0x000e620000004200 */
[----:B------:R2:W-:Y:S05]  /*44d0*/  MUFU.EX2 R19, R0 ;  /* 0x0000000000137308 */ /* 0x0005ea0000000800 */
[--C-:B------:R-:W-:Y:S01]  /*44e0*/  FFMA.FTZ R18, R81, c[0x0][0x2d0], -R12.reuse ;  /* 0x0000b40051127a23 */ /* 0x100fe2000001080c */
[----:B------:R-:W-:Y:S07]  /*44f0*/  HMMA.16816.F32 R24, R4, R16, R24 ;  /* 0x000000100418723c */ /* 0x000fee0000001818 */
[----:B---3--:R-:W-:Y:S01]  /*4500*/  F2FP.PACK_AB R4, R134, R124 ;  /* 0x0000007c8604723e */ /* 0x008fe200000000ff */
[--C-:B------:R-:W-:Y:S01]  /*4510*/  FFMA.FTZ R17, R90, c[0x0][0x2d0], -R13.reuse ;  /* 0x0000b4005a117a23 */ /* 0x100fe2000001080d */
[----:B----4-:R-:W-:Y:S01]  /*4520*/  F2FP.PACK_AB R6, R177, R135 ;  /* 0x00000087b106723e */ /* 0x010fe200000000ff */
[----:B--2---:R-:W-:Y:S01]  /*4530*/  FFMA.FTZ R0, R92, c[0x0][0x2d0], -R12 ;  /* 0x0000b4005c007a23 */ /* 0x004fe2000001080c */
[----:B------:R-:W-:Y:S01]  /*4540*/  MOV R92, R132 ;  /* 0x00000084005c7202 */ /* 0x000fe20000000f00 */
[----:B------:R-:W-:Y:S01]  /*4550*/  FFMA.FTZ R16, R89, c[0x0][0x2d0], -R13 ;  /* 0x0000b40059107a23 */ /* 0x000fe2000001080d */
[----:B------:R-:W-:Y:S01]  /*4560*/  MOV R90, R15 ;  /* 0x0000000f005a7202 */ /* 0x000fe20000000f00 */
[----:B------:R2:W3:Y:S01]  /*4570*/  MUFU.EX2 R132, R0 ;  /* 0x0000000000847308 */ /* 0x0004e20000000800 */
[----:B------:R-:W-:-:S02]  /*4580*/  IMAD.MOV.U32 R89, RZ, RZ, R14 ;  /* 0x000000ffff597224 */ /* 0x000fc400078e000e */
[--C-:B------:R-:W-:Y:S02]  /*4590*/  FFMA.FTZ R15, R87, c[0x0][0x2d0], -R13.reuse ;  /* 0x0000b400570f7a23 */ /* 0x100fe4000001080d */
[----:B------:R-:W-:Y:S02]  /*45a0*/  FFMA.FTZ R14, R86, c[0x0][0x2d0], -R13 ;  /* 0x0000b400560e7a23 */ /* 0x000fe4000001080d */
[--C-:B------:R-:W-:Y:S01]  /*45b0*/  FFMA.FTZ R13, R94, c[0x0][0x2d0], -R12.reuse ;  /* 0x0000b4005e0d7a23 */ /* 0x100fe2000001080c */
[----:B------:R-:W-:Y:S01]  /*45c0*/  MUFU.EX2 R17, R17 ;  /* 0x0000001100117308 */ /* 0x000fe20000000800 */
[----:B--2---:R-:W-:Y:S01]  /*45d0*/  FFMA.FTZ R0, R93, c[0x0][0x2d0], -R12 ;  /* 0x0000b4005d007a23 */ /* 0x004fe2000001080c */
[----:B---3--:R-:W-:Y:S01]  /*45e0*/  F2FP.PACK_AB R5, R132, R19 ;  /* 0x000000138405723e */ /* 0x008fe200000000ff */
[----:B------:R-:W-:-:S05]  /*45f0*/  IMAD.MOV.U32 R93, RZ, RZ, R31 ;  /* 0x000000ffff5d7224 */ /* 0x000fca00078e001f */
[----:B------:R-:W-:Y:S08]  /*4600*/  MUFU.EX2 R16, R16 ;  /* 0x0000001000107308 */ /* 0x000ff00000000800 */
[----:B------:R2:W-:Y:S02]  /*4610*/  MUFU.EX2 R133, R0 ;  /* 0x0000000000857308 */ /* 0x0005e40000000800 */
[----:B--2---:R-:W-:-:S02]  /*4620*/  FFMA.FTZ R0, R91, c[0x0][0x2d0], -R12 ;  /* 0x0000b4005b007a23 */ /* 0x004fc4000001080c */
[----:B------:R-:W-:-:S04]  /*4630*/  IMAD.MOV.U32 R91, RZ, RZ, R176 ;  /* 0x000000ffff5b7224 */ /* 0x000fc800078e00b0 */
[----:B------:R-:W2:Y:S02]  /*4640*/  MUFU.EX2 R176, R0 ;  /* 0x0000000000b07308 */ /* 0x000ea40000000800 */
[----:B--2---:R-:W-:Y:S01]  /*4650*/  F2FP.PACK_AB R7, R176, R133 ;  /* 0x00000085b007723e */ /* 0x004fe200000000ff */
[--C-:B------:R-:W-:Y:S02]  /*4660*/  FFMA.FTZ R0, R82, c[0x0][0x2d0], -R12.reuse ;  /* 0x0000b40052007a23 */ /* 0x100fe4000001080c */
[----:B------:R-:W-:-:S04]  /*4670*/  FFMA.FTZ R12, R80, c[0x0][0x2d0], -R12 ;  /* 0x0000b400500c7a23 */ /* 0x000fc8000001080c */
[C---:B-1----:R-:W-:Y:S08]  /*4680*/  HMMA.16816.F32 R164, R4.reuse, R8, R164 ;  /* 0x0000000804a4723c */ /* 0x042ff000000018a4 */
[C---:B------:R-:W-:Y:S01]  /*4690*/  HMMA.16816.F32 R28, R4.reuse, R10, R156 ;  /* 0x0000000a041c723c */ /* 0x040fe2000000189c */
[----:B------:R-:W1:Y:S07]  /*46a0*/  LDSM.16.MT88.4 R8, [R238+0x1100] ;  /* 0x00110000ee08783b */ /* 0x000e6e0000004200 */
[C---:B-1----:R-:W-:Y:S08]  /*46b0*/  HMMA.16816.F32 R156, R4.reuse, R8, R32 ;  /* 0x00000008049c723c */ /* 0x042ff00000001820 */
[C---:B------:R-:W-:Y:S01]  /*46c0*/  HMMA.16816.F32 R32, R4.reuse, R10, R148 ;  /* 0x0000000a0420723c */ /* 0x040fe20000001894 */
[----:B------:R-:W1:Y:S07]  /*46d0*/  LDSM.16.MT88.4 R8, [R241+0x1100] ;  /* 0x00110000f108783b */ /* 0x000e6e0000004200 */
[C---:B-1----:R-:W-:Y:S08]  /*46e0*/  HMMA.16816.F32 R148, R4.reuse, R8, R40 ;  /* 0x000000080494723c */ /* 0x042ff00000001828 */
[C---:B------:R-:W-:Y:S01]  /*46f0*/  HMMA.16816.F32 R40, R4.reuse, R10, R52 ;  /* 0x0000000a0428723c */ /* 0x040fe20000001834 */
[----:B------:R-:W1:Y:S07]  /*4700*/  LDSM.16.MT88.4 R8, [R240+0x1100] ;  /* 0x00110000f008783b */ /* 0x000e6e0000004200 */
[C---:B-1----:R-:W-:Y:S08]  /*4710*/  HMMA.16816.F32 R140, R4.reuse, R8, R140 ;  /* 0x00000008048c723c */ /* 0x042ff0000000188c */
[----:B------:R-:W-:Y:S01]  /*4720*/  HMMA.16816.F32 R52, R4, R10, R244 ;  /* 0x0000000a0434723c */ /* 0x000fe200000018f4 */
[----:B------:R-:W1:Y:S06]  /*4730*/  LDSM.16.MT88.4 R8, [R237+0x3100] ;  /* 0x00310000ed08783b */ /* 0x000e6c0000004200 */
[----:B------:R-:W-:Y:S01]  /*4740*/  IMAD.MOV.U32 R245, RZ, RZ, R83 ;  /* 0x000000fffff57224 */ /* 0x000fe200078e0053 */
[----:B------:R-:W-:Y:S01]  /*4750*/  MOV R246, R91 ;  /* 0x0000005b00f67202 */ /* 0x000fe20000000f00 */
[----:B------:R-:W-:-:S02]  /*4760*/  IMAD.MOV.U32 R244, RZ, RZ, R89 ;  /* 0x000000fffff47224 */ /* 0x000fc400078e0059 */
[----:B------:R-:W-:Y:S01]  /*4770*/  IMAD.MOV.U32 R247, RZ, RZ, R90 ;  /* 0x000000fffff77224 */ /* 0x000fe200078e005a */
[C---:B-1----:R-:W-:Y:S08]  /*4780*/  HMMA.16816.F32 R64, R4.reuse, R8, R64 ;  /* 0x000000080440723c */ /* 0x042ff00000001840 */
[C---:B------:R-:W-:Y:S01]  /*4790*/  HMMA.16816.F32 R72, R4.reuse, R10, R72 ;  /* 0x0000000a0448723c */ /* 0x040fe20000001848 */
[----:B------:R-:W1:Y:S07]  /*47a0*/  LDSM.16.MT88.4 R8, [R238+0x3100] ;  /* 0x00310000ee08783b */ /* 0x000e6e0000004200 */
[----:B-1----:R-:W-:Y:S07]  /*47b0*/  HMMA.16816.F32 R80, R4, R8, R160 ;  /* 0x000000080450723c */ /* 0x002fee00000018a0 */
[----:B------:R-:W-:Y:S01]  /*47c0*/  MOV R161, R84 ;  /* 0x0000005400a17202 */ /* 0x000fe20000000f00 */
[----:B------:R-:W-:-:S02]  /*47d0*/  IMAD.MOV.U32 R160, RZ, RZ, R85 ;  /* 0x000000ffffa07224 */ /* 0x000fc400078e0055 */
[----:B------:R-:W-:Y:S01]  /*47e0*/  HMMA.16816.F32 R84, R4, R10, R152 ;  /* 0x0000000a0454723c */ /* 0x000fe20000001898 */
[----:B------:R-:W1:Y:S01]  /*47f0*/  LDSM.16.MT88.4 R8, [R241+0x3100] ;  /* 0x00310000f108783b */ /* 0x000e620000004200 */
[----:B------:R-:W-:Y:S02]  /*4800*/  IMAD.MOV.U32 R163, RZ, RZ, R93 ;  /* 0x000000ffffa37224 */ /* 0x000fe400078e005d */
[----:B------:R-:W-:-:S03]  /*4810*/  IMAD.MOV.U32 R162, RZ, RZ, R92 ;  /* 0x000000ffffa27224 */ /* 0x000fc600078e005c */
[----:B------:R-:W-:Y:S02]  /*4820*/  IMAD.MOV.U32 R154, RZ, RZ, R95 ;  /* 0x000000ffff9a7224 */ /* 0x000fe400078e005f */
[----:B------:R-:W-:Y:S02]  /*4830*/  IMAD.MOV.U32 R155, RZ, RZ, R88 ;  /* 0x000000ffff9b7224 */ /* 0x000fe400078e0058 */
[C---:B-1----:R-:W-:Y:S08]  /*4840*/  HMMA.16816.F32 R88, R4.reuse, R8, R144 ;  /* 0x000000080458723c */ /* 0x042ff00000001890 */
[C---:B------:R-:W-:Y:S01]  /*4850*/  HMMA.16816.F32 R92, R4.reuse, R10, R128 ;  /* 0x0000000a045c723c */ /* 0x040fe20000001880 */
[----:B------:R-:W1:Y:S07]  /*4860*/  LDSM.16.MT88.4 R8, [R240+0x3100] ;  /* 0x00310000f008783b */ /* 0x000e6e0000004200 */
[C---:B-1----:R-:W-:Y:S08]  /*4870*/  HMMA.16816.F32 R136, R4.reuse, R8, R136 ;  /* 0x000000080488723c */ /* 0x042ff00000001888 */
[----:B------:R-:W-:Y:S11]  /*4880*/  HMMA.16816.F32 R8, R4, R10, R120 ;  /* 0x0000000a0408723c */ /* 0x000ff60000001878 */
[----:B------:R-:W-:Y:S05]  /*4890*/  @!UPT UIADD3 URZ, URZ, URZ, URZ ;  /* 0x0000003f3f3ff290 */ /* 0x000fea000fffe03f */
[----:B------:R-:W-:Y:S01]  /*48a0*/  IMAD.MOV.U32 R147, RZ, RZ, R138 ;  /* 0x000000ffff937224 */ /* 0x000fe200078e008a */
[----:B------:R-:W-:Y:S01]  /*48b0*/  MOV R138, R154 ;  /* 0x0000009a008a7202 */ /* 0x000fe20000000f00 */
[----:B------:R-:W-:Y:S01]  /*48c0*/  IMAD.MOV.U32 R146, RZ, RZ, R139 ;  /* 0x000000ffff927224 */ /* 0x000fe200078e008b */
[----:B------:R-:W-:Y:S01]  /*48d0*/  MOV R153, R136 ;  /* 0x0000008800997202 */ /* 0x000fe20000000f00 */
[----:B------:R-:W-:Y:S02]  /*48e0*/  IMAD.MOV.U32 R139, RZ, RZ, R155 ;  /* 0x000000ffff8b7224 */ /* 0x000fe400078e009b */
[----:B------:R-:W-:Y:S02]  /*48f0*/  IMAD.MOV.U32 R152, RZ, RZ, R137 ;  /* 0x000000ffff987224 */ /* 0x000fe400078e0089 */
[----:B------:R-:W-:Y:S01]  /*4900*/  IMAD.MOV.U32 R131, RZ, RZ, R8 ;  /* 0x000000ffff837224 */ /* 0x000fe200078e0008 */
[----:B------:R-:W-:Y:S01]  /*4910*/  MOV R155, R10 ;  /* 0x0000000a009b7202 */ /* 0x000fe20000000f00 */
[----:B------:R-:W-:-:S02]  /*4920*/  IMAD.MOV.U32 R128, RZ, RZ, R9 ;  /* 0x000000ffff807224 */ /* 0x000fc400078e0009 */
[----:B------:R-:W-:Y:S02]  /*4930*/  IMAD.MOV.U32 R154, RZ, RZ, R11 ;  /* 0x000000ffff9a7224 */ /* 0x000fe400078e000b */
[----:B------:R-:W1:Y:S02]  /*4940*/  LDSM.16.MT88.4 R8, [R237+0x5100] ;  /* 0x00510000ed08783b */ /* 0x000e640000004200 */
[C---:B-1----:R-:W-:Y:S08]  /*4950*/  HMMA.16816.F32 R248, R4.reuse, R8, R248 ;  /* 0x0000000804f8723c */ /* 0x042ff000000018f8 */
[C---:B------:R-:W-:Y:S01]  /*4960*/  HMMA.16816.F32 R116, R4.reuse, R10, R116 ;  /* 0x0000000a0474723c */ /* 0x040fe20000001874 */
[----:B------:R-:W1:Y:S07]  /*4970*/  LDSM.16.MT88.4 R8, [R238+0x5100] ;  /* 0x00510000ee08783b */ /* 0x000e6e0000004200 */
[C---:B-1----:R-:W-:Y:S08]  /*4980*/  HMMA.16816.F32 R104, R4.reuse, R8, R104 ;  /* 0x000000080468723c */ /* 0x042ff00000001868 */
[C---:B------:R-:W-:Y:S01]  /*4990*/  HMMA.16816.F32 R108, R4.reuse, R10, R108 ;  /* 0x0000000a046c723c */ /* 0x040fe2000000186c */
[----:B------:R-:W1:Y:S07]  /*49a0*/  LDSM.16.MT88.4 R8, [R241+0x5100] ;  /* 0x00510000f108783b */ /* 0x000e6e0000004200 */
[C---:B-1----:R-:W-:Y:S08]  /*49b0*/  HMMA.16816.F32 R112, R4.reuse, R8, R112 ;  /* 0x000000080470723c */ /* 0x042ff00000001870 */
[----:B------:R-:W-:Y:S11]  /*49c0*/  HMMA.16816.F32 R8, R4, R10, R100 ;  /* 0x0000000a0408723c */ /* 0x000ff60000001864 */
[----:B------:R-:W-:Y:S05]  /*49d0*/  @!UPT UIADD3 URZ, URZ, URZ, URZ ;  /* 0x0000003f3f3ff290 */ /* 0x000fea000fffe03f */
[----:B------:R-:W-:Y:S01]  /*49e0*/  MOV R145, R114 ;  /* 0x0000007200917202 */ /* 0x000fe20000000f00 */
[----:B------:R-:W-:Y:S02]  /*49f0*/  IMAD.MOV.U32 R144, RZ, RZ, R115 ;  /* 0x000000ffff907224 */ /* 0x000fe400078e0073 */
[----:B------:R-:W-:Y:S02]  /*4a00*/  IMAD.MOV.U32 R114, RZ, RZ, R138 ;  /* 0x000000ffff727224 */ /* 0x000fe400078e008a */
[----:B------:R-:W-:Y:S02]  /*4a10*/  IMAD.MOV.U32 R115, RZ, RZ, R139 ;  /* 0x000000ffff737224 */ /* 0x000fe400078e008b */
[----:B------:R-:W-:Y:S01]  /*4a20*/  IMAD.MOV.U32 R130, RZ, RZ, R113 ;  /* 0x000000ffff827224 */ /* 0x000fe200078e0071 */
[----:B------:R-:W-:Y:S01]  /*4a30*/  MOV R139, R9 ;  /* 0x00000009008b7202 */ /* 0x000fe20000000f00 */
[----:B------:R-:W-:Y:S02]  /*4a40*/  IMAD.MOV.U32 R138, RZ, RZ, R10 ;  /* 0x000000ffff8a7224 */ /* 0x000fe400078e000a */
[----:B------:R-:W-:-:S02]  /*4a50*/  IMAD.MOV.U32 R137, RZ, RZ, R11 ;  /* 0x000000ffff897224 */ /* 0x000fc400078e000b */
[----:B------:R-:W-:Y:S02]  /*4a60*/  IMAD.MOV.U32 R136, RZ, RZ, R8 ;  /* 0x000000ffff887224 */ /* 0x000fe400078e0008 */
[----:B------:R-:W1:Y:S01]  /*4a70*/  LDSM.16.MT88.4 R8, [R240+0x5100] ;  /* 0x00510000f008783b */ /* 0x000e620000004200 */
[----:B------:R-:W-:Y:S01]  /*4a80*/  IMAD.MOV.U32 R129, RZ, RZ, R112 ;  /* 0x000000ffff817224 */ /* 0x000fe200078e0070 */
[C---:B-1----:R-:W-:Y:S07]  /*4a90*/  HMMA.16816.F32 R120, R4.reuse, R8, R96 ;  /* 0x000000080478723c */ /* 0x042fee0000001860 */
[----:B------:R-:W-:Y:S01]  /*4aa0*/  MOV R98, R114 ;  /* 0x0000007200627202 */ /* 0x000fe20000000f00 */
[----:B------:R-:W-:Y:S01]  /*4ab0*/  IMAD.MOV.U32 R99, RZ, RZ, R115 ;  /* 0x000000ffff637224 */ /* 0x000fe200078e0073 */
[----:B------:R-:W-:Y:S01]  /*4ac0*/  MOV R97, R129 ;  /* 0x0000008100617202 */ /* 0x000fe20000000f00 */
[----:B------:R-:W-:Y:S01]  /*4ad0*/  HMMA.16816.F32 R112, R4, R10, R76 ;  /* 0x0000000a0470723c */ /* 0x000fe2000000184c */
[----:B------:R-:W1:Y:S01]  /*4ae0*/  LDSM.16.MT88.4 R8, [R237+0x7100] ;  /* 0x00710000ed08783b */ /* 0x000e620000004200 */
[----:B------:R-:W-:-:S02]  /*4af0*/  IMAD.MOV.U32 R96, RZ, RZ, R162 ;  /* 0x000000ffff607224 */ /* 0x000fc400078e00a2 */
[----:B------:R-:W-:-:S04]  /*4b00*/  IMAD.MOV.U32 R129, RZ, RZ, R246 ;  /* 0x000000ffff817224 */ /* 0x000fc800078e00f6 */
[C---:B-1----:R-:W-:Y:S07]  /*4b10*/  HMMA.16816.F32 R100, R4.reuse, R8, R68 ;  /* 0x000000080464723c */ /* 0x042fee0000001844 */
[----:B------:R-:W-:Y:S01]  /*4b20*/  IMAD.MOV.U32 R69, RZ, RZ, R98 ;  /* 0x000000ffff457224 */ /* 0x000fe200078e0062 */
[----:B------:R-:W-:Y:S01]  /*4b30*/  HMMA.16816.F32 R76, R4, R10, R60 ;  /* 0x0000000a044c723c */ /* 0x000fe2000000183c */
[----:B------:R-:W1:Y:S01]  /*4b40*/  LDSM.16.MT88.4 R8, [R238+0x7100] ;  /* 0x00710000ee08783b */ /* 0x000e620000004200 */
[----:B------:R-:W-:Y:S01]  /*4b50*/  IMAD.MOV.U32 R68, RZ, RZ, R99 ;  /* 0x000000ffff447224 */ /* 0x000fe200078e0063 */
[----:B------:R-:W-:Y:S01]  /*4b60*/  MOV R99, R131 ;  /* 0x0000008300637202 */ /* 0x000fe20000000f00 */
[----:B------:R-:W-:Y:S01]  /*4b70*/  IMAD.MOV.U32 R98, RZ, RZ, R130 ;  /* 0x000000ffff627224 */ /* 0x000fe200078e0082 */
[----:B------:R-:W-:Y:S01]  /*4b80*/  MOV R131, R245 ;  /* 0x000000f500837202 */ /* 0x000fe20000000f00 */
[----:B------:R-:W-:-:S02]  /*4b90*/  IMAD.MOV.U32 R70, RZ, RZ, R163 ;  /* 0x000000ffff467224 */ /* 0x000fc400078e00a3 */
[----:B------:R-:W-:Y:S02]  /*4ba0*/  IMAD.MOV.U32 R71, RZ, RZ, R244 ;  /* 0x000000ffff477224 */ /* 0x000fe400078e00f4 */
[----:B------:R-:W-:Y:S11]  /*4bb0*/  IMAD.MOV.U32 R130, RZ, RZ, R247 ;  /* 0x000000ffff827224 */ /* 0x000ff600078e00f7 */
[----:B------:R-:W-:Y:S03]  /*4bc0*/  @!UPT UIADD3 URZ, URZ, URZ, URZ ;  /* 0x0000003f3f3ff290 */ /* 0x000fe6000fffe03f */
[----:B------:R-:W-:Y:S01]  /*4bd0*/  IMAD.MOV.U32 R63, RZ, RZ, R76 ;  /* 0x000000ffff3f7224 */ /* 0x000fe200078e004c */
[----:B------:R-:W-:Y:S01]  /*4be0*/  MOV R61, R78 ;  /* 0x0000004e003d7202 */ /* 0x000fe20000000f00 */
[----:B------:R-:W-:Y:S02]  /*4bf0*/  IMAD.MOV.U32 R62, RZ, RZ, R77 ;  /* 0x000000ffff3e7224 */ /* 0x000fe400078e004d */
[----:B------:R-:W-:Y:S01]  /*4c00*/  IMAD.MOV.U32 R60, RZ, RZ, R79 ;  /* 0x000000ffff3c7224 */ /* 0x000fe200078e004f */
        /* <DEDUP_REMOVED lines=14> */
[----:B------:R-:W-:Y:S01]  /*4cf0*/  MOV R57, R60 ;  /* 0x0000003c00397202 */ /* 0x000fe20000000f00 */
[----:B------:R-:W-:Y:S01]  /*4d00*/  IMAD.MOV.U32 R56, RZ, RZ, R61 ;  /* 0x000000ffff387224 */ /* 0x000fe200078e003d */
[----:B------:R-:W-:Y:S02]  /*4d10*/  MOV R61, R139 ;  /* 0x0000008b003d7202 */ /* 0x000fe40000000f00 */
[----:B------:R-:W-:Y:S01]  /*4d20*/  MOV R60, R136 ;  /* 0x00000088003c7202 */ /* 0x000fe20000000f00 */
[C---:B-1----:R-:W-:Y:S07]  /*4d30*/  HMMA.16816.F32 R244, R4.reuse, R8, R44 ;  /* 0x0000000804f4723c */ /* 0x042fee000000182c */
[----:B------:R-:W-:Y:S01]  /*4d40*/  IMAD.MOV.U32 R46, RZ, RZ, R51 ;  /* 0x000000ffff2e7224 */ /* 0x000fe200078e0033 */
[----:B------:R-:W-:Y:S01]  /*4d50*/  HMMA.16816.F32 R160, R4, R10, R36 ;  /* 0x0000000a04a0723c */ /* 0x000fe20000001824 */
[----:B------:R-:W1:Y:S01]  /*4d60*/  LDSM.16.MT88.4 R8, [R240+0x7100] ;  /* 0x00710000f008783b */ /* 0x000e620000004200 */
[----:B------:R-:W-:Y:S01]  /*4d70*/  MOV R47, R50 ;  /* 0x00000032002f7202 */ /* 0x000fe20000000f00 */
[----:B------:R-:W-:Y:S01]  /*4d80*/  IMAD.MOV.U32 R51, RZ, RZ, R62 ;  /* 0x000000ffff337224 */ /* 0x000fe200078e003e */
[----:B------:R-:W-:Y:S01]  /*4d90*/  MOV R50, R63 ;  /* 0x0000003f00327202 */ /* 0x000fe20000000f00 */
[----:B------:R-:W-:-:S02]  /*4da0*/  IMAD.MOV.U32 R62, RZ, RZ, R138 ;  /* 0x000000ffff3e7224 */ /* 0x000fc400078e008a */
[----:B------:R-:W-:Y:S02]  /*4db0*/  IMAD.MOV.U32 R63, RZ, RZ, R137 ;  /* 0x000000ffff3f7224 */ /* 0x000fe400078e0089 */
[----:B------:R-:W2:Y:S11]  /*4dc0*/  LDSM.16.MT88.4 R136, [R240+0x1900] ;  /* 0x00190000f088783b */ /* 0x000eb60000004200 */
[----:B------:R-:W-:Y:S04]  /*4dd0*/  @!UPT UIADD3 URZ, URZ, URZ, URZ ;  /* 0x0000003f3f3ff290 */ /* 0x000fe8000fffe03f */
[----:B------:R-:W-:Y:S01]  /*4de0*/  IMAD.MOV.U32 R39, RZ, RZ, R160 ;  /* 0x000000ffff277224 */ /* 0x000fe200078e00a0 */
[----:B------:R-:W-:Y:S01]  /*4df0*/  MOV R38, R161 ;  /* 0x000000a100267202 */ /* 0x000fe20000000f00 */
[----:B------:R-:W-:Y:S02]  /*4e00*/  IMAD.MOV.U32 R37, RZ, RZ, R162 ;  /* 0x000000ffff257224 */ /* 0x000fe400078e00a2 */
[----:B------:R-:W-:Y:S02]  /*4e10*/  IMAD.MOV.U32 R36, RZ, RZ, R163 ;  /* 0x000000ffff247224 */ /* 0x000fe400078e00a3 */
[----:B------:R-:W3:Y:S01]  /*4e20*/  LDSM.16.MT88.4 R160, [R237+0x1900] ;  /* 0x00190000eda0783b */ /* 0x000ee20000004200 */
[C---:B-1----:R-:W-:Y:S01]  /*4e30*/  HMMA.16816.F32 R24, R4.reuse, R8, R24 ;  /* 0x000000080418723c */ /* 0x042fe20000001818 */
[----:B------:R1:W-:Y:S07]  /*4e40*/  MUFU.EX2 R8, R0 ;  /* 0x0000000000087308 */ /* 0x0003ee0000000800 */
[----:B------:R-:W-:Y:S01]  /*4e50*/  HMMA.16816.F32 R20, R4, R10, R20 ;  /* 0x0000000a0414723c */ /* 0x000fe20000001814 */
[----:B------:R-:W-:Y:S06]  /*4e60*/  MUFU.EX2 R11, R15 ;  /* 0x0000000f000b7308 */ /* 0x000fec0000000800 */
[----:B------:R-:W-:-:S02]  /*4e70*/  FADD.FTZ R5, R179, R178 ;  /* 0x000000b2b3057221 */ /* 0x000fc40000010000 */
[----:B-1----:R-:W-:Y:S01]  /*4e80*/  FADD.FTZ R0, R59, R58 ;  /* 0x0000003a3b007221 */ /* 0x002fe20000010000 */
[----:B------:R-:W-:Y:S01]  /*4e90*/  MUFU.EX2 R10, R14 ;  /* 0x0000000e000a7308 */ /* 0x000fe20000000800 */
[----:B------:R-:W-:Y:S02]  /*4ea0*/  FADD.FTZ R5, R127, R5 ;  /* 0x000000057f057221 */ /* 0x000fe40000010000 */
[----:B------:R-:W-:Y:S02]  /*4eb0*/  FADD.FTZ R0, R70, R0 ;  /* 0x0000000046007221 */ /* 0x000fe40000010000 */
[----:B------:R-:W-:Y:S01]  /*4ec0*/  IMAD.MOV.U32 R70, RZ, RZ, R71 ;  /* 0x000000ffff467224 */ /* 0x000fe200078e0047 */
[----:B------:R-:W-:Y:S01]  /*4ed0*/  MOV R71, R96 ;  /* 0x0000006000477202 */ /* 0x000fe20000000f00 */
[----:B------:R-:W-:Y:S01]  /*4ee0*/  IMAD.MOV.U32 R96, RZ, RZ, R97 ;  /* 0x000000ffff607224 */ /* 0x000fe200078e0061 */
[----:B------:R-:W1:Y:S01]  /*4ef0*/  MUFU.EX2 R9, R13 ;  /* 0x0000000d00097308 */ /* 0x000e620000000800 */
[----:B------:R-:W-:-:S02]  /*4f00*/  FADD.FTZ R4, R129, R0 ;  /* 0x0000000081047221 */ /* 0x000fc40000010000 */
[----:B------:R-:W-:Y:S01]  /*4f10*/  IMAD.MOV.U32 R97, RZ, RZ, R98 ;  /* 0x000000ffff617224 */ /* 0x000fe200078e0062 */
[----:B------:R-:W-:Y:S01]  /*4f20*/  MOV R58, R96 ;  /* 0x00000060003a7202 */ /* 0x000fe20000000f00 */
[----:B------:R-:W-:Y:S02]  /*4f30*/  FADD.FTZ R0, R126, R5 ;  /* 0x000000057e007221 */ /* 0x000fe40000010000 */
[----:B------:R-:W-:Y:S01]  /*4f40*/  IMAD.MOV.U32 R98, RZ, RZ, R99 ;  /* 0x000000ffff627224 */ /* 0x000fe200078e0063 */
[----:B------:R-:W-:Y:S01]  /*4f50*/  MOV R99, R128 ;  /* 0x0000008000637202 */ /* 0x000fe20000000f00 */
[----:B------:R-:W-:Y:S01]  /*4f60*/  FADD.FTZ R4, R252, R4 ;  /* 0x00000004fc047221 */ /* 0x000fe20000010000 */
[----:B------:R4:W-:Y:S01]  /*4f70*/  MUFU.EX2 R7, R18 ;  /* 0x0000001200077308 */ /* 0x0009e20000000800 */
[----:B------:R-:W-:Y:S01]  /*4f80*/  FADD.FTZ R0, R125, R0 ;  /* 0x000000007d007221 */ /* 0x000fe20000010000 */
[----:B------:R-:W-:Y:S01]  /*4f90*/  F2FP.PACK_AB R128, R16, R17 ;  /* 0x000000111080723e */ /* 0x000fe200000000ff */
[----:B------:R-:W-:-:S02]  /*4fa0*/  IMAD.MOV.U32 R5, RZ, RZ, R70 ;  /* 0x000000ffff057224 */ /* 0x000fc400078e0046 */
[----:B------:R-:W-:Y:S01]  /*4fb0*/  IMAD.MOV.U32 R126, RZ, RZ, R71 ;  /* 0x000000ffff7e7224 */ /* 0x000fe200078e0047 */
[----:B------:R-:W-:Y:S01]  /*4fc0*/  MOV R71, R146 ;  /* 0x0000009200477202 */ /* 0x000fe20000000f00 */
[----:B------:R-:W-:Y:S01]  /*4fd0*/  IMAD.MOV.U32 R59, RZ, RZ, R97 ;  /* 0x000000ffff3b7224 */ /* 0x000fe200078e0061 */
[----:B------:R-:W-:Y:S01]  /*4fe0*/  MOV R97, R99 ;  /* 0x0000006300617202 */ /* 0x000fe20000000f00 */
[----:B------:R-:W-:Y:S01]  /*4ff0*/  IMAD.MOV.U32 R70, RZ, RZ, R147 ;  /* 0x000000ffff467224 */ /* 0x000fe200078e0093 */
[----:B------:R-:W5:Y:S01]  /*5000*/  MUFU.EX2 R6, R12 ;  /* 0x0000000c00067308 */ /* 0x000f620000000800 */
[----:B------:R-:W-:Y:S01]  /*5010*/  IMAD.MOV.U32 R125, RZ, RZ, R145 ;  /* 0x000000ffff7d7224 */ /* 0x000fe200078e0091 */
[----:B-1----:R-:W-:Y:S01]  /*5020*/  F2FP.PACK_AB R129, R8, R9 ;  /* 0x000000090881723e */ /* 0x002fe200000000ff */
[----:B------:R-:W-:Y:S01]  /*5030*/  IMAD.MOV.U32 R252, RZ, RZ, R144 ;  /* 0x000000fffffc7224 */ /* 0x000fe200078e0090 */
[----:B------:R-:W-:Y:S01]  /*5040*/  MOV R13, R51 ;  /* 0x00000033000d7202 */ /* 0x000fe20000000f00 */
[----:B------:R-:W-:Y:S01]  /*5050*/  IMAD.MOV.U32 R179, RZ, RZ, R68 ;  /* 0x000000ffffb37224 */ /* 0x000fe200078e0044 */
[----:B------:R-:W1:Y:S01]  /*5060*/  LDSM.16.MT88.4 R144, [R241+0x1900] ;  /* 0x00190000f190783b */ /* 0x000e620000004200 */
[----:B------:R-:W-:Y:S01]  /*5070*/  IMAD.MOV.U32 R127, RZ, RZ, R69 ;  /* 0x000000ffff7f7224 */ /* 0x000fe200078e0045 */
[----:B------:R-:W-:Y:S01]  /*5080*/  MOV R68, R153 ;  /* 0x0000009900447202 */ /* 0x000fe20000000f00 */
[----:B------:R-:W-:-:S02]  /*5090*/  IMAD.MOV.U32 R96, RZ, RZ, R98 ;  /* 0x000000ffff607224 */ /* 0x000fc400078e0062 */
[----:B------:R-:W-:Y:S02]  /*50a0*/  IMAD.MOV.U32 R98, RZ, RZ, R155 ;  /* 0x000000ffff627224 */ /* 0x000fe400078e009b */
[----:B------:R-:W-:Y:S02]  /*50b0*/  IMAD.MOV.U32 R99, RZ, RZ, R154 ;  /* 0x000000ffff637224 */ /* 0x000fe400078e009a */
[----:B------:R-:W-:Y:S02]  /*50c0*/  IMAD.MOV.U32 R69, RZ, RZ, R152 ;  /* 0x000000ffff457224 */ /* 0x000fe400078e0098 */
[----:B------:R-:W1:Y:S01]  /*50d0*/  LDSM.16.MT88.4 R152, [R238+0x1900] ;  /* 0x00190000ee98783b */ /* 0x000e620000004200 */
[----:B----4-:R-:W-:Y:S01]  /*50e0*/  IMAD.MOV.U32 R18, RZ, RZ, R130 ;  /* 0x000000ffff127224 */ /* 0x010fe200078e0082 */
[----:B------:R-:W-:Y:S01]  /*50f0*/  F2FP.PACK_AB R130, R10, R11 ;  /* 0x0000000b0a82723e */ /* 0x000fe200000000ff */
[----:B------:R-:W-:Y:S01]  /*5100*/  IMAD.MOV.U32 R178, RZ, RZ, R131 ;  /* 0x000000ffffb27224 */ /* 0x000fe200078e0083 */
[----:B-----5:R-:W-:Y:S01]  /*5110*/  F2FP.PACK_AB R131, R6, R7 ;  /* 0x000000070683723e */ /* 0x020fe200000000ff */
[----:B------:R-:W-:-:S02]  /*5120*/  IMAD.MOV.U32 R12, RZ, RZ, R50 ;  /* 0x000000ffff0c7224 */ /* 0x000fc400078e0032 */
[----:B------:R-:W-:Y:S02]  /*5130*/  IMAD.MOV.U32 R14, RZ, RZ, R56 ;  /* 0x000000ffff0e7224 */ /* 0x000fe400078e0038 */
[----:B------:R-:W-:Y:S02]  /*5140*/  IMAD.MOV.U32 R15, RZ, RZ, R57 ;  /* 0x000000ffff0f7224 */ /* 0x000fe400078e0039 */
[C---:B--2---:R-:W-:Y:S01]  /*5150*/  HMMA.16816.F32 R140, R128.reuse, R136, R140 ;  /* 0x00000088808c723c */ /* 0x044fe2000000188c */
[----:B------:R-:W-:Y:S02]  /*5160*/  FADD.FTZ R4, R126, R4 ;  /* 0x000000047e047221 */ /* 0x000fe40000010000 */
[----:B------:R-:W-:Y:S02]  /*5170*/  FADD.FTZ R0, R5, R0 ;  /* 0x0000000005007221 */ /* 0x000fe40000010000 */
[----:B------:R-:W-:Y:S02]  /*5180*/  FADD.FTZ R4, R127, R4 ;  /* 0x000000047f047221 */ /* 0x000fe40000010000 */
[----:B------:R-:W-:Y:S01]  /*5190*/  FADD.FTZ R0, R179, R0 ;  /* 0x00000000b3007221 */ /* 0x000fe20000010000 */
[----:B------:R-:W-:Y:S01]  /*51a0*/  HMMA.16816.F32 R136, R128, R138, R52 ;  /* 0x0000008a8088723c */ /* 0x000fe20000001834 */
[----:B------:R-:W-:-:S02]  /*51b0*/  FADD.FTZ R4, R178, R4 ;  /* 0x00000004b2047221 */ /* 0x000fc40000010000 */
[----:B------:R-:W-:Y:S02]  /*51c0*/  FADD.FTZ R0, R18, R0 ;  /* 0x0000000012007221 */ /* 0x000fe40000010000 */
[----:B------:R-:W-:Y:S02]  /*51d0*/  FADD.FTZ R4, R124, R4 ;  /* 0x000000047c047221 */ /* 0x000fe40000010000 */
[----:B------:R-:W-:Y:S01]  /*51e0*/  MOV R54, R58 ;  /* 0x0000003a00367202 */ /* 0x000fe20000000f00 */
[----:B---3--:R-:W-:Y:S01]  /*51f0*/  HMMA.16816.F32 R164, R128, R160, R164 ;  /* 0x000000a080a4723c */ /* 0x008fe200000018a4 */
[----:B------:R-:W-:Y:S02]  /*5200*/  IMAD.MOV.U32 R55, RZ, RZ, R59 ;  /* 0x000000ffff377224 */ /* 0x000fe400078e003b */
[----:B------:R-:W-:Y:S01]  /*5210*/  LDSM.16.MT88.4 R56, [R241+0x3900] ;  /* 0x00390000f138783b */ /* 0x000fe20000004200 */
[----:B------:R-:W-:Y:S02]  /*5220*/  FADD.FTZ R0, R19, R0 ;  /* 0x0000000013007221 */ /* 0x000fe40000010000 */
[----:B------:R-:W-:-:S02]  /*5230*/  FADD.FTZ R4, R134, R4 ;  /* 0x0000000486047221 */ /* 0x000fc40000010000 */
[C---:B-1----:R-:W-:Y:S01]  /*5240*/  HMMA.16816.F32 R148, R128.reuse, R144, R148 ;  /* 0x000000908094723c */ /* 0x042fe20000001894 */
[----:B------:R-:W-:Y:S02]  /*5250*/  FADD.FTZ R0, R132, R0 ;  /* 0x0000000084007221 */ /* 0x000fe40000010000 */
[----:B------:R-:W-:Y:S02]  /*5260*/  FADD.FTZ R5, R135, R4 ;  /* 0x0000000487057221 */ /* 0x000fe40000010000 */
[----:B------:R-:W-:Y:S02]  /*5270*/  FADD.FTZ R4, R133, R0 ;  /* 0x0000000085047221 */ /* 0x000fe40000010000 */
[----:B------:R-:W-:Y:S01]  /*5280*/  FADD.FTZ R0, R177, R5 ;  /* 0x00000005b1007221 */ /* 0x000fe20000010000 */
[----:B------:R-:W-:Y:S01]  /*5290*/  HMMA.16816.F32 R144, R128, R146, R40 ;  /* 0x000000928090723c */ /* 0x000fe20000001828 */
[----:B------:R-:W1:Y:S01]  /*52a0*/  LDSM.16.MT88.4 R40, [R237+0x3900] ;  /* 0x00390000ed28783b */ /* 0x000e620000004200 */
[----:B------:R-:W-:-:S02]  /*52b0*/  FADD.FTZ R4, R176, R4 ;  /* 0x00000004b0047221 */ /* 0x000fc40000010000 */
[----:B------:R-:W-:Y:S02]  /*52c0*/  FADD.FTZ R17, R17, R0 ;  /* 0x0000000011117221 */ /* 0x000fe40000010000 */
[----:B------:R-:W-:Y:S02]  /*52d0*/  FADD.FTZ R9, R9, R4 ;  /* 0x0000000409097221 */ /* 0x000fe40000010000 */
[C---:B------:R-:W-:Y:S01]  /*52e0*/  HMMA.16816.F32 R156, R128.reuse, R152, R156 ;  /* 0x00000098809c723c */ /* 0x040fe2000000189c */
[----:B------:R-:W-:Y:S02]  /*52f0*/  FADD.FTZ R16, R16, R17 ;  /* 0x0000001110107221 */ /* 0x000fe40000010000 */
[----:B------:R-:W-:Y:S02]  /*5300*/  FADD.FTZ R8, R8, R9 ;  /* 0x0000000908087221 */ /* 0x000fe40000010000 */
[----:B------:R-:W-:Y:S02]  /*5310*/  FADD.FTZ R11, R11, R16 ;  /* 0x000000100b0b7221 */ /* 0x000fe40000010000 */
[----:B------:R-:W-:Y:S01]  /*5320*/  FADD.FTZ R7, R7, R8 ;  /* 0x0000000807077221 */ /* 0x000fe20000010000 */
[----:B------:R-:W-:Y:S01]  /*5330*/  HMMA.16816.F32 R152, R128, R154, R32 ;  /* 0x0000009a8098723c */ /* 0x000fe20000001820 */
[----:B------:R-:W-:-:S02]  /*5340*/  FADD.FTZ R4, R10, R11 ;  /* 0x0000000b0a047221 */ /* 0x000fc40000010000 */
[----:B------:R-:W-:-:S04]  /*5350*/  FADD.FTZ R0, R6, R7 ;  /* 0x0000000706007221 */ /* 0x000fc80000010000 */
[----:B------:R-:W-:Y:S01]  /*5360*/  MOV R34, R49 ;  /* 0x0000003100227202 */ /* 0x000fe20000000f00 */
[----:B------:R-:W-:Y:S01]  /*5370*/  IMAD.MOV.U32 R35, RZ, RZ, R48 ;  /* 0x000000ffff237224 */ /* 0x000fe200078e0030 */
[----:B------:R-:W-:Y:S01]  /*5380*/  HMMA.16816.F32 R160, R128, R162, R28 ;  /* 0x000000a280a0723c */ /* 0x000fe2000000181c */
[----:B------:R-:W2:Y:S01]  /*5390*/  LDSM.16.MT88.4 R48, [R238+0x3900] ;  /* 0x00390000ee30783b */ /* 0x000ea20000004200 */
[----:B------:R-:W-:Y:S02]  /*53a0*/  IMAD.MOV.U32 R32, RZ, RZ, R46 ;  /* 0x000000ffff207224 */ /* 0x000fe400078e002e */
[----:B------:R-:W-:Y:S01]  /*53b0*/  IMAD.MOV.U32 R33, RZ, RZ, R47 ;  /* 0x000000ffff217224 */ /* 0x000fe200078e002f */
[----:B------:R-:W-:Y:S02]  /*53c0*/  STL [R1+0x20], R0 ;  /* 0x0000200001007387 */ /* 0x000fe40000100800 */
[----:B------:R-:W-:Y:S01]  /*53d0*/  IMAD.MOV.U32 R28, RZ, RZ, R39 ;  /* 0x000000ffff1c7224 */ /* 0x000fe200078e0027 */
[----:B------:R-:W-:Y:S01]  /*53e0*/  MOV R29, R38 ;  /* 0x00000026001d7202 */ /* 0x000fe20000000f00 */
[----:B------:R-:W-:Y:S01]  /*53f0*/  IMAD.MOV.U32 R30, RZ, RZ, R37 ;  /* 0x000000ffff1e7224 */ /* 0x000fe200078e0025 */
[----:B------:R-:W-:Y:S01]  /*5400*/  STL [R1+0x1c], R4 ;  /* 0x00001c0401007387 */ /* 0x000fe20000100800 */
[----:B------:R-:W-:-:S02]  /*5410*/  IMAD.MOV.U32 R31, RZ, RZ, R36 ;  /* 0x000000ffff1f7224 */ /* 0x000fc400078e0024 */
[C---:B-1----:R-:W-:Y:S01]  /*5420*/  HMMA.16816.F32 R36, R128.reuse, R40, R64 ;  /* 0x000000288024723c */ /* 0x042fe20000001840 */
[----:B------:R-:W1:Y:S07]  /*5430*/  LDSM.16.MT88.4 R64, [R240+0x3900] ;  /* 0x00390000f040783b */ /* 0x000e6e0000004200 */
[C---:B------:R-:W-:Y:S01]  /*5440*/  HMMA.16816.F32 R40, R128.reuse, R42, R72 ;  /* 0x0000002a8028723c */ /* 0x040fe20000001848 */
[----:B------:R-:W3:Y:S07]  /*5450*/  LDSM.16.MT88.4 R72, [R237+0x5900] ;  /* 0x00590000ed48783b */ /* 0x000eee0000004200 */
[C---:B--2---:R-:W-:Y:S01]  /*5460*/  HMMA.16816.F32 R44, R128.reuse, R48, R80 ;  /* 0x00000030802c723c */ /* 0x044fe20000001850 */
[----:B------:R-:W2:Y:S07]  /*5470*/  LDSM.16.MT88.4 R80, [R238+0x5900] ;  /* 0x00590000ee50783b */ /* 0x000eae0000004200 */
[C---:B------:R-:W-:Y:S07]  /*5480*/  HMMA.16816.F32 R48, R128.reuse, R50, R84 ;  /* 0x000000328030723c */ /* 0x040fee0000001854 */
[----:B------:R-:W-:Y:S01]  /*5490*/  IMAD.MOV.U32 R84, RZ, RZ, R54 ;  /* 0x000000ffff547224 */ /* 0x000fe200078e0036 */
[----:B------:R-:W-:Y:S01]  /*54a0*/  MOV R85, R55 ;  /* 0x0000003700557202 */ /* 0x000fe20000000f00 */
[----:B------:R-:W-:Y:S01]  /*54b0*/  IMAD.MOV.U32 R86, RZ, RZ, R125 ;  /* 0x000000ffff567224 */ /* 0x000fe200078e007d */
[----:B------:R-:W-:Y:S01]  /*54c0*/  HMMA.16816.F32 R52, R128, R56, R88 ;  /* 0x000000388034723c */ /* 0x000fe20000001858 */
[----:B------:R-:W4:Y:S01]  /*54d0*/  LDSM.16.MT88.4 R88, [R241+0x5900] ;  /* 0x00590000f158783b */ /* 0x000f220000004200 */
[----:B------:R-:W-:-:S06]  /*54e0*/  IMAD.MOV.U32 R87, RZ, RZ, R252 ;  /* 0x000000ffff577224 */ /* 0x000fcc00078e00fc */
[----:B------:R-:W-:Y:S07]  /*54f0*/  HMMA.16816.F32 R56, R128, R58, R92 ;  /* 0x0000003a8038723c */ /* 0x000fee000000185c */
[----:B------:R-:W-:Y:S01]  /*5500*/  MOV R92, R60 ;  /* 0x0000003c005c7202 */ /* 0x000fe20000000f00 */
[----:B------:R-:W-:Y:S01]  /*5510*/  IMAD.MOV.U32 R93, RZ, RZ, R61 ;  /* 0x000000ffff5d7224 */ /* 0x000fe200078e003d */
[----:B------:R-:W-:Y:S01]  /*5520*/  MOV R95, R63 ;  /* 0x0000003f005f7202 */ /* 0x000fe20000000f00 */
[----:B------:R-:W-:-:S02]  /*5530*/  IMAD.MOV.U32 R94, RZ, RZ, R62 ;  /* 0x000000ffff5e7224 */ /* 0x000fc400078e003e */
[C---:B-1----:R-:W-:Y:S08]  /*5540*/  HMMA.16816.F32 R60, R128.reuse, R64, R68 ;  /* 0x00000040803c723c */ /* 0x042ff00000001844 */
[C---:B---3--:R-:W-:Y:S07]  /*5550*/  HMMA.16816.F32 R68, R128.reuse, R72, R248 ;  /* 0x000000488044723c */ /* 0x048fee00000018f8 */
[----:B------:R-:W-:Y:S01]  /*5560*/  IMAD.MOV.U32 R248, RZ, RZ, R79 ;  /* 0x000000fffff87224 */ /* 0x000fe200078e004f */
[C---:B------:R-:W-:Y:S01]  /*5570*/  HMMA.16816.F32 R64, R128.reuse, R66, R96 ;  /* 0x000000428040723c */ /* 0x040fe20000001860 */
[----:B------:R-:W-:Y:S01]  /*5580*/  IMAD.MOV.U32 R249, RZ, RZ, R78 ;  /* 0x000000fffff97224 */ /* 0x000fe200078e004e */
[----:B------:R-:W-:Y:S01]  /*5590*/  MOV R250, R77 ;  /* 0x0000004d00fa7202 */ /* 0x000fe20000000f00 */
[----:B------:R-:W-:Y:S01]  /*55a0*/  IMAD.MOV.U32 R251, RZ, RZ, R76 ;  /* 0x000000fffffb7224 */ /* 0x000fe200078e004c */
[----:B------:R-:W1:Y:S04]  /*55b0*/  LDSM.16.MT88.4 R96, [R240+0x5900] ;  /* 0x00590000f060783b */ /* 0x000e680000004200 */
[C---:B--2---:R-:W-:Y:S01]  /*55c0*/  HMMA.16816.F32 R76, R128.reuse, R80, R104 ;  /* 0x00000050804c723c */ /* 0x044fe20000001868 */
[----:B------:R-:W2:Y:S07]  /*55d0*/  LDSM.16.MT88.4 R104, [R237+0x7900] ;  /* 0x00790000ed68783b */ /* 0x000eae0000004200 */
[C---:B----4-:R-:W-:Y:S08]  /*55e0*/  HMMA.16816.F32 R84, R128.reuse, R88, R84 ;  /* 0x000000588054723c */ /* 0x050ff00000001854 */
[C---:B------:R-:W-:Y:S08]  /*55f0*/  HMMA.16816.F32 R88, R128.reuse, R90, R92 ;  /* 0x0000005a8058723c */ /* 0x040ff0000000185c */
[C---:B------:R-:W-:Y:S08]  /*5600*/  HMMA.16816.F32 R72, R128.reuse, R74, R116 ;  /* 0x0000004a8048723c */ /* 0x040ff00000001874 */
[C---:B------:R-:W-:Y:S08]  /*5610*/  HMMA.16816.F32 R80, R128.reuse, R82, R108 ;  /* 0x000000528050723c */ /* 0x040ff0000000186c */
[C---:B-1----:R-:W-:Y:S01]  /*5620*/  HMMA.16816.F32 R92, R128.reuse, R96, R120 ;  /* 0x00000060805c723c */ /* 0x042fe20000001878 */
[----:B------:R-:W1:Y:S07]  /*5630*/  LDSM.16.MT88.4 R120, [R241+0x7900] ;  /* 0x00790000f178783b */ /* 0x000e6e0000004200 */
[C---:B------:R-:W-:Y:S01]  /*5640*/  HMMA.16816.F32 R96, R128.reuse, R98, R112 ;  /* 0x000000628060723c */ /* 0x040fe20000001870 */
[----:B------:R-:W3:Y:S07]  /*5650*/  LDSM.16.MT88.4 R112, [R238+0x7900] ;  /* 0x00790000ee70783b */ /* 0x000eee0000004200 */
[C---:B--2---:R-:W-:Y:S08]  /*5660*/  HMMA.16816.F32 R100, R128.reuse, R104, R100 ;  /* 0x000000688064723c */ /* 0x044ff00000001864 */
[C---:B------:R-:W-:Y:S01]  /*5670*/  HMMA.16816.F32 R104, R128.reuse, R106, R12 ;  /* 0x0000006a8068723c */ /* 0x040fe2000000180c */
[----:B------:R-:W2:Y:S07]  /*5680*/  LDSM.16.MT88.4 R12, [R240+0x7900] ;  /* 0x00790000f00c783b */ /* 0x000eae0000004200 */
[C---:B-1----:R-:W-:Y:S08]  /*5690*/  HMMA.16816.F32 R116, R128.reuse, R120, R244 ;  /* 0x000000788074723c */ /* 0x042ff000000018f4 */
[C---:B---3--:R-:W-:Y:S08]  /*56a0*/  HMMA.16816.F32 R108, R128.reuse, R112, R248 ;  /* 0x00000070806c723c */ /* 0x048ff000000018f8 */
[C---:B------:R-:W-:Y:S08]  /*56b0*/  HMMA.16816.F32 R112, R128.reuse, R114, R32 ;  /* 0x000000728070723c */ /* 0x040ff00000001820 */
[C---:B------:R-:W-:Y:S08]  /*56c0*/  HMMA.16816.F32 R120, R128.reuse, R122, R28 ;  /* 0x0000007a8078723c */ /* 0x040ff0000000181c */
[C---:B--2---:R-:W-:Y:S08]  /*56d0*/  HMMA.16816.F32 R124, R128.reuse, R12, R24 ;  /* 0x0000000c807c723c */ /* 0x044ff00000001818 */
[----:B------:R-:W-:Y:S01]  /*56e0*/  HMMA.16816.F32 R128, R128, R14, R20 ;  /* 0x0000000e8080723c */ /* 0x000fe20000001814 */
[----:B------:R-:W-:Y:S07]  /*56f0*/  @!P0 BRA `(.L_x_4) ;  /* 0x00003ea000008947 */ /* 0x000fee0003800000 */
[----:B------:R-:W2:Y:S04]  /*5700*/  LDL.64 R28, [R1+0x60] ;  /* 0x00006000011c7983 */ /* 0x000ea80000100a00 */
[----:B------:R-:W3:Y:S04]  /*5710*/  LDL R18, [R1+0x54] ;  /* 0x0000540001127983 */ /* 0x000ee80000100800 */
[----:B------:R-:W4:Y:S04]  /*5720*/  LDL.64 R30, [R1+0x68] ;  /* 0x00006800011e7983 */ /* 0x000f280000100a00 */
[----:B------:R-:W5:Y:S01]  /*5730*/  LDL.64 R178, [R1+0x58] ;  /* 0x0000580001b27983 */ /* 0x000f620000100a00 */
[----:B------:R-:W-:Y:S01]  /*5740*/  IMAD.MOV.U32 R0, RZ, RZ, R3 ;  /* 0x000000ffff007224 */ /* 0x000fe200078e0003 */
[C---:B------:R-:W-:Y:S01]  /*5750*/  IADD3 R4, R243.reuse, 0x800, RZ ;  /* 0x00000800f3047810 */ /* 0x040fe20007ffe0ff */
[----:B------:R-:W-:Y:S01]  /*5760*/  IMAD.MOV.U32 R132, RZ, RZ, R2 ;  /* 0x000000ffff847224 */ /* 0x000fe200078e0002 */
[C---:B------:R-:W-:Y:S01]  /*5770*/  IADD3 R3, R243.reuse, 0x1000, RZ ;  /* 0x00001000f3037810 */ /* 0x040fe20007ffe0ff */
[----:B------:R-:W-:Y:S01]  /*5780*/  UMOV UR16, UR14 ;  /* 0x0000000e00107c82 */ /* 0x000fe20008000000 */
[C---:B------:R-:W-:Y:S01]  /*5790*/  IADD3 R2, R243.reuse, 0x1800, RZ ;  /* 0x00001800f3027810 */ /* 0x040fe20007ffe0ff */
[----:B------:R1:W-:Y:S01]  /*57a0*/  STL [R1+0x14], R4 ;  /* 0x0000140401007387 */ /* 0x0003e20000100800 */
[----:B------:R-:W-:Y:S01]  /*57b0*/  IADD3 R252, R243, 0x3800, RZ ;  /* 0x00003800f3fc7810 */ /* 0x000fe20007ffe0ff */
[----:B------:R-:W-:-:S02]  /*57c0*/  ULDC.64 UR6, c[0x0][0x208] ;  /* 0x0000820000067ab9 */ /* 0x000fc40000000a00 */
[----:B------:R1:W-:Y:S01]  /*57d0*/  STL [R1+0x10], R3 ;  /* 0x0000100301007387 */ /* 0x0003e20000100800 */
[C---:B------:R-:W-:Y:S01]  /*57e0*/  IADD3 R251, R243.reuse, 0x4000, RZ ;  /* 0x00004000f3fb7810 */ /* 0x040fe20007ffe0ff */
[----:B------:R-:W-:Y:S02]  /*57f0*/  ULDC.64 UR4, c[0x0][0x1e0] ;  /* 0x0000780000047ab9 */ /* 0x000fe40000000a00 */
[----:B------:R1:W-:Y:S02]  /*5800*/  STL [R1+0xc], R2 ;  /* 0x00000c0201007387 */ /* 0x0003e40000100800 */
[C---:B-1----:R-:W-:Y:S02]  /*5810*/  IADD3 R4, R243.reuse, 0x2000, RZ ;  /* 0x00002000f3047810 */ /* 0x042fe40007ffe0ff */
[----:B------:R-:W-:-:S03]  /*5820*/  IADD3 R3, R243, 0x2800, RZ ;  /* 0x00002800f3037810 */ /* 0x000fc60007ffe0ff */
[----:B------:R-:W-:Y:S01]  /*5830*/  STL [R1+0x8], R4 ;  /* 0x0000080401007387 */ /* 0x000fe20000100800 */
[----:B------:R-:W-:-:S03]  /*5840*/  IADD3 R2, R243, 0x3000, RZ ;  /* 0x00003000f3027810 */ /* 0x000fc60007ffe0ff */
[----:B------:R-:W-:Y:S04]  /*5850*/  STL [R1+0x4], R3 ;  /* 0x0000040301007387 */ /* 0x000fe80000100800 */
[----:B------:R2:W-:Y:S01]  /*5860*/  STL [R1], R2 ;  /* 0x0000000201007387 */ /* 0x0005e20000100800 */
[C---:B------:R-:W-:Y:S02]  /*5870*/  IADD3 R250, R243.reuse, 0x4800, RZ ;  /* 0x00004800f3fa7810 */ /* 0x040fe40007ffe0ff */
[C---:B------:R-:W-:Y:S02]  /*5880*/  IADD3 R249, R243.reuse, 0x5000, RZ ;  /* 0x00005000f3f97810 */ /* 0x040fe40007ffe0ff */
[C---:B------:R-:W-:Y:S02]  /*5890*/  IADD3 R248, R243.reuse, 0x5800, RZ ;  /* 0x00005800f3f87810 */ /* 0x040fe40007ffe0ff */
[----:B------:R-:W-:-:S02]  /*58a0*/  IADD3 R247, R243, 0x6000, RZ ;  /* 0x00006000f3f77810 */ /* 0x000fc40007ffe0ff */
[C---:B------:R-:W-:Y:S02]  /*58b0*/  IADD3 R246, R243.reuse, 0x6800, RZ ;  /* 0x00006800f3f67810 */ /* 0x040fe40007ffe0ff */
[C---:B------:R-:W-:Y:S02]  /*58c0*/  IADD3 R245, R243.reuse, 0x7000, RZ ;  /* 0x00007000f3f57810 */ /* 0x040fe40007ffe0ff */
[----:B------:R-:W-:Y:S02]  /*58d0*/  IADD3 R244, R243, 0x7800, RZ ;  /* 0x00007800f3f47810 */ /* 0x000fe40007ffe0ff */
[C---:B--2---:R-:W-:Y:S02]  /*58e0*/  IADD3 R2, P2, R28.reuse, 0x40, RZ ;  /* 0x000000401c027810 */ /* 0x044fe40007f5e0ff */
[----:B------:R-:W-:-:S03]  /*58f0*/  IADD3 R3, P1, R28, 0x80, RZ ;  /* 0x000000801c037810 */ /* 0x000fc60007f3e0ff */
[----:B------:R1:W-:Y:S01]  /*5900*/  STL [R1+0x50], R2 ;  /* 0x0000500201007387 */ /* 0x0003e20000100800 */
[----:B---3--:R-:W-:-:S03]  /*5910*/  IMAD.X R4, RZ, RZ, R18, P2 ;  /* 0x000000ffff047224 */ /* 0x008fc600010e0612 */
[----:B------:R4:W-:Y:S01]  /*5920*/  STL [R1+0x48], R3 ;  /* 0x0000480301007387 */ /* 0x0009e20000100800 */
[----:B-1----:R-:W-:Y:S02]  /*5930*/  IADD3 R2, P0, R28, 0xc0, RZ ;  /* 0x000000c01c027810 */ /* 0x002fe40007f1e0ff */
[----:B----4-:R-:W-:-:S03]  /*5940*/  IADD3 R3, P2, R30, 0x40, RZ ;  /* 0x000000401e037810 */ /* 0x010fc60007f5e0ff */
[----:B------:R1:W-:Y:S04]  /*5950*/  STL [R1+0x40], R2 ;  /* 0x0000400201007387 */ /* 0x0003e80000100800 */
[----:B------:R2:W-:Y:S04]  /*5960*/  STL [R1+0x4c], R4 ;  /* 0x00004c0401007387 */ /* 0x0005e80000100800 */
[----:B------:R3:W-:Y:S01]  /*5970*/  STL [R1+0x38], R3 ;  /* 0x0000380301007387 */ /* 0x0007e20000100800 */
[----:B-1----:R-:W-:Y:S01]  /*5980*/  IMAD.X R2, RZ, RZ, R18, P1 ;  /* 0x000000ffff027224 */ /* 0x002fe200008e0612 */
[----:B--2---:R-:W-:-:S04]  /*5990*/  IADD3 R4, P1, R30, 0x80, RZ ;  /* 0x000000801e047810 */ /* 0x004fc80007f3e0ff */
[----:B------:R1:W-:Y:S01]  /*59a0*/  STL [R1+0x44], R2 ;  /* 0x0000440201007387 */ /* 0x0003e20000100800 */
[----:B---3--:R-:W-:-:S03]  /*59b0*/  IMAD.X R3, RZ, RZ, R18, P0 ;  /* 0x000000ffff037224 */ /* 0x008fc600000e0612 */
[----:B------:R5:W-:Y:S04]  /*59c0*/  STL [R1+0x30], R4 ;  /* 0x0000300401007387 */ /* 0x000be80000100800 */
[----:B------:R2:W-:Y:S01]  /*59d0*/  STL [R1+0x3c], R3 ;  /* 0x00003c0301007387 */ /* 0x0005e20000100800 */
[----:B-1----:R-:W-:Y:S01]  /*59e0*/  IADD3 R2, P0, R30, 0xc0, RZ ;  /* 0x000000c01e027810 */ /* 0x002fe20007f1e0ff */
[----:B-----5:R-:W-:-:S04]  /*59f0*/  IMAD.X R4, RZ, RZ, R179, P2 ;  /* 0x000000ffff047224 */ /* 0x020fc800010e06b3 */
[----:B------:R1:W-:Y:S01]  /*5a00*/  STL [R1+0x28], R2 ;  /* 0x0000280201007387 */ /* 0x0003e20000100800 */
[----:B--2---:R-:W-:-:S03]  /*5a10*/  IMAD.X R3, RZ, RZ, R179, P1 ;  /* 0x000000ffff037224 */ /* 0x004fc600008e06b3 */
[----:B------:R2:W-:Y:S04]  /*5a20*/  STL [R1+0x34], R4 ;  /* 0x0000340401007387 */ /* 0x0005e80000100800 */
[----:B------:R2:W-:Y:S01]  /*5a30*/  STL [R1+0x2c], R3 ;  /* 0x00002c0301007387 */ /* 0x0005e20000100800 */
[----:B-1----:R-:W-:-:S05]  /*5a40*/  IMAD.X R2, RZ, RZ, R179, P0 ;  /* 0x000000ffff027224 */ /* 0x002fca00000e06b3 */
[----:B------:R2:W-:Y:S02]  /*5a50*/  STL [R1+0x24], R2 ;  /* 0x0000240201007387 */ /* 0x0005e40000100800 */
.L_x_5:
[----:B------:R-:W3:Y:S01]  /*5a60*/  LDL R133, [R1+0x14] ;  /* 0x0000140001857983 */ /* 0x000ee20000100800 */
[----:B------:R-:W-:Y:S04]  /*5a70*/  DEPBAR.LE SB0, 0x0 ;  /* 0x000080000000791a */ /* 0x000fe80000000000 */
[----:B------:R-:W-:Y:S01]  /*5a80*/  BAR.SYNC.DEFER_BLOCKING 0x0 ;  /* 0x0000000000007b1d */ /* 0x000fe20000010000 */
[----:B------:R-:W-:Y:S02]  /*5a90*/  USHF.R.S32.HI UR14, URZ, 0x1f, UR16 ;  /* 0x0000001f3f0e7899 */ /* 0x000fe40008011410 */
[----:B------:R-:W-:Y:S02]  /*5aa0*/  UIMAD.WIDE.U32 UR18, UR16, UR6, URZ ;  /* 0x00000006101272a5 */ /* 0x000fe4000f8e003f */
[----:B------:R-:W-:Y:S02]  /*5ab0*/  UIMAD UR14, UR14, UR6, URZ ;  /* 0x000000060e0e72a4 */ /* 0x000fe4000f8e023f */
[----:B------:R-:W-:Y:S02]  /*5ac0*/  USHF.L.U32 UR15, UR18, 0x6, URZ ;  /* 0x00000006120f7899 */ /* 0x000fe4000800063f */
[----:B------:R-:W-:Y:S04]  /*5ad0*/  UIMAD UR14, UR16, UR7, UR14 ;  /* 0x00000007100e72a4 */ /* 0x000fe8000f8e020e */
[----:B------:R-:W-:Y:S04]  /*5ae0*/  UIADD3 UR14, UR19, UR14, URZ ;  /* 0x0000000e130e7290 */ /* 0x000fe8000fffe03f */
[----:B------:R-:W-:Y:S01]  /*5af0*/  USHF.L.U64.HI UR14, UR18, 0x6, UR14 ;  /* 0x00000006120e7899 */ /* 0x000fe2000801020e */
[----:B------:R-:W1:Y:S05]  /*5b00*/  LDSM.16.M88.4 R8, [R236+0x10100] ;  /* 0x01010000ec08783b */ /* 0x000e6a0000000200 */
[----:B--2---:R-:W2:Y:S05]  /*5b10*/  LDL R3, [R1+0x10] ;  /* 0x0000100001037983 */ /* 0x004eaa0000100800 */
[----:B------:R-:W4:Y:S05]  /*5b20*/  LDL R2, [R1+0xc] ;  /* 0x00000c0001027983 */ /* 0x000f2a0000100800 */
[----:B------:R-:W-:Y:S05]  /*5b30*/  STL [R1+0xc8], R237 ;  /* 0x0000c8ed01007387 */ /* 0x000fea0000100800 */
[----:B------:R-:W-:Y:S05]  /*5b40*/  STL [R1+0xc4], R238 ;  /* 0x0000c4ee01007387 */ /* 0x000fea0000100800 */
[----:B------:R-:W-:Y:S05]  /*5b50*/  STL [R1+0xc0], R241 ;  /* 0x0000c0f101007387 */ /* 0x000fea0000100800 */
[----:B------:R1:W-:Y:S05]  /*5b60*/  STL [R1+0xbc], R240 ;  /* 0x0000bcf001007387 */ /* 0x0003ea0000100800 */
[----:B------:R-:W1:Y:S02]  /*5b70*/  LDSM.16.M88.4 R16, [R236+0x10900] ;  /* 0x01090000ec10783b */ /* 0x000e640000000200 */
[C---:B-1---5:R-:W-:Y:S03]  /*5b80*/  HMMA.16816.F32 R4, R168.reuse, R8, RZ ;  /* 0x00000008a804723c */ /* 0x062fe600000018ff */
[----:B------:R-:W1:Y:S05]  /*5b90*/  LDSM.16.M88.4 R24, [R236+0x11100] ;  /* 0x01110000ec18783b */ /* 0x000e6a0000000200 */
[----:B------:R-:W1:Y:S01]  /*5ba0*/  LDSM.16.M88.4 R32, [R236+0x11900] ;  /* 0x01190000ec20783b */ /* 0x000e620000000200 */
[C---:B------:R-:W-:Y:S04]  /*5bb0*/  HMMA.16816.F32 R8, R168.reuse, R10, RZ ;  /* 0x0000000aa808723c */ /* 0x040fe800000018ff */
[----:B------:R-:W1:Y:S05]  /*5bc0*/  LDSM.16.M88.4 R176, [R243] ;  /* 0x00000000f3b0783b */ /* 0x000e6a0000000200 */
[----:B------:R-:W4:Y:S05]  /*5bd0*/  LDL.64 R240, [R1+0x60] ;  /* 0x0000600001f07983 */ /* 0x000f2a0000100a00 */
[----:B------:R-:W-:Y:S05]  /*5be0*/  STL [R1+0x70], R243 ;  /* 0x000070f301007387 */ /* 0x000fea0000100800 */
[----:B------:R-:W-:Y:S05]  /*5bf0*/  STL [R1+0x80], R168 ;  /* 0x000080a801007387 */ /* 0x000fea0000100800 */
[----:B------:R-:W-:Y:S01]  /*5c00*/  STL [R1+0x7c], R169 ;  /* 0x00007ca901007387 */ /* 0x000fe20000100800 */
[C---:B------:R-:W-:Y:S04]  /*5c10*/  HMMA.16816.F32 R12, R168.reuse, R16, RZ ;  /* 0x00000010a80c723c */ /* 0x040fe800000018ff */
[----:B------:R-:W-:Y:S05]  /*5c20*/  STL [R1+0x78], R170 ;  /* 0x000078aa01007387 */ /* 0x000fea0000100800 */
[----:B------:R1:W-:Y:S01]  /*5c30*/  STL [R1+0x74], R171 ;  /* 0x000074ab01007387 */ /* 0x0003e20000100800 */
[C---:B------:R-:W-:Y:S04]  /*5c40*/  HMMA.16816.F32 R16, R168.reuse, R18, RZ ;  /* 0x00000012a810723c */ /* 0x040fe800000018ff */
[----:B------:R-:W4:Y:S04]  /*5c50*/  LDL R237, [R1+0x54] ;  /* 0x0000540001ed7983 */ /* 0x000f280000100800 */
[C---:B-1----:R-:W-:Y:S01]  /*5c60*/  HMMA.16816.F32 R20, R168.reuse, R24, RZ ;  /* 0x00000018a814723c */ /* 0x042fe200000018ff */
[----:B------:R-:W4:Y:S05]  /*5c70*/  LDL R238, [R1+0x18] ;  /* 0x0000180001ee7983 */ /* 0x000f2a0000100800 */
[----:B------:R-:W4:Y:S02]  /*5c80*/  LDL R135, [R1+0x40] ;  /* 0x0000400001877983 */ /* 0x000f240000100800 */
[C---:B------:R-:W-:Y:S03]  /*5c90*/  HMMA.16816.F32 R24, R168.reuse, R26, RZ ;  /* 0x0000001aa818723c */ /* 0x040fe600000018ff */
[----:B------:R-:W4:Y:S05]  /*5ca0*/  LDL R134, [R1+0x3c] ;  /* 0x00003c0001867983 */ /* 0x000f2a0000100800 */
[C---:B------:R-:W-:Y:S08]  /*5cb0*/  HMMA.16816.F32 R28, R168.reuse, R32, RZ ;  /* 0x00000020a81c723c */ /* 0x040ff000000018ff */
[----:B------:R-:W-:Y:S01]  /*5cc0*/  HMMA.16816.F32 R32, R168, R34, RZ ;  /* 0x00000022a820723c */ /* 0x000fe200000018ff */
[----:B------:R-:W4:Y:S05]  /*5cd0*/  LDL R171, [R1+0x50] ;  /* 0x0000500001ab7983 */ /* 0x000f2a0000100800 */
[----:B------:R-:W4:Y:S02]  /*5ce0*/  LDL R170, [R1+0x4c] ;  /* 0x00004c0001aa7983 */ /* 0x000f240000100800 */
[C---:B------:R-:W-:Y:S03]  /*5cf0*/  HMMA.16816.F32 R4, R172.reuse, R176, R4 ;  /* 0x000000b0ac04723c */ /* 0x040fe60000001804 */
[----:B------:R-:W4:Y:S05]  /*5d00*/  LDL R169, [R1+0x48] ;  /* 0x0000480001a97983 */ /* 0x000f2a0000100800 */
[C---:B------:R-:W-:Y:S01]  /*5d10*/  HMMA.16816.F32 R8, R172.reuse, R178, R8 ;  /* 0x000000b2ac08723c */ /* 0x040fe20000001808 */
[----:B------:R-:W4:Y:S05]  /*5d20*/  LDL R168, [R1+0x44] ;  /* 0x0000440001a87983 */ /* 0x000f2a0000100800 */
[----:B------:R-:W-:Y:S05]  /*5d30*/  STL [R1+0x90], R172 ;  /* 0x000090ac01007387 */ /* 0x000fea0000100800 */
[----:B------:R-:W-:Y:S05]  /*5d40*/  STL [R1+0x8c], R173 ;  /* 0x00008cad01007387 */ /* 0x000fea0000100800 */
[----:B------:R-:W-:Y:S05]  /*5d50*/  STL [R1+0x88], R174 ;  /* 0x000088ae01007387 */ /* 0x000fea0000100800 */
[----:B------:R-:W-:Y:S05]  /*5d60*/  STL [R1+0x84], R175 ;  /* 0x000084af01007387 */ /* 0x000fea0000100800 */
[----:B---3--:R-:W1:Y:S02]  /*5d70*/  LDSM.16.M88.4 R176, [R133] ;  /* 0x0000000085b0783b */ /* 0x008e640000000200 */
[C---:B-1----:R-:W-:Y:S08]  /*5d80*/  HMMA.16816.F32 R12, R172.reuse, R176, R12 ;  /* 0x000000b0ac0c723c */ /* 0x042ff0000000180c */
[C---:B------:R-:W-:Y:S01]  /*5d90*/  HMMA.16816.F32 R16, R172.reuse, R178, R16 ;  /* 0x000000b2ac10723c */ /* 0x040fe20000001810 */
[----:B--2---:R4:W1:Y:S03]  /*5da0*/  LDSM.16.M88.4 R176, [R3] ;  /* 0x0000000003b0783b */ /* 0x0048660000000200 */
[----:B----4-:R-:W-:Y:S04]  /*5db0*/  IADD3 R3, P1, R240, UR15, RZ ;  /* 0x0000000ff0037c10 */ /* 0x010fe8000ff3e0ff */
[C---:B-1----:R-:W-:Y:S08]  /*5dc0*/  HMMA.16816.F32 R20, R172.reuse, R176, R20 ;  /* 0x000000b0ac14723c */ /* 0x042ff00000001814 */
[C---:B------:R-:W-:Y:S01]  /*5dd0*/  HMMA.16816.F32 R24, R172.reuse, R178, R24 ;  /* 0x000000b2ac18723c */ /* 0x040fe20000001818 */
[----:B------:R1:W2:Y:S03]  /*5de0*/  LDSM.16.M88.4 R176, [R2] ;  /* 0x0000000002b0783b */ /* 0x0002a60000000200 */
[----:B------:R-:W-:Y:S02]  /*5df0*/  IADD3.X R133, R237, UR14, RZ, P1, !PT ;  /* 0x0000000eed857c10 */ /* 0x000fe40008ffe4ff */
[C---:B-1----:R-:W-:Y:S06]  /*5e00*/  LEA R2, P0, R3.reuse, c[0x0][0x1f8], 0x1 ;  /* 0x00007e0003027a11 */ /* 0x042fec00078008ff */
[----:B------:R-:W-:Y:S05]  /*5e10*/  LEA.HI.X R3, R3, c[0x0][0x1fc], R133, 0x1, P0 ;  /* 0x00007f0003037a11 */ /* 0x000fea00000f0c85 */
[----:B------:R-:W-:Y:S01]  /*5e20*/  @!PT LDS RZ, [RZ] ;  /* 0x00000000fffff984 */ /* 0x000fe20000000800 */
[----:B------:R-:W-:Y:S01]  /*5e30*/  @!PT LDS RZ, [RZ] ;  /* 0x00000000fffff984 */ /* 0x000fe20000000800 */
[----:B------:R-:W-:Y:S01]  /*5e40*/  @!PT LDS RZ, [RZ] ;  /* 0x00000000fffff984 */ /* 0x000fe20000000800 */
[----:B------:R1:W-:Y:S01]  /*5e50*/  LDGSTS.E.BYPASS.LTC128B.128 [R238+0x100], [R2.64], !P6 ;  /* 0x0010000002ee7fae */ /* 0x0003e2000f101d4c */
[C---:B--2---:R-:W-:Y:S08]  /*5e60*/  HMMA.16816.F32 R28, R172.reuse, R176, R28 ;  /* 0x000000b0ac1c723c */ /* 0x044ff0000000181c */
[----:B------:R-:W-:Y:S04]  /*5e70*/  HMMA.16816.F32 R32, R172, R178, R32 ;  /* 0x000000b2ac20723c */ /* 0x000fe80000001820 */
[----:B-1----:R-:W-:Y:S04]  /*5e80*/  IADD3 R3, P1, R171, UR15, RZ ;  /* 0x0000000fab037c10 */ /* 0x002fe8000ff3e0ff */
[C---:B------:R-:W-:Y:S04]  /*5e90*/  LEA R2, P0, R3.reuse, c[0x0][0x1f8], 0x1 ;  /* 0x00007e0003027a11 */ /* 0x040fe800078008ff */
[----:B------:R-:W-:Y:S04]  /*5ea0*/  IADD3.X R133, R170, UR14, RZ, P1, !PT ;  /* 0x0000000eaa857c10 */ /* 0x000fe80008ffe4ff */
[----:B------:R-:W-:Y:S05]  /*5eb0*/  LEA.HI.X R3, R3, c[0x0][0x1fc], R133, 0x1, P0 ;  /* 0x00007f0003037a11 */ /* 0x000fea00000f0c85 */
[----:B------:R1:W-:Y:S02]  /*5ec0*/  LDGSTS.E.BYPASS.LTC128B.128 [R238+0x2100], [R2.64], !P5 ;  /* 0x0210000002ee7fae */ /* 0x0003e4000e901d4c */
[----:B-1----:R-:W-:Y:S04]  /*5ed0*/  IADD3 R3, P1, R169, UR15, RZ ;  /* 0x0000000fa9037c10 */ /* 0x002fe8000ff3e0ff */
[C---:B------:R-:W-:Y:S02]  /*5ee0*/  LEA R2, P0, R3.reuse, c[0x0][0x1f8], 0x1 ;  /* 0x00007e0003027a11 */ /* 0x040fe400078008ff */
[----:B------:R-:W-:Y:S04]  /*5ef0*/  IADD3.X R133, R168, UR14, RZ, P1, !PT ;  /* 0x0000000ea8857c10 */ /* 0x000fe80008ffe4ff */
[----:B------:R-:W-:Y:S05]  /*5f00*/  LEA.HI.X R3, R3, c[0x0][0x1fc], R133, 0x1, P0 ;  /* 0x00007f0003037a11 */ /* 0x000fea00000f0c85 */
[----:B------:R1:W-:Y:S02]  /*5f10*/  LDGSTS.E.BYPASS.LTC128B.128 [R238+0x4100], [R2.64], !P4 ;  /* 0x0410000002ee7fae */ /* 0x0003e4000e101d4c */
[----:B-1----:R-:W-:Y:S01]  /*5f20*/  IADD3 R3, P1, R135, UR15, RZ ;  /* 0x0000000f87037c10 */ /* 0x002fe2000ff3e0ff */
[----:B------:R-:W-:Y:S03]  /*5f30*/  ULEA UR15, UP0, UR6, UR15, 0x5 ;  /* 0x0000000f060f7291 */ /* 0x000fe6000f80283f */
[C---:B------:R-:W-:Y:S02]  /*5f40*/  LEA R2, P0, R3.reuse, c[0x0][0x1f8], 0x1 ;  /* 0x00007e0003027a11 */ /* 0x040fe400078008ff */
[----:B------:R-:W-:Y:S01]  /*5f50*/  IADD3.X R133, R134, UR14, RZ, P1, !PT ;  /* 0x0000000e86857c10 */ /* 0x000fe20008ffe4ff */
[----:B------:R-:W-:Y:S02]  /*5f60*/  ULEA.HI.X UR14, UR6, UR14, UR7, 0x5, UP0 ;  /* 0x0000000e060e7291 */ /* 0x000fe400080f2c07 */
[----:B------:R-:W-:Y:S01]  /*5f70*/  UISETP.GT.AND UP0, UPT, UR16, UR8, UPT ;  /* 0x000000081000728c */ /* 0x000fe2000bf04270 */
[----:B------:R-:W-:Y:S01]  /*5f80*/  LEA.HI.X R3, R3, c[0x0][0x1fc], R133, 0x1, P0 ;  /* 0x00007f0003037a11 */ /* 0x000fe200000f0c85 */
[----:B------:R-:W-:Y:S04]  /*5f90*/  UIADD3 UR16, UR16, -0x1, URZ ;  /* 0xffffffff10107890 */ /* 0x000fe8000fffe03f */
[----:B------:R1:W-:Y:S05]  /*5fa0*/  LDGSTS.E.BYPASS.LTC128B.128 [R238+0x6100], [R2.64], !P3 ;  /* 0x0610000002ee7fae */ /* 0x0003ea000d901d4c */
[----:B------:R-:W-:Y:S01]  /*5fb0*/  @UP0 UIMAD.WIDE.U32 UR18, UR16, UR4, URZ ;  /* 0x00000004101202a5 */ /* 0x000fe2000f8e003f */
[----:B-1----:R-:W-:Y:S04]  /*5fc0*/  IADD3 R3, P1, R240, UR15, RZ ;  /* 0x0000000ff0037c10 */ /* 0x002fe8000ff3e0ff */
[----:B------:R-:W-:Y:S02]  /*5fd0*/  LEA R2, P0, R3, c[0x0][0x1f8], 0x1 ;  /* 0x00007e0003027a11 */ /* 0x000fe400078008ff */
        /* <DEDUP_REMOVED lines=8> */
[----:B-1----:R-:W-:Y:S04]  /*6060*/  IADD3 R3, P1, R169, UR15, RZ ;  /* 0x0000000fa9037c10 */ /* 0x002fe8000ff3e0ff */
[C---:B------:R-:W-:Y:S02]  /*6070*/  LEA R2, P0, R3.reuse, c[0x0][0x1f8], 0x1 ;  /* 0x00007e0003027a11 */ /* 0x040fe400078008ff */
[----:B------:R-:W-:Y:S02]  /*6080*/  IADD3.X R133, R168, UR14, RZ, P1, !PT ;  /* 0x0000000ea8857c10 */ /* 0x000fe40008ffe4ff */
[----:B------:R-:W2:Y:S02]  /*6090*/  LDL R168, [R1+0x8] ;  /* 0x0000080001a87983 */ /* 0x000ea40000100800 */
[----:B------:R-:W-:Y:S05]  /*60a0*/  LEA.HI.X R3, R3, c[0x0][0x1fc], R133, 0x1, P0 ;  /* 0x00007f0003037a11 */ /* 0x000fea00000f0c85 */
[----:B------:R1:W-:Y:S02]  /*60b0*/  LDGSTS.E.BYPASS.LTC128B.128 [R238+0x5100], [R2.64], !P4 ;  /* 0x0510000002ee7fae */ /* 0x0003e4000e101d4c */
[----:B-1----:R-:W-:Y:S01]  /*60c0*/  IADD3 R3, P1, R135, UR15, RZ ;  /* 0x0000000f87037c10 */ /* 0x002fe2000ff3e0ff */
[----:B------:R-:W-:Y:S02]  /*60d0*/  @UP0 USHF.L.U32 UR15, UR18, 0x6, URZ ;  /* 0x00000006120f0899 */ /* 0x000fe4000800063f */
[----:B------:R-:W3:Y:S01]  /*60e0*/  LDL R135, [R1+0x4] ;  /* 0x0000040001877983 */ /* 0x000ee20000100800 */
[C---:B------:R-:W-:Y:S02]  /*60f0*/  LEA R2, P0, R3.reuse, c[0x0][0x1f8], 0x1 ;  /* 0x00007e0003027a11 */ /* 0x040fe400078008ff */
[----:B------:R-:W-:Y:S01]  /*6100*/  IADD3.X R133, R134, UR14, RZ, P1, !PT ;  /* 0x0000000e86857c10 */ /* 0x000fe20008ffe4ff */
[----:B------:R-:W-:Y:S01]  /*6110*/  @UP0 USHF.R.S32.HI UR14, URZ, 0x1f, UR16 ;  /* 0x0000001f3f0e0899 */ /* 0x000fe20008011410 */
[----:B------:R-:W4:Y:S02]  /*6120*/  LDL R134, [R1] ;  /* 0x0000000001867983 */ /* 0x000f240000100800 */
[----:B------:R-:W-:Y:S01]  /*6130*/  LEA.HI.X R3, R3, c[0x0][0x1fc], R133, 0x1, P0 ;  /* 0x00007f0003037a11 */ /* 0x000fe200000f0c85 */
[----:B------:R-:W-:Y:S01]  /*6140*/  @UP0 UIMAD UR14, UR14, UR4, URZ ;  /* 0x000000040e0e02a4 */ /* 0x000fe2000f8e023f */
[----:B------:R-:W-:Y:S01]  /*6150*/  PLOP3.LUT P0, PT, PT, PT, UP0, 0x80, 0x0 ;  /* 0x000000000000781c */ /* 0x000fe20003f0f008 */
[----:B------:R-:W-:Y:S02]  /*6160*/  STL [R1+0xa0], R180 ;  /* 0x0000a0b401007387 */ /* 0x000fe40000100800 */
[----:B------:R-:W-:Y:S03]  /*6170*/  @UP0 UIMAD UR14, UR16, UR5, UR14 ;  /* 0x00000005100e02a4 */ /* 0x000fe6000f8e020e */
[----:B------:R1:W-:Y:S01]  /*6180*/  LDGSTS.E.BYPASS.LTC128B.128 [R238+0x7100], [R2.64], !P3 ;  /* 0x0710000002ee7fae */ /* 0x0003e2000d901d4c */
[----:B------:R-:W-:Y:S04]  /*6190*/  @UP0 UIADD3 UR14, UR19, UR14, URZ ;  /* 0x0000000e130e0290 */ /* 0x000fe8000fffe03f */
[----:B------:R-:W1:Y:S01]  /*61a0*/  LDSM.16.M88.4 R176, [R242+0x10100] ;  /* 0x01010000f2b0783b */ /* 0x000e620000000200 */
[----:B------:R-:W-:Y:S04]  /*61b0*/  @UP0 USHF.L.U64.HI UR14, UR18, 0x6, UR14 ;  /* 0x00000006120e0899 */ /* 0x000fe8000801020e */
[----:B------:R-:W0:Y:S05]  /*61c0*/  LDGDEPBAR ;  /* 0x00000000000079af */ /* 0x000e2a0000000000 */
[----:B------:R-:W-:Y:S05]  /*61d0*/  STL [R1+0x9c], R181 ;  /* 0x00009cb501007387 */ /* 0x000fea0000100800 */
[----:B------:R-:W-:Y:S05]  /*61e0*/  STL [R1+0x98], R182 ;  /* 0x000098b601007387 */ /* 0x000fea0000100800 */
[----:B------:R-:W-:Y:S05]  /*61f0*/  STL [R1+0x94], R183 ;  /* 0x000094b701007387 */ /* 0x000fea0000100800 */
[----:B------:R-:W-:Y:S05]  /*6200*/  STL [R1+0xb0], R184 ;  /* 0x0000b0b801007387 */ /* 0x000fea0000100800 */
[----:B------:R-:W-:Y:S05]  /*6210*/  STL [R1+0xac], R185 ;  /* 0x0000acb901007387 */ /* 0x000fea0000100800 */
[----:B------:R-:W-:Y:S01]  /*6220*/  STL [R1+0xa8], R186 ;  /* 0x0000a8ba01007387 */ /* 0x000fe20000100800 */
[C---:B-1----:R-:W-:Y:S04]  /*6230*/  HMMA.16816.F32 R4, R180.reuse, R176, R4 ;  /* 0x000000b0b404723c */ /* 0x042fe80000001804 */
[----:B------:R-:W-:Y:S05]  /*6240*/  STL [R1+0xa4], R187 ;  /* 0x0000a4bb01007387 */ /* 0x000fea0000100800 */
[----:B------:R-:W-:Y:S01]  /*6250*/  STL [R1+0xb8], R190 ;  /* 0x0000b8be01007387 */ /* 0x000fe20000100800 */
[C---:B------:R-:W-:Y:S04]  /*6260*/  HMMA.16816.F32 R8, R180.reuse, R178, R8 ;  /* 0x000000b2b408723c */ /* 0x040fe80000001808 */
[----:B------:R-:W1:Y:S05]  /*6270*/  LDSM.16.M88.4 R176, [R242+0x10900] ;  /* 0x01090000f2b0783b */ /* 0x000e6a0000000200 */
[----:B------:R-:W-:Y:S01]  /*6280*/  STL [R1+0xb4], R191 ;  /* 0x0000b4bf01007387 */ /* 0x000fe20000100800 */
[C---:B-1----:R-:W-:Y:S08]  /*6290*/  HMMA.16816.F32 R12, R180.reuse, R176, R12 ;  /* 0x000000b0b40c723c */ /* 0x042ff0000000180c */
[C---:B------:R-:W-:Y:S01]  /*62a0*/  HMMA.16816.F32 R16, R180.reuse, R178, R16 ;  /* 0x000000b2b410723c */ /* 0x040fe20000001810 */
[----:B------:R-:W1:Y:S07]  /*62b0*/  LDSM.16.M88.4 R176, [R242+0x11100] ;  /* 0x01110000f2b0783b */ /* 0x000e6e0000000200 */
[C---:B-1----:R-:W-:Y:S08]  /*62c0*/  HMMA.16816.F32 R20, R180.reuse, R176, R20 ;  /* 0x000000b0b414723c */ /* 0x042ff00000001814 */
[C---:B------:R-:W-:Y:S01]  /*62d0*/  HMMA.16816.F32 R24, R180.reuse, R178, R24 ;  /* 0x000000b2b418723c */ /* 0x040fe20000001818 */
[----:B------:R-:W1:Y:S07]  /*62e0*/  LDSM.16.M88.4 R176, [R242+0x11900] ;  /* 0x01190000f2b0783b */ /* 0x000e6e0000000200 */
[C---:B-1----:R-:W-:Y:S08]  /*62f0*/  HMMA.16816.F32 R28, R180.reuse, R176, R28 ;  /* 0x000000b0b41c723c */ /* 0x042ff0000000181c */
[----:B------:R-:W-:Y:S01]  /*6300*/  HMMA.16816.F32 R32, R180, R178, R32 ;  /* 0x000000b2b420723c */ /* 0x000fe20000001820 */
[----:B------:R-:W1:Y:S07]  /*6310*/  LDSM.16.M88.4 R176, [R239] ;  /* 0x00000000efb0783b */ /* 0x000e6e0000000200 */
[C---:B-1----:R-:W-:Y:S08]  /*6320*/  HMMA.16816.F32 R4, R184.reuse, R176, R4 ;  /* 0x000000b0b804723c */ /* 0x042ff00000001804 */
[C---:B------:R-:W-:Y:S01]  /*6330*/  HMMA.16816.F32 R8, R184.reuse, R178, R8 ;  /* 0x000000b2b808723c */ /* 0x040fe20000001808 */
[----:B------:R-:W1:Y:S07]  /*6340*/  LDSM.16.M88.4 R176, [R239+0x800] ;  /* 0x00080000efb0783b */ /* 0x000e6e0000000200 */
        /* <DEDUP_REMOVED lines=20> */
[----:B--2---:R-:W1:Y:S07]  /*6490*/  LDSM.16.M88.4 R176, [R168] ;  /* 0x00000000a8b0783b */ /* 0x004e6e0000000200 */
[C---:B-1----:R-:W-:Y:S08]  /*64a0*/  HMMA.16816.F32 R4, R192.reuse, R176, R4 ;  /* 0x000000b0c004723c */ /* 0x042ff00000001804 */
[C---:B------:R-:W-:Y:S01]  /*64b0*/  HMMA.16816.F32 R8, R192.reuse, R178, R8 ;  /* 0x000000b2c008723c */ /* 0x040fe20000001808 */
[----:B---3--:R-:W1:Y:S07]  /*64c0*/  LDSM.16.M88.4 R176, [R135] ;  /* 0x0000000087b0783b */ /* 0x008e6e0000000200 */
[C---:B-1----:R-:W-:Y:S08]  /*64d0*/  HMMA.16816.F32 R12, R192.reuse, R176, R12 ;  /* 0x000000b0c00c723c */ /* 0x042ff0000000180c */
[C---:B------:R-:W-:Y:S01]  /*64e0*/  HMMA.16816.F32 R16, R192.reuse, R178, R16 ;  /* 0x000000b2c010723c */ /* 0x040fe20000001810 */
[----:B----4-:R-:W1:Y:S07]  /*64f0*/  LDSM.16.M88.4 R176, [R134] ;  /* 0x0000000086b0783b */ /* 0x010e6e0000000200 */
[C---:B-1----:R-:W-:Y:S08]  /*6500*/  HMMA.16816.F32 R20, R192.reuse, R176, R20 ;  /* 0x000000b0c014723c */ /* 0x042ff00000001814 */
[C---:B------:R-:W-:Y:S01]  /*6510*/  HMMA.16816.F32 R24, R192.reuse, R178, R24 ;  /* 0x000000b2c018723c */ /* 0x040fe20000001818 */
[----:B------:R-:W1:Y:S07]  /*6520*/  LDSM.16.M88.4 R176, [R252] ;  /* 0x00000000fcb0783b */ /* 0x000e6e0000000200 */
        /* <DEDUP_REMOVED lines=113> */
[----:B------:R-:W1:Y:S11]  /*6c40*/  LDSM.16.M88.4 R176, [R239+0x6800] ;  /* 0x00680000efb0783b */ /* 0x000e760000000200 */
[----:B------:R-:W-:Y:S04]  /*6c50*/  @!UPT UIADD3 URZ, URZ, URZ, URZ ;  /* 0x0000003f3f3ff290 */ /* 0x000fe8000fffe03f */
[----:B------:R-:W-:Y:S02]  /*6c60*/  FMUL.FTZ R7, R7, c[0x0][0x320] ;  /* 0x0000c80007077a20 */ /* 0x000fe40000410000 */
[----:B------:R-:W-:Y:S02]  /*6c70*/  FMUL.FTZ R5, R5, c[0x0][0x320] ;  /* 0x0000c80005057a20 */ /* 0x000fe40000410000 */
[----:B------:R2:W-:Y:S01]  /*6c80*/  MUFU.TANH R237, R7 ;  /* 0x0000000700ed7308 */ /* 0x0005e20000002400 */
[----:B------:R-:W-:Y:S02]  /*6c90*/  FMUL.FTZ R6, R6, c[0x0][0x320] ;  /* 0x0000c80006067a20 */ /* 0x000fe40000410000 */
[----:B------:R-:W-:Y:S02]  /*6ca0*/  FMUL.FTZ R4, R4, c[0x0][0x320] ;  /* 0x0000c80004047a20 */ /* 0x000fe40000410000 */
[----:B------:R-:W-:Y:S02]  /*6cb0*/  FMUL.FTZ R10, R10, c[0x0][0x320] ;  /* 0x0000c8000a0a7a20 */ /* 0x000fe40000410000 */
[----:B------:R-:W-:Y:S02]  /*6cc0*/  FMUL.FTZ R11, R11, c[0x0][0x320] ;  /* 0x0000c8000b0b7a20 */ /* 0x000fe40000410000 */
[----:B------:R-:W-:Y:S01]  /*6cd0*/  FMUL.FTZ R8, R8, c[0x0][0x320] ;  /* 0x0000c80008087a20 */ /* 0x000fe20000410000 */
[----:B------:R-:W-:Y:S01]  /*6ce0*/  MUFU.TANH R241, R10 ;  /* 0x0000000a00f17308 */ /* 0x000fe20000002400 */
[----:B------:R-:W-:Y:S09]  /*6cf0*/  FMUL.FTZ R9, R9, c[0x0][0x320] ;  /* 0x0000c80009097a20 */ /* 0x000ff20000410000 */
[----:B------:R-:W-:Y:S01]  /*6d00*/  MUFU.TANH R240, R11 ;  /* 0x0000000b00f07308 */ /* 0x000fe20000002400 */
[C---:B-1----:R-:W-:Y:S01]  /*6d10*/  HMMA.16816.F32 R12, R232.reuse, R176, R12 ;  /* 0x000000b0e80c723c */ /* 0x042fe2000000180c */
[----:B--2---:R-:W2:Y:S07]  /*6d20*/  LDL.LU R7, [R1+0x1c] ;  /* 0x00001c0001077983 */ /* 0x004eae0000300800 */
[C---:B------:R-:W-:Y:S01]  /*6d30*/  HMMA.16816.F32 R16, R232.reuse, R178, R16 ;  /* 0x000000b2e810723c */ /* 0x040fe20000001810 */
[----:B------:R-:W1:Y:S01]  /*6d40*/  LDSM.16.M88.4 R176, [R239+0x7000] ;  /* 0x00700000efb0783b */ /* 0x000e620000000200 */
[----:B------:R-:W-:Y:S10]  /*6d50*/  MUFU.TANH R172, R5 ;  /* 0x0000000500ac7308 */ /* 0x000ff40000002400 */
[----:B------:R-:W-:Y:S04]  /*6d60*/  MUFU.TANH R171, R8 ;  /* 0x0000000800ab7308 */ /* 0x000fe80000002400 */
[----:B------:R-:W-:Y:S02]  /*6d70*/  FMUL.FTZ R13, R13, c[0x0][0x320] ;  /* 0x0000c8000d0d7a20 */ /* 0x000fe40000410000 */
        /* <DEDUP_REMOVED lines=9> */
[C---:B-1----:R-:W-:Y:S09]  /*6e10*/  HMMA.16816.F32 R20, R232.reuse, R176, R20 ;  /* 0x000000b0e814723c */ /* 0x042ff20000001814 */
[----:B------:R-:W-:Y:S01]  /*6e20*/  MUFU.TANH R187, R15 ;  /* 0x0000000f00bb7308 */ /* 0x000fe20000002400 */
[C---:B------:R-:W-:Y:S01]  /*6e30*/  HMMA.16816.F32 R24, R232.reuse, R178, R24 ;  /* 0x000000b2e818723c */ /* 0x040fe20000001818 */
[----:B------:R-:W1:Y:S01]  /*6e40*/  LDSM.16.M88.4 R176, [R239+0x7800] ;  /* 0x00780000efb0783b */ /* 0x000e620000000200 */
[----:B------:R-:W-:Y:S07]  /*6e50*/  DEPBAR.LE SB0, 0x0 ;  /* 0x000080000000791a */ /* 0x000fee0000000000 */
[----:B------:R-:W4:Y:S01]  /*6e60*/  MUFU.TANH R4, R4 ;  /* 0x0000000400047308 */ /* 0x000f220000002400 */
[----:B------:R-:W-:Y:S04]  /*6e70*/  BAR.SYNC.DEFER_BLOCKING 0x0 ;  /* 0x0000000000007b1d */ /* 0x000fe80000010000 */
[----:B------:R-:W-:Y:S02]  /*6e80*/  FMUL.FTZ R22, R22, c[0x0][0x320] ;  /* 0x0000c80016167a20 */ /* 0x000fe40000410000 */
[----:B------:R-:W-:Y:S02]  /*6e90*/  FMUL.FTZ R23, R23, c[0x0][0x320] ;  /* 0x0000c80017177a20 */ /* 0x000fe40000410000 */
[----:B------:R-:W-:Y:S06]  /*6ea0*/  FMUL.FTZ R20, R20, c[0x0][0x320] ;  /* 0x0000c80014147a20 */ /* 0x000fec0000410000 */
[----:B---3--:R-:W-:Y:S02]  /*6eb0*/  FMUL.FTZ R13, R25, c[0x0][0x320] ;  /* 0x0000c800190d7a20 */ /* 0x008fe40000410000 */
[----:B------:R-:W-:Y:S02]  /*6ec0*/  FMUL.FTZ R26, R26, c[0x0][0x320] ;  /* 0x0000c8001a1a7a20 */ /* 0x000fe40000410000 */
[----:B------:R-:W-:Y:S01]  /*6ed0*/  FMUL.FTZ R27, R27, c[0x0][0x320] ;  /* 0x0000c8001b1b7a20 */ /* 0x000fe20000410000 */
[----:B----4-:R-:W-:Y:S01]  /*6ee0*/  FMNMX.FTZ R3, R4, R0, !PT ;  /* 0x0000000004037209 */ /* 0x010fe20007810000 */
[----:B------:R3:W-:Y:S03]  /*6ef0*/  MUFU.TANH R133, R17 ;  /* 0x0000001100857308 */ /* 0x0007e60000002400 */
[----:B------:R-:W-:Y:S04]  /*6f00*/  FMNMX.FTZ R3, R172, R3, !PT ;  /* 0x00000003ac037209 */ /* 0x000fe80007810000 */
[----:B------:R-:W-:Y:S01]  /*6f10*/  FMNMX.FTZ R3, R171, R3, !PT ;  /* 0x00000003ab037209 */ /* 0x000fe20007810000 */
[C---:B-1----:R-:W-:Y:S02]  /*6f20*/  HMMA.16816.F32 R28, R232.reuse, R176, R28 ;  /* 0x000000b0e81c723c */ /* 0x042fe4000000181c */
[----:B------:R1:W-:Y:S06]  /*6f30*/  MUFU.TANH R134, R16 ;  /* 0x0000001000867308 */ /* 0x0003ec0000002400 */
[----:B------:R-:W-:Y:S04]  /*6f40*/  HMMA.16816.F32 R32, R232, R178, R32 ;  /* 0x000000b2e820723c */ /* 0x000fe80000001820 */
[----:B------:R-:W4:Y:S01]  /*6f50*/  MUFU.TANH R170, R9 ;  /* 0x0000000900aa7308 */ /* 0x000f220000002400 */
[----:B---3--:R-:W-:Y:S09]  /*6f60*/  FMUL.FTZ R17, R21, c[0x0][0x320] ;  /* 0x0000c80015117a20 */ /* 0x008ff20000410000 */
[----:B------:R-:W3:Y:S02]  /*6f70*/  MUFU.TANH R169, R12 ;  /* 0x0000000c00a97308 */ /* 0x000ee40000002400 */
[----:B------:R-:W-:Y:S02]  /*6f80*/  FMUL.FTZ R30, R30, c[0x0][0x320] ;  /* 0x0000c8001e1e7a20 */ /* 0x000fe40000410000 */
[----:B-1----:R-:W-:Y:S02]  /*6f90*/  FMUL.FTZ R16, R24, c[0x0][0x320] ;  /* 0x0000c80018107a20 */ /* 0x002fe40000410000 */
[----:B------:R-:W-:Y:S04]  /*6fa0*/  FMUL.FTZ R31, R31, c[0x0][0x320] ;  /* 0x0000c8001f1f7a20 */ /* 0x000fe80000410000 */
[----:B------:R-:W1:Y:S01]  /*6fb0*/  MUFU.TANH R20, R20 ;  /* 0x0000001400147308 */ /* 0x000e620000002400 */
[----:B------:R-:W-:Y:S02]  /*6fc0*/  FMUL.FTZ R8, R32, c[0x0][0x320] ;  /* 0x0000c80020087a20 */ /* 0x000fe40000410000 */
[----:B------:R-:W-:Y:S01]  /*6fd0*/  FMUL.FTZ R5, R33, c[0x0][0x320] ;  /* 0x0000c80021057a20 */ /* 0x000fe20000410000 */
[----:B----4-:R-:W-:Y:S01]  /*6fe0*/  FMNMX.FTZ R3, R170, R3, !PT ;  /* 0x00000003aa037209 */ /* 0x010fe20007810000 */
[----:B------:R-:W-:Y:S02]  /*6ff0*/  FMUL.FTZ R9, R29, c[0x0][0x320] ;  /* 0x0000c8001d097a20 */ /* 0x000fe40000410000 */
[----:B------:R-:W-:Y:S03]  /*7000*/  FMUL.FTZ R34, R34, c[0x0][0x320] ;  /* 0x0000c80022227a20 */ /* 0x000fe60000410000 */
[----:B------:R-:W4:Y:S01]  /*7010*/  MUFU.TANH R17, R17 ;  /* 0x0000001100117308 */ /* 0x000f220000002400 */
[----:B---3--:R-:W-:Y:S01]  /*7020*/  FMNMX.FTZ R3, R169, R3, !PT ;  /* 0x00000003a9037209 */ /* 0x008fe20007810000 */
[----:B------:R-:W-:Y:S03]  /*7030*/  FMUL.FTZ R12, R28, c[0x0][0x320] ;  /* 0x0000c8001c0c7a20 */ /* 0x000fe60000410000 */
[----:B------:R-:W-:Y:S05]  /*7040*/  FMNMX.FTZ R3, R135, R3, !PT ;  /* 0x0000000387037209 */ /* 0x000fea0007810000 */
[----:B------:R-:W3:Y:S01]  /*7050*/  MUFU.TANH R16, R16 ;  /* 0x0000001000107308 */ /* 0x000ee20000002400 */
[----:B------:R-:W-:Y:S04]  /*7060*/  FMNMX.FTZ R3, R134, R3, !PT ;  /* 0x0000000386037209 */ /* 0x000fe80007810000 */
[----:B------:R-:W-:Y:S05]  /*7070*/  FMNMX.FTZ R3, R133, R3, !PT ;  /* 0x0000000385037209 */ /* 0x000fea0007810000 */
[----:B------:R-:W3:Y:S01]  /*7080*/  MUFU.TANH R13, R13 ;  /* 0x0000000d000d7308 */ /* 0x000ee20000002400 */
[----:B-1----:R-:W-:Y:S04]  /*7090*/  FMNMX.FTZ R3, R20, R3, !PT ;  /* 0x0000000314037209 */ /* 0x002fe80007810000 */
[----:B----4-:R-:W-:Y:S05]  /*70a0*/  FMNMX.FTZ R3, R17, R3, !PT ;  /* 0x0000000311037209 */ /* 0x010fea0007810000 */
[----:B------:R-:W1:Y:S01]  /*70b0*/  MUFU.TANH R12, R12 ;  /* 0x0000000c000c7308 */ /* 0x000e620000002400 */
[----:B---3--:R-:W-:Y:S09]  /*70c0*/  FMNMX.FTZ R3, R16, R3, !PT ;  /* 0x0000000310037209 */ /* 0x008ff20007810000 */
[----:B------:R-:W3:Y:S01]  /*70d0*/  MUFU.TANH R9, R9 ;  /* 0x0000000900097308 */ /* 0x000ee20000002400 */
[----:B------:R-:W-:Y:S09]  /*70e0*/  FMNMX.FTZ R3, R13, R3, !PT ;  /* 0x000000030d037209 */ /* 0x000ff20007810000 */
[----:B------:R-:W4:Y:S01]  /*70f0*/  MUFU.TANH R8, R8 ;  /* 0x0000000800087308 */ /* 0x000f220000002400 */
[----:B-1----:R-:W-:Y:S09]  /*7100*/  FMNMX.FTZ R3, R12, R3, !PT ;  /* 0x000000030c037209 */ /* 0x002ff20007810000 */
[----:B------:R-:W1:Y:S01]  /*7110*/  MUFU.TANH R5, R5 ;  /* 0x0000000500057308 */ /* 0x000e620000002400 */
[----:B---3--:R-:W-:Y:S09]  /*7120*/  FMNMX.FTZ R3, R9, R3, !PT ;  /* 0x0000000309037209 */ /* 0x008ff20007810000 */
[----:B------:R-:W-:Y:S01]  /*7130*/  MUFU.TANH R6, R6 ;  /* 0x0000000600067308 */ /* 0x000fe20000002400 */
[----:B----4-:R-:W-:Y:S09]  /*7140*/  FMNMX.FTZ R3, R8, R3, !PT ;  /* 0x0000000308037209 */ /* 0x010ff20007810000 */
[----:B------:R-:W-:Y:S01]  /*7150*/  MUFU.TANH R180, R18 ;  /* 0x0000001200b47308 */ /* 0x000fe20000002400 */
[----:B-1----:R-:W-:Y:S05]  /*7160*/  FMNMX.FTZ R3, R5, R3, !PT ;  /* 0x0000000305037209 */ /* 0x002fea0007810000 */
[----:B------:R-:W1:Y:S04]  /*7170*/  SHFL.BFLY PT, R2, R3, 0x2, 0x1f ;  /* 0x0c401f0003027f89 */ /* 0x000e6800000e0000 */
[----:B------:R-:W-:Y:S10]  /*7180*/  MUFU.TANH R181, R19 ;  /* 0x0000001300b57308 */ /* 0x000ff40000002400 */
[----:B------:R-:W-:Y:S10]  /*7190*/  MUFU.TANH R174, R22 ;  /* 0x0000001600ae7308 */ /* 0x000ff40000002400 */
[----:B------:R-:W-:Y:S01]  /*71a0*/  MUFU.TANH R175, R23 ;  /* 0x0000001700af7308 */ /* 0x000fe20000002400 */
[----:B-1----:R-:W-:Y:S05]  /*71b0*/  FMNMX.FTZ R3, R3, R2, !PT ;  /* 0x0000000203037209 */ /* 0x002fea0007810000 */
[----:B------:R-:W1:Y:S04]  /*71c0*/  SHFL.BFLY PT, R2, R3, 0x1, 0x1f ;  /* 0x0c201f0003027f89 */ /* 0x000e6800000e0000 */
[----:B------:R-:W-:Y:S01]  /*71d0*/  MUFU.TANH R168, R26 ;  /* 0x0000001a00a87308 */ /* 0x000fe20000002400 */
[----:B-1----:R-:W-:Y:S05]  /*71e0*/  FMNMX.FTZ R3, R3, R2, !PT ;  /* 0x0000000203037209 */ /* 0x002fea0007810000 */
[C---:B------:R-:W-:Y:S02]  /*71f0*/  FADD.FTZ R0, -R3.reuse, R0 ;  /* 0x0000000003007221 */ /* 0x040fe40000010100 */
[----:B------:R-:W-:Y:S02]  /*7200*/  FMUL.FTZ R2, R3, c[0x0][0x2d0] ;  /* 0x0000b40003027a20 */ /* 0x000fe40000410000 */
[----:B------:R-:W-:Y:S02]  /*7210*/  FMUL.FTZ R0, R0, c[0x0][0x2d0] ;  /* 0x0000b40000007a20 */ /* 0x000fe40000410000 */
[--C-:B------:R-:W-:Y:S02]  /*7220*/  FFMA.FTZ R4, R4, c[0x0][0x2d0], -R2.reuse ;  /* 0x0000b40004047a23 */ /* 0x100fe40000010802 */
[--C-:B------:R-:W-:Y:S02]  /*7230*/  FFMA.FTZ R190, R169, c[0x0][0x2d0], -R2.reuse ;  /* 0x0000b400a9be7a23 */ /* 0x100fe40000010802 */
[----:B------:R-:W1:Y:S01]  /*7240*/  MUFU.EX2 R0, R0 ;  /* 0x0000000000007308 */ /* 0x000e620000000800 */
[--C-:B------:R-:W-:Y:S02]  /*7250*/  FFMA.FTZ R182, R20, c[0x0][0x2d0], -R2.reuse ;  /* 0x0000b40014b67a23 */ /* 0x100fe40000010802 */
[--C-:B------:R-:W-:Y:S02]  /*7260*/  FFMA.FTZ R183, R17, c[0x0][0x2d0], -R2.reuse ;  /* 0x0000b40011b77a23 */ /* 0x100fe40000010802 */
[--C-:B------:R-:W-:Y:S02]  /*7270*/  FFMA.FTZ R173, R13, c[0x0][0x2d0], -R2.reuse ;  /* 0x0000b4000dad7a23 */ /* 0x100fe40000010802 */
[--C-:B------:R-:W-:Y:S02]  /*7280*/  FFMA.FTZ R169, R12, c[0x0][0x2d0], -R2.reuse ;  /* 0x0000b4000ca97a23 */ /* 0x100fe40000010802 */
[--C-:B------:R-:W-:Y:S01]  /*7290*/  FFMA.FTZ R243, R5, c[0x0][0x2d0], -R2.reuse ;  /* 0x0000b40005f37a23 */ /* 0x100fe20000010802 */
[----:B------:R3:W2:Y:S01]  /*72a0*/  MUFU.EX2 R176, R4 ;  /* 0x0000000400b07308 */ /* 0x0006a20000000800 */
[--C-:B------:R-:W-:Y:S02]  /*72b0*/  FFMA.FTZ R177, R172, c[0x0][0x2d0], -R2.reuse ;  /* 0x0000b400acb17a23 */ /* 0x100fe40000010802 */
[--C-:B------:R-:W-:Y:S02]  /*72c0*/  FFMA.FTZ R172, R16, c[0x0][0x2d0], -R2.reuse ;  /* 0x0000b40010ac7a23 */ /* 0x100fe40000010802 */
[--C-:B------:R-:W-:Y:S02]  /*72d0*/  FFMA.FTZ R178, R171, c[0x0][0x2d0], -R2.reuse ;  /* 0x0000b400abb27a23 */ /* 0x100fe40000010802 */
[--C-:B------:R-:W-:Y:S02]  /*72e0*/  FFMA.FTZ R171, R8, c[0x0][0x2d0], -R2.reuse ;  /* 0x0000b40008ab7a23 */ /* 0x100fe40000010802 */
[--C-:B------:R-:W-:Y:S02]  /*72f0*/  FFMA.FTZ R179, R170, c[0x0][0x2d0], -R2.reuse ;  /* 0x0000b400aab37a23 */ /* 0x100fe40000010802 */
[--C-:B------:R-:W-:Y:S02]  /*7300*/  FFMA.FTZ R170, R9, c[0x0][0x2d0], -R2.reuse ;  /* 0x0000b40009aa7a23 */ /* 0x100fe40000010802 */
[----:B------:R-:W-:Y:S02]  /*7310*/  FFMA.FTZ R191, R135, c[0x0][0x2d0], -R2 ;  /* 0x0000b40087bf7a23 */ /* 0x000fe40000010802 */
[C---:B-1----:R-:W-:Y:S01]  /*7320*/  FMUL.FTZ R12, R0.reuse, R156 ;  /* 0x0000009c000c7220 */ /* 0x042fe20000410000 */
[----:B------:R-:W4:Y:S01]  /*7330*/  LDL.LU R135, [R1+0x20] ;  /* 0x0000200001877983 */ /* 0x000f220000300800 */
[C---:B------:R-:W-:Y:S01]  /*7340*/  FMUL.FTZ R16, R0.reuse, R152 ;  /* 0x0000009800107220 */ /* 0x040fe20000410000 */
[----:B------:R-:W-:Y:S01]  /*7350*/  MUFU.EX2 R179, R179 ;  /* 0x000000b300b37308 */ /* 0x000fe20000000800 */
[C---:B------:R-:W-:Y:S02]  /*7360*/  FMUL.FTZ R17, R0.reuse, R153 ;  /* 0x0000009900117220 */ /* 0x040fe40000410000 */
[C---:B------:R-:W-:Y:S01]  /*7370*/  FMUL.FTZ R20, R0.reuse, R148 ;  /* 0x0000009400147220 */ /* 0x040fe20000410000 */
[----:B------:R-:W4:Y:S01]  /*7380*/  LDL R156, [R1+0x38] ;  /* 0x00003800019c7983 */ /* 0x000f220000100800 */
[C---:B------:R-:W-:Y:S02]  /*7390*/  FMUL.FTZ R21, R0.reuse, R149 ;  /* 0x0000009500157220 */ /* 0x040fe40000410000 */
[C---:B------:R-:W-:Y:S02]  /*73a0*/  FMUL.FTZ R25, R0.reuse, R145 ;  /* 0x0000009100197220 */ /* 0x040fe40000410000 */
[C---:B------:R-:W-:Y:S01]  /*73b0*/  FMUL.FTZ R32, R0.reuse, R136 ;  /* 0x0000008800207220 */ /* 0x040fe20000410000 */
[----:B------:R-:W4:Y:S01]  /*73c0*/  LDL R153, [R1+0x34] ;  /* 0x0000340001997983 */ /* 0x000f220000100800 */
[C---:B---3--:R-:W-:Y:S02]  /*73d0*/  FMUL.FTZ R4, R0.reuse, R164 ;  /* 0x000000a400047220 */ /* 0x048fe40000410000 */
[C---:B------:R-:W-:Y:S01]  /*73e0*/  FMUL.FTZ R33, R0.reuse, R137 ;  /* 0x0000008900217220 */ /* 0x040fe20000410000 */
[----:B------:R-:W1:Y:S01]  /*73f0*/  MUFU.TANH R164, R27 ;  /* 0x0000001b00a47308 */ /* 0x000e620000002400 */
[C---:B------:R-:W-:Y:S01]  /*7400*/  FMUL.FTZ R5, R0.reuse, R165 ;  /* 0x000000a500057220 */ /* 0x040fe20000410000 */
[----:B------:R-:W3:Y:S01]  /*7410*/  LDL R152, [R1+0x30] ;  /* 0x0000300001987983 */ /* 0x000ee20000100800 */
[C---:B------:R-:W-:Y:S02]  /*7420*/  FMUL.FTZ R8, R0.reuse, R160 ;  /* 0x000000a000087220 */ /* 0x040fe40000410000 */
[C---:B------:R-:W-:Y:S02]  /*7430*/  FMUL.FTZ R9, R0.reuse, R161 ;  /* 0x000000a100097220 */ /* 0x040fe40000410000 */
[C---:B------:R-:W-:Y:S01]  /*7440*/  FMUL.FTZ R13, R0.reuse, R157 ;  /* 0x0000009d000d7220 */ /* 0x040fe20000410000 */
[----:B------:R-:W3:Y:S01]  /*7450*/  LDL R149, [R1+0x2c] ;  /* 0x00002c0001957983 */ /* 0x000ee20000100800 */
[C---:B------:R-:W-:Y:S01]  /*7460*/  FMUL.FTZ R24, R0.reuse, R144 ;  /* 0x0000009000187220 */ /* 0x040fe20000410000 */
[----:B------:R-:W1:Y:S01]  /*7470*/  MUFU.TANH R161, R30 ;  /* 0x0000001e00a17308 */ /* 0x000e620000002400 */
[C---:B------:R-:W-:Y:S02]  /*7480*/  FMUL.FTZ R28, R0.reuse, R140 ;  /* 0x0000008c001c7220 */ /* 0x040fe40000410000 */
[C---:B------:R-:W-:Y:S01]  /*7490*/  FMUL.FTZ R29, R0.reuse, R141 ;  /* 0x0000008d001d7220 */ /* 0x040fe20000410000 */
[----:B------:R-:W3:Y:S01]  /*74a0*/  LDL R148, [R1+0x28] ;  /* 0x0000280001947983 */ /* 0x000ee20000100800 */
[C---:B------:R-:W-:Y:S02]  /*74b0*/  FMUL.FTZ R36, R0.reuse, R36 ;  /* 0x0000002400247220 */ /* 0x040fe40000410000 */
[C---:B------:R-:W-:Y:S02]  /*74c0*/  FMUL.FTZ R37, R0.reuse, R37 ;  /* 0x0000002500257220 */ /* 0x040fe40000410000 */
[C---:B------:R-:W-:Y:S01]  /*74d0*/  FMUL.FTZ R40, R0.reuse, R40 ;  /* 0x0000002800287220 */ /* 0x040fe20000410000 */
[----:B------:R-:W1:Y:S01]  /*74e0*/  MUFU.TANH R160, R31 ;  /* 0x0000001f00a07308 */ /* 0x000e620000002400 */
[C---:B------:R-:W-:Y:S01]  /*74f0*/  FMUL.FTZ R41, R0.reuse, R41 ;  /* 0x0000002900297220 */ /* 0x040fe20000410000 */
[----:B------:R-:W3:Y:S01]  /*7500*/  LDL R145, [R1+0x24] ;  /* 0x0000240001917983 */ /* 0x000ee20000100800 */
[C---:B------:R-:W-:Y:S02]  /*7510*/  FMUL.FTZ R44, R0.reuse, R44 ;  /* 0x0000002c002c7220 */ /* 0x040fe40000410000 */
        /* <DEDUP_REMOVED lines=43> */
[----:B--2---:R-:W-:Y:S01]  /*77d0*/  FFMA.FTZ R144, R0, R7, R176 ;  /* 0x0000000700907223 */ /* 0x004fe200000100b0 */
[----:B------:R-:W-:Y:S01]  /*77e0*/  FMNMX.FTZ R0, R6, R132, !PT ;  /* 0x0000008406007209 */ /* 0x000fe20007810000 */
[--C-:B------:R-:W-:Y:S02]  /*77f0*/  FFMA.FTZ R184, R134, c[0x0][0x2d0], -R2.reuse ;  /* 0x0000b40086b87a23 */ /* 0x100fe40000010802 */
[----:B------:R-:W-:Y:S01]  /*7800*/  FFMA.FTZ R185, R133, c[0x0][0x2d0], -R2 ;  /* 0x0000b40085b97a23 */ /* 0x000fe20000010802 */
[----:B------:R-:W-:Y:S01]  /*7810*/  FMNMX.FTZ R0, R237, R0, !PT ;  /* 0x00000000ed007209 */ /* 0x000fe20007810000 */
[----:B------:R-:W2:Y:S03]  /*7820*/  MUFU.TANH R134, R34 ;  /* 0x0000002200867308 */ /* 0x000ea60000002400 */
[----:B------:R-:W-:Y:S04]  /*7830*/  FMNMX.FTZ R0, R241, R0, !PT ;  /* 0x00000000f1007209 */ /* 0x000fe80007810000 */
[----:B------:R-:W-:Y:S03]  /*7840*/  FMNMX.FTZ R0, R240, R0, !PT ;  /* 0x00000000f0007209 */ /* 0x000fe60007810000 */
[----:B------:R-:W-:Y:S01]  /*7850*/  MUFU.EX2 R157, R185 ;  /* 0x000000b9009d7308 */ /* 0x000fe20000000800 */
[----:B------:R-:W-:Y:S04]  /*7860*/  FMNMX.FTZ R0, R186, R0, !PT ;  /* 0x00000000ba007209 */ /* 0x000fe80007810000 */
[----:B------:R-:W-:Y:S04]  /*7870*/  FMNMX.FTZ R0, R187, R0, !PT ;  /* 0x00000000bb007209 */ /* 0x000fe80007810000 */
[----:B------:R-:W-:Y:S04]  /*7880*/  FMNMX.FTZ R0, R180, R0, !PT ;  /* 0x00000000b4007209 */ /* 0x000fe80007810000 */
[----:B------:R-:W-:Y:S01]  /*7890*/  FMNMX.FTZ R2, R181, R0, !PT ;  /* 0x00000000b5027209 */ /* 0x000fe20007810000 */
[----:B------:R-:W-:Y:S03]  /*78a0*/  FMUL.FTZ R0, R35, c[0x0][0x320] ;  /* 0x0000c80023007a20 */ /* 0x000fe60000410000 */
[----:B------:R-:W-:Y:S01]  /*78b0*/  FMNMX.FTZ R2, R174, R2, !PT ;  /* 0x00000002ae027209 */ /* 0x000fe20007810000 */
[----:B------:R1:W1:Y:S03]  /*78c0*/  MUFU.TANH R133, R0 ;  /* 0x0000000000857308 */ /* 0x0002660000002400 */
[----:B-1----:R-:W-:Y:S04]  /*78d0*/  FMNMX.FTZ R0, R175, R2, !PT ;  /* 0x00000002af007209 */ /* 0x002fe80007810000 */
[----:B------:R-:W-:Y:S04]  /*78e0*/  FMNMX.FTZ R0, R168, R0, !PT ;  /* 0x00000000a8007209 */ /* 0x000fe80007810000 */
[----:B------:R-:W-:Y:S04]  /*78f0*/  FMNMX.FTZ R0, R164, R0, !PT ;  /* 0x00000000a4007209 */ /* 0x000fe80007810000 */
[----:B------:R-:W-:Y:S04]  /*7900*/  FMNMX.FTZ R0, R161, R0, !PT ;  /* 0x00000000a1007209 */ /* 0x000fe80007810000 */
[----:B------:R-:W-:Y:S04]  /*7910*/  FMNMX.FTZ R0, R160, R0, !PT ;  /* 0x00000000a0007209 */ /* 0x000fe80007810000 */
[----:B--2---:R-:W-:Y:S04]  /*7920*/  FMNMX.FTZ R0, R134, R0, !PT ;  /* 0x0000000086007209 */ /* 0x004fe80007810000 */
[----:B------:R-:W-:Y:S05]  /*7930*/  FMNMX.FTZ R0, R133, R0, !PT ;  /* 0x0000000085007209 */ /* 0x000fea0007810000 */
[----:B------:R-:W1:Y:S02]  /*7940*/  SHFL.BFLY PT, R2, R0, 0x2, 0x1f ;  /* 0x0c401f0000027f89 */ /* 0x000e6400000e0000 */
[----:B-1----:R-:W-:Y:S05]  /*7950*/  FMNMX.FTZ R0, R0, R2, !PT ;  /* 0x0000000200007209 */ /* 0x002fea0007810000 */
[----:B------:R-:W1:Y:S02]  /*7960*/  SHFL.BFLY PT, R2, R0, 0x1, 0x1f ;  /* 0x0c201f0000027f89 */ /* 0x000e6400000e0000 */
[----:B-1----:R-:W-:Y:S05]  /*7970*/  FMNMX.FTZ R2, R0, R2, !PT ;  /* 0x0000000200027209 */ /* 0x002fea0007810000 */
[C---:B------:R-:W-:Y:S02]  /*7980*/  FADD.FTZ R0, -R2.reuse, R132 ;  /* 0x0000008402007221 */ /* 0x040fe40000010100 */
[----:B------:R-:W-:Y:S02]  /*7990*/  FMUL.FTZ R132, R2, c[0x0][0x2d0] ;  /* 0x0000b40002847a20 */ /* 0x000fe40000410000 */
[----:B------:R-:W-:Y:S02]  /*79a0*/  FMUL.FTZ R0, R0, c[0x0][0x2d0] ;  /* 0x0000b40000007a20 */ /* 0x000fe40000410000 */
[----:B------:R-:W-:Y:S04]  /*79b0*/  FFMA.FTZ R140, R6, c[0x0][0x2d0], -R132 ;  /* 0x0000b400068c7a23 */ /* 0x000fe80000010884 */
[----:B------:R-:W1:Y:S10]  /*79c0*/  MUFU.EX2 R0, R0 ;  /* 0x0000000000007308 */ /* 0x000e740000000800 */
[----:B------:R-:W4:Y:S01]  /*79d0*/  MUFU.EX2 R140, R140 ;  /* 0x0000008c008c7308 */ /* 0x000f220000000800 */
[C---:B-1----:R-:W-:Y:S02]  /*79e0*/  FMUL.FTZ R10, R0.reuse, R162 ;  /* 0x000000a2000a7220 */ /* 0x042fe40000410000 */
[C---:B------:R-:W-:Y:S02]  /*79f0*/  FMUL.FTZ R11, R0.reuse, R163 ;  /* 0x000000a3000b7220 */ /* 0x040fe40000410000 */
[----:B------:R-:W2:Y:S01]  /*7a00*/  LDL.64 R162, [R1+0x68] ;  /* 0x0000680001a27983 */ /* 0x000ea20000100a00 */
[C---:B------:R-:W-:Y:S02]  /*7a10*/  FMUL.FTZ R6, R0.reuse, R166 ;  /* 0x000000a600067220 */ /* 0x040fe40000410000 */
[C---:B------:R-:W-:Y:S02]  /*7a20*/  FMUL.FTZ R7, R0.reuse, R167 ;  /* 0x000000a700077220 */ /* 0x040fe40000410000 */
[----:B------:R-:W3:Y:S01]  /*7a30*/  LDL.64 R166, [R1+0x58] ;  /* 0x0000580001a67983 */ /* 0x000ee20000100a00 */
[C---:B------:R-:W-:Y:S02]  /*7a40*/  FMUL.FTZ R30, R0.reuse, R142 ;  /* 0x0000008e001e7220 */ /* 0x040fe40000410000 */
[C---:B------:R-:W-:Y:S02]  /*7a50*/  FMUL.FTZ R31, R0.reuse, R143 ;  /* 0x0000008f001f7220 */ /* 0x040fe40000410000 */
[C---:B----4-:R-:W-:Y:S02]  /*7a60*/  FFMA.FTZ R141, R0.reuse, R135, R140 ;  /* 0x00000087008d7223 */ /* 0x050fe4000001008c */
[C---:B------:R-:W-:Y:S02]  /*7a70*/  FMUL.FTZ R14, R0.reuse, R158 ;  /* 0x0000009e000e7220 */ /* 0x040fe40000410000 */
[C---:B------:R-:W-:Y:S01]  /*7a80*/  FMUL.FTZ R15, R0.reuse, R159 ;  /* 0x0000009f000f7220 */ /* 0x040fe20000410000 */
[----:B------:R-:W-:Y:S01]  /*7a90*/  MUFU.EX2 R158, R171 ;  /* 0x000000ab009e7308 */ /* 0x000fe20000000800 */
[C---:B------:R-:W-:Y:S02]  /*7aa0*/  FMUL.FTZ R18, R0.reuse, R154 ;  /* 0x0000009a00127220 */ /* 0x040fe40000410000 */
[C---:B------:R-:W-:Y:S02]  /*7ab0*/  FMUL.FTZ R19, R0.reuse, R155 ;  /* 0x0000009b00137220 */ /* 0x040fe40000410000 */
[C---:B------:R-:W-:Y:S02]  /*7ac0*/  FMUL.FTZ R22, R0.reuse, R150 ;  /* 0x0000009600167220 */ /* 0x040fe40000410000 */
        /* <DEDUP_REMOVED lines=8> */
[----:B------:R-:W1:Y:S01]  /*7b50*/  MUFU.EX2 R139, R177 ;  /* 0x000000b1008b7308 */ /* 0x000e620000000800 */
        /* <DEDUP_REMOVED lines=48> */
[----:B------:R-:W-:Y:S02]  /*7e60*/  FMUL.FTZ R131, R0, R131 ;  /* 0x0000008300837220 */ /* 0x000fe40000410000 */
[----:B------:R-:W-:Y:S02]  /*7e70*/  FFMA.FTZ R138, R237, c[0x0][0x2d0], -R132 ;  /* 0x0000b400ed8a7a23 */ /* 0x000fe40000010884 */
[----:B------:R-:W4:Y:S01]  /*7e80*/  LDL.LU R237, [R1+0xc8] ;  /* 0x0000c80001ed7983 */ /* 0x000f220000300800 */
[----:B-1----:R-:W-:Y:S02]  /*7e90*/  FADD.FTZ R144, R139, R144 ;  /* 0x000000908b907221 */ /* 0x002fe40000010000 */
[----:B------:R-:W-:Y:S02]  /*7ea0*/  FFMA.FTZ R178, R160, c[0x0][0x2d0], -R132 ;  /* 0x0000b400a0b27a23 */ /* 0x000fe40000010884 */
[----:B------:R-:W-:Y:S02]  /*7eb0*/  FADD.FTZ R144, R151, R144 ;  /* 0x0000009097907221 */ /* 0x000fe40000010000 */
[----:B------:R-:W-:Y:S02]  /*7ec0*/  FFMA.FTZ R177, R134, c[0x0][0x2d0], -R132 ;  /* 0x0000b40086b17a23 */ /* 0x000fe40000010884 */
[----:B------:R-:W-:Y:S01]  /*7ed0*/  FADD.FTZ R144, R179, R144 ;  /* 0x00000090b3907221 */ /* 0x000fe20000010000 */
[----:B------:R-:W-:Y:S10]  /*7ee0*/  MUFU.EX2 R178, R178 ;  /* 0x000000b200b27308 */ /* 0x000ff40000000800 */
[----:B------:R-:W-:Y:S01]  /*7ef0*/  MUFU.EX2 R177, R177 ;  /* 0x000000b100b17308 */ /* 0x000fe20000000800 */
[----:B--2---:R-:W-:Y:S04]  /*7f00*/  @P0 IADD3 R0, P2, R162, UR15, RZ ;  /* 0x0000000fa2000c10 */ /* 0x004fe8000ff5e0ff */
[C---:B------:R-:W-:Y:S02]  /*7f10*/  @P0 LEA R136, P1, R0.reuse, c[0x0][0x1c8], 0x1 ;  /* 0x0000720000880a11 */ /* 0x040fe400078208ff */
[----:B---3--:R-:W-:Y:S04]  /*7f20*/  @P0 IADD3.X R135, R167, UR14, RZ, P2, !PT ;  /* 0x0000000ea7870c10 */ /* 0x008fe800097fe4ff */
[----:B------:R-:W-:Y:S02]  /*7f30*/  @P0 LEA.HI.X R137, R0, c[0x0][0x1cc], R135, 0x1, P1 ;  /* 0x0000730000890a11 */ /* 0x000fe400008f0c87 */
[----:B------:R-:W-:Y:S03]  /*7f40*/  @P0 IADD3 R0, P2, R156, UR15, RZ ;  /* 0x0000000f9c000c10 */ /* 0x000fe6000ff5e0ff */
[----:B------:R1:W-:Y:S01]  /*7f50*/  @P0 LDGSTS.E.BYPASS.LTC128B.128 [R238+0x10100], [R136.64], !P6 ;  /* 0x1010000088ee0fae */ /* 0x0003e2000f101d4c */
[----:B------:R-:W-:Y:S02]  /*7f60*/  @P0 IADD3.X R135, R153, UR14, RZ, P2, !PT ;  /* 0x0000000e99870c10 */ /* 0x000fe400097fe4ff */
[C---:B-1----:R-:W-:Y:S04]  /*7f70*/  @P0 LEA R136, P1, R0.reuse, c[0x0][0x1c8], 0x1 ;  /* 0x0000720000880a11 */ /* 0x042fe800078208ff */
[----:B------:R-:W-:Y:S02]  /*7f80*/  @P0 LEA.HI.X R137, R0, c[0x0][0x1cc], R135, 0x1, P1 ;  /* 0x0000730000890a11 */ /* 0x000fe400008f0c87 */
[----:B------:R-:W-:Y:S03]  /*7f90*/  @P0 IADD3 R0, P2, R152, UR15, RZ ;  /* 0x0000000f98000c10 */ /* 0x000fe6000ff5e0ff */
[----:B------:R1:W-:Y:S01]  /*7fa0*/  @P0 LDGSTS.E.BYPASS.LTC128B.128 [R238+0x12100], [R136.64], !P5 ;  /* 0x1210000088ee0fae */ /* 0x0003e2000e901d4c */
[----:B------:R-:W-:Y:S02]  /*7fb0*/  @P0 IADD3.X R135, R149, UR14, RZ, P2, !PT ;  /* 0x0000000e95870c10 */ /* 0x000fe400097fe4ff */
[C---:B-1----:R-:W-:Y:S04]  /*7fc0*/  @P0 LEA R136, P1, R0.reuse, c[0x0][0x1c8], 0x1 ;  /* 0x0000720000880a11 */ /* 0x042fe800078208ff */
[----:B------:R-:W-:Y:S02]  /*7fd0*/  @P0 LEA.HI.X R137, R0, c[0x0][0x1cc], R135, 0x1, P1 ;  /* 0x0000730000890a11 */ /* 0x000fe400008f0c87 */
[----:B------:R-:W-:Y:S01]  /*7fe0*/  @P0 IADD3 R0, P2, R148, UR15, RZ ;  /* 0x0000000f94000c10 */ /* 0x000fe2000ff5e0ff */
[----:B------:R-:W-:Y:S02]  /*7ff0*/  @UP0 UIADD3 UR15, UP1, UR10, UR15, URZ ;  /* 0x0000000f0a0f0290 */ /* 0x000fe4000ff3e03f */
[----:B------:R1:W-:Y:S01]  /*8000*/  @P0 LDGSTS.E.BYPASS.LTC128B.128 [R238+0x14100], [R136.64], !P4 ;  /* 0x1410000088ee0fae */ /* 0x0003e2000e101d4c */
[----:B------:R-:W-:Y:S01]  /*8010*/  @P0 IADD3.X R135, R145, UR14, RZ, P2, !PT ;  /* 0x0000000e91870c10 */ /* 0x000fe200097fe4ff */
[----:B------:R-:W-:Y:S01]  /*8020*/  @UP0 UIADD3.X UR14, UR9, UR14, URZ, UP1, !UPT ;  /* 0x0000000e090e0290 */ /* 0x000fe20008ffe43f */
[C---:B-1----:R-:W-:Y:S04]  /*8030*/  @P0 LEA R136, P1, R0.reuse, c[0x0][0x1c8], 0x1 ;  /* 0x0000720000880a11 */ /* 0x042fe800078208ff */
[----:B------:R-:W-:Y:S02]  /*8040*/  @P0 LEA.HI.X R137, R0, c[0x0][0x1cc], R135, 0x1, P1 ;  /* 0x0000730000890a11 */ /* 0x000fe400008f0c87 */
[----:B------:R-:W-:Y:S02]  /*8050*/  @P0 IADD3 R0, P2, R162, UR15, RZ ;  /* 0x0000000fa2000c10 */ /* 0x000fe4000ff5e0ff */
[----:B------:R-:W1:Y:S01]  /*8060*/  MUFU.EX2 R162, R173 ;  /* 0x000000ad00a27308 */ /* 0x000e620000000800 */
[----:B------:R2:W-:Y:S01]  /*8070*/  @P0 LDGSTS.E.BYPASS.LTC128B.128 [R238+0x16100], [R136.64], !P3 ;  /* 0x1610000088ee0fae */ /* 0x0005e2000d901d4c */
[----:B------:R-:W-:Y:S08]  /*8080*/  @P0 IADD3.X R135, R167, UR14, RZ, P2, !PT ;  /* 0x0000000ea7870c10 */ /* 0x000ff000097fe4ff */
[----:B------:R-:W-:Y:S01]  /*8090*/  MUFU.EX2 R167, R169 ;  /* 0x000000a900a77308 */ /* 0x000fe20000000800 */
[----:B-1----:R-:W-:Y:S02]  /*80a0*/  F2FP.PACK_AB R134, R162, R155 ;  /* 0x0000009ba286723e */ /* 0x002fe400000000ff */
[C---:B--2---:R-:W-:Y:S04]  /*80b0*/  @P0 LEA R136, P1, R0.reuse, c[0x0][0x1c8], 0x1 ;  /* 0x0000720000880a11 */ /* 0x044fe800078208ff */
[----:B------:R-:W-:Y:S02]  /*80c0*/  @P0 LEA.HI.X R137, R0, c[0x0][0x1cc], R135, 0x1, P1 ;  /* 0x0000730000890a11 */ /* 0x000fe400008f0c87 */
[----:B------:R-:W-:Y:S02]  /*80d0*/  @P0 IADD3 R0, P2, R156, UR15, RZ ;  /* 0x0000000f9c000c10 */ /* 0x000fe4000ff5e0ff */
[----:B------:R-:W-:Y:S01]  /*80e0*/  MUFU.EX2 R156, R183 ;  /* 0x000000b7009c7308 */ /* 0x000fe20000000800 */
[----:B------:R1:W-:Y:S01]  /*80f0*/  @P0 LDGSTS.E.BYPASS.LTC128B.128 [R238+0x11100], [R136.64], !P6 ;  /* 0x1110000088ee0fae */ /* 0x0003e2000f101d4c */
[----:B------:R-:W-:Y:S08]  /*8100*/  @P0 IADD3.X R135, R153, UR14, RZ, P2, !PT ;  /* 0x0000000e99870c10 */ /* 0x000ff000097fe4ff */
[----:B------:R-:W-:Y:S01]  /*8110*/  MUFU.EX2 R153, R191 ;  /* 0x000000bf00997308 */ /* 0x000fe20000000800 */
[C---:B-1----:R-:W-:Y:S04]  /*8120*/  @P0 LEA R136, P1, R0.reuse, c[0x0][0x1c8], 0x1 ;  /* 0x0000720000880a11 */ /* 0x042fe800078208ff */
[----:B------:R-:W-:Y:S02]  /*8130*/  @P0 LEA.HI.X R137, R0, c[0x0][0x1cc], R135, 0x1, P1 ;  /* 0x0000730000890a11 */ /* 0x000fe400008f0c87 */
[----:B------:R-:W-:Y:S03]  /*8140*/  @P0 IADD3 R0, P2, R152, UR15, RZ ;  /* 0x0000000f98000c10 */ /* 0x000fe6000ff5e0ff */
[----:B------:R-:W-:Y:S01]  /*8150*/  MUFU.EX2 R152, R190 ;  /* 0x000000be00987308 */ /* 0x000fe20000000800 */
[----:B------:R1:W-:Y:S01]  /*8160*/  @P0 LDGSTS.E.BYPASS.LTC128B.128 [R238+0x13100], [R136.64], !P5 ;  /* 0x1310000088ee0fae */ /* 0x0003e2000e901d4c */
[----:B------:R-:W-:Y:S02]  /*8170*/  @P0 IADD3.X R135, R149, UR14, RZ, P2, !PT ;  /* 0x0000000e95870c10 */ /* 0x000fe400097fe4ff */
[C---:B-1----:R-:W-:Y:S04]  /*8180*/  @P0 LEA R136, P1, R0.reuse, c[0x0][0x1c8], 0x1 ;  /* 0x0000720000880a11 */ /* 0x042fe800078208ff */
[----:B------:R-:W-:Y:S02]  /*8190*/  @P0 LEA.HI.X R137, R0, c[0x0][0x1cc], R135, 0x1, P1 ;  /* 0x0000730000890a11 */ /* 0x000fe400008f0c87 */
[----:B------:R-:W-:Y:S01]  /*81a0*/  @P0 IADD3 R0, P2, R148, UR15, RZ ;  /* 0x0000000f94000c10 */ /* 0x000fe2000ff5e0ff */
[----:B------:R-:W1:Y:S02]  /*81b0*/  MUFU.EX2 R135, R138 ;  /* 0x0000008a00877308 */ /* 0x000e640000000800 */
[----:B------:R2:W-:Y:S01]  /*81c0*/  @P0 LDGSTS.E.BYPASS.LTC128B.128 [R238+0x15100], [R136.64], !P4 ;  /* 0x1510000088ee0fae */ /* 0x0005e2000e101d4c */
[----:B-1----:R-:W-:Y:S01]  /*81d0*/  FADD.FTZ R148, R135, R141 ;  /* 0x0000008d87947221 */ /* 0x002fe20000010000 */
[----:B------:R-:W-:Y:S01]  /*81e0*/  F2FP.PACK_AB R138, R179, R151 ;  /* 0x00000097b38a723e */ /* 0x000fe200000000ff */
[--C-:B------:R-:W-:Y:S05]  /*81f0*/  FFMA.FTZ R179, R161, c[0x0][0x2d0], -R132.reuse ;  /* 0x0000b400a1b37a23 */ /* 0x100fea0000010884 */
[----:B------:R-:W-:Y:S01]  /*8200*/  MUFU.EX2 R151, R182 ;  /* 0x000000b600977308 */ /* 0x000fe20000000800 */
[C---:B--2---:R-:W-:Y:S02]  /*8210*/  @P0 LEA R136, P1, R0.reuse, c[0x0][0x1c8], 0x1 ;  /* 0x0000720000880a11 */ /* 0x044fe400078208ff */
[----:B------:R-:W-:Y:S04]  /*8220*/  @P0 IADD3.X R137, R145, UR14, RZ, P2, !PT ;  /* 0x0000000e91890c10 */ /* 0x000fe800097fe4ff */
[----:B------:R-:W-:Y:S01]  /*8230*/  @P0 LEA.HI.X R137, R0, c[0x0][0x1cc], R137, 0x1, P1 ;  /* 0x0000730000890a11 */ /* 0x000fe200008f0c89 */
[--C-:B------:R-:W-:Y:S02]  /*8240*/  FFMA.FTZ R0, R241, c[0x0][0x2d0], -R132.reuse ;  /* 0x0000b400f1007a23 */ /* 0x100fe40000010884 */
[----:B------:R-:W-:Y:S02]  /*8250*/  MUFU.EX2 R179, R179 ;  /* 0x000000b300b37308 */ /* 0x000fe40000000800 */
[----:B------:R1:W-:Y:S05]  /*8260*/  @P0 LDGSTS.E.BYPASS.LTC128B.128 [R238+0x17100], [R136.64], !P3 ;  /* 0x1710000088ee0fae */ /* 0x0003ea000d901d4c */
[----:B------:R-:W0:Y:S05]  /*8270*/  LDGDEPBAR ;  /* 0x00000000000079af */ /* 0x000e2a0000000000 */
[----:B-1----:R-:W2:Y:S01]  /*8280*/  LDL.LU R238, [R1+0xc4] ;  /* 0x0000c40001ee7983 */ /* 0x002ea20000300800 */
[----:B------:R-:W-:Y:S02]  /*8290*/  F2FP.PACK_AB R137, R135, R140 ;  /* 0x0000008c8789723e */ /* 0x000fe400000000ff */
[----:B------:R1:W-:Y:S01]  /*82a0*/  MUFU.EX2 R135, R0 ;  /* 0x0000000000877308 */ /* 0x0003e20000000800 */
[----:B------:R-:W-:Y:S01]  /*82b0*/  F2FP.PACK_AB R136, R139, R176 ;  /* 0x000000b08b88723e */ /* 0x000fe200000000ff */
[----:B------:R-:W3:Y:S01]  /*82c0*/  LDL.LU R241, [R1+0xc0] ;  /* 0x0000c00001f17983 */ /* 0x000ee20000300800 */
[--C-:B------:R-:W-:Y:S04]  /*82d0*/  FFMA.FTZ R176, R133, c[0x0][0x2d0], -R132.reuse ;  /* 0x0000b40085b07a23 */ /* 0x100fe80000010884 */
[----:B----4-:R-:W4:Y:S03]  /*82e0*/  LDSM.16.MT88.4 R140, [R237+0x100] ;  /* 0x00010000ed8c783b */ /* 0x010f260000004200 */
[----:B------:R-:W-:Y:S01]  /*82f0*/  MUFU.EX2 R176, R176 ;  /* 0x000000b000b07308 */ /* 0x000fe20000000800 */
[--C-:B-1----:R-:W-:Y:S02]  /*8300*/  FFMA.FTZ R0, R240, c[0x0][0x2d0], -R132.reuse ;  /* 0x0000b400f0007a23 */ /* 0x102fe40000010884 */
[----:B------:R-:W3:Y:S07]  /*8310*/  LDL.LU R240, [R1+0xbc] ;  /* 0x0000bc0001f07983 */ /* 0x000eee0000300800 */
[----:B------:R-:W1:Y:S01]  /*8320*/  MUFU.EX2 R146, R0 ;  /* 0x0000000000927308 */ /* 0x000e620000000800 */
[----:B------:R2:W5:Y:S05]  /*8330*/  LDL.LU R190, [R1+0xb8] ;  /* 0x0000b80001be7983 */ /* 0x00056a0000300800 */
[----:B------:R2:W5:Y:S05]  /*8340*/  LDL.LU R191, [R1+0xb4] ;  /* 0x0000b40001bf7983 */ /* 0x00056a0000300800 */
[----:B------:R2:W5:Y:S05]  /*8350*/  LDL.LU R184, [R1+0xb0] ;  /* 0x0000b00001b87983 */ /* 0x00056a0000300800 */
[----:B------:R2:W5:Y:S01]  /*8360*/  LDL.LU R185, [R1+0xac] ;  /* 0x0000ac0001b97983 */ /* 0x0005620000300800 */
[----:B-1----:R-:W-:Y:S01]  /*8370*/  F2FP.PACK_AB R139, R146, R135 ;  /* 0x00000087928b723e */ /* 0x002fe200000000ff */
[----:B------:R-:W-:Y:S03]  /*8380*/  FFMA.FTZ R0, R186, c[0x0][0x2d0], -R132 ;  /* 0x0000b400ba007a23 */ /* 0x000fe60000010884 */
[----:B------:R1:W5:Y:S01]  /*8390*/  LDL.LU R186, [R1+0xa8] ;  /* 0x0000a80001ba7983 */ /* 0x0003620000300800 */
[----:B------:R-:W-:Y:S01]  /*83a0*/  FADD.FTZ R135, R135, R148 ;  /* 0x0000009487877221 */ /* 0x000fe20000010000 */
[----:B------:R1:W-:Y:S01]  /*83b0*/  MUFU.EX2 R145, R0 ;  /* 0x0000000000917308 */ /* 0x0003e20000000800 */
[C---:B----4-:R-:W-:Y:S05]  /*83c0*/  HMMA.16816.F32 R4, R136.reuse, R140, R4 ;  /* 0x0000008c8804723c */ /* 0x050fea0000001804 */
[----:B------:R-:W-:Y:S03]  /*83d0*/  FADD.FTZ R135, R146, R135 ;  /* 0x0000008792877221 */ /* 0x000fe60000010000 */
[C---:B------:R-:W-:Y:S04]  /*83e0*/  HMMA.16816.F32 R8, R136.reuse, R142, R8 ;  /* 0x0000008e8808723c */ /* 0x040fe80000001808 */
[--C-:B-1----:R-:W-:Y:S02]  /*83f0*/  FFMA.FTZ R0, R187, c[0x0][0x2d0], -R132.reuse ;  /* 0x0000b400bb007a23 */ /* 0x102fe40000010884 */
[----:B------:R1:W5:Y:S02]  /*8400*/  LDL.LU R187, [R1+0xa4] ;  /* 0x0000a40001bb7983 */ /* 0x0003640000300800 */
[----:B------:R4:W-:Y:S04]  /*8410*/  MUFU.EX2 R149, R0 ;  /* 0x0000000000957308 */ /* 0x0009e80000000800 */
[--C-:B----4-:R-:W-:Y:S02]  /*8420*/  FFMA.FTZ R0, R180, c[0x0][0x2d0], -R132.reuse ;  /* 0x0000b400b4007a23 */ /* 0x110fe40000010884 */
[----:B------:R1:W5:Y:S04]  /*8430*/  LDL.LU R180, [R1+0xa0] ;  /* 0x0000a00001b47983 */ /* 0x0003680000300800 */
[----:B------:R4:W-:Y:S02]  /*8440*/  MUFU.EX2 R147, R0 ;  /* 0x0000000000937308 */ /* 0x0009e40000000800 */
[--C-:B----4-:R-:W-:Y:S02]  /*8450*/  FFMA.FTZ R0, R181, c[0x0][0x2d0], -R132.reuse ;  /* 0x0000b400b5007a23 */ /* 0x110fe40000010884 */
[----:B------:R1:W5:Y:S06]  /*8460*/  LDL.LU R181, [R1+0x9c] ;  /* 0x00009c0001b57983 */ /* 0x00036c0000300800 */
[----:B------:R4:W-:Y:S01]  /*8470*/  MUFU.EX2 R150, R0 ;  /* 0x0000000000967308 */ /* 0x0009e20000000800 */
[----:B------:R1:W5:Y:S05]  /*8480*/  LDL.LU R182, [R1+0x98] ;  /* 0x0000980001b67983 */ /* 0x00036a0000300800 */
[----:B------:R1:W5:Y:S05]  /*8490*/  LDL.LU R183, [R1+0x94] ;  /* 0x0000940001b77983 */ /* 0x00036a0000300800 */
[----:B------:R1:W5:Y:S05]  /*84a0*/  LDL.LU R172, [R1+0x90] ;  /* 0x0000900001ac7983 */ /* 0x00036a0000300800 */
[----:B------:R1:W5:Y:S01]  /*84b0*/  LDL.LU R173, [R1+0x8c] ;  /* 0x00008c0001ad7983 */ /* 0x0003620000300800 */
[--C-:B----4-:R-:W-:Y:S04]  /*84c0*/  FFMA.FTZ R0, R174, c[0x0][0x2d0], -R132.reuse ;  /* 0x0000b400ae007a23 */ /* 0x110fe80000010884 */
[----:B------:R1:W5:Y:S01]  /*84d0*/  LDL.LU R174, [R1+0x88] ;  /* 0x0000880001ae7983 */ /* 0x0003620000300800 */
[----:B------:R4:W-:Y:S02]  /*84e0*/  MUFU.EX2 R148, R0 ;  /* 0x0000000000947308 */ /* 0x0009e40000000800 */
[--C-:B----4-:R-:W-:Y:S02]  /*84f0*/  FFMA.FTZ R0, R175, c[0x0][0x2d0], -R132.reuse ;  /* 0x0000b400af007a23 */ /* 0x110fe40000010884 */
[----:B------:R1:W5:Y:S06]  /*8500*/  LDL.LU R175, [R1+0x84] ;  /* 0x0000840001af7983 */ /* 0x00036c0000300800 */
[----:B------:R4:W1:Y:S02]  /*8510*/  MUFU.EX2 R165, R0 ;  /* 0x0000000000a57308 */ /* 0x0008640000000800 */
[--C-:B----4-:R-:W-:Y:S01]  /*8520*/  FFMA.FTZ R0, R168, c[0x0][0x2d0], -R132.reuse ;  /* 0x0000b400a8007a23 */ /* 0x110fe20000010884 */
[----:B-1----:R-:W-:Y:S01]  /*8530*/  F2FP.PACK_AB R133, R165, R148 ;  /* 0x00000094a585723e */ /* 0x002fe200000000ff */
[----:B------:R1:W5:Y:S05]  /*8540*/  LDL.LU R168, [R1+0x80] ;  /* 0x0000800001a87983 */ /* 0x00036a0000300800 */
[----:B------:R1:W5:Y:S05]  /*8550*/  LDL.LU R169, [R1+0x7c] ;  /* 0x00007c0001a97983 */ /* 0x00036a0000300800 */
[----:B--2---:R-:W2:Y:S02]  /*8560*/  LDSM.16.MT88.4 R140, [R238+0x100] ;  /* 0x00010000ee8c783b */ /* 0x004ea40000004200 */
[C---:B--2---:R-:W-:Y:S08]  /*8570*/  HMMA.16816.F32 R12, R136.reuse, R140, R12 ;  /* 0x0000008c880c723c */ /* 0x044ff0000000180c */
[C---:B------:R-:W-:Y:S01]  /*8580*/  HMMA.16816.F32 R16, R136.reuse, R142, R16 ;  /* 0x0000008e8810723c */ /* 0x040fe20000001810 */
[----:B---3--:R-:W2:Y:S07]  /*8590*/  LDSM.16.MT88.4 R140, [R241+0x100] ;  /* 0x00010000f18c783b */ /* 0x008eae0000004200 */
[C---:B--2---:R-:W-:Y:S08]  /*85a0*/  HMMA.16816.F32 R20, R136.reuse, R140, R20 ;  /* 0x0000008c8814723c */ /* 0x044ff00000001814 */
[C---:B------:R-:W-:Y:S01]  /*85b0*/  HMMA.16816.F32 R24, R136.reuse, R142, R24 ;  /* 0x0000008e8818723c */ /* 0x040fe20000001818 */
[----:B------:R-:W2:Y:S07]  /*85c0*/  LDSM.16.MT88.4 R140, [R240+0x100] ;  /* 0x00010000f08c783b */ /* 0x000eae0000004200 */
        /* <DEDUP_REMOVED lines=37> */
[----:B------:R-:W-:Y:S01]  /*8820*/  HMMA.16816.F32 R128, R136, R142, R128 ;  /* 0x0000008e8880723c */ /* 0x000fe20000001880 */
[----:B------:R-:W2:Y:S06]  /*8830*/  LDSM.16.MT88.4 R140, [R237+0x900] ;  /* 0x00090000ed8c783b */ /* 0x000eac0000004200 */
[----:B------:R-:W-:Y:S02]  /*8840*/  F2FP.PACK_AB R136, R153, R152 ;  /* 0x000000989988723e */ /* 0x000fe400000000ff */
[----:B------:R-:W-:Y:S03]  /*8850*/  F2FP.PACK_AB R138, R157, R154 ;  /* 0x0000009a9d8a723e */ /* 0x000fe600000000ff */
[----:B------:R-:W-:Y:S01]  /*8860*/  F2FP.PACK_AB R137, R149, R145 ;  /* 0x000000919589723e */ /* 0x000fe200000000ff */
[----:B------:R-:W-:Y:S01]  /*8870*/  FADD.FTZ R145, R145, R135 ;  /* 0x0000008791917221 */ /* 0x000fe20000010000 */
[----:B------:R-:W-:Y:S07]  /*8880*/  F2FP.PACK_AB R139, R150, R147 ;  /* 0x00000093968b723e */ /* 0x000fee00000000ff */
        /* <DEDUP_REMOVED lines=45> */
[C---:B--2---:R-:W-:Y:S01]  /*8b60*/  HMMA.16816.F32 R124, R136.reuse, R140, R124 ;  /* 0x0000008c887c723c */ /* 0x044fe2000000187c */
[----:B------:R2:W3:Y:S07]  /*8b70*/  MUFU.EX2 R140, R0 ;  /* 0x00000000008c7308 */ /* 0x0004ee0000000800 */
[----:B------:R-:W-:Y:S01]  /*8b80*/  HMMA.16816.F32 R128, R136, R142, R128 ;  /* 0x0000008e8880723c */ /* 0x000fe20000001880 */
[----:B------:R-:W4:Y:S03]  /*8b90*/  LDSM.16.MT88.4 R136, [R237+0x1100] ;  /* 0x00110000ed88783b */ /* 0x000f260000004200 */
[----:B--2---:R-:W-:Y:S01]  /*8ba0*/  FFMA.FTZ R0, R164, c[0x0][0x2d0], -R132 ;  /* 0x0000b400a4007a23 */ /* 0x004fe20000010884 */
[----:B---3--:R-:W-:Y:S01]  /*8bb0*/  MOV R146, R140 ;  /* 0x0000008c00927202 */ /* 0x008fe20000000f00 */
[----:B------:R2:W-:Y:S01]  /*8bc0*/  MUFU.EX2 R164, R170 ;  /* 0x000000aa00a47308 */ /* 0x0005e20000000800 */
[----:B------:R-:W3:Y:S01]  /*8bd0*/  LDSM.16.MT88.4 R140, [R238+0x1100] ;  /* 0x00110000ee8c783b */ /* 0x000ee20000004200 */
[----:B------:R-:W-:Y:S08]  /*8be0*/  F2FP.PACK_AB R132, R156, R151 ;  /* 0x000000979c84723e */ /* 0x000ff000000000ff */
[----:B------:R-:W1:Y:S01]  /*8bf0*/  MUFU.EX2 R166, R0 ;  /* 0x0000000000a67308 */ /* 0x000e620000000800 */
[----:B--2---:R2:W5:Y:S05]  /*8c00*/  LDL.LU R170, [R1+0x78] ;  /* 0x0000780001aa7983 */ /* 0x00456a0000300800 */
[----:B------:R2:W5:Y:S01]  /*8c10*/  LDL.LU R171, [R1+0x74] ;  /* 0x0000740001ab7983 */ /* 0x0005620000300800 */
[----:B-1----:R-:W-:Y:S04]  /*8c20*/  F2FP.PACK_AB R135, R166, R146 ;  /* 0x00000092a687723e */ /* 0x002fe800000000ff */
[----:B------:R2:W5:Y:S01]  /*8c30*/  LDL.LU R243, [R1+0x70] ;  /* 0x0000700001f37983 */ /* 0x0005620000300800 */
[----:B------:R-:W-:Y:S04]  /*8c40*/  FADD.FTZ R0, R152, R144 ;  /* 0x0000009098007221 */ /* 0x000fe80000010000 */
[----:B------:R-:W-:Y:S01]  /*8c50*/  FADD.FTZ R144, R153, R0 ;  /* 0x0000000099907221 */ /* 0x000fe20000010000 */
[C---:B----4-:R-:W-:Y:S05]  /*8c60*/  HMMA.16816.F32 R4, R132.reuse, R136, R4 ;  /* 0x000000888404723c */ /* 0x050fea0000001804 */
[----:B------:R-:W-:Y:S03]  /*8c70*/  FADD.FTZ R0, R149, R145 ;  /* 0x0000009195007221 */ /* 0x000fe60000010000 */
[C---:B------:R-:W-:Y:S01]  /*8c80*/  HMMA.16816.F32 R8, R132.reuse, R138, R8 ;  /* 0x0000008a8408723c */ /* 0x040fe20000001808 */
[----:B------:R-:W1:Y:S07]  /*8c90*/  LDSM.16.MT88.4 R136, [R241+0x1100] ;  /* 0x00110000f188783b */ /* 0x000e6e0000004200 */
[C---:B---3--:R-:W-:Y:S08]  /*8ca0*/  HMMA.16816.F32 R12, R132.reuse, R140, R12 ;  /* 0x0000008c840c723c */ /* 0x048ff0000000180c */
[C---:B------:R-:W-:Y:S01]  /*8cb0*/  HMMA.16816.F32 R16, R132.reuse, R142, R16 ;  /* 0x0000008e8410723c */ /* 0x040fe20000001810 */
[----:B------:R-:W3:Y:S07]  /*8cc0*/  LDSM.16.MT88.4 R140, [R240+0x1100] ;  /* 0x00110000f08c783b */ /* 0x000eee0000004200 */
[C---:B-1----:R-:W-:Y:S08]  /*8cd0*/  HMMA.16816.F32 R20, R132.reuse, R136, R20 ;  /* 0x000000888414723c */ /* 0x042ff00000001814 */
        /* <DEDUP_REMOVED lines=35> */
[C---:B-1----:R-:W-:Y:S07]  /*8f10*/  HMMA.16816.F32 R116, R132.reuse, R136, R116 ;  /* 0x000000888474723c */ /* 0x042fee0000001874 */
[----:B------:R-:W-:Y:S01]  /*8f20*/  MOV R137, R162 ;  /* 0x000000a200897202 */ /* 0x000fe20000000f00 */
[C---:B------:R-:W-:Y:S01]  /*8f30*/  HMMA.16816.F32 R120, R132.reuse, R138, R120 ;  /* 0x0000008a8478723c */ /* 0x040fe20000001878 */
[----:B------:R-:W1:Y:S03]  /*8f40*/  LDSM.16.MT88.4 R160, [R237+0x1900] ;  /* 0x00190000eda0783b */ /* 0x000e660000004200 */
[----:B------:R-:W-:Y:S04]  /*8f50*/  FADD.FTZ R136, R154, R144 ;  /* 0x000000909a887221 */ /* 0x000fe80000010000 */
[C---:B---3--:R-:W-:Y:S07]  /*8f60*/  HMMA.16816.F32 R124, R132.reuse, R140, R124 ;  /* 0x0000008c847c723c */ /* 0x048fee000000187c */
[----:B------:R-:W-:Y:S01]  /*8f70*/  MOV R141, R155 ;  /* 0x0000009b008d7202 */ /* 0x000fe20000000f00 */
[----:B------:R-:W-:Y:S01]  /*8f80*/  HMMA.16816.F32 R128, R132, R142, R128 ;  /* 0x0000008e8480723c */ /* 0x000fe20000001880 */
[----:B------:R-:W3:Y:S03]  /*8f90*/  LDSM.16.MT88.4 R152, [R238+0x1900] ;  /* 0x00190000ee98783b */ /* 0x000ee60000004200 */
[----:B------:R-:W-:Y:S02]  /*8fa0*/  FADD.FTZ R140, R147, R0 ;  /* 0x00000000938c7221 */ /* 0x000fe40000010000 */
[----:B------:R-:W-:Y:S01]  /*8fb0*/  FADD.FTZ R0, R157, R136 ;  /* 0x000000889d007221 */ /* 0x000fe20000010000 */
[----:B------:R-:W-:Y:S01]  /*8fc0*/  MOV R157, R167 ;  /* 0x000000a7009d7202 */ /* 0x000fe20000000f00 */
[----:B------:R-:W-:Y:S01]  /*8fd0*/  FADD.FTZ R132, R150, R140 ;  /* 0x0000008c96847221 */ /* 0x000fe20000010000 */
[----:B------:R-:W-:Y:S03]  /*8fe0*/  MOV R150, R164 ;  /* 0x000000a400967202 */ /* 0x000fe60000000f00 */
[----:B------:R-:W-:Y:S01]  /*8ff0*/  MOV R143, R146 ;  /* 0x00000092008f7202 */ /* 0x000fe20000000f00 */
[----:B------:R-:W-:Y:S01]  /*9000*/  FADD.FTZ R148, R148, R132 ;  /* 0x0000008494947221 */ /* 0x000fe20000010000 */
[----:B------:R-:W4:Y:S01]  /*9010*/  LDSM.16.MT88.4 R144, [R241+0x1900] ;  /* 0x00190000f190783b */ /* 0x000f220000004200 */
[----:B------:R-:W-:Y:S01]  /*9020*/  F2FP.PACK_AB R132, R150, R157 ;  /* 0x0000009d9684723e */ /* 0x000fe200000000ff */
[----:B------:R-:W-:Y:S01]  /*9030*/  FADD.FTZ R0, R151, R0 ;  /* 0x0000000097007221 */ /* 0x000fe20000010000 */
[----:B------:R-:W-:Y:S02]  /*9040*/  F2FP.PACK_AB R134, R159, R158 ;  /* 0x0000009e9f86723e */ /* 0x000fe400000000ff */
[----:B------:R-:W-:Y:S01]  /*9050*/  F2FP.PACK_AB R133, R178, R179 ;  /* 0x000000b3b285723e */ /* 0x000fe200000000ff */
[----:B------:R-:W-:Y:S01]  /*9060*/  FADD.FTZ R149, R156, R0 ;  /* 0x000000009c957221 */ /* 0x000fe20000010000 */
[----:B------:R-:W-:Y:S02]  /*9070*/  F2FP.PACK_AB R135, R176, R177 ;  /* 0x000000b1b087723e */ /* 0x000fe400000000ff */
[----:B------:R-:W-:Y:S02]  /*9080*/  MOV R140, R166 ;  /* 0x000000a6008c7202 */ /* 0x000fe40000000f00 */
[----:B------:R-:W-:Y:S02]  /*9090*/  MOV R0, R165 ;  /* 0x000000a500007202 */ /* 0x000fe40000000f00 */
[----:B------:R-:W-:Y:S01]  /*90a0*/  MOV R142, R137 ;  /* 0x00000089008e7202 */ /* 0x000fe20000000f00 */
[C---:B-1----:R-:W-:Y:S01]  /*90b0*/  HMMA.16816.F32 R164, R132.reuse, R160, R4 ;  /* 0x000000a084a4723c */ /* 0x042fe20000001804 */
[----:B------:R-:W1:Y:S06]  /*90c0*/  LDSM.16.MT88.4 R136, [R240+0x1900] ;  /* 0x00190000f088783b */ /* 0x000e6c0000004200 */
[----:B------:R-:W-:Y:S01]  /*90d0*/  MOV R5, R157 ;  /* 0x0000009d00057202 */ /* 0x000fe20000000f00 */
[C---:B------:R-:W-:Y:S04]  /*90e0*/  HMMA.16816.F32 R160, R132.reuse, R162, R8 ;  /* 0x000000a284a0723c */ /* 0x040fe80000001808 */
[----:B------:R-:W-:Y:S02]  /*90f0*/  MOV R4, R150 ;  /* 0x0000009600047202 */ /* 0x000fe40000000f00 */
[----:B------:R-:W-:Y:S02]  /*9100*/  MOV R6, R149 ;  /* 0x0000009500067202 */ /* 0x000fe40000000f00 */
[----:B------:R-:W-:Y:S04]  /*9110*/  MOV R10, R159 ;  /* 0x0000009f000a7202 */ /* 0x000fe80000000f00 */
[----:B------:R-:W-:Y:S02]  /*9120*/  MOV R11, R158 ;  /* 0x0000009e000b7202 */ /* 0x000fe40000000f00 */
[C---:B---3--:R-:W-:Y:S01]  /*9130*/  HMMA.16816.F32 R156, R132.reuse, R152, R12 ;  /* 0x00000098849c723c */ /* 0x048fe2000000180c */
[----:B------:R-:W-:Y:S02]  /*9140*/  LDSM.16.MT88.4 R12, [R241+0x3900] ;  /* 0x00390000f10c783b */ /* 0x000fe40000004200 */
[----:B------:R-:W-:Y:S05]  /*9150*/  MOV R7, R148 ;  /* 0x0000009400077202 */ /* 0x000fea0000000f00 */
[C---:B------:R-:W-:Y:S01]  /*9160*/  HMMA.16816.F32 R152, R132.reuse, R154, R16 ;  /* 0x0000009a8498723c */ /* 0x040fe20000001810 */
[----:B------:R-:W-:Y:S07]  /*9170*/  LDSM.16.MT88.4 R16, [R240+0x3900] ;  /* 0x00390000f010783b */ /* 0x000fee0000004200 */
[C---:B----4-:R-:W-:Y:S07]  /*9180*/  HMMA.16816.F32 R148, R132.reuse, R144, R20 ;  /* 0x000000908494723c */ /* 0x050fee0000001814 */
[----:B------:R-:W-:Y:S01]  /*9190*/  MOV R21, R4 ;  /* 0x0000000400157202 */ /* 0x000fe20000000f00 */
[C---:B------:R-:W-:Y:S04]  /*91a0*/  HMMA.16816.F32 R144, R132.reuse, R146, R24 ;  /* 0x000000928490723c */ /* 0x040fe80000001818 */
[----:B------:R-:W-:Y:S02]  /*91b0*/  MOV R20, R5 ;  /* 0x0000000500147202 */ /* 0x000fe40000000f00 */
[----:B------:R-:W-:Y:S02]  /*91c0*/  MOV R23, R10 ;  /* 0x0000000a00177202 */ /* 0x000fe40000000f00 */
[----:B------:R-:W-:Y:S04]  /*91d0*/  MOV R27, R140 ;  /* 0x0000008c001b7202 */ /* 0x000fe80000000f00 */
[----:B------:R-:W-:Y:S02]  /*91e0*/  MOV R26, R142 ;  /* 0x0000008e001a7202 */ /* 0x000fe40000000f00 */
[----:B------:R-:W-:Y:S02]  /*91f0*/  MOV R25, R143 ;  /* 0x0000008f00197202 */ /* 0x000fe40000000f00 */
[----:B------:R-:W-:Y:S02]  /*9200*/  MOV R24, R141 ;  /* 0x0000008d00187202 */ /* 0x000fe40000000f00 */
[C---:B-1----:R-:W-:Y:S03]  /*9210*/  HMMA.16816.F32 R140, R132.reuse, R136, R28 ;  /* 0x00000088848c723c */ /* 0x042fe6000000181c */
[----:B------:R-:W-:Y:S02]  /*9220*/  MOV R22, R11 ;  /* 0x0000000b00167202 */ /* 0x000fe40000000f00 */
[----:B------:R-:W-:Y:S02]  /*9230*/  LDSM.16.MT88.4 R8, [R238+0x3900] ;  /* 0x00390000ee08783b */ /* 0x000fe40000004200 */
[----:B------:R-:W-:Y:S01]  /*9240*/  MOV R31, R6 ;  /* 0x00000006001f7202 */ /* 0x000fe20000000f00 */
[C---:B------:R-:W-:Y:S04]  /*9250*/  HMMA.16816.F32 R136, R132.reuse, R138, R32 ;  /* 0x0000008a8488723c */ /* 0x040fe80000001820 */
[----:B------:R-:W-:Y:S02]  /*9260*/  MOV R30, R7 ;  /* 0x00000007001e7202 */ /* 0x000fe40000000f00 */
[----:B------:R-:W1:Y:S03]  /*9270*/  LDSM.16.MT88.4 R4, [R237+0x3900] ;  /* 0x00390000ed04783b */ /* 0x000e660000004200 */
[----:B------:R-:W-:Y:S04]  /*9280*/  FADD.FTZ R0, R0, R30 ;  /* 0x0000001e00007221 */ /* 0x000fe80000010000 */
[----:B------:R-:W-:Y:S01]  /*9290*/  FADD.FTZ R0, R25, R0 ;  /* 0x0000000019007221 */ /* 0x000fe20000010000 */
[C---:B-1----:R-:W-:Y:S08]  /*92a0*/  HMMA.16816.F32 R36, R132.reuse, R4, R36 ;  /* 0x000000048424723c */ /* 0x042ff00000001824 */
[C---:B------:R-:W-:Y:S01]  /*92b0*/  HMMA.16816.F32 R40, R132.reuse, R6, R40 ;  /* 0x000000068428723c */ /* 0x040fe20000001828 */
[----:B------:R-:W1:Y:S07]  /*92c0*/  LDSM.16.MT88.4 R4, [R237+0x5900] ;  /* 0x00590000ed04783b */ /* 0x000e6e0000004200 */
[C---:B------:R-:W-:Y:S08]  /*92d0*/  HMMA.16816.F32 R44, R132.reuse, R8, R44 ;  /* 0x00000008842c723c */ /* 0x040ff0000000182c */
[C---:B------:R-:W-:Y:S01]  /*92e0*/  HMMA.16816.F32 R48, R132.reuse, R10, R48 ;  /* 0x0000000a8430723c */ /* 0x040fe20000001830 */
[----:B------:R-:W3:Y:S07]  /*92f0*/  LDSM.16.MT88.4 R8, [R238+0x5900] ;  /* 0x00590000ee08783b */ /* 0x000eee0000004200 */
[C---:B------:R-:W-:Y:S08]  /*9300*/  HMMA.16816.F32 R52, R132.reuse, R12, R52 ;  /* 0x0000000c8434723c */ /* 0x040ff00000001834 */
[C---:B------:R-:W-:Y:S01]  /*9310*/  HMMA.16816.F32 R56, R132.reuse, R14, R56 ;  /* 0x0000000e8438723c */ /* 0x040fe20000001838 */
[----:B------:R-:W4:Y:S07]  /*9320*/  LDSM.16.MT88.4 R12, [R241+0x5900] ;  /* 0x00590000f10c783b */ /* 0x000f2e0000004200 */
[C---:B------:R-:W-:Y:S08]  /*9330*/  HMMA.16816.F32 R60, R132.reuse, R16, R60 ;  /* 0x00000010843c723c */ /* 0x040ff0000000183c */
[C---:B------:R-:W-:Y:S01]  /*9340*/  HMMA.16816.F32 R64, R132.reuse, R18, R64 ;  /* 0x000000128440723c */ /* 0x040fe20000001840 */
[----:B------:R-:W2:Y:S07]  /*9350*/  LDSM.16.MT88.4 R16, [R240+0x5900] ;  /* 0x00590000f010783b */ /* 0x000eae0000004200 */
[C---:B-1----:R-:W-:Y:S08]  /*9360*/  HMMA.16816.F32 R68, R132.reuse, R4, R68 ;  /* 0x000000048444723c */ /* 0x042ff00000001844 */
[C---:B------:R-:W-:Y:S01]  /*9370*/  HMMA.16816.F32 R72, R132.reuse, R6, R72 ;  /* 0x000000068448723c */ /* 0x040fe20000001848 */
[----:B------:R-:W1:Y:S07]  /*9380*/  LDSM.16.MT88.4 R4, [R237+0x7900] ;  /* 0x00790000ed04783b */ /* 0x000e6e0000004200 */
[C---:B---3--:R-:W-:Y:S08]  /*9390*/  HMMA.16816.F32 R76, R132.reuse, R8, R76 ;  /* 0x00000008844c723c */ /* 0x048ff0000000184c */
[C---:B------:R-:W-:Y:S01]  /*93a0*/  HMMA.16816.F32 R80, R132.reuse, R10, R80 ;  /* 0x0000000a8450723c */ /* 0x040fe20000001850 */
[----:B------:R-:W3:Y:S07]  /*93b0*/  LDSM.16.MT88.4 R8, [R238+0x7900] ;  /* 0x00790000ee08783b */ /* 0x000eee0000004200 */
[C---:B----4-:R-:W-:Y:S08]  /*93c0*/  HMMA.16816.F32 R84, R132.reuse, R12, R84 ;  /* 0x0000000c8454723c */ /* 0x050ff00000001854 */
[C---:B------:R-:W-:Y:S01]  /*93d0*/  HMMA.16816.F32 R88, R132.reuse, R14, R88 ;  /* 0x0000000e8458723c */ /* 0x040fe20000001858 */
[----:B------:R-:W4:Y:S07]  /*93e0*/  LDSM.16.MT88.4 R12, [R241+0x7900] ;  /* 0x00790000f10c783b */ /* 0x000f2e0000004200 */
[C---:B--2---:R-:W-:Y:S08]  /*93f0*/  HMMA.16816.F32 R92, R132.reuse, R16, R92 ;  /* 0x00000010845c723c */ /* 0x044ff0000000185c */
[C---:B------:R-:W-:Y:S01]  /*9400*/  HMMA.16816.F32 R96, R132.reuse, R18, R96 ;  /* 0x000000128460723c */ /* 0x040fe20000001860 */
[----:B------:R-:W2:Y:S07]  /*9410*/  LDSM.16.MT88.4 R16, [R240+0x7900] ;  /* 0x00790000f010783b */ /* 0x000eae0000004200 */
[C---:B-1----:R-:W-:Y:S07]  /*9420*/  HMMA.16816.F32 R100, R132.reuse, R4, R100 ;  /* 0x000000048464723c */ /* 0x042fee0000001864 */
[----:B------:R-:W-:Y:S01]  /*9430*/  FADD.FTZ R4, R24, R31 ;  /* 0x0000001f18047221 */ /* 0x000fe20000010000 */
[C---:B------:R-:W-:Y:S04]  /*9440*/  HMMA.16816.F32 R104, R132.reuse, R6, R104 ;  /* 0x000000068468723c */ /* 0x040fe80000001868 */
[----:B------:R-:W-:Y:S02]  /*9450*/  FADD.FTZ R4, R26, R4 ;  /* 0x000000041a047221 */ /* 0x000fe40000010000 */
[----:B------:R-:W-:Y:S02]  /*9460*/  FADD.FTZ R5, R27, R0 ;  /* 0x000000001b057221 */ /* 0x000fe40000010000 */
[C---:B---3--:R-:W-:Y:S04]  /*9470*/  HMMA.16816.F32 R108, R132.reuse, R8, R108 ;  /* 0x00000008846c723c */ /* 0x048fe8000000186c */
[----:B------:R-:W-:Y:S02]  /*9480*/  FADD.FTZ R0, R20, R4 ;  /* 0x0000000414007221 */ /* 0x000fe40000010000 */
[----:B------:R-:W-:Y:S02]  /*9490*/  FADD.FTZ R5, R179, R5 ;  /* 0x00000005b3057221 */ /* 0x000fe40000010000 */
[C---:B------:R-:W-:Y:S04]  /*94a0*/  HMMA.16816.F32 R112, R132.reuse, R10, R112 ;  /* 0x0000000a8470723c */ /* 0x040fe80000001870 */
[----:B------:R-:W-:Y:S02]  /*94b0*/  FADD.FTZ R0, R21, R0 ;  /* 0x0000000015007221 */ /* 0x000fe40000010000 */
[----:B------:R-:W-:Y:S02]  /*94c0*/  FADD.FTZ R5, R178, R5 ;  /* 0x00000005b2057221 */ /* 0x000fe40000010000 */
[C---:B----4-:R-:W-:Y:S04]  /*94d0*/  HMMA.16816.F32 R116, R132.reuse, R12, R116 ;  /* 0x0000000c8474723c */ /* 0x050fe80000001874 */
[----:B------:R-:W-:Y:S02]  /*94e0*/  FADD.FTZ R4, R22, R0 ;  /* 0x0000000016047221 */ /* 0x000fe40000010000 */
[----:B------:R-:W-:Y:S02]  /*94f0*/  FADD.FTZ R0, R177, R5 ;  /* 0x00000005b1007221 */ /* 0x000fe40000010000 */
[C---:B------:R-:W-:Y:S04]  /*9500*/  HMMA.16816.F32 R120, R132.reuse, R14, R120 ;  /* 0x0000000e8478723c */ /* 0x040fe80000001878 */
[----:B------:R-:W-:Y:S02]  /*9510*/  FADD.FTZ R4, R23, R4 ;  /* 0x0000000417047221 */ /* 0x000fe40000010000 */
[----:B------:R-:W-:Y:S02]  /*9520*/  FADD.FTZ R0, R176, R0 ;  /* 0x00000000b0007221 */ /* 0x000fe40000010000 */
[C---:B--2---:R-:W-:Y:S01]  /*9530*/  HMMA.16816.F32 R124, R132.reuse, R16, R124 ;  /* 0x00000010847c723c */ /* 0x044fe2000000187c */
[----:B------:R-:W-:Y:S05]  /*9540*/  STL [R1+0x1c], R4 ;  /* 0x00001c0401007387 */ /* 0x000fea0000100800 */
[----:B------:R1:W-:Y:S02]  /*9550*/  STL [R1+0x20], R0 ;  /* 0x0000200001007387 */ /* 0x0003e40000100800 */
[----:B------:R-:W-:Y:S07]  /*9560*/  HMMA.16816.F32 R128, R132, R18, R128 ;  /* 0x000000128480723c */ /* 0x000fee0000001880 */
[----:B------:R-:W-:Y:S02]  /*9570*/  MOV R132, R2 ;  /* 0x0000000200847202 */ /* 0x000fe40000000f00 */
[----:B-1----:R-:W-:Y:S01]  /*9580*/  MOV R0, R3 ;  /* 0x0000000300007202 */ /* 0x002fe20000000f00 */
[----:B------:R-:W-:-:S05]  /*9590*/  @P0 BRA `(.L_x_5) ;  /* 0xffffc4c000000947 */ /* 0x000fca000383ffff */
.L_x_4:
[----:B------:R-:W2:Y:S04]  /*95a0*/  LDL.LU R4, [R1+0x1c] ;  /* 0x00001c0001047983 */ /* 0x000ea80000300800 */
[----:B------:R-:W3:Y:S01]  /*95b0*/  LDL.LU R5, [R1+0x20] ;  /* 0x0000200001057983 */ /* 0x000ee20000300800 */
[----:B------:R-:W-:-:S02]  /*95c0*/  MOV R16, 0xff800000 ;  /* 0xff80000000107802 */ /* 0x000fc40000000f00 */
[----:B------:R-:W-:Y:S02]  /*95d0*/  MOV R17, 0xff800000 ;  /* 0xff80000000117802 */ /* 0x000fe40000000f00 */
[----:B------:R-:W-:Y:S01]  /*95e0*/  PLOP3.LUT P2, PT, PT, PT, PT, 0x8, 0x0 ;  /* 0x000000000000781c */ /* 0x000fe20003f4e170 */
[----:B--2---:R-:W1:Y:S04]  /*95f0*/  SHFL.BFLY PT, R7, R4, 0x2, 0x1f ;  /* 0x0c401f0004077f89 */ /* 0x004e6800000e0000 */
[----:B---3--:R-:W2:Y:S01]  /*9600*/  SHFL.BFLY PT, R8, R5, 0x2, 0x1f ;  /* 0x0c401f0005087f89 */ /* 0x008ea200000e0000 */
[----:B-1----:R-:W-:Y:S02]  /*9610*/  FADD.FTZ R7, R7, R4 ;  /* 0x0000000407077221 */ /* 0x002fe40000010000 */
[----:B--2---:R-:W-:-:S03]  /*9620*/  FADD.FTZ R8, R8, R5 ;  /* 0x0000000508087221 */ /* 0x004fc60000010000 */
[----:B------:R-:W1:Y:S04]  /*9630*/  SHFL.BFLY PT, R4, R7, 0x1, 0x1f ;  /* 0x0c201f0007047f89 */ /* 0x000e6800000e0000 */
[----:B------:R-:W2:Y:S01]  /*9640*/  SHFL.BFLY PT, R0, R8, 0x1, 0x1f ;  /* 0x0c201f0008007f89 */ /* 0x000ea200000e0000 */
[----:B-1----:R-:W-:Y:S01]  /*9650*/  FADD.FTZ R7, R7, R4 ;  /* 0x0000000407077221 */ /* 0x002fe20000010000 */
[----:B------:R-:W-:Y:S01]  /*9660*/  MOV R4, RZ ;  /* 0x000000ff00047202 */ /* 0x000fe20000000f00 */
[----:B--2---:R-:W-:-:S03]  /*9670*/  FADD.FTZ R8, R0, R8 ;  /* 0x0000000800087221 */ /* 0x004fc60000010000 */
[----:B------:R-:W-:Y:S02]  /*9680*/  FSETP.NE.FTZ.AND P1, PT, R7, RZ, PT ;  /* 0x000000ff0700720b */ /* 0x000fe40003f35000 */
[----:B------:R-:W-:Y:S02]  /*9690*/  MOV R0, RZ ;  /* 0x000000ff00007202 */ /* 0x000fe40000000f00 */
[----:B------:R-:W-:-:S09]  /*96a0*/  FSETP.NE.FTZ.AND P0, PT, R8, RZ, PT ;  /* 0x000000ff0800720b */ /* 0x000fd20003f15000 */
[----:B------:R-:W1:Y:S01]  /*96b0*/  @P1 MUFU.RCP R4, R7 ;  /* 0x0000000700041308 */ /* 0x000e620000001000 */
[----:B------:R-:W-:-:S05]  /*96c0*/  @P1 MOV R5, 0x3f317218 ;  /* 0x3f31721800051802 */ /* 0x000fca0000000f00 */
[----:B------:R-:W-:Y:S02]  /*96d0*/  @P1 FMUL.FTZ R6, R5, c[0x0][0x2d0] ;  /* 0x0000b40005061a20 */ /* 0x000fe40000410000 */
[----:B------:R-:W-:Y:S08]  /*96e0*/  @P0 MUFU.RCP R0, R8 ;  /* 0x0000000800000308 */ /* 0x000ff00000001000 */
[----:B------:R-:W2:Y:S01]  /*96f0*/  @P1 MUFU.LG2 R7, R7 ;  /* 0x0000000700071308 */ /* 0x000ea20000000c00 */
[----:B-1----:R-:W-:-:S02]  /*9700*/  FMUL.FTZ R164, R4, R164 ;  /* 0x000000a404a47220 */ /* 0x002fc40000410000 */
[C---:B------:R-:W-:Y:S02]  /*9710*/  FMUL.FTZ R165, R4.reuse, R165 ;  /* 0x000000a504a57220 */ /* 0x040fe40000410000 */
[C---:B------:R-:W-:Y:S02]  /*9720*/  FMUL.FTZ R160, R4.reuse, R160 ;  /* 0x000000a004a07220 */ /* 0x040fe40000410000 */
[C---:B------:R-:W-:Y:S01]  /*9730*/  FMUL.FTZ R161, R4.reuse, R161 ;  /* 0x000000a104a17220 */ /* 0x040fe20000410000 */
[----:B------:R-:W1:Y:S01]  /*9740*/  @P0 MUFU.LG2 R8, R8 ;  /* 0x0000000800080308 */ /* 0x000e620000000c00 */
[C---:B------:R-:W-:Y:S02]  /*9750*/  FMUL.FTZ R156, R4.reuse, R156 ;  /* 0x0000009c049c7220 */ /* 0x040fe40000410000 */
[C---:B------:R-:W-:Y:S02]  /*9760*/  FMUL.FTZ R157, R4.reuse, R157 ;  /* 0x0000009d049d7220 */ /* 0x040fe40000410000 */
[----:B------:R-:W-:-:S02]  /*9770*/  FMUL.FTZ R152, R4, R152 ;  /* 0x0000009804987220 */ /* 0x000fc40000410000 */
[C---:B------:R-:W-:Y:S02]  /*9780*/  FMUL.FTZ R153, R4.reuse, R153 ;  /* 0x0000009904997220 */ /* 0x040fe40000410000 */
[C---:B------:R-:W-:Y:S02]  /*9790*/  FMUL.FTZ R148, R4.reuse, R148 ;  /* 0x0000009404947220 */ /* 0x040fe40000410000 */
[C---:B------:R-:W-:Y:S02]  /*97a0*/  FMUL.FTZ R149, R4.reuse, R149 ;  /* 0x0000009504957220 */ /* 0x040fe40000410000 */
        /* <DEDUP_REMOVED lines=53> */
[----:B------:R-:W-:Y:S01]  /*9b00*/  FMUL.FTZ R129, R4, R129 ;  /* 0x0000008104817220 */ /* 0x000fe20000410000 */
[----:B------:R-:W-:Y:S01]  /*9b10*/  @P0 MOV R4, 0x3f317218 ;  /* 0x3f31721800040802 */ /* 0x000fe20000000f00 */
[----:B--2---:R-:W-:Y:S02]  /*9b20*/  @P1 FMUL.FTZ R7, R7, 0.69314718246459960938 ;  /* 0x3f31721807071820 */ /* 0x004fe40000410000 */
[----:B-1----:R-:W-:Y:S02]  /*9b30*/  @P0 FMUL.FTZ R5, R8, 0.69314718246459960938 ;  /* 0x3f31721808050820 */ /* 0x002fe40000410000 */
[----:B------:R-:W-:-:S02]  /*9b40*/  @P0 FMUL.FTZ R4, R4, c[0x0][0x2d0] ;  /* 0x0000b40004040a20 */ /* 0x000fc40000410000 */
        /* <DEDUP_REMOVED lines=63> */
[----:B------:R-:W-:Y:S02]  /*9f40*/  FMUL.FTZ R131, R0, R131 ;  /* 0x0000008300837220 */ /* 0x000fe40000410000 */
[----:B------:R-:W-:Y:S02]  /*9f50*/  @P1 FFMA.FTZ R16, R6, R3, R7 ;  /* 0x0000000306101223 */ /* 0x000fe40000010007 */
[----:B------:R-:W-:-:S02]  /*9f60*/  @P0 FFMA.FTZ R17, R4, R2, R5 ;  /* 0x0000000204110223 */ /* 0x000fc40000010005 */
.L_x_3:
[----:B------:R-:W-:Y:S05]  /*9f70*/  @P2 BRA `(.L_x_6) ;  /* 0x00001f8000002947 */ /* 0x000fea0003800000 */
[----:B------:R-:W1:Y:S01]  /*9f80*/  S2R R7, SR_TID.X ;  /* 0x0000000000077919 */ /* 0x000e620000002100 */
[----:B------:R-:W-:Y:S01]  /*9f90*/  IMAD R0, RZ, RZ, -UR11 ;  /* 0x8000000bff007e24 */ /* 0x000fe2000f8e02ff */
[----:B------:R-:W-:Y:S01]  /*9fa0*/  ULDC.64 UR4, c[0x0][0x4d0] ;  /* 0x0001340000047ab9 */ /* 0x000fe20000000a00 */
[----:B------:R-:W-:Y:S01]  /*9fb0*/  MOV R20, c[0x0][0x4e8] ;  /* 0x00013a0000147a02 */ /* 0x000fe20000000f00 */
[----:B------:R-:W2:Y:S01]  /*9fc0*/  S2R R9, SR_CTAID.Y ;  /* 0x0000000000097919 */ /* 0x000ea20000002600 */
[----:B------:R-:W-:Y:S01]  /*9fd0*/  UIMAD.WIDE.U32 UR8, UR11, UR4, URZ ;  /* 0x000000040b0872a5 */ /* 0x000fe2000f8e003f */
[----:B------:R-:W-:Y:S01]  /*9fe0*/  BSSY B0, `(.L_x_7) ;  /* 0x000012f000007945 */ /* 0x000fe20003800000 */
[----:B------:R-:W-:Y:S01]  /*9ff0*/  USHF.R.S32.HI UR6, URZ, 0x1f, UR11 ;  /* 0x0000001f3f067899 */ /* 0x000fe2000801140b */
[----:B------:R-:W3:Y:S01]  /*a000*/  S2R R10, SR_CTAID.Z ;  /* 0x00000000000a7919 */ /* 0x000ee20000002700 */
[----:B------:R-:W-:-:S02]  /*a010*/  ISETP.NE.AND P1, PT, R20, 0x1, PT ;  /* 0x000000011400780c */ /* 0x000fc40003f25270 */
[----:B------:R-:W-:Y:S01]  /*a020*/  IMAD.U32 R2, RZ, RZ, UR8 ;  /* 0x00000008ff027e24 */ /* 0x000fe2000f8e00ff */
[----:B------:R-:W-:Y:S01]  /*a030*/  MOV R3, UR9 ;  /* 0x0000000900037c02 */ /* 0x000fe20008000f00 */
[----:B------:R-:W4:Y:S01]  /*a040*/  S2R R19, SR_CTAID.X ;  /* 0x0000000000137919 */ /* 0x000f220000002500 */
[----:B------:R-:W-:-:S04]  /*a050*/  UIMAD UR7, UR6, UR4, URZ ;  /* 0x00000004060772a4 */ /* 0x000fc8000f8e023f */
[----:B------:R-:W-:-:S03]  /*a060*/  UIMAD UR7, UR11, UR5, UR7 ;  /* 0x000000050b0772a4 */ /* 0x000fc6000f8e0207 */
[----:B------:R-:W-:Y:S02]  /*a070*/  ULDC.64 UR4, c[0x0][0x438] ;  /* 0x00010e0000047ab9 */ /* 0x000fe40000000a00 */
[----:B------:R-:W-:Y:S01]  /*a080*/  UIMAD.WIDE.U32 UR14, UR11, UR4, URZ ;  /* 0x000000040b0e72a5 */ /* 0x000fe2000f8e003f */
[----:B-1----:R-:W-:Y:S01]  /*a090*/  SHF.R.S32.HI R5, RZ, 0x1f, R7 ;  /* 0x0000001fff057819 */ /* 0x002fe20000011407 */
[----:B------:R-:W-:Y:S02]  /*a0a0*/  UIMAD UR4, UR6, UR4, URZ ;  /* 0x00000004060472a4 */ /* 0x000fe4000f8e023f */
[----:B------:R-:W-:Y:S01]  /*a0b0*/  UIADD3 UR7, UR9, UR7, URZ ;  /* 0x0000000709077290 */ /* 0x000fe2000fffe03f */
[----:B--2---:R-:W-:Y:S01]  /*a0c0*/  IMAD R9, R0, c[0x0][0x550], R9 ;  /* 0x0001540000097a24 */ /* 0x004fe200078e0209 */
[CC--:B------:R-:W-:Y:S01]  /*a0d0*/  LEA.HI R0, R5.reuse, R7.reuse, RZ, 0x5 ;  /* 0x0000000705007211 */ /* 0x0c0fe200078f28ff */
[----:B------:R-:W-:Y:S01]  /*a0e0*/  UIMAD UR4, UR11, UR5, UR4 ;  /* 0x000000050b0472a4 */ /* 0x000fe2000f8e0204 */
[----:B------:R-:W-:-:S02]  /*a0f0*/  LEA.HI R5, R5, R7, RZ, 0x2 ;  /* 0x0000000705057211 */ /* 0x000fc400078f10ff */
[----:B------:R-:W-:Y:S01]  /*a100*/  LOP3.LUT R4, R0, 0xffffffe0, RZ, 0xc0, !PT ;  /* 0xffffffe000047812 */ /* 0x000fe200078ec0ff */
[----:B------:R-:W-:Y:S01]  /*a110*/  UIADD3 UR4, UR15, UR4, URZ ;  /* 0x000000040f047290 */ /* 0x000fe2000fffe03f */
[--C-:B------:R-:W-:Y:S02]  /*a120*/  SHF.R.S32.HI R6, RZ, 0x5, R0.reuse ;  /* 0x00000005ff067819 */ /* 0x100fe40000011400 */
[----:B------:R-:W-:Y:S01]  /*a130*/  SHF.R.S32.HI R0, RZ, 0x1f, R0 ;  /* 0x0000001fff007819 */ /* 0x000fe20000011400 */
[----:B------:R-:W-:Y:S01]  /*a140*/  IMAD.IADD R14, R7, 0x1, -R4 ;  /* 0x00000001070e7824 */ /* 0x000fe200078e0a04 */
[----:B------:R-:W-:Y:S01]  /*a150*/  LOP3.LUT R3, R5, 0xfffffffc, RZ, 0xc0, !PT ;  /* 0xfffffffc05037812 */ /* 0x000fe200078ec0ff */
[----:B------:R-:W-:Y:S01]  /*a160*/  IMAD.MOV.U32 R4, RZ, RZ, R2 ;  /* 0x000000ffff047224 */ /* 0x000fe200078e0002 */
[----:B------:R-:W-:Y:S01]  /*a170*/  LEA.HI R0, R0, R6, RZ, 0x3 ;  /* 0x0000000600007211 */ /* 0x000fe200078f18ff */
[----:B------:R-:W-:Y:S01]  /*a180*/  IMAD.U32 R5, RZ, RZ, UR7 ;  /* 0x00000007ff057e24 */ /* 0x000fe2000f8e00ff */
[----:B------:R-:W-:Y:S01]  /*a190*/  IADD3 R7, -R3, R7, RZ ;  /* 0x0000000703077210 */ /* 0x000fe20007ffe1ff */
[----:B------:R-:W-:Y:S01]  /*a1a0*/  IMAD.U32 R3, RZ, RZ, UR15 ;  /* 0x0000000fff037e24 */ /* 0x000fe2000f8e00ff */
[----:B------:R-:W-:Y:S01]  /*a1b0*/  LOP3.LUT R0, R0, 0xffffff8, RZ, 0xc0, !PT ;  /* 0x0ffffff800007812 */ /* 0x000fe200078ec0ff */
[----:B---3--:R-:W-:Y:S01]  /*a1c0*/  IMAD.WIDE.U32 R4, R10, c[0x0][0x4d8], R4 ;  /* 0x000136000a047a25 */ /* 0x008fe200078e0004 */
[----:B------:R-:W-:-:S02]  /*a1d0*/  SHF.R.S32.HI R2, RZ, 0x1f, R14 ;  /* 0x0000001fff027819 */ /* 0x000fc4000001140e */
[----:B------:R-:W-:Y:S01]  /*a1e0*/  SHF.R.S32.HI R11, RZ, 0x1f, R10 ;  /* 0x0000001fff0b7819 */ /* 0x000fe2000001140a */
[----:B------:R-:W-:Y:S01]  /*a1f0*/  IMAD.IADD R8, R6, 0x1, -R0 ;  /* 0x0000000106087824 */ /* 0x000fe200078e0a00 */
[C---:B------:R-:W-:Y:S02]  /*a200*/  LEA.HI R0, R7.reuse, R7, RZ, 0x1 ;  /* 0x0000000707007211 */ /* 0x040fe400078f08ff */
[----:B------:R-:W-:Y:S01]  /*a210*/  LEA.HI R18, R2, R14, RZ, 0x2 ;  /* 0x0000000e02127211 */ /* 0x000fe200078f10ff */
[----:B------:R-:W-:Y:S01]  /*a220*/  IMAD.U32 R2, RZ, RZ, UR14 ;  /* 0x0000000eff027e24 */ /* 0x000fe2000f8e00ff */
[----:B------:R-:W-:Y:S02]  /*a230*/  LOP3.LUT R0, R0, 0x1ffffffe, RZ, 0xc0, !PT ;  /* 0x1ffffffe00007812 */ /* 0x000fe400078ec0ff */
[----:B------:R-:W-:Y:S02]  /*a240*/  SHF.R.S32.HI R6, RZ, 0x2, R18 ;  /* 0x00000002ff067819 */ /* 0x000fe40000011412 */
[----:B------:R-:W-:Y:S01]  /*a250*/  MOV R3, UR4 ;  /* 0x0000000400037c02 */ /* 0x000fe20008000f00 */
[----:B------:R-:W-:-:S02]  /*a260*/  IMAD.IADD R0, R7, 0x1, -R0 ;  /* 0x0000000107007824 */ /* 0x000fc400078e0a00 */
[----:B------:R-:W-:Y:S02]  /*a270*/  IMAD R15, R8, 0x10, R6 ;  /* 0x00000010080f7824 */ /* 0x000fe400078e0206 */
[C---:B------:R-:W-:Y:S02]  /*a280*/  IMAD R7, R11.reuse, c[0x0][0x4d8], RZ ;  /* 0x000136000b077a24 */ /* 0x040fe400078e02ff */
[----:B------:R-:W-:Y:S01]  /*a290*/  IMAD R6, R11, c[0x0][0x440], RZ ;  /* 0x000110000b067a24 */ /* 0x000fe200078e02ff */
[----:B------:R-:W-:Y:S01]  /*a2a0*/  LEA R0, R0, R15, 0x3 ;  /* 0x0000000f00007211 */ /* 0x000fe200078e18ff */
[C---:B------:R-:W-:Y:S02]  /*a2b0*/  IMAD R7, R10.reuse, c[0x0][0x4dc], R7 ;  /* 0x000137000a077a24 */ /* 0x040fe400078e0207 */
[----:B------:R-:W-:Y:S02]  /*a2c0*/  IMAD R6, R10, c[0x0][0x444], R6 ;  /* 0x000111000a067a24 */ /* 0x000fe400078e0206 */
[----:B----4-:R-:W-:Y:S01]  /*a2d0*/  IMAD R8, R19, 0x80, R0 ;  /* 0x0000008013087824 */ /* 0x010fe200078e0200 */
[----:B------:R-:W-:Y:S01]  /*a2e0*/  SHF.R.S32.HI R0, RZ, 0x1f, R9 ;  /* 0x0000001fff007819 */ /* 0x000fe20000011409 */
[----:B------:R-:W-:-:S02]  /*a2f0*/  IMAD.IADD R5, R5, 0x1, R7 ;  /* 0x0000000105057824 */ /* 0x000fc400078e0207 */
[----:B------:R-:W-:-:S04]  /*a300*/  @P1 IMAD.HI.U32 R7, R8, c[0x0][0x4ec], RZ ;  /* 0x00013b0008071a27 */ /* 0x000fc800078e00ff */
[----:B------:R-:W-:-:S04]  /*a310*/  IMAD.WIDE.U32 R2, R10, c[0x0][0x440], R2 ;  /* 0x000110000a027a25 */ /* 0x000fc800078e0002 */
[----:B------:R-:W-:Y:S01]  /*a320*/  IMAD.MOV.U32 R10, RZ, RZ, R8 ;  /* 0x000000ffff0a7224 */ /* 0x000fe200078e0008 */
[----:B------:R-:W-:Y:S02]  /*a330*/  @P1 SHF.R.U32.HI R10, RZ, c[0x0][0x4f0], R7 ;  /* 0x00013c00ff0a1a19 */ /* 0x000fe40000011607 */
[----:B------:R-:W-:Y:S01]  /*a340*/  IADD3 R3, R3, R6, RZ ;  /* 0x0000000603037210 */ /* 0x000fe20007ffe0ff */
[C---:B------:R-:W-:Y:S02]  /*a350*/  IMAD R6, R0.reuse, c[0x0][0x4e0], RZ ;  /* 0x0001380000067a24 */ /* 0x040fe400078e02ff */
[----:B------:R-:W-:Y:S02]  /*a360*/  IMAD R0, R0, c[0x0][0x448], RZ ;  /* 0x0001120000007a24 */ /* 0x000fe400078e02ff */
[----:B------:R-:W-:Y:S02]  /*a370*/  IMAD.MOV R11, RZ, RZ, -R10 ;  /* 0x000000ffff0b7224 */ /* 0x000fe400078e0a0a */
[----:B------:R-:W-:-:S02]  /*a380*/  IMAD R13, R9, c[0x0][0x4e4], R6 ;  /* 0x00013900090d7a24 */ /* 0x000fc400078e0206 */
[----:B------:R-:W-:-:S04]  /*a390*/  IMAD.WIDE.U32 R6, R9, c[0x0][0x448], R2 ;  /* 0x0001120009067a25 */ /* 0x000fc800078e0002 */
[C---:B------:R-:W-:Y:S01]  /*a3a0*/  IMAD R12, R9.reuse, c[0x0][0x44c], R0 ;  /* 0x00011300090c7a24 */ /* 0x040fe200078e0200 */
[----:B------:R-:W-:Y:S01]  /*a3b0*/  MOV R0, R8 ;  /* 0x0000000800007202 */ /* 0x000fe20000000f00 */
[----:B------:R-:W-:-:S04]  /*a3c0*/  IMAD.WIDE.U32 R2, R9, c[0x0][0x4e0], R4 ;  /* 0x0001380009027a25 */ /* 0x000fc800078e0004 */
[----:B------:R-:W-:Y:S01]  /*a3d0*/  IMAD R9, R11, c[0x0][0x4e8], R8 ;  /* 0x00013a000b097a24 */ /* 0x000fe200078e0208 */
[----:B------:R-:W-:Y:S01]  /*a3e0*/  SHF.R.S32.HI R11, RZ, 0x1f, R10 ;  /* 0x0000001fff0b7819 */ /* 0x000fe2000001140a */
[----:B------:R-:W-:Y:S01]  /*a3f0*/  @P1 IMAD.HI.U32 R4, R8, c[0x0][0x4ec], RZ ;  /* 0x00013b0008041a27 */ /* 0x000fe200078e00ff */
[----:B------:R-:W-:Y:S01]  /*a400*/  BAR.SYNC.DEFER_BLOCKING 0x1, 0x100 ;  /* 0x0044000000007b1d */ /* 0x000fe20000010000 */
[----:B------:R-:W-:Y:S02]  /*a410*/  IADD3 R2, P0, R10, R2, RZ ;  /* 0x000000020a027210 */ /* 0x000fe40007f1e0ff */
[----:B------:R-:W-:Y:S01]  /*a420*/  IMAD.IADD R5, R7, 0x1, R12 ;  /* 0x0000000107057824 */ /* 0x000fe200078e020c */
[----:B------:R-:W-:Y:S02]  /*a430*/  SHF.R.S32.HI R7, RZ, 0x1f, R9 ;  /* 0x0000001fff077819 */ /* 0x000fe40000011409 */
[----:B------:R-:W-:Y:S02]  /*a440*/  @P1 SHF.R.U32.HI R0, RZ, c[0x0][0x4f0], R4 ;  /* 0x00013c00ff001a19 */ /* 0x000fe40000011604 */
[----:B------:R-:W-:Y:S01]  /*a450*/  IADD3.X R3, R11, R3, R13, P0, !PT ;  /* 0x000000030b037210 */ /* 0x000fe200007fe40d */
[----:B------:R-:W-:Y:S01]  /*a460*/  IMAD R11, R19, 0x80, R15 ;  /* 0x00000080130b7824 */ /* 0x000fe200078e020f */
[----:B------:R-:W-:Y:S01]  /*a470*/  MOV R4, R6 ;  /* 0x0000000600047202 */ /* 0x000fe20000000f00 */
[----:B------:R-:W-:Y:S01]  /*a480*/  IMAD R6, R7, c[0x0][0x4c8], RZ ;  /* 0x0001320007067a24 */ /* 0x000fe200078e02ff */
[----:B------:R-:W-:Y:S01]  /*a490*/  SHF.R.S32.HI R7, RZ, 0x1f, R0 ;  /* 0x0000001fff077819 */ /* 0x000fe20000011400 */
[----:B------:R-:W-:Y:S01]  /*a4a0*/  IMAD.WIDE.U32 R2, R9, c[0x0][0x4c8], R2 ;  /* 0x0001320009027a25 */ /* 0x000fe200078e0002 */
[----:B------:R-:W-:-:S03]  /*a4b0*/  LOP3.LUT P1, RZ, R14, 0x3, RZ, 0xc0, !PT ;  /* 0x000000030eff7812 */ /* 0x000fc6000782c0ff */
[----:B------:R-:W-:Y:S02]  /*a4c0*/  IMAD.MOV R10, RZ, RZ, -R0 ;  /* 0x000000ffff0a7224 */ /* 0x000fe400078e0a00 */
[----:B------:R-:W-:Y:S01]  /*a4d0*/  IMAD R9, R9, c[0x0][0x4cc], R6 ;  /* 0x0001330009097a24 */ /* 0x000fe200078e0206 */
[----:B------:R-:W-:Y:S01]  /*a4e0*/  LEA R6, P0, R2, c[0x0][0x4a8], 0x2 ;  /* 0x00012a0002067a11 */ /* 0x000fe200078010ff */
[----:B------:R-:W-:Y:S02]  /*a4f0*/  IMAD R10, R10, c[0x0][0x4e8], R8 ;  /* 0x00013a000a0a7a24 */ /* 0x000fe400078e0208 */
[----:B------:R-:W-:Y:S01]  /*a500*/  IMAD R7, R7, c[0x0][0x430], RZ ;  /* 0x00010c0007077a24 */ /* 0x000fe200078e02ff */
[----:B------:R-:W-:Y:S01]  /*a510*/  IADD3 R3, R3, R9, RZ ;  /* 0x0000000903037210 */ /* 0x000fe20007ffe0ff */
[----:B------:R-:W-:Y:S01]  /*a520*/  IMAD.WIDE.U32 R4, R0, c[0x0][0x430], R4 ;  /* 0x00010c0000047a25 */ /* 0x000fe200078e0004 */
[----:B------:R-:W-:Y:S02]  /*a530*/  SHFL.IDX PT, R8, R6, RZ, 0x1c1f ;  /* 0x001c1fff06087589 */ /* 0x000fe400000e0000 */
[----:B------:R-:W-:Y:S01]  /*a540*/  LEA.HI.X R2, R2, c[0x0][0x4ac], R3, 0x2, P0 ;  /* 0x00012b0002027a11 */ /* 0x000fe200000f1403 */
[----:B------:R-:W-:Y:S01]  /*a550*/  IMAD R0, R0, c[0x0][0x434], R7 ;  /* 0x00010d0000007a24 */ /* 0x000fe200078e0207 */
[----:B------:R-:W-:Y:S01]  /*a560*/  SHF.R.S32.HI R7, RZ, 0x1f, R10 ;  /* 0x0000001fff077819 */ /* 0x000fe2000001140a */
[----:B------:R-:W-:Y:S03]  /*a570*/  SHFL.IDX PT, R6, R6, 0x1, 0x1c1f ;  /* 0x003c1f0006067f89 */ /* 0x000fe600000e0000 */
[----:B------:R-:W-:Y:S01]  /*a580*/  IADD3 R3, R5, R0, RZ ;  /* 0x0000000005037210 */ /* 0x000fe20007ffe0ff */
[----:B------:R-:W-:Y:S01]  /*a590*/  IMAD R0, R7, c[0x0][0x428], RZ ;  /* 0x00010a0007007a24 */ /* 0x000fe200078e02ff */
[----:B------:R-:W1:Y:S01]  /*a5a0*/  SHFL.IDX PT, R9, R2, RZ, 0x1c1f ;  /* 0x001c1fff02097589 */ /* 0x000e6200000e0000 */
[----:B------:R-:W-:-:S02]  /*a5b0*/  IMAD R5, R20, c[0x0][0x388], RZ ;  /* 0x0000e20014057a24 */ /* 0x000fc400078e02ff */
[----:B------:R-:W-:Y:S01]  /*a5c0*/  IMAD R0, R10, c[0x0][0x42c], R0 ;  /* 0x00010b000a007a24 */ /* 0x000fe200078e0200 */
[----:B------:R2:W3:Y:S02]  /*a5d0*/  SHFL.IDX PT, R7, R2, 0x1, 0x1c1f ;  /* 0x003c1f0002077f89 */ /* 0x0004e400000e0000 */
[----:B------:R-:W-:-:S13]  /*a5e0*/  ISETP.GE.OR P2, PT, R11, R5, P1 ;  /* 0x000000050b00720c */ /* 0x000fda0000f46670 */
[----:B-1----:R1:W-:Y:S01]  /*a5f0*/  @!P2 ST.E [R8.64], R16 ;  /* 0x000000100800a985 */ /* 0x0023e2000c10190c */
[----:B--2---:R-:W-:Y:S01]  /*a600*/  IMAD.MOV.U32 R2, RZ, RZ, R4 ;  /* 0x000000ffff027224 */ /* 0x004fe200078e0004 */
[----:B------:R-:W-:-:S03]  /*a610*/  IADD3 R4, R11, 0x8, RZ ;  /* 0x000000080b047810 */ /* 0x000fc60007ffe0ff */
[----:B------:R-:W-:Y:S01]  /*a620*/  IMAD.WIDE.U32 R2, R10, c[0x0][0x428], R2 ;  /* 0x00010a000a027a25 */ /* 0x000fe200078e0002 */
[----:B------:R-:W-:-:S04]  /*a630*/  ISETP.GE.OR P1, PT, R4, R5, P1 ;  /* 0x000000050400720c */ /* 0x000fc80000f26670 */
[----:B------:R-:W-:Y:S02]  /*a640*/  IADD3 R0, R3, R0, RZ ;  /* 0x0000000003007210 */ /* 0x000fe40007ffe0ff */
[----:B------:R-:W-:-:S04]  /*a650*/  LEA R20, P0, R2, c[0x0][0x400], 0x2 ;  /* 0x0001000002147a11 */ /* 0x000fc800078010ff */
[----:B------:R-:W-:Y:S02]  /*a660*/  LEA.HI.X R19, R2, c[0x0][0x404], R0, 0x2, P0 ;  /* 0x0001010002137a11 */ /* 0x000fe400000f1400 */
[----:B------:R-:W-:Y:S01]  /*a670*/  LOP3.LUT R0, R18, 0x7ffffffc, RZ, 0xc0, !PT ;  /* 0x7ffffffc12007812 */ /* 0x000fe200078ec0ff */
[----:B---3--:R1:W-:Y:S01]  /*a680*/  @!P1 ST.E [R6.64], R17 ;  /* 0x0000001106009985 */ /* 0x0083e2000c10190c */
[-C--:B------:R-:W-:Y:S02]  /*a690*/  ISETP.GE.AND P1, PT, R11, R5.reuse, PT ;  /* 0x000000050b00720c */ /* 0x080fe40003f26270 */
[----:B------:R-:W-:Y:S01]  /*a6a0*/  ISETP.GE.AND P0, PT, R4, R5, PT ;  /* 0x000000050400720c */ /* 0x000fe20003f06270 */
[----:B------:R-:W-:Y:S01]  /*a6b0*/  IMAD.IADD R0, R14, 0x1, -R0 ;  /* 0x000000010e007824 */ /* 0x000fe200078e0a00 */
[----:B------:R1:W2:Y:S04]  /*a6c0*/  SHFL.IDX PT, R2, R20, RZ, 0x1c1f ;  /* 0x001c1fff14027589 */ /* 0x0002a800000e0000 */
[----:B------:R1:W3:Y:S01]  /*a6d0*/  SHFL.IDX PT, R3, R19, RZ, 0x1c1f ;  /* 0x001c1fff13037589 */ /* 0x0002e200000e0000 */
[----:B------:R-:W-:-:S04]  /*a6e0*/  SHF.L.U32 R0, R0, 0x1, RZ ;  /* 0x0000000100007819 */ /* 0x000fc800000006ff */
[----:B------:R-:W-:Y:S05]  /*a6f0*/  @P1 BRA `(.L_x_8) ;  /* 0x00000bd000001947 */ /* 0x000fea0003800000 */
[C---:B------:R-:W-:Y:S02]  /*a700*/  ISETP.GE.AND P2, PT, R0.reuse, c[0x0][0x3c8], PT ;  /* 0x0000f20000007a0c */ /* 0x040fe40003f46270 */
[C---:B------:R-:W-:Y:S02]  /*a710*/  IADD3 R5, R0.reuse, 0x8, RZ ;  /* 0x0000000800057810 */ /* 0x040fe40007ffe0ff */
[----:B------:R-:W-:Y:S02]  /*a720*/  IADD3 R4, R0, 0x10, RZ ;  /* 0x0000001000047810 */ /* 0x000fe40007ffe0ff */
[----:B------:R-:W-:Y:S02]  /*a730*/  ISETP.GE.AND P6, PT, R5, c[0x0][0x3c8], PT ;  /* 0x0000f20005007a0c */ /* 0x000fe40003fc6270 */
[----:B------:R-:W-:Y:S02]  /*a740*/  ISETP.GE.AND P1, PT, R4, c[0x0][0x3c8], PT ;  /* 0x0000f20004007a0c */ /* 0x000fe40003f26270 */
[----:B-1----:R-:W-:-:S02]  /*a750*/  IADD3 R8, R0, 0x18, RZ ;  /* 0x0000001800087810 */ /* 0x002fc40007ffe0ff */
[C---:B------:R-:W-:Y:S01]  /*a760*/  IADD3 R10, R0.reuse, 0x20, RZ ;  /* 0x00000020000a7810 */ /* 0x040fe20007ffe0ff */
[C---:B--23--:R-:W-:Y:S01]  /*a770*/  @!P2 IMAD.WIDE R6, R0.reuse, 0x4, R2 ;  /* 0x000000040006a825 */ /* 0x04cfe200078e0202 */
[C---:B------:R-:W-:Y:S02]  /*a780*/  IADD3 R11, R0.reuse, 0x28, RZ ;  /* 0x00000028000b7810 */ /* 0x040fe40007ffe0ff */
[----:B------:R-:W-:Y:S02]  /*a790*/  IADD3 R9, R0, 0x30, RZ ;  /* 0x0000003000097810 */ /* 0x000fe40007ffe0ff */
[----:B------:R1:W-:Y:S01]  /*a7a0*/  @!P2 ST.E.64 [R6.64], R164 ;  /* 0x000000a40600a985 */ /* 0x0003e2000c101b0c */
[----:B------:R-:W-:Y:S02]  /*a7b0*/  ISETP.GE.AND P5, PT, R8, c[0x0][0x3c8], PT ;  /* 0x0000f20008007a0c */ /* 0x000fe40003fa6270 */
[----:B------:R-:W-:Y:S02]  /*a7c0*/  @!P1 LEA.HI R4, R4, R4, RZ, 0x1 ;  /* 0x0000000404049211 */ /* 0x000fe400078f08ff */
[----:B------:R-:W-:-:S02]  /*a7d0*/  ISETP.GE.AND P4, PT, R10, c[0x0][0x3c8], PT ;  /* 0x0000f2000a007a0c */ /* 0x000fc40003f86270 */
[----:B------:R-:W-:Y:S02]  /*a7e0*/  @!P1 LOP3.LUT R4, R4, 0xfffffffe, RZ, 0xc0, !PT ;  /* 0xfffffffe04049812 */ /* 0x000fe400078ec0ff */
[----:B------:R-:W-:Y:S02]  /*a7f0*/  ISETP.GE.AND P3, PT, R11, c[0x0][0x3c8], PT ;  /* 0x0000f2000b007a0c */ /* 0x000fe40003f66270 */
[----:B------:R-:W-:Y:S02]  /*a800*/  ISETP.GE.AND P2, PT, R9, c[0x0][0x3c8], PT ;  /* 0x0000f20009007a0c */ /* 0x000fe40003f46270 */
[C---:B------:R-:W-:Y:S02]  /*a810*/  IADD3 R13, R0.reuse, 0x38, RZ ;  /* 0x00000038000d7810 */ /* 0x040fe40007ffe0ff */
[----:B------:R-:W-:Y:S02]  /*a820*/  IADD3 R12, R0, 0x40, RZ ;  /* 0x00000040000c7810 */ /* 0x000fe40007ffe0ff */
[----:B-1----:R-:W-:Y:S01]  /*a830*/  @!P6 LEA.HI R6, R5, R5, RZ, 0x1 ;  /* 0x000000050506e211 */ /* 0x002fe200078f08ff */
[----:B------:R-:W-:-:S03]  /*a840*/  @!P1 IMAD.WIDE R4, R4, 0x4, R2 ;  /* 0x0000000404049825 */ /* 0x000fc600078e0202 */
[----:B------:R-:W-:-:S05]  /*a850*/  @!P6 LOP3.LUT R6, R6, 0xfffffffe, RZ, 0xc0, !PT ;  /* 0xfffffffe0606e812 */ /* 0x000fca00078ec0ff */
[----:B------:R-:W-:-:S05]  /*a860*/  @!P6 IMAD.WIDE R6, R6, 0x4, R2 ;  /* 0x000000040606e825 */ /* 0x000fca00078e0202 */
[----:B------:R1:W-:Y:S01]  /*a870*/  @!P6 ST.E.64 [R6.64], R160 ;  /* 0x000000a00600e985 */ /* 0x0003e2000c101b0c */
[----:B------:R-:W-:-:S03]  /*a880*/  ISETP.GE.AND P6, PT, R13, c[0x0][0x3c8], PT ;  /* 0x0000f2000d007a0c */ /* 0x000fc60003fc6270 */
[----:B------:R2:W-:Y:S01]  /*a890*/  @!P1 ST.E.64 [R4.64], R156 ;  /* 0x0000009c04009985 */ /* 0x0005e2000c101b0c */
[----:B------:R-:W-:Y:S02]  /*a8a0*/  ISETP.GE.AND P1, PT, R12, c[0x0][0x3c8], PT ;  /* 0x0000f2000c007a0c */ /* 0x000fe40003f26270 */
[----:B-1----:R-:W-:Y:S02]  /*a8b0*/  @!P4 LEA.HI R7, R10, R10, RZ, 0x1 ;  /* 0x0000000a0a07c211 */ /* 0x002fe400078f08ff */
[----:B------:R-:W-:Y:S02]  /*a8c0*/  @!P3 LEA.HI R6, R11, R11, RZ, 0x1 ;  /* 0x0000000b0b06b211 */ /* 0x000fe400078f08ff */
[----:B--2---:R-:W-:Y:S02]  /*a8d0*/  @!P5 LEA.HI R4, R8, R8, RZ, 0x1 ;  /* 0x000000080804d211 */ /* 0x004fe400078f08ff */
[----:B------:R-:W-:Y:S02]  /*a8e0*/  @!P2 LEA.HI R5, R9, R9, RZ, 0x1 ;  /* 0x000000090905a211 */ /* 0x000fe400078f08ff */
[----:B------:R-:W-:-:S02]  /*a8f0*/  @!P5 LOP3.LUT R4, R4, 0xfffffffe, RZ, 0xc0, !PT ;  /* 0xfffffffe0404d812 */ /* 0x000fc400078ec0ff */
[----:B------:R-:W-:Y:S02]  /*a900*/  @!P4 LOP3.LUT R7, R7, 0xfffffffe, RZ, 0xc0, !PT ;  /* 0xfffffffe0707c812 */ /* 0x000fe400078ec0ff */
[----:B------:R-:W-:Y:S01]  /*a910*/  @!P3 LOP3.LUT R6, R6, 0xfffffffe, RZ, 0xc0, !PT ;  /* 0xfffffffe0606b812 */ /* 0x000fe200078ec0ff */
[----:B------:R-:W-:Y:S01]  /*a920*/  @!P5 IMAD.WIDE R10, R4, 0x4, R2 ;  /* 0x00000004040ad825 */ /* 0x000fe200078e0202 */
[----:B------:R-:W-:-:S03]  /*a930*/  @!P2 LOP3.LUT R5, R5, 0xfffffffe, RZ, 0xc0, !PT ;  /* 0xfffffffe0505a812 */ /* 0x000fc600078ec0ff */
[--C-:B------:R-:W-:Y:S01]  /*a940*/  @!P4 IMAD.WIDE R8, R7, 0x4, R2.reuse ;  /* 0x000000040708c825 */ /* 0x100fe200078e0202 */
[----:B------:R1:W-:Y:S03]  /*a950*/  @!P5 ST.E.64 [R10.64], R152 ;  /* 0x000000980a00d985 */ /* 0x0003e6000c101b0c */
[--C-:B------:R-:W-:Y:S01]  /*a960*/  @!P3 IMAD.WIDE R6, R6, 0x4, R2.reuse ;  /* 0x000000040606b825 */ /* 0x100fe200078e0202 */
[----:B------:R2:W-:Y:S03]  /*a970*/  @!P4 ST.E.64 [R8.64], R148 ;  /* 0x000000940800c985 */ /* 0x0005e6000c101b0c */
[----:B------:R-:W-:Y:S01]  /*a980*/  @!P2 IMAD.WIDE R4, R5, 0x4, R2 ;  /* 0x000000040504a825 */ /* 0x000fe200078e0202 */
[----:B------:R3:W-:Y:S04]  /*a990*/  @!P3 ST.E.64 [R6.64], R144 ;  /* 0x000000900600b985 */ /* 0x0007e8000c101b0c */
[----:B------:R4:W-:Y:S01]  /*a9a0*/  @!P2 ST.E.64 [R4.64], R140 ;  /* 0x0000008c0400a985 */ /* 0x0009e2000c101b0c */
[----:B-1----:R-:W-:-:S02]  /*a9b0*/  IADD3 R10, R0, 0x58, RZ ;  /* 0x00000058000a7810 */ /* 0x002fc40007ffe0ff */
[C---:B------:R-:W-:Y:S02]  /*a9c0*/  IADD3 R11, R0.reuse, 0x60, RZ ;  /* 0x00000060000b7810 */ /* 0x040fe40007ffe0ff */
[C---:B--2---:R-:W-:Y:S02]  /*a9d0*/  IADD3 R8, R0.reuse, 0x48, RZ ;  /* 0x0000004800087810 */ /* 0x044fe40007ffe0ff */
[----:B------:R-:W-:Y:S02]  /*a9e0*/  IADD3 R9, R0, 0x50, RZ ;  /* 0x0000005000097810 */ /* 0x000fe40007ffe0ff */
[----:B---3--:R-:W-:Y:S02]  /*a9f0*/  @!P6 LEA.HI R6, R13, R13, RZ, 0x1 ;  /* 0x0000000d0d06e211 */ /* 0x008fe400078f08ff */
[----:B------:R-:W-:Y:S02]  /*aa00*/  ISETP.GE.AND P5, PT, R8, c[0x0][0x3c8], PT ;  /* 0x0000f20008007a0c */ /* 0x000fe40003fa6270 */
[----:B----4-:R-:W-:-:S02]  /*aa10*/  @!P1 LEA.HI R4, R12, R12, RZ, 0x1 ;  /* 0x0000000c0c049211 */ /* 0x010fc400078f08ff */
[----:B------:R-:W-:Y:S02]  /*aa20*/  @!P6 LOP3.LUT R6, R6, 0xfffffffe, RZ, 0xc0, !PT ;  /* 0xfffffffe0606e812 */ /* 0x000fe400078ec0ff */
[----:B------:R-:W-:Y:S02]  /*aa30*/  ISETP.GE.AND P4, PT, R9, c[0x0][0x3c8], PT ;  /* 0x0000f20009007a0c */ /* 0x000fe40003f86270 */
[----:B------:R-:W-:Y:S01]  /*aa40*/  @!P1 LOP3.LUT R4, R4, 0xfffffffe, RZ, 0xc0, !PT ;  /* 0xfffffffe04049812 */ /* 0x000fe200078ec0ff */
[--C-:B------:R-:W-:Y:S01]  /*aa50*/  @!P6 IMAD.WIDE R6, R6, 0x4, R2.reuse ;  /* 0x000000040606e825 */ /* 0x100fe200078e0202 */
[----:B------:R-:W-:Y:S02]  /*aa60*/  ISETP.GE.AND P3, PT, R10, c[0x0][0x3c8], PT ;  /* 0x0000f2000a007a0c */ /* 0x000fe40003f66270 */
[----:B------:R-:W-:Y:S01]  /*aa70*/  ISETP.GE.AND P2, PT, R11, c[0x0][0x3c8], PT ;  /* 0x0000f2000b007a0c */ /* 0x000fe20003f46270 */
[----:B------:R-:W-:Y:S01]  /*aa80*/  @!P1 IMAD.WIDE R4, R4, 0x4, R2 ;  /* 0x0000000404049825 */ /* 0x000fe200078e0202 */
[----:B------:R1:W-:Y:S01]  /*aa90*/  @!P6 ST.E.64 [R6.64], R136 ;  /* 0x000000880600e985 */ /* 0x0003e2000c101b0c */
[----:B------:R-:W-:-:S02]  /*aaa0*/  IADD3 R13, R0, 0x68, RZ ;  /* 0x00000068000d7810 */ /* 0x000fc40007ffe0ff */
[----:B------:R-:W-:Y:S01]  /*aab0*/  IADD3 R12, R0, 0x70, RZ ;  /* 0x00000070000c7810 */ /* 0x000fe20007ffe0ff */
[----:B------:R2:W-:Y:S01]  /*aac0*/  @!P1 ST.E.64 [R4.64], R36 ;  /* 0x0000002404009985 */ /* 0x0005e2000c101b0c */
[----:B------:R-:W-:Y:S02]  /*aad0*/  ISETP.GE.AND P6, PT, R13, c[0x0][0x3c8], PT ;  /* 0x0000f2000d007a0c */ /* 0x000fe40003fc6270 */
[----:B------:R-:W-:Y:S02]  /*aae0*/  ISETP.GE.AND P1, PT, R12, c[0x0][0x3c8], PT ;  /* 0x0000f2000c007a0c */ /* 0x000fe40003f26270 */
[----:B-1----:R-:W-:Y:S02]  /*aaf0*/  @!P4 LEA.HI R7, R9, R9, RZ, 0x1 ;  /* 0x000000090907c211 */ /* 0x002fe400078f08ff */
[----:B------:R-:W-:Y:S02]  /*ab00*/  @!P3 LEA.HI R6, R10, R10, RZ, 0x1 ;  /* 0x0000000a0a06b211 */ /* 0x000fe400078f08ff */
[----:B--2---:R-:W-:-:S02]  /*ab10*/  @!P5 LEA.HI R4, R8, R8, RZ, 0x1 ;  /* 0x000000080804d211 */ /* 0x004fc400078f08ff */
[----:B------:R-:W-:Y:S02]  /*ab20*/  @!P2 LEA.HI R5, R11, R11, RZ, 0x1 ;  /* 0x0000000b0b05a211 */ /* 0x000fe400078f08ff */
[----:B------:R-:W-:Y:S02]  /*ab30*/  @!P5 LOP3.LUT R4, R4, 0xfffffffe, RZ, 0xc0, !PT ;  /* 0xfffffffe0404d812 */ /* 0x000fe400078ec0ff */
        /* <DEDUP_REMOVED lines=18> */
[----:B------:R-:W-:Y:S02]  /*ac60*/  ISETP.GE.AND P4, PT, R9, c[0x0][0x3c8], PT ;  /* 0x0000f20009007a0c */ /* 0x000fe40003f86270 */
[----:B------:R-:W-:Y:S02]  /*ac70*/  @!P6 LOP3.LUT R6, R6, 0xfffffffe, RZ, 0xc0, !PT ;  /* 0xfffffffe0606e812 */ /* 0x000fe400078ec0ff */
[----:B------:R-:W-:Y:S02]  /*ac80*/  @!P1 LOP3.LUT R4, R4, 0xfffffffe, RZ, 0xc0, !PT ;  /* 0xfffffffe04049812 */ /* 0x000fe400078ec0ff */
[----:B------:R-:W-:Y:S01]  /*ac90*/  ISETP.GE.AND P3, PT, R10, c[0x0][0x3c8], PT ;  /* 0x0000f2000a007a0c */ /* 0x000fe20003f66270 */
[--C-:B------:R-:W-:Y:S01]  /*aca0*/  @!P6 IMAD.WIDE R6, R6, 0x4, R2.reuse ;  /* 0x000000040606e825 */ /* 0x100fe200078e0202 */
[----:B------:R-:W-:Y:S02]  /*acb0*/  ISETP.GE.AND P2, PT, R11, c[0x0][0x3c8], PT ;  /* 0x0000f2000b007a0c */ /* 0x000fe40003f46270 */
[----:B------:R-:W-:Y:S01]  /*acc0*/  IADD3 R12, R0, 0x98, RZ ;  /* 0x00000098000c7810 */ /* 0x000fe20007ffe0ff */
[----:B------:R-:W-:Y:S01]  /*acd0*/  @!P1 IMAD.WIDE R4, R4, 0x4, R2 ;  /* 0x0000000404049825 */ /* 0x000fe200078e0202 */
[----:B------:R1:W-:Y:S01]  /*ace0*/  @!P6 ST.E.64 [R6.64], R56 ;  /* 0x000000380600e985 */ /* 0x0003e2000c101b0c */
[----:B------:R-:W-:-:S03]  /*acf0*/  IADD3 R13, R0, 0xa0, RZ ;  /* 0x000000a0000d7810 */ /* 0x000fc60007ffe0ff */
[----:B------:R2:W-:Y:S01]  /*ad00*/  @!P1 ST.E.64 [R4.64], R60 ;  /* 0x0000003c04009985 */ /* 0x0005e2000c101b0c */
[----:B------:R-:W-:Y:S02]  /*ad10*/  ISETP.GE.AND P1, PT, R12, c[0x0][0x3c8], PT ;  /* 0x0000f2000c007a0c */ /* 0x000fe40003f26270 */
[----:B------:R-:W-:Y:S02]  /*ad20*/  ISETP.GE.AND P6, PT, R13, c[0x0][0x3c8], PT ;  /* 0x0000f2000d007a0c */ /* 0x000fe40003fc6270 */
[----:B-1----:R-:W-:Y:S02]  /*ad30*/  @!P4 LEA.HI R7, R9, R9, RZ, 0x1 ;  /* 0x000000090907c211 */ /* 0x002fe400078f08ff */
[----:B------:R-:W-:Y:S02]  /*ad40*/  @!P3 LEA.HI R6, R10, R10, RZ, 0x1 ;  /* 0x0000000a0a06b211 */ /* 0x000fe400078f08ff */
[----:B--2---:R-:W-:Y:S02]  /*ad50*/  @!P5 LEA.HI R4, R8, R8, RZ, 0x1 ;  /* 0x000000080804d211 */ /* 0x004fe400078f08ff */
[----:B------:R-:W-:-:S02]  /*ad60*/  @!P4 LOP3.LUT R7, R7, 0xfffffffe, RZ, 0xc0, !PT ;  /* 0xfffffffe0707c812 */ /* 0x000fc400078ec0ff */
[----:B------:R-:W-:Y:S02]  /*ad70*/  @!P5 LOP3.LUT R4, R4, 0xfffffffe, RZ, 0xc0, !PT ;  /* 0xfffffffe0404d812 */ /* 0x000fe400078ec0ff */
[----:B------:R-:W-:Y:S02]  /*ad80*/  @!P2 LEA.HI R5, R11, R11, RZ, 0x1 ;  /* 0x0000000b0b05a211 */ /* 0x000fe400078f08ff */
        /* <DEDUP_REMOVED lines=12> */
[----:B--2---:R-:W-:Y:S02]  /*ae50*/  IADD3 R7, R0, 0xa8, RZ ;  /* 0x000000a800077810 */ /* 0x004fe40007ffe0ff */
[----:B------:R-:W-:Y:S02]  /*ae60*/  @!P6 LEA.HI R6, R13, R13, RZ, 0x1 ;  /* 0x0000000d0d06e211 */ /* 0x000fe400078f08ff */
[----:B---3--:R-:W-:Y:S02]  /*ae70*/  @!P1 LEA.HI R4, R12, R12, RZ, 0x1 ;  /* 0x0000000c0c049211 */ /* 0x008fe400078f08ff */
[----:B------:R-:W-:Y:S02]  /*ae80*/  ISETP.GE.AND P5, PT, R7, c[0x0][0x3c8], PT ;  /* 0x0000f20007007a0c */ /* 0x000fe40003fa6270 */
[----:B------:R-:W-:-:S02]  /*ae90*/  @!P1 LOP3.LUT R4, R4, 0xfffffffe, RZ, 0xc0, !PT ;  /* 0xfffffffe04049812 */ /* 0x000fc400078ec0ff */
[C---:B----4-:R-:W-:Y:S02]  /*aea0*/  IADD3 R10, R0.reuse, 0xc0, RZ ;  /* 0x000000c0000a7810 */ /* 0x050fe40007ffe0ff */
[----:B------:R-:W-:Y:S01]  /*aeb0*/  IADD3 R12, R0, 0xc8, RZ ;  /* 0x000000c8000c7810 */ /* 0x000fe20007ffe0ff */
[----:B------:R-:W-:Y:S01]  /*aec0*/  @!P1 IMAD.WIDE R4, R4, 0x4, R2 ;  /* 0x0000000404049825 */ /* 0x000fe200078e0202 */
[----:B------:R-:W-:Y:S02]  /*aed0*/  ISETP.GE.AND P4, PT, R8, c[0x0][0x3c8], PT ;  /* 0x0000f20008007a0c */ /* 0x000fe40003f86270 */
[----:B------:R-:W-:Y:S02]  /*aee0*/  ISETP.GE.AND P3, PT, R9, c[0x0][0x3c8], PT ;  /* 0x0000f20009007a0c */ /* 0x000fe40003f66270 */
[----:B------:R-:W-:Y:S01]  /*aef0*/  @!P6 LOP3.LUT R6, R6, 0xfffffffe, RZ, 0xc0, !PT ;  /* 0xfffffffe0606e812 */ /* 0x000fe200078ec0ff */
[----:B------:R1:W-:Y:S01]  /*af00*/  @!P1 ST.E.64 [R4.64], R80 ;  /* 0x0000005004009985 */ /* 0x0003e2000c101b0c */
[----:B------:R-:W-:-:S02]  /*af10*/  ISETP.GE.AND P2, PT, R10, c[0x0][0x3c8], PT ;  /* 0x0000f2000a007a0c */ /* 0x000fc40003f46270 */
[----:B------:R-:W-:-:S13]  /*af20*/  ISETP.GE.AND P1, PT, R12, c[0x0][0x3c8], PT ;  /* 0x0000f2000c007a0c */ /* 0x000fda0003f26270 */
[----:B------:R-:W-:-:S04]  /*af30*/  @!P1 LEA.HI R12, R12, R12, RZ, 0x1 ;  /* 0x0000000c0c0c9211 */ /* 0x000fc800078f08ff */
[----:B------:R-:W-:Y:S01]  /*af40*/  @!P1 LOP3.LUT R12, R12, 0xfffffffe, RZ, 0xc0, !PT ;  /* 0xfffffffe0c0c9812 */ /* 0x000fe200078ec0ff */
[----:B-1----:R-:W-:Y:S01]  /*af50*/  @!P6 IMAD.WIDE R4, R6, 0x4, R2 ;  /* 0x000000040604e825 */ /* 0x002fe200078e0202 */
[----:B------:R-:W-:Y:S02]  /*af60*/  @!P5 LEA.HI R6, R7, R7, RZ, 0x1 ;  /* 0x000000070706d211 */ /* 0x000fe400078f08ff */
[----:B------:R-:W-:Y:S02]  /*af70*/  @!P2 LEA.HI R7, R10, R10, RZ, 0x1 ;  /* 0x0000000a0a07a211 */ /* 0x000fe400078f08ff */
[----:B------:R1:W-:Y:S01]  /*af80*/  @!P6 ST.E.64 [R4.64], R84 ;  /* 0x000000540400e985 */ /* 0x0003e2000c101b0c */
[----:B------:R-:W-:Y:S02]  /*af90*/  @!P5 LOP3.LUT R6, R6, 0xfffffffe, RZ, 0xc0, !PT ;  /* 0xfffffffe0606d812 */ /* 0x000fe400078ec0ff */
[----:B------:R-:W-:Y:S02]  /*afa0*/  @!P2 LOP3.LUT R7, R7, 0xfffffffe, RZ, 0xc0, !PT ;  /* 0xfffffffe0707a812 */ /* 0x000fe400078ec0ff */
[----:B-1----:R-:W-:-:S02]  /*afb0*/  @!P4 LEA.HI R5, R8, R8, RZ, 0x1 ;  /* 0x000000080805c211 */ /* 0x002fc400078f08ff */
[----:B------:R-:W-:Y:S02]  /*afc0*/  @!P3 LEA.HI R4, R9, R9, RZ, 0x1 ;  /* 0x000000090904b211 */ /* 0x000fe400078f08ff */
[----:B------:R-:W-:Y:S02]  /*afd0*/  @!P4 LOP3.LUT R8, R5, 0xfffffffe, RZ, 0xc0, !PT ;  /* 0xfffffffe0508c812 */ /* 0x000fe400078ec0ff */
[----:B------:R-:W-:Y:S01]  /*afe0*/  @!P3 LOP3.LUT R10, R4, 0xfffffffe, RZ, 0xc0, !PT ;  /* 0xfffffffe040ab812 */ /* 0x000fe200078ec0ff */
[----:B------:R-:W-:-:S04]  /*aff0*/  @!P5 IMAD.WIDE R4, R6, 0x4, R2 ;  /* 0x000000040604d825 */ /* 0x000fc800078e0202 */
[--C-:B------:R-:W-:Y:S01]  /*b000*/  @!P4 IMAD.WIDE R8, R8, 0x4, R2.reuse ;  /* 0x000000040808c825 */ /* 0x100fe200078e0202 */
[----:B------:R1:W-:Y:S03]  /*b010*/  @!P5 ST.E.64 [R4.64], R88 ;  /* 0x000000580400d985 */ /* 0x0003e6000c101b0c */
[--C-:B------:R-:W-:Y:S01]  /*b020*/  @!P3 IMAD.WIDE R10, R10, 0x4, R2.reuse ;  /* 0x000000040a0ab825 */ /* 0x100fe200078e0202 */
[----:B------:R2:W-:Y:S03]  /*b030*/  @!P4 ST.E.64 [R8.64], R92 ;  /* 0x0000005c0800c985 */ /* 0x0005e6000c101b0c */
[--C-:B------:R-:W-:Y:S01]  /*b040*/  @!P2 IMAD.WIDE R6, R7, 0x4, R2.reuse ;  /* 0x000000040706a825 */ /* 0x100fe200078e0202 */
[----:B------:R-:W-:Y:S04]  /*b050*/  @!P3 ST.E.64 [R10.64], R96 ;  /* 0x000000600a00b985 */ /* 0x000fe8000c101b0c */
[----:B------:R3:W-:Y:S01]  /*b060*/  @!P2 ST.E.64 [R6.64], R100 ;  /* 0x000000640600a985 */ /* 0x0007e2000c101b0c */
[----:B-1----:R-:W-:Y:S01]  /*b070*/  @!P1 IMAD.WIDE R4, R12, 0x4, R2 ;  /* 0x000000040c049825 */ /* 0x002fe200078e0202 */
[----:B--2---:R-:W-:-:S04]  /*b080*/  IADD3 R9, R0, 0xd0, RZ ;  /* 0x000000d000097810 */ /* 0x004fc80007ffe0ff */
[----:B------:R1:W-:Y:S01]  /*b090*/  @!P1 ST.E.64 [R4.64], R104 ;  /* 0x0000006804009985 */ /* 0x0003e2000c101b0c */
[----:B------:R-:W-:Y:S02]  /*b0a0*/  IADD3 R8, R0, 0xd8, RZ ;  /* 0x000000d800087810 */ /* 0x000fe40007ffe0ff */
[----:B------:R-:W-:Y:S02]  /*b0b0*/  ISETP.GE.AND P6, PT, R9, c[0x0][0x3c8], PT ;  /* 0x0000f20009007a0c */ /* 0x000fe40003fc6270 */
[----:B------:R-:W-:Y:S02]  /*b0c0*/  ISETP.GE.AND P5, PT, R8, c[0x0][0x3c8], PT ;  /* 0x0000f20008007a0c */ /* 0x000fe40003fa6270 */
[C---:B---3--:R-:W-:Y:S02]  /*b0d0*/  IADD3 R7, R0.reuse, 0xe0, RZ ;  /* 0x000000e000077810 */ /* 0x048fe40007ffe0ff */
[----:B------:R-:W-:Y:S02]  /*b0e0*/  IADD3 R6, R0, 0xe8, RZ ;  /* 0x000000e800067810 */ /* 0x000fe40007ffe0ff */
[----:B------:R-:W-:-:S02]  /*b0f0*/  ISETP.GE.AND P4, PT, R7, c[0x0][0x3c8], PT ;  /* 0x0000f20007007a0c */ /* 0x000fc40003f86270 */
[----:B------:R-:W-:-:S03]  /*b100*/  ISETP.GE.AND P3, PT, R6, c[0x0][0x3c8], PT ;  /* 0x0000f20006007a0c */ /* 0x000fc60003f66270 */
[----:B------:R-:W-:Y:S02]  /*b110*/  @!P6 LEA.HI R9, R9, R9, RZ, 0x1 ;  /* 0x000000090909e211 */ /* 0x000fe400078f08ff */
[----:B------:R-:W-:-:S04]  /*b120*/  @!P5 LEA.HI R10, R8, R8, RZ, 0x1 ;  /* 0x00000008080ad211 */ /* 0x000fc800078f08ff */
[----:B------:R-:W-:Y:S02]  /*b130*/  @!P5 LOP3.LUT R10, R10, 0xfffffffe, RZ, 0xc0, !PT ;  /* 0xfffffffe0a0ad812 */ /* 0x000fe400078ec0ff */
[----:B------:R-:W-:Y:S02]  /*b140*/  @!P4 LEA.HI R8, R7, R7, RZ, 0x1 ;  /* 0x000000070708c211 */ /* 0x000fe400078f08ff */
[----:B------:R-:W-:Y:S01]  /*b150*/  @!P3 LEA.HI R7, R6, R6, RZ, 0x1 ;  /* 0x000000060607b211 */ /* 0x000fe200078f08ff */
[----:B------:R-:W-:Y:S01]  /*b160*/  @!P5 IMAD.WIDE R10, R10, 0x4, R2 ;  /* 0x000000040a0ad825 */ /* 0x000fe200078e0202 */
[----:B------:R-:W-:Y:S02]  /*b170*/  @!P4 LOP3.LUT R8, R8, 0xfffffffe, RZ, 0xc0, !PT ;  /* 0xfffffffe0808c812 */ /* 0x000fe400078ec0ff */
[C---:B-1----:R-:W-:Y:S02]  /*b180*/  IADD3 R5, R0.reuse, 0xf0, RZ ;  /* 0x000000f000057810 */ /* 0x042fe40007ffe0ff */
[----:B------:R-:W-:-:S02]  /*b190*/  IADD3 R4, R0, 0xf8, RZ ;  /* 0x000000f800047810 */ /* 0x000fc40007ffe0ff */
[----:B------:R-:W-:Y:S02]  /*b1a0*/  ISETP.GE.AND P2, PT, R5, c[0x0][0x3c8], PT ;  /* 0x0000f20005007a0c */ /* 0x000fe40003f46270 */
[----:B------:R-:W-:Y:S02]  /*b1b0*/  ISETP.GE.AND P1, PT, R4, c[0x0][0x3c8], PT ;  /* 0x0000f20004007a0c */ /* 0x000fe40003f26270 */
[----:B------:R-:W-:-:S09]  /*b1c0*/  @!P3 LOP3.LUT R7, R7, 0xfffffffe, RZ, 0xc0, !PT ;  /* 0xfffffffe0707b812 */ /* 0x000fd200078ec0ff */
[----:B------:R-:W-:Y:S02]  /*b1d0*/  @!P2 LEA.HI R6, R5, R5, RZ, 0x1 ;  /* 0x000000050506a211 */ /* 0x000fe400078f08ff */
[----:B------:R-:W-:Y:S01]  /*b1e0*/  @!P6 LOP3.LUT R5, R9, 0xfffffffe, RZ, 0xc0, !PT ;  /* 0xfffffffe0905e812 */ /* 0x000fe200078ec0ff */
[--C-:B------:R-:W-:Y:S01]  /*b1f0*/  @!P4 IMAD.WIDE R8, R8, 0x4, R2.reuse ;  /* 0x000000040808c825 */ /* 0x100fe200078e0202 */
        /* <DEDUP_REMOVED lines=10> */
[----:B------:R1:W-:Y:S04]  /*b2a0*/  @!P3 ST.E.64 [R6.64], R120 ;  /* 0x000000780600b985 */ /* 0x0003e8000c101b0c */
[----:B------:R1:W-:Y:S04]  /*b2b0*/  @!P2 ST.E.64 [R4.64], R124 ;  /* 0x0000007c0400a985 */ /* 0x0003e8000c101b0c */
[----:B------:R1:W-:Y:S02]  /*b2c0*/  @!P1 ST.E.64 [R2.64], R128 ;  /* 0x0000008002009985 */ /* 0x0003e4000c101b0c */
.L_x_8:
[----:B------:R-:W-:Y:S05]  /*b2d0*/  BSYNC B0 ;  /* 0x0000000000007941 */ /* 0x000fea0003800000 */
.L_x_7:
[----:B-1-3--:R1:W3:Y:S04]  /*b2e0*/  SHFL.IDX PT, R3, R19, 0x1, 0x1c1f ;  /* 0x003c1f0013037f89 */ /* 0x00a2e800000e0000 */
[----:B--2---:R1:W2:Y:S01]  /*b2f0*/  SHFL.IDX PT, R2, R20, 0x1, 0x1c1f ;  /* 0x003c1f0014027f89 */ /* 0x0042a200000e0000 */
[----:B------:R-:W-:Y:S05]  /*b300*/  @P0 EXIT ;  /* 0x000000000000094d */ /* 0x000fea0003800000 */
[C---:B------:R-:W-:Y:S02]  /*b310*/  IADD3 R5, R0.reuse, 0x8, RZ ;  /* 0x0000000800057810 */ /* 0x040fe40007ffe0ff */
[----:B------:R-:W-:-:S02]  /*b320*/  IADD3 R4, R0, 0x10, RZ ;  /* 0x0000001000047810 */ /* 0x000fc40007ffe0ff */
[----:B------:R-:W-:Y:S02]  /*b330*/  ISETP.GE.AND P1, PT, R5, c[0x0][0x3c8], PT ;  /* 0x0000f20005007a0c */ /* 0x000fe40003f26270 */
[----:B------:R-:W-:Y:S02]  /*b340*/  ISETP.GE.AND P0, PT, R4, c[0x0][0x3c8], PT ;  /* 0x0000f20004007a0c */ /* 0x000fe40003f06270 */
[C---:B------:R-:W-:Y:S02]  /*b350*/  ISETP.GE.AND P2, PT, R0.reuse, c[0x0][0x3c8], PT ;  /* 0x0000f20000007a0c */ /* 0x040fe40003f46270 */
[C---:B------:R-:W-:Y:S02]  /*b360*/  IADD3 R11, R0.reuse, 0x18, RZ ;  /* 0x00000018000b7810 */ /* 0x040fe40007ffe0ff */
[----:B------:R-:W-:Y:S02]  /*b370*/  IADD3 R13, R0, 0x20, RZ ;  /* 0x00000020000d7810 */ /* 0x000fe40007ffe0ff */
[----:B------:R-:W-:-:S02]  /*b380*/  ISETP.GE.AND P6, PT, R11, c[0x0][0x3c8], PT ;  /* 0x0000f2000b007a0c */ /* 0x000fc40003fc6270 */
[----:B------:R-:W-:Y:S02]  /*b390*/  ISETP.GE.AND P5, PT, R13, c[0x0][0x3c8], PT ;  /* 0x0000f2000d007a0c */ /* 0x000fe40003fa6270 */
[----:B------:R-:W-:Y:S02]  /*b3a0*/  @!P1 LEA.HI R5, R5, R5, RZ, 0x1 ;  /* 0x0000000505059211 */ /* 0x000fe400078f08ff */
[----:B------:R-:W-:Y:S01]  /*b3b0*/  @!P0 LEA.HI R4, R4, R4, RZ, 0x1 ;  /* 0x0000000404048211 */ /* 0x000fe200078f08ff */
[--C-:B--23--:R-:W-:Y:S01]  /*b3c0*/  @!P2 IMAD.WIDE R8, R0, 0x4, R2.reuse ;  /* 0x000000040008a825 */ /* 0x10cfe200078e0202 */
[----:B------:R-:W-:Y:S02]  /*b3d0*/  @!P1 LOP3.LUT R5, R5, 0xfffffffe, RZ, 0xc0, !PT ;  /* 0xfffffffe05059812 */ /* 0x000fe400078ec0ff */
[----:B------:R-:W-:Y:S02]  /*b3e0*/  @!P0 LOP3.LUT R4, R4, 0xfffffffe, RZ, 0xc0, !PT ;  /* 0xfffffffe04048812 */ /* 0x000fe400078ec0ff */
[----:B------:R2:W-:Y:S01]  /*b3f0*/  @!P2 ST.E.64 [R8.64], R166 ;  /* 0x000000a60800a985 */ /* 0x0005e2000c101b0c */
[----:B------:R-:W-:Y:S01]  /*b400*/  @!P1 IMAD.WIDE R6, R5, 0x4, R2 ;  /* 0x0000000405069825 */ /* 0x000fe200078e0202 */
[----:B------:R-:W-:-:S02]  /*b410*/  IADD3 R10, R0, 0x38, RZ ;  /* 0x00000038000a7810 */ /* 0x000fc40007ffe0ff */
[----:B------:R-:W-:Y:S01]  /*b420*/  IADD3 R12, R0, 0x40, RZ ;  /* 0x00000040000c7810 */ /* 0x000fe20007ffe0ff */
[----:B------:R-:W-:Y:S01]  /*b430*/  @!P0 IMAD.WIDE R4, R4, 0x4, R2 ;  /* 0x0000000404048825 */ /* 0x000fe200078e0202 */
[----:B------:R-:W-:Y:S01]  /*b440*/  @!P1 ST.E.64 [R6.64], R162 ;  /* 0x000000a206009985 */ /* 0x000fe2000c101b0c */
[----:B------:R-:W-:Y:S02]  /*b450*/  IADD3 R14, R0, 0x48, RZ ;  /* 0x00000048000e7810 */ /* 0x000fe40007ffe0ff */
[----:B------:R-:W-:Y:S01]  /*b460*/  ISETP.GE.AND P2, PT, R10, c[0x0][0x3c8], PT ;  /* 0x0000f2000a007a0c */ /* 0x000fe20003f46270 */
[----:B------:R3:W-:Y:S01]  /*b470*/  @!P0 ST.E.64 [R4.64], R158 ;  /* 0x0000009e04008985 */ /* 0x0007e2000c101b0c */
[----:B------:R-:W-:Y:S02]  /*b480*/  ISETP.GE.AND P1, PT, R12, c[0x0][0x3c8], PT ;  /* 0x0000f2000c007a0c */ /* 0x000fe40003f26270 */
[----:B------:R-:W-:Y:S02]  /*b490*/  ISETP.GE.AND P0, PT, R14, c[0x0][0x3c8], PT ;  /* 0x0000f2000e007a0c */ /* 0x000fe40003f06270 */
[----:B------:R-:W-:-:S02]  /*b4a0*/  IADD3 R15, R0, 0x50, RZ ;  /* 0x00000050000f7810 */ /* 0x000fc40007ffe0ff */
[C---:B------:R-:W-:Y:S02]  /*b4b0*/  IADD3 R16, R0.reuse, 0x58, RZ ;  /* 0x0000005800107810 */ /* 0x040fe40007ffe0ff */
[C---:B--2---:R-:W-:Y:S02]  /*b4c0*/  IADD3 R8, R0.reuse, 0x28, RZ ;  /* 0x0000002800087810 */ /* 0x044fe40007ffe0ff */
[----:B------:R-:W-:Y:S02]  /*b4d0*/  IADD3 R9, R0, 0x30, RZ ;  /* 0x0000003000097810 */ /* 0x000fe40007ffe0ff */
[----:B------:R-:W-:Y:S02]  /*b4e0*/  ISETP.GE.AND P4, PT, R8, c[0x0][0x3c8], PT ;  /* 0x0000f20008007a0c */ /* 0x000fe40003f86270 */
[----:B------:R-:W-:Y:S02]  /*b4f0*/  ISETP.GE.AND P3, PT, R9, c[0x0][0x3c8], PT ;  /* 0x0000f20009007a0c */ /* 0x000fe40003f66270 */
[----:B---3--:R-:W-:-:S02]  /*b500*/  @!P6 LEA.HI R4, R11, R11, RZ, 0x1 ;  /* 0x0000000b0b04e211 */ /* 0x008fc400078f08ff */
[----:B------:R-:W-:Y:S02]  /*b510*/  @!P5 LEA.HI R5, R13, R13, RZ, 0x1 ;  /* 0x0000000d0d05d211 */ /* 0x000fe400078f08ff */
[----:B------:R-:W-:Y:S02]  /*b520*/  @!P6 LOP3.LUT R4, R4, 0xfffffffe, RZ, 0xc0, !PT ;  /* 0xfffffffe0404e812 */ /* 0x000fe400078ec0ff */
[----:B------:R-:W-:-:S03]  /*b530*/  @!P5 LOP3.LUT R5, R5, 0xfffffffe, RZ, 0xc0, !PT ;  /* 0xfffffffe0505d812 */ /* 0x000fc600078ec0ff */
[----:B------:R-:W-:-:S04]  /*b540*/  @!P6 IMAD.WIDE R6, R4, 0x4, R2 ;  /* 0x000000040406e825 */ /* 0x000fc800078e0202 */
[----:B------:R-:W-:Y:S01]  /*b550*/  @!P5 IMAD.WIDE R4, R5, 0x4, R2 ;  /* 0x000000040504d825 */ /* 0x000fe200078e0202 */
[----:B------:R2:W-:Y:S01]  /*b560*/  @!P6 ST.E.64 [R6.64], R154 ;  /* 0x0000009a0600e985 */ /* 0x0005e2000c101b0c */
[----:B------:R-:W-:-:S03]  /*b570*/  ISETP.GE.AND P6, PT, R15, c[0x0][0x3c8], PT ;  /* 0x0000f2000f007a0c */ /* 0x000fc60003fc6270 */
[----:B------:R3:W-:Y:S01]  /*b580*/  @!P5 ST.E.64 [R4.64], R150 ;  /* 0x000000960400d985 */ /* 0x0007e2000c101b0c */
[----:B------:R-:W-:Y:S02]  /*b590*/  ISETP.GE.AND P5, PT, R16, c[0x0][0x3c8], PT ;  /* 0x0000f20010007a0c */ /* 0x000fe40003fa6270 */
[----:B--2---:R-:W-:Y:S02]  /*b5a0*/  @!P2 LEA.HI R7, R10, R10, RZ, 0x1 ;  /* 0x0000000a0a07a211 */ /* 0x004fe400078f08ff */
[----:B------:R-:W-:Y:S02]  /*b5b0*/  @!P1 LEA.HI R6, R12, R12, RZ, 0x1 ;  /* 0x0000000c0c069211 */ /* 0x000fe400078f08ff */
[----:B---3--:R-:W-:Y:S02]  /*b5c0*/  @!P4 LEA.HI R4, R8, R8, RZ, 0x1 ;  /* 0x000000080804c211 */ /* 0x008fe400078f08ff */
[----:B------:R-:W-:Y:S02]  /*b5d0*/  @!P3 LEA.HI R8, R9, R9, RZ, 0x1 ;  /* 0x000000090908b211 */ /* 0x000fe400078f08ff */
[----:B------:R-:W-:-:S02]  /*b5e0*/  @!P0 LEA.HI R5, R14, R14, RZ, 0x1 ;  /* 0x0000000e0e058211 */ /* 0x000fc400078f08ff */
[----:B------:R-:W-:Y:S02]  /*b5f0*/  @!P4 LOP3.LUT R4, R4, 0xfffffffe, RZ, 0xc0, !PT ;  /* 0xfffffffe0404c812 */ /* 0x000fe400078ec0ff */
[----:B------:R-:W-:Y:S02]  /*b600*/  @!P3 LOP3.LUT R8, R8, 0xfffffffe, RZ, 0xc0, !PT ;  /* 0xfffffffe0808b812 */ /* 0x000fe400078ec0ff */
[----:B------:R-:W-:Y:S01]  /*b610*/  @!P2 LOP3.LUT R7, R7, 0xfffffffe, RZ, 0xc0, !PT ;  /* 0xfffffffe0707a812 */ /* 0x000fe200078ec0ff */
[--C-:B------:R-:W-:Y:S01]  /*b620*/  @!P4 IMAD.WIDE R12, R4, 0x4, R2.reuse ;  /* 0x00000004040cc825 */ /* 0x100fe200078e0202 */
[----:B------:R-:W-:Y:S02]  /*b630*/  @!P1 LOP3.LUT R6, R6, 0xfffffffe, RZ, 0xc0, !PT ;  /* 0xfffffffe06069812 */ /* 0x000fe400078ec0ff */
[----:B------:R-:W-:Y:S01]  /*b640*/  @!P0 LOP3.LUT R5, R5, 0xfffffffe, RZ, 0xc0, !PT ;  /* 0xfffffffe05058812 */ /* 0x000fe200078ec0ff */
[----:B------:R-:W-:Y:S01]  /*b650*/  @!P3 IMAD.WIDE R10, R8, 0x4, R2 ;  /* 0x00000004080ab825 */ /* 0x000fe200078e0202 */
[----:B------:R2:W-:Y:S01]  /*b660*/  @!P4 ST.E.64 [R12.64], R146 ;  /* 0x000000920c00c985 */ /* 0x0005e2000c101b0c */
[----:B------:R-:W-:-:S02]  /*b670*/  IADD3 R14, R0, 0x88, RZ ;  /* 0x00000088000e7810 */ /* 0x000fc40007ffe0ff */
[--C-:B------:R-:W-:Y:S01]  /*b680*/  @!P2 IMAD.WIDE R8, R7, 0x4, R2.reuse ;  /* 0x000000040708a825 */ /* 0x100fe200078e0202 */
[----:B------:R3:W-:Y:S03]  /*b690*/  @!P3 ST.E.64 [R10.64], R142 ;  /* 0x0000008e0a00b985 */ /* 0x0007e6000c101b0c */
[--C-:B------:R-:W-:Y:S01]  /*b6a0*/  @!P1 IMAD.WIDE R6, R6, 0x4, R2.reuse ;  /* 0x0000000406069825 */ /* 0x100fe200078e0202 */
[----:B------:R4:W-:Y:S03]  /*b6b0*/  @!P2 ST.E.64 [R8.64], R138 ;  /* 0x0000008a0800a985 */ /* 0x0009e6000c101b0c */
[----:B------:R-:W-:Y:S01]  /*b6c0*/  @!P0 IMAD.WIDE R4, R5, 0x4, R2 ;  /* 0x0000000405048825 */ /* 0x000fe200078e0202 */
[----:B------:R-:W-:Y:S04]  /*b6d0*/  @!P1 ST.E.64 [R6.64], R38 ;  /* 0x0000002606009985 */ /* 0x000fe8000c101b0c */
[----:B------:R1:W-:Y:S01]  /*b6e0*/  @!P0 ST.E.64 [R4.64], R42 ;  /* 0x0000002a04008985 */ /* 0x0003e2000c101b0c */
[----:B--2---:R-:W-:-:S02]  /*b6f0*/  IADD3 R12, R0, 0x80, RZ ;  /* 0x00000080000c7810 */ /* 0x004fc40007ffe0ff */
[C---:B---3--:R-:W-:Y:S02]  /*b700*/  IADD3 R10, R0.reuse, 0x70, RZ ;  /* 0x00000070000a7810 */ /* 0x048fe40007ffe0ff */
[C---:B------:R-:W-:Y:S02]  /*b710*/  IADD3 R11, R0.reuse, 0x78, RZ ;  /* 0x00000078000b7810 */ /* 0x040fe40007ffe0ff */
[C---:B----4-:R-:W-:Y:S02]  /*b720*/  IADD3 R8, R0.reuse, 0x60, RZ ;  /* 0x0000006000087810 */ /* 0x050fe40007ffe0ff */
[----:B------:R-:W-:Y:S02]  /*b730*/  IADD3 R9, R0, 0x68, RZ ;  /* 0x0000006800097810 */ /* 0x000fe40007ffe0ff */
[----:B------:R-:W-:Y:S02]  /*b740*/  ISETP.GE.AND P4, PT, R8, c[0x0][0x3c8], PT ;  /* 0x0000f20008007a0c */ /* 0x000fe40003f86270 */
[----:B------:R-:W-:-:S02]  /*b750*/  ISETP.GE.AND P3, PT, R9, c[0x0][0x3c8], PT ;  /* 0x0000f20009007a0c */ /* 0x000fc40003f66270 */
[----:B-1----:R-:W-:Y:S02]  /*b760*/  @!P6 LEA.HI R4, R15, R15, RZ, 0x1 ;  /* 0x0000000f0f04e211 */ /* 0x002fe400078f08ff */
[----:B------:R-:W-:Y:S02]  /*b770*/  @!P5 LEA.HI R5, R16, R16, RZ, 0x1 ;  /* 0x000000101005d211 */ /* 0x000fe400078f08ff */
[----:B------:R-:W-:Y:S02]  /*b780*/  @!P6 LOP3.LUT R4, R4, 0xfffffffe, RZ, 0xc0, !PT ;  /* 0xfffffffe0404e812 */ /* 0x000fe400078ec0ff */
[----:B------:R-:W-:Y:S02]  /*b790*/  @!P5 LOP3.LUT R5, R5, 0xfffffffe, RZ, 0xc0, !PT ;  /* 0xfffffffe0505d812 */ /* 0x000fe400078ec0ff */
[----:B------:R-:W-:Y:S01]  /*b7a0*/  ISETP.GE.AND P2, PT, R10, c[0x0][0x3c8], PT ;  /* 0x0000f2000a007a0c */ /* 0x000fe20003f46270 */
[----:B------:R-:W-:Y:S01]  /*b7b0*/  @!P6 IMAD.WIDE R6, R4, 0x4, R2 ;  /* 0x000000040406e825 */ /* 0x000fe200078e0202 */
[----:B------:R-:W-:-:S02]  /*b7c0*/  ISETP.GE.AND P1, PT, R11, c[0x0][0x3c8], PT ;  /* 0x0000f2000b007a0c */ /* 0x000fc40003f26270 */
[----:B------:R-:W-:Y:S01]  /*b7d0*/  ISETP.GE.AND P0, PT, R12, c[0x0][0x3c8], PT ;  /* 0x0000f2000c007a0c */ /* 0x000fe20003f06270 */
[----:B------:R-:W-:Y:S01]  /*b7e0*/  @!P5 IMAD.WIDE R4, R5, 0x4, R2 ;  /* 0x000000040504d825 */ /* 0x000fe200078e0202 */
[----:B------:R1:W-:Y:S01]  /*b7f0*/  @!P6 ST.E.64 [R6.64], R46 ;  /* 0x0000002e0600e985 */ /* 0x0003e2000c101b0c */
[----:B------:R-:W-:Y:S02]  /*b800*/  IADD3 R15, R0, 0x90, RZ ;  /* 0x00000090000f7810 */ /* 0x000fe40007ffe0ff */
[----:B------:R-:W-:Y:S01]  /*b810*/  ISETP.GE.AND P6, PT, R14, c[0x0][0x3c8], PT ;  /* 0x0000f2000e007a0c */ /* 0x000fe20003fc6270 */
[----:B------:R2:W-:Y:S01]  /*b820*/  @!P5 ST.E.64 [R4.64], R50 ;  /* 0x000000320400d985 */ /* 0x0005e2000c101b0c */
[----:B------:R-:W-:Y:S02]  /*b830*/  ISETP.GE.AND P5, PT, R15, c[0x0][0x3c8], PT ;  /* 0x0000f2000f007a0c */ /* 0x000fe40003fa6270 */
[----:B-1----:R-:W-:Y:S02]  /*b840*/  @!P2 LEA.HI R7, R10, R10, RZ, 0x1 ;  /* 0x0000000a0a07a211 */ /* 0x002fe400078f08ff */
[----:B------:R-:W-:-:S02]  /*b850*/  @!P1 LEA.HI R6, R11, R11, RZ, 0x1 ;  /* 0x0000000b0b069211 */ /* 0x000fc400078f08ff */
[----:B--2---:R-:W-:Y:S02]  /*b860*/  @!P4 LEA.HI R4, R8, R8, RZ, 0x1 ;  /* 0x000000080804c211 */ /* 0x004fe400078f08ff */
[----:B------:R-:W-:Y:S02]  /*b870*/  @!P3 LEA.HI R8, R9, R9, RZ, 0x1 ;  /* 0x000000090908b211 */ /* 0x000fe400078f08ff */
[----:B------:R-:W-:Y:S02]  /*b880*/  @!P0 LEA.HI R5, R12, R12, RZ, 0x1 ;  /* 0x0000000c0c058211 */ /* 0x000fe400078f08ff */
[----:B------:R-:W-:Y:S02]  /*b890*/  @!P4 LOP3.LUT R4, R4, 0xfffffffe, RZ, 0xc0, !PT ;  /* 0xfffffffe0404c812 */ /* 0x000fe400078ec0ff */
[----:B------:R-:W-:Y:S02]  /*b8a0*/  @!P3 LOP3.LUT R8, R8, 0xfffffffe, RZ, 0xc0, !PT ;  /* 0xfffffffe0808b812 */ /* 0x000fe400078ec0ff */
[----:B------:R-:W-:Y:S01]  /*b8b0*/  @!P2 LOP3.LUT R7, R7, 0xfffffffe, RZ, 0xc0, !PT ;  /* 0xfffffffe0707a812 */ /* 0x000fe200078ec0ff */
[----:B------:R-:W-:Y:S01]  /*b8c0*/  @!P4 IMAD.WIDE R12, R4, 0x4, R2 ;  /* 0x00000004040cc825 */ /* 0x000fe200078e0202 */
[----:B------:R-:W-:-:S02]  /*b8d0*/  @!P1 LOP3.LUT R6, R6, 0xfffffffe, RZ, 0xc0, !PT ;  /* 0xfffffffe06069812 */ /* 0x000fc400078ec0ff */
[----:B------:R-:W-:Y:S01]  /*b8e0*/  @!P0 LOP3.LUT R5, R5, 0xfffffffe, RZ, 0xc0, !PT ;  /* 0xfffffffe05058812 */ /* 0x000fe200078ec0ff */
[--C-:B------:R-:W-:Y:S01]  /*b8f0*/  @!P3 IMAD.WIDE R10, R8, 0x4, R2.reuse ;  /* 0x00000004080ab825 */ /* 0x100fe200078e0202 */
[----:B------:R1:W-:Y:S03]  /*b900*/  @!P4 ST.E.64 [R12.64], R54 ;  /* 0x000000360c00c985 */ /* 0x0003e6000c101b0c */
[--C-:B------:R-:W-:Y:S01]  /*b910*/  @!P2 IMAD.WIDE R8, R7, 0x4, R2.reuse ;  /* 0x000000040708a825 */ /* 0x100fe200078e0202 */
[----:B------:R2:W-:Y:S03]  /*b920*/  @!P3 ST.E.64 [R10.64], R58 ;  /* 0x0000003a0a00b985 */ /* 0x0005e6000c101b0c */
[--C-:B------:R-:W-:Y:S01]  /*b930*/  @!P1 IMAD.WIDE R6, R6, 0x4, R2.reuse ;  /* 0x0000000406069825 */ /* 0x100fe200078e0202 */
[----:B------:R3:W-:Y:S03]  /*b940*/  @!P2 ST.E.64 [R8.64], R62 ;  /* 0x0000003e0800a985 */ /* 0x0007e6000c101b0c */
[----:B------:R-:W-:Y:S01]  /*b950*/  @!P0 IMAD.WIDE R4, R5, 0x4, R2 ;  /* 0x0000000405048825 */ /* 0x000fe200078e0202 */
[----:B------:R-:W-:Y:S04]  /*b960*/  @!P1 ST.E.64 [R6.64], R66 ;  /* 0x0000004206009985 */ /* 0x000fe8000c101b0c */
[----:B------:R4:W-:Y:S01]  /*b970*/  @!P0 ST.E.64 [R4.64], R70 ;  /* 0x0000004604008985 */ /* 0x0009e2000c101b0c */
[----:B-1----:R-:W-:-:S02]  /*b980*/  IADD3 R12, R0, 0xb8, RZ ;  /* 0x000000b8000c7810 */ /* 0x002fc40007ffe0ff */
[C---:B--2---:R-:W-:Y:S02]  /*b990*/  IADD3 R10, R0.reuse, 0xa8, RZ ;  /* 0x000000a8000a7810 */ /* 0x044fe40007ffe0ff */
[C---:B------:R-:W-:Y:S02]  /*b9a0*/  IADD3 R11, R0.reuse, 0xb0, RZ ;  /* 0x000000b0000b7810 */ /* 0x040fe40007ffe0ff */
[C---:B---3--:R-:W-:Y:S02]  /*b9b0*/  IADD3 R8, R0.reuse, 0x98, RZ ;  /* 0x0000009800087810 */ /* 0x048fe40007ffe0ff */
[----:B------:R-:W-:Y:S02]  /*b9c0*/  IADD3 R9, R0, 0xa0, RZ ;  /* 0x000000a000097810 */ /* 0x000fe40007ffe0ff */
[----:B------:R-:W-:Y:S02]  /*b9d0*/  ISETP.GE.AND P4, PT, R8, c[0x0][0x3c8], PT ;  /* 0x0000f20008007a0c */ /* 0x000fe40003f86270 */
[----:B------:R-:W-:-:S02]  /*b9e0*/  ISETP.GE.AND P3, PT, R9, c[0x0][0x3c8], PT ;  /* 0x0000f20009007a0c */ /* 0x000fc40003f66270 */
[----:B----4-:R-:W-:Y:S02]  /*b9f0*/  @!P6 LEA.HI R4, R14, R14, RZ, 0x1 ;  /* 0x0000000e0e04e211 */ /* 0x010fe400078f08ff */
        /* <DEDUP_REMOVED lines=9> */
[C---:B------:R-:W-:Y:S02]  /*ba90*/  IADD3 R14, R0.reuse, 0xc0, RZ ;  /* 0x000000c0000e7810 */ /* 0x040fe40007ffe0ff */
[----:B------:R-:W-:Y:S01]  /*baa0*/  IADD3 R15, R0, 0xc8, RZ ;  /* 0x000000c8000f7810 */ /* 0x000fe20007ffe0ff */
[----:B------:R2:W-:Y:S01]  /*bab0*/  @!P5 ST.E.64 [R4.64], R78 ;  /* 0x0000004e0400d985 */ /* 0x0005e2000c101b0c */
[----:B------:R-:W-:Y:S02]  /*bac0*/  ISETP.GE.AND P6, PT, R14, c[0x0][0x3c8], PT ;  /* 0x0000f2000e007a0c */ /* 0x000fe40003fc6270 */
[----:B------:R-:W-:Y:S02]  /*bad0*/  ISETP.GE.AND P5, PT, R15, c[0x0][0x3c8], PT ;  /* 0x0000f2000f007a0c */ /* 0x000fe40003fa6270 */
[----:B-1----:R-:W-:-:S02]  /*bae0*/  @!P2 LEA.HI R7, R10, R10, RZ, 0x1 ;  /* 0x0000000a0a07a211 */ /* 0x002fc400078f08ff */
[----:B------:R-:W-:Y:S02]  /*baf0*/  @!P1 LEA.HI R6, R11, R11, RZ, 0x1 ;  /* 0x0000000b0b069211 */ /* 0x000fe400078f08ff */
[----:B--2---:R-:W-:Y:S02]  /*bb00*/  @!P4 LEA.HI R4, R8, R8, RZ, 0x1 ;  /* 0x000000080804c211 */ /* 0x004fe400078f08ff */
[----:B------:R-:W-:Y:S02]  /*bb10*/  @!P3 LEA.HI R8, R9, R9, RZ, 0x1 ;  /* 0x000000090908b211 */ /* 0x000fe400078f08ff */
[----:B------:R-:W-:Y:S02]  /*bb20*/  @!P0 LEA.HI R5, R12, R12, RZ, 0x1 ;  /* 0x0000000c0c058211 */ /* 0x000fe400078f08ff */
[----:B------:R-:W-:Y:S02]  /*bb30*/  @!P4 LOP3.LUT R4, R4, 0xfffffffe, RZ, 0xc0, !PT ;  /* 0xfffffffe0404c812 */ /* 0x000fe400078ec0ff */
[----:B------:R-:W-:-:S02]  /*bb40*/  @!P3 LOP3.LUT R8, R8, 0xfffffffe, RZ, 0xc0, !PT ;  /* 0xfffffffe0808b812 */ /* 0x000fc400078ec0ff */
[----:B------:R-:W-:Y:S01]  /*bb50*/  @!P2 LOP3.LUT R7, R7, 0xfffffffe, RZ, 0xc0, !PT ;  /* 0xfffffffe0707a812 */ /* 0x000fe200078ec0ff */
[--C-:B------:R-:W-:Y:S01]  /*bb60*/  @!P4 IMAD.WIDE R12, R4, 0x4, R2.reuse ;  /* 0x00000004040cc825 */ /* 0x100fe200078e0202 */
[----:B------:R-:W-:Y:S02]  /*bb70*/  @!P1 LOP3.LUT R6, R6, 0xfffffffe, RZ, 0xc0, !PT ;  /* 0xfffffffe06069812 */ /* 0x000fe400078ec0ff */
        /* <DEDUP_REMOVED lines=20> */
[----:B------:R-:W-:Y:S02]  /*bcc0*/  ISETP.GE.AND P2, PT, R10, c[0x0][0x3c8], PT ;  /* 0x0000f2000a007a0c */ /* 0x000fe40003f46270 */
[----:B------:R-:W-:Y:S01]  /*bcd0*/  @!P5 LOP3.LUT R5, R5, 0xfffffffe, RZ, 0xc0, !PT ;  /* 0xfffffffe0505d812 */ /* 0x000fe200078ec0ff */
[----:B------:R-:W-:Y:S01]  /*bce0*/  @!P6 IMAD.WIDE R6, R4, 0x4, R2 ;  /* 0x000000040406e825 */ /* 0x000fe200078e0202 */
[----:B------:R-:W-:-:S02]  /*bcf0*/  ISETP.GE.AND P1, PT, R11, c[0x0][0x3c8], PT ;  /* 0x0000f2000b007a0c */ /* 0x000fc40003f26270 */
[----:B------:R-:W-:Y:S01]  /*bd00*/  ISETP.GE.AND P0, PT, R12, c[0x0][0x3c8], PT ;  /* 0x0000f2000c007a0c */ /* 0x000fe20003f06270 */
[----:B------:R-:W-:Y:S01]  /*bd10*/  @!P5 IMAD.WIDE R4, R5, 0x4, R2 ;  /* 0x000000040504d825 */ /* 0x000fe200078e0202 */
[----:B------:R1:W-:Y:S01]  /*bd20*/  @!P6 ST.E.64 [R6.64], R102 ;  /* 0x000000660600e985 */ /* 0x0003e2000c101b0c */
[----:B------:R-:W-:-:S03]  /*bd30*/  IADD3 R0, R0, 0xf8, RZ ;  /* 0x000000f800007810 */ /* 0x000fc60007ffe0ff */
[----:B------:R2:W-:Y:S01]  /*bd40*/  @!P5 ST.E.64 [R4.64], R106 ;  /* 0x0000006a0400d985 */ /* 0x0005e2000c101b0c */
[----:B-1----:R-:W-:-:S04]  /*bd50*/  @!P2 LEA.HI R7, R10, R10, RZ, 0x1 ;  /* 0x0000000a0a07a211 */ /* 0x002fc800078f08ff */
        /* <DEDUP_REMOVED lines=17> */
[----:B------:R1:W-:Y:S04]  /*be70*/  @!P1 ST.E.64 [R6.64], R122 ;  /* 0x0000007a06009985 */ /* 0x0003e8000c101b0c */
[----:B------:R1:W-:Y:S01]  /*be80*/  @!P0 ST.E.64 [R4.64], R126 ;  /* 0x0000007e04008985 */ /* 0x0003e2000c101b0c */
[----:B------:R-:W-:-:S13]  /*be90*/  ISETP.GE.AND P0, PT, R0, c[0x0][0x3c8], PT ;  /* 0x0000f20000007a0c */ /* 0x000fda0003f06270 */
[----:B------:R-:W-:Y:S05]  /*bea0*/  @P0 EXIT ;  /* 0x000000000000094d */ /* 0x000fea0003800000 */
[----:B------:R-:W-:-:S04]  /*beb0*/  LEA.HI R0, R0, R0, RZ, 0x1 ;  /* 0x0000000000007211 */ /* 0x000fc800078f08ff */
[----:B------:R-:W-:-:S05]  /*bec0*/  LOP3.LUT R0, R0, 0xfffffffe, RZ, 0xc0, !PT ;  /* 0xfffffffe00007812 */ /* 0x000fca00078ec0ff */
[----:B------:R-:W-:-:S05]  /*bed0*/  IMAD.WIDE R2, R0, 0x4, R2 ;  /* 0x0000000400027825 */ /* 0x000fca00078e0202 */
[----:B------:R-:W-:Y:S01]  /*bee0*/  ST.E.64 [R2.64], R130 ;  /* 0x0000008202007985 */ /* 0x000fe2000c101b0c */
[----:B------:R-:W-:Y:S05]  /*bef0*/  EXIT ;  /* 0x000000000000794d */ /* 0x000fea0003800000 */
.L_x_6:
[----:B------:R-:W1:Y:S02]  /*bf00*/  S2R R0, SR_TID.X ;  /* 0x0000000000007919 */ /* 0x000e640000002100 */
[----:B-1----:R-:W-:-:S13]  /*bf10*/  ISETP.GT.AND P0, PT, R0, 0x7f, PT ;  /* 0x0000007f0000780c */ /* 0x002fda0003f04270 */
[----:B------:R-:W-:Y:S05]  /*bf20*/  @P0 EXIT ;  /* 0x000000000000094d */ /* 0x000fea0003800000 */
[----:B------:R-:W1:Y:S01]  /*bf30*/  S2R R8, SR_CTAID.X ;  /* 0x0000000000087919 */ /* 0x000e620000002500 */
[----:B------:R-:W-:-:S05]  /*bf40*/  MOV R3, c[0x0][0x4e8] ;  /* 0x00013a0000037a02 */ /* 0x000fca0000000f00 */
[----:B------:R-:W-:Y:S01]  /*bf50*/  IMAD R2, R3, c[0x0][0x388], RZ ;  /* 0x0000e20003027a24 */ /* 0x000fe200078e02ff */
[----:B-1----:R-:W-:-:S04]  /*bf60*/  LEA R8, R8, R0, 0x7 ;  /* 0x0000000008087211 */ /* 0x002fc800078e38ff */
[----:B------:R-:W-:-:S13]  /*bf70*/  ISETP.GE.AND P0, PT, R8, R2, PT ;  /* 0x000000020800720c */ /* 0x000fda0003f06270 */
[----:B------:R-:W-:Y:S05]  /*bf80*/  @P0 EXIT ;  /* 0x000000000000094d */ /* 0x000fea0003800000 */
[----:B------:R-:W1:Y:S01]  /*bf90*/  S2R R7, SR_CTAID.Z ;  /* 0x0000000000077919 */ /* 0x000e620000002700 */
[----:B------:R-:W-:Y:S01]  /*bfa0*/  USHF.R.S32.HI UR6, URZ, 0x1f, UR11 ;  /* 0x0000001f3f067899 */ /* 0x000fe2000801140b */
[----:B------:R-:W-:Y:S01]  /*bfb0*/  ISETP.NE.AND P0, PT, R3, 0x1, PT ;  /* 0x000000010300780c */ /* 0x000fe20003f05270 */
[----:B------:R-:W-:Y:S01]  /*bfc0*/  ULDC.64 UR4, c[0x0][0x4d0] ;  /* 0x0001340000047ab9 */ /* 0x000fe20000000a00 */
[----:B------:R-:W2:Y:S01]  /*bfd0*/  S2R R9, SR_CTAID.Y ;  /* 0x0000000000097919 */ /* 0x000ea20000002600 */
[----:B------:R-:W-:Y:S01]  /*bfe0*/  UIMAD UR6, UR6, UR4, URZ ;  /* 0x00000004060672a4 */ /* 0x000fe2000f8e023f */
[----:B------:R-:W-:Y:S01]  /*bff0*/  IADD3 R4, RZ, -UR11, RZ ;  /* 0x8000000bff047c10 */ /* 0x000fe2000fffe0ff */
[----:B------:R-:W-:Y:S01]  /*c000*/  UIMAD.WIDE.U32 UR8, UR11, UR4, URZ ;  /* 0x000000040b0872a5 */ /* 0x000fe2000f8e003f */
[----:B------:R-:W-:Y:S01]  /*c010*/  MOV R0, R8 ;  /* 0x0000000800007202 */ /* 0x000fe20000000f00 */
[----:B------:R-:W-:-:S04]  /*c020*/  UIMAD UR4, UR11, UR5, UR6 ;  /* 0x000000050b0472a4 */ /* 0x000fc8000f8e0206 */
[----:B------:R-:W-:Y:S01]  /*c030*/  UIADD3 UR4, UR9, UR4, URZ ;  /* 0x0000000409047290 */ /* 0x000fe2000fffe03f */
[----:B------:R-:W-:Y:S01]  /*c040*/  MOV R3, UR9 ;  /* 0x0000000900037c02 */ /* 0x000fe20008000f00 */
[----:B------:R-:W-:-:S04]  /*c050*/  @P0 IMAD.HI.U32 R5, R8, c[0x0][0x4ec], RZ ;  /* 0x00013b0008050a27 */ /* 0x000fc800078e00ff */
[----:B------:R-:W-:Y:S01]  /*c060*/  IMAD.U32 R2, RZ, RZ, UR8 ;  /* 0x00000008ff027e24 */ /* 0x000fe2000f8e00ff */
[----:B------:R-:W-:Y:S01]  /*c070*/  @P0 SHF.R.U32.HI R0, RZ, c[0x0][0x4f0], R5 ;  /* 0x00013c00ff000a19 */ /* 0x000fe20000011605 */
[----:B------:R-:W-:Y:S01]  /*c080*/  IMAD.U32 R3, RZ, RZ, UR4 ;  /* 0x00000004ff037e24 */ /* 0x000fe2000f8e00ff */
[----:B-1----:R-:W-:-:S03]  /*c090*/  SHF.R.S32.HI R6, RZ, 0x1f, R7 ;  /* 0x0000001fff067819 */ /* 0x002fc60000011407 */
[----:B------:R-:W-:-:S04]  /*c0a0*/  IMAD.WIDE.U32 R2, R7, c[0x0][0x4d8], R2 ;  /* 0x0001360007027a25 */ /* 0x000fc800078e0002 */
[----:B------:R-:W-:Y:S02]  /*c0b0*/  IMAD R6, R6, c[0x0][0x4d8], RZ ;  /* 0x0001360006067a24 */ /* 0x000fe400078e02ff */
[----:B--2---:R-:W-:Y:S02]  /*c0c0*/  IMAD R4, R4, c[0x0][0x550], R9 ;  /* 0x0001540004047a24 */ /* 0x004fe400078e0209 */
[----:B------:R-:W-:Y:S01]  /*c0d0*/  IMAD R5, R7, c[0x0][0x4dc], R6 ;  /* 0x0001370007057a24 */ /* 0x000fe200078e0206 */
[----:B------:R-:W-:Y:S02]  /*c0e0*/  IADD3 R7, -R0, RZ, RZ ;  /* 0x000000ff00077210 */ /* 0x000fe40007ffe1ff */
[----:B------:R-:W-:Y:S01]  /*c0f0*/  SHF.R.S32.HI R6, RZ, 0x1f, R4 ;  /* 0x0000001fff067819 */ /* 0x000fe20000011404 */
[----:B------:R-:W-:Y:S02]  /*c100*/  IMAD.IADD R3, R5, 0x1, R3 ;  /* 0x0000000105037824 */ /* 0x000fe400078e0203 */
[----:B------:R-:W-:Y:S01]  /*c110*/  IMAD R5, R7, c[0x0][0x4e8], R8 ;  /* 0x00013a0007057a24 */ /* 0x000fe200078e0208 */
[----:B------:R-:W-:Y:S01]  /*c120*/  SHF.R.S32.HI R7, RZ, 0x1f, R0 ;  /* 0x0000001fff077819 */ /* 0x000fe20000011400 */
[----:B------:R-:W-:-:S02]  /*c130*/  IMAD R6, R6, c[0x0][0x4e0], RZ ;  /* 0x0001380006067a24 */ /* 0x000fc400078e02ff */
[----:B------:R-:W-:-:S04]  /*c140*/  IMAD.WIDE.U32 R2, R4, c[0x0][0x4e0], R2 ;  /* 0x0001380004027a25 */ /* 0x000fc800078e0002 */
[----:B------:R-:W-:Y:S01]  /*c150*/  IMAD R6, R4, c[0x0][0x4e4], R6 ;  /* 0x0001390004067a24 */ /* 0x000fe200078e0206 */
[----:B------:R-:W-:Y:S02]  /*c160*/  SHF.R.S32.HI R4, RZ, 0x1f, R5 ;  /* 0x0000001fff047819 */ /* 0x000fe40000011405 */
[----:B------:R-:W-:-:S03]  /*c170*/  IADD3 R2, P0, R0, R2, RZ ;  /* 0x0000000200027210 */ /* 0x000fc60007f1e0ff */
[----:B------:R-:W-:Y:S01]  /*c180*/  IMAD R0, R4, c[0x0][0x4c8], RZ ;  /* 0x0001320004007a24 */ /* 0x000fe200078e02ff */
[----:B------:R-:W-:-:S03]  /*c190*/  IADD3.X R3, R7, R3, R6, P0, !PT ;  /* 0x0000000307037210 */ /* 0x000fc600007fe406 */
[C---:B------:R-:W-:Y:S02]  /*c1a0*/  IMAD R0, R5.reuse, c[0x0][0x4cc], R0 ;  /* 0x0001330005007a24 */ /* 0x040fe400078e0200 */
[----:B------:R-:W-:-:S05]  /*c1b0*/  IMAD.WIDE.U32 R2, R5, c[0x0][0x4c8], R2 ;  /* 0x0001320005027a25 */ /* 0x000fca00078e0002 */
[----:B------:R-:W-:Y:S02]  /*c1c0*/  IADD3 R0, R3, R0, RZ ;  /* 0x0000000003007210 */ /* 0x000fe40007ffe0ff */
[----:B------:R-:W-:-:S04]  /*c1d0*/  LEA R4, P0, R2, c[0x0][0x4a8], 0x2 ;  /* 0x00012a0002047a11 */ /* 0x000fc800078010ff */
[----:B------:R-:W-:Y:S02]  /*c1e0*/  LEA.HI.X R5, R2, c[0x0][0x4ac], R0, 0x2, P0 ;  /* 0x00012b0002057a11 */ /* 0x000fe400000f1400 */
[----:B------:R-:W-:-:S05]  /*c1f0*/  MOV R0, 0xff800000 ;  /* 0xff80000000007802 */ /* 0x000fca0000000f00 */
[----:B------:R-:W-:Y:S01]  /*c200*/  STG.E [R4.64], R0 ;  /* 0x0000000004007986 */ /* 0x000fe2000c10190c */
[----:B------:R-:W-:Y:S05]  /*c210*/  EXIT ;  /* 0x000000000000794d */ /* 0x000fea0003800000 */
.L_x_9:
[----:B------:R-:W-:-:S00]  /*c220*/  BRA `(.L_x_9) ;  /* 0xfffffff000007947 */ /* 0x000fc0000383ffff */
[----:B------:R-:W-:-:S00]  /*c230*/  NOP ;  /* 0x0000000000007918 */ /* 0x000fc00000000000 */
        /* <DEDUP_REMOVED lines=12> */
.L_x_5141:


//--------------------- .text._ZN7cutlass13device_kernelIN5flash19enable_sm80_to_sm89INS1_16FlashAttnFwdSm80INS1_25CollectiveMainloopFwdSm80ILi8ELi1ELb1EN4cute5tupleIJNS5_1CILi128EEENS7_ILi48EEENS7_ILi256EEEEEELi256ENS_6half_tEfNS_4arch4Sm80ELb0ELb0ELb1ELb1ELb0ELb0ELb1ELb1EEENS1_21CollectiveEpilogueFwdINS6_IJS8_SA_S9_EEENS6_IJNS7_ILi1EEESI_SI_EEESC_SE_Li256ELb1ELb1ELb1ELb0EEENS1_36VarlenDynamicPersistentTileSchedulerILi128ELi48ELi256ELi256ELb1ELb1ELb0ELb0ELb1ELb1EEEEEEEEEvNT_6ParamsE --------------------------
	.section	.text._ZN7cutlass13device_kernelIN5flash19enable_sm80_to_sm89INS1_16FlashAttnFwdSm80INS1_25CollectiveMainloopFwdSm80ILi8ELi1ELb1EN4cute5tupleIJNS5_1CILi128EEENS7_ILi48EEENS7_ILi256EEEEEELi256ENS_6half_tEfNS_4arch4Sm80ELb0ELb0ELb1ELb1ELb0ELb0ELb1ELb1EEENS1_21CollectiveEpilogueFwdINS6_IJS8_SA_S9_EEENS6_IJNS7_ILi1EEESI_SI_EEESC_SE_Li256ELb1ELb1ELb1ELb0EEENS1_36VarlenDynamicPersistentTileSchedulerILi128ELi48ELi256ELi256ELb1ELb1ELb0ELb0ELb1ELb1EEEEEEEEEvNT_6ParamsE,"ax",@progbits
	.sectioninfo	@"SHI_REGISTERS=255"
	.align	128
.text._ZN7cutlass13device_kernelIN5flash19enable_sm80_to_sm89INS1_16FlashAttnFwdSm80INS1_25CollectiveMainloopFwdSm80ILi8ELi1ELb1EN4cute5tupleIJNS5_1CILi128EEENS7_ILi48EEENS7_ILi256EEEEEELi256ENS_6half_tEfNS_4arch4Sm80ELb0ELb0ELb1ELb1ELb0ELb0ELb1ELb1EEENS1_21CollectiveEpilogueFwdINS6_IJS8_SA_S9_EEENS6_IJNS7_ILi1EEESI_SI_EEESC_SE_Li256ELb1ELb1ELb1ELb0EEENS1_36VarlenDynamicPersistentTileSchedulerILi128ELi48ELi256ELi256ELb1ELb1ELb0ELb0ELb1ELb1EEEEEEEEEvNT_6ParamsE:
        .type           _ZN7cutlass13device_kernelIN5flash19enable_sm80_to_sm89INS1_16FlashAttnFwdSm80INS1_25CollectiveMainloopFwdSm80ILi8ELi1ELb1EN4cute5tupleIJNS5_1CILi128EEENS7_ILi48EEENS7_ILi256EEEEEELi256ENS_6half_tEfNS_4arch4Sm80ELb0ELb0ELb1ELb1ELb0ELb0ELb1ELb1EEENS1_21CollectiveEpilogueFwdINS6_IJS8_SA_S9_EEENS6_IJNS7_ILi1EEESI_SI_EEESC_SE_Li256ELb1ELb1ELb1ELb0EEENS1_36VarlenDynamicPersistentTileSchedulerILi128ELi48ELi256ELi256ELb1ELb1ELb0ELb0ELb1ELb1EEEEEEEEEvNT_6ParamsE,@function
        .size           _ZN7cutlass13device_kernelIN5flash19enable_sm80_to_sm89INS1_16FlashAttnFwdSm80INS1_25CollectiveMainloopFwdSm80ILi8ELi1ELb1EN4cute5tupleIJNS5_1CILi128EEENS7_ILi48EEENS7_ILi256EEEEEELi256ENS_6half_tEfNS_4arch4Sm80ELb0ELb0ELb1ELb1ELb0ELb0ELb1ELb1EEENS1_21CollectiveEpilogueFwdINS6_IJS8_SA_S9_EEENS6_IJNS7_ILi1EEESI_SI_EEESC_SE_Li256ELb1ELb1ELb1ELb0EEENS1_36VarlenDynamicPersistentTileSchedulerILi128ELi48ELi256ELi256ELb1ELb1ELb0ELb0ELb1ELb1EEEEEEEEEvNT_6ParamsE,(.L_x_5142 - _ZN7cutlass13device_kernelIN5flash19enable_sm80_to_sm89INS1_16FlashAttnFwdSm80INS1_25CollectiveMainloopFwdSm80ILi8ELi1ELb1EN4cute5tupleIJNS5_1CILi128EEENS7_ILi48EEENS7_ILi256EEEEEELi256ENS_6half_tEfNS_4arch4Sm80ELb0ELb0ELb1ELb1ELb0ELb0ELb1ELb1EEENS1_21CollectiveEpilogueFwdINS6_IJS8_SA_S9_EEENS6_IJNS7_ILi1EEESI_SI_EEESC_SE_Li256ELb1ELb1ELb1ELb0EEENS1_36VarlenDynamicPersistentTileSchedulerILi128ELi48ELi256ELi256ELb1ELb1ELb0ELb0ELb1ELb1EEEEEEEEEvNT_6ParamsE)
        .other          _ZN7cutlass13device_kernelIN5flash19enable_sm80_to_sm89INS1_16FlashAttnFwdSm80INS1_25CollectiveMainloopFwdSm80ILi8ELi1ELb1EN4cute5tupleIJNS5_1CILi128EEENS7_ILi48EEENS7_ILi256EEEEEELi256ENS_6half_tEfNS_4arch4Sm80ELb0ELb0ELb1ELb1ELb0ELb0ELb1ELb1EEENS1_21CollectiveEpilogueFwdINS6_IJS8_SA_S9_EEENS6_IJNS7_ILi1EEESI_SI_EEESC_SE_Li256ELb1ELb1ELb1ELb0EEENS1_36VarlenDynamicPersistentTileSchedulerILi128ELi48ELi256ELi256ELb1ELb1ELb0ELb0ELb1ELb1EEEEEEEEEvNT_6ParamsE,@"STO_CUDA_ENTRY STV_DEFAULT"
_ZN7cutlass13device_kernelIN5flash19enable_sm80_to_sm89INS1_16FlashAttnFwdSm80INS1_25CollectiveMainloopFwdSm80ILi8ELi1ELb1EN4cute5tupleIJNS5_1CILi128EEENS7_ILi48EEENS7_ILi256EEEEEELi256ENS_6half_tEfNS_4arch4Sm80ELb0ELb0ELb1ELb1ELb0ELb0ELb1ELb1EEENS1_21CollectiveEpilogueFwdINS6_IJS8_SA_S9_EEENS6_IJNS7_ILi1EEESI_SI_EEESC_SE_Li256ELb1ELb1ELb1ELb0EEENS1_36VarlenDynamicPersistentTileSchedulerILi128ELi48ELi256ELi256ELb1ELb1ELb0ELb0ELb1ELb1EEEEEEEEEvNT_6ParamsE:
[----:B------:R-:W-:-:S03]  /*0000*/  MOV R1, c[0x0][0x28] ;  /* 0x00000a0000017a02 */ /* 0x000fc60000000f00 */
[----:B------:R-:W1:Y:S01]  /*0010*/  S2R R2, SR_TID.X ;  /* 0x0000000000027919 */ /* 0x000e620000002100 */
[----:B------:R-:W-:Y:S01]  /*0020*/  IADD3 R1, R1, -0xc0, RZ ;  /* 0xffffff4001017810 */ /* 0x000fe20007ffe0ff */
[----:B------:R-:W-:Y:S01]  /*0030*/  ULDC.64 UR6, c[0x0][0x118] ;  /* 0x0000460000067ab9 */ /* 0x000fe20000000a00 */
[----:B-1----:R-:W-:-:S05]  /*0040*/  SHF.R.U32.HI R0, RZ, 0x5, R2 ;  /* 0x00000005ff007819 */ /* 0x002fca0000011602 */
[----:B------:R-:W1:Y:S02]  /*0050*/  SHFL.IDX PT, R3, R0, RZ, 0x1f ;  /* 0x00001fff00037589 */ /* 0x000e6400000e0000 */
[----:B-1----:R-:W-:Y:S02]  /*0060*/  ISETP.NE.AND P0, PT, R3, RZ, PT ;  /* 0x000000ff0300720c */ /* 0x002fe40003f05270 */
[----:B------:R-:W-:Y:S11]  /*0070*/  STL [R1+0x9c], R3 ;  /* 0x00009c0301007387 */ /* 0x000ff60000100800 */
[----:B------:R-:W-:Y:S06]  /*0080*/  @P0 BAR.SYNC.DEFER_BLOCKING 0x5, 0x100 ;  /* 0x0144000000000b1d */ /* 0x000fec0000010000 */
[----:B------:R-:W1:Y:S04]  /*0090*/  @P0 LDS.128 R4, [0x1a080] ;  /* 0x01a08000ff040984 */ /* 0x000e680000000c00 */
[----:B-1----:R1:W-:Y:S04]  /*00a0*/  @P0 STL.64 [R1+0x50], R4 ;  /* 0x0000500401000387 */ /* 0x0023e80000100a00 */
[----:B------:R1:W-:Y:S04]  /*00b0*/  @P0 STL.64 [R1+0x58], R6 ;  /* 0x0000580601000387 */ /* 0x0003e80000100a00 */
[----:B------:R-:W-:Y:S06]  /*00c0*/  @P0 BAR.ARV 0x4, 0x100 ;  /* 0x0104000000000b1d */ /* 0x000fec0000002000 */
[----:B------:R-:W-:Y:S05]  /*00d0*/  @P0 BRA `(.L_x_10) ;  /* 0x00000b1000000947 */ /* 0x000fea0003800000 */
[----:B------:R-:W-:Y:S01]  /*00e0*/  LOP3.LUT R14, R2, 0x1f, RZ, 0xc0, !PT ;  /* 0x0000001f020e7812 */ /* 0x000fe200078ec0ff */
[----:B------:R-:W-:Y:S01]  /*00f0*/  CS2R R8, SRZ ;  /* 0x0000000000087805 */ /* 0x000fe2000001ff00 */
[----:B-1----:R-:W-:-:S02]  /*0100*/  IMAD.MOV.U32 R7, RZ, RZ, RZ ;  /* 0x000000ffff077224 */ /* 0x002fc400078e00ff */
[----:B------:R-:W-:-:S04]  /*0110*/  ISETP.NE.AND P6, PT, R14, 0x1f, PT ;  /* 0x0000001f0e00780c */ /* 0x000fc80003fc5270 */
[----:B------:R-:W-:-:S13]  /*0120*/  ISETP.GE.OR P0, PT, R14, c[0x0][0x53c], !P6 ;  /* 0x00014f000e007a0c */ /* 0x000fda0007706670 */
[----:B------:R-:W-:Y:S02]  /*0130*/  @!P0 IMAD.MOV.U32 R4, RZ, RZ, 0x4 ;  /* 0x00000004ff048424 */ /* 0x000fe400078e00ff */
[----:B------:R-:W-:Y:S02]  /*0140*/  @!P0 IMAD.MOV.U32 R2, RZ, RZ, 0x4 ;  /* 0x00000004ff028424 */ /* 0x000fe400078e00ff */
[----:B------:R-:W-:-:S04]  /*0150*/  @!P0 IMAD.WIDE.U32 R4, R14, R4, c[0x0][0x580] ;  /* 0x000160000e048625 */ /* 0x000fc800078e0004 */
[C---:B------:R-:W-:Y:S01]  /*0160*/  @!P0 IMAD.WIDE.U32 R2, R14.reuse, R2, c[0x0][0x578] ;  /* 0x00015e000e028625 */ /* 0x040fe200078e0002 */
[----:B------:R-:W2:Y:S04]  /*0170*/  @!P0 LDG.E R8, [R4.64] ;  /* 0x0000000604088981 */ /* 0x000ea8000c1e1900 */
[----:B------:R-:W2:Y:S01]  /*0180*/  @!P0 LDG.E R7, [R2.64] ;  /* 0x0000000602078981 */ /* 0x000ea2000c1e1900 */
[C---:B------:R-:W-:Y:S01]  /*0190*/  ISETP.NE.AND P5, PT, R14.reuse, RZ, PT ;  /* 0x000000ff0e00720c */ /* 0x040fe20003fa5270 */
[----:B------:R-:W1:Y:S01]  /*01a0*/  S2UR UR4, SR_CTAID.X ;  /* 0x00000000000479c3 */ /* 0x000e620000002500 */
[C---:B------:R-:W-:Y:S02]  /*01b0*/  ISETP.GE.U32.AND P4, PT, R14.reuse, 0x2, PT ;  /* 0x000000020e00780c */ /* 0x040fe40003f86070 */
[----:B------:R-:W-:-:S02]  /*01c0*/  ISETP.GE.U32.AND P3, PT, R14, 0x4, PT ;  /* 0x000000040e00780c */ /* 0x000fc40003f66070 */
[C---:B------:R-:W-:Y:S02]  /*01d0*/  ISETP.GE.U32.AND P2, PT, R14.reuse, 0x8, PT ;  /* 0x000000080e00780c */ /* 0x040fe40003f46070 */
[----:B------:R-:W-:Y:S01]  /*01e0*/  ISETP.GE.U32.AND P1, PT, R14, 0x10, PT ;  /* 0x000000100e00780c */ /* 0x000fe20003f26070 */
[----:B--2---:R-:W-:-:S05]  /*01f0*/  IMAD R4, R8, R7, RZ ;  /* 0x0000000708047224 */ /* 0x004fca00078e02ff */
[----:B------:R-:W2:Y:S02]  /*0200*/  SHFL.UP PT, R0, R4, 0x1, RZ ;  /* 0x0420000004007989 */ /* 0x000ea400000e00ff */
[----:B--2---:R-:W-:-:S05]  /*0210*/  SEL R0, R0, RZ, P5 ;  /* 0x000000ff00007207 */ /* 0x004fca0002800000 */
[----:B------:R-:W-:-:S05]  /*0220*/  IMAD.IADD R4, R4, 0x1, R0 ;  /* 0x0000000104047824 */ /* 0x000fca00078e0200 */
        /* <DEDUP_REMOVED lines=12> */
[----:B------:R-:W2:Y:S02]  /*02f0*/  SHFL.IDX PT, R6, R4, 0x1f, 0x1f ;  /* 0x03e01f0004067f89 */ /* 0x000ea400000e0000 */
[----:B--2---:R-:W-:-:S04]  /*0300*/  IMAD R6, R6, c[0x0][0x538], RZ ;  /* 0x00014e0006067a24 */ /* 0x004fc800078e02ff */
[----:B------:R-:W-:Y:S01]  /*0310*/  IMAD.MOV.U32 R0, RZ, RZ, R6 ;  /* 0x000000ffff007224 */ /* 0x000fe200078e0006 */
[----:B-1----:R-:W-:-:S13]  /*0320*/  ISETP.GT.AND P0, PT, R6, UR4, PT ;  /* 0x0000000406007c0c */ /* 0x002fda000bf04270 */
[----:B------:R-:W-:Y:S05]  /*0330*/  @P0 BRA `(.L_x_11) ;  /* 0x0000027000000947 */ /* 0x000fea0003800000 */
[----:B------:R-:W-:Y:S02]  /*0340*/  MOV R6, R0 ;  /* 0x0000000000067202 */ /* 0x000fe40000000f00 */
[----:B------:R-:W-:-:S04]  /*0350*/  MOV R9, RZ ;  /* 0x000000ff00097202 */ /* 0x000fc80000000f00 */
.L_x_15:
[----:B------:R-:W-:-:S04]  /*0360*/  IADD3 R0, R9, 0x1f, RZ ;  /* 0x0000001f09007810 */ /* 0x000fc80007ffe0ff */
[----:B------:R-:W-:-:S13]  /*0370*/  ISETP.GE.AND P0, PT, R0, c[0x0][0x53c], PT ;  /* 0x00014f0000007a0c */ /* 0x000fda0003f06270 */
[----:B------:R-:W-:Y:S05]  /*0380*/  @P0 BRA `(.L_x_12) ;  /* 0x0000078000000947 */ /* 0x000fea0003800000 */
[----:B------:R-:W-:Y:S01]  /*0390*/  MOV R9, R0 ;  /* 0x0000000000097202 */ /* 0x000fe20000000f00 */
[----:B------:R-:W-:Y:S01]  /*03a0*/  IMAD.MOV.U32 R7, RZ, RZ, RZ ;  /* 0x000000ffff077224 */ /* 0x000fe200078e00ff */
[----:B------:R-:W-:Y:S02]  /*03b0*/  MOV R8, RZ ;  /* 0x000000ff00087202 */ /* 0x000fe40000000f00 */
[----:B------:R-:W-:-:S04]  /*03c0*/  IADD3 R0, R14, R9, RZ ;  /* 0x000000090e007210 */ /* 0x000fc80007ffe0ff */
[----:B------:R-:W-:-:S13]  /*03d0*/  ISETP.GE.OR P0, PT, R0, c[0x0][0x53c], !P6 ;  /* 0x00014f0000007a0c */ /* 0x000fda0007706670 */
[----:B------:R-:W-:Y:S01]  /*03e0*/  @!P0 MOV R2, 0x4 ;  /* 0x0000000400028802 */ /* 0x000fe20000000f00 */
[----:B------:R-:W-:-:S04]  /*03f0*/  @!P0 IMAD.MOV.U32 R3, RZ, RZ, 0x4 ;  /* 0x00000004ff038424 */ /* 0x000fc800078e00ff */
[----:B------:R-:W-:-:S04]  /*0400*/  @!P0 IMAD.WIDE R4, R0, R2, c[0x0][0x580] ;  /* 0x0001600000048625 */ /* 0x000fc800078e0202 */
[----:B------:R-:W-:Y:S01]  /*0410*/  @!P0 IMAD.WIDE R2, R0, R3, c[0x0][0x578] ;  /* 0x00015e0000028625 */ /* 0x000fe200078e0203 */
[----:B------:R-:W2:Y:S04]  /*0420*/  @!P0 LDG.E R8, [R4.64] ;  /* 0x0000000604088981 */ /* 0x000ea8000c1e1900 */
[----:B------:R-:W2:Y:S02]  /*0430*/  @!P0 LDG.E R7, [R2.64] ;  /* 0x0000000602078981 */ /* 0x000ea4000c1e1900 */
[----:B--2---:R-:W-:Y:S01]  /*0440*/  IMAD R5, R8, R7, RZ ;  /* 0x0000000708057224 */ /* 0x004fe200078e02ff */
[----:B------:R-:W-:Y:S05]  /*0450*/  BRA.DIV ~URZ, `(.L_x_13) ;  /* 0x0000dc127f007947 */ /* 0x000fea000b800000 */
[----:B------:R1:W2:Y:S02]  /*0460*/  SHFL.UP PT, R0, R5, 0x1, RZ ;  /* 0x0420000005007989 */ /* 0x0002a400000e00ff */
.L_x_93:
[----:B--2---:R-:W-:-:S04]  /*0470*/  SEL R0, R0, RZ, P5 ;  /* 0x000000ff00007207 */ /* 0x004fc80002800000 */
[----:B-1----:R-:W-:Y:S01]  /*0480*/  IADD3 R5, R5, R0, RZ ;  /* 0x0000000005057210 */ /* 0x002fe20007ffe0ff */
[----:B------:R-:W-:Y:S05]  /*0490*/  BRA.DIV ~URZ, `(.L_x_14) ;  /* 0x0000dc327f007947 */ /* 0x000fea000b800000 */
[----:B------:R-:W1:Y:S02]  /*04a0*/  SHFL.UP PT, R0, R5, 0x2, RZ ;  /* 0x0440000005007989 */ /* 0x000e6400000e00ff */
[----:B-1----:R-:W-:-:S05]  /*04b0*/  SEL R0, R0, RZ, P4 ;  /* 0x000000ff00007207 */ /* 0x002fca0002000000 */
[----:B------:R-:W-:-:S05]  /*04c0*/  IMAD.IADD R0, R5, 0x1, R0 ;  /* 0x0000000105007824 */ /* 0x000fca00078e0200 */
        /* <DEDUP_REMOVED lines=9> */
[----:B------:R1:W2:Y:S02]  /*0560*/  SHFL.IDX PT, R0, R4, 0x1f, 0x1f ;  /* 0x03e01f0004007f89 */ /* 0x0002a400000e0000 */
.L_x_94:
[----:B--2---:R-:W-:-:S05]  /*0570*/  IMAD R0, R0, c[0x0][0x538], RZ ;  /* 0x00014e0000007a24 */ /* 0x004fca00078e02ff */
[----:B------:R-:W-:-:S04]  /*0580*/  IADD3 R6, R0, R6, RZ ;  /* 0x0000000600067210 */ /* 0x000fc80007ffe0ff */
[----:B------:R-:W-:-:S13]  /*0590*/  ISETP.GT.AND P0, PT, R6, UR4, PT ;  /* 0x0000000406007c0c */ /* 0x000fda000bf04270 */
[----:B-1----:R-:W-:Y:S05]  /*05a0*/  @!P0 BRA `(.L_x_15) ;  /* 0xfffffdb000008947 */ /* 0x002fea000383ffff */
.L_x_11:
[----:B------:R-:W-:-:S05]  /*05b0*/  IADD3 R12, -R0, R6, RZ ;  /* 0x00000006000c7210 */ /* 0x000fca0007ffe1ff */
[----:B------:R-:W-:-:S05]  /*05c0*/  IMAD R0, R4, c[0x0][0x538], R12 ;  /* 0x00014e0004007a24 */ /* 0x000fca00078e020c */
[----:B------:R-:W-:Y:S01]  /*05d0*/  ISETP.GT.AND P0, PT, R0, UR4, PT ;  /* 0x0000000400007c0c */ /* 0x000fe2000bf04270 */
[----:B------:R-:W-:-:S12]  /*05e0*/  BRA.DIV ~URZ, `(.L_x_16) ;  /* 0x0000dc927f007947 */ /* 0x000fd8000b800000 */
[----:B------:R-:W-:-:S04]  /*05f0*/  VOTE.ANY R6, PT, !P0 ;  /* 0x0000000000067806 */ /* 0x000fc800040e0100 */
.L_x_95:
[----:B------:R1:W2:Y:S01]  /*0600*/  POPC R13, R6 ;  /* 0x00000006000d7309 */ /* 0x0002a20000000000 */
[----:B------:R-:W-:Y:S05]  /*0610*/  BRA.DIV ~URZ, `(.L_x_17) ;  /* 0x0000dcb27f007947 */ /* 0x000fea000b800000 */
[----:B--2---:R-:W2:Y:S04]  /*0620*/  SHFL.IDX PT, R11, R8, R13, 0x1f ;  /* 0x00001f0d080b7589 */ /* 0x004ea800000e0000 */
[----:B------:R3:W4:Y:S02]  /*0630*/  SHFL.IDX PT, R10, R7, R13, 0x1f ;  /* 0x00001f0d070a7589 */ /* 0x00072400000e0000 */
[----:B---3--:R-:W-:Y:S02]  /*0640*/  MOV R7, RZ ;  /* 0x000000ff00077202 */ /* 0x008fe40000000f00 */
.L_x_96:
[----:B--2-4-:R-:W-:Y:S01]  /*0650*/  ISETP.NE.AND P0, PT, R6, RZ, PT ;  /* 0x000000ff0600720c */ /* 0x014fe20003f05270 */
[----:B------:R-:W-:-:S12]  /*0660*/  BSSY B0, `(.L_x_18) ;  /* 0x0000005000007945 */ /* 0x000fd80003800000 */
[----:B------:R-:W-:Y:S05]  /*0670*/  @!P0 BRA `(.L_x_19) ;  /* 0x0000003000008947 */ /* 0x000fea0003800000 */
[----:B------:R-:W-:Y:S01]  /*0680*/  IADD3 R3, R13, -0x1, RZ ;  /* 0xffffffff0d037810 */ /* 0x000fe20007ffe0ff */
[----:B------:R-:W-:Y:S05]  /*0690*/  BRA.DIV ~URZ, `(.L_x_20) ;  /* 0x0000dd127f007947 */ /* 0x000fea000b800000 */
[----:B------:R2:W3:Y:S02]  /*06a0*/  SHFL.IDX PT, R7, R4, R3, 0x1f ;  /* 0x00001f0304077589 */ /* 0x0004e400000e0000 */
.L_x_19:
[----:B------:R-:W-:Y:S05]  /*06b0*/  BSYNC B0 ;  /* 0x0000000000007941 */ /* 0x000fea0003800000 */
.L_x_18:
[----:B------:R-:W-:Y:S01]  /*06c0*/  IABS R0, R11 ;  /* 0x0000000b00007213 */ /* 0x000fe20000000000 */
[----:B--23--:R-:W-:-:S04]  /*06d0*/  IMAD R4, R7, c[0x0][0x538], R12 ;  /* 0x00014e0007047a24 */ /* 0x00cfc800078e020c */
[----:B------:R-:W-:Y:S01]  /*06e0*/  IMAD.MOV.U32 R5, RZ, RZ, R0 ;  /* 0x000000ffff057224 */ /* 0x000fe200078e0000 */
[----:B------:R-:W-:Y:S01]  /*06f0*/  IABS R0, R10 ;  /* 0x0000000a00007213 */ /* 0x000fe20000000000 */
[----:B------:R2:W-:Y:S01]  /*0700*/  STL [R1+0x50], R4 ;  /* 0x0000500401007387 */ /* 0x0005e20000100800 */
[----:B------:R-:W-:Y:S01]  /*0710*/  IADD3 R12, -R4, UR4, RZ ;  /* 0x00000004040c7c10 */ /* 0x000fe2000fffe1ff */
[----:B------:R-:W3:Y:S02]  /*0720*/  I2F.RP R2, R5 ;  /* 0x0000000500027306 */ /* 0x000ee40000209400 */
[----:B------:R-:W-:Y:S01]  /*0730*/  IMAD.MOV.U32 R7, RZ, RZ, R0 ;  /* 0x000000ffff077224 */ /* 0x000fe200078e0000 */
[----:B-1----:R-:W-:Y:S02]  /*0740*/  IABS R6, R12 ;  /* 0x0000000c00067213 */ /* 0x002fe40000000000 */
[----:B------:R-:W-:-:S03]  /*0750*/  IABS R0, R11 ;  /* 0x0000000b00007213 */ /* 0x000fc60000000000 */
[----:B------:R-:W-:Y:S01]  /*0760*/  I2F.RP R8, R7 ;  /* 0x0000000700087306 */ /* 0x000fe20000209400 */
[----:B------:R-:W-:-:S07]  /*0770*/  IADD3 R0, RZ, -R0, RZ ;  /* 0x80000000ff007210 */ /* 0x000fce0007ffe0ff */
[----:B---3--:R-:W1:Y:S02]  /*0780*/  MUFU.RCP R2, R2 ;  /* 0x0000000200027308 */ /* 0x008e640000001000 */
[----:B-1----:R-:W-:-:S06]  /*0790*/  IADD3 R2, R2, 0xffffffe, RZ ;  /* 0x0ffffffe02027810 */ /* 0x002fcc0007ffe0ff */
[----:B------:R-:W1:Y:S02]  /*07a0*/  F2I.FTZ.U32.TRUNC.NTZ R3, R2 ;  /* 0x0000000200037305 */ /* 0x000e64000021f000 */
[----:B-1----:R-:W-:-:S04]  /*07b0*/  IMAD.MOV R2, RZ, RZ, -R3 ;  /* 0x000000ffff027224 */ /* 0x002fc800078e0a03 */
[----:B--2---:R-:W-:Y:S02]  /*07c0*/  IMAD R4, R2, R5, RZ ;  /* 0x0000000502047224 */ /* 0x004fe400078e02ff */
[----:B------:R-:W-:-:S04]  /*07d0*/  IMAD.MOV.U32 R2, RZ, RZ, RZ ;  /* 0x000000ffff027224 */ /* 0x000fc800078e00ff */
[----:B------:R-:W-:-:S04]  /*07e0*/  IMAD.HI.U32 R2, R3, R4, R2 ;  /* 0x0000000403027227 */ /* 0x000fc800078e0002 */
[----:B------:R-:W-:-:S04]  /*07f0*/  IMAD.MOV.U32 R3, RZ, RZ, R6 ;  /* 0x000000ffff037224 */ /* 0x000fc800078e0006 */
[----:B------:R-:W-:-:S04]  /*0800*/  IMAD.HI.U32 R2, R2, R3, RZ ;  /* 0x0000000302027227 */ /* 0x000fc800078e00ff */
[----:B------:R-:W-:Y:S02]  /*0810*/  IMAD R0, R2, R0, R3 ;  /* 0x0000000002007224 */ /* 0x000fe400078e0203 */
[----:B------:R-:W1:Y:S03]  /*0820*/  MUFU.RCP R3, R8 ;  /* 0x0000000800037308 */ /* 0x000e660000001000 */
[----:B------:R-:W-:-:S13]  /*0830*/  ISETP.GT.U32.AND P0, PT, R5, R0, PT ;  /* 0x000000000500720c */ /* 0x000fda0003f04070 */
[----:B------:R-:W-:Y:S01]  /*0840*/  @!P0 IMAD.IADD R0, R0, 0x1, -R5 ;  /* 0x0000000100008824 */ /* 0x000fe200078e0a05 */
[----:B-1----:R-:W-:Y:S02]  /*0850*/  IADD3 R3, R3, 0xffffffe, RZ ;  /* 0x0ffffffe03037810 */ /* 0x002fe40007ffe0ff */
[----:B------:R-:W-:Y:S02]  /*0860*/  @!P0 IADD3 R2, R2, 0x1, RZ ;  /* 0x0000000102028810 */ /* 0x000fe40007ffe0ff */
[----:B------:R-:W-:Y:S02]  /*0870*/  ISETP.GE.U32.AND P2, PT, R0, R5, PT ;  /* 0x000000050000720c */ /* 0x000fe40003f46070 */
[----:B------:R-:W1:Y:S01]  /*0880*/  F2I.FTZ.U32.TRUNC.NTZ R3, R3 ;  /* 0x0000000300037305 */ /* 0x000e62000021f000 */
[----:B------:R-:W-:Y:S02]  /*0890*/  LOP3.LUT R0, R12, R11, RZ, 0x3c, !PT ;  /* 0x0000000b0c007212 */ /* 0x000fe400078e3cff */
[----:B------:R-:W-:-:S02]  /*08a0*/  ISETP.NE.AND P0, PT, R11, RZ, PT ;  /* 0x000000ff0b00720c */ /* 0x000fc40003f05270 */
[----:B------:R-:W-:-:S06]  /*08b0*/  ISETP.GE.AND P1, PT, R0, RZ, PT ;  /* 0x000000ff0000720c */ /* 0x000fcc0003f26270 */
[----:B------:R-:W-:Y:S02]  /*08c0*/  @P2 IADD3 R2, R2, 0x1, RZ ;  /* 0x0000000102022810 */ /* 0x000fe40007ffe0ff */
[----:B-1----:R-:W-:-:S03]  /*08d0*/  IADD3 R0, RZ, -R3, RZ ;  /* 0x80000003ff007210 */ /* 0x002fc60007ffe0ff */
[----:B------:R-:W-:Y:S01]  /*08e0*/  IMAD.MOV.U32 R4, RZ, RZ, R2 ;  /* 0x000000ffff047224 */ /* 0x000fe200078e0002 */
[----:B------:R-:W-:-:S03]  /*08f0*/  MOV R2, RZ ;  /* 0x000000ff00027202 */ /* 0x000fc60000000f00 */
[----:B------:R-:W-:Y:S01]  /*0900*/  @!P1 IMAD.MOV R4, RZ, RZ, -R4 ;  /* 0x000000ffff049224 */ /* 0x000fe200078e0a04 */
[----:B------:R-:W-:Y:S01]  /*0910*/  @!P0 LOP3.LUT R4, RZ, R11, RZ, 0x33, !PT ;  /* 0x0000000bff048212 */ /* 0x000fe200078e33ff */
[----:B------:R-:W-:Y:S01]  /*0920*/  IMAD.MOV.U32 R5, RZ, RZ, R0 ;  /* 0x000000ffff057224 */ /* 0x000fe200078e0000 */
[----:B------:R-:W-:Y:S02]  /*0930*/  IABS R0, R10 ;  /* 0x0000000a00007213 */ /* 0x000fe40000000000 */
[----:B------:R-:W-:Y:S01]  /*0940*/  IABS R8, R4 ;  /* 0x0000000400087213 */ /* 0x000fe20000000000 */
[----:B------:R-:W-:Y:S02]  /*0950*/  IMAD R5, R5, R7, RZ ;  /* 0x0000000705057224 */ /* 0x000fe400078e02ff */
[----:B------:R-:W-:Y:S02]  /*0960*/  IMAD.MOV R6, RZ, RZ, -R0 ;  /* 0x000000ffff067224 */ /* 0x000fe400078e0a00 */
[----:B------:R-:W-:-:S04]  /*0970*/  IMAD.HI.U32 R0, R3, R5, R2 ;  /* 0x0000000503007227 */ /* 0x000fc800078e0002 */
[----:B------:R-:W-:Y:S02]  /*0980*/  IMAD.MOV.U32 R2, RZ, RZ, R8 ;  /* 0x000000ffff027224 */ /* 0x000fe400078e0008 */
[----:B------:R-:W-:Y:S02]  /*0990*/  IMAD.MOV.U32 R3, RZ, RZ, R6 ;  /* 0x000000ffff037224 */ /* 0x000fe400078e0006 */
[----:B------:R-:W-:-:S04]  /*09a0*/  IMAD.HI.U32 R0, R0, R2, RZ ;  /* 0x0000000200007227 */ /* 0x000fc800078e00ff */
[----:B------:R-:W-:Y:S02]  /*09b0*/  IMAD R2, R0, R3, R2 ;  /* 0x0000000300027224 */ /* 0x000fe400078e0202 */
[----:B------:R-:W-:-:S03]  /*09c0*/  IMAD R3, R4, R11, RZ ;  /* 0x0000000b04037224 */ /* 0x000fc600078e02ff */
[----:B------:R-:W-:Y:S02]  /*09d0*/  ISETP.GT.U32.AND P0, PT, R7, R2, PT ;  /* 0x000000020700720c */ /* 0x000fe40003f04070 */
[----:B------:R-:W-:-:S11]  /*09e0*/  IADD3 R3, R12, -R3, RZ ;  /* 0x800000030c037210 */ /* 0x000fd60007ffe0ff */
[----:B------:R-:W-:Y:S01]  /*09f0*/  @!P0 IMAD.IADD R2, R2, 0x1, -R7 ;  /* 0x0000000102028824 */ /* 0x000fe200078e0a07 */
[----:B------:R-:W-:Y:S02]  /*0a00*/  @!P0 IADD3 R0, R0, 0x1, RZ ;  /* 0x0000000100008810 */ /* 0x000fe40007ffe0ff */
[----:B------:R-:W-:Y:S02]  /*0a10*/  ISETP.NE.AND P0, PT, R10, RZ, PT ;  /* 0x000000ff0a00720c */ /* 0x000fe40003f05270 */
[----:B------:R-:W-:Y:S02]  /*0a20*/  ISETP.GE.U32.AND P2, PT, R2, R7, PT ;  /* 0x000000070200720c */ /* 0x000fe40003f46070 */
[----:B------:R-:W-:-:S04]  /*0a30*/  LOP3.LUT R2, R4, R10, RZ, 0x3c, !PT ;  /* 0x0000000a04027212 */ /* 0x000fc800078e3cff */
[----:B------:R-:W-:-:S07]  /*0a40*/  ISETP.GE.AND P1, PT, R2, RZ, PT ;  /* 0x000000ff0200720c */ /* 0x000fce0003f26270 */
[----:B------:R-:W-:-:S06]  /*0a50*/  @P2 IADD3 R0, R0, 0x1, RZ ;  /* 0x0000000100002810 */ /* 0x000fcc0007ffe0ff */
[----:B------:R-:W-:Y:S02]  /*0a60*/  @!P1 IADD3 R0, -R0, RZ, RZ ;  /* 0x000000ff00009210 */ /* 0x000fe40007ffe1ff */
[----:B------:R-:W-:-:S05]  /*0a70*/  @!P0 LOP3.LUT R0, RZ, R10, RZ, 0x33, !PT ;  /* 0x0000000aff008212 */ /* 0x000fca00078e33ff */
[--C-:B------:R-:W-:Y:S02]  /*0a80*/  IMAD.MOV R2, RZ, RZ, -R0.reuse ;  /* 0x000000ffff027224 */ /* 0x100fe400078e0a00 */
[C---:B------:R-:W-:Y:S02]  /*0a90*/  IMAD R0, R10.reuse, 0x1000000, R0 ;  /* 0x010000000a007824 */ /* 0x040fe400078e0200 */
[----:B------:R-:W-:Y:S02]  /*0aa0*/  IMAD R2, R10, R2, R4 ;  /* 0x000000020a027224 */ /* 0x000fe400078e0204 */
[----:B------:R-:W-:Y:S02]  /*0ab0*/  IMAD.IADD R4, R13, 0x1, R9 ;  /* 0x000000010d047824 */ /* 0x000fe400078e0209 */
[----:B------:R-:W-:-:S03]  /*0ac0*/  IMAD R0, R2, 0x10000, R0 ;  /* 0x0001000002007824 */ /* 0x000fc600078e0200 */
[----:B------:R1:W-:Y:S04]  /*0ad0*/  STL [R1+0x5c], R4 ;  /* 0x00005c0401007387 */ /* 0x0003e80000100800 */
[----:B------:R1:W-:Y:S04]  /*0ae0*/  STL [R1+0x58], R0 ;  /* 0x0000580001007387 */ /* 0x0003e80000100800 */
[----:B------:R1:W-:Y:S01]  /*0af0*/  STL [R1+0x54], R3 ;  /* 0x0000540301007387 */ /* 0x0003e20000100800 */
[----:B------:R-:W-:Y:S05]  /*0b00*/  BRA `(.L_x_21) ;  /* 0x0000006000007947 */ /* 0x000fea0003800000 */
.L_x_12:
[----:B------:R-:W-:Y:S01]  /*0b10*/  MOV R0, UR4 ;  /* 0x0000000400007c02 */ /* 0x000fe20008000f00 */
[----:B------:R-:W-:Y:S04]  /*0b20*/  STL [R1+0x54], RZ ;  /* 0x000054ff01007387 */ /* 0x000fe80000100800 */
[----:B------:R-:W-:Y:S04]  /*0b30*/  STL [R1+0x58], RZ ;  /* 0x000058ff01007387 */ /* 0x000fe80000100800 */
[----:B------:R1:W-:Y:S02]  /*0b40*/  STL [R1+0x50], R0 ;  /* 0x0000500001007387 */ /* 0x0003e40000100800 */
[----:B-1----:R-:W-:-:S05]  /*0b50*/  MOV R0, c[0x0][0x53c] ;  /* 0x00014f0000007a02 */ /* 0x002fca0000000f00 */
[----:B------:R1:W-:Y:S02]  /*0b60*/  STL [R1+0x5c], R0 ;  /* 0x00005c0001007387 */ /* 0x0003e40000100800 */
.L_x_21:
[----:B-1----:R-:W2:Y:S04]  /*0b70*/  LDL R4, [R1+0x50] ;  /* 0x0000500001047983 */ /* 0x002ea80000100800 */
[----:B------:R-:W2:Y:S04]  /*0b80*/  LDL R5, [R1+0x54] ;  /* 0x0000540001057983 */ /* 0x000ea80000100800 */
[----:B------:R-:W2:Y:S04]  /*0b90*/  LDL R6, [R1+0x58] ;  /* 0x0000580001067983 */ /* 0x000ea80000100800 */
[----:B------:R-:W2:Y:S01]  /*0ba0*/  LDL R7, [R1+0x5c] ;  /* 0x00005c0001077983 */ /* 0x000ea20000100800 */
[----:B------:R-:W-:Y:S01]  /*0bb0*/  ISETP.NE.AND P0, PT, R14, RZ, PT ;  /* 0x000000ff0e00720c */ /* 0x000fe20003f05270 */
[----:B------:R-:W-:-:S12]  /*0bc0*/  WARPSYNC 0xffffffff ;  /* 0xffffffff00007948 */ /* 0x000fd80003800000 */
[----:B--2---:R1:W-:Y:S04]  /*0bd0*/  @!P0 STS.128 [0x1a080], R4 ;  /* 0x01a08004ff008388 */ /* 0x0043e80000000c00 */
[----:B------:R-:W-:Y:S06]  /*0be0*/  BAR.ARV 0x5, 0x100 ;  /* 0x0144000000007b1d */ /* 0x000fec0000002000 */
.L_x_10:
[----:B------:R-:W2:Y:S02]  /*0bf0*/  LDL R0, [R1+0x5c] ;  /* 0x00005c0001007983 */ /* 0x000ea40000100800 */
[----:B--2---:R-:W-:-:S13]  /*0c00*/  ISETP.GE.AND P0, PT, R0, c[0x0][0x53c], PT ;  /* 0x00014f0000007a0c */ /* 0x004fda0003f06270 */
[----:B------:R-:W-:Y:S05]  /*0c10*/  @P0 EXIT ;  /* 0x000000000000094d */ /* 0x000fea0003800000 */
[----:B------:R-:W2:Y:S02]  /*0c20*/  S2R R17, SR_TID.X ;  /* 0x0000000000117919 */ /* 0x000ea40000002100 */
[----:B--2---:R-:W-:-:S04]  /*0c30*/  SHF.R.S32.HI R9, RZ, 0x1f, R17 ;  /* 0x0000001fff097819 */ /* 0x004fc80000011411 */
[CC--:B------:R-:W-:Y:S02]  /*0c40*/  LEA.HI R2, R9.reuse, R17.reuse, RZ, 0x4 ;  /* 0x0000001109027211 */ /* 0x0c0fe400078f20ff */
[CC--:B------:R-:W-:Y:S02]  /*0c50*/  LEA.HI R14, R9.reuse, R17.reuse, RZ, 0x2 ;  /* 0x00000011090e7211 */ /* 0x0c0fe400078f10ff */
[----:B------:R-:W-:Y:S02]  /*0c60*/  SHF.R.S32.HI R3, RZ, 0x4, R2 ;  /* 0x00000004ff037819 */ /* 0x000fe40000011402 */
[----:B------:R-:W-:Y:S02]  /*0c70*/  LEA.HI R10, R9, R17, RZ, 0x3 ;  /* 0x00000011090a7211 */ /* 0x000fe400078f18ff */
[----:B------:R-:W-:Y:S02]  /*0c80*/  LEA.HI R0, R2, R3, RZ, 0x1 ;  /* 0x0000000302007211 */ /* 0x000fe400078f08ff */
[----:B-1----:R-:W-:-:S02]  /*0c90*/  SHF.R.S32.HI R6, RZ, 0x2, R14 ;  /* 0x00000002ff067819 */ /* 0x002fc4000001140e */
[----:B------:R-:W-:Y:S02]  /*0ca0*/  LOP3.LUT R0, R0, 0xfffffffe, RZ, 0xc0, !PT ;  /* 0xfffffffe00007812 */ /* 0x000fe400078ec0ff */
[----:B------:R-:W-:Y:S02]  /*0cb0*/  SHF.R.S32.HI R4, RZ, 0x3, R10 ;  /* 0x00000003ff047819 */ /* 0x000fe4000001140a */
[----:B------:R-:W-:Y:S01]  /*0cc0*/  LEA.HI R8, R9, R17, RZ, 0x5 ;  /* 0x0000001109087211 */ /* 0x000fe200078f28ff */
[----:B------:R-:W-:Y:S01]  /*0cd0*/  IMAD.IADD R13, R3, 0x1, -R0 ;  /* 0x00000001030d7824 */ /* 0x000fe200078e0a00 */
[----:B------:R-:W-:Y:S01]  /*0ce0*/  LOP3.LUT R0, R2, 0xfffffff0, RZ, 0xc0, !PT ;  /* 0xfffffff002007812 */ /* 0x000fe200078ec0ff */
[----:B------:R-:W-:Y:S01]  /*0cf0*/  IMAD.SHL.U32 R4, R4, 0x40, RZ ;  /* 0x0000004004047824 */ /* 0x000fe200078e00ff */
[----:B------:R-:W-:Y:S02]  /*0d00*/  SHF.R.S32.HI R2, RZ, 0x1f, R14 ;  /* 0x0000001fff027819 */ /* 0x000fe4000001140e */
[----:B------:R-:W-:Y:S01]  /*0d10*/  LOP3.LUT R3, R10, 0xfffffff8, RZ, 0xc0, !PT ;  /* 0xfffffff80a037812 */ /* 0x000fe200078ec0ff */
[----:B------:R-:W-:Y:S01]  /*0d20*/  IMAD.IADD R0, R17, 0x1, -R0 ;  /* 0x0000000111007824 */ /* 0x000fe200078e0a00 */
[----:B------:R-:W-:-:S02]  /*0d30*/  LEA.HI R2, R2, R6, RZ, 0x3 ;  /* 0x0000000602027211 */ /* 0x000fc400078f18ff */
[----:B------:R-:W-:Y:S01]  /*0d40*/  SHF.R.S32.HI R242, RZ, 0x5, R8 ;  /* 0x00000005fff27819 */ /* 0x000fe20000011408 */
[----:B------:R-:W-:Y:S01]  /*0d50*/  IMAD.IADD R7, R17, 0x1, -R3 ;  /* 0x0000000111077824 */ /* 0x000fe200078e0a03 */
[----:B------:R-:W-:Y:S02]  /*0d60*/  SHF.R.S32.HI R5, RZ, 0x1f, R0 ;  /* 0x0000001fff057819 */ /* 0x000fe40000011400 */
[----:B------:R-:W-:Y:S01]  /*0d70*/  LOP3.LUT R3, R2, 0xfffffff8, RZ, 0xc0, !PT ;  /* 0xfffffff802037812 */ /* 0x000fe200078ec0ff */
[C---:B------:R-:W-:Y:S01]  /*0d80*/  IMAD.SHL.U32 R20, R7.reuse, 0x8, RZ ;  /* 0x0000000807147824 */ /* 0x040fe200078e00ff */
[----:B------:R-:W-:Y:S01]  /*0d90*/  LOP3.LUT R2, R4, 0x1c0, RZ, 0xc0, !PT ;  /* 0x000001c004027812 */ /* 0x000fe200078ec0ff */
[----:B------:R-:W-:Y:S01]  /*0da0*/  IMAD.SHL.U32 R4, R7, 0x40, RZ ;  /* 0x0000004007047824 */ /* 0x000fe200078e00ff */
[----:B------:R-:W-:Y:S01]  /*0db0*/  LEA.HI R11, R5, R0, RZ, 0x3 ;  /* 0x00000000050b7211 */ /* 0x000fe200078f18ff */
[----:B------:R-:W-:Y:S01]  /*0dc0*/  IMAD.IADD R6, R6, 0x1, -R3 ;  /* 0x0000000106067824 */ /* 0x000fe200078e0a03 */
[----:B------:R-:W-:-:S02]  /*0dd0*/  SHF.R.U32.HI R5, RZ, 0x3, R2 ;  /* 0x00000003ff057819 */ /* 0x000fc40000011602 */
[----:B------:R-:W-:Y:S02]  /*0de0*/  LOP3.LUT R3, R2, 0x38, R20, 0xf8, !PT ;  /* 0x0000003802037812 */ /* 0x000fe400078ef814 */
[----:B------:R-:W-:Y:S02]  /*0df0*/  LOP3.LUT R2, R11, 0xfffffff8, RZ, 0xc0, !PT ;  /* 0xfffffff80b027812 */ /* 0x000fe400078ec0ff */
[----:B------:R-:W-:Y:S02]  /*0e00*/  LOP3.LUT R7, R3, R5, RZ, 0x3c, !PT ;  /* 0x0000000503077212 */ /* 0x000fe400078e3cff */
[----:B------:R-:W-:Y:S01]  /*0e10*/  SHF.R.S32.HI R3, RZ, 0x1f, R8 ;  /* 0x0000001fff037819 */ /* 0x000fe20000011408 */
[----:B------:R-:W-:Y:S01]  /*0e20*/  IMAD.IADD R5, R0, 0x1, -R2 ;  /* 0x0000000100057824 */ /* 0x000fe200078e0a02 */
[----:B------:R-:W-:Y:S02]  /*0e30*/  LOP3.LUT R2, R8, 0xffffffe0, RZ, 0xc0, !PT ;  /* 0xffffffe008027812 */ /* 0x000fe400078ec0ff */
[----:B------:R-:W-:-:S02]  /*0e40*/  LOP3.LUT R0, R4, 0x1c0, RZ, 0xc0, !PT ;  /* 0x000001c004007812 */ /* 0x000fc400078ec0ff */
[----:B------:R-:W-:Y:S01]  /*0e50*/  LEA.HI R8, R9, R17, RZ, 0x6 ;  /* 0x0000001109087211 */ /* 0x000fe200078f30ff */
[----:B------:R-:W-:Y:S01]  /*0e60*/  IMAD.IADD R16, R17, 0x1, -R2 ;  /* 0x0000000111107824 */ /* 0x000fe200078e0a02 */
[----:B------:R-:W-:Y:S02]  /*0e70*/  LOP3.LUT R4, R0, 0x8, R10, 0xf8, !PT ;  /* 0x0000000800047812 */ /* 0x000fe400078ef80a */
[----:B------:R-:W-:Y:S02]  /*0e80*/  SHF.R.U32.HI R2, RZ, 0x3, R0 ;  /* 0x00000003ff027819 */ /* 0x000fe40000011600 */
[----:B------:R-:W-:Y:S02]  /*0e90*/  LEA.HI R0, R3, R242, RZ, 0x3 ;  /* 0x000000f203007211 */ /* 0x000fe400078f18ff */
[----:B------:R-:W-:Y:S02]  /*0ea0*/  SHF.R.S32.HI R9, RZ, 0x1f, R16 ;  /* 0x0000001fff097819 */ /* 0x000fe40000011410 */
[----:B------:R-:W-:Y:S01]  /*0eb0*/  LOP3.LUT R12, R4, R2, RZ, 0x3c, !PT ;  /* 0x00000002040c7212 */ /* 0x000fe200078e3cff */
[----:B------:R-:W-:Y:S01]  /*0ec0*/  IMAD.SHL.U32 R2, R8, 0x8, RZ ;  /* 0x0000000808027824 */ /* 0x000fe200078e00ff */
[----:B------:R-:W-:-:S02]  /*0ed0*/  LOP3.LUT R0, R0, 0xffffff8, RZ, 0xc0, !PT ;  /* 0x0ffffff800007812 */ /* 0x000fc400078ec0ff */
[----:B------:R-:W-:Y:S02]  /*0ee0*/  LEA.HI R9, R9, R16, RZ, 0x2 ;  /* 0x0000001009097211 */ /* 0x000fe400078f10ff */
[----:B------:R-:W-:Y:S02]  /*0ef0*/  LOP3.LUT R3, R6, 0x1, RZ, 0xc0, !PT ;  /* 0x0000000106037812 */ /* 0x000fe400078ec0ff */
[----:B------:R-:W-:Y:S01]  /*0f00*/  LOP3.LUT R248, R7, 0x7ffffe00, R2, 0xf8, !PT ;  /* 0x7ffffe0007f87812 */ /* 0x000fe200078ef802 */
[----:B------:R-:W-:Y:S01]  /*0f10*/  IMAD.IADD R2, R242, 0x1, -R0 ;  /* 0x00000001f2027824 */ /* 0x000fe200078e0a00 */
[----:B------:R-:W-:Y:S02]  /*0f20*/  SHF.R.S32.HI R0, RZ, 0x2, R9 ;  /* 0x00000002ff007819 */ /* 0x000fe40000011409 */
[----:B------:R-:W-:Y:S01]  /*0f30*/  ISETP.NE.U32.AND P4, PT, R3, 0x1, PT ;  /* 0x000000010300780c */ /* 0x000fe20003f85070 */
[C---:B------:R-:W-:Y:S01]  /*0f40*/  IMAD.SHL.U32 R3, R5.reuse, 0x40, RZ ;  /* 0x0000004005037824 */ /* 0x040fe200078e00ff */
[----:B------:R-:W-:Y:S01]  /*0f50*/  LOP3.LUT R4, R14, 0xfffffffc, RZ, 0xc0, !PT ;  /* 0xfffffffc0e047812 */ /* 0x000fe200078ec0ff */
[----:B------:R-:W-:Y:S01]  /*0f60*/  IMAD R15, R2, 0x10, R0 ;  /* 0x00000010020f7824 */ /* 0x000fe200078e0200 */
[----:B------:R-:W-:Y:S01]  /*0f70*/  LOP3.LUT P3, RZ, R5, 0x2, RZ, 0xc0, !PT ;  /* 0x0000000205ff7812 */ /* 0x000fe2000786c0ff */
[----:B------:R-:W-:Y:S01]  /*0f80*/  IMAD.SHL.U32 R2, R13, 0x8, RZ ;  /* 0x000000080d027824 */ /* 0x000fe200078e00ff */
[----:B------:R-:W-:Y:S01]  /*0f90*/  LOP3.LUT R0, R3, 0x1c0, RZ, 0xc0, !PT ;  /* 0x000001c003007812 */ /* 0x000fe200078ec0ff */
[----:B------:R-:W-:Y:S01]  /*0fa0*/  IMAD.IADD R3, R17, 0x1, -R4 ;  /* 0x0000000111037824 */ /* 0x000fe200078e0a04 */
[----:B------:R-:W-:Y:S01]  /*0fb0*/  LOP3.LUT P0, RZ, R5, 0x4, RZ, 0xc0, !PT ;  /* 0x0000000405ff7812 */ /* 0x000fe2000780c0ff */
[----:B------:R-:W-:Y:S01]  /*0fc0*/  IMAD.SHL.U32 R4, R6, 0x40, RZ ;  /* 0x0000004006047824 */ /* 0x000fe200078e00ff */
[----:B------:R-:W-:Y:S01]  /*0fd0*/  LOP3.LUT R5, R0, 0x8, R2, 0xf8, !PT ;  /* 0x0000000800057812 */ /* 0x000fe200078ef802 */
[----:B------:R-:W-:Y:S01]  /*0fe0*/  IMAD.MOV.U32 R14, RZ, RZ, 0x20 ;  /* 0x00000020ff0e7424 */ /* 0x000fe200078e00ff */
[----:B------:R-:W-:Y:S01]  /*0ff0*/  SHF.R.U32.HI R2, RZ, 0x3, R0 ;  /* 0x00000003ff027819 */ /* 0x000fe20000011600 */
[----:B------:R-:W-:Y:S01]  /*1000*/  STL [R1+0xa0], R15 ;  /* 0x0000a00f01007387 */ /* 0x000fe20000100800 */
[----:B------:R-:W-:Y:S01]  /*1010*/  LEA.HI R0, R3, R3, RZ, 0x1 ;  /* 0x0000000303007211 */ /* 0x000fe200078f08ff */
[----:B------:R-:W-:Y:S01]  /*1020*/  IMAD.SHL.U32 R248, R248, 0x2, RZ ;  /* 0x00000002f8f87824 */ /* 0x000fe200078e00ff */
[----:B------:R-:W-:Y:S01]  /*1030*/  LOP3.LUT R7, R5, R2, RZ, 0x3c, !PT ;  /* 0x0000000205077212 */ /* 0x000fe200078e3cff */
[----:B------:R-:W-:Y:S01]  /*1040*/  IMAD R5, R242, 0x200, R3 ;  /* 0x00000200f2057824 */ /* 0x000fe200078e0203 */
[----:B------:R-:W-:-:S02]  /*1050*/  LOP3.LUT R2, R4, 0x1c0, RZ, 0xc0, !PT ;  /* 0x000001c004027812 */ /* 0x000fc400078ec0ff */
[----:B------:R-:W-:Y:S01]  /*1060*/  R2P PR, R6, 0x6 ;  /* 0x0000000606007804 */ /* 0x000fe20000000000 */
[----:B------:R-:W-:Y:S01]  /*1070*/  IMAD.MOV.U32 R6, RZ, RZ, 0x10 ;  /* 0x00000010ff067424 */ /* 0x000fe200078e00ff */
[----:B------:R-:W-:Y:S02]  /*1080*/  LOP3.LUT R0, R0, 0x1ffffffe, RZ, 0xc0, !PT ;  /* 0x1ffffffe00007812 */ /* 0x000fe400078ec0ff */
[----:B------:R-:W-:Y:S02]  /*1090*/  LEA.HI R2, R2, R2, RZ, 0x1d ;  /* 0x0000000202027211 */ /* 0x000fe400078fe8ff */
[----:B------:R-:W-:Y:S01]  /*10a0*/  IADD3 R18, R20, 0x40, RZ ;  /* 0x0000004014127810 */ /* 0x000fe20007ffe0ff */
[----:B------:R-:W-:Y:S01]  /*10b0*/  IMAD.IADD R10, R3, 0x1, -R0 ;  /* 0x00000001030a7824 */ /* 0x000fe200078e0a00 */
[----:B------:R-:W-:Y:S01]  /*10c0*/  SHF.R.S32.HI R21, RZ, 0x1f, R20 ;  /* 0x0000001fff157819 */ /* 0x000fe20000011414 */
[----:B------:R-:W-:Y:S01]  /*10d0*/  IMAD.U32 R8, R5, 0x2, R2 ;  /* 0x0000000205087824 */ /* 0x000fe200078e0002 */
[----:B------:R-:W-:Y:S01]  /*10e0*/  SEL R4, R6, 0xfffffff0, !P3 ;  /* 0xfffffff006047807 */ /* 0x000fe20005800000 */
[----:B------:R-:W-:Y:S01]  /*10f0*/  IMAD.SHL.U32 R6, R11, 0x40, RZ ;  /* 0x000000400b067824 */ /* 0x000fe200078e00ff */
[----:B------:R-:W-:Y:S01]  /*1100*/  SEL R3, R14, 0xffffffe0, !P0 ;  /* 0xffffffe00e037807 */ /* 0x000fe20004000000 */
[----:B------:R-:W-:Y:S01]  /*1110*/  STL.64 [R1+0x30], R20 ;  /* 0x0000301401007387 */ /* 0x000fe20000100a00 */
[----:B------:R-:W-:Y:S01]  /*1120*/  IADD3 R17, R20, 0x80, RZ ;  /* 0x0000008014117810 */ /* 0x000fe20007ffe0ff */
[----:B------:R-:W-:Y:S01]  /*1130*/  IMAD R0, R13, 0x200, R12 ;  /* 0x000002000d007824 */ /* 0x000fe200078e020c */
[----:B------:R-:W-:Y:S01]  /*1140*/  LOP3.LUT R2, R9, 0x7ffffffc, RZ, 0xc0, !PT ;  /* 0x7ffffffc09027812 */ /* 0x000fe200078ec0ff */
[----:B------:R-:W-:Y:S01]  /*1150*/  STL [R1+0x38], R18 ;  /* 0x0000381201007387 */ /* 0x000fe20000100800 */
[----:B------:R-:W-:Y:S01]  /*1160*/  SHF.R.S32.HI R9, RZ, 0x1f, R18 ;  /* 0x0000001fff097819 */ /* 0x000fe20000011412 */
[----:B------:R-:W-:Y:S01]  /*1170*/  IMAD.IADD R4, R4, 0x1, R3 ;  /* 0x0000000104047824 */ /* 0x000fe200078e0203 */
[----:B------:R-:W-:Y:S01]  /*1180*/  IADD3 R5, R20, 0xc0, RZ ;  /* 0x000000c014057810 */ /* 0x000fe20007ffe0ff */
[----:B------:R-:W-:Y:S01]  /*1190*/  STL [R1+0x3c], R17 ;  /* 0x00003c1101007387 */ /* 0x000fe20000100800 */
[----:B------:R-:W-:Y:S01]  /*11a0*/  LOP3.LUT R3, R7, 0x7ffffe00, R6, 0xf8, !PT ;  /* 0x7ffffe0007037812 */ /* 0x000fe200078ef806 */
[----:B------:R-:W-:Y:S01]  /*11b0*/  IMAD.IADD R2, R16, 0x1, -R2 ;  /* 0x0000000110027824 */ /* 0x000fe200078e0a02 */
[----:B------:R-:W-:Y:S01]  /*11c0*/  SHF.R.S32.HI R6, RZ, 0x1f, R17 ;  /* 0x0000001fff067819 */ /* 0x000fe20000011411 */
[----:B------:R-:W-:Y:S01]  /*11d0*/  STL [R1+0x70], R9 ;  /* 0x0000700901007387 */ /* 0x000fe20000100800 */
[----:B------:R-:W-:Y:S01]  /*11e0*/  IMAD.MOV.U32 R7, RZ, RZ, 0x40 ;  /* 0x00000040ff077424 */ /* 0x000fe200078e00ff */
[----:B------:R-:W-:Y:S01]  /*11f0*/  LEA R11, R8, 0x80, 0x1 ;  /* 0x00000080080b7811 */ /* 0x000fe200078e08ff */
[----:B------:R-:W-:Y:S01]  /*1200*/  IMAD.SHL.U32 R8, R2, 0x2, RZ ;  /* 0x0000000202087824 */ /* 0x000fe200078e00ff */
[----:B------:R1:W-:Y:S01]  /*1210*/  STL [R1+0x40], R5 ;  /* 0x0000400501007387 */ /* 0x0003e20000100800 */
[----:B------:R-:W-:Y:S01]  /*1220*/  IMAD R2, R10, 0x8, R15 ;  /* 0x000000080a027824 */ /* 0x000fe200078e020f */
[----:B------:R-:W-:-:S02]  /*1230*/  LEA R134, R0, 0x14080, 0x1 ;  /* 0x0001408000867811 */ /* 0x000fc400078e08ff */
[----:B------:R2:W-:Y:S01]  /*1240*/  STL [R1+0x6c], R6 ;  /* 0x00006c0601007387 */ /* 0x0005e20000100800 */
[----:B------:R-:W-:Y:S02]  /*1250*/  SEL R0, R7, 0xffffffc0, !P0 ;  /* 0xffffffc007007807 */ /* 0x000fe40004000000 */
[----:B------:R-:W-:-:S05]  /*1260*/  LEA R236, R3, 0x4080, 0x1 ;  /* 0x0000408003ec7811 */ /* 0x000fca00078e08ff */
[--C-:B------:R-:W-:Y:S02]  /*1270*/  IMAD R242, R242, 0x800, R236.reuse ;  /* 0x00000800f2f27824 */ /* 0x100fe400078e02ec */
[----:B------:R-:W-:Y:S02]  /*1280*/  IMAD R241, R4, 0x2, R236 ;  /* 0x0000000204f17824 */ /* 0x000fe400078e02ec */
[----:B------:R-:W-:Y:S02]  /*1290*/  IMAD.IADD R237, R236, 0x1, R0 ;  /* 0x00000001eced7824 */ /* 0x000fe400078e0200 */
[----:B------:R-:W-:Y:S01]  /*12a0*/  IMAD.IADD R245, R0, 0x1, R242 ;  /* 0x0000000100f57824 */ /* 0x000fe200078e02f2 */
[----:B-1----:R-:W-:Y:S02]  /*12b0*/  SHF.R.S32.HI R5, RZ, 0x1f, R5 ;  /* 0x0000001fff057819 */ /* 0x002fe40000011405 */
[----:B--2---:R-:W-:-:S03]  /*12c0*/  SEL R6, R14, 0xffffffe0, !P1 ;  /* 0xffffffe00e067807 */ /* 0x004fc60004800000 */
[----:B------:R1:W-:Y:S04]  /*12d0*/  STL [R1+0x68], R5 ;  /* 0x0000680501007387 */ /* 0x0003e80000100800 */
[----:B------:R2:W-:Y:S01]  /*12e0*/  STL [R1+0x44], R8 ;  /* 0x0000440801007387 */ /* 0x0005e20000100800 */
[----:B------:R-:W-:-:S03]  /*12f0*/  IMAD.IADD R9, R11, 0x1, R6 ;  /* 0x000000010b097824 */ /* 0x000fc600078e0206 */
[----:B------:R-:W-:Y:S04]  /*1300*/  STL [R1+0x78], R11 ;  /* 0x0000780b01007387 */ /* 0x000fe80000100800 */
[----:B------:R3:W-:Y:S04]  /*1310*/  STL [R1+0xa4], R2 ;  /* 0x0000a40201007387 */ /* 0x0007e80000100800 */
[----:B------:R-:W-:Y:S01]  /*1320*/  STL [R1+0x84], R9 ;  /* 0x0000840901007387 */ /* 0x000fe20000100800 */
[----:B-1----:R-:W-:Y:S02]  /*1330*/  SEL R5, R7, 0xffffffc0, !P2 ;  /* 0xffffffc007057807 */ /* 0x002fe40005000000 */
[----:B--2---:R-:W-:-:S03]  /*1340*/  IADD3 R8, R11, -0x10, RZ ;  /* 0xfffffff00b087810 */ /* 0x004fc60007ffe0ff */
[C---:B------:R-:W-:Y:S01]  /*1350*/  IMAD.IADD R7, R11.reuse, 0x1, R5 ;  /* 0x000000010b077824 */ /* 0x040fe200078e0205 */
[----:B------:R-:W-:-:S04]  /*1360*/  @P4 IADD3 R8, R11, 0x10, RZ ;  /* 0x000000100b084810 */ /* 0x000fc80007ffe0ff */
[----:B------:R1:W-:Y:S01]  /*1370*/  STL [R1+0x94], R7 ;  /* 0x0000940701007387 */ /* 0x0003e20000100800 */
[--C-:B------:R-:W-:Y:S01]  /*1380*/  IMAD.IADD R3, R6, 0x1, R8.reuse ;  /* 0x0000000106037824 */ /* 0x100fe200078e0208 */
[----:B---3--:R-:W-:Y:S01]  /*1390*/  SEL R2, R14, 0xffffffe0, !P3 ;  /* 0xffffffe00e027807 */ /* 0x008fe20005800000 */
[----:B------:R-:W-:Y:S01]  /*13a0*/  IMAD.IADD R6, R5, 0x1, R8 ;  /* 0x0000000105067824 */ /* 0x000fe200078e0208 */
[----:B------:R2:W-:Y:S02]  /*13b0*/  STL [R1+0x7c], R8 ;  /* 0x00007c0801007387 */ /* 0x0005e40000100800 */
[--C-:B------:R-:W-:Y:S01]  /*13c0*/  IADD3 R239, R0, R236, R2.reuse ;  /* 0x000000ec00ef7210 */ /* 0x100fe20007ffe002 */
[----:B------:R-:W-:Y:S02]  /*13d0*/  IMAD.IADD R238, R236, 0x1, R2 ;  /* 0x00000001ecee7824 */ /* 0x000fe400078e0202 */
[----:B------:R-:W-:Y:S02]  /*13e0*/  IMAD.IADD R243, R2, 0x1, R242 ;  /* 0x0000000102f37824 */ /* 0x000fe400078e02f2 */
[----:B------:R-:W-:-:S02]  /*13f0*/  IMAD.IADD R2, R3, 0x1, R5 ;  /* 0x0000000103027824 */ /* 0x000fc400078e0205 */
[----:B------:R-:W-:Y:S02]  /*1400*/  IMAD.IADD R244, R0, 0x1, R243 ;  /* 0x0000000100f47824 */ /* 0x000fe400078e02f3 */
[----:B-1----:R-:W-:-:S05]  /*1410*/  IMAD.IADD R7, R9, 0x1, R5 ;  /* 0x0000000109077824 */ /* 0x002fca00078e0205 */
[----:B------:R2:W-:Y:S04]  /*1420*/  STL [R1+0x90], R7 ;  /* 0x0000900701007387 */ /* 0x0005e80000100800 */
[----:B------:R2:W-:Y:S04]  /*1430*/  STL [R1+0x8c], R6 ;  /* 0x00008c0601007387 */ /* 0x0005e80000100800 */
[----:B------:R2:W-:Y:S04]  /*1440*/  STL [R1+0x80], R3 ;  /* 0x0000800301007387 */ /* 0x0005e80000100800 */
[----:B------:R2:W-:Y:S02]  /*1450*/  STL [R1+0x88], R2 ;  /* 0x0000880201007387 */ /* 0x0005e40000100800 */
.L_x_92:
[----:B------:R-:W3:Y:S01]  /*1460*/  LDL R0, [R1+0x5c] ;  /* 0x00005c0001007983 */ /* 0x000ee20000100800 */
[----:B------:R-:W-:Y:S01]  /*1470*/  IMAD.MOV.U32 R12, RZ, RZ, 0x4 ;  /* 0x00000004ff0c7424 */ /* 0x000fe200078e00ff */
[----:B------:R-:W-:-:S02]  /*1480*/  ISETP.NE.U32.AND P0, PT, RZ, c[0x0][0x370], PT ;  /* 0x0000dc00ff007a0c */ /* 0x000fc40003f05070 */
[----:B------:R-:W4:Y:S02]  /*1490*/  LDL R10, [R1+0x58] ;  /* 0x00005800010a7983 */ /* 0x000f240000100800 */
[----:B------:R-:W-:Y:S01]  /*14a0*/  ISETP.NE.AND.EX P1, PT, RZ, c[0x0][0x374], PT, P0 ;  /* 0x0000dd00ff007a0c */ /* 0x000fe20003f25300 */
[----:B--23--:R-:W-:-:S05]  /*14b0*/  IMAD.WIDE R2, R0, R12, c[0x0][0x588] ;  /* 0x0001620000027625 */ /* 0x00cfca00078e020c */
[----:B------:R-:W2:Y:S01]  /*14c0*/  LDG.E R32, [R2.64] ;  /* 0x0000000602207981 */ /* 0x000ea2000c1e1900 */
[----:B------:R-:W-:Y:S01]  /*14d0*/  ISETP.NE.U32.AND P3, PT, RZ, c[0x0][0x360], PT ;  /* 0x0000d800ff007a0c */ /* 0x000fe20003f65070 */
[----:B------:R-:W-:Y:S01]  /*14e0*/  CS2R R8, SRZ ;  /* 0x0000000000087805 */ /* 0x000fe2000001ff00 */
[----:B------:R-:W-:Y:S02]  /*14f0*/  ISETP.NE.U32.AND P4, PT, RZ, c[0x0][0x348], PT ;  /* 0x0000d200ff007a0c */ /* 0x000fe40003f85070 */
[----:B------:R-:W-:Y:S02]  /*1500*/  ISETP.NE.AND.EX P3, PT, RZ, c[0x0][0x364], PT, P3 ;  /* 0x0000d900ff007a0c */ /* 0x000fe40003f65330 */
[----:B------:R-:W-:Y:S02]  /*1510*/  ISETP.NE.U32.AND P2, PT, RZ, c[0x0][0x350], PT ;  /* 0x0000d400ff007a0c */ /* 0x000fe40003f45070 */
[----:B------:R-:W-:Y:S02]  /*1520*/  ISETP.NE.AND.EX P4, PT, RZ, c[0x0][0x34c], PT, P4 ;  /* 0x0000d300ff007a0c */ /* 0x000fe40003f85340 */
[----:B------:R-:W-:Y:S01]  /*1530*/  ISETP.NE.AND.EX P5, PT, RZ, c[0x0][0x354], PT, P2 ;  /* 0x0000d500ff007a0c */ /* 0x000fe20003fa5320 */
[----:B------:R-:W-:Y:S01]  /*1540*/  IMAD.MOV.U32 R11, RZ, RZ, RZ ;  /* 0x000000ffff0b7224 */ /* 0x000fe200078e00ff */
[----:B--2---:R-:W-:Y:S01]  /*1550*/  SHF.R.S32.HI R31, RZ, 0x1f, R32 ;  /* 0x0000001fff1f7819 */ /* 0x004fe20000011420 */
[----:B------:R1:W-:Y:S01]  /*1560*/  STL [R1+0x48], R32 ;  /* 0x0000482001007387 */ /* 0x0003e20000100800 */
[----:B------:R-:W-:-:S02]  /*1570*/  @P1 LEA R2, P0, R32, c[0x0][0x370], 0x2 ;  /* 0x0000dc0020021a11 */ /* 0x000fc400078010ff */
[C---:B------:R-:W-:Y:S01]  /*1580*/  LEA R4, P2, R32.reuse, c[0x0][0x348], 0x2 ;  /* 0x0000d20020047a11 */ /* 0x040fe200078410ff */
[----:B------:R1:W-:Y:S01]  /*1590*/  STL [R1+0x64], R31 ;  /* 0x0000641f01007387 */ /* 0x0003e20000100800 */
[C---:B------:R-:W-:Y:S02]  /*15a0*/  @P1 LEA.HI.X R3, R32.reuse, c[0x0][0x374], R31, 0x2, P0 ;  /* 0x0000dd0020031a11 */ /* 0x040fe400000f141f */
[----:B------:R-:W-:-:S03]  /*15b0*/  @P3 LEA R6, P0, R32, c[0x0][0x360], 0x2 ;  /* 0x0000d80020063a11 */ /* 0x000fc600078010ff */
[----:B------:R2:W5:Y:S01]  /*15c0*/  @P1 LDG.E R8, [R2.64] ;  /* 0x0000000602081981 */ /* 0x000562000c1e1900 */
[C-C-:B------:R-:W-:Y:S02]  /*15d0*/  @P3 LEA.HI.X R7, R32.reuse, c[0x0][0x364], R31.reuse, 0x2, P0 ;  /* 0x0000d90020073a11 */ /* 0x140fe400000f141f */
[----:B------:R-:W-:Y:S02]  /*15e0*/  LEA.HI.X R5, R32, c[0x0][0x34c], R31, 0x2, P2 ;  /* 0x0000d30020057a11 */ /* 0x000fe400010f141f */
[----:B----4-:R-:W-:Y:S01]  /*15f0*/  LOP3.LUT R30, R10, 0xffff, RZ, 0xc0, !PT ;  /* 0x0000ffff0a1e7812 */ /* 0x010fe200078ec0ff */
[----:B------:R1:W5:Y:S01]  /*1600*/  @P3 LDG.E R14, [R6.64] ;  /* 0x00000006060e3981 */ /* 0x000362000c1e1900 */
[----:B------:R-:W-:Y:S01]  /*1610*/  YIELD ;  /* 0x0000000000007946 */ /* 0x000fe20003800000 */
[----:B------:R-:W-:Y:S02]  /*1620*/  P2R R21, PR, RZ, 0x20 ;  /* 0x00000020ff157803 */ /* 0x000fe40000000000 */
[----:B------:R1:W5:Y:S01]  /*1630*/  @P4 LDG.E R11, [R4.64] ;  /* 0x00000006040b4981 */ /* 0x000362000c1e1900 */
[----:B--2---:R-:W-:-:S04]  /*1640*/  LEA R2, P1, R32, c[0x0][0x350], 0x2 ;  /* 0x0000d40020027a11 */ /* 0x004fc800078210ff */
[----:B------:R-:W-:-:S05]  /*1650*/  LEA.HI.X R3, R32, c[0x0][0x354], R31, 0x2, P1 ;  /* 0x0000d50020037a11 */ /* 0x000fca00008f141f */
[----:B------:R1:W5:Y:S04]  /*1660*/  @P5 LDG.E R9, [R2.64] ;  /* 0x0000000602095981 */ /* 0x000368000c1e1900 */
[----:B------:R1:W-:Y:S01]  /*1670*/  STL [R1+0x60], R30 ;  /* 0x0000601e01007387 */ /* 0x0003e20000100800 */
[----:B------:R-:W-:Y:S05]  /*1680*/  @P3 BRA `(.L_x_22) ;  /* 0x0000005000003947 */ /* 0x000fea0003800000 */
[----:B-----5:R-:W-:Y:S01]  /*1690*/  MOV R14, c[0x0][0x168] ;  /* 0x00005a00000e7a02 */ /* 0x020fe20000000f00 */
[----:B------:R-:W-:Y:S05]  /*16a0*/  @!P4 BRA `(.L_x_22) ;  /* 0x000000300000c947 */ /* 0x000fea0003800000 */
[----:B-1----:R-:W2:Y:S04]  /*16b0*/  LDG.E R6, [R4.64] ;  /* 0x0000000604067981 */ /* 0x002ea8000c1e1900 */
[----:B------:R-:W2:Y:S02]  /*16c0*/  LDG.E R0, [R4.64+0x4] ;  /* 0x0000040604007981 */ /* 0x000ea4000c1e1900 */
[----:B--2---:R-:W-:-:S02]  /*16d0*/  IADD3 R14, -R6, R0, RZ ;  /* 0x00000000060e7210 */ /* 0x004fc40007ffe1ff */
.L_x_22:
[----:B------:R-:W-:-:S04]  /*16e0*/  ISETP.NE.U32.AND P0, PT, RZ, c[0x0][0x368], PT ;  /* 0x0000da00ff007a0c */ /* 0x000fc80003f05070 */
[----:B------:R-:W-:-:S13]  /*16f0*/  ISETP.NE.AND.EX P0, PT, RZ, c[0x0][0x36c], PT, P0 ;  /* 0x0000db00ff007a0c */ /* 0x000fda0003f05300 */
[----:B------:R-:W-:Y:S05]  /*1700*/  @!P0 BRA `(.L_x_23) ;  /* 0x0000004000008947 */ /* 0x000fea0003800000 */
[----:B-1----:R-:W-:-:S04]  /*1710*/  LEA R2, P0, R32, c[0x0][0x368], 0x2 ;  /* 0x0000da0020027a11 */ /* 0x002fc800078010ff */
[----:B------:R-:W-:-:S05]  /*1720*/  LEA.HI.X R3, R32, c[0x0][0x36c], R31, 0x2, P0 ;  /* 0x0000db0020037a11 */ /* 0x000fca00000f141f */
[----:B------:R1:W5:Y:S01]  /*1730*/  LDG.E R0, [R2.64] ;  /* 0x0000000602007981 */ /* 0x000362000c1e1900 */
[----:B------:R-:W-:Y:S05]  /*1740*/  BRA `(.L_x_24) ;  /* 0x0000005000007947 */ /* 0x000fea0003800000 */
.L_x_23:
[----:B------:R-:W-:Y:S01]  /*1750*/  MOV R0, c[0x0][0x1d0] ;  /* 0x0000740000007a02 */ /* 0x000fe20000000f00 */
[----:B------:R-:W-:Y:S05]  /*1760*/  @!P5 BRA `(.L_x_24) ;  /* 0x000000300000d947 */ /* 0x000fea0003800000 */
[----:B-1----:R-:W2:Y:S04]  /*1770*/  LDG.E R4, [R2.64] ;  /* 0x0000000602047981 */ /* 0x002ea8000c1e1900 */
[----:B------:R-:W2:Y:S02]  /*1780*/  LDG.E R0, [R2.64+0x4] ;  /* 0x0000040602007981 */ /* 0x000ea4000c1e1900 */
[----:B--2---:R-:W-:-:S04]  /*1790*/  IADD3 R0, -R4, R0, RZ ;  /* 0x0000000004007210 */ /* 0x004fc80007ffe1ff */
.L_x_24:
[----:B-1----:R-:W-:Y:S01]  /*17a0*/  LOP3.LUT R2, R10, 0xff000000, RZ, 0xc0, !PT ;  /* 0xff0000000a027812 */ /* 0x002fe200078ec0ff */
[----:B-----5:R-:W-:Y:S01]  /*17b0*/  IMAD.IADD R24, R0, 0x1, -R8 ;  /* 0x0000000100187824 */ /* 0x020fe200078e0a08 */
[----:B------:R-:W-:Y:S01]  /*17c0*/  LOP3.LUT R3, R10, 0xff0000, RZ, 0xc0, !PT ;  /* 0x00ff00000a037812 */ /* 0x000fe200078ec0ff */
[----:B------:R-:W-:Y:S01]  /*17d0*/  BSSY B0, `(.L_x_25) ;  /* 0x000002d000007945 */ /* 0x000fe20003800000 */
[----:B------:R-:W-:Y:S01]  /*17e0*/  SHF.R.U32.HI R4, RZ, 0x8, R2 ;  /* 0x00000008ff047819 */ /* 0x000fe20000011602 */
[----:B------:R-:W-:Y:S01]  /*17f0*/  IMAD.IADD R19, R9, 0x1, R8 ;  /* 0x0000000109137824 */ /* 0x000fe200078e0208 */
[----:B------:R-:W-:-:S02]  /*1800*/  IADD3 R0, R24, 0x2f, RZ ;  /* 0x0000002f18007810 */ /* 0x000fc40007ffe0ff */
[----:B------:R-:W-:Y:S02]  /*1810*/  LEA.HI R3, R3, R4, RZ, 0x10 ;  /* 0x0000000403037211 */ /* 0x000fe400078f80ff */
[----:B------:R-:W-:Y:S01]  /*1820*/  ISETP.GE.AND P0, PT, R24, 0x1, PT ;  /* 0x000000011800780c */ /* 0x000fe20003f06270 */
[----:B------:R-:W-:Y:S01]  /*1830*/  IMAD.HI R0, R0, 0x2aaaaaab, RZ ;  /* 0x2aaaaaab00007827 */ /* 0x000fe200078e02ff */
[----:B------:R-:W-:Y:S02]  /*1840*/  LOP3.LUT R13, R3, 0xff, RZ, 0xc0, !PT ;  /* 0x000000ff030d7812 */ /* 0x000fe400078ec0ff */
[----:B------:R-:W-:Y:S02]  /*1850*/  SHF.R.U32.HI R5, RZ, 0x10, R3 ;  /* 0x00000010ff057819 */ /* 0x000fe40000011603 */
[----:B------:R-:W-:Y:S01]  /*1860*/  SHF.R.U32.HI R2, RZ, 0x1f, R0 ;  /* 0x0000001fff027819 */ /* 0x000fe20000011600 */
[----:B------:R1:W-:Y:S03]  /*1870*/  STL [R1+0x98], R13 ;  /* 0x0000980d01007387 */ /* 0x0003e60000100800 */
[----:B------:R-:W-:Y:S01]  /*1880*/  LEA.HI.SX32 R10, R0, R2, 0x1d ;  /* 0x00000002000a7211 */ /* 0x000fe200078feaff */
[----:B------:R1:W-:Y:S01]  /*1890*/  STL [R1+0x74], R5 ;  /* 0x0000740501007387 */ /* 0x0003e20000100800 */
[----:B------:R-:W-:Y:S01]  /*18a0*/  IMAD.MOV.U32 R2, RZ, RZ, RZ ;  /* 0x000000ffff027224 */ /* 0x000fe200078e00ff */
[----:B------:R-:W-:Y:S05]  /*18b0*/  @!P0 BRA `(.L_x_26) ;  /* 0x000001e000008947 */ /* 0x000fea0003800000 */
[----:B------:R-:W-:Y:S01]  /*18c0*/  ISETP.NE.AND P0, PT, R5, RZ, PT ;  /* 0x000000ff0500720c */ /* 0x000fe20003f05270 */
[----:B------:R-:W-:-:S03]  /*18d0*/  IMAD.MOV.U32 R4, RZ, RZ, RZ ;  /* 0x000000ffff047224 */ /* 0x000fc600078e00ff */
[----:B------:R-:W-:-:S04]  /*18e0*/  SEL R0, R5, c[0x0][0x338], P0 ;  /* 0x0000ce0005007a07 */ /* 0x000fc80000000000 */
[----:B------:R-:W-:Y:S02]  /*18f0*/  IABS R3, R0 ;  /* 0x0000000000037213 */ /* 0x000fe40000000000 */
[----:B------:R-:W-:Y:S02]  /*1900*/  IADD3 R6, R10, -0x1, R0 ;  /* 0xffffffff0a067810 */ /* 0x000fe40007ffe000 */
[----:B------:R-:W2:Y:S02]  /*1910*/  I2F.RP R2, R3 ;  /* 0x0000000300027306 */ /* 0x000ea40000209400 */
[----:B------:R-:W-:-:S06]  /*1920*/  IABS R9, R6 ;  /* 0x0000000600097213 */ /* 0x000fcc0000000000 */
[----:B--2---:R-:W2:Y:S02]  /*1930*/  MUFU.RCP R2, R2 ;  /* 0x0000000200027308 */ /* 0x004ea40000001000 */
[----:B--2---:R-:W-:-:S06]  /*1940*/  IADD3 R2, R2, 0xffffffe, RZ ;  /* 0x0ffffffe02027810 */ /* 0x004fcc0007ffe0ff */
[----:B-1----:R-:W1:Y:S02]  /*1950*/  F2I.FTZ.U32.TRUNC.NTZ R5, R2 ;  /* 0x0000000200057305 */ /* 0x002e64000021f000 */
[----:B-1----:R-:W-:-:S04]  /*1960*/  IMAD.MOV R2, RZ, RZ, -R5 ;  /* 0x000000ffff027224 */ /* 0x002fc800078e0a05 */
[----:B------:R-:W-:Y:S01]  /*1970*/  IMAD.MOV.U32 R7, RZ, RZ, R2 ;  /* 0x000000ffff077224 */ /* 0x000fe200078e0002 */
[----:B------:R-:W-:-:S03]  /*1980*/  IABS R2, R0 ;  /* 0x0000000000027213 */ /* 0x000fc60000000000 */
[----:B------:R-:W-:Y:S02]  /*1990*/  IMAD R7, R7, R3, RZ ;  /* 0x0000000307077224 */ /* 0x000fe400078e02ff */
[----:B------:R-:W-:Y:S02]  /*19a0*/  IMAD.MOV R8, RZ, RZ, -R2 ;  /* 0x000000ffff087224 */ /* 0x000fe400078e0a02 */
[----:B------:R-:W-:-:S04]  /*19b0*/  IMAD.HI.U32 R2, R5, R7, R4 ;  /* 0x0000000705027227 */ /* 0x000fc800078e0004 */
[----:B------:R-:W-:Y:S02]  /*19c0*/  IMAD.MOV.U32 R4, RZ, RZ, R9 ;  /* 0x000000ffff047224 */ /* 0x000fe400078e0009 */
[----:B------:R-:W-:Y:S02]  /*19d0*/  IMAD.MOV.U32 R5, RZ, RZ, R8 ;  /* 0x000000ffff057224 */ /* 0x000fe400078e0008 */
[----:B------:R-:W-:-:S04]  /*19e0*/  IMAD.HI.U32 R2, R2, R4, RZ ;  /* 0x0000000402027227 */ /* 0x000fc800078e00ff */
[----:B------:R-:W-:-:S05]  /*19f0*/  IMAD R4, R2, R5, R4 ;  /* 0x0000000502047224 */ /* 0x000fca00078e0204 */
[----:B------:R-:W-:-:S13]  /*1a00*/  ISETP.GT.U32.AND P0, PT, R3, R4, PT ;  /* 0x000000040300720c */ /* 0x000fda0003f04070 */
[----:B------:R-:W-:Y:S01]  /*1a10*/  @!P0 IMAD.IADD R4, R4, 0x1, -R3 ;  /* 0x0000000104048824 */ /* 0x000fe200078e0a03 */
[----:B------:R-:W-:Y:S02]  /*1a20*/  @!P0 IADD3 R2, R2, 0x1, RZ ;  /* 0x0000000102028810 */ /* 0x000fe40007ffe0ff */
[----:B------:R-:W-:Y:S02]  /*1a30*/  ISETP.NE.AND P0, PT, R0, RZ, PT ;  /* 0x000000ff0000720c */ /* 0x000fe40003f05270 */
[----:B------:R-:W-:Y:S02]  /*1a40*/  ISETP.GE.U32.AND P2, PT, R4, R3, PT ;  /* 0x000000030400720c */ /* 0x000fe40003f46070 */
[----:B------:R-:W-:-:S04]  /*1a50*/  LOP3.LUT R3, R6, R0, RZ, 0x3c, !PT ;  /* 0x0000000006037212 */ /* 0x000fc800078e3cff */
[----:B------:R-:W-:-:S07]  /*1a60*/  ISETP.GE.AND P1, PT, R3, RZ, PT ;  /* 0x000000ff0300720c */ /* 0x000fce0003f26270 */
[----:B------:R-:W-:-:S06]  /*1a70*/  @P2 IADD3 R2, R2, 0x1, RZ ;  /* 0x0000000102022810 */ /* 0x000fcc0007ffe0ff */
[----:B------:R-:W-:Y:S01]  /*1a80*/  @!P1 IMAD.MOV R2, RZ, RZ, -R2 ;  /* 0x000000ffff029224 */ /* 0x000fe200078e0a02 */
[----:B------:R-:W-:Y:S02]  /*1a90*/  @!P0 LOP3.LUT R2, RZ, R0, RZ, 0x33, !PT ;  /* 0x00000000ff028212 */ /* 0x000fe400078e33ff */
.L_x_26:
[----:B------:R-:W-:Y:S05]  /*1aa0*/  BSYNC B0 ;  /* 0x0000000000007941 */ /* 0x000fea0003800000 */
.L_x_25:
[----:B------:R-:W-:Y:S01]  /*1ab0*/  IMAD R249, R13, R2, RZ ;  /* 0x000000020df97224 */ /* 0x000fe200078e02ff */
[----:B------:R-:W-:Y:S01]  /*1ac0*/  PRMT R0, RZ, 0x7610, R0 ;  /* 0x00007610ff007816 */ /* 0x000fe20000000000 */
[----:B------:R-:W-:Y:S01]  /*1ad0*/  IMAD.MOV.U32 R20, RZ, RZ, RZ ;  /* 0x000000ffff147224 */ /* 0x000fe200078e00ff */
[----:B------:R-:W-:Y:S01]  /*1ae0*/  MOV R15, RZ ;  /* 0x000000ff000f7202 */ /* 0x000fe20000000f00 */
[----:B------:R-:W-:Y:S01]  /*1af0*/  IMAD.IADD R2, R249, 0x1, R2 ;  /* 0x00000001f9027824 */ /* 0x000fe200078e0202 */
[----:B------:R2:W-:Y:S01]  /*1b00*/  STL [R1+0x58], R249 ;  /* 0x000058f901007387 */ /* 0x0005e20000100800 */
[----:B------:R-:W-:Y:S01]  /*1b10*/  CS2R R78, SRZ ;  /* 0x00000000004e7805 */ /* 0x000fe2000001ff00 */
[----:B------:R-:W-:Y:S01]  /*1b20*/  CS2R R76, SRZ ;  /* 0x00000000004c7805 */ /* 0x000fe2000001ff00 */
[----:B------:R-:W-:Y:S01]  /*1b30*/  CS2R R126, SRZ ;  /* 0x00000000007e7805 */ /* 0x000fe2000001ff00 */
[----:B------:R-:W-:Y:S01]  /*1b40*/  IMNMX R246, R10, R2, PT ;  /* 0x000000020af67217 */ /* 0x000fe20003800200 */
[----:B------:R-:W-:Y:S01]  /*1b50*/  CS2R R112, SRZ ;  /* 0x0000000000707805 */ /* 0x000fe2000001ff00 */
[----:B------:R-:W-:Y:S01]  /*1b60*/  CS2R R122, SRZ ;  /* 0x00000000007a7805 */ /* 0x000fe2000001ff00 */
[----:B------:R-:W-:Y:S01]  /*1b70*/  CS2R R188, SRZ ;  /* 0x0000000000bc7805 */ /* 0x000fe2000001ff00 */
[----:B------:R-:W-:Y:S01]  /*1b80*/  ISETP.GT.AND P0, PT, R246, R249, PT ;  /* 0x000000f9f600720c */ /* 0x000fe20003f04270 */
        /* <DEDUP_REMOVED lines=59> */
[----:B--2---:R-:W2:Y:S04]  /*1f40*/  LDL R8, [R1+0x54] ;  /* 0x0000540001087983 */ /* 0x004ea80000100800 */
[----:B------:R-:W3:Y:S04]  /*1f50*/  LDL.64 R250, [R1+0x30] ;  /* 0x0000300001fa7983 */ /* 0x000ee80000100a00 */
[----:B------:R-:W4:Y:S04]  /*1f60*/  LDL R26, [R1+0x40] ;  /* 0x00004000011a7983 */ /* 0x000f280000100800 */
[----:B------:R-:W5:Y:S04]  /*1f70*/  LDL R130, [R1+0x3c] ;  /* 0x00003c0001827983 */ /* 0x000f680000100800 */
[----:B------:R-:W3:Y:S04]  /*1f80*/  LDL R27, [R1+0x68] ;  /* 0x00006800011b7983 */ /* 0x000ee80000100800 */
[----:B------:R-:W3:Y:S04]  /*1f90*/  LDL R28, [R1+0x6c] ;  /* 0x00006c00011c7983 */ /* 0x000ee80000100800 */
[----:B------:R-:W3:Y:S04]  /*1fa0*/  LDL R252, [R1+0x38] ;  /* 0x0000380001fc7983 */ /* 0x000ee80000100800 */
[----:B------:R-:W3:Y:S01]  /*1fb0*/  LDL R29, [R1+0x70] ;  /* 0x00007000011d7983 */ /* 0x000ee20000100800 */
[----:B------:R-:W-:-:S04]  /*1fc0*/  ISETP.NE.U32.AND P0, PT, RZ, c[0x0][0x340], PT ;  /* 0x0000d000ff007a0c */ /* 0x000fc80003f05070 */
[----:B------:R-:W-:-:S13]  /*1fd0*/  ISETP.NE.AND.EX P1, PT, RZ, c[0x0][0x344], PT, P0 ;  /* 0x0000d100ff007a0c */ /* 0x000fda0003f25300 */
[----:B------:R-:W-:-:S05]  /*1fe0*/  @P1 IMAD.WIDE R2, R32, R12, c[0x0][0x340] ;  /* 0x0000d00020021625 */ /* 0x000fca00078e020c */
[----:B------:R1:W3:Y:S04]  /*1ff0*/  @P1 LDG.E R23, [R2.64] ;  /* 0x0000000602171981 */ /* 0x0002e8000c1e1900 */
[----:B-1----:R-:W1:Y:S01]  /*2000*/  S2R R5, SR_TID.X ;  /* 0x0000000000057919 */ /* 0x002e620000002100 */
[----:B------:R-:W-:Y:S01]  /*2010*/  IMAD.MOV.U32 R4, RZ, RZ, c[0x0][0x2c4] ;  /* 0x0000b100ff047624 */ /* 0x000fe200078e00ff */
[----:B------:R-:W-:-:S04]  /*2020*/  SHF.R.S32.HI R0, RZ, 0x1f, R11 ;  /* 0x0000001fff007819 */ /* 0x000fc8000001140b */
[----:B------:R-:W-:Y:S01]  /*2030*/  ISETP.NE.AND P0, PT, R4, 0x1, PT ;  /* 0x000000010400780c */ /* 0x000fe20003f05270 */
[----:B------:R-:W-:Y:S01]  /*2040*/  IMAD R0, R0, c[0x0][0x178], RZ ;  /* 0x00005e0000007a24 */ /* 0x000fe200078e02ff */
[--C-:B-1----:R-:W-:Y:S02]  /*2050*/  SHF.R.S32.HI R247, RZ, 0x1f, R5.reuse ;  /* 0x0000001ffff77819 */ /* 0x102fe40000011405 */
[----:B------:R-:W-:Y:S02]  /*2060*/  SHF.R.S32.HI R131, RZ, 0x1f, R5 ;  /* 0x0000001fff837819 */ /* 0x000fe40000011405 */
[-C--:B------:R-:W-:Y:S02]  /*2070*/  LEA.HI R247, R247, R5.reuse, RZ, 0x3 ;  /* 0x00000005f7f77211 */ /* 0x080fe400078f18ff */
[----:B------:R-:W-:Y:S02]  /*2080*/  LEA.HI R131, R131, R5, RZ, 0x3 ;  /* 0x0000000583837211 */ /* 0x000fe400078f18ff */
[----:B------:R-:W-:-:S02]  /*2090*/  LOP3.LUT R247, R247, 0xfffffff8, RZ, 0xc0, !PT ;  /* 0xfffffff8f7f77812 */ /* 0x000fc400078ec0ff */
[----:B------:R-:W-:-:S03]  /*20a0*/  SHF.R.S32.HI R131, RZ, 0x3, R131 ;  /* 0x00000003ff837819 */ /* 0x000fc60000011483 */
[----:B------:R-:W-:Y:S02]  /*20b0*/  IMAD.IADD R247, R5, 0x1, -R247 ;  /* 0x0000000105f77824 */ /* 0x000fe400078e0af7 */
[----:B------:R-:W-:Y:S02]  /*20c0*/  IMAD R0, R11, c[0x0][0x17c], R0 ;  /* 0x00005f000b007a24 */ /* 0x000fe400078e0200 */
[----:B------:R-:W-:Y:S02]  /*20d0*/  IMAD R5, R247, 0x20, R131 ;  /* 0x00000020f7057824 */ /* 0x000fe400078e0283 */
[----:B------:R-:W-:Y:S01]  /*20e0*/  IMAD.WIDE.U32 R2, R11, c[0x0][0x178], RZ ;  /* 0x00005e000b027a25 */ /* 0x000fe200078e00ff */
[----:B------:R-:W-:-:S03]  /*20f0*/  SEL R6, R31, RZ, !P4 ;  /* 0x000000ff1f067207 */ /* 0x000fc60006000000 */
[----:B------:R-:W-:Y:S01]  /*2100*/  IMAD.IADD R3, R3, 0x1, R0 ;  /* 0x0000000103037824 */ /* 0x000fe200078e0200 */
[----:B------:R-:W-:-:S03]  /*2110*/  SEL R4, R32, RZ, !P4 ;  /* 0x000000ff20047207 */ /* 0x000fc60006000000 */
[----:B------:R-:W-:-:S04]  /*2120*/  IMAD.WIDE.U32 R2, R30, c[0x0][0x1b8], R2 ;  /* 0x00006e001e027a25 */ /* 0x000fc800078e0002 */
[----:B------:R-:W-:Y:S02]  /*2130*/  IMAD R3, R30, c[0x0][0x1bc], R3 ;  /* 0x00006f001e037a24 */ /* 0x000fe400078e0203 */
[----:B------:R-:W-:Y:S02]  /*2140*/  IMAD R6, R6, c[0x0][0x1c0], RZ ;  /* 0x0000700006067a24 */ /* 0x000fe400078e02ff */
[----:B------:R-:W-:-:S04]  /*2150*/  IMAD.WIDE.U32 R2, R4, c[0x0][0x1c0], R2 ;  /* 0x0000700004027a25 */ /* 0x000fc800078e0002 */
[----:B------:R-:W-:-:S04]  /*2160*/  IMAD R6, R4, c[0x0][0x1c4], R6 ;  /* 0x0000710004067a24 */ /* 0x000fc800078e0206 */
[----:B------:R-:W-:Y:S01]  /*2170*/  IMAD.IADD R3, R3, 0x1, R6 ;  /* 0x0000000103037824 */ /* 0x000fe200078e0206 */
[----:B------:R-:W-:Y:S01]  /*2180*/  WARPSYNC 0xffffffff ;  /* 0xffffffff00007948 */ /* 0x000fe20003800000 */
[----:B------:R-:W-:Y:S01]  /*2190*/  IMAD R14, R14, c[0x0][0x2c4], RZ ;  /* 0x0000b1000e0e7a24 */ /* 0x000fe200078e02ff */
[----:B------:R-:W-:Y:S01]  /*21a0*/  P2R R25, PR, RZ, 0x2 ;  /* 0x00000002ff197803 */ /* 0x000fe20000000000 */
[----:B------:R-:W-:Y:S01]  /*21b0*/  BAR.SYNC.DEFER_BLOCKING 0x0 ;  /* 0x0000000000007b1d */ /* 0x000fe20000010000 */
[----:B--2---:R-:W-:-:S04]  /*21c0*/  IMAD R5, R8, 0x80, R5 ;  /* 0x0000008008057824 */ /* 0x004fc800078e0205 */
[----:B------:R-:W-:-:S04]  /*21d0*/  @P0 IMAD.HI.U32 R7, R5, c[0x0][0x2c8], RZ ;  /* 0x0000b20005070a27 */ /* 0x000fc800078e00ff */
[----:B------:R-:W-:Y:S01]  /*21e0*/  IMAD.MOV.U32 R0, RZ, RZ, R5 ;  /* 0x000000ffff007224 */ /* 0x000fe200078e0005 */
[----:B------:R-:W-:-:S04]  /*21f0*/  @P0 SHF.R.U32.HI R0, RZ, c[0x0][0x2cc], R7 ;  /* 0x0000b300ff000a19 */ /* 0x000fc80000011607 */
[--C-:B------:R-:W-:Y:S01]  /*2200*/  SHF.R.S32.HI R7, RZ, 0x1f, R0.reuse ;  /* 0x0000001fff077819 */ /* 0x100fe20000011400 */
[----:B------:R-:W-:-:S04]  /*2210*/  IMAD.MOV R4, RZ, RZ, -R0 ;  /* 0x000000ffff047224 */ /* 0x000fc800078e0a00 */
[----:B------:R-:W-:Y:S02]  /*2220*/  IMAD R4, R4, c[0x0][0x2c4], R5 ;  /* 0x0000b10004047a24 */ /* 0x000fe400078e0205 */
[----:B------:R-:W-:Y:S02]  /*2230*/  IMAD R5, R7, c[0x0][0x1b0], RZ ;  /* 0x00006c0007057a24 */ /* 0x000fe400078e02ff */
[----:B------:R-:W-:-:S04]  /*2240*/  IMAD.WIDE.U32 R2, R0, c[0x0][0x1b0], R2 ;  /* 0x00006c0000027a25 */ /* 0x000fc800078e0002 */
[----:B------:R-:W-:Y:S01]  /*2250*/  IMAD R6, R0, c[0x0][0x1b4], R5 ;  /* 0x00006d0000067a24 */ /* 0x000fe200078e0205 */
[----:B------:R-:W-:-:S03]  /*2260*/  SHF.R.S32.HI R5, RZ, 0x1f, R4 ;  /* 0x0000001fff057819 */ /* 0x000fc60000011404 */
[----:B------:R-:W-:Y:S02]  /*2270*/  IMAD.IADD R3, R3, 0x1, R6 ;  /* 0x0000000103037824 */ /* 0x000fe400078e0206 */
[----:B------:R-:W-:Y:S02]  /*2280*/  IMAD R0, R5, c[0x0][0x1a8], RZ ;  /* 0x00006a0005007a24 */ /* 0x000fe400078e02ff */
[----:B------:R-:W-:-:S04]  /*2290*/  IMAD.WIDE.U32 R2, R4, c[0x0][0x1a8], R2 ;  /* 0x00006a0004027a25 */ /* 0x000fc800078e0002 */
[----:B------:R-:W-:Y:S01]  /*22a0*/  IMAD R0, R4, c[0x0][0x1ac], R0 ;  /* 0x00006b0004007a24 */ /* 0x000fe200078e0200 */
[----:B------:R-:W-:-:S03]  /*22b0*/  LEA R18, P0, R2, c[0x0][0x160], 0x1 ;  /* 0x0000580002127a11 */ /* 0x000fc600078008ff */
[----:B------:R-:W-:Y:S02]  /*22c0*/  IMAD.IADD R0, R3, 0x1, R0 ;  /* 0x0000000103007824 */ /* 0x000fe400078e0200 */
[----:B------:R-:W3:Y:S03]  /*22d0*/  SHFL.IDX PT, R3, R18, RZ, 0x181f ;  /* 0x00181fff12037589 */ /* 0x000ee600000e0000 */
[----:B------:R-:W-:Y:S01]  /*22e0*/  LEA.HI.X R15, R2, c[0x0][0x164], R0, 0x1, P0 ;  /* 0x00005900020f7a11 */ /* 0x000fe200000f0c00 */
[----:B------:R-:W-:-:S04]  /*22f0*/  IMAD R20, R8, 0x80, R131 ;  /* 0x0000008008147824 */ /* 0x000fc800078e0283 */
[----:B------:R-:W1:Y:S01]  /*2300*/  SHFL.IDX PT, R4, R15, RZ, 0x181f ;  /* 0x00181fff0f047589 */ /* 0x000e6200000e0000 */
[CC--:B------:R-:W-:Y:S02]  /*2310*/  ISETP.GE.AND P0, PT, R20.reuse, R14.reuse, PT ;  /* 0x0000000e1400720c */ /* 0x0c0fe40003f06270 */
[----:B------:R-:W-:Y:S01]  /*2320*/  IADD3 R5, R20, 0x20, RZ ;  /* 0x0000002014057810 */ /* 0x000fe20007ffe0ff */
[----:B------:R-:W2:Y:S03]  /*2330*/  SHFL.IDX PT, R0, R18, 0x1, 0x181f ;  /* 0x00381f0012007f89 */ /* 0x000ea600000e0000 */
[----:B------:R-:W-:Y:S02]  /*2340*/  ISETP.GE.AND P1, PT, R5, R14, PT ;  /* 0x0000000e0500720c */ /* 0x000fe40003f26270 */
[----:B------:R-:W-:-:S05]  /*2350*/  SHF.R.S32.HI R5, RZ, 0x1f, R19 ;  /* 0x0000001fff057819 */ /* 0x000fca0000011413 */
[-C--:B---3--:R-:W-:Y:S02]  /*2360*/  @!P0 LEA R12, P3, R250, R3.reuse, 0x1 ;  /* 0x00000003fa0c8211 */ /* 0x088fe400078608ff */
[----:B----4-:R-:W-:Y:S02]  /*2370*/  @!P0 LEA R6, P4, R26, R3, 0x1 ;  /* 0x000000031a068211 */ /* 0x010fe400078808ff */
[----:B-1----:R-:W-:Y:S02]  /*2380*/  @!P0 LEA.HI.X R13, R250, R4, R251, 0x1, P3 ;  /* 0x00000004fa0d8211 */ /* 0x002fe400018f0cfb */
[C---:B------:R-:W-:Y:S01]  /*2390*/  IADD3 R19, P3, R131.reuse, R19, RZ ;  /* 0x0000001383137210 */ /* 0x040fe20007f7e0ff */
[----:B------:R-:W1:Y:S01]  /*23a0*/  SHFL.IDX PT, R2, R15, 0x1, 0x181f ;  /* 0x00381f000f027f89 */ /* 0x000e6200000e0000 */
[----:B-----5:R-:W-:Y:S02]  /*23b0*/  @!P0 LEA R8, P5, R130, R3, 0x1 ;  /* 0x0000000382088211 */ /* 0x020fe400078a08ff */
[----:B------:R-:W-:-:S02]  /*23c0*/  LEA.HI.X.SX32 R22, R131, R5, 0x1, P3 ;  /* 0x0000000583167211 */ /* 0x000fc400018f0eff */
[----:B------:R-:W-:Y:S02]  /*23d0*/  ISETP.NE.AND P3, PT, R21, RZ, PT ;  /* 0x000000ff1500720c */ /* 0x000fe40003f65270 */
[-C--:B------:R-:W-:Y:S02]  /*23e0*/  @!P0 LEA.HI.X R7, R26, R4.reuse, R27, 0x1, P4 ;  /* 0x000000041a078211 */ /* 0x080fe400020f0c1b */
[----:B------:R-:W-:Y:S02]  /*23f0*/  @!P0 LEA.HI.X R9, R130, R4, R28, 0x1, P5 ;  /* 0x0000000482098211 */ /* 0x000fe400028f0c1c */
[----:B------:R-:W-:Y:S02]  /*2400*/  ISETP.GE.AND P4, PT, R250, c[0x0][0x198], PT ;  /* 0x00006600fa007a0c */ /* 0x000fe40003f86270 */
[----:B------:R-:W-:Y:S02]  /*2410*/  ISETP.GE.AND P5, PT, R252, c[0x0][0x198], PT ;  /* 0x00006600fc007a0c */ /* 0x000fe40003fa6270 */
[----:B------:R-:W-:-:S02]  /*2420*/  P2R R21, PR, RZ, 0x8 ;  /* 0x00000008ff157803 */ /* 0x000fc40000000000 */
[----:B------:R-:W-:Y:S02]  /*2430*/  ISETP.GE.AND P3, PT, R130, c[0x0][0x198], PT ;  /* 0x0000660082007a0c */ /* 0x000fe40003f66270 */
[----:B------:R-:W-:Y:S02]  /*2440*/  ISETP.GE.AND P6, PT, R26, c[0x0][0x198], PT ;  /* 0x000066001a007a0c */ /* 0x000fe40003fc6270 */
[----:B------:R-:W-:-:S03]  /*2450*/  @!P0 LEA R10, P2, R252, R3, 0x1 ;  /* 0x00000003fc0a8211 */ /* 0x000fc600078408ff */
[----:B------:R3:W-:Y:S01]  /*2460*/  @!P0 LDGSTS.E.BYPASS.LTC128B.128 [R248+0x4080], [R12.64], !P4 ;  /* 0x040800000cf88fae */ /* 0x0007e2000e101d46 */
[----:B------:R-:W-:-:S05]  /*2470*/  @!P0 LEA.HI.X R11, R252, R4, R29, 0x1, P2 ;  /* 0x00000004fc0b8211 */ /* 0x000fca00010f0c1d */
[----:B------:R4:W-:Y:S04]  /*2480*/  @!P0 LDGSTS.E.BYPASS.LTC128B.128 [R248+0x8080], [R10.64], !P5 ;  /* 0x080800000af88fae */ /* 0x0009e8000e901d46 */
[----:B------:R5:W-:Y:S04]  /*2490*/  @!P0 LDGSTS.E.BYPASS.LTC128B.128 [R248+0xc080], [R8.64], !P3 ;  /* 0x0c08000008f88fae */ /* 0x000be8000d901d46 */
[----:B------:R3:W-:Y:S01]  /*24a0*/  @!P0 LDGSTS.E.BYPASS.LTC128B.128 [R248+0x10080], [R6.64], !P6 ;  /* 0x1008000006f88fae */ /* 0x0007e2000f101d46 */
[----:B--2---:R-:W-:-:S04]  /*24b0*/  @!P1 LEA R16, P2, R250, R0, 0x1 ;  /* 0x00000000fa109211 */ /* 0x004fc800078408ff */
[----:B-1----:R-:W-:Y:S02]  /*24c0*/  @!P1 LEA.HI.X R17, R250, R2, R251, 0x1, P2 ;  /* 0x00000002fa119211 */ /* 0x002fe400010f0cfb */
[----:B------:R-:W-:-:S03]  /*24d0*/  IADD3 R3, R20, 0x40, RZ ;  /* 0x0000004014037810 */ /* 0x000fc60007ffe0ff */
[----:B------:R1:W-:Y:S01]  /*24e0*/  @!P1 LDGSTS.E.BYPASS.LTC128B.128 [R248+0x5080], [R16.64], !P4 ;  /* 0x0508000010f89fae */ /* 0x0003e2000e101d46 */
[----:B-----5:R-:W-:-:S04]  /*24f0*/  @!P1 LEA R8, P0, R252, R0, 0x1 ;  /* 0x00000000fc089211 */ /* 0x020fc800078008ff */
[----:B------:R-:W-:Y:S02]  /*2500*/  @!P1 LEA.HI.X R9, R252, R2, R29, 0x1, P0 ;  /* 0x00000002fc099211 */ /* 0x000fe400000f0c1d */
[----:B---3--:R-:W-:-:S03]  /*2510*/  @!P1 LEA R6, P0, R130, R0, 0x1 ;  /* 0x0000000082069211 */ /* 0x008fc600078008ff */
[----:B------:R2:W-:Y:S01]  /*2520*/  @!P1 LDGSTS.E.BYPASS.LTC128B.128 [R248+0x9080], [R8.64], !P5 ;  /* 0x0908000008f89fae */ /* 0x0005e2000e901d46 */
[----:B------:R-:W-:Y:S02]  /*2530*/  @!P1 LEA.HI.X R7, R130, R2, R28, 0x1, P0 ;  /* 0x0000000282079211 */ /* 0x000fe400000f0c1c */
[C---:B------:R-:W-:Y:S02]  /*2540*/  @!P1 LEA R4, P0, R26.reuse, R0, 0x1 ;  /* 0x000000001a049211 */ /* 0x040fe400078008ff */
[----:B------:R-:W2:Y:S02]  /*2550*/  SHFL.IDX PT, R0, R18, 0x2, 0x181f ;  /* 0x00581f0012007f89 */ /* 0x000ea400000e0000 */
[----:B------:R-:W-:Y:S02]  /*2560*/  @!P1 LEA.HI.X R5, R26, R2, R27, 0x1, P0 ;  /* 0x000000021a059211 */ /* 0x000fe400000f0c1b */
[----:B------:R-:W3:Y:S01]  /*2570*/  SHFL.IDX PT, R2, R15, 0x2, 0x181f ;  /* 0x00581f000f027f89 */ /* 0x000ee200000e0000 */
[----:B------:R-:W-:-:S03]  /*2580*/  ISETP.GE.AND P0, PT, R3, R14, PT ;  /* 0x0000000e0300720c */ /* 0x000fc60003f06270 */
[----:B------:R5:W-:Y:S04]  /*2590*/  @!P1 LDGSTS.E.BYPASS.LTC128B.128 [R248+0xd080], [R6.64], !P3 ;  /* 0x0d08000006f89fae */ /* 0x000be8000d901d46 */
[----:B------:R4:W-:Y:S04]  /*25a0*/  @!P1 LDGSTS.E.BYPASS.LTC128B.128 [R248+0x11080], [R4.64], !P6 ;  /* 0x1108000004f89fae */ /* 0x0009e8000f101d46 */
[----:B-1----:R-:W1:Y:S02]  /*25b0*/  SHFL.IDX PT, R16, R18, 0x3, 0x181f ;  /* 0x00781f0012107f89 */ /* 0x002e6400000e0000 */
[----:B--2---:R-:W-:-:S04]  /*25c0*/  @!P0 LEA R8, P1, R252, R0, 0x1 ;  /* 0x00000000fc088211 */ /* 0x004fc800078208ff */
[----:B---3--:R-:W-:Y:S01]  /*25d0*/  @!P0 LEA.HI.X R9, R252, R2, R29, 0x1, P1 ;  /* 0x00000002fc098211 */ /* 0x008fe200008f0c1d */
[----:B------:R-:W2:Y:S01]  /*25e0*/  SHFL.IDX PT, R15, R15, 0x3, 0x181f ;  /* 0x00781f000f0f7f89 */ /* 0x000ea200000e0000 */
[-C--:B------:R-:W-:Y:S02]  /*25f0*/  @!P0 LEA R12, P2, R250, R0.reuse, 0x1 ;  /* 0x00000000fa0c8211 */ /* 0x080fe400078408ff */
[----:B-----5:R-:W-:-:S04]  /*2600*/  @!P0 LEA R6, P1, R130, R0, 0x1 ;  /* 0x0000000082068211 */ /* 0x020fc800078208ff */
[----:B------:R-:W-:Y:S02]  /*2610*/  @!P0 LEA.HI.X R7, R130, R2, R28, 0x1, P1 ;  /* 0x0000000282078211 */ /* 0x000fe400008f0c1c */
[----:B----4-:R-:W-:Y:S02]  /*2620*/  @!P0 LEA R4, P1, R26, R0, 0x1 ;  /* 0x000000001a048211 */ /* 0x010fe400078208ff */
[----:B------:R-:W-:Y:S02]  /*2630*/  IADD3 R0, R20, 0x60, RZ ;  /* 0x0000006014007810 */ /* 0x000fe40007ffe0ff */
[----:B------:R-:W-:Y:S02]  /*2640*/  @!P0 LEA.HI.X R5, R26, R2, R27, 0x1, P1 ;  /* 0x000000021a058211 */ /* 0x000fe400008f0c1b */
[----:B------:R-:W-:Y:S02]  /*2650*/  ISETP.GE.AND P1, PT, R0, R14, PT ;  /* 0x0000000e0000720c */ /* 0x000fe40003f26270 */
[----:B------:R-:W-:Y:S01]  /*2660*/  @!P0 LEA.HI.X R13, R250, R2, R251, 0x1, P2 ;  /* 0x00000002fa0d8211 */ /* 0x000fe200010f0cfb */
[----:B------:R-:W-:-:S04]  /*2670*/  IMAD.MOV.U32 R14, RZ, RZ, 0x30 ;  /* 0x00000030ff0e7424 */ /* 0x000fc800078e00ff */
[----:B------:R3:W-:Y:S01]  /*2680*/  @!P0 LDGSTS.E.BYPASS.LTC128B.128 [R248+0x6080], [R12.64], !P4 ;  /* 0x060800000cf88fae */ /* 0x0007e2000e101d46 */
[----:B------:R-:W-:-:S03]  /*2690*/  IMAD R0, R22, c[0x0][0x1e0], RZ ;  /* 0x0000780016007a24 */ /* 0x000fc600078e02ff */
[----:B------:R4:W-:Y:S02]  /*26a0*/  @!P0 LDGSTS.E.BYPASS.LTC128B.128 [R248+0xa080], [R8.64], !P5 ;  /* 0x0a08000008f88fae */ /* 0x0009e4000e901d46 */
[C---:B-1----:R-:W-:Y:S02]  /*26b0*/  @!P1 LEA R10, P2, R250.reuse, R16, 0x1 ;  /* 0x00000010fa0a9211 */ /* 0x042fe400078408ff */
[----:B------:R1:W-:Y:S02]  /*26c0*/  @!P0 LDGSTS.E.BYPASS.LTC128B.128 [R248+0xe080], [R6.64], !P3 ;  /* 0x0e08000006f88fae */ /* 0x0003e4000d901d46 */
[----:B--2---:R-:W-:Y:S02]  /*26d0*/  @!P1 LEA.HI.X R11, R250, R15, R251, 0x1, P2 ;  /* 0x0000000ffa0b9211 */ /* 0x004fe400010f0cfb */
[----:B------:R-:W-:Y:S01]  /*26e0*/  ISETP.NE.AND P2, PT, R25, RZ, PT ;  /* 0x000000ff1900720c */ /* 0x000fe20003f45270 */
[----:B------:R2:W-:Y:S01]  /*26f0*/  @!P0 LDGSTS.E.BYPASS.LTC128B.128 [R248+0x12080], [R4.64], !P6 ;  /* 0x1208000004f88fae */ /* 0x0005e2000f101d46 */
[----:B------:R-:W-:-:S02]  /*2700*/  IMAD R14, R246, -0x30, R14 ;  /* 0xffffffd0f60e7824 */ /* 0x000fc400078e020e */
[----:B------:R-:W-:-:S04]  /*2710*/  IMAD.WIDE.U32 R2, R19, c[0x0][0x1e0], R250 ;  /* 0x0000780013027a25 */ /* 0x000fc800078e00fa */
[----:B------:R-:W-:Y:S01]  /*2720*/  IMAD R0, R19, c[0x0][0x1e4], R0 ;  /* 0x0000790013007a24 */ /* 0x000fe200078e0200 */
[----:B------:R-:W-:Y:S01]  /*2730*/  ISETP.NE.AND P3, PT, R21, RZ, PT ;  /* 0x000000ff1500720c */ /* 0x000fe20003f65270 */
[----:B------:R-:W-:Y:S01]  /*2740*/  IMAD.IADD R76, R24, 0x1, R14 ;  /* 0x00000001184c7824 */ /* 0x000fe200078e020e */
[----:B------:R-:W-:Y:S01]  /*2750*/  IADD3 R77, R246, -0x1, RZ ;  /* 0xfffffffff64d7810 */ /* 0x000fe20007ffe0ff */
[----:B------:R5:W-:Y:S01]  /*2760*/  @!P1 LDGSTS.E.BYPASS.LTC128B.128 [R248+0x7080], [R10.64], !P4 ;  /* 0x070800000af89fae */ /* 0x000be2000e101d46 */
[----:B-1----:R-:W-:-:S04]  /*2770*/  IMAD.WIDE.U32 R6, R19, c[0x0][0x208], R250 ;  /* 0x0000820013067a25 */ /* 0x002fc800078e00fa */
[----:B--2---:R-:W-:-:S04]  /*2780*/  IMAD R4, R22, c[0x0][0x208], RZ ;  /* 0x0000820016047a24 */ /* 0x004fc800078e02ff */
[----:B------:R-:W-:Y:S02]  /*2790*/  IMAD R4, R19, c[0x0][0x20c], R4 ;  /* 0x0000830013047a24 */ /* 0x000fe400078e0204 */
[----:B------:R-:W-:Y:S02]  /*27a0*/  IMAD.IADD R5, R3, 0x1, R0 ;  /* 0x0000000103057824 */ /* 0x000fe400078e0200 */
[----:B------:R-:W-:Y:S02]  /*27b0*/  IMAD.IADD R3, R7, 0x1, R4 ;  /* 0x0000000107037824 */ /* 0x000fe400078e0204 */
[----:B------:R-:W-:Y:S01]  /*27c0*/  IMAD.MOV.U32 R4, RZ, RZ, R2 ;  /* 0x000000ffff047224 */ /* 0x000fe200078e0002 */
[----:B------:R-:W-:Y:S01]  /*27d0*/  IMNMX R0, R76, 0x30, PT ;  /* 0x000000304c007817 */ /* 0x000fe20003800200 */
[----:B------:R-:W-:Y:S01]  /*27e0*/  IMAD.MOV.U32 R2, RZ, RZ, R6 ;  /* 0x000000ffff027224 */ /* 0x000fe200078e0006 */
[----:B------:R-:W-:Y:S01]  /*27f0*/  @P2 SHF.R.S32.HI R6, RZ, 0x1f, R23 ;  /* 0x0000001fff062819 */ /* 0x000fe20000011417 */
[----:B------:R-:W-:-:S02]  /*2800*/  @!P2 IMAD.MOV.U32 R23, RZ, RZ, R32 ;  /* 0x000000ffff17a224 */ /* 0x000fc400078e0020 */
[----:B------:R-:W-:Y:S02]  /*2810*/  @!P2 IMAD.MOV.U32 R6, RZ, RZ, R31 ;  /* 0x000000ffff06a224 */ /* 0x000fe400078e001f */
[----:B------:R-:W-:Y:S01]  /*2820*/  IMAD.IADD R7, R0, 0x1, -R131 ;  /* 0x0000000100077824 */ /* 0x000fe200078e0a83 */
[----:B------:R-:W-:Y:S02]  /*2830*/  SEL R0, R23, RZ, !P3 ;  /* 0x000000ff17007207 */ /* 0x000fe40005800000 */
[----:B----4-:R-:W-:Y:S02]  /*2840*/  SEL R8, R6, RZ, !P3 ;  /* 0x000000ff06087207 */ /* 0x010fe40005800000 */
[----:B------:R-:W-:Y:S02]  /*2850*/  @!P1 LEA R6, P3, R252, R16, 0x1 ;  /* 0x00000010fc069211 */ /* 0x000fe400078608ff */
[C---:B------:R-:W-:Y:S02]  /*2860*/  ISETP.GE.AND P2, PT, R7.reuse, 0x1, PT ;  /* 0x000000010700780c */ /* 0x040fe40003f46270 */
[----:B------:R-:W-:-:S02]  /*2870*/  ISETP.GE.AND P0, PT, R7, 0x21, PT ;  /* 0x000000210700780c */ /* 0x000fc40003f06270 */
[----:B------:R-:W-:Y:S01]  /*2880*/  @!P1 LEA.HI.X R7, R252, R15, R29, 0x1, P3 ;  /* 0x0000000ffc079211 */ /* 0x000fe200018f0c1d */
[----:B------:R-:W-:Y:S01]  /*2890*/  IMAD.WIDE.U32 R4, R30, c[0x0][0x1e8], R4 ;  /* 0x00007a001e047a25 */ /* 0x000fe200078e0004 */
[----:B---3--:R-:W-:-:S03]  /*28a0*/  SHF.R.S32.HI R13, RZ, 0x1f, R77 ;  /* 0x0000001fff0d7819 */ /* 0x008fc6000001144d */
[----:B------:R-:W-:Y:S01]  /*28b0*/  IMAD.WIDE.U32 R2, R30, c[0x0][0x210], R2 ;  /* 0x000084001e027a25 */ /* 0x000fe200078e0002 */
[----:B------:R1:W-:Y:S01]  /*28c0*/  @!P1 LDGSTS.E.BYPASS.LTC128B.128 [R248+0xb080], [R6.64], !P5 ;  /* 0x0b08000006f89fae */ /* 0x0003e2000e901d46 */
[----:B------:R-:W-:Y:S02]  /*28d0*/  ISETP.GE.AND P5, PT, R130, c[0x0][0x198], PT ;  /* 0x0000660082007a0c */ /* 0x000fe40003fa6270 */
[C---:B------:R-:W-:Y:S02]  /*28e0*/  IMAD R5, R30.reuse, c[0x0][0x1ec], R5 ;  /* 0x00007b001e057a24 */ /* 0x040fe400078e0205 */
[----:B------:R-:W-:Y:S02]  /*28f0*/  IMAD R3, R30, c[0x0][0x214], R3 ;  /* 0x000085001e037a24 */ /* 0x000fe400078e0203 */
[----:B------:R-:W-:Y:S02]  /*2900*/  IMAD R9, R8, c[0x0][0x1f0], RZ ;  /* 0x00007c0008097a24 */ /* 0x000fe400078e02ff */
[----:B-----5:R-:W-:-:S02]  /*2910*/  IMAD R11, R13, c[0x0][0x1e0], RZ ;  /* 0x000078000d0b7a24 */ /* 0x020fc400078e02ff */
[C---:B------:R-:W-:Y:S02]  /*2920*/  IMAD R10, R0.reuse, c[0x0][0x1f4], R9 ;  /* 0x00007d00000a7a24 */ /* 0x040fe400078e0209 */
[----:B------:R-:W-:-:S04]  /*2930*/  IMAD.WIDE.U32 R80, R0, c[0x0][0x1f0], R4 ;  /* 0x00007c0000507a25 */ /* 0x000fc800078e0004 */
[----:B------:R-:W-:-:S04]  /*2940*/  IMAD.WIDE.U32 R18, R0, c[0x0][0x218], R2 ;  /* 0x0000860000127a25 */ /* 0x000fc800078e0002 */
[----:B------:R-:W-:-:S04]  /*2950*/  IMAD.WIDE.U32 R2, R77, c[0x0][0x1e0], RZ ;  /* 0x000078004d027a25 */ /* 0x000fc800078e00ff */
[----:B-1----:R-:W-:Y:S01]  /*2960*/  IMAD R6, R8, c[0x0][0x218], RZ ;  /* 0x0000860008067a24 */ /* 0x002fe200078e02ff */
[----:B------:R-:W-:-:S03]  /*2970*/  @!P1 LEA R8, P4, R130, R16, 0x1 ;  /* 0x0000001082089211 */ /* 0x000fc600078808ff */
[----:B------:R-:W-:Y:S02]  /*2980*/  IMAD R12, R0, c[0x0][0x21c], R6 ;  /* 0x00008700000c7a24 */ /* 0x000fe400078e0206 */
[----:B------:R-:W-:Y:S01]  /*2990*/  IMAD R0, R77, c[0x0][0x1e4], R11 ;  /* 0x000079004d007a24 */ /* 0x000fe200078e020b */
[----:B------:R-:W-:Y:S01]  /*29a0*/  @!P1 LEA R6, P3, R26, R16, 0x1 ;  /* 0x000000101a069211 */ /* 0x000fe200078608ff */
[----:B------:R-:W-:Y:S01]  /*29b0*/  IMAD.IADD R79, R81, 0x1, R10 ;  /* 0x00000001514f7824 */ /* 0x000fe200078e020a */
[-C--:B------:R-:W-:Y:S01]  /*29c0*/  @!P1 LEA.HI.X R9, R130, R15.reuse, R28, 0x1, P4 ;  /* 0x0000000f82099211 */ /* 0x080fe200020f0c1c */
[----:B------:R-:W-:Y:S02]  /*29d0*/  IMAD.IADD R0, R3, 0x1, R0 ;  /* 0x0000000103007824 */ /* 0x000fe400078e0200 */
[----:B------:R-:W-:Y:S01]  /*29e0*/  IMAD.MOV.U32 R78, RZ, RZ, R80 ;  /* 0x000000ffff4e7224 */ /* 0x000fe200078e0050 */
[----:B------:R-:W-:Y:S01]  /*29f0*/  @!P1 LEA.HI.X R7, R26, R15, R27, 0x1, P3 ;  /* 0x0000000f1a079211 */ /* 0x000fe200018f0c1b */
[----:B------:R1:W-:Y:S01]  /*2a00*/  @!P1 LDGSTS.E.BYPASS.LTC128B.128 [R248+0xf080], [R8.64], !P5 ;  /* 0x0f08000008f89fae */ /* 0x0003e2000e901d46 */
[----:B------:R-:W-:Y:S01]  /*2a10*/  IMAD R0, R0, 0x30, RZ ;  /* 0x0000003000007824 */ /* 0x000fe200078e02ff */
[----:B------:R-:W-:Y:S01]  /*2a20*/  ISETP.GE.AND P5, PT, R250, c[0x0][0x1d4], PT ;  /* 0x00007500fa007a0c */ /* 0x000fe20003fa6270 */
[----:B------:R-:W-:Y:S01]  /*2a30*/  IMAD.WIDE.U32 R4, R2, 0x30, R78 ;  /* 0x0000003002047825 */ /* 0x000fe200078e004e */
[----:B------:R-:W-:Y:S01]  /*2a40*/  ISETP.GE.AND P4, PT, R252, c[0x0][0x1d4], PT ;  /* 0x00007500fc007a0c */ /* 0x000fe20003f86270 */
[----:B------:R2:W-:Y:S01]  /*2a50*/  @!P1 LDGSTS.E.BYPASS.LTC128B.128 [R248+0x13080], [R6.64], !P6 ;  /* 0x1308000006f89fae */ /* 0x0005e2000f101d46 */
[----:B------:R-:W-:Y:S01]  /*2a60*/  ISETP.GE.AND P3, PT, R130, c[0x0][0x1d4], PT ;  /* 0x0000750082007a0c */ /* 0x000fe20003f66270 */
[----:B------:R-:W-:Y:S01]  /*2a70*/  IMAD R3, R13, c[0x0][0x208], RZ ;  /* 0x000082000d037a24 */ /* 0x000fe200078e02ff */
[----:B------:R-:W-:Y:S01]  /*2a80*/  ISETP.GE.AND P6, PT, R26, c[0x0][0x1d4], PT ;  /* 0x000075001a007a0c */ /* 0x000fe20003fc6270 */
[----:B------:R-:W-:Y:S01]  /*2a90*/  IMAD.IADD R0, R5, 0x1, R0 ;  /* 0x0000000105007824 */ /* 0x000fe200078e0200 */
[----:B------:R-:W-:Y:S01]  /*2aa0*/  @P2 LEA R2, P1, R4, c[0x0][0x1c8], 0x1 ;  /* 0x0000720004022a11 */ /* 0x000fe200078208ff */
[----:B------:R-:W0:Y:S01]  /*2ab0*/  LDGDEPBAR ;  /* 0x00000000000079af */ /* 0x000e220000000000 */
[----:B------:R-:W-:-:S02]  /*2ac0*/  IMAD.IADD R17, R19, 0x1, R12 ;  /* 0x0000000113117824 */ /* 0x000fc400078e020c */
[----:B------:R-:W-:Y:S02]  /*2ad0*/  IMAD.MOV.U32 R16, RZ, RZ, R18 ;  /* 0x000000ffff107224 */ /* 0x000fe400078e0012 */
[----:B--2---:R-:W-:Y:S02]  /*2ae0*/  IMAD.MOV.U32 R6, RZ, RZ, 0x20 ;  /* 0x00000020ff067424 */ /* 0x004fe400078e00ff */
[----:B------:R-:W-:Y:S01]  /*2af0*/  IMAD R7, R77, c[0x0][0x20c], R3 ;  /* 0x000083004d077a24 */ /* 0x000fe200078e0203 */
[----:B------:R-:W-:Y:S01]  /*2b00*/  @P2 LEA.HI.X R3, R4, c[0x0][0x1cc], R0, 0x1, P1 ;  /* 0x0000730004032a11 */ /* 0x000fe200008f0c00 */
[----:B------:R-:W-:-:S04]  /*2b10*/  IMAD.WIDE.U32 R10, R6, c[0x0][0x1e0], RZ ;  /* 0x00007800060a7a25 */ /* 0x000fc800078e00ff */
[----:B-1----:R-:W-:Y:S01]  /*2b20*/  IMAD.WIDE.U32 R8, R77, c[0x0][0x208], RZ ;  /* 0x000082004d087a25 */ /* 0x002fe200078e00ff */
[----:B------:R1:W-:Y:S03]  /*2b30*/  @P2 LDGSTS.E.BYPASS.LTC128B.128 [R248+0x14080], [R2.64], !P5 ;  /* 0x1408000002f82fae */ /* 0x0003e6000e901d46 */
[----:B------:R-:W-:Y:S01]  /*2b40*/  IMAD R12, R6, c[0x0][0x1e4], RZ ;  /* 0x00007900060c7a24 */ /* 0x000fe200078e02ff */
[----:B------:R1:W-:Y:S01]  /*2b50*/  @P2 LDGSTS.E.BYPASS.LTC128B.128 [R248+0x15880], [R2.64+0x80], !P4 ;  /* 0x1588008002f82fae */ /* 0x0003e2000e101d46 */
[----:B------:R-:W-:-:S03]  /*2b60*/  @P0 IADD3 R6, P1, R4, R10, RZ ;  /* 0x0000000a04060210 */ /* 0x000fc60007f3e0ff */
[----:B------:R1:W-:Y:S01]  /*2b70*/  @P2 LDGSTS.E.BYPASS.LTC128B.128 [R248+0x17080], [R2.64+0x100], !P3 ;  /* 0x1708010002f82fae */ /* 0x0003e2000d901d46 */
[----:B------:R-:W-:-:S03]  /*2b80*/  IMAD.WIDE.U32 R4, R8, 0x30, R16 ;  /* 0x0000003008047825 */ /* 0x000fc600078e0010 */
[----:B------:R1:W-:Y:S01]  /*2b90*/  @P2 LDGSTS.E.BYPASS.LTC128B.128 [R248+0x18880], [R2.64+0x180], !P6 ;  /* 0x1888018002f82fae */ /* 0x0003e2000f101d46 */
[----:B------:R-:W-:Y:S02]  /*2ba0*/  ISETP.GE.AND P2, PT, R252, c[0x0][0x1d4], PT ;  /* 0x00007500fc007a0c */ /* 0x000fe40003f46270 */
[----:B------:R-:W-:Y:S02]  /*2bb0*/  @P0 IADD3.X R8, R0, R11, R12, P1, !PT ;  /* 0x0000000b00080210 */ /* 0x000fe40000ffe40c */
[----:B-1----:R-:W-:-:S04]  /*2bc0*/  @P0 LEA R2, P1, R6, c[0x0][0x1c8], 0x1 ;  /* 0x0000720006020a11 */ /* 0x002fc800078208ff */
[----:B------:R-:W-:-:S05]  /*2bd0*/  @P0 LEA.HI.X R3, R6, c[0x0][0x1cc], R8, 0x1, P1 ;  /* 0x0000730006030a11 */ /* 0x000fca00008f0c08 */
[----:B------:R1:W-:Y:S04]  /*2be0*/  @P0 LDGSTS.E.BYPASS.LTC128B.128 [R248+0x15080], [R2.64], !P5 ;  /* 0x1508000002f80fae */ /* 0x0003e8000e901d46 */
[----:B------:R1:W-:Y:S04]  /*2bf0*/  @P0 LDGSTS.E.BYPASS.LTC128B.128 [R248+0x16880], [R2.64+0x80], !P2 ;  /* 0x1688008002f80fae */ /* 0x0003e8000d101d46 */
[----:B------:R1:W-:Y:S04]  /*2c00*/  @P0 LDGSTS.E.BYPASS.LTC128B.128 [R248+0x18080], [R2.64+0x100], !P3 ;  /* 0x1808010002f80fae */ /* 0x0003e8000d901d46 */
[----:B------:R1:W-:Y:S04]  /*2c10*/  @P0 LDGSTS.E.BYPASS.LTC128B.128 [R248+0x19880], [R2.64+0x180], !P6 ;  /* 0x1988018002f80fae */ /* 0x0003e8000f101d46 */
[----:B------:R-:W0:Y:S04]  /*2c20*/  LDGDEPBAR ;  /* 0x00000000000079af */ /* 0x000e280000000000 */
[----:B------:R-:W-:Y:S04]  /*2c30*/  STL.64 [R1+0x20], R80 ;  /* 0x0000205001007387 */ /* 0x000fe80000100a00 */
[----:B------:R-:W-:Y:S04]  /*2c40*/  STL.64 [R1+0x28], R18 ;  /* 0x0000281201007387 */ /* 0x000fe80000100a00 */
[----:B------:R-:W-:Y:S04]  /*2c50*/  STL.64 [R1+0x10], R78 ;  /* 0x0000104e01007387 */ /* 0x000fe80000100a00 */
[----:B------:R2:W-:Y:S01]  /*2c60*/  STL.64 [R1+0x18], R16 ;  /* 0x0000181001007387 */ /* 0x0005e20000100a00 */
[----:B------:R-:W-:-:S04]  /*2c70*/  DEPBAR.LE SB0, 0x1 ;  /* 0x000080400000791a */ /* 0x000fc80000000000 */
[----:B------:R-:W-:Y:S06]  /*2c80*/  BAR.SYNC.DEFER_BLOCKING 0x0 ;  /* 0x0000000000007b1d */ /* 0x000fec0000010000 */
[----:B--2---:R-:W2:Y:S01]  /*2c90*/  S2R R16, SR_TID.X ;  /* 0x0000000000107919 */ /* 0x004ea20000002100 */
[----:B------:R-:W-:-:S03]  /*2ca0*/  IMAD.IADD R7, R9, 0x1, R7 ;  /* 0x0000000109077824 */ /* 0x000fc600078e0207 */
[----:B------:R-:W-:Y:S04]  /*2cb0*/  LDSM.16.M88.4 R160, [R242] ;  /* 0x00000000f2a0783b */ /* 0x000fe80000000200 */
[----:B------:R-:W-:Y:S04]  /*2cc0*/  LDSM.16.M88.4 R164, [R243] ;  /* 0x00000000f3a4783b */ /* 0x000fe80000000200 */
[----:B------:R-:W-:Y:S04]  /*2cd0*/  LDSM.16.M88.4 R180, [R245] ;  /* 0x00000000f5b4783b */ /* 0x000fe80000000200 */
[----:B------:R-:W-:Y:S04]  /*2ce0*/  LDSM.16.M88.4 R184, [R244] ;  /* 0x00000000f4b8783b */ /* 0x000fe80000000200 */
[----:B------:R-:W-:Y:S01]  /*2cf0*/  LDSM.16.M88.4 R188, [R242+0x4000] ;  /* 0x00400000f2bc783b */ /* 0x000fe20000000200 */
[----:B--2---:R-:W-:-:S03]  /*2d00*/  ISETP.GT.AND P4, PT, R16, 0x7f, PT ;  /* 0x0000007f1000780c */ /* 0x004fc60003f84270 */
[----:B------:R-:W-:Y:S04]  /*2d10*/  LDSM.16.M88.4 R192, [R243+0x4000] ;  /* 0x00400000f3c0783b */ /* 0x000fe80000000200 */
        /* <DEDUP_REMOVED lines=10> */
[----:B------:R-:W-:Y:S01]  /*2dc0*/  BAR.SYNC.DEFER_BLOCKING 0x0 ;  /* 0x0000000000007b1d */ /* 0x000fe20000010000 */
[----:B------:R-:W-:Y:S01]  /*2dd0*/  IMAD R0, R7, 0x30, RZ ;  /* 0x0000003007007824 */ /* 0x000fe200078e02ff */
[----:B------:R-:W-:-:S03]  /*2de0*/  LEA R6, P1, R4, c[0x0][0x1f8], 0x1 ;  /* 0x00007e0004067a11 */ /* 0x000fc600078208ff */
[----:B------:R-:W-:Y:S01]  /*2df0*/  IMAD.IADD R0, R5, 0x1, R0 ;  /* 0x0000000105007824 */ /* 0x000fe200078e0200 */
[----:B-1----:R-:W-:-:S04]  /*2e00*/  SEL R3, RZ, 0xffffffff, P2 ;  /* 0xffffffffff037807 */ /* 0x002fc80001000000 */
[----:B------:R-:W-:Y:S01]  /*2e10*/  LEA.HI.X R7, R4, c[0x0][0x1fc], R0, 0x1, P1 ;  /* 0x00007f0004077a11 */ /* 0x000fe200008f0c00 */
[----:B------:R-:W-:Y:S02]  /*2e20*/  @!P4 IMAD.MOV.U32 R0, RZ, RZ, c[0x0][0x208] ;  /* 0x00008200ff00c624 */ /* 0x000fe400078e00ff */
[----:B------:R-:W-:Y:S01]  /*2e30*/  @!P4 IMAD.MOV.U32 R2, RZ, RZ, c[0x0][0x20c] ;  /* 0x00008300ff02c624 */ /* 0x000fe200078e00ff */
[----:B------:R-:W-:Y:S01]  /*2e40*/  SEL R4, RZ, 0x1, P5 ;  /* 0x00000001ff047807 */ /* 0x000fe20002800000 */
[----:B------:R-:W-:Y:S01]  /*2e50*/  IMAD.SHL.U32 R3, R3, 0x2, RZ ;  /* 0x0000000203037824 */ /* 0x000fe200078e00ff */
[----:B------:R-:W-:-:S04]  /*2e60*/  @!P4 LEA R8, P0, R0, R6, 0x6 ;  /* 0x000000060008c211 */ /* 0x000fc800078030ff */
[----:B------:R-:W-:Y:S02]  /*2e70*/  @!P4 LEA.HI.X R9, R0, R7, R2, 0x6, P0 ;  /* 0x000000070009c211 */ /* 0x000fe400000f3402 */
[----:B------:R-:W-:Y:S01]  /*2e80*/  LOP3.LUT R4, R3, 0x2, R4, 0xe2, !PT ;  /* 0x0000000203047812 */ /* 0x000fe200078ee204 */
[----:B------:R-:W-:-:S04]  /*2e90*/  DEPBAR.LE SB0, 0x0 ;  /* 0x000080000000791a */ /* 0x000fc80000000000 */
[----:B------:R-:W-:Y:S01]  /*2ea0*/  SEL R0, RZ, 0x4, P3 ;  /* 0x00000004ff007807 */ /* 0x000fe20001800000 */
[----:B------:R-:W-:Y:S01]  /*2eb0*/  BAR.SYNC.DEFER_BLOCKING 0x0 ;  /* 0x0000000000007b1d */ /* 0x000fe20000010000 */
[----:B------:R-:W-:Y:S01]  /*2ec0*/  SEL R2, RZ, 0x8, P6 ;  /* 0x00000008ff027807 */ /* 0x000fe20003000000 */
[----:B------:R-:W-:Y:S01]  /*2ed0*/  IMAD.MOV.U32 R5, RZ, RZ, 0x40 ;  /* 0x00000040ff057424 */ /* 0x000fe200078e00ff */
[C---:B------:R-:W-:Y:S02]  /*2ee0*/  LOP3.LUT P5, RZ, R247.reuse, 0x2, RZ, 0xc0, !PT ;  /* 0x00000002f7ff7812 */ /* 0x040fe400078ac0ff */
[----:B------:R-:W-:Y:S02]  /*2ef0*/  LOP3.LUT R4, R2, R4, R0, 0xfe, !PT ;  /* 0x0000000402047212 */ /* 0x000fe400078efe00 */
[----:B------:R-:W-:Y:S02]  /*2f00*/  LOP3.LUT P0, RZ, R247, 0x4, RZ, 0xc0, !PT ;  /* 0x00000004f7ff7812 */ /* 0x000fe4000780c0ff */
[----:B------:R-:W-:-:S02]  /*2f10*/  IADD3 R2, R14, R24, -R131 ;  /* 0x000000180e027210 */ /* 0x000fc40007ffe883 */
[----:B------:R-:W-:Y:S02]  /*2f20*/  LOP3.LUT P4, RZ, R4, 0x1, RZ, 0xc0, !PT ;  /* 0x0000000104ff7812 */ /* 0x000fe4000788c0ff */
[----:B------:R-:W-:Y:S02]  /*2f30*/  SEL R0, R5, 0xffffffc0, !P0 ;  /* 0xffffffc005007807 */ /* 0x000fe40004000000 */
[----:B------:R-:W-:Y:S02]  /*2f40*/  ISETP.LT.OR P0, PT, R2, 0x1, !P4 ;  /* 0x000000010200780c */ /* 0x000fe40006701670 */
[----:B------:R-:W-:-:S05]  /*2f50*/  IADD3 R240, R134, 0x20, RZ ;  /* 0x0000002086f07810 */ /* 0x000fca0007ffe0ff */
[----:B------:R-:W-:Y:S01]  /*2f60*/  IMAD.MOV.U32 R3, RZ, RZ, R240 ;  /* 0x000000ffff037224 */ /* 0x000fe200078e00f0 */
[----:B------:R-:W-:Y:S01]  /*2f70*/  @P5 IADD3 R3, R134, -0x20, RZ ;  /* 0xffffffe086035810 */ /* 0x000fe20007ffe0ff */
[----:B------:R-:W1:Y:S01]  /*2f80*/  LDSM.16.M88.4 R12, [R134] ;  /* 0x00000000860c783b */ /* 0x000e620000000200 */
[----:B------:R-:W-:-:S03]  /*2f90*/  LOP3.LUT P3, RZ, R4, 0x2, RZ, 0xc0, !PT ;  /* 0x0000000204ff7812 */ /* 0x000fc6000786c0ff */
[----:B------:R-:W-:Y:S04]  /*2fa0*/  LDSM.16.M88.4 R24, [R3] ;  /* 0x000000000318783b */ /* 0x000fe80000000200 */
[----:B------:R-:W-:Y:S04]  /*2fb0*/  LDSM.16.M88.4 R36, [R3+0x800] ;  /* 0x000800000324783b */ /* 0x000fe80000000200 */
[----:B------:R-:W-:Y:S04]  /*2fc0*/  LDSM.16.M88.4 R56, [R3+0x1000] ;  /* 0x001000000338783b */ /* 0x000fe80000000200 */
[----:B------:R-:W2:Y:S04]  /*2fd0*/  LDSM.16.M88.4 R20, [R134+0x800] ;  /* 0x000800008614783b */ /* 0x000ea80000000200 */
[----:B------:R-:W3:Y:S04]  /*2fe0*/  LDSM.16.M88.4 R44, [R134+0x1000] ;  /* 0x00100000862c783b */ /* 0x000ee80000000200 */
[----:B------:R-:W-:Y:S01]  /*2ff0*/  @!PT LDS RZ, [RZ] ;  /* 0x00000000fffff984 */ /* 0x000fe20000000800 */
[----:B------:R-:W-:Y:S01]  /*3000*/  @!PT LDS RZ, [RZ] ;  /* 0x00000000fffff984 */ /* 0x000fe20000000800 */
[----:B------:R-:W-:Y:S01]  /*3010*/  @!PT LDS RZ, [RZ] ;  /* 0x00000000fffff984 */ /* 0x000fe20000000800 */
[----:B------:R2:W-:Y:S01]  /*3020*/  LDGSTS.E.BYPASS.LTC128B.128 [R248+0x4080], [R6.64], !P0 ;  /* 0x0408000006f87fae */ /* 0x0005e2000c101d46 */
[----:B------:R-:W-:-:S02]  /*3030*/  ISETP.LT.OR P0, PT, R2, 0x1, !P3 ;  /* 0x000000010200780c */ /* 0x000fc40005f01670 */
[----:B------:R-:W-:-:S11]  /*3040*/  LOP3.LUT P2, RZ, R4, 0x4, RZ, 0xc0, !PT ;  /* 0x0000000404ff7812 */ /* 0x000fd6000784c0ff */
[----:B------:R2:W-:Y:S01]  /*3050*/  LDGSTS.E.BYPASS.LTC128B.128 [R248+0x5880], [R6.64+0x80], !P0 ;  /* 0x0588008006f87fae */ /* 0x0005e2000c101d46 */
[----:B------:R-:W-:Y:S02]  /*3060*/  ISETP.LT.OR P0, PT, R2, 0x1, !P2 ;  /* 0x000000010200780c */ /* 0x000fe40005701670 */
[----:B------:R-:W-:-:S11]  /*3070*/  LOP3.LUT P1, RZ, R4, 0x8, RZ, 0xc0, !PT ;  /* 0x0000000804ff7812 */ /* 0x000fd6000782c0ff */
[----:B------:R2:W-:Y:S01]  /*3080*/  LDGSTS.E.BYPASS.LTC128B.128 [R248+0x7080], [R6.64+0x100], !P0 ;  /* 0x0708010006f87fae */ /* 0x0005e2000c101d46 */
[----:B------:R-:W-:-:S13]  /*3090*/  ISETP.LT.OR P0, PT, R2, 0x1, !P1 ;  /* 0x000000010200780c */ /* 0x000fda0004f01670 */
[----:B------:R2:W-:Y:S01]  /*30a0*/  LDGSTS.E.BYPASS.LTC128B.128 [R248+0x8880], [R6.64+0x180], !P0 ;  /* 0x0888018006f87fae */ /* 0x0005e2000c101d46 */
[----:B------:R-:W-:-:S13]  /*30b0*/  ISETP.GT.AND P0, PT, R16, 0x7f, PT ;  /* 0x0000007f1000780c */ /* 0x000fda0003f04270 */
[----:B------:R-:W-:Y:S02]  /*30c0*/  @!P0 ISETP.LT.OR P0, PT, R2, 0x21, !P4 ;  /* 0x000000210200880c */ /* 0x000fe40006701670 */
[----:B------:R-:W-:-:S13]  /*30d0*/  ISETP.GT.AND P4, PT, R16, 0x7f, PT ;  /* 0x0000007f1000780c */ /* 0x000fda0003f84270 */
[----:B------:R4:W-:Y:S01]  /*30e0*/  @!P4 LDGSTS.E.BYPASS.LTC128B.128 [R248+0x5080], [R8.64], !P0 ;  /* 0x0508000008f8cfae */ /* 0x0009e2000c101d46 */
[----:B------:R-:W-:-:S13]  /*30f0*/  @!P4 ISETP.LT.OR P0, PT, R2, 0x21, !P3 ;  /* 0x000000210200c80c */ /* 0x000fda0005f01670 */
[----:B------:R4:W-:Y:S01]  /*3100*/  @!P4 LDGSTS.E.BYPASS.LTC128B.128 [R248+0x6880], [R8.64+0x80], !P0 ;  /* 0x0688008008f8cfae */ /* 0x0009e2000c101d46 */
[C---:B------:R-:W-:Y:S01]  /*3110*/  @!P4 ISETP.LT.OR P0, PT, R2.reuse, 0x21, !P2 ;  /* 0x000000210200c80c */ /* 0x040fe20005701670 */
[C---:B-1----:R-:W-:Y:S11]  /*3120*/  HMMA.16816.F32 R16, R160.reuse, R12, RZ ;  /* 0x0000000ca010723c */ /* 0x042ff600000018ff */
[----:B------:R-:W-:Y:S01]  /*3130*/  @!UPT UIADD3 URZ, URZ, URZ, URZ ;  /* 0x0000003f3f3ff290 */ /* 0x000fe2000fffe03f */
[----:B------:R4:W-:Y:S01]  /*3140*/  @!P4 LDGSTS.E.BYPASS.LTC128B.128 [R248+0x8080], [R8.64+0x100], !P0 ;  /* 0x0808010008f8cfae */ /* 0x0009e2000c101d46 */
[----:B------:R-:W-:Y:S01]  /*3150*/  @!P4 ISETP.LT.OR P0, PT, R2, 0x21, !P1 ;  /* 0x000000210200c80c */ /* 0x000fe20004f01670 */
[C---:B------:R-:W-:Y:S01]  /*3160*/  IMAD.IADD R2, R134.reuse, 0x1, R0 ;  /* 0x0000000186027824 */ /* 0x040fe200078e0200 */
[C---:B--2---:R-:W-:Y:S11]  /*3170*/  HMMA.16816.F32 R4, R160.reuse, R20, RZ ;  /* 0x00000014a004723c */ /* 0x044ff600000018ff */
[----:B------:R4:W-:Y:S04]  /*3180*/  @!P4 LDGSTS.E.BYPASS.LTC128B.128 [R248+0x9880], [R8.64+0x180], !P0 ;  /* 0x0988018008f8cfae */ /* 0x0009e8000c101d46 */
[----:B------:R-:W1:Y:S01]  /*3190*/  LDSM.16.M88.4 R48, [R2] ;  /* 0x000000000230783b */ /* 0x000e620000000200 */
[----:B------:R-:W-:Y:S01]  /*31a0*/  HMMA.16816.F32 R12, R160, R14, RZ ;  /* 0x0000000ea00c723c */ /* 0x000fe200000018ff */
[----:B------:R-:W-:-:S02]  /*31b0*/  @P5 IADD3 R240, R134, -0x20, RZ ;  /* 0xffffffe086f05810 */ /* 0x000fc40007ffe0ff */
[----:B------:R-:W2:Y:S05]  /*31c0*/  LDSM.16.M88.4 R40, [R2+0x800] ;  /* 0x000800000228783b */ /* 0x000eaa0000000200 */
[C---:B------:R-:W-:Y:S01]  /*31d0*/  HMMA.16816.F32 R16, R164.reuse, R24, R16 ;  /* 0x00000018a410723c */ /* 0x040fe20000001810 */
[----:B------:R-:W-:Y:S01]  /*31e0*/  IMAD.IADD R135, R0, 0x1, R240 ;  /* 0x0000000100877824 */ /* 0x000fe200078e02f0 */
[----:B------:R-:W-:Y:S04]  /*31f0*/  LDSM.16.M88.4 R64, [R240+0x1800] ;  /* 0x00180000f040783b */ /* 0x000fe80000000200 */
[----:B------:R-:W5:Y:S02]  /*3200*/  LDSM.16.M88.4 R52, [R135] ;  /* 0x000000008734783b */ /* 0x000f640000000200 */
[----:B------:R-:W-:Y:S02]  /*3210*/  HMMA.16816.F32 R28, R164, R36, R4 ;  /* 0x00000024a41c723c */ /* 0x000fe40000001804 */
[----:B------:R-:W-:Y:S04]  /*3220*/  LDSM.16.M88.4 R60, [R135+0x800] ;  /* 0x00080000873c783b */ /* 0x000fe80000000200 */
[----:B------:R-:W-:Y:S02]  /*3230*/  LDSM.16.M88.4 R68, [R135+0x1800] ;  /* 0x001800008744783b */ /* 0x000fe40000000200 */
[----:B----4-:R-:W-:Y:S02]  /*3240*/  HMMA.16816.F32 R8, R160, R22, RZ ;  /* 0x00000016a008723c */ /* 0x010fe400000018ff */
[----:B------:R-:W-:Y:S04]  /*3250*/  LDSM.16.M88.4 R20, [R135+0x1000] ;  /* 0x001000008714783b */ /* 0x000fe80000000200 */
[----:B------:R-:W-:Y:S02]  /*3260*/  LDSM.16.M88.4 R72, [R135+0x4800] ;  /* 0x004800008748783b */ /* 0x000fe40000000200 */
[----:B------:R-:W-:Y:S02]  /*3270*/  HMMA.16816.F32 R32, R164, R26, R12 ;  /* 0x0000001aa420723c */ /* 0x000fe4000000180c */
[----:B------:R-:W0:Y:S06]  /*3280*/  LDGDEPBAR ;  /* 0x00000000000079af */ /* 0x000e2c0000000000 */
[C---:B---3--:R-:W-:Y:S08]  /*3290*/  HMMA.16816.F32 R4, R160.reuse, R44, RZ ;  /* 0x0000002ca004723c */ /* 0x048ff000000018ff */
[----:B------:R-:W-:Y:S01]  /*32a0*/  HMMA.16816.F32 R24, R160, R46, RZ ;  /* 0x0000002ea018723c */ /* 0x000fe200000018ff */
[----:B------:R-:W3:Y:S07]  /*32b0*/  LDSM.16.M88.4 R44, [R2+0x1000] ;  /* 0x00100000022c783b */ /* 0x000eee0000000200 */
[----:B-1----:R-:W-:Y:S08]  /*32c0*/  HMMA.16816.F32 R12, R180, R48, R16 ;  /* 0x00000030b40c723c */ /* 0x002ff00000001810 */
[C---:B------:R-:W-:Y:S01]  /*32d0*/  HMMA.16816.F32 R16, R164.reuse, R38, R8 ;  /* 0x00000026a410723c */ /* 0x040fe20000001808 */
[----:B------:R-:W1:Y:S07]  /*32e0*/  LDSM.16.M88.4 R36, [R134+0x1800] ;  /* 0x001800008624783b */ /* 0x000e6e0000000200 */
[C---:B------:R-:W-:Y:S08]  /*32f0*/  HMMA.16816.F32 R8, R164.reuse, R56, R4 ;  /* 0x00000038a408723c */ /* 0x040ff00000001804 */
[----:B------:R-:W-:Y:S01]  /*3300*/  HMMA.16816.F32 R24, R164, R58, R24 ;  /* 0x0000003aa418723c */ /* 0x000fe20000001818 */
[----:B------:R-:W-:Y:S07]  /*3310*/  LDSM.16.M88.4 R56, [R2+0x1800] ;  /* 0x001800000238783b */ /* 0x000fee0000000200 */
[C---:B------:R-:W-:Y:S01]  /*3320*/  HMMA.16816.F32 R32, R180.reuse, R50, R32 ;  /* 0x00000032b420723c */ /* 0x040fe20000001820 */
[----:B------:R-:W4:Y:S07]  /*3330*/  LDSM.16.M88.4 R48, [R134+0x2000] ;  /* 0x002000008630783b */ /* 0x000f2e0000000200 */
[----:B--2---:R-:W-:Y:S08]  /*3340*/  HMMA.16816.F32 R28, R180, R40, R28 ;  /* 0x00000028b41c723c */ /* 0x004ff0000000181c */
[----:B-----5:R-:W-:Y:S08]  /*3350*/  HMMA.16816.F32 R4, R184, R52, R12 ;  /* 0x00000034b804723c */ /* 0x020ff0000000180c */
[C---:B------:R-:W-:Y:S01]  /*3360*/  HMMA.16816.F32 R12, R180.reuse, R42, R16 ;  /* 0x0000002ab40c723c */ /* 0x040fe20000001810 */
[----:B------:R-:W2:Y:S07]  /*3370*/  LDSM.16.M88.4 R40, [R134+0x2800] ;  /* 0x002800008628783b */ /* 0x000eae0000000200 */
[C---:B---3--:R-:W-:Y:S08]  /*3380*/  HMMA.16816.F32 R8, R180.reuse, R44, R8 ;  /* 0x0000002cb408723c */ /* 0x048ff00000001808 */
[----:B------:R-:W-:Y:S01]  /*3390*/  HMMA.16816.F32 R24, R180, R46, R24 ;  /* 0x0000002eb418723c */ /* 0x000fe20000001818 */
[----:B------:R-:W3:Y:S07]  /*33a0*/  LDSM.16.M88.4 R44, [R240+0x2000] ;  /* 0x00200000f02c783b */ /* 0x000eee0000000200 */
[C---:B------:R-:W-:Y:S01]  /*33b0*/  HMMA.16816.F32 R32, R184.reuse, R54, R32 ;  /* 0x00000036b820723c */ /* 0x040fe20000001820 */
[----:B------:R-:W-:Y:S07]  /*33c0*/  LDSM.16.M88.4 R52, [R2+0x2000] ;  /* 0x002000000234783b */ /* 0x000fee0000000200 */
[----:B------:R-:W-:Y:S08]  /*33d0*/  HMMA.16816.F32 R28, R184, R60, R28 ;  /* 0x0000003cb81c723c */ /* 0x000ff0000000181c */
[----:B-1----:R-:W-:Y:S08]  /*33e0*/  HMMA.16816.F32 R4, R188, R36, R4 ;  /* 0x00000024bc04723c */ /* 0x002ff00000001804 */
[C---:B------:R-:W-:Y:S01]  /*33f0*/  HMMA.16816.F32 R12, R184.reuse, R62, R12 ;  /* 0x0000003eb80c723c */ /* 0x040fe2000000180c */
[----:B------:R-:W-:Y:S07]  /*3400*/  LDSM.16.M88.4 R60, [R134+0x3000] ;  /* 0x00300000863c783b */ /* 0x000fee0000000200 */
[C---:B------:R-:W-:Y:S08]  /*3410*/  HMMA.16816.F32 R16, R184.reuse, R20, R8 ;  /* 0x00000014b810723c */ /* 0x040ff00000001808 */
[----:B------:R-:W-:Y:S08]  /*3420*/  HMMA.16816.F32 R24, R184, R22, R24 ;  /* 0x00000016b818723c */ /* 0x000ff00000001818 */
[C---:B------:R-:W-:Y:S01]  /*3430*/  HMMA.16816.F32 R32, R188.reuse, R38, R32 ;  /* 0x00000026bc20723c */ /* 0x040fe20000001820 */
[----:B------:R-:W1:Y:S07]  /*3440*/  LDSM.16.M88.4 R36, [R240+0x2800] ;  /* 0x00280000f024783b */ /* 0x000e6e0000000200 */
[----:B----4-:R-:W-:Y:S08]  /*3450*/  HMMA.16816.F32 R28, R188, R48, R28 ;  /* 0x00000030bc1c723c */ /* 0x010ff0000000181c */
[----:B------:R-:W-:Y:S08]  /*3460*/  HMMA.16816.F32 R4, R192, R64, R4 ;  /* 0x00000040c004723c */ /* 0x000ff00000001804 */
[C---:B------:R-:W-:Y:S01]  /*3470*/  HMMA.16816.F32 R8, R188.reuse, R50, R12 ;  /* 0x00000032bc08723c */ /* 0x040fe2000000180c */
[----:B------:R-:W-:Y:S07]  /*3480*/  LDSM.16.M88.4 R48, [R135+0x2000] ;  /* 0x002000008730783b */ /* 0x000fee0000000200 */
[C---:B--2---:R-:W-:Y:S08]  /*3490*/  HMMA.16816.F32 R16, R188.reuse, R40, R16 ;  /* 0x00000028bc10723c */ /* 0x044ff00000001810 */
[----:B------:R-:W-:Y:S01]  /*34a0*/  HMMA.16816.F32 R24, R188, R42, R24 ;  /* 0x0000002abc18723c */ /* 0x000fe20000001818 */
[----:B------:R-:W2:Y:S07]  /*34b0*/  LDSM.16.M88.4 R40, [R2+0x2800] ;  /* 0x002800000228783b */ /* 0x000eae0000000200 */
[C---:B------:R-:W-:Y:S01]  /*34c0*/  HMMA.16816.F32 R32, R192.reuse, R66, R32 ;  /* 0x00000042c020723c */ /* 0x040fe20000001820 */
[----:B------:R-:W-:Y:S07]  /*34d0*/  LDSM.16.M88.4 R64, [R2+0x4000] ;  /* 0x004000000240783b */ /* 0x000fee0000000200 */
[----:B---3--:R-:W-:Y:S08]  /*34e0*/  HMMA.16816.F32 R28, R192, R44, R28 ;  /* 0x0000002cc01c723c */ /* 0x008ff0000000181c */
[----:B------:R-:W-:Y:S08]  /*34f0*/  HMMA.16816.F32 R20, R196, R56, R4 ;  /* 0x00000038c414723c */ /* 0x000ff00000001804 */
[C---:B------:R-:W-:Y:S01]  /*3500*/  HMMA.16816.F32 R12, R192.reuse, R46, R8 ;  /* 0x0000002ec00c723c */ /* 0x040fe20000001808 */
[----:B------:R-:W-:Y:S07]  /*3510*/  LDSM.16.M88.4 R44, [R134+0x3800] ;  /* 0x00380000862c783b */ /* 0x000fee0000000200 */
[C---:B-1----:R-:W-:Y:S08]  /*3520*/  HMMA.16816.F32 R8, R192.reuse, R36, R16 ;  /* 0x00000024c008723c */ /* 0x042ff00000001810 */
[----:B------:R-:W-:Y:S01]  /*3530*/  HMMA.16816.F32 R4, R192, R38, R24 ;  /* 0x00000026c004723c */ /* 0x000fe20000001818 */
[----:B------:R-:W1:Y:S07]  /*3540*/  LDSM.16.M88.4 R36, [R135+0x2800] ;  /* 0x002800008724783b */ /* 0x000e6e0000000200 */
[C---:B------:R-:W-:Y:S01]  /*3550*/  HMMA.16816.F32 R32, R196.reuse, R58, R32 ;  /* 0x0000003ac420723c */ /* 0x040fe20000001820 */
[----:B------:R-:W-:Y:S07]  /*3560*/  LDSM.16.M88.4 R56, [R2+0x3000] ;  /* 0x003000000238783b */ /* 0x000fee0000000200 */
[----:B------:R-:W-:Y:S08]  /*3570*/  HMMA.16816.F32 R28, R196, R52, R28 ;  /* 0x00000034c41c723c */ /* 0x000ff0000000181c */
[----:B------:R-:W-:Y:S08]  /*3580*/  HMMA.16816.F32 R20, R200, R68, R20 ;  /* 0x00000044c814723c */ /* 0x000ff00000001814 */
[C---:B------:R-:W-:Y:S01]  /*3590*/  HMMA.16816.F32 R24, R196.reuse, R54, R12 ;  /* 0x00000036c418723c */ /* 0x040fe2000000180c */
[----:B------:R-:W3:Y:S07]  /*35a0*/  LDSM.16.M88.4 R52, [R240+0x3000] ;  /* 0x00300000f034783b */ /* 0x000eee0000000200 */
[C---:B--2---:R-:W-:Y:S08]  /*35b0*/  HMMA.16816.F32 R16, R196.reuse, R40, R8 ;  /* 0x00000028c410723c */ /* 0x044ff00000001808 */
[----:B------:R-:W-:Y:S01]  /*35c0*/  HMMA.16816.F32 R8, R196, R42, R4 ;  /* 0x0000002ac408723c */ /* 0x000fe20000001804 */
[----:B------:R-:W-:Y:S07]  /*35d0*/  LDSM.16.M88.4 R40, [R134+0x4000] ;  /* 0x004000008628783b */ /* 0x000fee0000000200 */
[C---:B------:R-:W-:Y:S01]  /*35e0*/  HMMA.16816.F32 R4, R200.reuse, R70, R32 ;  /* 0x00000046c804723c */ /* 0x040fe20000001820 */
[----:B------:R-:W-:Y:S07]  /*35f0*/  LDSM.16.M88.4 R68, [R2+0x4800] ;  /* 0x004800000244783b */ /* 0x000fee0000000200 */
[----:B------:R-:W-:Y:S08]  /*3600*/  HMMA.16816.F32 R12, R200, R48, R28 ;  /* 0x00000030c80c723c */ /* 0x000ff0000000181c */
[C---:B------:R-:W-:Y:S08]  /*3610*/  HMMA.16816.F32 R20, R204.reuse, R60, R20 ;  /* 0x0000003ccc14723c */ /* 0x040ff00000001814 */
[----:B------:R-:W-:Y:S01]  /*3620*/  HMMA.16816.F32 R4, R204, R62, R4 ;  /* 0x0000003ecc04723c */ /* 0x000fe20000001804 */
[----:B------:R-:W-:Y:S07]  /*3630*/  LDSM.16.M88.4 R60, [R240+0x5000] ;  /* 0x00500000f03c783b */ /* 0x000fee0000000200 */
[C---:B------:R-:W-:Y:S01]  /*3640*/  HMMA.16816.F32 R32, R200.reuse, R50, R24 ;  /* 0x00000032c820723c */ /* 0x040fe20000001818 */
[----:B------:R-:W2:Y:S04]  /*3650*/  LDSM.16.M88.4 R24, [R240+0x3800] ;  /* 0x00380000f018783b */ /* 0x000ea80000000200 */
[----:B------:R-:W-:Y:S03]  /*3660*/  LDSM.16.M88.4 R48, [R240+0x4000] ;  /* 0x00400000f030783b */ /* 0x000fe60000000200 */
[----:B-1----:R-:W-:Y:S08]  /*3670*/  HMMA.16816.F32 R28, R200, R36, R16 ;  /* 0x00000024c81c723c */ /* 0x002ff00000001810 */
[----:B------:R-:W-:Y:S08]  /*3680*/  HMMA.16816.F32 R16, R204, R44, R12 ;  /* 0x0000002ccc10723c */ /* 0x000ff0000000180c */
[C---:B---3--:R-:W-:Y:S01]  /*3690*/  HMMA.16816.F32 R12, R208.reuse, R52, R20 ;  /* 0x00000034d00c723c */ /* 0x048fe20000001814 */
[----:B------:R-:W1:Y:S07]  /*36a0*/  LDSM.16.M88.4 R20, [R135+0x3000] ;  /* 0x003000008714783b */ /* 0x000e6e0000000200 */
[----:B------:R-:W-:Y:S01]  /*36b0*/  HMMA.16816.F32 R4, R208, R54, R4 ;  /* 0x00000036d004723c */ /* 0x000fe20000001804 */
[----:B------:R-:W3:Y:S07]  /*36c0*/  LDSM.16.M88.4 R52, [R2+0x3800] ;  /* 0x003800000234783b */ /* 0x000eee0000000200 */
[----:B------:R-:W-:Y:S08]  /*36d0*/  HMMA.16816.F32 R36, R200, R38, R8 ;  /* 0x00000026c824723c */ /* 0x000ff00000001808 */
[----:B------:R-:W-:Y:S01]  /*36e0*/  HMMA.16816.F32 R8, R204, R46, R32 ;  /* 0x0000002ecc08723c */ /* 0x000fe20000001820 */
[----:B------:R-:W4:Y:S04]  /*36f0*/  LDSM.16.M88.4 R44, [R134+0x4800] ;  /* 0x00480000862c783b */ /* 0x000f280000000200 */
[----:B------:R-:W-:Y:S03]  /*3700*/  LDSM.16.M88.4 R32, [R240+0x4800] ;  /* 0x00480000f020783b */ /* 0x000fe60000000200 */
[----:B------:R-:W-:Y:S08]  /*3710*/  HMMA.16816.F32 R12, R212, R56, R12 ;  /* 0x00000038d40c723c */ /* 0x000ff0000000180c */
[----:B--2---:R-:W-:Y:S08]  /*3720*/  HMMA.16816.F32 R16, R208, R24, R16 ;  /* 0x00000018d010723c */ /* 0x004ff00000001810 */
[----:B------:R-:W-:Y:S01]  /*3730*/  HMMA.16816.F32 R4, R212, R58, R4 ;  /* 0x0000003ad404723c */ /* 0x000fe20000001804 */
[----:B------:R-:W-:Y:S07]  /*3740*/  LDSM.16.M88.4 R56, [R134+0x5800] ;  /* 0x005800008638783b */ /* 0x000fee0000000200 */
[----:B------:R-:W-:Y:S01]  /*3750*/  HMMA.16816.F32 R8, R208, R26, R8 ;  /* 0x0000001ad008723c */ /* 0x000fe20000001808 */
[----:B------:R-:W2:Y:S07]  /*3760*/  LDSM.16.M88.4 R24, [R135+0x3800] ;  /* 0x003800008718783b */ /* 0x000eae0000000200 */
[----:B-1----:R-:W-:Y:S08]  /*3770*/  HMMA.16816.F32 R12, R216, R20, R12 ;  /* 0x00000014d80c723c */ /* 0x002ff0000000180c */
[C---:B------:R-:W-:Y:S08]  /*3780*/  HMMA.16816.F32 R28, R204.reuse, R40, R28 ;  /* 0x00000028cc1c723c */ /* 0x040ff0000000181c */
[----:B------:R-:W-:Y:S01]  /*3790*/  HMMA.16816.F32 R40, R204, R42, R36 ;  /* 0x0000002acc28723c */ /* 0x000fe20000001824 */
[----:B------:R-:W1:Y:S07]  /*37a0*/  LDSM.16.M88.4 R36, [R134+0x5000] ;  /* 0x005000008624783b */ /* 0x000e6e0000000200 */
[----:B---3--:R-:W-:Y:S08]  /*37b0*/  HMMA.16816.F32 R16, R212, R52, R16 ;  /* 0x00000034d410723c */ /* 0x008ff00000001810 */
[----:B------:R-:W-:Y:S08]  /*37c0*/  HMMA.16816.F32 R4, R216, R22, R4 ;  /* 0x00000016d804723c */ /* 0x000ff00000001804 */
[----:B----4-:R-:W-:Y:S08]  /*37d0*/  HMMA.16816.F32 R12, R220, R44, R12 ;  /* 0x0000002cdc0c723c */ /* 0x010ff0000000180c */
[----:B------:R-:W-:Y:S08]  /*37e0*/  HMMA.16816.F32 R28, R208, R48, R28 ;  /* 0x00000030d01c723c */ /* 0x000ff0000000181c */
[----:B------:R-:W-:Y:S01]  /*37f0*/  HMMA.16816.F32 R20, R212, R54, R8 ;  /* 0x00000036d414723c */ /* 0x000fe20000001808 */
[----:B------:R-:W-:Y:S07]  /*3800*/  LDSM.16.M88.4 R52, [R2+0x5000] ;  /* 0x005000000234783b */ /* 0x000fee0000000200 */
[----:B------:R-:W-:Y:S01]  /*3810*/  HMMA.16816.F32 R40, R208, R50, R40 ;  /* 0x00000032d028723c */ /* 0x000fe20000001828 */
[----:B------:R-:W3:Y:S07]  /*3820*/  LDSM.16.M88.4 R48, [R135+0x4000] ;  /* 0x004000008730783b */ /* 0x000eee0000000200 */
[----:B--2---:R-:W-:Y:S08]  /*3830*/  HMMA.16816.F32 R16, R216, R24, R16 ;  /* 0x00000018d810723c */ /* 0x004ff00000001810 */
[----:B------:R-:W-:Y:S01]  /*3840*/  HMMA.16816.F32 R8, R220, R46, R4 ;  /* 0x0000002edc08723c */ /* 0x000fe20000001804 */
[----:B------:R-:W2:Y:S07]  /*3850*/  LDSM.16.M88.4 R44, [R240+0x5800] ;  /* 0x00580000f02c783b */ /* 0x000eae0000000200 */
[----:B------:R-:W-:Y:S08]  /*3860*/  HMMA.16816.F32 R4, R224, R32, R12 ;  /* 0x00000020e004723c */ /* 0x000ff0000000180c */
[----:B------:R-:W-:Y:S08]  /*3870*/  HMMA.16816.F32 R28, R212, R64, R28 ;  /* 0x00000040d41c723c */ /* 0x000ff0000000181c */
[----:B------:R-:W-:Y:S08]  /*3880*/  HMMA.16816.F32 R20, R216, R26, R20 ;  /* 0x0000001ad814723c */ /* 0x000ff00000001814 */
[----:B-1----:R-:W-:Y:S08]  /*3890*/  HMMA.16816.F32 R16, R220, R36, R16 ;  /* 0x00000024dc10723c */ /* 0x002ff00000001810 */
[----:B------:R-:W-:Y:S08]  /*38a0*/  HMMA.16816.F32 R12, R224, R34, R8 ;  /* 0x00000022e00c723c */ /* 0x000ff00000001808 */
[----:B------:R-:W-:Y:S01]  /*38b0*/  HMMA.16816.F32 R8, R212, R66, R40 ;  /* 0x00000042d408723c */ /* 0x000fe20000001828 */
[----:B------:R-:W1:Y:S07]  /*38c0*/  LDSM.16.M88.4 R40, [R135+0x5000] ;  /* 0x005000008728783b */ /* 0x000e6e0000000200 */
[----:B------:R-:W-:Y:S08]  /*38d0*/  HMMA.16816.F32 R4, R228, R68, R4 ;  /* 0x00000044e404723c */ /* 0x000ff00000001804 */
[----:B---3--:R-:W-:Y:S08]  /*38e0*/  HMMA.16816.F32 R28, R216, R48, R28 ;  /* 0x00000030d81c723c */ /* 0x008ff0000000181c */
[----:B------:R-:W-:Y:S01]  /*38f0*/  HMMA.16816.F32 R24, R220, R38, R20 ;  /* 0x00000026dc18723c */ /* 0x000fe20000001814 */
[----:B------:R-:W3:Y:S07]  /*3900*/  LDSM.16.M88.4 R36, [R2+0x5800] ;  /* 0x005800000224783b */ /* 0x000eee0000000200 */
[----:B------:R-:W-:Y:S08]  /*3910*/  HMMA.16816.F32 R20, R224, R60, R16 ;  /* 0x0000003ce014723c */ /* 0x000ff00000001810 */
[----:B------:R-:W-:Y:S08]  /*3920*/  HMMA.16816.F32 R12, R228, R70, R12 ;  /* 0x00000046e40c723c */ /* 0x000ff0000000180c */
[----:B------:R-:W-:Y:S08]  /*3930*/  HMMA.16816.F32 R8, R216, R50, R8 ;  /* 0x00000032d808723c */ /* 0x000ff00000001808 */
[----:B------:R-:W-:Y:S08]  /*3940*/  HMMA.16816.F32 R32, R232, R72, R4 ;  /* 0x00000048e820723c */ /* 0x000ff00000001804 */
[----:B------:R-:W-:Y:S08]  /*3950*/  HMMA.16816.F32 R4, R220, R56, R28 ;  /* 0x00000038dc04723c */ /* 0x000ff0000000181c */
[----:B------:R-:W-:Y:S01]  /*3960*/  HMMA.16816.F32 R16, R224, R62, R24 ;  /* 0x0000003ee010723c */ /* 0x000fe20000001818 */
[----:B------:R-:W4:Y:S01]  /*3970*/  LDSM.16.M88.4 R24, [R135+0x5800] ;  /* 0x005800008718783b */ /* 0x000f220000000200 */
[----:B------:R-:W-:Y:S01]  /*3980*/  ISETP.GT.AND P0, PT, R77, R249, PT ;  /* 0x000000f94d00720c */ /* 0x000fe20003f04270 */
[----:B------:R-:W-:-:S05]  /*3990*/  DEPBAR.LE SB0, 0x0 ;  /* 0x000080000000791a */ /* 0x000fca0000000000 */
[----:B------:R-:W-:Y:S08]  /*39a0*/  HMMA.16816.F32 R20, R228, R52, R20 ;  /* 0x00000034e414723c */ /* 0x000ff00000001814 */
[----:B------:R-:W-:Y:S01]  /*39b0*/  HMMA.16816.F32 R28, R232, R74, R12 ;  /* 0x0000004ae81c723c */ /* 0x000fe2000000180c */
[----:B------:R-:W-:-:S07]  /*39c0*/  FMUL.FTZ R0, R33, c[0x0][0x320] ;  /* 0x0000c80021007a20 */ /* 0x000fce0000410000 */
[----:B------:R-:W-:Y:S01]  /*39d0*/  HMMA.16816.F32 R12, R220, R58, R8 ;  /* 0x0000003adc0c723c */ /* 0x000fe20000001808 */
[----:B------:R5:W1:Y:S07]  /*39e0*/  MUFU.TANH R48, R0 ;  /* 0x0000000000307308 */ /* 0x000a6e0000002400 */
[----:B--2---:R-:W-:Y:S01]  /*39f0*/  HMMA.16816.F32 R8, R224, R44, R4 ;  /* 0x0000002ce008723c */ /* 0x004fe20000001804 */
[----:B-----5:R-:W-:-:S07]  /*3a00*/  FMUL.FTZ R0, R34, c[0x0][0x320] ;  /* 0x0000c80022007a20 */ /* 0x020fce0000410000 */
[----:B------:R-:W-:Y:S01]  /*3a10*/  HMMA.16816.F32 R4, R228, R54, R16 ;  /* 0x00000036e404723c */ /* 0x000fe20000001810 */
[----:B------:R2:W2:Y:S07]  /*3a20*/  MUFU.TANH R45, R0 ;  /* 0x00000000002d7308 */ /* 0x0004ae0000002400 */
[----:B-1----:R-:W-:Y:S01]  /*3a30*/  HMMA.16816.F32 R20, R232, R40, R20 ;  /* 0x00000028e814723c */ /* 0x002fe20000001814 */
[----:B--2---:R-:W-:-:S04]  /*3a40*/  FMUL.FTZ R0, R35, c[0x0][0x320] ;  /* 0x0000c80023007a20 */ /* 0x004fc80000410000 */
[----:B------:R1:W2:Y:S03]  /*3a50*/  MUFU.TANH R44, R0 ;  /* 0x00000000002c7308 */ /* 0x0002a60000002400 */
[----:B------:R-:W-:Y:S01]  /*3a60*/  HMMA.16816.F32 R16, R224, R46, R12 ;  /* 0x0000002ee010723c */ /* 0x000fe2000000180c */
[----:B-1----:R-:W-:-:S04]  /*3a70*/  FMUL.FTZ R0, R28, c[0x0][0x320] ;  /* 0x0000c8001c007a20 */ /* 0x002fc80000410000 */
[----:B------:R1:W1:Y:S03]  /*3a80*/  MUFU.TANH R34, R0 ;  /* 0x0000000000227308 */ /* 0x0002660000002400 */
[----:B---3--:R-:W-:Y:S01]  /*3a90*/  HMMA.16816.F32 R12, R228, R36, R8 ;  /* 0x00000024e40c723c */ /* 0x008fe20000001808 */
[----:B-1----:R-:W-:-:S04]  /*3aa0*/  FMUL.FTZ R0, R29, c[0x0][0x320] ;  /* 0x0000c8001d007a20 */ /* 0x002fc80000410000 */
[----:B------:R1:W3:Y:S03]  /*3ab0*/  MUFU.TANH R40, R0 ;  /* 0x0000000000287308 */ /* 0x0002e60000002400 */
[----:B------:R-:W-:Y:S01]  /*3ac0*/  HMMA.16816.F32 R4, R232, R42, R4 ;  /* 0x0000002ae804723c */ /* 0x000fe20000001804 */
[----:B-1----:R-:W-:-:S04]  /*3ad0*/  FMUL.FTZ R0, R30, c[0x0][0x320] ;  /* 0x0000c8001e007a20 */ /* 0x002fc80000410000 */
[----:B------:R1:W1:Y:S01]  /*3ae0*/  MUFU.TANH R41, R0 ;  /* 0x0000000000297308 */ /* 0x0002620000002400 */
[----:B------:R-:W-:Y:S02]  /*3af0*/  FMUL.FTZ R32, R32, c[0x0][0x320] ;  /* 0x0000c80020207a20 */ /* 0x000fe40000410000 */
[----:B-1----:R-:W-:-:S05]  /*3b00*/  FMUL.FTZ R0, R31, c[0x0][0x320] ;  /* 0x0000c8001f007a20 */ /* 0x002fca0000410000 */
[----:B------:R1:W1:Y:S01]  /*3b10*/  MUFU.TANH R35, R0 ;  /* 0x0000000000237308 */ /* 0x0002620000002400 */
[----:B------:R-:W-:Y:S01]  /*3b20*/  HMMA.16816.F32 R8, R228, R38, R16 ;  /* 0x00000026e408723c */ /* 0x000fe20000001810 */
[----:B-1----:R-:W-:-:S06]  /*3b30*/  FMUL.FTZ R0, R20, c[0x0][0x320] ;  /* 0x0000c80014007a20 */ /* 0x002fcc0000410000 */
[----:B------:R1:W1:Y:S01]  /*3b40*/  MUFU.TANH R28, R0 ;  /* 0x00000000001c7308 */ /* 0x0002620000002400 */
[----:B----4-:R-:W-:Y:S07]  /*3b50*/  HMMA.16816.F32 R12, R232, R24, R12 ;  /* 0x00000018e80c723c */ /* 0x010fee000000180c */
[----:B------:R-:W4:Y:S01]  /*3b60*/  MUFU.TANH R49, R32 ;  /* 0x0000002000317308 */ /* 0x000f220000002400 */
[----:B-1----:R-:W-:-:S07]  /*3b70*/  FMUL.FTZ R0, R21, c[0x0][0x320] ;  /* 0x0000c80015007a20 */ /* 0x002fce0000410000 */
[----:B------:R1:W1:Y:S02]  /*3b80*/  MUFU.TANH R29, R0 ;  /* 0x00000000001d7308 */ /* 0x0002640000002400 */
[----:B-1----:R-:W-:-:S06]  /*3b90*/  FMUL.FTZ R0, R22, c[0x0][0x320] ;  /* 0x0000c80016007a20 */ /* 0x002fcc0000410000 */
        /* <DEDUP_REMOVED lines=9> */
[----:B-1----:R-:W-:Y:S02]  /*3c30*/  FMUL.FTZ R0, R7, c[0x0][0x320] ;  /* 0x0000c80007007a20 */ /* 0x002fe40000410000 */
[----:B------:R-:W-:Y:S04]  /*3c40*/  HMMA.16816.F32 R4, R232, R26, R8 ;  /* 0x0000001ae804723c */ /* 0x000fe80000001808 */
        /* <DEDUP_REMOVED lines=14> */
[----:B------:R1:W1:Y:S01]  /*3d30*/  MUFU.TANH R22, R0 ;  /* 0x0000000000167308 */ /* 0x0002620000002400 */
[----:B------:R-:W-:Y:S01]  /*3d40*/  BSSY B0, `(.L_x_28) ;  /* 0x000002b000007945 */ /* 0x000fe20003800000 */
[----:B-1----:R-:W-:-:S06]  /*3d50*/  FMUL.FTZ R0, R7, c[0x0][0x320] ;  /* 0x0000c80007007a20 */ /* 0x002fcc0000410000 */
[----:B------:R1:W1:Y:S01]  /*3d60*/  MUFU.TANH R23, R0 ;  /* 0x0000000000177308 */ /* 0x0002620000002400 */
[----:B------:R-:W-:Y:S06]  /*3d70*/  BAR.SYNC.DEFER_BLOCKING 0x0 ;  /* 0x0000000000007b1d */ /* 0x000fec0000010000 */
[----:B------:R-:W-:Y:S05]  /*3d80*/  @!P0 BRA `(.L_x_29) ;  /* 0x0000026000008947 */ /* 0x000fea0003800000 */
[----:B--234-:R-:W-:Y:S02]  /*3d90*/  IADD3 R3, -R131, 0x30, RZ ;  /* 0x0000003083037810 */ /* 0x01cfe40007ffe1ff */
[----:B-1----:R-:W-:Y:S02]  /*3da0*/  IADD3 R0, R246, -0x2, RZ ;  /* 0xfffffffef6007810 */ /* 0x002fe40007ffe0ff */
[----:B------:R-:W-:-:S02]  /*3db0*/  ISETP.GE.AND P0, PT, R3, 0x21, PT ;  /* 0x000000210300780c */ /* 0x000fc40003f06270 */
[----:B------:R-:W-:Y:S02]  /*3dc0*/  SHF.R.S32.HI R2, RZ, 0x1f, R0 ;  /* 0x0000001fff027819 */ /* 0x000fe40000011400 */
[----:B------:R-:W-:Y:S02]  /*3dd0*/  ISETP.GE.AND P1, PT, R3, 0x1, PT ;  /* 0x000000010300780c */ /* 0x000fe40003f26270 */
[----:B------:R-:W-:Y:S01]  /*3de0*/  ISETP.GE.AND P5, PT, R250, c[0x0][0x1d4], PT ;  /* 0x00007500fa007a0c */ /* 0x000fe20003fa6270 */
[----:B------:R-:W-:Y:S01]  /*3df0*/  IMAD R2, R2, c[0x0][0x1e0], RZ ;  /* 0x0000780002027a24 */ /* 0x000fe200078e02ff */
[----:B------:R-:W-:Y:S02]  /*3e00*/  ISETP.GE.AND P3, PT, R252, c[0x0][0x1d4], PT ;  /* 0x00007500fc007a0c */ /* 0x000fe40003f66270 */
[----:B------:R-:W-:Y:S01]  /*3e10*/  ISETP.GE.AND P4, PT, R130, c[0x0][0x1d4], PT ;  /* 0x0000750082007a0c */ /* 0x000fe20003f86270 */
[----:B------:R-:W-:Y:S02]  /*3e20*/  IMAD R4, R0, c[0x0][0x1e4], R2 ;  /* 0x0000790000047a24 */ /* 0x000fe400078e0202 */
[----:B------:R-:W-:-:S02]  /*3e30*/  @P0 IMAD.MOV.U32 R5, RZ, RZ, c[0x0][0x1e0] ;  /* 0x00007800ff050624 */ /* 0x000fc400078e00ff */
[----:B------:R-:W-:Y:S02]  /*3e40*/  @P0 IMAD.MOV.U32 R6, RZ, RZ, 0x5 ;  /* 0x00000005ff060424 */ /* 0x000fe400078e00ff */
[----:B------:R-:W-:-:S03]  /*3e50*/  @P0 IMAD.SHL.U32 R2, R5, 0x20, RZ ;  /* 0x0000002005020824 */ /* 0x000fc600078e00ff */
[----:B------:R-:W-:Y:S01]  /*3e60*/  @P0 SHF.L.U64.HI R3, R5, R6, c[0x0][0x1e4] ;  /* 0x0000790005030619 */ /* 0x000fe20000010206 */
[----:B------:R-:W-:-:S04]  /*3e70*/  IMAD.WIDE.U32 R6, R0, c[0x0][0x1e0], RZ ;  /* 0x0000780000067a25 */ /* 0x000fc800078e00ff */
[----:B------:R-:W-:Y:S02]  /*3e80*/  IMAD.IADD R0, R7, 0x1, R4 ;  /* 0x0000000107007824 */ /* 0x000fe400078e0204 */
[----:B------:R-:W-:-:S04]  /*3e90*/  @P0 IMAD.WIDE.U32 R4, R6, 0x30, R2 ;  /* 0x0000003006040825 */ /* 0x000fc800078e0002 */
[----:B------:R-:W-:Y:S01]  /*3ea0*/  @P1 IMAD.WIDE.U32 R2, R6, 0x30, R78 ;  /* 0x0000003006021825 */ /* 0x000fe200078e004e */
[----:B------:R-:W-:-:S03]  /*3eb0*/  @P0 IADD3 R6, P2, R80, R4, RZ ;  /* 0x0000000450060210 */ /* 0x000fc60007f5e0ff */
[C---:B------:R-:W-:Y:S02]  /*3ec0*/  @P0 IMAD R7, R0.reuse, 0x30, RZ ;  /* 0x0000003000070824 */ /* 0x040fe400078e02ff */
[----:B------:R-:W-:-:S03]  /*3ed0*/  @P1 IMAD R0, R0, 0x30, RZ ;  /* 0x0000003000001824 */ /* 0x000fc600078e02ff */
[----:B------:R-:W-:Y:S01]  /*3ee0*/  @P0 IADD3.X R7, R79, R7, R5, P2, !PT ;  /* 0x000000074f070210 */ /* 0x000fe200017fe405 */
[----:B------:R-:W-:Y:S01]  /*3ef0*/  @P1 IMAD.IADD R0, R3, 0x1, R0 ;  /* 0x0000000103001824 */ /* 0x000fe200078e0200 */
[----:B------:R-:W-:-:S04]  /*3f00*/  @P1 LEA R4, P2, R2, c[0x0][0x1c8], 0x1 ;  /* 0x0000720002041a11 */ /* 0x000fc800078408ff */
[----:B------:R-:W-:Y:S02]  /*3f10*/  @P1 LEA.HI.X R5, R2, c[0x0][0x1cc], R0, 0x1, P2 ;  /* 0x0000730002051a11 */ /* 0x000fe400010f0c00 */
[----:B------:R-:W-:-:S03]  /*3f20*/  @P0 LEA R2, P2, R6, c[0x0][0x1c8], 0x1 ;  /* 0x0000720006020a11 */ /* 0x000fc600078408ff */
[----:B------:R-:W-:Y:S01]  /*3f30*/  @!PT LDS RZ, [RZ] ;  /* 0x00000000fffff984 */ /* 0x000fe20000000800 */
[----:B------:R-:W-:Y:S01]  /*3f40*/  @!PT LDS RZ, [RZ] ;  /* 0x00000000fffff984 */ /* 0x000fe20000000800 */
[----:B------:R-:W-:Y:S01]  /*3f50*/  @!PT LDS RZ, [RZ] ;  /* 0x00000000fffff984 */ /* 0x000fe20000000800 */
[----:B------:R1:W-:Y:S01]  /*3f60*/  @P1 LDGSTS.E.BYPASS.LTC128B.128 [R248+0x14080], [R4.64], !P5 ;  /* 0x1408000004f81fae */ /* 0x0003e2000e901d46 */
[----:B------:R-:W-:-:S03]  /*3f70*/  @P0 LEA.HI.X R3, R6, c[0x0][0x1cc], R7, 0x1, P2 ;  /* 0x0000730006030a11 */ /* 0x000fc600010f0c07 */
[----:B------:R1:W-:Y:S04]  /*3f80*/  @P1 LDGSTS.E.BYPASS.LTC128B.128 [R248+0x15880], [R4.64+0x80], !P3 ;  /* 0x1588008004f81fae */ /* 0x0003e8000d901d46 */
[----:B------:R1:W-:Y:S04]  /*3f90*/  @P1 LDGSTS.E.BYPASS.LTC128B.128 [R248+0x17080], [R4.64+0x100], !P4 ;  /* 0x1708010004f81fae */ /* 0x0003e8000e101d46 */
[----:B------:R1:W-:Y:S04]  /*3fa0*/  @P1 LDGSTS.E.BYPASS.LTC128B.128 [R248+0x18880], [R4.64+0x180], !P6 ;  /* 0x1888018004f81fae */ /* 0x0003e8000f101d46 */
[----:B------:R1:W-:Y:S04]  /*3fb0*/  @P0 LDGSTS.E.BYPASS.LTC128B.128 [R248+0x15080], [R2.64], !P5 ;  /* 0x1508000002f80fae */ /* 0x0003e8000e901d46 */
[----:B------:R1:W-:Y:S04]  /*3fc0*/  @P0 LDGSTS.E.BYPASS.LTC128B.128 [R248+0x16880], [R2.64+0x80], !P3 ;  /* 0x1688008002f80fae */ /* 0x0003e8000d901d46 */
[----:B------:R1:W-:Y:S04]  /*3fd0*/  @P0 LDGSTS.E.BYPASS.LTC128B.128 [R248+0x18080], [R2.64+0x100], !P4 ;  /* 0x1808010002f80fae */ /* 0x0003e8000e101d46 */
[----:B------:R1:W-:Y:S02]  /*3fe0*/  @P0 LDGSTS.E.BYPASS.LTC128B.128 [R248+0x19880], [R2.64+0x180], !P6 ;  /* 0x1988018002f80fae */ /* 0x0003e4000f101d46 */
.L_x_29:
[----:B--234-:R-:W-:Y:S05]  /*3ff0*/  BSYNC B0 ;  /* 0x0000000000007941 */ /* 0x01cfea0003800000 */
.L_x_28:
[----:B-1----:R-:W2:Y:S04]  /*4000*/  LDL R0, [R1+0x44] ;  /* 0x0000440001007983 */ /* 0x002ea80000100800 */
[----:B------:R-:W-:Y:S04]  /*4010*/  LDSM.16.MT88.4 R64, [R237+0x800] ;  /* 0x00080000ed40783b */ /* 0x000fe80000004200 */
[----:B------:R-:W-:Y:S04]  /*4020*/  LDSM.16.MT88.4 R56, [R236+0x2000] ;  /* 0x00200000ec38783b */ /* 0x000fe80000004200 */
[----:B------:R-:W-:Y:S04]  /*4030*/  LDSM.16.MT88.4 R84, [R238+0x2000] ;  /* 0x00200000ee54783b */ /* 0x000fe80000004200 */
[----:B------:R-:W-:Y:S04]  /*4040*/  LDSM.16.MT88.4 R72, [R238+0x800] ;  /* 0x00080000ee48783b */ /* 0x000fe80000004200 */
[----:B------:R-:W-:Y:S04]  /*4050*/  LDSM.16.MT88.4 R60, [R239+0x800] ;  /* 0x00080000ef3c783b */ /* 0x000fe80000004200 */
[----:B------:R-:W-:Y:S04]  /*4060*/  LDSM.16.MT88.4 R68, [R239+0x1800] ;  /* 0x00180000ef44783b */ /* 0x000fe80000004200 */
[----:B------:R-:W-:Y:S04]  /*4070*/  STL [R1+0xb8], R162 ;  /* 0x0000b8a201007387 */ /* 0x000fe80000100800 */
[----:B------:R-:W-:Y:S04]  /*4080*/  STL [R1+0xb4], R161 ;  /* 0x0000b4a101007387 */ /* 0x000fe80000100800 */
[----:B------:R-:W-:Y:S04]  /*4090*/  STL [R1+0xb0], R160 ;  /* 0x0000b0a001007387 */ /* 0x000fe80000100800 */
[----:B------:R-:W-:Y:S04]  /*40a0*/  STL [R1+0xac], R135 ;  /* 0x0000ac8701007387 */ /* 0x000fe80000100800 */
[----:B------:R-:W-:Y:S04]  /*40b0*/  STL [R1+0xa8], R134 ;  /* 0x0000a88601007387 */ /* 0x000fe80000100800 */
[----:B------:R-:W0:Y:S01]  /*40c0*/  LDGDEPBAR ;  /* 0x00000000000079af */ /* 0x000e220000000000 */
[----:B--2---:R-:W-:-:S03]  /*40d0*/  IMAD.IADD R0, R76, 0x1, -R0 ;  /* 0x000000014c007824 */ /* 0x004fc600078e0a00 */
[----:B------:R-:W-:Y:S02]  /*40e0*/  LDSM.16.MT88.4 R76, [R238+0x1800] ;  /* 0x00180000ee4c783b */ /* 0x000fe40000004200 */
[C---:B------:R-:W-:Y:S02]  /*40f0*/  ISETP.GT.AND P2, PT, R0.reuse, RZ, PT ;  /* 0x000000ff0000720c */ /* 0x040fe40003f44270 */
[C---:B------:R-:W-:Y:S02]  /*4100*/  ISETP.GT.AND P1, PT, R0.reuse, 0x1, PT ;  /* 0x000000010000780c */ /* 0x040fe40003f24270 */
[----:B------:R-:W-:Y:S02]  /*4110*/  ISETP.GT.AND P0, PT, R0, 0x8, PT ;  /* 0x000000080000780c */ /* 0x000fe40003f04270 */
[----:B------:R-:W-:Y:S02]  /*4120*/  FSEL R8, R49, -INF , P2 ;  /* 0xff80000031087808 */ /* 0x000fe40001000000 */
[----:B------:R-:W-:-:S02]  /*4130*/  FSEL R7, R48, -INF , P1 ;  /* 0xff80000030077808 */ /* 0x000fc40000800000 */
[----:B------:R-:W-:Y:S01]  /*4140*/  ISETP.GT.AND P4, PT, R0, 0x9, PT ;  /* 0x000000090000780c */ /* 0x000fe20003f84270 */
[----:B------:R-:W-:Y:S01]  /*4150*/  LDSM.16.MT88.4 R48, [R236+0x1800] ;  /* 0x00180000ec30783b */ /* 0x000fe20000004200 */
[----:B------:R-:W-:Y:S02]  /*4160*/  FSEL R6, R34, -INF , P0 ;  /* 0xff80000022067808 */ /* 0x000fe40000000000 */
[----:B------:R-:W-:Y:S02]  /*4170*/  FMNMX.FTZ R2, R8, R7, !PT ;  /* 0x0000000708027209 */ /* 0x000fe40007810000 */
[----:B------:R-:W-:Y:S02]  /*4180*/  ISETP.GT.AND P6, PT, R0, 0x10, PT ;  /* 0x000000100000780c */ /* 0x000fe40003fc4270 */
[----:B------:R-:W-:Y:S02]  /*4190*/  FSEL R5, R40, -INF , P4 ;  /* 0xff80000028057808 */ /* 0x000fe40002000000 */
[----:B------:R-:W-:-:S02]  /*41a0*/  FMNMX.FTZ R2, R6, R2, !PT ;  /* 0x0000000206027209 */ /* 0x000fc40007810000 */
[----:B------:R-:W-:Y:S02]  /*41b0*/  ISETP.GT.AND P5, PT, R0, 0x11, PT ;  /* 0x000000110000780c */ /* 0x000fe40003fa4270 */
        /* <DEDUP_REMOVED lines=11> */
[----:B------:R-:W-:Y:S02]  /*4270*/  FSEL R18, R45, -INF , P2 ;  /* 0xff8000002d127808 */ /* 0x000fe40001000000 */
[----:B------:R-:W-:Y:S02]  /*4280*/  ISETP.GT.AND P2, PT, R0, 0x21, PT ;  /* 0x000000210000780c */ /* 0x000fe40003f44270 */
[----:B------:R-:W-:Y:S02]  /*4290*/  FSEL R107, R19, -INF , P3 ;  /* 0xff800000136b7808 */ /* 0x000fe40001800000 */
[----:B------:R-:W-:Y:S02]  /*42a0*/  FMNMX.FTZ R2, R13, R2, !PT ;  /* 0x000000020d027209 */ /* 0x000fe40007810000 */
[----:B------:R-:W-:Y:S02]  /*42b0*/  FSEL R17, R44, -INF , P1 ;  /* 0xff8000002c117808 */ /* 0x000fe40000800000 */
[----:B------:R-:W-:Y:S01]  /*42c0*/  ISETP.GT.AND P1, PT, R0, 0x28, PT ;  /* 0x000000280000780c */ /* 0x000fe20003f24270 */
[----:B------:R-:W-:Y:S01]  /*42d0*/  LDSM.16.MT88.4 R44, [R241] ;  /* 0x00000000f12c783b */ /* 0x000fe20000004200 */
[----:B------:R-:W-:-:S02]  /*42e0*/  FSEL R106, R20, -INF , P2 ;  /* 0xff800000146a7808 */ /* 0x000fc40001000000 */
[----:B------:R-:W-:Y:S02]  /*42f0*/  FMNMX.FTZ R2, R107, R2, !PT ;  /* 0x000000026b027209 */ /* 0x000fe40007810000 */
[----:B------:R-:W-:Y:S02]  /*4300*/  FSEL R16, R41, -INF , P0 ;  /* 0xff80000029107808 */ /* 0x000fe40000000000 */
[----:B------:R-:W-:Y:S02]  /*4310*/  ISETP.GT.AND P0, PT, R0, 0x29, PT ;  /* 0x000000290000780c */ /* 0x000fe40003f04270 */
[----:B------:R-:W-:Y:S02]  /*4320*/  FSEL R105, R12, -INF , P1 ;  /* 0xff8000000c697808 */ /* 0x000fe40000800000 */
[----:B------:R-:W-:Y:S02]  /*4330*/  FMNMX.FTZ R2, R106, R2, !PT ;  /* 0x000000026a027209 */ /* 0x000fe40007810000 */
[----:B------:R-:W-:-:S02]  /*4340*/  FSEL R104, R10, -INF , P0 ;  /* 0xff8000000a687808 */ /* 0x000fc40000000000 */
[----:B------:R-:W-:Y:S02]  /*4350*/  FMNMX.FTZ R2, R105, R2, !PT ;  /* 0x0000000269027209 */ /* 0x000fe40007810000 */
[----:B------:R-:W-:Y:S02]  /*4360*/  FMNMX.FTZ R3, R18, R17, !PT ;  /* 0x0000001112037209 */ /* 0x000fe40007810000 */
[----:B------:R-:W-:Y:S02]  /*4370*/  FMNMX.FTZ R2, R104, R2, !PT ;  /* 0x0000000268027209 */ /* 0x000fe40007810000 */
[----:B------:R-:W-:Y:S02]  /*4380*/  FSEL R15, R35, -INF , P4 ;  /* 0xff800000230f7808 */ /* 0x000fe40002000000 */
[----:B------:R-:W-:Y:S01]  /*4390*/  FMNMX.FTZ R3, R16, R3, !PT ;  /* 0x0000000310037209 */ /* 0x000fe20007810000 */
[----:B------:R-:W1:Y:S01]  /*43a0*/  SHFL.BFLY PT, R20, R2, 0x2, 0x1f ;  /* 0x0c401f0002147f89 */ /* 0x000e6200000e0000 */
[----:B------:R-:W-:-:S02]  /*43b0*/  FSEL R14, R32, -INF , P6 ;  /* 0xff800000200e7808 */ /* 0x000fc40003000000 */
[C---:B------:R-:W-:Y:S02]  /*43c0*/  ISETP.GT.AND P6, PT, R0.reuse, 0x11, PT ;  /* 0x000000110000780c */ /* 0x040fe40003fc4270 */
[----:B------:R-:W-:Y:S02]  /*43d0*/  ISETP.GT.AND P4, PT, R0, 0x18, PT ;  /* 0x000000180000780c */ /* 0x000fe40003f84270 */
[----:B------:R-:W-:Y:S02]  /*43e0*/  FMNMX.FTZ R0, R15, R3, !PT ;  /* 0x000000030f007209 */ /* 0x000fe40007810000 */
[----:B------:R-:W-:Y:S02]  /*43f0*/  FSEL R12, R33, -INF , P6 ;  /* 0xff800000210c7808 */ /* 0x000fe40003000000 */
[----:B------:R-:W-:Y:S01]  /*4400*/  FMNMX.FTZ R0, R14, R0, !PT ;  /* 0x000000000e007209 */ /* 0x000fe20007810000 */
[----:B------:R-:W-:Y:S01]  /*4410*/  LDSM.16.MT88.4 R32, [R236] ;  /* 0x00000000ec20783b */ /* 0x000fe20000004200 */
[----:B------:R-:W-:-:S02]  /*4420*/  FSEL R10, R30, -INF , P4 ;  /* 0xff8000001e0a7808 */ /* 0x000fc40002000000 */
[----:B------:R-:W-:Y:S02]  /*4430*/  FMNMX.FTZ R0, R12, R0, !PT ;  /* 0x000000000c007209 */ /* 0x000fe40007810000 */
[----:B------:R-:W-:Y:S02]  /*4440*/  FSEL R19, R31, -INF , P5 ;  /* 0xff8000001f137808 */ /* 0x000fe40002800000 */
[----:B------:R-:W-:Y:S01]  /*4450*/  FMNMX.FTZ R0, R10, R0, !PT ;  /* 0x000000000a007209 */ /* 0x000fe20007810000 */
[----:B------:R-:W-:Y:S01]  /*4460*/  LDSM.16.MT88.4 R28, [R236+0x800] ;  /* 0x00080000ec1c783b */ /* 0x000fe20000004200 */
[----:B------:R-:W-:Y:S02]  /*4470*/  FSEL R103, R25, -INF , P3 ;  /* 0xff80000019677808 */ /* 0x000fe40001800000 */
[----:B------:R-:W-:Y:S02]  /*4480*/  FMNMX.FTZ R0, R19, R0, !PT ;  /* 0x0000000013007209 */ /* 0x000fe40007810000 */
[----:B------:R-:W-:-:S02]  /*4490*/  FSEL R102, R24, -INF , P2 ;  /* 0xff80000018667808 */ /* 0x000fc40001000000 */
[----:B------:R-:W-:Y:S01]  /*44a0*/  FMNMX.FTZ R3, R103, R0, !PT ;  /* 0x0000000067037209 */ /* 0x000fe20007810000 */
[----:B------:R-:W-:Y:S01]  /*44b0*/  LDSM.16.MT88.4 R24, [R238] ;  /* 0x00000000ee18783b */ /* 0x000fe20000004200 */
[----:B-1----:R-:W-:Y:S02]  /*44c0*/  FMNMX.FTZ R0, R2, R20, !PT ;  /* 0x0000001402007209 */ /* 0x002fe40007810000 */
[----:B------:R-:W-:Y:S02]  /*44d0*/  FSEL R101, R22, -INF , P1 ;  /* 0xff80000016657808 */ /* 0x000fe40000800000 */
[----:B------:R-:W-:Y:S01]  /*44e0*/  FMNMX.FTZ R3, R102, R3, !PT ;  /* 0x0000000366037209 */ /* 0x000fe20007810000 */
[----:B------:R-:W1:Y:S01]  /*44f0*/  SHFL.BFLY PT, R2, R0, 0x1, 0x1f ;  /* 0x0c201f0000027f89 */ /* 0x000e6200000e0000 */
[----:B------:R-:W-:Y:S02]  /*4500*/  FSEL R100, R23, -INF , P0 ;  /* 0xff80000017647808 */ /* 0x000fe40000000000 */
[----:B------:R-:W-:-:S04]  /*4510*/  FMNMX.FTZ R3, R101, R3, !PT ;  /* 0x0000000365037209 */ /* 0x000fc80007810000 */
[----:B------:R-:W-:-:S05]  /*4520*/  FMNMX.FTZ R3, R100, R3, !PT ;  /* 0x0000000364037209 */ /* 0x000fca0007810000 */
[----:B------:R-:W2:Y:S01]  /*4530*/  SHFL.BFLY PT, R20, R3, 0x2, 0x1f ;  /* 0x0c401f0003147f89 */ /* 0x000ea200000e0000 */
[----:B-1----:R-:W-:-:S04]  /*4540*/  FMNMX.FTZ R133, R0, R2, !PT ;  /* 0x0000000200857209 */ /* 0x002fc80007810000 */
[C---:B------:R-:W-:Y:S01]  /*4550*/  FSETP.NEU.FTZ.AND P0, PT, R133.reuse, -INF , PT ;  /* 0xff8000008500780b */ /* 0x040fe20003f1d000 */
[----:B------:R-:W-:-:S05]  /*4560*/  FMUL.FTZ R2, R133, c[0x0][0x2d0] ;  /* 0x0000b40085027a20 */ /* 0x000fca0000410000 */
[----:B------:R-:W-:Y:S02]  /*4570*/  FSEL R2, R2, RZ, P0 ;  /* 0x000000ff02027208 */ /* 0x000fe40000000000 */
[----:B--2---:R-:W-:Y:S02]  /*4580*/  FMNMX.FTZ R0, R3, R20, !PT ;  /* 0x0000001403007209 */ /* 0x004fe40007810000 */
[----:B------:R-:W-:Y:S01]  /*4590*/  LDSM.16.MT88.4 R20, [R237] ;  /* 0x00000000ed14783b */ /* 0x000fe20000004200 */
[----:B------:R-:W-:-:S03]  /*45a0*/  FFMA.FTZ R3, R8, c[0x0][0x2d0], -R2 ;  /* 0x0000b40008037a23 */ /* 0x000fc60000010802 */
[----:B------:R-:W1:Y:S01]  /*45b0*/  SHFL.BFLY PT, R8, R0, 0x1, 0x1f ;  /* 0x0c201f0000087f89 */ /* 0x000e6200000e0000 */
[----:B------:R2:W-:Y:S02]  /*45c0*/  MUFU.EX2 R89, R3 ;  /* 0x0000000300597308 */ /* 0x0005e40000000800 */
[----:B--2---:R-:W-:-:S06]  /*45d0*/  FFMA.FTZ R3, R7, c[0x0][0x2d0], -R2 ;  /* 0x0000b40007037a23 */ /* 0x004fcc0000010802 */
[----:B------:R2:W3:Y:S01]  /*45e0*/  MUFU.EX2 R88, R3 ;  /* 0x0000000300587308 */ /* 0x0004e20000000800 */
[----:B-1----:R-:W-:Y:S01]  /*45f0*/  FMNMX.FTZ R132, R0, R8, !PT ;  /* 0x0000000800847209 */ /* 0x002fe20007810000 */
[----:B------:R-:W-:-:S03]  /*4600*/  FFMA.FTZ R0, R11, c[0x0][0x2d0], -R2 ;  /* 0x0000b4000b007a23 */ /* 0x000fc60000010802 */
[----:B------:R-:W-:-:S03]  /*4610*/  FSETP.NEU.FTZ.AND P0, PT, R132, -INF , PT ;  /* 0xff8000008400780b */ /* 0x000fc60003f1d000 */
[----:B------:R1:W-:Y:S01]  /*4620*/  MUFU.EX2 R96, R0 ;  /* 0x0000000000607308 */ /* 0x0003e20000000800 */
[----:B--2---:R-:W-:Y:S01]  /*4630*/  FFMA.FTZ R3, R6, c[0x0][0x2d0], -R2 ;  /* 0x0000b40006037a23 */ /* 0x004fe20000010802 */
[----:B---3--:R-:W-:-:S06]  /*4640*/  F2FP.PACK_AB R8, R88, R89 ;  /* 0x000000595808723e */ /* 0x008fcc00000000ff */
[----:B------:R2:W-:Y:S01]  /*4650*/  MUFU.EX2 R91, R3 ;  /* 0x00000003005b7308 */ /* 0x0005e20000000800 */
[----:B-1----:R-:W-:-:S07]  /*4660*/  FFMA.FTZ R0, R9, c[0x0][0x2d0], -R2 ;  /* 0x0000b40009007a23 */ /* 0x002fce0000010802 */
[----:B------:R-:W-:Y:S01]  /*4670*/  MUFU.EX2 R97, R0 ;  /* 0x0000000000617308 */ /* 0x000fe20000000800 */
[----:B--2---:R-:W-:-:S07]  /*4680*/  FFMA.FTZ R3, R5, c[0x0][0x2d0], -R2 ;  /* 0x0000b40005037a23 */ /* 0x004fce0000010802 */
[----:B------:R1:W-:Y:S02]  /*4690*/  MUFU.EX2 R90, R3 ;  /* 0x00000003005a7308 */ /* 0x0003e40000000800 */
[----:B-1----:R-:W-:-:S06]  /*46a0*/  FFMA.FTZ R3, R4, c[0x0][0x2d0], -R2 ;  /* 0x0000b40004037a23 */ /* 0x002fcc0000010802 */
[----:B------:R1:W2:Y:S02]  /*46b0*/  MUFU.EX2 R94, R3 ;  /* 0x00000003005e7308 */ /* 0x0002a40000000800 */
[----:B-1----:R-:W-:Y:S01]  /*46c0*/  FMUL.FTZ R3, R132, c[0x0][0x2d0] ;  /* 0x0000b40084037a20 */ /* 0x002fe20000410000 */
[----:B--2---:R-:W-:-:S04]  /*46d0*/  F2FP.PACK_AB R4, R96, R94 ;  /* 0x0000005e6004723e */ /* 0x004fc800000000ff */
[----:B------:R-:W-:Y:S01]  /*46e0*/  FSEL R0, R3, RZ, P0 ;  /* 0x000000ff03007208 */ /* 0x000fe20000000000 */
[----:B------:R-:W-:-:S04]  /*46f0*/  FFMA.FTZ R3, R13, c[0x0][0x2d0], -R2 ;  /* 0x0000b4000d037a23 */ /* 0x000fc80000010802 */
[----:B------:R1:W2:Y:S02]  /*4700*/  MUFU.EX2 R98, R3 ;  /* 0x0000000300627308 */ /* 0x0002a40000000800 */
[----:B-1----:R-:W-:Y:S01]  /*4710*/  FFMA.FTZ R3, R18, c[0x0][0x2d0], -R0 ;  /* 0x0000b40012037a23 */ /* 0x002fe20000010800 */
[----:B--2---:R-:W-:-:S05]  /*4720*/  F2FP.PACK_AB R6, R98, R97 ;  /* 0x000000616206723e */ /* 0x004fca00000000ff */
[----:B------:R1:W-:Y:S02]  /*4730*/  MUFU.EX2 R82, R3 ;  /* 0x0000000300527308 */ /* 0x0003e40000000800 */
[----:B-1----:R-:W-:-:S06]  /*4740*/  FFMA.FTZ R3, R17, c[0x0][0x2d0], -R0 ;  /* 0x0000b40011037a23 */ /* 0x002fcc0000010800 */
        /* <DEDUP_REMOVED lines=12> */
[----:B------:R-:W-:Y:S02]  /*4810*/  F2FP.PACK_AB R10, R90, R91 ;  /* 0x0000005b5a0a723e */ /* 0x000fe400000000ff */
[----:B--2---:R-:W-:-:S03]  /*4820*/  F2FP.PACK_AB R5, R93, R92 ;  /* 0x0000005c5d05723e */ /* 0x004fc600000000ff */
[----:B------:R1:W-:Y:S02]  /*4830*/  MUFU.EX2 R95, R3 ;  /* 0x00000003005f7308 */ /* 0x0003e40000000800 */
[C---:B------:R-:W-:Y:S08]  /*4840*/  HMMA.16816.F32 R12, R8.reuse, R34, RZ ;  /* 0x00000022080c723c */ /* 0x040ff000000018ff */
[----:B------:R-:W-:Y:S01]  /*4850*/  HMMA.16816.F32 R36, R8, R20, RZ ;  /* 0x000000140824723c */ /* 0x000fe200000018ff */
[----:B-1----:R-:W-:-:S04]  /*4860*/  FFMA.FTZ R3, R19, c[0x0][0x2d0], -R0 ;  /* 0x0000b40013037a23 */ /* 0x002fc80000010800 */
[----:B------:R-:W1:Y:S03]  /*4870*/  MUFU.EX2 R99, R3 ;  /* 0x0000000300637308 */ /* 0x000e660000000800 */
[C---:B------:R-:W-:Y:S08]  /*4880*/  HMMA.16816.F32 R16, R8.reuse, R32, RZ ;  /* 0x000000200810723c */ /* 0x040ff000000018ff */
[----:B------:R-:W-:Y:S01]  /*4890*/  HMMA.16816.F32 R32, R8, R22, RZ ;  /* 0x000000160820723c */ /* 0x000fe200000018ff */
[----:B-1----:R-:W-:-:S07]  /*48a0*/  F2FP.PACK_AB R7, R99, R95 ;  /* 0x0000005f6307723e */ /* 0x002fce00000000ff */
[----:B------:R-:W-:Y:S08]  /*48b0*/  HMMA.16816.F32 R20, R8, R48, RZ ;  /* 0x000000300814723c */ /* 0x000ff000000018ff */
[----:B------:R-:W-:Y:S08]  /*48c0*/  HMMA.16816.F32 R144, R4, R30, R12 ;  /* 0x0000001e0490723c */ /* 0x000ff0000000180c */
[----:B------:R-:W-:Y:S08]  /*48d0*/  HMMA.16816.F32 R12, R8, R76, RZ ;  /* 0x0000004c080c723c */ /* 0x000ff000000018ff */
[----:B------:R-:W-:Y:S08]  /*48e0*/  HMMA.16816.F32 R156, R4, R28, R16 ;  /* 0x0000001c049c723c */ /* 0x000ff00000001810 */
[C---:B------:R-:W-:Y:S08]  /*48f0*/  HMMA.16816.F32 R52, R8.reuse, R24, RZ ;  /* 0x000000180834723c */ /* 0x040ff000000018ff */
[----:B------:R-:W-:Y:S08]  /*4900*/  HMMA.16816.F32 R40, R8, R26, RZ ;  /* 0x0000001a0828723c */ /* 0x000ff000000018ff */
[----:B------:R-:W-:Y:S08]  /*4910*/  HMMA.16816.F32 R108, R4, R66, R32 ;  /* 0x00000042046c723c */ /* 0x000ff00000001820 */
[C---:B------:R-:W-:Y:S08]  /*4920*/  HMMA.16816.F32 R28, R8.reuse, R44, RZ ;  /* 0x0000002c081c723c */ /* 0x040ff000000018ff */
[----:B------:R-:W-:Y:S01]  /*4930*/  HMMA.16816.F32 R24, R8, R46, RZ ;  /* 0x0000002e0818723c */ /* 0x000fe200000018ff */
[----:B------:R-:W1:Y:S07]  /*4940*/  LDSM.16.MT88.4 R44, [R237+0x1800] ;  /* 0x00180000ed2c783b */ /* 0x000e6e0000004200 */
[----:B------:R-:W-:Y:S01]  /*4950*/  HMMA.16816.F32 R20, R4, R56, R20 ;  /* 0x000000380414723c */ /* 0x000fe20000001814 */
[----:B------:R-:W-:Y:S01]  /*4960*/  IMAD.MOV.U32 R130, RZ, RZ, R110 ;  /* 0x000000ffff827224 */ /* 0x000fe200078e006e */
[----:B------:R-:W-:Y:S01]  /*4970*/  MOV R3, R108 ;  /* 0x0000006c00037202 */ /* 0x000fe20000000f00 */
[----:B------:R-:W-:-:S02]  /*4980*/  IMAD.MOV.U32 R129, RZ, RZ, R111 ;  /* 0x000000ffff817224 */ /* 0x000fc400078e006f */
[----:B------:R-:W-:-:S03]  /*4990*/  IMAD.MOV.U32 R169, RZ, RZ, R109 ;  /* 0x000000ffffa97224 */ /* 0x000fc600078e006d */
[----:B------:R-:W-:Y:S01]  /*49a0*/  HMMA.16816.F32 R16, R8, R50, RZ ;  /* 0x000000320810723c */ /* 0x000fe200000018ff */
[----:B------:R-:W-:Y:S07]  /*49b0*/  LDSM.16.MT88.4 R48, [R238+0x3000] ;  /* 0x00300000ee30783b */ /* 0x000fee0000004200 */
[C---:B------:R-:W-:Y:S08]  /*49c0*/  HMMA.16816.F32 R12, R4.reuse, R84, R12 ;  /* 0x00000054040c723c */ /* 0x040ff0000000180c */
[----:B------:R-:W-:Y:S01]  /*49d0*/  IMAD.MOV.U32 R113, RZ, RZ, R22 ;  /* 0x000000ffff717224 */ /* 0x000fe200078e0016 */
[----:B------:R-:W-:Y:S01]  /*49e0*/  MOV R112, R23 ;  /* 0x0000001700707202 */ /* 0x000fe20000000f00 */
[----:B------:R-:W-:Y:S01]  /*49f0*/  IMAD.MOV.U32 R111, RZ, RZ, R20 ;  /* 0x000000ffff6f7224 */ /* 0x000fe200078e0014 */
[C---:B------:R-:W-:Y:S01]  /*4a00*/  HMMA.16816.F32 R136, R4.reuse, R74, R40 ;  /* 0x0000004a0488723c */ /* 0x040fe20000001828 */
[----:B------:R-:W-:Y:S01]  /*4a10*/  IMAD.MOV.U32 R110, RZ, RZ, R21 ;  /* 0x000000ffff6e7224 */ /* 0x000fe200078e0015 */
[----:B------:R-:W-:Y:S04]  /*4a20*/  LDSM.16.MT88.4 R40, [R236+0x3000] ;  /* 0x00300000ec28783b */ /* 0x000fe80000004200 */
[----:B------:R-:W2:Y:S02]  /*4a30*/  LDSM.16.MT88.4 R20, [R237+0x2000] ;  /* 0x00200000ed14783b */ /* 0x000ea40000004200 */
[C---:B------:R-:W-:Y:S02]  /*4a40*/  HMMA.16816.F32 R16, R4.reuse, R58, R16 ;  /* 0x0000003a0410723c */ /* 0x040fe40000001810 */
[----:B------:R-:W-:Y:S03]  /*4a50*/  LDSM.16.MT88.4 R56, [R237+0x3000] ;  /* 0x00300000ed38783b */ /* 0x000fe60000004200 */
[----:B------:R-:W-:Y:S01]  /*4a60*/  IMAD.MOV.U32 R109, RZ, RZ, R12 ;  /* 0x000000ffff6d7224 */ /* 0x000fe200078e000c */
[----:B------:R-:W-:Y:S01]  /*4a70*/  MOV R162, R14 ;  /* 0x0000000e00a27202 */ /* 0x000fe20000000f00 */
[----:B------:R-:W-:Y:S01]  /*4a80*/  IMAD.MOV.U32 R108, RZ, RZ, R13 ;  /* 0x000000ffff6c7224 */ /* 0x000fe200078e000d */
[----:B------:R-:W-:Y:S01]  /*4a90*/  HMMA.16816.F32 R148, R4, R72, R52 ;  /* 0x000000480494723c */ /* 0x000fe20000001834 */
[----:B------:R-:W-:Y:S01]  /*4aa0*/  IMAD.MOV.U32 R161, RZ, RZ, R15 ;  /* 0x000000ffffa17224 */ /* 0x000fe200078e000f */
[----:B------:R-:W3:Y:S06]  /*4ab0*/  LDSM.16.MT88.4 R52, [R236+0x3800] ;  /* 0x00380000ec34783b */ /* 0x000eec0000004200 */
[----:B-1----:R-:W-:Y:S08]  /*4ac0*/  HMMA.16816.F32 R12, R8, R44, RZ ;  /* 0x0000002c080c723c */ /* 0x002ff000000018ff */
[----:B------:R-:W-:Y:S01]  /*4ad0*/  HMMA.16816.F32 R24, R4, R62, R24 ;  /* 0x0000003e0418723c */ /* 0x000fe20000001818 */
[----:B------:R-:W-:Y:S01]  /*4ae0*/  MOV R121, R17 ;  /* 0x0000001100797202 */ /* 0x000fe20000000f00 */
[----:B------:R-:W-:Y:S01]  /*4af0*/  IMAD.MOV.U32 R120, RZ, RZ, R18 ;  /* 0x000000ffff787224 */ /* 0x000fe200078e0012 */
[----:B------:R-:W-:Y:S01]  /*4b00*/  MOV R118, R16 ;  /* 0x0000001000767202 */ /* 0x000fe20000000f00 */
[----:B------:R-:W-:-:S04]  /*4b10*/  IMAD.MOV.U32 R119, RZ, RZ, R19 ;  /* 0x000000ffff777224 */ /* 0x000fc800078e0013 */
[C---:B------:R-:W-:Y:S01]  /*4b20*/  HMMA.16816.F32 R140, R4.reuse, R64, R36 ;  /* 0x00000040048c723c */ /* 0x040fe20000001824 */
[----:B------:R-:W1:Y:S07]  /*4b30*/  LDSM.16.MT88.4 R36, [R239+0x2000] ;  /* 0x00200000ef24783b */ /* 0x000e6e0000004200 */
[----:B------:R-:W-:Y:S08]  /*4b40*/  HMMA.16816.F32 R28, R4, R60, R28 ;  /* 0x0000003c041c723c */ /* 0x000ff0000000181c */
[----:B------:R-:W-:Y:S01]  /*4b50*/  HMMA.16816.F32 R16, R8, R78, RZ ;  /* 0x0000004e0810723c */ /* 0x000fe200000018ff */
[----:B------:R-:W-:Y:S01]  /*4b60*/  IMAD.MOV.U32 R125, RZ, RZ, R25 ;  /* 0x000000ffff7d7224 */ /* 0x000fe200078e0019 */
[----:B------:R-:W-:Y:S01]  /*4b70*/  MOV R123, R27 ;  /* 0x0000001b007b7202 */ /* 0x000fe20000000f00 */
[----:B------:R-:W-:-:S02]  /*4b80*/  IMAD.MOV.U32 R124, RZ, RZ, R26 ;  /* 0x000000ffff7c7224 */ /* 0x000fc400078e001a */
[----:B------:R-:W-:-:S03]  /*4b90*/  IMAD.MOV.U32 R122, RZ, RZ, R24 ;  /* 0x000000ffff7a7224 */ /* 0x000fc600078e0018 */
[----:B--2---:R-:W-:Y:S08]  /*4ba0*/  HMMA.16816.F32 R60, R4, R20, R12 ;  /* 0x00000014043c723c */ /* 0x004ff0000000180c */
[----:B------:R-:W-:Y:S01]  /*4bb0*/  HMMA.16816.F32 R12, R8, R40, RZ ;  /* 0x00000028080c723c */ /* 0x000fe200000018ff */
[----:B------:R-:W-:Y:S01]  /*4bc0*/  MOV R168, R30 ;  /* 0x0000001e00a87202 */ /* 0x000fe20000000f00 */
[----:B------:R-:W-:Y:S01]  /*4bd0*/  IMAD.MOV.U32 R128, RZ, RZ, R31 ;  /* 0x000000ffff807224 */ /* 0x000fe200078e001f */
[----:B------:R-:W-:Y:S01]  /*4be0*/  MOV R126, R28 ;  /* 0x0000001c007e7202 */ /* 0x000fe20000000f00 */
[----:B------:R-:W-:-:S03]  /*4bf0*/  IMAD.MOV.U32 R127, RZ, RZ, R29 ;  /* 0x000000ffff7f7224 */ /* 0x000fc600078e001d */
[----:B------:R-:W-:Y:S01]  /*4c00*/  MOV R41, R125 ;  /* 0x0000007d00297202 */ /* 0x000fe20000000f00 */
[----:B------:R-:W-:Y:S01]  /*4c10*/  HMMA.16816.F32 R32, R8, R46, RZ ;  /* 0x0000002e0820723c */ /* 0x000fe200000018ff */
[----:B------:R-:W2:Y:S01]  /*4c20*/  LDSM.16.MT88.4 R44, [R238+0x3800] ;  /* 0x00380000ee2c783b */ /* 0x000ea20000004200 */
[----:B------:R-:W-:-:S06]  /*4c30*/  MOV R40, R122 ;  /* 0x0000007a00287202 */ /* 0x000fcc0000000f00 */
[----:B------:R-:W-:Y:S01]  /*4c40*/  HMMA.16816.F32 R24, R8, R70, RZ ;  /* 0x000000460818723c */ /* 0x000fe200000018ff */
[----:B------:R-:W-:Y:S01]  /*4c50*/  IMAD.MOV.U32 R117, RZ, RZ, R61 ;  /* 0x000000ffff757224 */ /* 0x000fe200078e003d */
[----:B------:R-:W-:Y:S01]  /*4c60*/  MOV R116, R62 ;  /* 0x0000003e00747202 */ /* 0x000fe20000000f00 */
[----:B------:R-:W-:Y:S02]  /*4c70*/  IMAD.MOV.U32 R115, RZ, RZ, R63 ;  /* 0x000000ffff737224 */ /* 0x000fe400078e003f */
[----:B------:R-:W-:-:S03]  /*4c80*/  IMAD.MOV.U32 R114, RZ, RZ, R60 ;  /* 0x000000ffff727224 */ /* 0x000fc600078e003c */
[C---:B------:R-:W-:Y:S08]  /*4c90*/  HMMA.16816.F32 R64, R4.reuse, R86, R16 ;  /* 0x000000560440723c */ /* 0x040ff00000001810 */
[C---:B---3--:R-:W-:Y:S07]  /*4ca0*/  HMMA.16816.F32 R16, R4.reuse, R52, R12 ;  /* 0x000000340410723c */ /* 0x048fee000000180c */
[----:B------:R-:W-:Y:S01]  /*4cb0*/  IMAD.MOV.U32 R52, RZ, RZ, R114 ;  /* 0x000000ffff347224 */ /* 0x000fe200078e0072 */
[----:B------:R-:W-:Y:S01]  /*4cc0*/  HMMA.16816.F32 R60, R4, R22, R32 ;  /* 0x00000016043c723c */ /* 0x000fe20000001820 */
[----:B------:R-:W3:Y:S01]  /*4cd0*/  LDSM.16.MT88.4 R32, [R237+0x3800] ;  /* 0x00380000ed20783b */ /* 0x000ee20000004200 */
[----:B------:R-:W-:-:S06]  /*4ce0*/  IMAD.MOV.U32 R53, RZ, RZ, R117 ;  /* 0x000000ffff357224 */ /* 0x000fcc00078e0075 */
[----:B------:R-:W-:Y:S08]  /*4cf0*/  HMMA.16816.F32 R28, R8, R68, RZ ;  /* 0x00000044081c723c */ /* 0x000ff000000018ff */
[----:B-1----:R-:W-:Y:S01]  /*4d00*/  HMMA.16816.F32 R68, R4, R38, R24 ;  /* 0x000000260444723c */ /* 0x002fe20000001818 */
[----:B------:R-:W-:Y:S01]  /*4d10*/  MOV R154, R16 ;  /* 0x00000010009a7202 */ /* 0x000fe20000000f00 */
[----:B------:R-:W-:Y:S01]  /*4d20*/  IMAD.MOV.U32 R153, RZ, RZ, R17 ;  /* 0x000000ffff997224 */ /* 0x000fe200078e0011 */
[----:B------:R-:W-:Y:S01]  /*4d30*/  MOV R131, R19 ;  /* 0x0000001300837202 */ /* 0x000fe20000000f00 */
[----:B------:R-:W-:-:S04]  /*4d40*/  IMAD.MOV.U32 R152, RZ, RZ, R18 ;  /* 0x000000ffff987224 */ /* 0x000fc800078e0012 */
[C---:B------:R-:W-:Y:S07]  /*4d50*/  HMMA.16816.F32 R24, R8.reuse, R48, RZ ;  /* 0x000000300818723c */ /* 0x040fee00000018ff */
[----:B------:R-:W-:Y:S01]  /*4d60*/  IMAD.MOV.U32 R49, RZ, RZ, R121 ;  /* 0x000000ffff317224 */ /* 0x000fe200078e0079 */
[----:B------:R-:W-:Y:S01]  /*4d70*/  HMMA.16816.F32 R16, R8, R56, RZ ;  /* 0x000000380810723c */ /* 0x000fe200000018ff */
[----:B------:R-:W-:-:S06]  /*4d80*/  IMAD.MOV.U32 R48, RZ, RZ, R118 ;  /* 0x000000ffff307224 */ /* 0x000fcc00078e0076 */
[----:B------:R-:W-:Y:S01]  /*4d90*/  IMAD.MOV.U32 R56, RZ, RZ, R109 ;  /* 0x000000ffff387224 */ /* 0x000fe200078e006d */
[----:B------:R-:W-:Y:S01]  /*4da0*/  HMMA.16816.F32 R72, R4, R36, R28 ;  /* 0x000000240448723c */ /* 0x000fe2000000181c */
[----:B------:R-:W1:Y:S01]  /*4db0*/  LDSM.16.MT88.4 R36, [R239+0x3000] ;  /* 0x00300000ef24783b */ /* 0x000e620000004200 */
[----:B------:R-:W-:-:S06]  /*4dc0*/  MOV R57, R108 ;  /* 0x0000006c00397202 */ /* 0x000fcc0000000f00 */
[----:B--2---:R-:W-:Y:S07]  /*4dd0*/  HMMA.16816.F32 R84, R4, R44, R24 ;  /* 0x0000002c0454723c */ /* 0x004fee0000001818 */
[----:B------:R-:W-:Y:S01]  /*4de0*/  MOV R44, R111 ;  /* 0x0000006f002c7202 */ /* 0x000fe20000000f00 */
[----:B------:R-:W-:Y:S01]  /*4df0*/  HMMA.16816.F32 R20, R8, R50, RZ ;  /* 0x000000320814723c */ /* 0x000fe200000018ff */
[----:B------:R-:W-:-:S06]  /*4e00*/  IMAD.MOV.U32 R45, RZ, RZ, R110 ;  /* 0x000000ffff2d7224 */ /* 0x000fcc00078e006e */
[----:B------:R-:W-:Y:S01]  /*4e10*/  IMAD.MOV.U32 R50, RZ, RZ, R120 ;  /* 0x000000ffff327224 */ /* 0x000fe200078e0078 */
[----:B---3--:R-:W-:Y:S01]  /*4e20*/  HMMA.16816.F32 R16, R4, R32, R16 ;  /* 0x000000200410723c */ /* 0x008fe20000001810 */
[----:B------:R-:W-:-:S06]  /*4e30*/  MOV R51, R119 ;  /* 0x0000007700337202 */ /* 0x000fcc0000000f00 */
[----:B------:R-:W-:Y:S01]  /*4e40*/  FFMA.FTZ R33, R101, c[0x0][0x2d0], -R0 ;  /* 0x0000b40065217a23 */ /* 0x000fe20000010800 */
[C---:B------:R-:W-:Y:S01]  /*4e50*/  HMMA.16816.F32 R28, R8.reuse, R42, RZ ;  /* 0x0000002a081c723c */ /* 0x040fe200000018ff */
[----:B------:R-:W-:Y:S01]  /*4e60*/  IMAD.MOV.U32 R160, RZ, RZ, R84 ;  /* 0x000000ffffa07224 */ /* 0x000fe200078e0054 */
[----:B------:R-:W-:Y:S01]  /*4e70*/  MOV R134, R86 ;  /* 0x0000005600867202 */ /* 0x000fe20000000f00 */
[----:B------:R-:W-:Y:S02]  /*4e80*/  IMAD.MOV.U32 R135, RZ, RZ, R85 ;  /* 0x000000ffff877224 */ /* 0x000fe400078e0055 */
[----:B------:R-:W-:Y:S02]  /*4e90*/  IMAD.MOV.U32 R155, RZ, RZ, R87 ;  /* 0x000000ffff9b7224 */ /* 0x000fe400078e0057 */
[----:B------:R-:W-:Y:S01]  /*4ea0*/  IMAD.MOV.U32 R42, RZ, RZ, R124 ;  /* 0x000000ffff2a7224 */ /* 0x000fe200078e007c */
[----:B------:R-:W-:Y:S01]  /*4eb0*/  HMMA.16816.F32 R12, R8, R58, RZ ;  /* 0x0000003a080c723c */ /* 0x000fe200000018ff */
[----:B------:R-:W-:-:S02]  /*4ec0*/  IMAD.MOV.U32 R43, RZ, RZ, R123 ;  /* 0x000000ffff2b7224 */ /* 0x000fc400078e007b */
[----:B------:R-:W-:-:S04]  /*4ed0*/  FFMA.FTZ R32, R100, c[0x0][0x2d0], -R0 ;  /* 0x0000b40064207a23 */ /* 0x000fc80000010800 */
[----:B------:R-:W-:Y:S01]  /*4ee0*/  IMAD.MOV.U32 R58, RZ, RZ, R113 ;  /* 0x000000ffff3a7224 */ /* 0x000fe200078e0071 */
[----:B------:R-:W-:Y:S01]  /*4ef0*/  HMMA.16816.F32 R84, R4, R46, R20 ;  /* 0x0000002e0454723c */ /* 0x000fe20000001814 */
[----:B------:R-:W2:Y:S01]  /*4f00*/  LDSM.16.MT88.4 R20, [R239+0x3800] ;  /* 0x00380000ef14783b */ /* 0x000ea20000004200 */
[----:B------:R-:W-:Y:S02]  /*4f10*/  IMAD.MOV.U32 R24, RZ, RZ, R18 ;  /* 0x000000ffff187224 */ /* 0x000fe400078e0012 */
[----:B------:R-:W-:-:S03]  /*4f20*/  IMAD.MOV.U32 R59, RZ, RZ, R112 ;  /* 0x000000ffff3b7224 */ /* 0x000fc600078e0070 */
[----:B------:R-:W-:Y:S01]  /*4f30*/  MOV R46, R3 ;  /* 0x00000003002e7202 */ /* 0x000fe20000000f00 */
[----:B------:R-:W-:Y:S01]  /*4f40*/  HMMA.16816.F32 R76, R4, R54, R28 ;  /* 0x00000036044c723c */ /* 0x000fe2000000181c */
[----:B------:R-:W-:Y:S02]  /*4f50*/  IMAD.MOV.U32 R3, RZ, RZ, R19 ;  /* 0x000000ffff037224 */ /* 0x000fe400078e0013 */
[----:B------:R-:W-:-:S04]  /*4f60*/  IMAD.MOV.U32 R47, RZ, RZ, R169 ;  /* 0x000000ffff2f7224 */ /* 0x000fc800078e00a9 */
[----:B------:R-:W-:Y:S01]  /*4f70*/  MOV R29, R17 ;  /* 0x00000011001d7202 */ /* 0x000fe20000000f00 */
[----:B------:R-:W-:Y:S01]  /*4f80*/  HMMA.16816.F32 R176, R4, R34, R12 ;  /* 0x0000002204b0723c */ /* 0x000fe2000000180c */
[----:B------:R-:W-:Y:S01]  /*4f90*/  IMAD.MOV.U32 R28, RZ, RZ, R16 ;  /* 0x000000ffff1c7224 */ /* 0x000fe200078e0010 */
[----:B------:R-:W-:Y:S01]  /*4fa0*/  MOV R54, R116 ;  /* 0x0000007400367202 */ /* 0x000fe20000000f00 */
[----:B------:R-:W-:Y:S02]  /*4fb0*/  IMAD.MOV.U32 R55, RZ, RZ, R115 ;  /* 0x000000ffff377224 */ /* 0x000fe400078e0073 */
[----:B------:R-:W-:Y:S02]  /*4fc0*/  FFMA.FTZ R31, R105, c[0x0][0x2d0], -R2 ;  /* 0x0000b400691f7a23 */ /* 0x000fe40000010802 */
[----:B------:R-:W-:Y:S01]  /*4fd0*/  IMAD.MOV.U32 R34, RZ, RZ, R168 ;  /* 0x000000ffff227224 */ /* 0x000fe200078e00a8 */
[----:B-1----:R-:W-:Y:S01]  /*4fe0*/  HMMA.16816.F32 R12, R8, R38, RZ ;  /* 0x00000026080c723c */ /* 0x002fe200000018ff */
[----:B------:R-:W-:Y:S01]  /*4ff0*/  FFMA.FTZ R30, R104, c[0x0][0x2d0], -R2 ;  /* 0x0000b400681e7a23 */ /* 0x000fe20000010802 */
[----:B------:R-:W-:-:S05]  /*5000*/  MOV R35, R128 ;  /* 0x0000008000237202 */ /* 0x000fca0000000f00 */
[----:B------:R-:W-:Y:S01]  /*5010*/  MOV R38, R24 ;  /* 0x0000001800267202 */ /* 0x000fe20000000f00 */
[----:B------:R-:W-:Y:S01]  /*5020*/  HMMA.16816.F32 R16, R8, R36, RZ ;  /* 0x000000240810723c */ /* 0x000fe200000018ff */
[----:B------:R-:W1:Y:S01]  /*5030*/  LDSM.16.MT88.4 R24, [R236+0x4800] ;  /* 0x00480000ec18783b */ /* 0x000e620000004200 */
[----:B------:R-:W-:Y:S02]  /*5040*/  IMAD.MOV.U32 R39, RZ, RZ, R3 ;  /* 0x000000ffff277224 */ /* 0x000fe400078e0003 */
[----:B------:R-:W-:Y:S01]  /*5050*/  FADD.FTZ R3, R89, R88 ;  /* 0x0000005859037221 */ /* 0x000fe20000010000 */
[----:B------:R-:W-:Y:S01]  /*5060*/  MOV R89, R28 ;  /* 0x0000001c00597202 */ /* 0x000fe20000000f00 */
[----:B------:R-:W-:Y:S02]  /*5070*/  IMAD.MOV.U32 R88, RZ, RZ, R29 ;  /* 0x000000ffff587224 */ /* 0x000fe400078e001d */
[----:B------:R-:W-:Y:S02]  /*5080*/  IMAD.MOV.U32 R37, RZ, RZ, R127 ;  /* 0x000000ffff257224 */ /* 0x000fe400078e007f */
[----:B------:R-:W-:-:S02]  /*5090*/  IMAD.MOV.U32 R36, RZ, RZ, R126 ;  /* 0x000000ffff247224 */ /* 0x000fc400078e007e */
[----:B------:R-:W-:Y:S02]  /*50a0*/  FADD.FTZ R3, R91, R3 ;  /* 0x000000035b037221 */ /* 0x000fe40000010000 */
[----:B------:R-:W-:Y:S02]  /*50b0*/  FFMA.FTZ R29, R106, c[0x0][0x2d0], -R2 ;  /* 0x0000b4006a1d7a23 */ /* 0x000fe40000010802 */
[----:B--2---:R-:W-:Y:S01]  /*50c0*/  HMMA.16816.F32 R168, R4, R22, R12 ;  /* 0x0000001604a8723c */ /* 0x004fe2000000180c */
[----:B------:R-:W-:Y:S02]  /*50d0*/  FADD.FTZ R3, R90, R3 ;  /* 0x000000035a037221 */ /* 0x000fe40000010000 */
[----:B------:R-:W-:-:S05]  /*50e0*/  FFMA.FTZ R28, R102, c[0x0][0x2d0], -R0 ;  /* 0x0000b400661c7a23 */ /* 0x000fca0000010800 */
[----:B------:R-:W-:Y:S01]  /*50f0*/  HMMA.16816.F32 R172, R4, R20, R16 ;  /* 0x0000001404ac723c */ /* 0x000fe20000001810 */
[----:B------:R-:W2:Y:S06]  /*5100*/  LDSM.16.MT88.4 R16, [R236+0x5000] ;  /* 0x00500000ec10783b */ /* 0x000eac0000004200 */
[----:B------:R-:W-:Y:S01]  /*5110*/  FADD.FTZ R20, R94, R3 ;  /* 0x000000035e147221 */ /* 0x000fe20000010000 */
[----:B-1----:R-:W-:Y:S11]  /*5120*/  HMMA.16816.F32 R12, R8, R24, RZ ;  /* 0x00000018080c723c */ /* 0x002ff600000018ff */
[----:B------:R-:W-:Y:S11]  /*5130*/  @!UPT UIADD3 URZ, URZ, URZ, URZ ;  /* 0x0000003f3f3ff290 */ /* 0x000ff6000fffe03f */
[----:B------:R-:W-:Y:S02]  /*5140*/  @!UPT UIADD3 URZ, URZ, URZ, URZ ;  /* 0x0000003f3f3ff290 */ /* 0x000fe4000fffe03f */
[----:B--2---:R-:W-:Y:S07]  /*5150*/  HMMA.16816.F32 R124, R4, R16, R12 ;  /* 0x00000010047c723c */ /* 0x004fee000000180c */
[----:B------:R-:W-:Y:S02]  /*5160*/  FADD.FTZ R12, R82, R81 ;  /* 0x00000051520c7221 */ /* 0x000fe40000010000 */
[----:B------:R-:W-:Y:S01]  /*5170*/  IMAD.MOV.U32 R82, RZ, RZ, R89 ;  /* 0x000000ffff527224 */ /* 0x000fe200078e0059 */
[----:B------:R-:W-:Y:S01]  /*5180*/  MOV R89, R38 ;  /* 0x0000002600597202 */ /* 0x000fe20000000f00 */
[----:B------:R-:W-:-:S02]  /*5190*/  FADD.FTZ R16, R80, R12 ;  /* 0x0000000c50107221 */ /* 0x000fc40000010000 */
[----:B------:R-:W-:Y:S01]  /*51a0*/  HMMA.16816.F32 R12, R8, R26, RZ ;  /* 0x0000001a080c723c */ /* 0x000fe200000018ff */
[----:B------:R-:W1:Y:S01]  /*51b0*/  LDSM.16.MT88.4 R24, [R238+0x4800] ;  /* 0x00480000ee18783b */ /* 0x000e620000004200 */
[----:B------:R-:W-:Y:S02]  /*51c0*/  FADD.FTZ R21, R83, R16 ;  /* 0x0000001053157221 */ /* 0x000fe40000010000 */
[----:B------:R-:W-:Y:S02]  /*51d0*/  IMAD.MOV.U32 R81, RZ, RZ, R88 ;  /* 0x000000ffff517224 */ /* 0x000fe400078e0058 */
[----:B------:R-:W-:Y:S02]  /*51e0*/  FADD.FTZ R3, R92, R21 ;  /* 0x000000155c037221 */ /* 0x000fe40000010000 */
[----:B------:R-:W-:Y:S01]  /*51f0*/  IMAD.MOV.U32 R88, RZ, RZ, R39 ;  /* 0x000000ffff587224 */ /* 0x000fe200078e0027 */
[----:B------:R-:W-:Y:S01]  /*5200*/  MOV R39, R35 ;  /* 0x0000002300277202 */ /* 0x000fe20000000f00 */
[----:B------:R-:W-:Y:S01]  /*5210*/  FADD.FTZ R3, R93, R3 ;  /* 0x000000035d037221 */ /* 0x000fe20000010000 */
[----:B------:R-:W-:Y:S01]  /*5220*/  MOV R105, R81 ;  /* 0x0000005100697202 */ /* 0x000fe20000000f00 */
[----:B------:R-:W-:-:S02]  /*5230*/  IMAD.MOV.U32 R38, RZ, RZ, R34 ;  /* 0x000000ffff267224 */ /* 0x000fc400078e0022 */
[----:B------:R-:W-:Y:S01]  /*5240*/  IMAD.MOV.U32 R34, RZ, RZ, R46 ;  /* 0x000000ffff227224 */ /* 0x000fe200078e002e */
[----:B------:R-:W-:Y:S01]  /*5250*/  MOV R46, R130 ;  /* 0x00000082002e7202 */ /* 0x000fe20000000f00 */
[----:B------:R-:W-:Y:S02]  /*5260*/  IMAD.MOV.U32 R35, RZ, RZ, R47 ;  /* 0x000000ffff237224 */ /* 0x000fe400078e002f */
[----:B------:R-:W-:Y:S01]  /*5270*/  IMAD.MOV.U32 R47, RZ, RZ, R129 ;  /* 0x000000ffff2f7224 */ /* 0x000fe200078e0081 */
[----:B------:R-:W-:Y:S01]  /*5280*/  MOV R100, R34 ;  /* 0x0000002200647202 */ /* 0x000fe20000000f00 */
[----:B------:R-:W-:Y:S02]  /*5290*/  IMAD.MOV.U32 R101, RZ, RZ, R35 ;  /* 0x000000ffff657224 */ /* 0x000fe400078e0023 */
[----:B------:R-:W-:Y:S02]  /*52a0*/  IMAD.MOV.U32 R106, RZ, RZ, R89 ;  /* 0x000000ffff6a7224 */ /* 0x000fe400078e0059 */
[----:B------:R-:W-:Y:S01]  /*52b0*/  HMMA.16816.F32 R112, R4, R18, R12 ;  /* 0x000000120470723c */ /* 0x000fe2000000180c */
[----:B------:R-:W2:Y:S01]  /*52c0*/  LDSM.16.MT88.4 R16, [R238+0x5000] ;  /* 0x00500000ee10783b */ /* 0x000ea20000004200 */
[----:B------:R-:W-:-:S02]  /*52d0*/  IMAD.MOV.U32 R83, RZ, RZ, R131 ;  /* 0x000000ffff537224 */ /* 0x000fc400078e0083 */
[----:B------:R-:W-:Y:S02]  /*52e0*/  IMAD.MOV.U32 R102, RZ, RZ, R46 ;  /* 0x000000ffff667224 */ /* 0x000fe400078e002e */
[----:B------:R-:W-:Y:S01]  /*52f0*/  IMAD.MOV.U32 R46, RZ, RZ, R58 ;  /* 0x000000ffff2e7224 */ /* 0x000fe200078e003a */
[----:B------:R-:W-:Y:S01]  /*5300*/  MOV R58, R162 ;  /* 0x000000a2003a7202 */ /* 0x000fe20000000f00 */
[----:B------:R-:W-:Y:S02]  /*5310*/  IMAD.MOV.U32 R90, RZ, RZ, R134 ;  /* 0x000000ffff5a7224 */ /* 0x000fe400078e0086 */
[----:B------:R-:W-:Y:S01]  /*5320*/  IMAD.MOV.U32 R104, RZ, RZ, R82 ;  /* 0x000000ffff687224 */ /* 0x000fe200078e0052 */
[----:B-1----:R-:W-:Y:S07]  /*5330*/  HMMA.16816.F32 R12, R8, R24, RZ ;  /* 0x00000018080c723c */ /* 0x002fee00000018ff */
[----:B------:R-:W-:Y:S01]  /*5340*/  FFMA.FTZ R25, R103, c[0x0][0x2d0], -R0 ;  /* 0x0000b40067197a23 */ /* 0x000fe20000010800 */
[----:B------:R-:W-:Y:S01]  /*5350*/  MOV R103, R47 ;  /* 0x0000002f00677202 */ /* 0x000fe20000000f00 */
[----:B------:R-:W-:Y:S01]  /*5360*/  MUFU.EX2 R0, R29 ;  /* 0x0000001d00007308 */ /* 0x000fe20000000800 */
[----:B------:R-:W-:Y:S11]  /*5370*/  IMAD.MOV.U32 R47, RZ, RZ, R59 ;  /* 0x000000ffff2f7224 */ /* 0x000ff600078e003b */
[----:B------:R-:W-:Y:S03]  /*5380*/  @!UPT UIADD3 URZ, URZ, URZ, URZ ;  /* 0x0000003f3f3ff290 */ /* 0x000fe6000fffe03f */
[----:B--2---:R-:W-:Y:S08]  /*5390*/  HMMA.16816.F32 R108, R4, R16, R12 ;  /* 0x00000010046c723c */ /* 0x004ff0000000180c */
[----:B------:R-:W-:Y:S07]  /*53a0*/  HMMA.16816.F32 R12, R8, R26, RZ ;  /* 0x0000001a080c723c */ /* 0x000fee00000018ff */
[----:B------:R-:W-:-:S02]  /*53b0*/  FFMA.FTZ R26, R107, c[0x0][0x2d0], -R2 ;  /* 0x0000b4006b1a7a23 */ /* 0x000fc40000010802 */
[----:B------:R-:W-:Y:S02]  /*53c0*/  FADD.FTZ R2, R96, R20 ;  /* 0x0000001460027221 */ /* 0x000fe40000010000 */
[----:B------:R-:W-:Y:S01]  /*53d0*/  LDSM.16.MT88.4 R20, [R237+0x5000] ;  /* 0x00500000ed14783b */ /* 0x000fe20000004200 */
[----:B------:R-:W-:Y:S02]  /*53e0*/  FADD.FTZ R27, R95, R3 ;  /* 0x000000035f1b7221 */ /* 0x000fe40000010000 */
[----:B------:R-:W-:Y:S01]  /*53f0*/  FADD.FTZ R2, R97, R2 ;  /* 0x0000000261027221 */ /* 0x000fe20000010000 */
[----:B------:R-:W-:Y:S01]  /*5400*/  MUFU.EX2 R3, R30 ;  /* 0x0000001e00037308 */ /* 0x000fe20000000800 */
[----:B------:R-:W-:Y:S02]  /*5410*/  IMAD.MOV.U32 R59, RZ, RZ, R161 ;  /* 0x000000ffff3b7224 */ /* 0x000fe400078e00a1 */
[----:B------:R-:W-:Y:S02]  /*5420*/  FADD.FTZ R24, R98, R2 ;  /* 0x0000000262187221 */ /* 0x000fe40000010000 */
[----:B------:R-:W-:-:S03]  /*5430*/  IMAD.MOV.U32 R107, RZ, RZ, R88 ;  /* 0x000000ffff6b7224 */ /* 0x000fc600078e0058 */
[----:B------:R-:W1:Y:S01]  /*5440*/  MUFU.EX2 R2, R26 ;  /* 0x0000001a00027308 */ /* 0x000e620000000800 */
[----:B------:R-:W-:Y:S01]  /*5450*/  HMMA.16816.F32 R120, R4, R18, R12 ;  /* 0x000000120478723c */ /* 0x000fe2000000180c */
[----:B------:R-:W2:Y:S01]  /*5460*/  LDSM.16.MT88.4 R16, [R237+0x4800] ;  /* 0x00480000ed10783b */ /* 0x000ea20000004200 */
[----:B-1----:R-:W-:-:S06]  /*5470*/  F2FP.PACK_AB R128, R0, R2 ;  /* 0x000000020080723e */ /* 0x002fcc00000000ff */
[C---:B--2---:R-:W-:Y:S08]  /*5480*/  HMMA.16816.F32 R12, R8.reuse, R16, RZ ;  /* 0x00000010080c723c */ /* 0x044ff000000018ff */
[----:B------:R-:W-:Y:S11]  /*5490*/  HMMA.16816.F32 R16, R8, R18, RZ ;  /* 0x000000120810723c */ /* 0x000ff600000018ff */
[----:B------:R-:W-:Y:S05]  /*54a0*/  @!UPT UIADD3 URZ, URZ, URZ, URZ ;  /* 0x0000003f3f3ff290 */ /* 0x000fea000fffe03f */
[C---:B------:R-:W-:Y:S01]  /*54b0*/  HMMA.16816.F32 R116, R4.reuse, R20, R12 ;  /* 0x000000140474723c */ /* 0x040fe2000000180c */
[----:B------:R-:W1:Y:S06]  /*54c0*/  MUFU.EX2 R12, R31 ;  /* 0x0000001f000c7308 */ /* 0x000e6c0000000800 */
[----:B------:R-:W-:Y:S01]  /*54d0*/  FADD.FTZ R15, R2, R24 ;  /* 0x00000018020f7221 */ /* 0x000fe20000010000 */
[----:B------:R-:W-:Y:S01]  /*54e0*/  HMMA.16816.F32 R20, R4, R22, R16 ;  /* 0x000000160414723c */ /* 0x000fe20000001810 */
[----:B------:R-:W2:Y:S02]  /*54f0*/  MUFU.EX2 R14, R25 ;  /* 0x00000019000e7308 */ /* 0x000ea40000000800 */
[----:B------:R-:W-:-:S04]  /*5500*/  FADD.FTZ R15, R0, R15 ;  /* 0x0000000f000f7221 */ /* 0x000fc80000010000 */
[----:B------:R-:W-:Y:S02]  /*5510*/  FADD.FTZ R16, R99, R27 ;  /* 0x0000001b63107221 */ /* 0x000fe40000010000 */
[----:B------:R-:W3:Y:S01]  /*5520*/  MUFU.EX2 R13, R28 ;  /* 0x0000001c000d7308 */ /* 0x000ee20000000800 */
[----:B-1----:R-:W-:Y:S01]  /*5530*/  FADD.FTZ R0, R12, R15 ;  /* 0x0000000f0c007221 */ /* 0x002fe20000010000 */
[C---:B------:R-:W-:Y:S01]  /*5540*/  F2FP.PACK_AB R130, R3.reuse, R12 ;  /* 0x0000000c0382723e */ /* 0x040fe200000000ff */
[----:B------:R-:W-:Y:S01]  /*5550*/  IMAD.MOV.U32 R88, RZ, RZ, R160 ;  /* 0x000000ffff587224 */ /* 0x000fe200078e00a0 */
[----:B------:R-:W-:Y:S01]  /*5560*/  MOV R89, R135 ;  /* 0x0000008700597202 */ /* 0x000fe20000000f00 */
[----:B------:R-:W-:Y:S01]  /*5570*/  FADD.FTZ R0, R3, R0 ;  /* 0x0000000003007221 */ /* 0x000fe20000010000 */
[----:B------:R-:W-:Y:S01]  /*5580*/  MOV R80, R154 ;  /* 0x0000009a00507202 */ /* 0x000fe20000000f00 */
[----:B------:R-:W-:Y:S01]  /*5590*/  IMAD.MOV.U32 R81, RZ, RZ, R153 ;  /* 0x000000ffff517224 */ /* 0x000fe200078e0099 */
[----:B------:R-:W-:Y:S01]  /*55a0*/  MOV R82, R152 ;  /* 0x0000009800527202 */ /* 0x000fe20000000f00 */
[----:B--2---:R-:W-:Y:S01]  /*55b0*/  FADD.FTZ R2, R14, R16 ;  /* 0x000000100e027221 */ /* 0x004fe20000010000 */
[----:B------:R1:W-:Y:S01]  /*55c0*/  STL [R1], R0 ;  /* 0x0000000001007387 */ /* 0x0003e20000100800 */
[----:B------:R-:W-:-:S03]  /*55d0*/  IMAD.MOV.U32 R91, RZ, RZ, R155 ;  /* 0x000000ffff5b7224 */ /* 0x000fc600078e009b */
[----:B------:R-:W2:Y:S01]  /*55e0*/  LDSM.16.MT88.4 R152, [R236+0x1000] ;  /* 0x00100000ec98783b */ /* 0x000ea20000004200 */
[C---:B---3--:R-:W-:Y:S01]  /*55f0*/  FADD.FTZ R3, R13.reuse, R2 ;  /* 0x000000020d037221 */ /* 0x048fe20000010000 */
[----:B------:R-:W-:Y:S01]  /*5600*/  F2FP.PACK_AB R129, R13, R14 ;  /* 0x0000000e0d81723e */ /* 0x000fe200000000ff */
[----:B------:R-:W3:Y:S01]  /*5610*/  MUFU.EX2 R2, R33 ;  /* 0x0000002100027308 */ /* 0x000ee20000000800 */
[----:B------:R-:W-:Y:S04]  /*5620*/  LDSM.16.MT88.4 R12, [R239+0x4800] ;  /* 0x00480000ef0c783b */ /* 0x000fe80000004200 */
[----:B------:R-:W-:Y:S01]  /*5630*/  LDSM.16.MT88.4 R96, [R239+0x4000] ;  /* 0x00400000ef60783b */ /* 0x000fe20000004200 */
[----:B---3--:R-:W-:Y:S02]  /*5640*/  FADD.FTZ R3, R2, R3 ;  /* 0x0000000302037221 */ /* 0x008fe40000010000 */
[----:B-1----:R1:W3:Y:S02]  /*5650*/  MUFU.EX2 R0, R32 ;  /* 0x0000002000007308 */ /* 0x0022e40000000800 */
[----:B-1----:R-:W1:Y:S01]  /*5660*/  LDSM.16.MT88.4 R32, [R239+0x1000] ;  /* 0x00100000ef20783b */ /* 0x002e620000004200 */
[C---:B---3--:R-:W-:Y:S01]  /*5670*/  F2FP.PACK_AB R131, R0.reuse, R2 ;  /* 0x000000020083723e */ /* 0x048fe200000000ff */
[----:B------:R-:W-:-:S05]  /*5680*/  FADD.FTZ R3, R0, R3 ;  /* 0x0000000300037221 */ /* 0x000fca0000010000 */
[----:B------:R-:W-:Y:S04]  /*5690*/  STL [R1+0x4], R3 ;  /* 0x0000040301007387 */ /* 0x000fe80000100800 */
[----:B------:R3:W5:Y:S04]  /*56a0*/  LDL.LU R162, [R1+0xb8] ;  /* 0x0000b80001a27983 */ /* 0x0007680000300800 */
[----:B------:R3:W5:Y:S04]  /*56b0*/  LDL.LU R161, [R1+0xb4] ;  /* 0x0000b40001a17983 */ /* 0x0007680000300800 */
[----:B------:R3:W5:Y:S04]  /*56c0*/  LDL.LU R160, [R1+0xb0] ;  /* 0x0000b00001a07983 */ /* 0x0007680000300800 */
[----:B------:R3:W5:Y:S04]  /*56d0*/  LDL.LU R135, [R1+0xac] ;  /* 0x0000ac0001877983 */ /* 0x0007680000300800 */
[----:B------:R3:W5:Y:S01]  /*56e0*/  LDL.LU R134, [R1+0xa8] ;  /* 0x0000a80001867983 */ /* 0x0007620000300800 */
[----:B--2---:R-:W-:Y:S01]  /*56f0*/  HMMA.16816.F32 R156, R128, R152, R156 ;  /* 0x00000098809c723c */ /* 0x004fe2000000189c */
[----:B------:R-:W-:-:S02]  /*5700*/  MOV R26, R249 ;  /* 0x000000f9001a7202 */ /* 0x000fc40000000f00 */
[----:B------:R-:W-:-:S04]  /*5710*/  IADD3 R249, R246, -0x2, RZ ;  /* 0xfffffffef6f97810 */ /* 0x000fc80007ffe0ff */
[----:B------:R-:W-:Y:S01]  /*5720*/  ISETP.GE.AND P0, PT, R249, R26, PT ;  /* 0x0000001af900720c */ /* 0x000fe20003f06270 */
[C---:B------:R-:W-:Y:S01]  /*5730*/  HMMA.16816.F32 R152, R128.reuse, R154, R144 ;  /* 0x0000009a8098723c */ /* 0x040fe20000001890 */
[----:B------:R-:W2:Y:S07]  /*5740*/  LDSM.16.MT88.4 R144, [R238+0x1000] ;  /* 0x00100000ee90783b */ /* 0x000eae0000004200 */
[C---:B-1----:R-:W-:Y:S08]  /*5750*/  HMMA.16816.F32 R28, R128.reuse, R32, R36 ;  /* 0x00000020801c723c */ /* 0x042ff00000001824 */
[----:B------:R-:W-:Y:S01]  /*5760*/  HMMA.16816.F32 R32, R128, R34, R40 ;  /* 0x000000228020723c */ /* 0x000fe20000001828 */
[----:B------:R-:W1:Y:S07]  /*5770*/  LDSM.16.MT88.4 R40, [R236+0x2800] ;  /* 0x00280000ec28783b */ /* 0x000e6e0000004200 */
[C---:B------:R-:W-:Y:S08]  /*5780*/  HMMA.16816.F32 R16, R8.reuse, R12, RZ ;  /* 0x0000000c0810723c */ /* 0x040ff000000018ff */
[----:B------:R-:W-:Y:S01]  /*5790*/  HMMA.16816.F32 R8, R8, R14, RZ ;  /* 0x0000000e0808723c */ /* 0x000fe200000018ff */
[----:B------:R-:W4:Y:S07]  /*57a0*/  LDSM.16.MT88.4 R12, [R239+0x5000] ;  /* 0x00500000ef0c783b */ /* 0x000f2e0000004200 */
[C---:B------:R-:W-:Y:S08]  /*57b0*/  HMMA.16816.F32 R92, R128.reuse, R96, R172 ;  /* 0x00000060805c723c */ /* 0x040ff000000018ac */
[C---:B--2---:R-:W-:Y:S08]  /*57c0*/  HMMA.16816.F32 R148, R128.reuse, R144, R148 ;  /* 0x000000908094723c */ /* 0x044ff00000001894 */
[C---:B------:R-:W-:Y:S01]  /*57d0*/  HMMA.16816.F32 R144, R128.reuse, R146, R136 ;  /* 0x000000928090723c */ /* 0x040fe20000001888 */
[----:B------:R-:W2:Y:S07]  /*57e0*/  LDSM.16.MT88.4 R136, [R237+0x1000] ;  /* 0x00100000ed88783b */ /* 0x000eae0000004200 */
[C---:B-1----:R-:W-:Y:S08]  /*57f0*/  HMMA.16816.F32 R36, R128.reuse, R40, R44 ;  /* 0x000000288024723c */ /* 0x042ff0000000182c */
[----:B------:R-:W-:Y:S01]  /*5800*/  HMMA.16816.F32 R40, R128, R42, R48 ;  /* 0x0000002a8028723c */ /* 0x000fe20000001830 */
[----:B------:R-:W1:Y:S07]  /*5810*/  LDSM.16.MT88.4 R48, [R238+0x2800] ;  /* 0x00280000ee30783b */ /* 0x000e6e0000004200 */
[C---:B----4-:R-:W-:Y:S08]  /*5820*/  HMMA.16816.F32 R16, R4.reuse, R12, R16 ;  /* 0x0000000c0410723c */ /* 0x050ff00000001810 */
[----:B------:R-:W-:Y:S01]  /*5830*/  HMMA.16816.F32 R8, R4, R14, R8 ;  /* 0x0000000e0408723c */ /* 0x000fe20000001808 */
[----:B------:R-:W-:Y:S07]  /*5840*/  LDSM.16.MT88.4 R4, [R239+0x5800] ;  /* 0x00580000ef04783b */ /* 0x000fee0000004200 */
[C---:B------:R-:W-:Y:S08]  /*5850*/  HMMA.16816.F32 R96, R128.reuse, R98, R168 ;  /* 0x000000628060723c */ /* 0x040ff000000018a8 */
[C---:B--2---:R-:W-:Y:S08]  /*5860*/  HMMA.16816.F32 R140, R128.reuse, R136, R140 ;  /* 0x00000088808c723c */ /* 0x044ff0000000188c */
[C---:B------:R-:W-:Y:S08]  /*5870*/  HMMA.16816.F32 R136, R128.reuse, R138, R100 ;  /* 0x0000008a8088723c */ /* 0x040ff00000001864 */
[C---:B-1----:R-:W-:Y:S01]  /*5880*/  HMMA.16816.F32 R44, R128.reuse, R48, R56 ;  /* 0x00000030802c723c */ /* 0x042fe20000001838 */
[----:B------:R-:W1:Y:S07]  /*5890*/  LDSM.16.MT88.4 R56, [R237+0x2800] ;  /* 0x00280000ed38783b */ /* 0x000e6e0000004200 */
[C---:B------:R-:W-:Y:S01]  /*58a0*/  HMMA.16816.F32 R48, R128.reuse, R50, R64 ;  /* 0x000000328030723c */ /* 0x040fe20000001840 */
[----:B------:R-:W2:Y:S07]  /*58b0*/  LDSM.16.MT88.4 R64, [R239+0x2800] ;  /* 0x00280000ef40783b */ /* 0x000eae0000004200 */
[C---:B-1----:R-:W-:Y:S08]  /*58c0*/  HMMA.16816.F32 R52, R128.reuse, R56, R52 ;  /* 0x000000388034723c */ /* 0x042ff00000001834 */
[C---:B------:R-:W-:Y:S08]  /*58d0*/  HMMA.16816.F32 R56, R128.reuse, R58, R60 ;  /* 0x0000003a8038723c */ /* 0x040ff0000000183c */
[C---:B--2---:R-:W-:Y:S01]  /*58e0*/  HMMA.16816.F32 R60, R128.reuse, R64, R72 ;  /* 0x00000040803c723c */ /* 0x044fe20000001848 */
[----:B------:R-:W1:Y:S07]  /*58f0*/  LDSM.16.MT88.4 R72, [R236+0x4000] ;  /* 0x00400000ec48783b */ /* 0x000e6e0000004200 */
[C---:B------:R-:W-:Y:S08]  /*5900*/  HMMA.16816.F32 R64, R128.reuse, R66, R68 ;  /* 0x000000428040723c */ /* 0x040ff00000001844 */
[C---:B-1----:R-:W-:Y:S01]  /*5910*/  HMMA.16816.F32 R68, R128.reuse, R72, R80 ;  /* 0x000000488044723c */ /* 0x042fe20000001850 */
        /* <DEDUP_REMOVED lines=8> */
[C---:B-1----:R-:W-:Y:S08]  /*59a0*/  HMMA.16816.F32 R100, R128.reuse, R104, R124 ;  /* 0x000000688064723c */ /* 0x042ff0000000187c */
[C---:B------:R-:W-:Y:S01]  /*59b0*/  HMMA.16816.F32 R104, R128.reuse, R106, R112 ;  /* 0x0000006a8068723c */ /* 0x040fe20000001870 */
[----:B------:R-:W1:Y:S07]  /*59c0*/  LDSM.16.MT88.4 R112, [R238+0x5800] ;  /* 0x00580000ee70783b */ /* 0x000e6e0000004200 */
[C---:B------:R-:W-:Y:S08]  /*59d0*/  HMMA.16816.F32 R124, R128.reuse, R4, R16 ;  /* 0x00000004807c723c */ /* 0x040ff00000001810 */
[C---:B-1----:R-:W-:Y:S08]  /*59e0*/  HMMA.16816.F32 R108, R128.reuse, R112, R108 ;  /* 0x00000070806c723c */ /* 0x042ff0000000186c */
[C---:B------:R-:W-:Y:S01]  /*59f0*/  HMMA.16816.F32 R112, R128.reuse, R114, R120 ;  /* 0x000000728070723c */ /* 0x040fe20000001878 */
[----:B------:R-:W1:Y:S07]  /*5a00*/  LDSM.16.MT88.4 R120, [R237+0x5800] ;  /* 0x00580000ed78783b */ /* 0x000e6e0000004200 */
[C---:B-1----:R-:W-:Y:S08]  /*5a10*/  HMMA.16816.F32 R116, R128.reuse, R120, R116 ;  /* 0x000000788074723c */ /* 0x042ff00000001874 */
[C---:B------:R-:W-:Y:S08]  /*5a20*/  HMMA.16816.F32 R120, R128.reuse, R122, R20 ;  /* 0x0000007a8078723c */ /* 0x040ff00000001814 */
[----:B------:R-:W-:Y:S01]  /*5a30*/  HMMA.16816.F32 R128, R128, R6, R8 ;  /* 0x000000068080723c */ /* 0x000fe20000001808 */
[----:B------:R-:W-:Y:S07]  /*5a40*/  @!UPT UIADD3 URZ, URZ, URZ, URZ ;  /* 0x0000003f3f3ff290 */ /* 0x000fee000fffe03f */
[----:B------:R-:W-:Y:S11]  /*5a50*/  @!P0 BRA `(.L_x_30) ;  /* 0x00002d7000008947 */ /* 0x000ff60003800000 */
[----:B---3--:R-:W2:Y:S04]  /*5a60*/  LDL R26, [R1+0x3c] ;  /* 0x00003c00011a7983 */ /* 0x008ea80000100800 */
[----:B------:R-:W3:Y:S04]  /*5a70*/  LDL R25, [R1+0x40] ;  /* 0x0000400001197983 */ /* 0x000ee80000100800 */
[----:B------:R-:W4:Y:S04]  /*5a80*/  LDL.LU R0, [R1+0x8] ;  /* 0x0000080001007983 */ /* 0x000f280000300800 */
[----:B------:R-:W1:Y:S01]  /*5a90*/  S2R R24, SR_TID.X ;  /* 0x0000000000187919 */ /* 0x000e620000002100 */
[----:B------:R-:W-:-:S02]  /*5aa0*/  LOP3.LUT P0, RZ, R247, 0x2, RZ, 0xc0, !PT ;  /* 0x00000002f7ff7812 */ /* 0x000fc4000780c0ff */
[----:B-1----:R-:W-:Y:S02]  /*5ab0*/  ISETP.GT.AND P2, PT, R24, 0x7f, PT ;  /* 0x0000007f1800780c */ /* 0x002fe40003f44270 */
[----:B------:R-:W-:Y:S02]  /*5ac0*/  ISETP.GE.AND P6, PT, R252, c[0x0][0x1d4], PT ;  /* 0x00007500fc007a0c */ /* 0x000fe40003fc6270 */
[----:B------:R-:W-:Y:S02]  /*5ad0*/  ISETP.GE.AND P5, PT, R250, c[0x0][0x1d4], PT ;  /* 0x00007500fa007a0c */ /* 0x000fe40003fa6270 */
[----:B----4-:R-:W-:-:S05]  /*5ae0*/  LOP3.LUT R0, R0, 0xffffffef, RZ, 0xc0, !PT ;  /* 0xffffffef00007812 */ /* 0x010fca00078ec0ff */
[----:B------:R-:W-:Y:S02]  /*5af0*/  @P0 LOP3.LUT R0, R0, 0x10, RZ, 0xfc, !PT ;  /* 0x0000001000000812 */ /* 0x000fe400078efcff */
[----:B---3--:R-:W-:Y:S02]  /*5b00*/  ISETP.GE.AND P1, PT, R25, c[0x0][0x1d4], PT ;  /* 0x0000750019007a0c */ /* 0x008fe40003f26270 */
[----:B------:R-:W-:-:S04]  /*5b10*/  LOP3.LUT R0, R0, 0xfffffffb, RZ, 0xc0, !PT ;  /* 0xfffffffb00007812 */ /* 0x000fc800078ec0ff */
[----:B------:R-:W-:Y:S02]  /*5b20*/  @P2 LOP3.LUT R0, R0, 0x4, RZ, 0xfc, !PT ;  /* 0x0000000400002812 */ /* 0x000fe400078efcff */
[----:B--2---:R-:W-:Y:S02]  /*5b30*/  ISETP.GE.AND P0, PT, R26, c[0x0][0x1d4], PT ;  /* 0x000075001a007a0c */ /* 0x004fe40003f06270 */
[----:B------:R-:W-:-:S04]  /*5b40*/  LOP3.LUT R0, R0, 0xfffffffd, RZ, 0xc0, !PT ;  /* 0xfffffffd00007812 */ /* 0x000fc800078ec0ff */
[----:B------:R-:W-:-:S04]  /*5b50*/  @P1 LOP3.LUT R0, R0, 0x2, RZ, 0xfc, !PT ;  /* 0x0000000200001812 */ /* 0x000fc800078efcff */
[----:B------:R-:W-:-:S04]  /*5b60*/  LOP3.LUT R0, R0, 0xfffffffe, RZ, 0xc0, !PT ;  /* 0xfffffffe00007812 */ /* 0x000fc800078ec0ff */
[----:B------:R-:W-:Y:S02]  /*5b70*/  @P0 LOP3.LUT R0, R0, 0x1, RZ, 0xfc, !PT ;  /* 0x0000000100000812 */ /* 0x000fe400078efcff */
[----:B------:R-:W-:Y:S02]  /*5b80*/  LOP3.LUT P0, RZ, R247, 0x4, RZ, 0xc0, !PT ;  /* 0x00000004f7ff7812 */ /* 0x000fe4000780c0ff */
[----:B------:R-:W-:-:S11]  /*5b90*/  LOP3.LUT R0, R0, 0xfffffff7, RZ, 0xc0, !PT ;  /* 0xfffffff700007812 */ /* 0x000fd600078ec0ff */
[----:B------:R-:W-:-:S05]  /*5ba0*/  @P0 LOP3.LUT R0, R0, 0x8, RZ, 0xfc, !PT ;  /* 0x0000000800000812 */ /* 0x000fca00078efcff */
[----:B------:R1:W-:Y:S02]  /*5bb0*/  STL [R1+0x8], R0 ;  /* 0x0000080001007387 */ /* 0x0003e40000100800 */
.L_x_33:
[----:B------:R-:W2:Y:S01]  /*5bc0*/  LDL.64 R10, [R1+0x28] ;  /* 0x00002800010a7983 */ /* 0x000ea20000100a00 */
[----:B-1----:R-:W-:Y:S01]  /*5bd0*/  SHF.R.S32.HI R0, RZ, 0x1f, R249 ;  /* 0x0000001fff007819 */ /* 0x002fe200000114f9 */
[C---:B------:R-:W-:Y:S01]  /*5be0*/  IMAD.WIDE.U32 R2, R249.reuse, c[0x0][0x208], RZ ;  /* 0x00008200f9027a25 */ /* 0x040fe200078e00ff */
[----:B------:R-:W-:Y:S04]  /*5bf0*/  DEPBAR.LE SB0, 0x0 ;  /* 0x000080000000791a */ /* 0x000fe80000000000 */
[----:B------:R-:W3:Y:S01]  /*5c00*/  LDL.64 R8, [R1+0x18] ;  /* 0x0000180001087983 */ /* 0x000ee20000100a00 */
[----:B------:R-:W-:Y:S01]  /*5c10*/  IMAD R0, R0, c[0x0][0x208], RZ ;  /* 0x0000820000007a24 */ /* 0x000fe200078e02ff */
[----:B------:R-:W-:Y:S01]  /*5c20*/  WARPSYNC 0xffffffff ;  /* 0xffffffff00007948 */ /* 0x000fe20003800000 */
[----:B------:R-:W-:Y:S01]  /*5c30*/  MOV R4, c[0x0][0x208] ;  /* 0x0000820000047a02 */ /* 0x000fe20000000f00 */
[----:B------:R-:W-:Y:S01]  /*5c40*/  BSSY B0, `(.L_x_31) ;  /* 0x000011f000007945 */ /* 0x000fe20003800000 */
[----:B------:R-:W-:Y:S01]  /*5c50*/  IMAD R0, R249, c[0x0][0x20c], R0 ;  /* 0x00008300f9007a24 */ /* 0x000fe200078e0200 */
[----:B------:R-:W4:Y:S01]  /*5c60*/  LDL R250, [R1+0x8] ;  /* 0x0000080001fa7983 */ /* 0x000f220000100800 */
[----:B------:R-:W-:Y:S03]  /*5c70*/  MOV R12, c[0x0][0x20c] ;  /* 0x00008300000c7a02 */ /* 0x000fe60000000f00 */
[----:B------:R-:W-:Y:S01]  /*5c80*/  IADD3 R0, R3, R0, RZ ;  /* 0x0000000003007210 */ /* 0x000fe20007ffe0ff */
[----:B------:R-:W-:Y:S01]  /*5c90*/  IMAD.WIDE.U32 R2, R2, 0x30, RZ ;  /* 0x0000003002027825 */ /* 0x000fe200078e00ff */
[----:B------:R-:W1:Y:S03]  /*5ca0*/  S2R R7, SR_TID.X ;  /* 0x0000000000077919 */ /* 0x000e660000002100 */
[----:B------:R-:W-:Y:S03]  /*5cb0*/  IMAD R0, R0, 0x30, RZ ;  /* 0x0000003000007824 */ /* 0x000fe600078e02ff */
[----:B------:R-:W-:Y:S02]  /*5cc0*/  BAR.SYNC.DEFER_BLOCKING 0x0 ;  /* 0x0000000000007b1d */ /* 0x000fe40000010000 */
[----:B------:R-:W-:Y:S04]  /*5cd0*/  IADD3 R0, R3, R0, RZ ;  /* 0x0000000003007210 */ /* 0x000fe80007ffe0ff */
[----:B-----5:R-:W-:Y:S06]  /*5ce0*/  LDSM.16.M88.4 R16, [R134+0x800] ;  /* 0x000800008610783b */ /* 0x020fec0000000200 */
[----:B------:R-:W-:Y:S01]  /*5cf0*/  LDSM.16.M88.4 R24, [R134+0x1000] ;  /* 0x001000008618783b */ /* 0x000fe20000000200 */
[----:B----4-:R-:W-:Y:S02]  /*5d00*/  LOP3.LUT P3, RZ, R250, 0x1, RZ, 0xc0, !PT ;  /* 0x00000001faff7812 */ /* 0x010fe4000786c0ff */
[----:B-1----:R-:W-:Y:S02]  /*5d10*/  ISETP.GT.AND P2, PT, R7, 0x7f, PT ;  /* 0x0000007f0700780c */ /* 0x002fe40003f44270 */
[-C--:B--2---:R-:W-:Y:S02]  /*5d20*/  IADD3 R3, P0, R10, R2.reuse, RZ ;  /* 0x000000020a037210 */ /* 0x084fe40007f1e0ff */
[----:B------:R-:W-:Y:S02]  /*5d30*/  SHF.R.S32.HI R251, RZ, 0x1f, R7 ;  /* 0x0000001ffffb7819 */ /* 0x000fe40000011407 */
[----:B---3--:R-:W-:Y:S02]  /*5d40*/  IADD3.X R6, R0, R9, RZ, P0, !PT ;  /* 0x0000000900067210 */ /* 0x008fe400007fe4ff */
[-C--:B------:R-:W-:Y:S02]  /*5d50*/  LEA.HI R251, R251, R7.reuse, RZ, 0x3 ;  /* 0x00000007fbfb7211 */ /* 0x080fe400078f18ff */
[----:B------:R-:W-:Y:S02]  /*5d60*/  LOP3.LUT P1, RZ, R250, 0x2, RZ, 0xc0, !PT ;  /* 0x00000002faff7812 */ /* 0x000fe4000782c0ff */
[----:B------:R-:W-:Y:S02]  /*5d70*/  LOP3.LUT R251, R251, 0xfffffff8, RZ, 0xc0, !PT ;  /* 0xfffffff8fbfb7812 */ /* 0x000fe400078ec0ff */
[C---:B------:R-:W-:Y:S02]  /*5d80*/  @!P2 LEA R5, P0, R4.reuse, R2, 0x5 ;  /* 0x000000020405a211 */ /* 0x040fe400078028ff */
[----:B------:R-:W-:Y:S02]  /*5d90*/  IADD3 R251, -R251, R7, RZ ;  /* 0x00000007fbfb7210 */ /* 0x000fe40007ffe1ff */
[----:B------:R-:W-:Y:S02]  /*5da0*/  @!P2 LEA.HI.X R4, R4, R0, R12, 0x5, P0 ;  /* 0x000000000404a211 */ /* 0x000fe400000f2c0c */
[----:B------:R-:W-:Y:S02]  /*5db0*/  LEA R2, P0, R3, c[0x0][0x1f8], 0x1 ;  /* 0x00007e0003027a11 */ /* 0x000fe400078008ff */
[----:B------:R-:W-:Y:S02]  /*5dc0*/  LOP3.LUT P4, RZ, R251, 0x2, RZ, 0xc0, !PT ;  /* 0x00000002fbff7812 */ /* 0x000fe4000788c0ff */
[----:B------:R-:W-:Y:S02]  /*5dd0*/  LEA.HI.X R3, R3, c[0x0][0x1fc], R6, 0x1, P0 ;  /* 0x00007f0003037a11 */ /* 0x000fe400000f0c06 */
[----:B------:R-:W-:Y:S04]  /*5de0*/  @!P2 IADD3 R0, P0, R5, R10, RZ ;  /* 0x0000000a0500a210 */ /* 0x000fe80007f1e0ff */
[----:B------:R-:W-:Y:S02]  /*5df0*/  @!P2 IADD3.X R4, R4, R9, RZ, P0, !PT ;  /* 0x000000090404a210 */ /* 0x000fe400007fe4ff */
[----:B------:R-:W1:Y:S01]  /*5e00*/  LDSM.16.M88.4 R8, [R134] ;  /* 0x000000008608783b */ /* 0x000e620000000200 */
[C---:B------:R-:W-:Y:S04]  /*5e10*/  @!P2 LEA R246, P0, R0.reuse, c[0x0][0x1f8], 0x1 ;  /* 0x00007e0000f6aa11 */ /* 0x040fe800078008ff */
[----:B------:R-:W-:Y:S02]  /*5e20*/  @!P2 LEA.HI.X R247, R0, c[0x0][0x1fc], R4, 0x1, P0 ;  /* 0x00007f0000f7aa11 */ /* 0x000fe400000f0c04 */
[C---:B------:R-:W-:Y:S02]  /*5e30*/  IADD3 R0, R134.reuse, 0x20, RZ ;  /* 0x0000002086007810 */ /* 0x040fe40007ffe0ff */
[C---:B------:R-:W-:Y:S05]  /*5e40*/  @P4 IADD3 R0, R134.reuse, -0x20, RZ ;  /* 0xffffffe086004810 */ /* 0x040fea0007ffe0ff */
[----:B------:R-:W2:Y:S06]  /*5e50*/  LDSM.16.M88.4 R168, [R0] ;  /* 0x0000000000a8783b */ /* 0x000eac0000000200 */
[----:B------:R-:W3:Y:S06]  /*5e60*/  LDSM.16.M88.4 R172, [R0+0x800] ;  /* 0x0008000000ac783b */ /* 0x000eec0000000200 */
[----:B------:R4:W2:Y:S06]  /*5e70*/  LDSM.16.M88.4 R176, [R0+0x1000] ;  /* 0x0010000000b0783b */ /* 0x0008ac0000000200 */
[----:B------:R-:W-:Y:S01]  /*5e80*/  @!PT LDS RZ, [RZ] ;  /* 0x00000000fffff984 */ /* 0x000fe20000000800 */
[----:B------:R-:W-:Y:S01]  /*5e90*/  @!PT LDS RZ, [RZ] ;  /* 0x00000000fffff984 */ /* 0x000fe20000000800 */
[----:B------:R-:W-:Y:S01]  /*5ea0*/  @!PT LDS RZ, [RZ] ;  /* 0x00000000fffff984 */ /* 0x000fe20000000800 */
[----:B------:R2:W-:Y:S06]  /*5eb0*/  LDGSTS.E.BYPASS.LTC128B.128 [R248+0x4080], [R2.64], !P5 ;  /* 0x0408000002f87fae */ /* 0x0005ec000e901d46 */
[----:B------:R2:W-:Y:S01]  /*5ec0*/  LDGSTS.E.BYPASS.LTC128B.128 [R248+0x5880], [R2.64+0x80], !P6 ;  /* 0x0588008002f87fae */ /* 0x0005e2000f101d46 */
[C---:B-1----:R-:W-:Y:S05]  /*5ed0*/  HMMA.16816.F32 R4, R160.reuse, R8, RZ ;  /* 0x00000008a004723c */ /* 0x042fea00000018ff */
[----:B------:R1:W-:Y:S03]  /*5ee0*/  LDGSTS.E.BYPASS.LTC128B.128 [R248+0x7080], [R2.64+0x100], !P3 ;  /* 0x0708010002f87fae */ /* 0x0003e6000d901d46 */
[C---:B------:R-:W-:Y:S01]  /*5ef0*/  HMMA.16816.F32 R8, R160.reuse, R10, RZ ;  /* 0x0000000aa008723c */ /* 0x040fe200000018ff */
[C---:B----4-:R-:W-:Y:S02]  /*5f00*/  IADD3 R0, R134.reuse, 0x40, RZ ;  /* 0x0000004086007810 */ /* 0x050fe40007ffe0ff */
[----:B------:R1:W-:Y:S05]  /*5f10*/  LDGSTS.E.BYPASS.LTC128B.128 [R248+0x8880], [R2.64+0x180], !P1 ;  /* 0x0888018002f87fae */ /* 0x0003ea000c901d46 */
[C---:B------:R-:W-:Y:S01]  /*5f20*/  HMMA.16816.F32 R12, R160.reuse, R16, RZ ;  /* 0x00000010a00c723c */ /* 0x040fe200000018ff */
[----:B------:R4:W-:Y:S06]  /*5f30*/  @!P2 LDGSTS.E.BYPASS.LTC128B.128 [R248+0x5080], [R246.64], !P5 ;  /* 0x05080000f6f8afae */ /* 0x0009ec000e901d46 */
[----:B------:R4:W-:Y:S01]  /*5f40*/  @!P2 LDGSTS.E.BYPASS.LTC128B.128 [R248+0x6880], [R246.64+0x80], !P6 ;  /* 0x06880080f6f8afae */ /* 0x0009e2000f101d46 */
[C---:B------:R-:W-:Y:S05]  /*5f50*/  HMMA.16816.F32 R16, R160.reuse, R18, RZ ;  /* 0x00000012a010723c */ /* 0x040fea00000018ff */
[----:B------:R4:W-:Y:S03]  /*5f60*/  @!P2 LDGSTS.E.BYPASS.LTC128B.128 [R248+0x8080], [R246.64+0x100], !P3 ;  /* 0x08080100f6f8afae */ /* 0x0009e6000d901d46 */
[C---:B------:R-:W-:Y:S03]  /*5f70*/  HMMA.16816.F32 R20, R160.reuse, R24, RZ ;  /* 0x00000018a014723c */ /* 0x040fe600000018ff */
[----:B------:R4:W-:Y:S01]  /*5f80*/  @!P2 LDGSTS.E.BYPASS.LTC128B.128 [R248+0x9880], [R246.64+0x180], !P1 ;  /* 0x09880180f6f8afae */ /* 0x0009e2000c901d46 */
[----:B------:R-:W-:Y:S04]  /*5f90*/  LOP3.LUT P1, RZ, R251, 0x4, RZ, 0xc0, !PT ;  /* 0x00000004fbff7812 */ /* 0x000fe8000782c0ff */
[----:B------:R-:W-:Y:S01]  /*5fa0*/  HMMA.16816.F32 R24, R160, R26, RZ ;  /* 0x0000001aa018723c */ /* 0x000fe200000018ff */
[----:B------:R-:W4:Y:S06]  /*5fb0*/  LDL R251, [R1+0x58] ;  /* 0x0000580001fb7983 */ /* 0x000f2c0000100800 */
[----:B------:R-:W0:Y:S01]  /*5fc0*/  LDGDEPBAR ;  /* 0x00000000000079af */ /* 0x000e220000000000 */
[C---:B--2---:R-:W-:Y:S05]  /*5fd0*/  HMMA.16816.F32 R4, R164.reuse, R168, R4 ;  /* 0x000000a8a404723c */ /* 0x044fea0000001804 */
[----:B------:R-:W-:Y:S03]  /*5fe0*/  @P1 IADD3 R0, R134, -0x40, RZ ;  /* 0xffffffc086001810 */ /* 0x000fe60007ffe0ff */
[C---:B------:R-:W-:Y:S02]  /*5ff0*/  HMMA.16816.F32 R8, R164.reuse, R170, R8 ;  /* 0x000000aaa408723c */ /* 0x040fe40000001808 */
[----:B------:R-:W2:Y:S06]  /*6000*/  LDSM.16.M88.4 R168, [R0] ;  /* 0x0000000000a8783b */ /* 0x000eac0000000200 */
[C---:B---3--:R-:W-:Y:S08]  /*6010*/  HMMA.16816.F32 R12, R164.reuse, R172, R12 ;  /* 0x000000aca40c723c */ /* 0x048ff0000000180c */
[C---:B------:R-:W-:Y:S01]  /*6020*/  HMMA.16816.F32 R16, R164.reuse, R174, R16 ;  /* 0x000000aea410723c */ /* 0x040fe20000001810 */
[----:B------:R-:W3:Y:S07]  /*6030*/  LDSM.16.M88.4 R172, [R0+0x800] ;  /* 0x0008000000ac783b */ /* 0x000eee0000000200 */
[C---:B------:R-:W-:Y:S08]  /*6040*/  HMMA.16816.F32 R20, R164.reuse, R176, R20 ;  /* 0x000000b0a414723c */ /* 0x040ff00000001814 */
[----:B------:R-:W-:Y:S08]  /*6050*/  HMMA.16816.F32 R24, R164, R178, R24 ;  /* 0x000000b2a418723c */ /* 0x000ff00000001818 */
[C---:B--2---:R-:W-:Y:S08]  /*6060*/  HMMA.16816.F32 R4, R180.reuse, R168, R4 ;  /* 0x000000a8b404723c */ /* 0x044ff00000001804 */
[C---:B------:R-:W-:Y:S01]  /*6070*/  HMMA.16816.F32 R8, R180.reuse, R170, R8 ;  /* 0x000000aab408723c */ /* 0x040fe20000001808 */
[----:B------:R-:W2:Y:S07]  /*6080*/  LDSM.16.M88.4 R168, [R0+0x1000] ;  /* 0x0010000000a8783b */ /* 0x000eae0000000200 */
[C---:B---3--:R-:W-:Y:S08]  /*6090*/  HMMA.16816.F32 R12, R180.reuse, R172, R12 ;  /* 0x000000acb40c723c */ /* 0x048ff0000000180c */
[C---:B------:R-:W-:Y:S01]  /*60a0*/  HMMA.16816.F32 R16, R180.reuse, R174, R16 ;  /* 0x000000aeb410723c */ /* 0x040fe20000001810 */
[----:B------:R-:W3:Y:S07]  /*60b0*/  LDSM.16.M88.4 R172, [R135] ;  /* 0x0000000087ac783b */ /* 0x000eee0000000200 */
[C---:B--2---:R-:W-:Y:S08]  /*60c0*/  HMMA.16816.F32 R20, R180.reuse, R168, R20 ;  /* 0x000000a8b414723c */ /* 0x044ff00000001814 */
[----:B------:R-:W-:Y:S01]  /*60d0*/  HMMA.16816.F32 R24, R180, R170, R24 ;  /* 0x000000aab418723c */ /* 0x000fe20000001818 */
[----:B------:R-:W2:Y:S07]  /*60e0*/  LDSM.16.M88.4 R168, [R135+0x800] ;  /* 0x0008000087a8783b */ /* 0x000eae0000000200 */
[C---:B---3--:R-:W-:Y:S08]  /*60f0*/  HMMA.16816.F32 R4, R184.reuse, R172, R4 ;  /* 0x000000acb804723c */ /* 0x048ff00000001804 */
[C---:B------:R-:W-:Y:S01]  /*6100*/  HMMA.16816.F32 R8, R184.reuse, R174, R8 ;  /* 0x000000aeb808723c */ /* 0x040fe20000001808 */
[----:B------:R-:W3:Y:S07]  /*6110*/  LDSM.16.M88.4 R172, [R135+0x1000] ;  /* 0x0010000087ac783b */ /* 0x000eee0000000200 */
[C---:B--2---:R-:W-:Y:S08]  /*6120*/  HMMA.16816.F32 R12, R184.reuse, R168, R12 ;  /* 0x000000a8b80c723c */ /* 0x044ff0000000180c */
[C---:B------:R-:W-:Y:S01]  /*6130*/  HMMA.16816.F32 R16, R184.reuse, R170, R16 ;  /* 0x000000aab810723c */ /* 0x040fe20000001810 */
[----:B------:R-:W2:Y:S07]  /*6140*/  LDSM.16.M88.4 R168, [R134+0x1800] ;  /* 0x0018000086a8783b */ /* 0x000eae0000000200 */
[C---:B---3--:R-:W-:Y:S08]  /*6150*/  HMMA.16816.F32 R20, R184.reuse, R172, R20 ;  /* 0x000000acb814723c */ /* 0x048ff00000001814 */
[----:B------:R-:W-:Y:S01]  /*6160*/  HMMA.16816.F32 R24, R184, R174, R24 ;  /* 0x000000aeb818723c */ /* 0x000fe20000001818 */
[----:B------:R-:W3:Y:S07]  /*6170*/  LDSM.16.M88.4 R172, [R134+0x2000] ;  /* 0x0020000086ac783b */ /* 0x000eee0000000200 */
[C---:B--2---:R-:W-:Y:S08]  /*6180*/  HMMA.16816.F32 R4, R188.reuse, R168, R4 ;  /* 0x000000a8bc04723c */ /* 0x044ff00000001804 */
[C---:B------:R-:W-:Y:S01]  /*6190*/  HMMA.16816.F32 R8, R188.reuse, R170, R8 ;  /* 0x000000aabc08723c */ /* 0x040fe20000001808 */
[----:B------:R-:W2:Y:S07]  /*61a0*/  LDSM.16.M88.4 R168, [R134+0x2800] ;  /* 0x0028000086a8783b */ /* 0x000eae0000000200 */
[C---:B---3--:R-:W-:Y:S08]  /*61b0*/  HMMA.16816.F32 R12, R188.reuse, R172, R12 ;  /* 0x000000acbc0c723c */ /* 0x048ff0000000180c */
[C---:B------:R-:W-:Y:S01]  /*61c0*/  HMMA.16816.F32 R16, R188.reuse, R174, R16 ;  /* 0x000000aebc10723c */ /* 0x040fe20000001810 */
[----:B------:R-:W3:Y:S07]  /*61d0*/  LDSM.16.M88.4 R172, [R240+0x1800] ;  /* 0x00180000f0ac783b */ /* 0x000eee0000000200 */
[C---:B--2---:R-:W-:Y:S08]  /*61e0*/  HMMA.16816.F32 R20, R188.reuse, R168, R20 ;  /* 0x000000a8bc14723c */ /* 0x044ff00000001814 */
[----:B------:R-:W-:Y:S01]  /*61f0*/  HMMA.16816.F32 R24, R188, R170, R24 ;  /* 0x000000aabc18723c */ /* 0x000fe20000001818 */
[----:B------:R-:W2:Y:S07]  /*6200*/  LDSM.16.M88.4 R168, [R240+0x2000] ;  /* 0x00200000f0a8783b */ /* 0x000eae0000000200 */
[C---:B---3--:R-:W-:Y:S08]  /*6210*/  HMMA.16816.F32 R4, R192.reuse, R172, R4 ;  /* 0x000000acc004723c */ /* 0x048ff00000001804 */
[C---:B------:R-:W-:Y:S01]  /*6220*/  HMMA.16816.F32 R8, R192.reuse, R174, R8 ;  /* 0x000000aec008723c */ /* 0x040fe20000001808 */
[----:B------:R-:W3:Y:S02]  /*6230*/  LDSM.16.M88.4 R172, [R240+0x2800] ;  /* 0x00280000f0ac783b */ /* 0x000ee40000000200 */
[----:B----4-:R-:W-:Y:S05]  /*6240*/  ISETP.GT.AND P4, PT, R249, R251, PT ;  /* 0x000000fbf900720c */ /* 0x010fea0003f84270 */
        /* <DEDUP_REMOVED lines=88> */
[C---:B------:R-:W-:Y:S11]  /*67d0*/  HMMA.16816.F32 R8, R232.reuse, R174, R8 ;  /* 0x000000aee808723c */ /* 0x040ff60000001808 */
[----:B------:R-:W-:Y:S05]  /*67e0*/  @!UPT UIADD3 URZ, URZ, URZ, URZ ;  /* 0x0000003f3f3ff290 */ /* 0x000fea000fffe03f */
[----:B------:R-:W-:Y:S02]  /*67f0*/  FMUL.FTZ R0, R5, c[0x0][0x320] ;  /* 0x0000c80005007a20 */ /* 0x000fe40000410000 */
[----:B-1----:R-:W-:Y:S02]  /*6800*/  FMUL.FTZ R2, R4, c[0x0][0x320] ;  /* 0x0000c80004027a20 */ /* 0x002fe40000410000 */
[----:B------:R1:W3:Y:S04]  /*6810*/  MUFU.TANH R176, R0 ;  /* 0x0000000000b07308 */ /* 0x0002e80000002400 */
[----:B------:R-:W-:Y:S01]  /*6820*/  FMUL.FTZ R3, R11, c[0x0][0x320] ;  /* 0x0000c8000b037a20 */ /* 0x000fe20000410000 */
[C---:B--2---:R-:W-:Y:S03]  /*6830*/  HMMA.16816.F32 R12, R232.reuse, R168, R12 ;  /* 0x000000a8e80c723c */ /* 0x044fe6000000180c */
[----:B------:R-:W-:Y:S02]  /*6840*/  FMUL.FTZ R10, R10, c[0x0][0x320] ;  /* 0x0000c8000a0a7a20 */ /* 0x000fe40000410000 */
[----:B------:R2:W4:Y:S03]  /*6850*/  MUFU.TANH R177, R2 ;  /* 0x0000000200b17308 */ /* 0x0005260000002400 */
[C---:B------:R-:W-:Y:S07]  /*6860*/  HMMA.16816.F32 R16, R232.reuse, R170, R16 ;  /* 0x000000aae810723c */ /* 0x040fee0000001810 */
[----:B------:R-:W3:Y:S01]  /*6870*/  MUFU.TANH R179, R10 ;  /* 0x0000000a00b37308 */ /* 0x000ee20000002400 */
[----:B-1----:R-:W-:Y:S09]  /*6880*/  FMUL.FTZ R0, R6, c[0x0][0x320] ;  /* 0x0000c80006007a20 */ /* 0x002ff20000410000 */
[----:B------:R1:W1:Y:S01]  /*6890*/  MUFU.TANH R246, R0 ;  /* 0x0000000000f67308 */ /* 0x0002620000002400 */
[----:B--2---:R-:W-:Y:S09]  /*68a0*/  FMUL.FTZ R2, R13, c[0x0][0x320] ;  /* 0x0000c8000d027a20 */ /* 0x004ff20000410000 */
[----:B------:R-:W2:Y:S10]  /*68b0*/  MUFU.TANH R178, R3 ;  /* 0x0000000300b27308 */ /* 0x000eb40000002400 */
[----:B------:R-:W2:Y:S01]  /*68c0*/  MUFU.TANH R168, R2 ;  /* 0x0000000200a87308 */ /* 0x000ea20000002400 */
[----:B-1----:R-:W-:Y:S02]  /*68d0*/  FMUL.FTZ R0, R7, c[0x0][0x320] ;  /* 0x0000c80007007a20 */ /* 0x002fe40000410000 */
[----:B------:R-:W1:Y:S01]  /*68e0*/  LDSM.16.M88.4 R4, [R135+0x5800] ;  /* 0x005800008704783b */ /* 0x000e620000000200 */
[----:B------:R-:W-:Y:S06]  /*68f0*/  DEPBAR.LE SB0, 0x0 ;  /* 0x000080000000791a */ /* 0x000fec0000000000 */
[----:B------:R2:W1:Y:S01]  /*6900*/  MUFU.TANH R247, R0 ;  /* 0x0000000000f77308 */ /* 0x0004620000002400 */
[----:B------:R-:W-:Y:S01]  /*6910*/  BAR.SYNC.DEFER_BLOCKING 0x0 ;  /* 0x0000000000007b1d */ /* 0x000fe20000010000 */
[----:B--2---:R-:W-:Y:S08]  /*6920*/  FMUL.FTZ R0, R8, c[0x0][0x320] ;  /* 0x0000c80008007a20 */ /* 0x004ff00000410000 */
[----:B------:R2:W2:Y:S01]  /*6930*/  MUFU.TANH R175, R0 ;  /* 0x0000000000af7308 */ /* 0x0004a20000002400 */
[C---:B-1----:R-:W-:Y:S08]  /*6940*/  HMMA.16816.F32 R20, R232.reuse, R4, R20 ;  /* 0x00000004e814723c */ /* 0x042ff00000001814 */
[----:B------:R-:W-:Y:S04]  /*6950*/  HMMA.16816.F32 R24, R232, R6, R24 ;  /* 0x00000006e818723c */ /* 0x000fe80000001818 */
[----:B--2---:R-:W-:Y:S04]  /*6960*/  FMUL.FTZ R0, R9, c[0x0][0x320] ;  /* 0x0000c80009007a20 */ /* 0x004fe80000410000 */
[----:B------:R1:W2:Y:S04]  /*6970*/  MUFU.TANH R173, R0 ;  /* 0x0000000000ad7308 */ /* 0x0002a80000002400 */
[----:B-1----:R-:W-:Y:S06]  /*6980*/  FMUL.FTZ R0, R12, c[0x0][0x320] ;  /* 0x0000c8000c007a20 */ /* 0x002fec0000410000 */
[----:B------:R1:W1:Y:S02]  /*6990*/  MUFU.TANH R172, R0 ;  /* 0x0000000000ac7308 */ /* 0x0002640000002400 */
[----:B-1----:R-:W-:Y:S08]  /*69a0*/  FMUL.FTZ R0, R14, c[0x0][0x320] ;  /* 0x0000c8000e007a20 */ /* 0x002ff00000410000 */
        /* <DEDUP_REMOVED lines=27> */
[----:B-1----:R-:W-:Y:S01]  /*6b60*/  MOV R0, R133 ;  /* 0x0000008500007202 */ /* 0x002fe20000000f00 */
[----:B------:R-:W-:-:S06]  /*6b70*/  @!P4 BRA `(.L_x_32) ;  /* 0x000002b00000c947 */ /* 0x000fcc0003800000 */
[----:B--234-:R-:W2:Y:S01]  /*6b80*/  LDL.64 R22, [R1+0x20] ;  /* 0x0000200001167983 */ /* 0x01cea20000100a00 */
[----:B------:R-:W-:Y:S03]  /*6b90*/  IADD3 R2, R249, -0x1, RZ ;  /* 0xfffffffff9027810 */ /* 0x000fe60007ffe0ff */
[----:B------:R-:W3:Y:S01]  /*6ba0*/  LDL.64 R20, [R1+0x10] ;  /* 0x0000100001147983 */ /* 0x000ee20000100a00 */
[----:B------:R-:W-:Y:S03]  /*6bb0*/  SHF.R.S32.HI R5, RZ, 0x1f, R2 ;  /* 0x0000001fff057819 */ /* 0x000fe60000011402 */
[----:B------:R-:W1:Y:S02]  /*6bc0*/  S2R R252, SR_TID.X ;  /* 0x0000000000fc7919 */ /* 0x000e640000002100 */
[----:B------:R-:W-:Y:S04]  /*6bd0*/  IMAD R5, R5, c[0x0][0x1e0], RZ ;  /* 0x0000780005057a24 */ /* 0x000fe800078e02ff */
[----:B------:R-:W-:Y:S01]  /*6be0*/  IMAD R5, R2, c[0x0][0x1e4], R5 ;  /* 0x0000790002057a24 */ /* 0x000fe200078e0205 */
[----:B-1----:R-:W-:Y:S04]  /*6bf0*/  SHF.R.S32.HI R251, RZ, 0x1f, R252 ;  /* 0x0000001ffffb7819 */ /* 0x002fe800000114fc */
[----:B------:R-:W-:Y:S04]  /*6c00*/  LEA.HI R251, R251, R252, RZ, 0x3 ;  /* 0x000000fcfbfb7211 */ /* 0x000fe800078f18ff */
[----:B------:R-:W-:Y:S04]  /*6c10*/  SHF.R.S32.HI R251, RZ, 0x3, R251 ;  /* 0x00000003fffb7819 */ /* 0x000fe800000114fb */
[----:B------:R-:W-:Y:S04]  /*6c20*/  IADD3 R6, -R251, 0x30, RZ ;  /* 0x00000030fb067810 */ /* 0x000fe80007ffe1ff */
[C---:B------:R-:W-:Y:S02]  /*6c30*/  ISETP.GE.AND P0, PT, R6.reuse, 0x21, PT ;  /* 0x000000210600780c */ /* 0x040fe40003f06270 */
[----:B------:R-:W-:Y:S01]  /*6c40*/  ISETP.GE.AND P1, PT, R6, 0x1, PT ;  /* 0x000000010600780c */ /* 0x000fe20003f26270 */
[----:B------:R-:W-:Y:S04]  /*6c50*/  IMAD.WIDE.U32 R6, R2, c[0x0][0x1e0], RZ ;  /* 0x0000780002067a25 */ /* 0x000fe800078e00ff */
[----:B------:R-:W-:Y:S02]  /*6c60*/  IMAD.IADD R2, R7, 0x1, R5 ;  /* 0x0000000107027824 */ /* 0x000fe400078e0205 */
[----:B------:R-:W-:Y:S04]  /*6c70*/  IMAD.WIDE.U32 R6, R6, 0x30, RZ ;  /* 0x0000003006067825 */ /* 0x000fe800078e00ff */
[----:B------:R-:W-:Y:S02]  /*6c80*/  @P0 IMAD.MOV.U32 R8, RZ, RZ, c[0x0][0x1e0] ;  /* 0x00007800ff080624 */ /* 0x000fe400078e00ff */
[----:B------:R-:W-:Y:S04]  /*6c90*/  IMAD R2, R2, 0x30, RZ ;  /* 0x0000003002027824 */ /* 0x000fe800078e02ff */
[----:B------:R-:W-:Y:S02]  /*6ca0*/  IMAD.IADD R2, R7, 0x1, R2 ;  /* 0x0000000107027824 */ /* 0x000fe400078e0202 */
[----:B------:R-:W-:Y:S01]  /*6cb0*/  @P0 IMAD.MOV.U32 R7, RZ, RZ, c[0x0][0x1e4] ;  /* 0x00007900ff070624 */ /* 0x000fe200078e00ff */
[-C--:B--2---:R-:W-:Y:S02]  /*6cc0*/  @P1 IADD3 R5, P3, R22, R6.reuse, RZ ;  /* 0x0000000616051210 */ /* 0x084fe40007f7e0ff */
[----:B------:R-:W-:Y:S03]  /*6cd0*/  @P0 LEA R6, P2, R8, R6, 0x5 ;  /* 0x0000000608060211 */ /* 0x000fe600078428ff */
[----:B---3--:R-:W-:Y:S01]  /*6ce0*/  @P1 IMAD.X R9, R2, 0x1, R21, P3 ;  /* 0x0000000102091824 */ /* 0x008fe200018e0615 */
[----:B------:R-:W-:Y:S02]  /*6cf0*/  @P0 LEA.HI.X R7, R8, R2, R7, 0x5, P2 ;  /* 0x0000000208070211 */ /* 0x000fe400010f2c07 */
[----:B------:R-:W-:Y:S02]  /*6d00*/  @P0 IADD3 R2, P2, R6, R22, RZ ;  /* 0x0000001606020210 */ /* 0x000fe40007f5e0ff */
[----:B------:R-:W-:Y:S03]  /*6d10*/  LOP3.LUT P3, RZ, R250, 0x2, RZ, 0xc0, !PT ;  /* 0x00000002faff7812 */ /* 0x000fe6000786c0ff */
[----:B------:R-:W-:Y:S01]  /*6d20*/  @P0 IMAD.X R7, R7, 0x1, R21, P2 ;  /* 0x0000000107070824 */ /* 0x000fe200010e0615 */
[C---:B------:R-:W-:Y:S04]  /*6d30*/  @P0 LEA R6, P2, R2.reuse, c[0x0][0x1c8], 0x1 ;  /* 0x0000720002060a11 */ /* 0x040fe800078408ff */
[----:B------:R-:W-:Y:S02]  /*6d40*/  @P0 LEA.HI.X R7, R2, c[0x0][0x1cc], R7, 0x1, P2 ;  /* 0x0000730002070a11 */ /* 0x000fe400010f0c07 */
[C---:B------:R-:W-:Y:S04]  /*6d50*/  @P1 LEA R8, P2, R5.reuse, c[0x0][0x1c8], 0x1 ;  /* 0x0000720005081a11 */ /* 0x040fe800078408ff */
[----:B------:R-:W-:Y:S02]  /*6d60*/  @P1 LEA.HI.X R9, R5, c[0x0][0x1cc], R9, 0x1, P2 ;  /* 0x0000730005091a11 */ /* 0x000fe400010f0c09 */
[----:B------:R-:W-:Y:S03]  /*6d70*/  LOP3.LUT P2, RZ, R250, 0x1, RZ, 0xc0, !PT ;  /* 0x00000001faff7812 */ /* 0x000fe6000784c0ff */
[----:B------:R-:W-:Y:S01]  /*6d80*/  @!PT LDS RZ, [RZ] ;  /* 0x00000000fffff984 */ /* 0x000fe20000000800 */
[----:B------:R-:W-:Y:S01]  /*6d90*/  @!PT LDS RZ, [RZ] ;  /* 0x00000000fffff984 */ /* 0x000fe20000000800 */
[----:B------:R-:W-:Y:S01]  /*6da0*/  @!PT LDS RZ, [RZ] ;  /* 0x00000000fffff984 */ /* 0x000fe20000000800 */
[----:B------:R1:W-:Y:S04]  /*6db0*/  @P1 LDGSTS.E.BYPASS.LTC128B.128 [R248+0x14080], [R8.64], !P5 ;  /* 0x1408000008f81fae */ /* 0x0003e8000e901d46 */
[----:B------:R1:W-:Y:S06]  /*6dc0*/  @P1 LDGSTS.E.BYPASS.LTC128B.128 [R248+0x15880], [R8.64+0x80], !P6 ;  /* 0x1588008008f81fae */ /* 0x0003ec000f101d46 */
[----:B------:R1:W-:Y:S04]  /*6dd0*/  @P1 LDGSTS.E.BYPASS.LTC128B.128 [R248+0x17080], [R8.64+0x100], !P2 ;  /* 0x1708010008f81fae */ /* 0x0003e8000d101d46 */
[----:B------:R1:W-:Y:S04]  /*6de0*/  @P1 LDGSTS.E.BYPASS.LTC128B.128 [R248+0x18880], [R8.64+0x180], !P3 ;  /* 0x1888018008f81fae */ /* 0x0003e8000d901d46 */
[----:B------:R1:W-:Y:S04]  /*6df0*/  @P0 LDGSTS.E.BYPASS.LTC128B.128 [R248+0x15080], [R6.64], !P5 ;  /* 0x1508000006f80fae */ /* 0x0003e8000e901d46 */
[----:B------:R1:W-:Y:S04]  /*6e00*/  @P0 LDGSTS.E.BYPASS.LTC128B.128 [R248+0x16880], [R6.64+0x80], !P6 ;  /* 0x1688008006f80fae */ /* 0x0003e8000f101d46 */
[----:B------:R1:W-:Y:S04]  /*6e10*/  @P0 LDGSTS.E.BYPASS.LTC128B.128 [R248+0x18080], [R6.64+0x100], !P2 ;  /* 0x1808010006f80fae */ /* 0x0003e8000d101d46 */
[----:B------:R1:W-:Y:S02]  /*6e20*/  @P0 LDGSTS.E.BYPASS.LTC128B.128 [R248+0x19880], [R6.64+0x180], !P3 ;  /* 0x1988018006f80fae */ /* 0x0003e4000d901d46 */
.L_x_32:
[----:B--234-:R-:W-:Y:S05]  /*6e30*/  BSYNC B0 ;  /* 0x0000000000007941 */ /* 0x01cfea0003800000 */
.L_x_31:
[----:B-1----:R-:W2:Y:S01]  /*6e40*/  LDL.LU R9, [R1] ;  /* 0x0000000001097983 */ /* 0x002ea20000300800 */
[----:B------:R-:W-:Y:S02]  /*6e50*/  FMNMX.FTZ R2, R177, R133, !PT ;  /* 0x00000085b1027209 */ /* 0x000fe40007810000 */
[----:B------:R-:W-:Y:S01]  /*6e60*/  IADD3 R249, R249, -0x1, RZ ;  /* 0xfffffffff9f97810 */ /* 0x000fe20007ffe0ff */
[----:B------:R-:W0:Y:S01]  /*6e70*/  LDGDEPBAR ;  /* 0x00000000000079af */ /* 0x000e220000000000 */
[----:B------:R-:W-:Y:S04]  /*6e80*/  FMNMX.FTZ R2, R176, R2, !PT ;  /* 0x00000002b0027209 */ /* 0x000fe80007810000 */
        /* <DEDUP_REMOVED lines=9> */
[----:B------:R-:W-:Y:S05]  /*6f20*/  FMNMX.FTZ R2, R10, R2, !PT ;  /* 0x000000020a027209 */ /* 0x000fea0007810000 */
[----:B------:R-:W1:Y:S02]  /*6f30*/  SHFL.BFLY PT, R5, R2, 0x2, 0x1f ;  /* 0x0c401f0002057f89 */ /* 0x000e6400000e0000 */
[----:B-1----:R-:W-:Y:S06]  /*6f40*/  FMNMX.FTZ R2, R2, R5, !PT ;  /* 0x0000000502027209 */ /* 0x002fec0007810000 */
[----:B------:R-:W1:Y:S02]  /*6f50*/  SHFL.BFLY PT, R5, R2, 0x1, 0x1f ;  /* 0x0c201f0002057f89 */ /* 0x000e6400000e0000 */
[----:B-1----:R-:W-:Y:S05]  /*6f60*/  FMNMX.FTZ R133, R2, R5, !PT ;  /* 0x0000000502857209 */ /* 0x002fea0007810000 */
[C---:B------:R-:W-:Y:S02]  /*6f70*/  FADD.FTZ R0, -R133.reuse, R0 ;  /* 0x0000000085007221 */ /* 0x040fe40000010100 */
[----:B------:R-:W-:Y:S02]  /*6f80*/  FMUL.FTZ R2, R133, c[0x0][0x2d0] ;  /* 0x0000b40085027a20 */ /* 0x000fe40000410000 */
[----:B------:R-:W-:Y:S02]  /*6f90*/  FMUL.FTZ R0, R0, c[0x0][0x2d0] ;  /* 0x0000b40000007a20 */ /* 0x000fe40000410000 */
[--C-:B------:R-:W-:Y:S02]  /*6fa0*/  FFMA.FTZ R8, R177, c[0x0][0x2d0], -R2.reuse ;  /* 0x0000b400b1087a23 */ /* 0x100fe40000010802 */
[----:B------:R1:W3:Y:S01]  /*6fb0*/  MUFU.EX2 R6, R0 ;  /* 0x0000000000067308 */ /* 0x0002e20000000800 */
[--C-:B------:R-:W-:Y:S02]  /*6fc0*/  FFMA.FTZ R250, R16, c[0x0][0x2d0], -R2.reuse ;  /* 0x0000b40010fa7a23 */ /* 0x100fe40000010802 */
[--C-:B------:R-:W-:Y:S02]  /*6fd0*/  FFMA.FTZ R177, R14, c[0x0][0x2d0], -R2.reuse ;  /* 0x0000b4000eb17a23 */ /* 0x100fe40000010802 */
[--C-:B------:R-:W-:Y:S02]  /*6fe0*/  FFMA.FTZ R22, R13, c[0x0][0x2d0], -R2.reuse ;  /* 0x0000b4000d167a23 */ /* 0x100fe40000010802 */
[--C-:B------:R-:W-:Y:S02]  /*6ff0*/  FFMA.FTZ R21, R12, c[0x0][0x2d0], -R2.reuse ;  /* 0x0000b4000c157a23 */ /* 0x100fe40000010802 */
[--C-:B------:R-:W-:Y:S01]  /*7000*/  FFMA.FTZ R20, R11, c[0x0][0x2d0], -R2.reuse ;  /* 0x0000b4000b147a23 */ /* 0x100fe20000010802 */
[----:B------:R-:W-:Y:S01]  /*7010*/  MUFU.EX2 R8, R8 ;  /* 0x0000000800087308 */ /* 0x000fe20000000800 */
[--C-:B------:R-:W-:Y:S02]  /*7020*/  FFMA.FTZ R19, R10, c[0x0][0x2d0], -R2.reuse ;  /* 0x0000b4000a137a23 */ /* 0x100fe40000010802 */
[--C-:B------:R-:W-:Y:S02]  /*7030*/  FFMA.FTZ R7, R176, c[0x0][0x2d0], -R2.reuse ;  /* 0x0000b400b0077a23 */ /* 0x100fe40000010802 */
[--C-:B------:R-:W-:Y:S02]  /*7040*/  FFMA.FTZ R5, R175, c[0x0][0x2d0], -R2.reuse ;  /* 0x0000b400af057a23 */ /* 0x100fe40000010802 */
[--C-:B------:R-:W-:Y:S02]  /*7050*/  FFMA.FTZ R252, R172, c[0x0][0x2d0], -R2.reuse ;  /* 0x0000b400acfc7a23 */ /* 0x100fe40000010802 */
[--C-:B------:R-:W-:Y:S01]  /*7060*/  FFMA.FTZ R251, R168, c[0x0][0x2d0], -R2.reuse ;  /* 0x0000b400a8fb7a23 */ /* 0x100fe20000010802 */
[----:B------:R-:W4:Y:S01]  /*7070*/  MUFU.EX2 R7, R7 ;  /* 0x0000000700077308 */ /* 0x000f220000000800 */
[----:B-1----:R-:W-:Y:S02]  /*7080*/  FFMA.FTZ R0, R173, c[0x0][0x2d0], -R2 ;  /* 0x0000b400ad007a23 */ /* 0x002fe40000010802 */
[C---:B---3--:R-:W-:Y:S02]  /*7090*/  FMUL.FTZ R24, R6.reuse, R136 ;  /* 0x0000008806187220 */ /* 0x048fe40000410000 */
[C---:B------:R-:W-:Y:S05]  /*70a0*/  FMUL.FTZ R25, R6.reuse, R137 ;  /* 0x0000008906197220 */ /* 0x040fea0000410000 */
        /* <DEDUP_REMOVED lines=8> */
[C---:B------:R-:W-:Y:S01]  /*7130*/  FMUL.FTZ R33, R6.reuse, R33 ;  /* 0x0000002106217220 */ /* 0x040fe20000410000 */
[C---:B----4-:R-:W-:Y:S01]  /*7140*/  F2FP.PACK_AB R168, R7.reuse, R8 ;  /* 0x0000000807a8723e */ /* 0x050fe200000000ff */
        /* <DEDUP_REMOVED lines=10> */
[----:B------:R-:W-:Y:S01]  /*71f0*/  FMUL.FTZ R53, R6, R53 ;  /* 0x0000003506357220 */ /* 0x000fe20000410000 */
[----:B-1----:R-:W-:Y:S01]  /*7200*/  F2FP.PACK_AB R170, R2, R5 ;  /* 0x0000000502aa723e */ /* 0x002fe200000000ff */
        /* <DEDUP_REMOVED lines=38> */
[----:B--2---:R-:W-:Y:S02]  /*7470*/  FFMA.FTZ R0, R6, R9, R8 ;  /* 0x0000000906007223 */ /* 0x004fe40000010008 */
[----:B------:R-:W2:Y:S02]  /*7480*/  LDL.LU R9, [R1+0x4] ;  /* 0x0000040001097983 */ /* 0x000ea40000300800 */
[----:B------:R-:W-:Y:S04]  /*7490*/  FADD.FTZ R0, R7, R0 ;  /* 0x0000000007007221 */ /* 0x000fe80000010000 */
[----:B------:R-:W-:Y:S04]  /*74a0*/  FADD.FTZ R0, R5, R0 ;  /* 0x0000000005007221 */ /* 0x000fe80000010000 */
[----:B------:R-:W-:Y:S01]  /*74b0*/  FADD.FTZ R10, R2, R0 ;  /* 0x00000000020a7221 */ /* 0x000fe20000010000 */
[----:B------:R-:W-:Y:S04]  /*74c0*/  FMNMX.FTZ R0, R246, R132, !PT ;  /* 0x00000084f6007209 */ /* 0x000fe80007810000 */
[----:B------:R-:W-:Y:S02]  /*74d0*/  FMNMX.FTZ R0, R247, R0, !PT ;  /* 0x00000000f7007209 */ /* 0x000fe40007810000 */
[----:B------:R-:W-:Y:S02]  /*74e0*/  MOV R148, R10 ;  /* 0x0000000a00947202 */ /* 0x000fe40000000f00 */
        /* <DEDUP_REMOVED lines=25> */
[----:B------:R3:W-:Y:S01]  /*7680*/  MUFU.EX2 R4, R8 ;  /* 0x0000000800047308 */ /* 0x0007e20000000800 */
[--C-:B------:R-:W-:Y:S02]  /*7690*/  FFMA.FTZ R174, R174, c[0x0][0x2d0], -R5.reuse ;  /* 0x0000b400aeae7a23 */ /* 0x100fe40000010805 */
[--C-:B------:R-:W-:Y:S02]  /*76a0*/  FFMA.FTZ R173, R171, c[0x0][0x2d0], -R5.reuse ;  /* 0x0000b400abad7a23 */ /* 0x100fe40000010805 */
[--C-:B------:R-:W-:Y:S02]  /*76b0*/  FFMA.FTZ R175, R169, c[0x0][0x2d0], -R5.reuse ;  /* 0x0000b400a9af7a23 */ /* 0x100fe40000010805 */
[--C-:B------:R-:W-:Y:S02]  /*76c0*/  FFMA.FTZ R179, R17, c[0x0][0x2d0], -R5.reuse ;  /* 0x0000b40011b37a23 */ /* 0x100fe40000010805 */
[C---:B------:R-:W-:Y:S01]  /*76d0*/  FMUL.FTZ R17, R6.reuse, R145 ;  /* 0x0000009106117220 */ /* 0x040fe20000410000 */
[----:B------:R-:W4:Y:S01]  /*76e0*/  MUFU.EX2 R7, R7 ;  /* 0x0000000700077308 */ /* 0x000f220000000800 */
[----:B------:R-:W-:Y:S02]  /*76f0*/  FFMA.FTZ R178, R15, c[0x0][0x2d0], -R5 ;  /* 0x0000b4000fb27a23 */ /* 0x000fe40000010805 */
[----:B------:R-:W-:Y:S01]  /*7700*/  FMUL.FTZ R5, R6, R157 ;  /* 0x0000009d06057220 */ /* 0x000fe20000410000 */
[----:B------:R-:W-:Y:S01]  /*7710*/  MOV R157, R20 ;  /* 0x00000014009d7202 */ /* 0x000fe20000000f00 */
[C---:B-1----:R-:W-:Y:S02]  /*7720*/  FMUL.FTZ R26, R0.reuse, R138 ;  /* 0x0000008a001a7220 */ /* 0x042fe40000410000 */
[----:B------:R-:W-:Y:S02]  /*7730*/  FMUL.FTZ R27, R0, R139 ;  /* 0x0000008b001b7220 */ /* 0x000fe40000410000 */
[----:B------:R-:W1:Y:S01]  /*7740*/  LDSM.16.MT88.4 R136, [R236] ;  /* 0x00000000ec88783b */ /* 0x000e620000004200 */
[----:B------:R-:W-:Y:S01]  /*7750*/  FMUL.FTZ R20, R6, R140 ;  /* 0x0000008c06147220 */ /* 0x000fe20000410000 */
[----:B------:R-:W-:Y:S01]  /*7760*/  MUFU.EX2 R145, R250 ;  /* 0x000000fa00917308 */ /* 0x000fe20000000800 */
[C---:B------:R-:W-:Y:S02]  /*7770*/  FMUL.FTZ R10, R0.reuse, R154 ;  /* 0x0000009a000a7220 */ /* 0x040fe40000410000 */
[C---:B------:R-:W-:Y:S02]  /*7780*/  FMUL.FTZ R11, R0.reuse, R155 ;  /* 0x0000009b000b7220 */ /* 0x040fe40000410000 */
[C---:B------:R-:W-:Y:S02]  /*7790*/  FMUL.FTZ R18, R0.reuse, R146 ;  /* 0x0000009200127220 */ /* 0x040fe40000410000 */
[----:B------:R-:W-:Y:S02]  /*77a0*/  FMUL.FTZ R23, R0, R143 ;  /* 0x0000008f00177220 */ /* 0x000fe40000410000 */
[C---:B---3--:R-:W-:Y:S01]  /*77b0*/  FMUL.FTZ R8, R6.reuse, R152 ;  /* 0x0000009806087220 */ /* 0x048fe20000410000 */
[----:B------:R-:W-:Y:S01]  /*77c0*/  MOV R152, R21 ;  /* 0x0000001500987202 */ /* 0x000fe20000000f00 */
[----:B------:R-:W-:Y:S01]  /*77d0*/  FMUL.FTZ R21, R6, R141 ;  /* 0x0000008d06157220 */ /* 0x000fe20000410000 */
[----:B------:R-:W-:Y:S01]  /*77e0*/  MUFU.EX2 R250, R173 ;  /* 0x000000ad00fa7308 */ /* 0x000fe20000000800 */
[C---:B----4-:R-:W-:Y:S01]  /*77f0*/  F2FP.PACK_AB R169, R7.reuse, R4 ;  /* 0x0000000407a9723e */ /* 0x050fe200000000ff */
        /* <DEDUP_REMOVED lines=63> */
[----:B------:R-:W-:Y:S01]  /*7bf0*/  FMUL.FTZ R4, R6, R156 ;  /* 0x0000009c06047220 */ /* 0x000fe20000410000 */
[----:B------:R-:W-:Y:S01]  /*7c00*/  MOV R156, R19 ;  /* 0x00000013009c7202 */ /* 0x000fe20000000f00 */
[----:B------:R-:W-:Y:S02]  /*7c10*/  FMUL.FTZ R19, R0, R147 ;  /* 0x0000009300137220 */ /* 0x000fe40000410000 */
[----:B------:R-:W-:Y:S01]  /*7c20*/  FMUL.FTZ R9, R6, R153 ;  /* 0x0000009906097220 */ /* 0x000fe20000410000 */
[----:B------:R-:W-:Y:S01]  /*7c30*/  MOV R153, R22 ;  /* 0x0000001600997202 */ /* 0x000fe20000000f00 */
[C---:B------:R-:W-:Y:S02]  /*7c40*/  FMUL.FTZ R22, R0.reuse, R142 ;  /* 0x0000008e00167220 */ /* 0x040fe40000410000 */
[C---:B------:R-:W-:Y:S01]  /*7c50*/  FMUL.FTZ R6, R0.reuse, R158 ;  /* 0x0000009e00067220 */ /* 0x040fe20000410000 */
[----:B------:R-:W-:Y:S01]  /*7c60*/  LDSM.16.MT88.4 R140, [R236+0x800] ;  /* 0x00080000ec8c783b */ /* 0x000fe20000004200 */
[----:B------:R-:W-:Y:S02]  /*7c70*/  FADD.FTZ R3, R7, R3 ;  /* 0x0000000307037221 */ /* 0x000fe40000010000 */
[----:B------:R-:W-:Y:S02]  /*7c80*/  FMUL.FTZ R7, R0, R159 ;  /* 0x0000009f00077220 */ /* 0x000fe40000410000 */
[----:B------:R-:W2:Y:S10]  /*7c90*/  MUFU.EX2 R0, R132 ;  /* 0x0000008400007308 */ /* 0x000eb40000000800 */
[----:B------:R-:W3:Y:S01]  /*7ca0*/  MUFU.EX2 R132, R252 ;  /* 0x000000fc00847308 */ /* 0x000ee20000000800 */
[----:B--2---:R-:W-:Y:S01]  /*7cb0*/  F2FP.PACK_AB R171, R151, R0 ;  /* 0x0000000097ab723e */ /* 0x004fe200000000ff */
[----:B------:R-:W-:Y:S08]  /*7cc0*/  FADD.FTZ R149, R0, R3 ;  /* 0x0000000300957221 */ /* 0x000ff00000010000 */
[----:B------:R-:W2:Y:S01]  /*7cd0*/  MUFU.EX2 R3, R251 ;  /* 0x000000fb00037308 */ /* 0x000ea20000000800 */
[C---:B-1----:R-:W-:Y:S05]  /*7ce0*/  HMMA.16816.F32 R4, R168.reuse, R136, R4 ;  /* 0x00000088a804723c */ /* 0x042fea0000001804 */
[----:B---3--:R-:W-:Y:S04]  /*7cf0*/  FADD.FTZ R0, R132, R148 ;  /* 0x0000009484007221 */ /* 0x008fe80000010000 */
[----:B------:R-:W-:Y:S01]  /*7d00*/  MUFU.EX2 R148, R157 ;  /* 0x0000009d00947308 */ /* 0x000fe20000000800 */
[C---:B------:R-:W-:Y:S01]  /*7d10*/  HMMA.16816.F32 R8, R168.reuse, R138, R8 ;  /* 0x0000008aa808723c */ /* 0x040fe20000001808 */
[----:B------:R-:W1:Y:S02]  /*7d20*/  LDSM.16.MT88.4 R136, [R238] ;  /* 0x00000000ee88783b */ /* 0x000e640000004200 */
[----:B--2---:R-:W-:Y:S04]  /*7d30*/  FADD.FTZ R0, R3, R0 ;  /* 0x0000000003007221 */ /* 0x004fe80000010000 */
[----:B------:R-:W-:Y:S05]  /*7d40*/  FADD.FTZ R0, R145, R0 ;  /* 0x0000000091007221 */ /* 0x000fea0000010000 */
[----:B------:R-:W-:Y:S01]  /*7d50*/  FADD.FTZ R0, R144, R0 ;  /* 0x0000000090007221 */ /* 0x000fe20000010000 */
[C---:B-1----:R-:W-:Y:S08]  /*7d60*/  HMMA.16816.F32 R12, R168.reuse, R136, R12 ;  /* 0x00000088a80c723c */ /* 0x042ff0000000180c */
[C---:B------:R-:W-:Y:S01]  /*7d70*/  HMMA.16816.F32 R16, R168.reuse, R138, R16 ;  /* 0x0000008aa810723c */ /* 0x040fe20000001810 */
[----:B------:R-:W1:Y:S07]  /*7d80*/  LDSM.16.MT88.4 R136, [R237] ;  /* 0x00000000ed88783b */ /* 0x000e6e0000004200 */
[C---:B-1----:R-:W-:Y:S08]  /*7d90*/  HMMA.16816.F32 R20, R168.reuse, R136, R20 ;  /* 0x00000088a814723c */ /* 0x042ff00000001814 */
[C---:B------:R-:W-:Y:S01]  /*7da0*/  HMMA.16816.F32 R24, R168.reuse, R138, R24 ;  /* 0x0000008aa818723c */ /* 0x040fe20000001818 */
[----:B------:R-:W1:Y:S07]  /*7db0*/  LDSM.16.MT88.4 R136, [R241] ;  /* 0x00000000f188783b */ /* 0x000e6e0000004200 */
        /* <DEDUP_REMOVED lines=36> */
[C---:B-1----:R-:W-:Y:S07]  /*8000*/  HMMA.16816.F32 R124, R168.reuse, R136, R124 ;  /* 0x00000088a87c723c */ /* 0x042fee000000187c */
[----:B------:R-:W-:Y:S01]  /*8010*/  F2FP.PACK_AB R136, R3, R132 ;  /* 0x000000840388723e */ /* 0x000fe200000000ff */
[----:B------:R-:W-:Y:S01]  /*8020*/  HMMA.16816.F32 R128, R168, R138, R128 ;  /* 0x0000008aa880723c */ /* 0x000fe20000001880 */
[----:B------:R-:W-:Y:S03]  /*8030*/  MUFU.EX2 R132, R152 ;  /* 0x0000009800847308 */ /* 0x000fe60000000800 */
[----:B------:R-:W-:Y:S01]  /*8040*/  F2FP.PACK_AB R137, R250, R150 ;  /* 0x00000096fa89723e */ /* 0x000fe200000000ff */
[----:B------:R-:W-:Y:S02]  /*8050*/  FADD.FTZ R3, R151, R149 ;  /* 0x0000009597037221 */ /* 0x000fe40000010000 */
[----:B------:R-:W-:Y:S02]  /*8060*/  F2FP.PACK_AB R138, R144, R145 ;  /* 0x00000091908a723e */ /* 0x000fe400000000ff */
[----:B------:R-:W1:Y:S03]  /*8070*/  LDSM.16.MT88.4 R144, [R238+0x800] ;  /* 0x00080000ee90783b */ /* 0x000e660000004200 */
[----:B------:R-:W-:Y:S02]  /*8080*/  F2FP.PACK_AB R139, R176, R177 ;  /* 0x000000b1b08b723e */ /* 0x000fe400000000ff */
[----:B------:R-:W-:Y:S02]  /*8090*/  F2FP.PACK_AB R169, R175, R174 ;  /* 0x000000aeafa9723e */ /* 0x000fe400000000ff */
[----:B------:R-:W-:Y:S03]  /*80a0*/  F2FP.PACK_AB R171, R173, R172 ;  /* 0x000000acadab723e */ /* 0x000fe600000000ff */
[C---:B------:R-:W-:Y:S08]  /*80b0*/  HMMA.16816.F32 R4, R136.reuse, R140, R4 ;  /* 0x0000008c8804723c */ /* 0x040ff00000001804 */
[C---:B------:R-:W-:Y:S01]  /*80c0*/  HMMA.16816.F32 R8, R136.reuse, R142, R8 ;  /* 0x0000008e8808723c */ /* 0x040fe20000001808 */
[----:B------:R-:W2:Y:S07]  /*80d0*/  LDSM.16.MT88.4 R140, [R237+0x800] ;  /* 0x00080000ed8c783b */ /* 0x000eae0000004200 */
[C---:B-1----:R-:W-:Y:S08]  /*80e0*/  HMMA.16816.F32 R12, R136.reuse, R144, R12 ;  /* 0x00000090880c723c */ /* 0x042ff0000000180c */
[C---:B------:R-:W-:Y:S01]  /*80f0*/  HMMA.16816.F32 R16, R136.reuse, R146, R16 ;  /* 0x000000928810723c */ /* 0x040fe20000001810 */
[----:B------:R-:W1:Y:S07]  /*8100*/  LDSM.16.MT88.4 R144, [R239+0x800] ;  /* 0x00080000ef90783b */ /* 0x000e6e0000004200 */
[C---:B--2---:R-:W-:Y:S08]  /*8110*/  HMMA.16816.F32 R20, R136.reuse, R140, R20 ;  /* 0x0000008c8814723c */ /* 0x044ff00000001814 */
        /* <DEDUP_REMOVED lines=35> */
[C---:B--2---:R-:W-:Y:S01]  /*8350*/  HMMA.16816.F32 R116, R136.reuse, R140, R116 ;  /* 0x0000008c8874723c */ /* 0x044fe20000001874 */
[----:B------:R2:W3:Y:S07]  /*8360*/  MUFU.EX2 R140, R153 ;  /* 0x00000099008c7308 */ /* 0x0004ee0000000800 */
[C---:B------:R-:W-:Y:S03]  /*8370*/  HMMA.16816.F32 R120, R136.reuse, R142, R120 ;  /* 0x0000008e8878723c */ /* 0x040fe60000001878 */
[----:B------:R-:W4:Y:S01]  /*8380*/  MUFU.EX2 R141, R156 ;  /* 0x0000009c008d7308 */ /* 0x000f220000000800 */
[----:B--2---:R-:W2:Y:S01]  /*8390*/  LDSM.16.MT88.4 R152, [R236+0x1000] ;  /* 0x00100000ec98783b */ /* 0x004ea20000004200 */
[----:B---3--:R-:W-:Y:S01]  /*83a0*/  F2FP.PACK_AB R168, R132, R140 ;  /* 0x0000008c84a8723e */ /* 0x008fe200000000ff */
[----:B------:R-:W-:Y:S02]  /*83b0*/  FADD.FTZ R0, R140, R0 ;  /* 0x000000008c007221 */ /* 0x000fe40000010000 */
[C---:B-1----:R-:W-:Y:S04]  /*83c0*/  HMMA.16816.F32 R124, R136.reuse, R144, R124 ;  /* 0x00000090887c723c */ /* 0x042fe8000000187c */
[----:B------:R-:W-:Y:S01]  /*83d0*/  FADD.FTZ R0, R132, R0 ;  /* 0x0000000084007221 */ /* 0x000fe20000010000 */
[C---:B----4-:R-:W-:Y:S03]  /*83e0*/  F2FP.PACK_AB R170, R141.reuse, R148 ;  /* 0x000000948daa723e */ /* 0x050fe600000000ff */
[----:B------:R-:W-:Y:S01]  /*83f0*/  FADD.FTZ R0, R148, R0 ;  /* 0x0000000094007221 */ /* 0x000fe20000010000 */
[----:B------:R-:W-:Y:S01]  /*8400*/  HMMA.16816.F32 R128, R136, R146, R128 ;  /* 0x000000928880723c */ /* 0x000fe20000001880 */
[----:B------:R-:W1:Y:S02]  /*8410*/  LDSM.16.MT88.4 R144, [R238+0x1000] ;  /* 0x00100000ee90783b */ /* 0x000e640000004200 */
[----:B------:R-:W-:Y:S02]  /*8420*/  FADD.FTZ R132, R141, R0 ;  /* 0x000000008d847221 */ /* 0x000fe40000010000 */
[----:B------:R-:W-:Y:S04]  /*8430*/  FADD.FTZ R0, R150, R3 ;  /* 0x0000000396007221 */ /* 0x000fe80000010000 */
[----:B------:R-:W3:Y:S03]  /*8440*/  LDSM.16.MT88.4 R136, [R237+0x1000] ;  /* 0x00100000ed88783b */ /* 0x000ee60000004200 */
[----:B------:R-:W-:Y:S04]  /*8450*/  FADD.FTZ R0, R250, R0 ;  /* 0x00000000fa007221 */ /* 0x000fe80000010000 */
[----:B------:R-:W-:Y:S01]  /*8460*/  FADD.FTZ R0, R177, R0 ;  /* 0x00000000b1007221 */ /* 0x000fe20000010000 */
[----:B------:R4:W-:Y:S03]  /*8470*/  STL [R1], R132 ;  /* 0x0000008401007387 */ /* 0x0009e60000100800 */
[----:B------:R-:W-:Y:S04]  /*8480*/  FADD.FTZ R0, R176, R0 ;  /* 0x00000000b0007221 */ /* 0x000fe80000010000 */
[----:B------:R-:W-:Y:S01]  /*8490*/  FADD.FTZ R0, R174, R0 ;  /* 0x00000000ae007221 */ /* 0x000fe20000010000 */
[C---:B--2---:R-:W-:Y:S01]  /*84a0*/  HMMA.16816.F32 R156, R168.reuse, R152, R4 ;  /* 0x00000098a89c723c */ /* 0x044fe20000001804 */
[----:B------:R-:W2:Y:S04]  /*84b0*/  LDSM.16.MT88.4 R4, [R239+0x1000] ;  /* 0x00100000ef04783b */ /* 0x000ea80000004200 */
[----:B------:R-:W-:Y:S03]  /*84c0*/  FADD.FTZ R0, R175, R0 ;  /* 0x00000000af007221 */ /* 0x000fe60000010000 */
[C---:B------:R-:W-:Y:S01]  /*84d0*/  HMMA.16816.F32 R152, R168.reuse, R154, R8 ;  /* 0x0000009aa898723c */ /* 0x040fe20000001808 */
[----:B------:R-:W5:Y:S03]  /*84e0*/  LDSM.16.MT88.4 R8, [R236+0x2800] ;  /* 0x00280000ec08783b */ /* 0x000f660000004200 */
[----:B------:R-:W-:Y:S01]  /*84f0*/  FADD.FTZ R0, R172, R0 ;  /* 0x00000000ac007221 */ /* 0x000fe20000010000 */
[----:B----4-:R-:W-:Y:S03]  /*8500*/  MOV R132, R2 ;  /* 0x0000000200847202 */ /* 0x010fe60000000f00 */
[C---:B-1----:R-:W-:Y:S01]  /*8510*/  HMMA.16816.F32 R148, R168.reuse, R144, R12 ;  /* 0x00000090a894723c */ /* 0x042fe2000000180c */
[----:B------:R-:W1:Y:S03]  /*8520*/  LDSM.16.MT88.4 R12, [R238+0x2800] ;  /* 0x00280000ee0c783b */ /* 0x000e660000004200 */
[----:B------:R-:W-:Y:S04]  /*8530*/  FADD.FTZ R0, R173, R0 ;  /* 0x00000000ad007221 */ /* 0x000fe80000010000 */
[C---:B------:R-:W-:Y:S01]  /*8540*/  HMMA.16816.F32 R144, R168.reuse, R146, R16 ;  /* 0x00000092a890723c */ /* 0x040fe20000001810 */
[----:B------:R-:W-:Y:S07]  /*8550*/  STL [R1+0x4], R0 ;  /* 0x0000040001007387 */ /* 0x000fee0000100800 */
[C---:B---3--:R-:W-:Y:S08]  /*8560*/  HMMA.16816.F32 R140, R168.reuse, R136, R20 ;  /* 0x00000088a88c723c */ /* 0x048ff00000001814 */
[C---:B------:R-:W-:Y:S08]  /*8570*/  HMMA.16816.F32 R136, R168.reuse, R138, R24 ;  /* 0x0000008aa888723c */ /* 0x040ff00000001818 */
[C---:B--2---:R-:W-:Y:S08]  /*8580*/  HMMA.16816.F32 R28, R168.reuse, R4, R28 ;  /* 0x00000004a81c723c */ /* 0x044ff0000000181c */
[C---:B------:R-:W-:Y:S01]  /*8590*/  HMMA.16816.F32 R32, R168.reuse, R6, R32 ;  /* 0x00000006a820723c */ /* 0x040fe20000001820 */
[----:B------:R-:W2:Y:S07]  /*85a0*/  LDSM.16.MT88.4 R4, [R237+0x2800] ;  /* 0x00280000ed04783b */ /* 0x000eae0000004200 */
[C---:B-----5:R-:W-:Y:S08]  /*85b0*/  HMMA.16816.F32 R36, R168.reuse, R8, R36 ;  /* 0x00000008a824723c */ /* 0x060ff00000001824 */
[C---:B------:R-:W-:Y:S01]  /*85c0*/  HMMA.16816.F32 R40, R168.reuse, R10, R40 ;  /* 0x0000000aa828723c */ /* 0x040fe20000001828 */
[----:B------:R-:W3:Y:S07]  /*85d0*/  LDSM.16.MT88.4 R8, [R239+0x2800] ;  /* 0x00280000ef08783b */ /* 0x000eee0000004200 */
[C---:B-1----:R-:W-:Y:S08]  /*85e0*/  HMMA.16816.F32 R44, R168.reuse, R12, R44 ;  /* 0x0000000ca82c723c */ /* 0x042ff0000000182c */
[C---:B------:R-:W-:Y:S01]  /*85f0*/  HMMA.16816.F32 R48, R168.reuse, R14, R48 ;  /* 0x0000000ea830723c */ /* 0x040fe20000001830 */
[----:B------:R-:W1:Y:S07]  /*8600*/  LDSM.16.MT88.4 R12, [R236+0x4000] ;  /* 0x00400000ec0c783b */ /* 0x000e6e0000004200 */
[C---:B--2---:R-:W-:Y:S08]  /*8610*/  HMMA.16816.F32 R52, R168.reuse, R4, R52 ;  /* 0x00000004a834723c */ /* 0x044ff00000001834 */
[C---:B------:R-:W-:Y:S01]  /*8620*/  HMMA.16816.F32 R56, R168.reuse, R6, R56 ;  /* 0x00000006a838723c */ /* 0x040fe20000001838 */
[----:B------:R-:W2:Y:S07]  /*8630*/  LDSM.16.MT88.4 R4, [R238+0x4000] ;  /* 0x00400000ee04783b */ /* 0x000eae0000004200 */
[C---:B---3--:R-:W-:Y:S08]  /*8640*/  HMMA.16816.F32 R60, R168.reuse, R8, R60 ;  /* 0x00000008a83c723c */ /* 0x048ff0000000183c */
        /* <DEDUP_REMOVED lines=18> */
[C---:B------:R-:W-:Y:S08]  /*8770*/  HMMA.16816.F32 R112, R168.reuse, R10, R112 ;  /* 0x0000000aa870723c */ /* 0x040ff00000001870 */
[C---:B-1----:R-:W-:Y:S08]  /*8780*/  HMMA.16816.F32 R116, R168.reuse, R12, R116 ;  /* 0x0000000ca874723c */ /* 0x042ff00000001874 */
[C---:B------:R-:W-:Y:S08]  /*8790*/  HMMA.16816.F32 R120, R168.reuse, R14, R120 ;  /* 0x0000000ea878723c */ /* 0x040ff00000001878 */
[C---:B--2---:R-:W-:Y:S08]  /*87a0*/  HMMA.16816.F32 R124, R168.reuse, R4, R124 ;  /* 0x00000004a87c723c */ /* 0x044ff0000000187c */
[----:B------:R-:W-:Y:S01]  /*87b0*/  HMMA.16816.F32 R128, R168, R6, R128 ;  /* 0x00000006a880723c */ /* 0x000fe20000001880 */
[----:B------:R-:W-:-:S07]  /*87c0*/  @P4 BRA `(.L_x_33) ;  /* 0xffffd3f000004947 */ /* 0x000fce000383ffff */
.L_x_30:
[----:B------:R-:W-:Y:S11]  /*87d0*/  @!UPT UIADD3 URZ, URZ, URZ, URZ ;  /* 0x0000003f3f3ff290 */ /* 0x000ff6000fffe03f */
[----:B---3--:R-:W-:Y:S05]  /*87e0*/  BRA.DIV ~URZ, `(.L_x_34) ;  /* 0x00005c227f007947 */ /* 0x008fea000b800000 */
[----:B------:R-:W2:Y:S04]  /*87f0*/  LDL.LU R5, [R1] ;  /* 0x0000000001057983 */ /* 0x000ea80000300800 */
[----:B------:R-:W3:Y:S04]  /*8800*/  LDL.LU R6, [R1+0x4] ;  /* 0x0000040001067983 */ /* 0x000ee80000300800 */
[----:B--2---:R-:W1:Y:S04]  /*8810*/  SHFL.BFLY PT, R0, R5, 0x2, 0x1f ;  /* 0x0c401f0005007f89 */ /* 0x004e6800000e0000 */
[----:B---3--:R-:W2:Y:S01]  /*8820*/  SHFL.BFLY PT, R2, R6, 0x2, 0x1f ;  /* 0x0c401f0006027f89 */ /* 0x008ea200000e0000 */
[----:B-1----:R-:W-:-:S02]  /*8830*/  FADD.FTZ R0, R0, R5 ;  /* 0x0000000500007221 */ /* 0x002fc40000010000 */
[----:B--2---:R-:W-:-:S03]  /*8840*/  FADD.FTZ R4, R2, R6 ;  /* 0x0000000602047221 */ /* 0x004fc60000010000 */
[----:B------:R-:W1:Y:S04]  /*8850*/  SHFL.BFLY PT, R5, R0, 0x1, 0x1f ;  /* 0x0c201f0000057f89 */ /* 0x000e6800000e0000 */
[----:B------:R2:W3:Y:S01]  /*8860*/  SHFL.BFLY PT, R3, R4, 0x1, 0x1f ;  /* 0x0c201f0004037f89 */ /* 0x0004e200000e0000 */
[----:B-1----:R-:W-:-:S05]  /*8870*/  FADD.FTZ R0, R0, R5 ;  /* 0x0000000500007221 */ /* 0x002fca0000010000 */
.L_x_97:
[----:B------:R-:W-:Y:S01]  /*8880*/  FSETP.NE.FTZ.AND P1, PT, R0, RZ, PT ;  /* 0x000000ff0000720b */ /* 0x000fe20003f35000 */
[----:B---3--:R-:W-:Y:S01]  /*8890*/  FADD.FTZ R3, R3, R4 ;  /* 0x0000000403037221 */ /* 0x008fe20000010000 */
[----:B------:R-:W-:Y:S02]  /*88a0*/  MOV R2, RZ ;  /* 0x000000ff00027202 */ /* 0x000fe40000000f00 */
[----:B------:R-:W-:Y:S02]  /*88b0*/  MOV R20, 0xff800000 ;  /* 0xff80000000147802 */ /* 0x000fe40000000f00 */
[----:B------:R-:W-:-:S02]  /*88c0*/  FSETP.NE.FTZ.AND P0, PT, R3, RZ, PT ;  /* 0x000000ff0300720b */ /* 0x000fc40003f15000 */
[----:B------:R-:W-:-:S05]  /*88d0*/  MOV R15, 0xff800000 ;  /* 0xff800000000f7802 */ /* 0x000fca0000000f00 */
[----:B------:R-:W1:Y:S01]  /*88e0*/  @P1 MUFU.RCP R2, R0 ;  /* 0x0000000000021308 */ /* 0x000e620000001000 */
[----:B--2---:R-:W-:-:S05]  /*88f0*/  @P1 MOV R4, 0x3f317218 ;  /* 0x3f31721800041802 */ /* 0x004fca0000000f00 */
[----:B------:R-:W-:Y:S02]  /*8900*/  @P1 FMUL.FTZ R4, R4, c[0x0][0x2d0] ;  /* 0x0000b40004041a20 */ /* 0x000fe40000410000 */
[----:B------:R2:W3:Y:S01]  /*8910*/  @P1 MUFU.LG2 R5, R0 ;  /* 0x0000000000051308 */ /* 0x0004e20000000c00 */
[C---:B-1----:R-:W-:Y:S02]  /*8920*/  FMUL.FTZ R186, R2.reuse, R100 ;  /* 0x0000006402ba7220 */ /* 0x042fe40000410000 */
[C---:B------:R-:W-:Y:S02]  /*8930*/  FMUL.FTZ R187, R2.reuse, R101 ;  /* 0x0000006502bb7220 */ /* 0x040fe40000410000 */
[C---:B------:R-:W-:Y:S02]  /*8940*/  FMUL.FTZ R100, R2.reuse, R104 ;  /* 0x0000006802647220 */ /* 0x040fe40000410000 */
[C---:B------:R-:W-:Y:S01]  /*8950*/  FMUL.FTZ R101, R2.reuse, R105 ;  /* 0x0000006902657220 */ /* 0x040fe20000410000 */
[----:B--2---:R-:W-:Y:S01]  /*8960*/  MOV R0, RZ ;  /* 0x000000ff00007202 */ /* 0x004fe20000000f00 */
[----:B------:R-:W-:-:S02]  /*8970*/  FMUL.FTZ R104, R2, R108 ;  /* 0x0000006c02687220 */ /* 0x000fc40000410000 */
[C---:B------:R-:W-:Y:S02]  /*8980*/  FMUL.FTZ R105, R2.reuse, R109 ;  /* 0x0000006d02697220 */ /* 0x040fe40000410000 */
[C---:B------:R-:W-:Y:S01]  /*8990*/  FMUL.FTZ R184, R2.reuse, R76 ;  /* 0x0000004c02b87220 */ /* 0x040fe20000410000 */
[----:B------:R-:W1:Y:S01]  /*89a0*/  @P0 MUFU.RCP R0, R3 ;  /* 0x0000000300000308 */ /* 0x000e620000001000 */
        /* <DEDUP_REMOVED lines=15> */
[----:B-----5:R-:W-:-:S02]  /*8aa0*/  FMUL.FTZ R160, R2, R28 ;  /* 0x0000001c02a07220 */ /* 0x020fc40000410000 */
        /* <DEDUP_REMOVED lines=40> */
[----:B------:R-:W-:Y:S02]  /*8d30*/  FMUL.FTZ R77, R2, R129 ;  /* 0x00000081024d7220 */ /* 0x000fe40000410000 */
[----:B------:R2:W4:Y:S01]  /*8d40*/  @P0 MUFU.LG2 R2, R3 ;  /* 0x0000000300020308 */ /* 0x0005220000000c00 */
[----:B---3--:R-:W-:-:S02]  /*8d50*/  @P1 FMUL.FTZ R5, R5, 0.69314718246459960938 ;  /* 0x3f31721805051820 */ /* 0x008fc40000410000 */
[----:B-1----:R-:W-:Y:S02]  /*8d60*/  FMUL.FTZ R192, R0, R146 ;  /* 0x0000009200c07220 */ /* 0x002fe40000410000 */
[----:B------:R-:W-:Y:S01]  /*8d70*/  @P1 FFMA.FTZ R20, R4, R133, R5 ;  /* 0x0000008504141223 */ /* 0x000fe20000010005 */
[----:B------:R-:W-:Y:S01]  /*8d80*/  MOV R4, 0x1 ;  /* 0x0000000100047802 */ /* 0x000fe20000000f00 */
[C---:B------:R-:W-:Y:S02]  /*8d90*/  FMUL.FTZ R193, R0.reuse, R147 ;  /* 0x0000009300c17220 */ /* 0x040fe40000410000 */
[C---:B------:R-:W-:Y:S02]  /*8da0*/  FMUL.FTZ R204, R0.reuse, R154 ;  /* 0x0000009a00cc7220 */ /* 0x040fe40000410000 */
[C---:B------:R-:W-:Y:S02]  /*8db0*/  FMUL.FTZ R205, R0.reuse, R155 ;  /* 0x0000009b00cd7220 */ /* 0x040fe40000410000 */
[----:B------:R-:W-:-:S02]  /*8dc0*/  FMUL.FTZ R198, R0, R150 ;  /* 0x0000009600c67220 */ /* 0x000fc40000410000 */
[----:B------:R-:W-:Y:S01]  /*8dd0*/  FMUL.FTZ R199, R0, R151 ;  /* 0x0000009700c77220 */ /* 0x000fe20000410000 */
[----:B--2---:R-:W-:Y:S01]  /*8de0*/  @P0 MOV R3, 0x3f317218 ;  /* 0x3f31721800030802 */ /* 0x004fe20000000f00 */
[----:B----4-:R-:W-:Y:S02]  /*8df0*/  @P0 FMUL.FTZ R2, R2, 0.69314718246459960938 ;  /* 0x3f31721802020820 */ /* 0x010fe40000410000 */
[C---:B------:R-:W-:Y:S02]  /*8e00*/  FMUL.FTZ R146, R0.reuse, R142 ;  /* 0x0000008e00927220 */ /* 0x040fe40000410000 */
[----:B------:R-:W-:Y:S02]  /*8e10*/  @P0 FMUL.FTZ R3, R3, c[0x0][0x2d0] ;  /* 0x0000b40003030a20 */ /* 0x000fe40000410000 */
        /* <DEDUP_REMOVED lines=56> */
[----:B------:R-:W-:Y:S01]  /*91a0*/  FMUL.FTZ R79, R0, R131 ;  /* 0x00000083004f7220 */ /* 0x000fe20000410000 */
[----:B------:R-:W-:Y:S01]  /*91b0*/  PRMT R0, R4, 0x7610, R0 ;  /* 0x0000761004007816 */ /* 0x000fe20000000000 */
[----:B------:R-:W-:Y:S02]  /*91c0*/  @P0 FFMA.FTZ R15, R3, R132, R2 ;  /* 0x00000084030f0223 */ /* 0x000fe40000010002 */
.L_x_27:
[----:B--2---:R2:W5:Y:S04]  /*91d0*/  LDL R6, [R1+0x50] ;  /* 0x0000500001067983 */ /* 0x0045680000100800 */
[----:B------:R-:W3:Y:S01]  /*91e0*/  S2R R2, SR_TID.X ;  /* 0x0000000000027919 */ /* 0x000ee20000002100 */
[----:B------:R-:W-:Y:S01]  /*91f0*/  BSSY B0, `(.L_x_35) ;  /* 0x0000011000007945 */ /* 0x000fe20003800000 */
[----:B---3--:R-:W-:-:S13]  /*9200*/  LOP3.LUT P0, RZ, R2, 0xff, RZ, 0xc0, !PT ;  /* 0x000000ff02ff7812 */ /* 0x008fda000780c0ff */
[----:B------:R-:W-:Y:S05]  /*9210*/  @P0 BRA `(.L_x_36) ;  /* 0x000000e000000947 */ /* 0x000fea0003800000 */
[----:B--2---:R-:W2:Y:S01]  /*9220*/  S2R R4, SR_LANEID ;  /* 0x0000000000047919 */ /* 0x004ea20000000000 */
[----:B------:R-:W-:Y:S01]  /*9230*/  VOTEU.ANY UR4, UPT, PT ;  /* 0x0000000000047886 */ /* 0x000fe200038e0100 */
[----:B-1----:R-:W-:Y:S01]  /*9240*/  IMAD.MOV.U32 R5, RZ, RZ, c[0x0][0x564] ;  /* 0x00015900ff057624 */ /* 0x002fe200078e00ff */
[----:B------:R-:W2:Y:S08]  /*9250*/  FLO.U32 R3, UR4 ;  /* 0x0000000400037d00 */ /* 0x000eb000080e0000 */
[----:B------:R-:W1:Y:S01]  /*9260*/  POPC R2, UR4 ;  /* 0x0000000400027d09 */ /* 0x000e620008000000 */
[----:B--2---:R-:W-:Y:S01]  /*9270*/  ISETP.EQ.U32.AND P0, PT, R3, R4, PT ;  /* 0x000000040300720c */ /* 0x004fe20003f02070 */
[----:B------:R-:W-:-:S12]  /*9280*/  IMAD.MOV.U32 R4, RZ, RZ, c[0x0][0x560] ;  /* 0x00015800ff047624 */ /* 0x000fd800078e00ff */
[----:B-1----:R1:W2:Y:S04]  /*9290*/  @P0 ATOMG.E.ADD.STRONG.GPU PT, R2, [R4.64], R2 ;  /* 0x00000002040209a8 */ /* 0x0022a800081ee1c6 */
[----:B-1----:R-:W1:Y:S04]  /*92a0*/  S2R R4, SR_LTMASK ;  /* 0x0000000000047919 */ /* 0x002e680000003900 */
[----:B--2---:R1:W2:Y:S02]  /*92b0*/  SHFL.IDX PT, R3, R2, R3, 0x1f ;  /* 0x00001f0302037589 */ /* 0x0042a400000e0000 */
[----:B-1----:R-:W-:-:S06]  /*92c0*/  LOP3.LUT R2, R4, UR4, RZ, 0xc0, !PT ;  /* 0x0000000404027c12 */ /* 0x002fcc000f8ec0ff */
[----:B------:R-:W2:Y:S02]  /*92d0*/  POPC R2, R2 ;  /* 0x0000000200027309 */ /* 0x000ea40000000000 */
[----:B--2--5:R-:W-:-:S05]  /*92e0*/  IADD3 R6, R3, c[0x0][0xc], R2 ;  /* 0x0000030003067a10 */ /* 0x024fca0007ffe002 */
[----:B------:R1:W-:Y:S02]  /*92f0*/  STL [R1+0x50], R6 ;  /* 0x0000500601007387 */ /* 0x0003e40000100800 */
.L_x_36:
[----:B--2---:R-:W-:Y:S05]  /*9300*/  BSYNC B0 ;  /* 0x0000000000007941 */ /* 0x004fea0003800000 */
.L_x_35:
[----:B------:R-:W-:Y:S01]  /*9310*/  PRMT R0, R0, 0x9910, RZ ;  /* 0x0000991000007816 */ /* 0x000fe200000000ff */
[----:B------:R-:W-:Y:S01]  /*9320*/  BSSY B1, `(.L_x_37) ;  /* 0x000040d000017945 */ /* 0x000fe20003800000 */
[----:B-----5:R-:W-:Y:S02]  /*9330*/  IMAD.MOV.U32 R131, RZ, RZ, R6 ;  /* 0x000000ffff837224 */ /* 0x020fe400078e0006 */
[----:B------:R-:W-:-:S13]  /*9340*/  ISETP.NE.AND P0, PT, R0, RZ, PT ;  /* 0x000000ff0000720c */ /* 0x000fda0003f05270 */
[----:B------:R-:W-:Y:S05]  /*9350*/  @!P0 BRA `(.L_x_38) ;  /* 0x0000310000008947 */ /* 0x000fea0003800000 */
[----:B------:R-:W2:Y:S04]  /*9360*/  LDL R7, [R1+0x78] ;  /* 0x0000780001077983 */ /* 0x000ea80000100800 */
[----:B-1----:R-:W3:Y:S04]  /*9370*/  LDL R13, [R1+0x7c] ;  /* 0x00007c00010d7983 */ /* 0x002ee80000100800 */
[----:B------:R-:W4:Y:S04]  /*9380*/  LDL R9, [R1+0x84] ;  /* 0x0000840001097983 */ /* 0x000f280000100800 */
[----:B------:R-:W4:Y:S04]  /*9390*/  LDL R12, [R1+0x80] ;  /* 0x00008000010c7983 */ /* 0x000f280000100800 */
[----:B------:R-:W4:Y:S04]  /*93a0*/  LDL R11, [R1+0x94] ;  /* 0x00009400010b7983 */ /* 0x000f280000100800 */
[----:B------:R-:W4:Y:S04]  /*93b0*/  LDL R6, [R1+0x8c] ;  /* 0x00008c0001067983 */ /* 0x000f280000100800 */
[----:B------:R-:W4:Y:S04]  /*93c0*/  LDL R5, [R1+0x90] ;  /* 0x0000900001057983 */ /* 0x000f280000100800 */
[----:B------:R-:W4:Y:S04]  /*93d0*/  LDL R10, [R1+0x88] ;  /* 0x00008800010a7983 */ /* 0x000f280000100800 */
[----:B------:R-:W4:Y:S01]  /*93e0*/  LDL R8, [R1+0x48] ;  /* 0x0000480001087983 */ /* 0x000f220000100800 */
[----:B------:R-:W-:Y:S01]  /*93f0*/  WARPSYNC 0xffffffff ;  /* 0xffffffff00007948 */ /* 0x000fe20003800000 */
[----:B------:R-:W-:-:S02]  /*9400*/  F2FP.PACK_AB R0, R157, R156 ;  /* 0x0000009c9d00723e */ /* 0x000fc400000000ff */
[----:B------:R-:W-:Y:S01]  /*9410*/  BAR.SYNC.DEFER_BLOCKING 0x1, 0x100 ;  /* 0x0044000000007b1d */ /* 0x000fe20000010000 */
[----:B------:R-:W-:Y:S02]  /*9420*/  F2FP.PACK_AB R2, R159, R158 ;  /* 0x0000009e9f02723e */ /* 0x000fe400000000ff */
[----:B------:R-:W-:Y:S02]  /*9430*/  F2FP.PACK_AB R3, R153, R152 ;  /* 0x000000989903723e */ /* 0x000fe400000000ff */
[----:B------:R-:W-:Y:S02]  /*9440*/  F2FP.PACK_AB R4, R101, R100 ;  /* 0x000000646504723e */ /* 0x000fe400000000ff */
[----:B------:R-:W-:-:S04]  /*9450*/  ISETP.NE.U32.AND P2, PT, RZ, c[0x0][0x500], PT ;  /* 0x00014000ff007a0c */ /* 0x000fc80003f45070 */
[----:B------:R-:W-:Y:S01]  /*9460*/  ISETP.NE.AND.EX P2, PT, RZ, c[0x0][0x504], PT, P2 ;  /* 0x00014100ff007a0c */ /* 0x000fe20003f45320 */
[----:B--2---:R1:W-:Y:S04]  /*9470*/  STS [R7], R0 ;  /* 0x0000000007007388 */ /* 0x0043e80000000800 */
[----:B------:R2:W-:Y:S04]  /*9480*/  STS [R7+0x400], R2 ;  /* 0x0004000207007388 */ /* 0x0005e80000000800 */
[----:B---3--:R3:W-:Y:S01]  /*9490*/  STS [R13], R3 ;  /* 0x000000030d007388 */ /* 0x0087e20000000800 */
[----:B-1----:R-:W-:-:S02]  /*94a0*/  F2FP.PACK_AB R0, R205, R204 ;  /* 0x000000cccd00723e */ /* 0x002fc400000000ff */
[----:B--2---:R-:W-:-:S03]  /*94b0*/  F2FP.PACK_AB R2, R149, R148 ;  /* 0x000000949502723e */ /* 0x004fc600000000ff */
[----:B------:R1:W-:Y:S01]  /*94c0*/  STS [R13+0x400], R0 ;  /* 0x000400000d007388 */ /* 0x0003e20000000800 */
[----:B---3--:R-:W-:-:S03]  /*94d0*/  F2FP.PACK_AB R3, R199, R198 ;  /* 0x000000c6c703723e */ /* 0x008fc600000000ff */
[----:B----4-:R2:W-:Y:S04]  /*94e0*/  STS [R9], R2 ;  /* 0x0000000209007388 */ /* 0x0105e80000000800 */
[----:B------:R3:W-:Y:S01]  /*94f0*/  STS [R9+0x400], R3 ;  /* 0x0004000309007388 */ /* 0x0007e20000000800 */
[----:B-1----:R-:W-:Y:S02]  /*9500*/  F2FP.PACK_AB R0, R145, R144 ;  /* 0x000000909100723e */ /* 0x002fe400000000ff */
[----:B--2---:R-:W-:-:S03]  /*9510*/  F2FP.PACK_AB R2, R193, R192 ;  /* 0x000000c0c102723e */ /* 0x004fc600000000ff */
[----:B------:R1:W-:Y:S01]  /*9520*/  STS [R12], R0 ;  /* 0x000000000c007388 */ /* 0x0003e20000000800 */
[----:B---3--:R-:W-:-:S03]  /*9530*/  F2FP.PACK_AB R3, R141, R140 ;  /* 0x0000008c8d03723e */ /* 0x008fc600000000ff */
[----:B------:R2:W-:Y:S04]  /*9540*/  STS [R12+0x400], R2 ;  /* 0x000400020c007388 */ /* 0x0005e80000000800 */
[----:B------:R3:W-:Y:S01]  /*9550*/  STS [R11], R3 ;  /* 0x000000030b007388 */ /* 0x0007e20000000800 */
[----:B-1----:R-:W-:Y:S02]  /*9560*/  F2FP.PACK_AB R0, R147, R146 ;  /* 0x000000929300723e */ /* 0x002fe400000000ff */
[----:B--2---:R-:W-:-:S03]  /*9570*/  F2FP.PACK_AB R2, R137, R136 ;  /* 0x000000888902723e */ /* 0x004fc600000000ff */
[----:B------:R1:W-:Y:S01]  /*9580*/  STS [R11+0x400], R0 ;  /* 0x000400000b007388 */ /* 0x0003e20000000800 */
[----:B---3--:R-:W-:-:S03]  /*9590*/  F2FP.PACK_AB R3, R139, R138 ;  /* 0x0000008a8b03723e */ /* 0x008fc600000000ff */
[----:B------:R2:W-:Y:S04]  /*95a0*/  STS [R6], R2 ;  /* 0x0000000206007388 */ /* 0x0005e80000000800 */
        /* <DEDUP_REMOVED lines=11> */
[----:B------:R2:W-:Y:S04]  /*9660*/  STS [R7+0x4000], R2 ;  /* 0x0040000207007388 */ /* 0x0005e80000000800 */
[----:B------:R3:W-:Y:S01]  /*9670*/  STS [R7+0x4400], R3 ;  /* 0x0044000307007388 */ /* 0x0007e20000000800 */
        /* <DEDUP_REMOVED lines=71> */
[----:B------:R-:W-:Y:S04]  /*9af0*/  STS [R9+0xc400], R4 ;  /* 0x00c4000409007388 */ /* 0x000fe80000000800 */
[----:B------:R3:W-:Y:S04]  /*9b00*/  STS [R12+0xc000], R2 ;  /* 0x00c000020c007388 */ /* 0x0007e80000000800 */
[----:B------:R-:W4:Y:S01]  /*9b10*/  LDL R7, [R1+0x64] ;  /* 0x0000640001077983 */ /* 0x000f220000100800 */
[----:B-1----:R-:W-:-:S02]  /*9b20*/  F2FP.PACK_AB R0, R115, R114 ;  /* 0x000000727300723e */ /* 0x002fc400000000ff */
[----:B--2---:R-:W-:-:S03]  /*9b30*/  F2FP.PACK_AB R3, R191, R190 ;  /* 0x000000bebf03723e */ /* 0x004fc600000000ff */
[----:B------:R1:W-:Y:S04]  /*9b40*/  STS [R12+0xc400], R0 ;  /* 0x00c400000c007388 */ /* 0x0003e80000000800 */
[----:B------:R2:W-:Y:S01]  /*9b50*/  STS [R11+0xc000], R3 ;  /* 0x00c000030b007388 */ /* 0x0005e20000000800 */
[----:B---3--:R-:W-:Y:S01]  /*9b60*/  F2FP.PACK_AB R2, R119, R118 ;  /* 0x000000767702723e */ /* 0x008fe200000000ff */
[----:B------:R-:W-:Y:S02]  /*9b70*/  IMAD.MOV.U32 R4, RZ, RZ, 0x4 ;  /* 0x00000004ff047424 */ /* 0x000fe400078e00ff */
[----:B------:R-:W3:Y:S01]  /*9b80*/  LDL.LU R9, [R1+0x74] ;  /* 0x0000740001097983 */ /* 0x000ee20000300800 */
[----:B------:R-:W-:Y:S01]  /*9b90*/  ISETP.NE.U32.AND P0, PT, RZ, c[0x0][0x508], PT ;  /* 0x00014200ff007a0c */ /* 0x000fe20003f05070 */
[----:B------:R-:W-:-:S02]  /*9ba0*/  IMAD.MOV.U32 R14, RZ, RZ, c[0x0][0x388] ;  /* 0x0000e200ff0e7624 */ /* 0x000fc400078e00ff */
[----:B------:R2:W-:Y:S01]  /*9bb0*/  STS [R11+0xc400], R2 ;  /* 0x00c400020b007388 */ /* 0x0005e20000000800 */
[----:B------:R-:W-:Y:S02]  /*9bc0*/  ISETP.NE.AND.EX P1, PT, RZ, c[0x0][0x50c], PT, P0 ;  /* 0x00014300ff007a0c */ /* 0x000fe40003f25300 */
[----:B-1----:R-:W-:Y:S02]  /*9bd0*/  F2FP.PACK_AB R0, R189, R188 ;  /* 0x000000bcbd00723e */ /* 0x002fe400000000ff */
[----:B--2---:R-:W-:-:S03]  /*9be0*/  F2FP.PACK_AB R3, R123, R122 ;  /* 0x0000007a7b03723e */ /* 0x004fc600000000ff */
[----:B------:R1:W-:Y:S04]  /*9bf0*/  STS [R6+0xc000], R0 ;  /* 0x00c0000006007388 */ /* 0x0003e80000000800 */
[----:B------:R2:W-:Y:S01]  /*9c00*/  STS [R6+0xc400], R3 ;  /* 0x00c4000306007388 */ /* 0x0005e20000000800 */
[----:B------:R-:W-:-:S05]  /*9c10*/  F2FP.PACK_AB R2, R113, R112 ;  /* 0x000000707102723e */ /* 0x000fca00000000ff */
[----:B------:R2:W-:Y:S01]  /*9c20*/  STS [R5+0xc000], R2 ;  /* 0x00c0000205007388 */ /* 0x0005e20000000800 */
[----:B-1----:R-:W-:Y:S02]  /*9c30*/  F2FP.PACK_AB R0, R127, R126 ;  /* 0x0000007e7f00723e */ /* 0x002fe400000000ff */
[----:B--2---:R-:W-:-:S03]  /*9c40*/  F2FP.PACK_AB R3, R77, R76 ;  /* 0x0000004c4d03723e */ /* 0x004fc600000000ff */
[----:B------:R1:W-:Y:S01]  /*9c50*/  STS [R5+0xc400], R0 ;  /* 0x00c4000005007388 */ /* 0x0003e20000000800 */
[----:B------:R-:W-:-:S03]  /*9c60*/  F2FP.PACK_AB R6, R79, R78 ;  /* 0x0000004e4f06723e */ /* 0x000fc600000000ff */
[----:B------:R4:W-:Y:S04]  /*9c70*/  STS [R10+0xc000], R3 ;  /* 0x00c000030a007388 */ /* 0x0009e80000000800 */
[----:B------:R2:W-:Y:S04]  /*9c80*/  STS [R10+0xc400], R6 ;  /* 0x00c400060a007388 */ /* 0x0005e80000000800 */
[----:B------:R-:W-:Y:S01]  /*9c90*/  BAR.SYNC.DEFER_BLOCKING 0x1, 0x100 ;  /* 0x0044000000007b1d */ /* 0x000fe20000010000 */
[----:B------:R-:W-:Y:S01]  /*9ca0*/  @P1 LEA R2, P0, R8, c[0x0][0x508], 0x2 ;  /* 0x0001420008021a11 */ /* 0x000fe200078010ff */
[----:B-1----:R-:W-:-:S02]  /*9cb0*/  IMAD.MOV.U32 R0, RZ, RZ, RZ ;  /* 0x000000ffff007224 */ /* 0x002fc400078e00ff */
[----:B------:R-:W-:-:S05]  /*9cc0*/  IMAD.WIDE R4, R8, R4, c[0x0][0x500] ;  /* 0x0001400008047625 */ /* 0x000fca00078e0204 */
[----:B------:R2:W5:Y:S01]  /*9cd0*/  @P2 LDG.E R0, [R4.64] ;  /* 0x0000000604002981 */ /* 0x000562000c1e1900 */
[----:B----4-:R-:W-:-:S05]  /*9ce0*/  @P1 LEA.HI.X R3, R8, c[0x0][0x50c], R7, 0x2, P0 ;  /* 0x0001430008031a11 */ /* 0x010fca00000f1407 */
[----:B------:R1:W5:Y:S01]  /*9cf0*/  @P1 LDG.E R14, [R2.64] ;  /* 0x00000006020e1981 */ /* 0x000362000c1e1900 */
[----:B---3--:R-:W-:-:S04]  /*9d00*/  ISETP.NE.AND P0, PT, R9, RZ, PT ;  /* 0x000000ff0900720c */ /* 0x008fc80003f05270 */
[----:B-1----:R-:W-:Y:S01]  /*9d10*/  SEL R3, R9, c[0x0][0x3d4], P0 ;  /* 0x0000f50009037a07 */ /* 0x002fe20000000000 */
[----:B------:R-:W-:Y:S05]  /*9d20*/  @P1 BRA `(.L_x_39) ;  /* 0x0000004000001947 */ /* 0x000fea0003800000 */
[----:B--2---:R-:W-:Y:S05]  /*9d30*/  @!P2 BRA `(.L_x_39) ;  /* 0x000000300000a947 */ /* 0x004fea0003800000 */
[----:B------:R1:W2:Y:S04]  /*9d40*/  LDG.E R2, [R4.64] ;  /* 0x0000000604027981 */ /* 0x0002a8000c1e1900 */
[----:B-1----:R-:W2:Y:S02]  /*9d50*/  LDG.E R4, [R4.64+0x4] ;  /* 0x0000040604047981 */ /* 0x002ea4000c1e1900 */
[----:B--2--5:R-:W-:Y:S02]  /*9d60*/  IADD3 R14, -R2, R4, RZ ;  /* 0x00000004020e7210 */ /* 0x024fe40007ffe1ff */
.L_x_39:
[----:B--2---:R-:W2:Y:S04]  /*9d70*/  LDL R6, [R1+0xa4] ;  /* 0x0000a40001067983 */ /* 0x004ea80000100800 */
[----:B------:R-:W2:Y:S04]  /*9d80*/  LDL R132, [R1+0x54] ;  /* 0x0000540001847983 */ /* 0x000ea80000100800 */
[----:B------:R-:W3:Y:S04]  /*9d90*/  LDL R21, [R1+0x60] ;  /* 0x0000600001157983 */ /* 0x000ee80000100800 */
[----:B------:R-:W4:Y:S04]  /*9da0*/  LDL R22, [R1+0x98] ;  /* 0x0000980001167983 */ /* 0x000f280000100800 */
[----:B------:R-:W4:Y:S01]  /*9db0*/  LDL R23, [R1+0xa0] ;  /* 0x0000a00001177983 */ /* 0x000f220000100800 */
[----:B------:R-:W-:Y:S01]  /*9dc0*/  IMAD.MOV.U32 R2, RZ, RZ, 0x368 ;  /* 0x00000368ff027424 */ /* 0x000fe200078e00ff */
[----:B------:R-:W-:-:S04]  /*9dd0*/  ISETP.GT.AND P2, PT, R3, 0x1, PT ;  /* 0x000000010300780c */ /* 0x000fc80003f44270 */
[----:B------:R-:W-:-:S04]  /*9de0*/  SEL R2, R2, 0x328, P2 ;  /* 0x0000032802027807 */ /* 0x000fc80001000000 */
[----:B------:R1:W1:Y:S08]  /*9df0*/  LDC.64 R4, c[0x0][R2+0x170] ;  /* 0x00005c0002047b82 */ /* 0x0002700000000a00 */
[----:B------:R1:W3:Y:S08]  /*9e00*/  LDC.64 R12, c[0x0][R2+0x168] ;  /* 0x00005a00020c7b82 */ /* 0x0002f00000000a00 */
[----:B------:R1:W2:Y:S08]  /*9e10*/  LDC.64 R16, c[0x0][R2+0x178] ;  /* 0x00005e0002107b82 */ /* 0x0002b00000000a00 */
[----:B------:R1:W2:Y:S01]  /*9e20*/  LDC.64 R18, c[0x0][R2+0x160] ;  /* 0x0000580002127b82 */ /* 0x0002a20000000a00 */
[----:B------:R-:W-:-:S04]  /*9e30*/  ISETP.NE.U32.AND P0, PT, RZ, c[0x0][0x500], PT ;  /* 0x00014000ff007a0c */ /* 0x000fc80003f05070 */
[----:B------:R-:W-:-:S04]  /*9e40*/  ISETP.NE.AND.EX P0, PT, RZ, c[0x0][0x504], PT, P0 ;  /* 0x00014100ff007a0c */ /* 0x000fc80003f05300 */
[----:B------:R-:W-:Y:S02]  /*9e50*/  SEL R8, R8, RZ, !P0 ;  /* 0x000000ff08087207 */ /* 0x000fe40004000000 */
[----:B------:R-:W-:Y:S01]  /*9e60*/  SEL R3, R7, RZ, !P0 ;  /* 0x000000ff07037207 */ /* 0x000fe20004000000 */
[----:B-1----:R-:W-:-:S05]  /*9e70*/  IMAD.MOV.U32 R2, RZ, RZ, c[0x0][0x4e8] ;  /* 0x00013a00ff027624 */ /* 0x002fca00078e00ff */
[----:B------:R-:W-:Y:S01]  /*9e80*/  ISETP.NE.AND P3, PT, R2, 0x1, PT ;  /* 0x000000010200780c */ /* 0x000fe20003f65270 */
[----:B------:R-:W-:-:S04]  /*9e90*/  IMAD R2, R5, R8, RZ ;  /* 0x0000000805027224 */ /* 0x000fc800078e02ff */
[C---:B------:R-:W-:Y:S02]  /*9ea0*/  IMAD R11, R4.reuse, R3, R2 ;  /* 0x00000003040b7224 */ /* 0x040fe400078e0202 */
[----:B------:R-:W-:Y:S01]  /*9eb0*/  IMAD.WIDE.U32 R4, R4, R8, RZ ;  /* 0x0000000804047225 */ /* 0x000fe200078e00ff */
[----:B------:R-:W1:Y:S03]  /*9ec0*/  S2R R24, SR_TID.X ;  /* 0x0000000000187919 */ /* 0x000e660000002100 */
[----:B--2---:R-:W-:-:S04]  /*9ed0*/  IMAD R9, R132, 0x80, R6 ;  /* 0x0000008084097824 */ /* 0x004fc800078e0206 */
[----:B------:R-:W-:-:S04]  /*9ee0*/  @P3 IMAD.HI.U32 R3, R9, c[0x0][0x4ec], RZ ;  /* 0x00013b0009033a27 */ /* 0x000fc800078e00ff */
[----:B---3--:R-:W-:-:S04]  /*9ef0*/  IMAD.WIDE.U32 R6, R12, R21, RZ ;  /* 0x000000150c067225 */ /* 0x008fc800078e00ff */
[----:B------:R-:W-:Y:S01]  /*9f00*/  IMAD.MOV.U32 R2, RZ, RZ, R9 ;  /* 0x000000ffff027224 */ /* 0x000fe200078e0009 */
[----:B------:R-:W-:Y:S01]  /*9f10*/  @P3 SHF.R.U32.HI R2, RZ, c[0x0][0x4f0], R3 ;  /* 0x00013c00ff023a19 */ /* 0x000fe20000011603 */
[----:B------:R-:W-:Y:S01]  /*9f20*/  IMAD R10, R13, R21, RZ ;  /* 0x000000150d0a7224 */ /* 0x000fe200078e02ff */
[----:B----4-:R-:W-:Y:S02]  /*9f30*/  SEL R3, R22, RZ, P2 ;  /* 0x000000ff16037207 */ /* 0x010fe40001000000 */
[----:B-----5:R-:W-:Y:S01]  /*9f40*/  IADD3 R13, P1, P0, R4, R6, R0 ;  /* 0x00000006040d7210 */ /* 0x020fe2000783e000 */
[----:B------:R-:W-:Y:S01]  /*9f50*/  IMAD.IADD R6, R7, 0x1, R10 ;  /* 0x0000000107067824 */ /* 0x000fe200078e020a */
[----:B------:R-:W-:Y:S01]  /*9f60*/  SHF.R.S32.HI R10, RZ, 0x1f, R0 ;  /* 0x0000001fff0a7819 */ /* 0x000fe20000011400 */
[----:B------:R-:W-:Y:S02]  /*9f70*/  IMAD.IADD R12, R5, 0x1, R11 ;  /* 0x00000001050c7824 */ /* 0x000fe400078e020b */
[----:B------:R-:W-:-:S02]  /*9f80*/  IMAD.MOV R7, RZ, RZ, -R2 ;  /* 0x000000ffff077224 */ /* 0x000fc400078e0a02 */
[-C--:B------:R-:W-:Y:S02]  /*9f90*/  IMAD R11, R17, R3.reuse, RZ ;  /* 0x00000003110b7224 */ /* 0x080fe400078e02ff */
[----:B------:R-:W-:Y:S01]  /*9fa0*/  IMAD.WIDE.U32 R4, R16, R3, RZ ;  /* 0x0000000310047225 */ /* 0x000fe200078e00ff */
[----:B------:R-:W-:-:S03]  /*9fb0*/  IADD3.X R12, R12, R6, R10, P1, P0 ;  /* 0x000000060c0c7210 */ /* 0x000fc60000fe040a */
[----:B------:R-:W-:Y:S01]  /*9fc0*/  IMAD R3, R7, c[0x0][0x4e8], R9 ;  /* 0x00013a0007037a24 */ /* 0x000fe200078e0209 */
[----:B------:R-:W-:Y:S01]  /*9fd0*/  IADD3 R4, P1, P0, R2, R13, R4 ;  /* 0x0000000d02047210 */ /* 0x000fe2000783e004 */
[----:B------:R-:W-:Y:S01]  /*9fe0*/  IMAD.IADD R11, R5, 0x1, R11 ;  /* 0x00000001050b7824 */ /* 0x000fe200078e020b */
[----:B------:R-:W-:Y:S01]  /*9ff0*/  SHF.R.S32.HI R5, RZ, 0x1f, R2 ;  /* 0x0000001fff057819 */ /* 0x000fe20000011402 */
[----:B------:R-:W-:Y:S01]  /*a000*/  IMAD R2, R19, R3, RZ ;  /* 0x0000000313027224 */ /* 0x000fe200078e02ff */
[----:B------:R-:W-:Y:S02]  /*a010*/  SHF.R.S32.HI R6, RZ, 0x1f, R3 ;  /* 0x0000001fff067819 */ /* 0x000fe40000011403 */
[----:B------:R-:W-:Y:S01]  /*a020*/  IADD3.X R5, R5, R12, R11, P1, P0 ;  /* 0x0000000c05057210 */ /* 0x000fe20000fe040b */
[----:B------:R-:W-:Y:S02]  /*a030*/  IMAD.MOV.U32 R7, RZ, RZ, c[0x0][0x4a8] ;  /* 0x00012a00ff077624 */ /* 0x000fe400078e00ff */
[----:B------:R-:W-:-:S02]  /*a040*/  IMAD R6, R18, R6, R2 ;  /* 0x0000000612067224 */ /* 0x000fc400078e0202 */
[----:B------:R-:W-:Y:S01]  /*a050*/  IMAD.WIDE.U32 R2, R18, R3, R4 ;  /* 0x0000000312027225 */ /* 0x000fe200078e0004 */
[----:B------:R-:W-:-:S03]  /*a060*/  SEL R4, R7, c[0x0][0x450], P2 ;  /* 0x0001140007047a07 */ /* 0x000fc60001000000 */
[----:B------:R-:W-:Y:S01]  /*a070*/  IMAD.MOV.U32 R5, RZ, RZ, c[0x0][0x4ac] ;  /* 0x00012b00ff057624 */ /* 0x000fe200078e00ff */
[----:B-1----:R-:W-:Y:S01]  /*a080*/  SHF.R.S32.HI R22, RZ, 0x1f, R24 ;  /* 0x0000001fff167819 */ /* 0x002fe20000011418 */
[----:B------:R-:W-:Y:S01]  /*a090*/  IMAD.IADD R3, R3, 0x1, R6 ;  /* 0x0000000103037824 */ /* 0x000fe200078e0206 */
[----:B------:R-:W-:Y:S02]  /*a0a0*/  LEA R4, P0, R2, R4, 0x2 ;  /* 0x0000000402047211 */ /* 0x000fe400078010ff */
[----:B------:R-:W-:Y:S02]  /*a0b0*/  SEL R5, R5, c[0x0][0x454], P2 ;  /* 0x0001150005057a07 */ /* 0x000fe40001000000 */
[----:B------:R-:W-:Y:S02]  /*a0c0*/  LEA.HI R22, R22, R24, RZ, 0x5 ;  /* 0x0000001816167211 */ /* 0x000fe400078f28ff */
[----:B------:R-:W-:Y:S02]  /*a0d0*/  LEA.HI.X R2, R2, R5, R3, 0x2, P0 ;  /* 0x0000000502027211 */ /* 0x000fe400000f1403 */
[----:B------:R-:W-:Y:S01]  /*a0e0*/  LOP3.LUT R22, R22, 0xffffffe0, RZ, 0xc0, !PT ;  /* 0xffffffe016167812 */ /* 0x000fe200078ec0ff */
[----:B------:R-:W-:Y:S04]  /*a0f0*/  SHFL.IDX PT, R6, R4, RZ, 0x1c1f ;  /* 0x001c1fff04067589 */ /* 0x000fe800000e0000 */
[----:B------:R-:W1:Y:S01]  /*a100*/  SHFL.IDX PT, R7, R2, RZ, 0x1c1f ;  /* 0x001c1fff02077589 */ /* 0x000e6200000e0000 */
[----:B------:R-:W-:-:S03]  /*a110*/  IMAD.IADD R22, R24, 0x1, -R22 ;  /* 0x0000000118167824 */ /* 0x000fc600078e0a16 */
[----:B------:R-:W-:Y:S01]  /*a120*/  SHFL.IDX PT, R4, R4, 0x1, 0x1c1f ;  /* 0x003c1f0004047f89 */ /* 0x000fe200000e0000 */
[----:B------:R-:W-:-:S03]  /*a130*/  IMAD R13, R14, c[0x0][0x4e8], RZ ;  /* 0x00013a000e0d7a24 */ /* 0x000fc600078e02ff */
[----:B------:R2:W3:Y:S01]  /*a140*/  SHFL.IDX PT, R5, R2, 0x1, 0x1c1f ;  /* 0x003c1f0002057f89 */ /* 0x0004e200000e0000 */
[----:B------:R-:W-:Y:S01]  /*a150*/  LOP3.LUT P0, RZ, R22, 0x3, RZ, 0xc0, !PT ;  /* 0x0000000316ff7812 */ /* 0x000fe2000780c0ff */
[----:B--2---:R-:W-:-:S05]  /*a160*/  IMAD R2, R132, 0x80, R23 ;  /* 0x0000008084027824 */ /* 0x004fca00078e0217 */
[C---:B------:R-:W-:Y:S02]  /*a170*/  IADD3 R3, R2.reuse, 0x8, RZ ;  /* 0x0000000802037810 */ /* 0x040fe40007ffe0ff */
[-C--:B------:R-:W-:Y:S02]  /*a180*/  ISETP.GE.OR P1, PT, R2, R13.reuse, P0 ;  /* 0x0000000d0200720c */ /* 0x080fe40000726670 */
[----:B------:R-:W-:-:S11]  /*a190*/  ISETP.GE.OR P0, PT, R3, R13, P0 ;  /* 0x0000000d0300720c */ /* 0x000fd60000706670 */
[----:B-1----:R1:W-:Y:S01]  /*a1a0*/  @!P1 ST.E [R6.64], R20 ;  /* 0x0000001406009985 */ /* 0x0023e2000c101906 */
[----:B------:R-:W-:-:S03]  /*a1b0*/  ISETP.GE.AND P1, PT, R3, R13, PT ;  /* 0x0000000d0300720c */ /* 0x000fc60003f26270 */
[----:B---3--:R1:W-:Y:S01]  /*a1c0*/  @!P0 ST.E [R4.64], R15 ;  /* 0x0000000f04008985 */ /* 0x0083e2000c101906 */
[----:B------:R-:W-:Y:S02]  /*a1d0*/  ISETP.GE.AND P0, PT, R2, R13, PT ;  /* 0x0000000d0200720c */ /* 0x000fe40003f06270 */
[----:B------:R-:W-:Y:S01]  /*a1e0*/  P2R R130, PR, RZ, 0x2 ;  /* 0x00000002ff827803 */ /* 0x000fe20000000000 */
[----:B------:R-:W-:Y:S05]  /*a1f0*/  @P2 BRA `(.L_x_40) ;  /* 0x00000b4000002947 */ /* 0x000fea0003800000 */
[----:B------:R-:W2:Y:S01]  /*a200*/  S2R R23, SR_TID.X ;  /* 0x0000000000177919 */ /* 0x000ea20000002100 */
[----:B------:R-:W-:Y:S01]  /*a210*/  IMAD R10, R10, c[0x0][0x3a0], RZ ;  /* 0x0000e8000a0a7a24 */ /* 0x000fe200078e02ff */
[----:B-1----:R-:W-:Y:S01]  /*a220*/  SHF.R.S32.HI R5, RZ, 0x1f, R8 ;  /* 0x0000001fff057819 */ /* 0x002fe20000011408 */
[C---:B------:R-:W-:Y:S01]  /*a230*/  IMAD.WIDE.U32 R2, R0.reuse, c[0x0][0x3a0], RZ ;  /* 0x0000e80000027a25 */ /* 0x040fe200078e00ff */
[----:B------:R1:W3:Y:S03]  /*a240*/  LDS.128 R28, [R248+0x80] ;  /* 0x00008000f81c7984 */ /* 0x0002e60000000c00 */
[----:B------:R-:W-:Y:S01]  /*a250*/  IMAD R0, R0, c[0x0][0x3a4], R10 ;  /* 0x0000e90000007a24 */ /* 0x000fe200078e020a */
[----:B------:R1:W4:Y:S01]  /*a260*/  LDS.128 R44, [R248+0x1080] ;  /* 0x00108000f82c7984 */ /* 0x0003220000000c00 */
[----:B------:R-:W-:-:S02]  /*a270*/  IMAD R5, R5, c[0x0][0x3f0], RZ ;  /* 0x0000fc0005057a24 */ /* 0x000fc400078e02ff */
[----:B------:R-:W-:Y:S01]  /*a280*/  IMAD.IADD R3, R3, 0x1, R0 ;  /* 0x0000000103037824 */ /* 0x000fe200078e0200 */
[----:B------:R1:W1:Y:S01]  /*a290*/  LDS.128 R60, [R248+0x2080] ;  /* 0x00208000f83c7984 */ /* 0x0002620000000c00 */
[C---:B------:R-:W-:Y:S02]  /*a2a0*/  IMAD R7, R8.reuse, c[0x0][0x3f4], R5 ;  /* 0x0000fd0008077a24 */ /* 0x040fe400078e0205 */
[C---:B------:R-:W-:Y:S01]  /*a2b0*/  IMAD.WIDE.U32 R2, R21.reuse, c[0x0][0x3e8], R2 ;  /* 0x0000fa0015027a25 */ /* 0x040fe200078e0002 */
[----:B------:R1:W1:Y:S03]  /*a2c0*/  LDS.128 R72, [R248+0x3080] ;  /* 0x00308000f8487984 */ /* 0x0002660000000c00 */
[----:B------:R-:W-:Y:S01]  /*a2d0*/  IMAD R3, R21, c[0x0][0x3ec], R3 ;  /* 0x0000fb0015037a24 */ /* 0x000fe200078e0203 */
[----:B------:R1:W1:Y:S03]  /*a2e0*/  LDS.128 R24, [R248+0x4080] ;  /* 0x00408000f8187984 */ /* 0x0002660000000c00 */
[----:B------:R-:W-:Y:S01]  /*a2f0*/  IMAD.WIDE.U32 R2, R8, c[0x0][0x3f0], R2 ;  /* 0x0000fc0008027a25 */ /* 0x000fe200078e0002 */
[--C-:B--2---:R-:W-:Y:S01]  /*a300*/  SHF.R.S32.HI R22, RZ, 0x1f, R23.reuse ;  /* 0x0000001fff167819 */ /* 0x104fe20000011417 */
[----:B------:R2:W1:Y:S01]  /*a310*/  LDS.128 R40, [R248+0x5080] ;  /* 0x00508000f8287984 */ /* 0x0004620000000c00 */
[----:B------:R-:W-:-:S02]  /*a320*/  SHF.R.S32.HI R133, RZ, 0x1f, R23 ;  /* 0x0000001fff857819 */ /* 0x000fc40000011417 */
[-C--:B------:R-:W-:Y:S01]  /*a330*/  LEA.HI R22, R22, R23.reuse, RZ, 0x3 ;  /* 0x0000001716167211 */ /* 0x080fe200078f18ff */
[----:B------:R2:W1:Y:S01]  /*a340*/  LDS.128 R56, [R248+0x6080] ;  /* 0x00608000f8387984 */ /* 0x0004620000000c00 */
[-C--:B------:R-:W-:Y:S02]  /*a350*/  LEA.HI R133, R133, R23.reuse, RZ, 0x3 ;  /* 0x0000001785857211 */ /* 0x080fe400078f18ff */
[----:B------:R-:W-:Y:S01]  /*a360*/  LOP3.LUT R22, R22, 0xfffffff8, RZ, 0xc0, !PT ;  /* 0xfffffff816167812 */ /* 0x000fe200078ec0ff */
[----:B------:R2:W1:Y:S01]  /*a370*/  LDS.128 R68, [R248+0x7080] ;  /* 0x00708000f8447984 */ /* 0x0004620000000c00 */
[----:B------:R-:W-:Y:S02]  /*a380*/  SHF.R.S32.HI R133, RZ, 0x3, R133 ;  /* 0x00000003ff857819 */ /* 0x000fe40000011485 */
[----:B------:R-:W-:Y:S01]  /*a390*/  IADD3 R22, -R22, R23, RZ ;  /* 0x0000001716167210 */ /* 0x000fe20007ffe1ff */
[----:B------:R2:W1:Y:S01]  /*a3a0*/  LDS.128 R36, [R248+0x9080] ;  /* 0x00908000f8247984 */ /* 0x0004620000000c00 */
[----:B------:R-:W-:-:S02]  /*a3b0*/  IADD3 R3, R3, R7, RZ ;  /* 0x0000000703037210 */ /* 0x000fc40007ffe0ff */
[-C--:B------:R-:W-:Y:S01]  /*a3c0*/  LEA R4, R22, R133.reuse, 0x5 ;  /* 0x0000008516047211 */ /* 0x080fe200078e28ff */
[----:B------:R2:W1:Y:S01]  /*a3d0*/  LDS.128 R52, [R248+0xa080] ;  /* 0x00a08000f8347984 */ /* 0x0004620000000c00 */
[C---:B------:R-:W-:Y:S02]  /*a3e0*/  LEA R11, R132.reuse, R133, 0x7 ;  /* 0x00000085840b7211 */ /* 0x040fe400078e38ff */
[----:B------:R-:W-:Y:S01]  /*a3f0*/  LEA R4, R132, R4, 0x7 ;  /* 0x0000000484047211 */ /* 0x000fe200078e38ff */
[----:B------:R2:W1:Y:S04]  /*a400*/  LDS.128 R20, [R248+0x8080] ;  /* 0x00808000f8147984 */ /* 0x0004680000000c00 */
[----:B------:R-:W-:Y:S01]  /*a410*/  @P3 IMAD.HI.U32 R6, R4, c[0x0][0x4ec], RZ ;  /* 0x00013b0004063a27 */ /* 0x000fe200078e00ff */
[----:B------:R2:W1:Y:S03]  /*a420*/  LDS.128 R64, [R248+0xb080] ;  /* 0x00b08000f8407984 */ /* 0x0004660000000c00 */
[----:B------:R-:W-:Y:S01]  /*a430*/  IMAD.MOV.U32 R0, RZ, RZ, R4 ;  /* 0x000000ffff007224 */ /* 0x000fe200078e0004 */
[----:B------:R2:W1:Y:S01]  /*a440*/  LDS.128 R16, [R248+0xc080] ;  /* 0x00c08000f8107984 */ /* 0x0004620000000c00 */
[----:B------:R-:W-:-:S03]  /*a450*/  @P3 SHF.R.U32.HI R0, RZ, c[0x0][0x4f0], R6 ;  /* 0x00013c00ff003a19 */ /* 0x000fc60000011606 */
[----:B------:R2:W1:Y:S01]  /*a460*/  LDS.128 R32, [R248+0xd080] ;  /* 0x00d08000f8207984 */ /* 0x0004620000000c00 */
[----:B------:R-:W-:Y:S01]  /*a470*/  SHF.R.S32.HI R6, RZ, 0x1f, R0 ;  /* 0x0000001fff067819 */ /* 0x000fe20000011400 */
[C---:B------:R-:W-:Y:S01]  /*a480*/  IMAD.WIDE.U32 R2, R0.reuse, c[0x0][0x3e0], R2 ;  /* 0x0000f80000027a25 */ /* 0x040fe200078e0002 */
[----:B------:R-:W-:Y:S01]  /*a490*/  IADD3 R5, -R0, RZ, RZ ;  /* 0x000000ff00057210 */ /* 0x000fe20007ffe1ff */
[----:B------:R2:W1:Y:S02]  /*a4a0*/  LDS.128 R48, [R248+0xe080] ;  /* 0x00e08000f8307984 */ /* 0x0004640000000c00 */
[----:B------:R-:W-:Y:S02]  /*a4b0*/  IMAD R6, R6, c[0x0][0x3e0], RZ ;  /* 0x0000f80006067a24 */ /* 0x000fe400078e02ff */
[----:B------:R2:W1:Y:S01]  /*a4c0*/  LDS.128 R76, [R248+0xf080] ;  /* 0x00f08000f84c7984 */ /* 0x0004620000000c00 */
[----:B------:R-:W-:Y:S02]  /*a4d0*/  IMAD R4, R5, c[0x0][0x4e8], R4 ;  /* 0x00013a0005047a24 */ /* 0x000fe400078e0204 */
[----:B------:R-:W-:-:S03]  /*a4e0*/  IMAD R5, R0, c[0x0][0x3e4], R6 ;  /* 0x0000f90000057a24 */ /* 0x000fc600078e0206 */
[----:B------:R-:W-:Y:S01]  /*a4f0*/  SHF.R.S32.HI R0, RZ, 0x1f, R4 ;  /* 0x0000001fff007819 */ /* 0x000fe20000011404 */
[----:B------:R-:W-:-:S04]  /*a500*/  IMAD.IADD R3, R3, 0x1, R5 ;  /* 0x0000000103037824 */ /* 0x000fc800078e0205 */
[----:B------:R-:W-:Y:S02]  /*a510*/  IMAD R0, R0, c[0x0][0x3d8], RZ ;  /* 0x0000f60000007a24 */ /* 0x000fe400078e02ff */
[----:B------:R-:W-:-:S04]  /*a520*/  IMAD.WIDE.U32 R2, R4, c[0x0][0x3d8], R2 ;  /* 0x0000f60004027a25 */ /* 0x000fc800078e0002 */
[----:B------:R-:W-:Y:S01]  /*a530*/  IMAD R0, R4, c[0x0][0x3dc], R0 ;  /* 0x0000f70004007a24 */ /* 0x000fe200078e0200 */
[----:B------:R-:W-:-:S04]  /*a540*/  LEA R14, P0, R2, c[0x0][0x380], 0x1 ;  /* 0x0000e000020e7a11 */ /* 0x000fc800078008ff */
[----:B------:R-:W-:-:S04]  /*a550*/  IADD3 R0, R3, R0, RZ ;  /* 0x0000000003007210 */ /* 0x000fc80007ffe0ff */
[----:B------:R-:W-:Y:S01]  /*a560*/  LEA.HI.X R12, R2, c[0x0][0x384], R0, 0x1, P0 ;  /* 0x0000e100020c7a11 */ /* 0x000fe200000f0c00 */
[----:B------:R-:W-:Y:S05]  /*a570*/  BRA.DIV ~URZ, `(.L_x_41) ;  /* 0x000040227f007947 */ /* 0x000fea000b800000 */
[----:B--234-:R2:W3:Y:S02]  /*a580*/  SHFL.IDX PT, R10, R12, RZ, 0x181f ;  /* 0x00181fff0c0a7589 */ /* 0x01c4e400000e0000 */
.L_x_98:
[----:B------:R-:W-:Y:S05]  /*a590*/  BRA.DIV ~URZ, `(.L_x_42) ;  /* 0x000040727f007947 */ /* 0x000fea000b800000 */
[----:B------:R4:W2:Y:S02]  /*a5a0*/  SHFL.IDX PT, R0, R14, RZ, 0x181f ;  /* 0x00181fff0e007589 */ /* 0x0008a400000e0000 */
.L_x_99:
[----:B------:R-:W-:Y:S01]  /*a5b0*/  ISETP.GE.AND P0, PT, R11, R13, PT ;  /* 0x0000000d0b00720c */ /* 0x000fe20003f06270 */
[----:B------:R-:W-:-:S12]  /*a5c0*/  BSSY B0, `(.L_x_43) ;  /* 0x0000019000007945 */ /* 0x000fd80003800000 */
[----:B------:R-:W-:Y:S05]  /*a5d0*/  @P0 BRA `(.L_x_44) ;  /* 0x0000017000000947 */ /* 0x000fea0003800000 */
[----:B------:R-:W5:Y:S04]  /*a5e0*/  LDL.64 R2, [R1+0x30] ;  /* 0x0000300001027983 */ /* 0x000f680000100a00 */
[----:B----4-:R-:W4:Y:S04]  /*a5f0*/  LDL R83, [R1+0x38] ;  /* 0x0000380001537983 */ /* 0x010f280000100800 */
[----:B---3--:R-:W3:Y:S04]  /*a600*/  LDL R81, [R1+0x3c] ;  /* 0x00003c0001517983 */ /* 0x008ee80000100800 */
[----:B--2---:R-:W2:Y:S04]  /*a610*/  LDL R15, [R1+0x40] ;  /* 0x00004000010f7983 */ /* 0x004ea80000100800 */
[----:B------:R-:W2:Y:S04]  /*a620*/  LDL R84, [R1+0x70] ;  /* 0x0000700001547983 */ /* 0x000ea80000100800 */
[----:B------:R-:W2:Y:S04]  /*a630*/  LDL R82, [R1+0x6c] ;  /* 0x00006c0001527983 */ /* 0x000ea80000100800 */
[----:B------:R-:W2:Y:S01]  /*a640*/  LDL R80, [R1+0x68] ;  /* 0x0000680001507983 */ /* 0x000ea20000100800 */
[----:B-----5:R-:W-:-:S02]  /*a650*/  ISETP.GE.AND P3, PT, R2, c[0x0][0x3c8], PT ;  /* 0x0000f20002007a0c */ /* 0x020fc40003f66270 */
[----:B----4-:R-:W-:Y:S02]  /*a660*/  ISETP.GE.AND P2, PT, R83, c[0x0][0x3c8], PT ;  /* 0x0000f20053007a0c */ /* 0x010fe40003f46270 */
[----:B---3--:R-:W-:Y:S02]  /*a670*/  ISETP.GE.AND P1, PT, R81, c[0x0][0x3c8], PT ;  /* 0x0000f20051007a0c */ /* 0x008fe40003f26270 */
[----:B--2---:R-:W-:-:S07]  /*a680*/  ISETP.GE.AND P0, PT, R15, c[0x0][0x3c8], PT ;  /* 0x0000f2000f007a0c */ /* 0x004fce0003f06270 */
[CC--:B------:R-:W-:Y:S02]  /*a690*/  @!P3 LEA R8, P4, R2.reuse, R0.reuse, 0x1 ;  /* 0x000000000208b211 */ /* 0x0c0fe400078808ff */
[----:B------:R-:W-:Y:S02]  /*a6a0*/  @!P2 LEA R6, P6, R83, R0, 0x1 ;  /* 0x000000005306a211 */ /* 0x000fe400078c08ff */
[----:B------:R-:W-:Y:S02]  /*a6b0*/  @!P3 LEA.HI.X R9, R2, R10, R3, 0x1, P4 ;  /* 0x0000000a0209b211 */ /* 0x000fe400020f0c03 */
[----:B------:R-:W-:Y:S02]  /*a6c0*/  @!P1 LEA R4, P5, R81, R0, 0x1 ;  /* 0x0000000051049211 */ /* 0x000fe400078a08ff */
[----:B------:R-:W-:Y:S02]  /*a6d0*/  @!P2 LEA.HI.X R7, R83, R10, R84, 0x1, P6 ;  /* 0x0000000a5307a211 */ /* 0x000fe400030f0c54 */
[----:B------:R-:W-:-:S02]  /*a6e0*/  @!P0 LEA R2, P4, R15, R0, 0x1 ;  /* 0x000000000f028211 */ /* 0x000fc400078808ff */
[-C--:B------:R-:W-:Y:S02]  /*a6f0*/  @!P1 LEA.HI.X R5, R81, R10.reuse, R82, 0x1, P5 ;  /* 0x0000000a51059211 */ /* 0x080fe400028f0c52 */
[----:B------:R-:W-:Y:S01]  /*a700*/  @!P0 LEA.HI.X R3, R15, R10, R80, 0x1, P4 ;  /* 0x0000000a0f038211 */ /* 0x000fe200020f0c50 */
[----:B------:R2:W-:Y:S04]  /*a710*/  @!P3 ST.E.128 [R8.64], R28 ;  /* 0x0000001c0800b985 */ /* 0x0005e8000c101d06 */
[----:B-1----:R2:W-:Y:S04]  /*a720*/  @!P2 ST.E.128 [R6.64], R24 ;  /* 0x000000180600a985 */ /* 0x0025e8000c101d06 */
[----:B------:R2:W-:Y:S04]  /*a730*/  @!P1 ST.E.128 [R4.64], R20 ;  /* 0x0000001404009985 */ /* 0x0005e8000c101d06 */
[----:B------:R2:W-:Y:S02]  /*a740*/  @!P0 ST.E.128 [R2.64], R16 ;  /* 0x0000001002008985 */ /* 0x0005e4000c101d06 */
.L_x_44:
[----:B------:R-:W-:Y:S05]  /*a750*/  BSYNC B0 ;  /* 0x0000000000007941 */ /* 0x000fea0003800000 */
.L_x_43:
[----:B------:R-:W-:Y:S05]  /*a760*/  BRA.DIV ~URZ, `(.L_x_45) ;  /* 0x00003f027f007947 */ /* 0x000fea000b800000 */
[----:B---3--:R3:W4:Y:S04]  /*a770*/  SHFL.IDX PT, R10, R12, 0x1, 0x181f ;  /* 0x00381f000c0a7f89 */ /* 0x00872800000e0000 */
[----:B--2---:R3:W2:Y:S02]  /*a780*/  SHFL.IDX PT, R0, R14, 0x1, 0x181f ;  /* 0x00381f000e007f89 */ /* 0x0046a400000e0000 */
.L_x_100:
[----:B------:R-:W-:Y:S01]  /*a790*/  IADD3 R2, R11, 0x20, RZ ;  /* 0x000000200b027810 */ /* 0x000fe20007ffe0ff */
[----:B------:R-:W-:Y:S03]  /*a7a0*/  BSSY B0, `(.L_x_46) ;  /* 0x000001a000007945 */ /* 0x000fe60003800000 */
[----:B------:R-:W-:-:S13]  /*a7b0*/  ISETP.GE.AND P0, PT, R2, R13, PT ;  /* 0x0000000d0200720c */ /* 0x000fda0003f06270 */
[----:B------:R-:W-:Y:S05]  /*a7c0*/  @P0 BRA `(.L_x_47) ;  /* 0x0000017000000947 */ /* 0x000fea0003800000 */
[----:B-1----:R-:W5:Y:S04]  /*a7d0*/  LDL.64 R22, [R1+0x30] ;  /* 0x0000300001167983 */ /* 0x002f680000100a00 */
[----:B---3--:R-:W3:Y:S04]  /*a7e0*/  LDL R19, [R1+0x38] ;  /* 0x0000380001137983 */ /* 0x008ee80000100800 */
[----:B----4-:R-:W4:Y:S04]  /*a7f0*/  LDL R17, [R1+0x3c] ;  /* 0x00003c0001117983 */ /* 0x010f280000100800 */
[----:B--2---:R-:W2:Y:S04]  /*a800*/  LDL R15, [R1+0x40] ;  /* 0x00004000010f7983 */ /* 0x004ea80000100800 */
[----:B------:R-:W2:Y:S04]  /*a810*/  LDL R20, [R1+0x70] ;  /* 0x0000700001147983 */ /* 0x000ea80000100800 */
[----:B------:R-:W2:Y:S04]  /*a820*/  LDL R18, [R1+0x6c] ;  /* 0x00006c0001127983 */ /* 0x000ea80000100800 */
[----:B------:R-:W2:Y:S01]  /*a830*/  LDL R16, [R1+0x68] ;  /* 0x0000680001107983 */ /* 0x000ea20000100800 */
[----:B-----5:R-:W-:-:S02]  /*a840*/  ISETP.GE.AND P3, PT, R22, c[0x0][0x3c8], PT ;  /* 0x0000f20016007a0c */ /* 0x020fc40003f66270 */
[----:B---3--:R-:W-:Y:S02]  /*a850*/  ISETP.GE.AND P2, PT, R19, c[0x0][0x3c8], PT ;  /* 0x0000f20013007a0c */ /* 0x008fe40003f46270 */
[----:B----4-:R-:W-:Y:S02]  /*a860*/  ISETP.GE.AND P1, PT, R17, c[0x0][0x3c8], PT ;  /* 0x0000f20011007a0c */ /* 0x010fe40003f26270 */
        /* <DEDUP_REMOVED lines=10> */
[----:B------:R1:W-:Y:S04]  /*a910*/  @!P2 ST.E.128 [R6.64], R40 ;  /* 0x000000280600a985 */ /* 0x0003e8000c101d06 */
[----:B------:R1:W-:Y:S04]  /*a920*/  @!P1 ST.E.128 [R4.64], R36 ;  /* 0x0000002404009985 */ /* 0x0003e8000c101d06 */
[----:B------:R1:W-:Y:S02]  /*a930*/  @!P0 ST.E.128 [R2.64], R32 ;  /* 0x0000002002008985 */ /* 0x0003e4000c101d06 */
.L_x_47:
[----:B------:R-:W-:Y:S05]  /*a940*/  BSYNC B0 ;  /* 0x0000000000007941 */ /* 0x000fea0003800000 */
.L_x_46:
[----:B------:R-:W-:Y:S05]  /*a950*/  BRA.DIV ~URZ, `(.L_x_48) ;  /* 0x00003dd27f007947 */ /* 0x000fea000b800000 */
[----:B----4-:R4:W3:Y:S02]  /*a960*/  SHFL.IDX PT, R10, R12, 0x2, 0x181f ;  /* 0x00581f000c0a7f89 */ /* 0x0108e400000e0000 */
.L_x_101:
[----:B------:R-:W-:Y:S05]  /*a970*/  BRA.DIV ~URZ, `(.L_x_49) ;  /* 0x00003e227f007947 */ /* 0x000fea000b800000 */
[----:B--2---:R2:W4:Y:S02]  /*a980*/  SHFL.IDX PT, R0, R14, 0x2, 0x181f ;  /* 0x00581f000e007f89 */ /* 0x00452400000e0000 */
.L_x_102:
[----:B-1----:R-:W-:Y:S01]  /*a990*/  IADD3 R2, R11, 0x40, RZ ;  /* 0x000000400b027810 */ /* 0x002fe20007ffe0ff */
[----:B------:R-:W-:Y:S03]  /*a9a0*/  BSSY B0, `(.L_x_50) ;  /* 0x000001a000007945 */ /* 0x000fe60003800000 */
[----:B------:R-:W-:-:S13]  /*a9b0*/  ISETP.GE.AND P0, PT, R2, R13, PT ;  /* 0x0000000d0200720c */ /* 0x000fda0003f06270 */
[----:B------:R-:W-:Y:S05]  /*a9c0*/  @P0 BRA `(.L_x_51) ;  /* 0x0000017000000947 */ /* 0x000fea0003800000 */
[----:B------:R-:W5:Y:S04]  /*a9d0*/  LDL.64 R22, [R1+0x30] ;  /* 0x0000300001167983 */ /* 0x000f680000100a00 */
[----:B--2---:R-:W2:Y:S04]  /*a9e0*/  LDL R19, [R1+0x38] ;  /* 0x0000380001137983 */ /* 0x004ea80000100800 */
[----:B----4-:R-:W4:Y:S04]  /*a9f0*/  LDL R17, [R1+0x3c] ;  /* 0x00003c0001117983 */ /* 0x010f280000100800 */
[----:B---3--:R-:W3:Y:S04]  /*aa00*/  LDL R15, [R1+0x40] ;  /* 0x00004000010f7983 */ /* 0x008ee80000100800 */
[----:B------:R-:W3:Y:S04]  /*aa10*/  LDL R20, [R1+0x70] ;  /* 0x0000700001147983 */ /* 0x000ee80000100800 */
[----:B------:R-:W3:Y:S04]  /*aa20*/  LDL R18, [R1+0x6c] ;  /* 0x00006c0001127983 */ /* 0x000ee80000100800 */
[----:B------:R-:W3:Y:S01]  /*aa30*/  LDL R16, [R1+0x68] ;  /* 0x0000680001107983 */ /* 0x000ee20000100800 */
[----:B-----5:R-:W-:-:S02]  /*aa40*/  ISETP.GE.AND P3, PT, R22, c[0x0][0x3c8], PT ;  /* 0x0000f20016007a0c */ /* 0x020fc40003f66270 */
[----:B--2---:R-:W-:Y:S02]  /*aa50*/  ISETP.GE.AND P2, PT, R19, c[0x0][0x3c8], PT ;  /* 0x0000f20013007a0c */ /* 0x004fe40003f46270 */
[----:B----4-:R-:W-:Y:S02]  /*aa60*/  ISETP.GE.AND P1, PT, R17, c[0x0][0x3c8], PT ;  /* 0x0000f20011007a0c */ /* 0x010fe40003f26270 */
[----:B---3--:R-:W-:-:S07]  /*aa70*/  ISETP.GE.AND P0, PT, R15, c[0x0][0x3c8], PT ;  /* 0x0000f2000f007a0c */ /* 0x008fce0003f06270 */
        /* <DEDUP_REMOVED lines=12> */
.L_x_51:
[----:B------:R-:W-:Y:S05]  /*ab40*/  BSYNC B0 ;  /* 0x0000000000007941 */ /* 0x000fea0003800000 */
.L_x_50:
[----:B------:R-:W-:Y:S05]  /*ab50*/  BRA.DIV ~URZ, `(.L_x_52) ;  /* 0x00003ca27f007947 */ /* 0x000fea000b800000 */
[----:B-1----:R1:W2:Y:S04]  /*ab60*/  SHFL.IDX PT, R8, R12, 0x3, 0x181f ;  /* 0x00781f000c087f89 */ /* 0x0022a800000e0000 */
[----:B----4-:R1:W4:Y:S02]  /*ab70*/  SHFL.IDX PT, R0, R14, 0x3, 0x181f ;  /* 0x00781f000e007f89 */ /* 0x01032400000e0000 */
.L_x_103:
[----:B------:R-:W-:-:S04]  /*ab80*/  IADD3 R2, R11, 0x60, RZ ;  /* 0x000000600b027810 */ /* 0x000fc80007ffe0ff */
[----:B------:R-:W-:-:S13]  /*ab90*/  ISETP.GE.AND P0, PT, R2, R13, PT ;  /* 0x0000000d0200720c */ /* 0x000fda0003f06270 */
[----:B------:R-:W-:Y:S05]  /*aba0*/  @P0 BRA `(.L_x_53) ;  /* 0x0000284000000947 */ /* 0x000fea0003800000 */
[----:B------:R-:W5:Y:S04]  /*abb0*/  LDL.64 R16, [R1+0x30] ;  /* 0x0000300001107983 */ /* 0x000f680000100a00 */
[----:B-123--:R-:W2:Y:S04]  /*abc0*/  LDL R14, [R1+0x38] ;  /* 0x00003800010e7983 */ /* 0x00eea80000100800 */
[----:B------:R-:W3:Y:S04]  /*abd0*/  LDL R10, [R1+0x3c] ;  /* 0x00003c00010a7983 */ /* 0x000ee80000100800 */
[----:B----4-:R-:W4:Y:S04]  /*abe0*/  LDL R15, [R1+0x70] ;  /* 0x00007000010f7983 */ /* 0x010f280000100800 */
[----:B------:R-:W4:Y:S04]  /*abf0*/  LDL R12, [R1+0x6c] ;  /* 0x00006c00010c7983 */ /* 0x000f280000100800 */
[----:B------:R-:W4:Y:S01]  /*ac00*/  LDL R9, [R1+0x40] ;  /* 0x0000400001097983 */ /* 0x000f220000100800 */
[----:B-----5:R-:W-:-:S02]  /*ac10*/  ISETP.GE.AND P2, PT, R16, c[0x0][0x3c8], PT ;  /* 0x0000f20010007a0c */ /* 0x020fc40003f46270 */
[----:B--2---:R-:W-:Y:S02]  /*ac20*/  ISETP.GE.AND P1, PT, R14, c[0x0][0x3c8], PT ;  /* 0x0000f2000e007a0c */ /* 0x004fe40003f26270 */
[----:B---3--:R-:W-:-:S09]  /*ac30*/  ISETP.GE.AND P0, PT, R10, c[0x0][0x3c8], PT ;  /* 0x0000f2000a007a0c */ /* 0x008fd20003f06270 */
[-C--:B------:R-:W-:Y:S02]  /*ac40*/  @!P2 LEA R6, P5, R16, R0.reuse, 0x1 ;  /* 0x000000001006a211 */ /* 0x080fe400078a08ff */
[----:B------:R-:W-:Y:S02]  /*ac50*/  @!P1 LEA R4, P4, R14, R0, 0x1 ;  /* 0x000000000e049211 */ /* 0x000fe400078808ff */
[----:B------:R-:W-:Y:S02]  /*ac60*/  @!P2 LEA.HI.X R7, R16, R8, R17, 0x1, P5 ;  /* 0x000000081007a211 */ /* 0x000fe400028f0c11 */
[----:B------:R-:W-:Y:S02]  /*ac70*/  @!P0 LEA R2, P3, R10, R0, 0x1 ;  /* 0x000000000a028211 */ /* 0x000fe400078608ff */
[-C--:B----4-:R-:W-:Y:S02]  /*ac80*/  @!P1 LEA.HI.X R5, R14, R8.reuse, R15, 0x1, P4 ;  /* 0x000000080e059211 */ /* 0x090fe400020f0c0f */
[----:B------:R-:W-:Y:S01]  /*ac90*/  @!P0 LEA.HI.X R3, R10, R8, R12, 0x1, P3 ;  /* 0x000000080a038211 */ /* 0x000fe200018f0c0c */
[----:B------:R1:W-:Y:S04]  /*aca0*/  @!P2 ST.E.128 [R6.64], R72 ;  /* 0x000000480600a985 */ /* 0x0003e8000c101d06 */
[----:B------:R1:W-:Y:S04]  /*acb0*/  @!P1 ST.E.128 [R4.64], R68 ;  /* 0x0000004404009985 */ /* 0x0003e8000c101d06 */
[----:B------:R1:W-:Y:S01]  /*acc0*/  @!P0 ST.E.128 [R2.64], R64 ;  /* 0x0000004002008985 */ /* 0x0003e2000c101d06 */
[----:B------:R-:W-:-:S13]  /*acd0*/  ISETP.GE.AND P0, PT, R9, c[0x0][0x3c8], PT ;  /* 0x0000f20009007a0c */ /* 0x000fda0003f06270 */
[----:B------:R-:W-:Y:S05]  /*ace0*/  @P0 BRA `(.L_x_53) ;  /* 0x0000270000000947 */ /* 0x000fea0003800000 */
[----:B------:R-:W2:Y:S01]  /*acf0*/  LDL R10, [R1+0x68] ;  /* 0x00006800010a7983 */ /* 0x000ea20000100800 */
[----:B-1----:R-:W-:-:S04]  /*ad00*/  LEA R2, P0, R9, R0, 0x1 ;  /* 0x0000000009027211 */ /* 0x002fc800078008ff */
[----:B--2---:R-:W-:-:S05]  /*ad10*/  LEA.HI.X R3, R9, R8, R10, 0x1, P0 ;  /* 0x0000000809037211 */ /* 0x004fca00000f0c0a */
[----:B------:R1:W-:Y:S01]  /*ad20*/  ST.E.128 [R2.64], R76 ;  /* 0x0000004c02007985 */ /* 0x0003e2000c101d06 */
[----:B------:R-:W-:Y:S05]  /*ad30*/  BRA `(.L_x_53) ;  /* 0x000026b000007947 */ /* 0x000fea0003800000 */
.L_x_40:
[----:B-1----:R-:W2:Y:S04]  /*ad40*/  LDL.LU R4, [R1+0x60] ;  /* 0x0000600001047983 */ /* 0x002ea80000300800 */
[----:B------:R-:W3:Y:S01]  /*ad50*/  LDL.LU R6, [R1+0x98] ;  /* 0x0000980001067983 */ /* 0x000ee20000300800 */
[----:B------:R-:W-:Y:S02]  /*ad60*/  IMAD R10, R10, c[0x0][0x408], RZ ;  /* 0x000102000a0a7a24 */ /* 0x000fe400078e02ff */
[----:B------:R-:W-:-:S04]  /*ad70*/  IMAD.WIDE.U32 R2, R0, c[0x0][0x408], RZ ;  /* 0x0001020000027a25 */ /* 0x000fc800078e00ff */
[----:B------:R-:W-:Y:S02]  /*ad80*/  IMAD R0, R0, c[0x0][0x40c], R10 ;  /* 0x0001030000007a24 */ /* 0x000fe400078e020a */
[----:B------:R-:W-:-:S03]  /*ad90*/  @P3 IMAD.HI.U32 R5, R9, c[0x0][0x4ec], RZ ;  /* 0x00013b0009053a27 */ /* 0x000fc600078e00ff */
[----:B------:R-:W-:Y:S02]  /*ada0*/  IADD3 R3, R3, R0, RZ ;  /* 0x0000000003037210 */ /* 0x000fe40007ffe0ff */
[----:B------:R-:W-:-:S05]  /*adb0*/  SHF.R.S32.HI R0, RZ, 0x1f, R8 ;  /* 0x0000001fff007819 */ /* 0x000fca0000011408 */
[----:B------:R-:W-:Y:S02]  /*adc0*/  IMAD R0, R0, c[0x0][0x440], RZ ;  /* 0x0001100000007a24 */ /* 0x000fe400078e02ff */
[----:B--2---:R-:W-:-:S04]  /*add0*/  IMAD.WIDE.U32 R2, R4, c[0x0][0x438], R2 ;  /* 0x00010e0004027a25 */ /* 0x004fc800078e0002 */
[----:B------:R-:W-:Y:S02]  /*ade0*/  IMAD R3, R4, c[0x0][0x43c], R3 ;  /* 0x00010f0004037a24 */ /* 0x000fe400078e0203 */
[C---:B------:R-:W-:Y:S01]  /*adf0*/  IMAD R4, R8.reuse, c[0x0][0x444], R0 ;  /* 0x0001110008047a24 */ /* 0x040fe200078e0200 */
[----:B------:R-:W-:Y:S01]  /*ae00*/  MOV R0, R9 ;  /* 0x0000000900007202 */ /* 0x000fe20000000f00 */
[----:B------:R-:W-:Y:S01]  /*ae10*/  IMAD.WIDE.U32 R2, R8, c[0x0][0x440], R2 ;  /* 0x0001100008027a25 */ /* 0x000fe200078e0002 */
[----:B------:R-:W-:-:S04]  /*ae20*/  @P3 SHF.R.U32.HI R0, RZ, c[0x0][0x4f0], R5 ;  /* 0x00013c00ff003a19 */ /* 0x000fc80000011605 */
[----:B------:R-:W-:Y:S02]  /*ae30*/  IADD3 R3, R3, R4, RZ ;  /* 0x0000000403037210 */ /* 0x000fe40007ffe0ff */
[----:B------:R-:W-:Y:S02]  /*ae40*/  SHF.R.S32.HI R5, RZ, 0x1f, R0 ;  /* 0x0000001fff057819 */ /* 0x000fe40000011400 */
[----:B------:R-:W-:Y:S01]  /*ae50*/  IADD3 R4, -R0, RZ, RZ ;  /* 0x000000ff00047210 */ /* 0x000fe20007ffe1ff */
[----:B---3--:R-:W-:-:S04]  /*ae60*/  IMAD.WIDE.U32 R2, R6, c[0x0][0x448], R2 ;  /* 0x0001120006027a25 */ /* 0x008fc800078e0002 */
[----:B------:R-:W-:Y:S02]  /*ae70*/  IMAD R5, R5, c[0x0][0x430], RZ ;  /* 0x00010c0005057a24 */ /* 0x000fe400078e02ff */
[----:B------:R-:W-:Y:S02]  /*ae80*/  IMAD R3, R6, c[0x0][0x44c], R3 ;  /* 0x0001130006037a24 */ /* 0x000fe400078e0203 */
[----:B------:R-:W-:Y:S02]  /*ae90*/  IMAD R4, R4, c[0x0][0x4e8], R9 ;  /* 0x00013a0004047a24 */ /* 0x000fe400078e0209 */
[C---:B------:R-:W-:Y:S02]  /*aea0*/  IMAD R5, R0.reuse, c[0x0][0x434], R5 ;  /* 0x00010d0000057a24 */ /* 0x040fe400078e0205 */
[----:B------:R-:W-:Y:S01]  /*aeb0*/  IMAD.WIDE.U32 R2, R0, c[0x0][0x430], R2 ;  /* 0x00010c0000027a25 */ /* 0x000fe200078e0002 */
[----:B------:R-:W-:-:S04]  /*aec0*/  SHF.R.S32.HI R0, RZ, 0x1f, R4 ;  /* 0x0000001fff007819 */ /* 0x000fc80000011404 */
[----:B------:R-:W-:Y:S01]  /*aed0*/  IADD3 R3, R3, R5, RZ ;  /* 0x0000000503037210 */ /* 0x000fe20007ffe0ff */
[----:B------:R-:W-:-:S04]  /*aee0*/  IMAD R0, R0, c[0x0][0x428], RZ ;  /* 0x00010a0000007a24 */ /* 0x000fc800078e02ff */
[----:B------:R-:W-:-:S04]  /*aef0*/  IMAD.WIDE.U32 R2, R4, c[0x0][0x428], R2 ;  /* 0x00010a0004027a25 */ /* 0x000fc800078e0002 */
[----:B------:R-:W-:Y:S01]  /*af00*/  IMAD R4, R4, c[0x0][0x42c], R0 ;  /* 0x00010b0004047a24 */ /* 0x000fe200078e0200 */
[----:B------:R-:W-:-:S04]  /*af10*/  LEA R14, P1, R2, c[0x0][0x400], 0x2 ;  /* 0x00010000020e7a11 */ /* 0x000fc800078210ff */
[----:B------:R-:W-:-:S04]  /*af20*/  IADD3 R4, R3, R4, RZ ;  /* 0x0000000403047210 */ /* 0x000fc80007ffe0ff */
[----:B------:R-:W-:Y:S01]  /*af30*/  LEA.HI.X R12, R2, c[0x0][0x404], R4, 0x2, P1 ;  /* 0x00010100020c7a11 */ /* 0x000fe200008f1404 */
[----:B------:R-:W-:Y:S05]  /*af40*/  BRA.DIV ~URZ, `(.L_x_54) ;  /* 0x000039727f007947 */ /* 0x000fea000b800000 */
[----:B------:R1:W2:Y:S02]  /*af50*/  SHFL.IDX PT, R4, R12, RZ, 0x1c1f ;  /* 0x001c1fff0c047589 */ /* 0x0002a400000e0000 */
.L_x_104:
[----:B------:R-:W-:Y:S05]  /*af60*/  BRA.DIV ~URZ, `(.L_x_55) ;  /* 0x000039c27f007947 */ /* 0x000fea000b800000 */
[----:B------:R3:W4:Y:S02]  /*af70*/  SHFL.IDX PT, R0, R14, RZ, 0x1c1f ;  /* 0x001c1fff0e007589 */ /* 0x00072400000e0000 */
.L_x_105:
[----:B------:R-:W5:Y:S01]  /*af80*/  LDL R5, [R1+0x44] ;  /* 0x0000440001057983 */ /* 0x000f620000100800 */
[----:B------:R-:W-:Y:S01]  /*af90*/  BSSY B0, `(.L_x_56) ;  /* 0x00000c1000007945 */ /* 0x000fe20003800000 */
[C---:B-----5:R-:W-:Y:S02]  /*afa0*/  IADD3 R13, R5.reuse, 0x8, RZ ;  /* 0x00000008050d7810 */ /* 0x060fe40007ffe0ff */
[C---:B------:R-:W-:Y:S02]  /*afb0*/  IADD3 R17, R5.reuse, 0x10, RZ ;  /* 0x0000001005117810 */ /* 0x040fe40007ffe0ff */
[C---:B------:R-:W-:Y:S02]  /*afc0*/  IADD3 R16, R5.reuse, 0x18, RZ ;  /* 0x0000001805107810 */ /* 0x040fe40007ffe0ff */
[C---:B------:R-:W-:Y:S02]  /*afd0*/  IADD3 R18, R5.reuse, 0x20, RZ ;  /* 0x0000002005127810 */ /* 0x040fe40007ffe0ff */
[----:B------:R-:W-:-:S02]  /*afe0*/  IADD3 R19, R5, 0x28, RZ ;  /* 0x0000002805137810 */ /* 0x000fc40007ffe0ff */
[C---:B------:R-:W-:Y:S02]  /*aff0*/  IADD3 R20, R5.reuse, 0x30, RZ ;  /* 0x0000003005147810 */ /* 0x040fe40007ffe0ff */
[C---:B------:R-:W-:Y:S02]  /*b000*/  IADD3 R21, R5.reuse, 0x38, RZ ;  /* 0x0000003805157810 */ /* 0x040fe40007ffe0ff */
        /* <DEDUP_REMOVED lines=23> */
[----:B------:R-:W-:Y:S02]  /*b180*/  IADD3 R45, R5, 0xf8, RZ ;  /* 0x000000f8052d7810 */ /* 0x000fe40007ffe0ff */
[----:B------:R-:W-:Y:S02]  /*b190*/  SHF.R.S32.HI R15, RZ, 0x1f, R13 ;  /* 0x0000001fff0f7819 */ /* 0x000fe4000001140d */
[----:B------:R-:W-:Y:S02]  /*b1a0*/  SHF.R.S32.HI R47, RZ, 0x1f, R17 ;  /* 0x0000001fff2f7819 */ /* 0x000fe40000011411 */
[----:B------:R-:W-:Y:S02]  /*b1b0*/  SHF.R.S32.HI R46, RZ, 0x1f, R16 ;  /* 0x0000001fff2e7819 */ /* 0x000fe40000011410 */
[----:B------:R-:W-:-:S02]  /*b1c0*/  SHF.R.S32.HI R48, RZ, 0x1f, R18 ;  /* 0x0000001fff307819 */ /* 0x000fc40000011412 */
[----:B------:R-:W-:Y:S02]  /*b1d0*/  SHF.R.S32.HI R49, RZ, 0x1f, R19 ;  /* 0x0000001fff317819 */ /* 0x000fe40000011413 */
[----:B------:R-:W-:Y:S02]  /*b1e0*/  SHF.R.S32.HI R50, RZ, 0x1f, R20 ;  /* 0x0000001fff327819 */ /* 0x000fe40000011414 */
        /* <DEDUP_REMOVED lines=24> */
[----:B------:R-:W-:Y:S01]  /*b370*/  SHF.R.S32.HI R75, RZ, 0x1f, R45 ;  /* 0x0000001fff4b7819 */ /* 0x000fe2000001142d */
[----:B------:R-:W-:Y:S05]  /*b380*/  @P0 BRA `(.L_x_57) ;  /* 0x0000081000000947 */ /* 0x000fea0003800000 */
[----:B------:R-:W-:Y:S02]  /*b390*/  ISETP.GE.AND P0, PT, R5, c[0x0][0x3c8], PT ;  /* 0x0000f20005007a0c */ /* 0x000fe40003f06270 */
[----:B------:R-:W-:Y:S02]  /*b3a0*/  ISETP.GE.AND P1, PT, R13, c[0x0][0x3c8], PT ;  /* 0x0000f2000d007a0c */ /* 0x000fe40003f26270 */
[----:B------:R-:W-:Y:S02]  /*b3b0*/  ISETP.GE.AND P3, PT, R17, c[0x0][0x3c8], PT ;  /* 0x0000f20011007a0c */ /* 0x000fe40003f66270 */
[----:B------:R-:W-:-:S02]  /*b3c0*/  ISETP.GE.AND P4, PT, R16, c[0x0][0x3c8], PT ;  /* 0x0000f20010007a0c */ /* 0x000fc40003f86270 */
[----:B------:R-:W-:Y:S02]  /*b3d0*/  ISETP.GE.AND P2, PT, R18, c[0x0][0x3c8], PT ;  /* 0x0000f20012007a0c */ /* 0x000fe40003f46270 */
[----:B------:R-:W-:-:S03]  /*b3e0*/  ISETP.GE.AND P6, PT, R41, c[0x0][0x3c8], PT ;  /* 0x0000f20029007a0c */ /* 0x000fc60003fc6270 */
[----:B----4-:R-:W-:Y:S02]  /*b3f0*/  @!P0 IMAD.MOV.U32 R2, RZ, RZ, R0 ;  /* 0x000000ffff028224 */ /* 0x010fe400078e0000 */
[----:B--2---:R-:W-:-:S04]  /*b400*/  @!P0 IMAD.MOV.U32 R3, RZ, RZ, R4 ;  /* 0x000000ffff038224 */ /* 0x004fc800078e0004 */
[----:B------:R-:W-:-:S05]  /*b410*/  @!P0 IMAD.WIDE R2, R5, 0x4, R2 ;  /* 0x0000000405028825 */ /* 0x000fca00078e0202 */
[----:B------:R2:W-:Y:S02]  /*b420*/  @!P0 ST.E.64 [R2.64], R156 ;  /* 0x0000009c02008985 */ /* 0x0005e4000c101b06 */
[----:B--2---:R-:W-:-:S04]  /*b430*/  @!P1 LEA R2, P0, R13, R0, 0x2 ;  /* 0x000000000d029211 */ /* 0x004fc800078010ff */
[----:B------:R-:W-:-:S05]  /*b440*/  @!P1 LEA.HI.X R3, R13, R4, R15, 0x2, P0 ;  /* 0x000000040d039211 */ /* 0x000fca00000f140f */
[----:B------:R2:W-:Y:S01]  /*b450*/  @!P1 ST.E.64 [R2.64], R152 ;  /* 0x0000009802009985 */ /* 0x0005e2000c101b06 */
[----:B------:R-:W-:Y:S02]  /*b460*/  ISETP.GE.AND P1, PT, R19, c[0x0][0x3c8], PT ;  /* 0x0000f20013007a0c */ /* 0x000fe40003f26270 */
[----:B--2---:R-:W-:-:S04]  /*b470*/  @!P3 LEA R2, P0, R17, R0, 0x2 ;  /* 0x000000001102b211 */ /* 0x004fc800078010ff */
[----:B------:R-:W-:Y:S02]  /*b480*/  @!P3 LEA.HI.X R3, R17, R4, R47, 0x2, P0 ;  /* 0x000000041103b211 */ /* 0x000fe400000f142f */
[----:B------:R-:W-:-:S03]  /*b490*/  @!P4 LEA R6, P0, R16, R0, 0x2 ;  /* 0x000000001006c211 */ /* 0x000fc600078010ff */
[----:B------:R2:W-:Y:S01]  /*b4a0*/  @!P3 ST.E.64 [R2.64], R148 ;  /* 0x000000940200b985 */ /* 0x0005e2000c101b06 */
[----:B------:R-:W-:Y:S02]  /*b4b0*/  @!P4 LEA.HI.X R7, R16, R4, R46, 0x2, P0 ;  /* 0x000000041007c211 */ /* 0x000fe400000f142e */
[----:B------:R-:W-:-:S03]  /*b4c0*/  ISETP.GE.AND P3, PT, R20, c[0x0][0x3c8], PT ;  /* 0x0000f20014007a0c */ /* 0x000fc60003f66270 */
[----:B------:R4:W-:Y:S01]  /*b4d0*/  @!P4 ST.E.64 [R6.64], R144 ;  /* 0x000000900600c985 */ /* 0x0009e2000c101b06 */
[----:B------:R-:W-:Y:S02]  /*b4e0*/  ISETP.GE.AND P4, PT, R21, c[0x0][0x3c8], PT ;  /* 0x0000f20015007a0c */ /* 0x000fe40003f86270 */
[----:B--2---:R-:W-:-:S04]  /*b4f0*/  @!P2 LEA R2, P5, R18, R0, 0x2 ;  /* 0x000000001202a211 */ /* 0x004fc800078a10ff */
[----:B------:R-:W-:Y:S02]  /*b500*/  @!P2 LEA.HI.X R3, R18, R4, R48, 0x2, P5 ;  /* 0x000000041203a211 */ /* 0x000fe400028f1430 */
[----:B----4-:R-:W-:-:S03]  /*b510*/  @!P1 LEA R6, P0, R19, R0, 0x2 ;  /* 0x0000000013069211 */ /* 0x010fc600078010ff */
        /* <DEDUP_REMOVED lines=58> */
[----:B------:R-:W-:Y:S02]  /*b8c0*/  ISETP.GE.AND P3, PT, R36, c[0x0][0x3c8], PT ;  /* 0x0000f20024007a0c */ /* 0x000fe40003f66270 */
[C---:B------:R-:W-:Y:S01]  /*b8d0*/  @!P1 LEA R8, P0, R34.reuse, R0, 0x2 ;  /* 0x0000000022089211 */ /* 0x040fe200078010ff */
[----:B------:R4:W-:Y:S01]  /*b8e0*/  @!P4 ST.E.64 [R6.64], R80 ;  /* 0x000000500600c985 */ /* 0x0009e2000c101b06 */
[----:B------:R-:W-:Y:S02]  /*b8f0*/  ISETP.GE.AND P4, PT, R37, c[0x0][0x3c8], PT ;  /* 0x0000f20025007a0c */ /* 0x000fe40003f86270 */
[----:B------:R-:W-:Y:S02]  /*b900*/  @!P1 LEA.HI.X R9, R34, R4, R64, 0x2, P0 ;  /* 0x0000000422099211 */ /* 0x000fe400000f1440 */
[----:B--2---:R-:W-:-:S04]  /*b910*/  @!P2 LEA R2, P5, R35, R0, 0x2 ;  /* 0x000000002302a211 */ /* 0x004fc800078a10ff */
[----:B------:R-:W-:Y:S02]  /*b920*/  @!P2 LEA.HI.X R3, R35, R4, R65, 0x2, P5 ;  /* 0x000000042303a211 */ /* 0x000fe400028f1441 */
[----:B----4-:R-:W-:-:S03]  /*b930*/  @!P3 LEA R6, P5, R36, R0, 0x2 ;  /* 0x000000002406b211 */ /* 0x010fc600078a10ff */
[----:B------:R2:W-:Y:S01]  /*b940*/  @!P2 ST.E.64 [R2.64], R84 ;  /* 0x000000540200a985 */ /* 0x0005e2000c101b06 */
[----:B------:R-:W-:Y:S02]  /*b950*/  ISETP.GE.AND P2, PT, R38, c[0x0][0x3c8], PT ;  /* 0x0000f20026007a0c */ /* 0x000fe40003f46270 */
[----:B------:R-:W-:Y:S01]  /*b960*/  @!P3 LEA.HI.X R7, R36, R4, R66, 0x2, P5 ;  /* 0x000000042407b211 */ /* 0x000fe200028f1442 */
[----:B------:R4:W-:Y:S01]  /*b970*/  @!P1 ST.E.64 [R8.64], R88 ;  /* 0x0000005808009985 */ /* 0x0009e2000c101b06 */
[----:B------:R-:W-:Y:S02]  /*b980*/  ISETP.GE.AND P1, PT, R39, c[0x0][0x3c8], PT ;  /* 0x0000f20027007a0c */ /* 0x000fe40003f26270 */
[----:B------:R-:W-:Y:S01]  /*b990*/  ISETP.GE.AND P5, PT, R40, c[0x0][0x3c8], PT ;  /* 0x0000f20028007a0c */ /* 0x000fe20003fa6270 */
[----:B------:R5:W-:Y:S01]  /*b9a0*/  @!P3 ST.E.64 [R6.64], R92 ;  /* 0x0000005c0600b985 */ /* 0x000be2000c101b06 */
[----:B--2---:R-:W-:-:S04]  /*b9b0*/  @!P4 LEA R2, P0, R37, R0, 0x2 ;  /* 0x000000002502c211 */ /* 0x004fc800078010ff */
[----:B------:R-:W-:Y:S02]  /*b9c0*/  @!P4 LEA.HI.X R3, R37, R4, R67, 0x2, P0 ;  /* 0x000000042503c211 */ /* 0x000fe400000f1443 */
[----:B----4-:R-:W-:-:S03]  /*b9d0*/  @!P2 LEA R8, P0, R38, R0, 0x2 ;  /* 0x000000002608a211 */ /* 0x010fc600078010ff */
[----:B------:R2:W-:Y:S01]  /*b9e0*/  @!P4 ST.E.64 [R2.64], R96 ;  /* 0x000000600200c985 */ /* 0x0005e2000c101b06 */
[----:B------:R-:W-:Y:S02]  /*b9f0*/  @!P2 LEA.HI.X R9, R38, R4, R68, 0x2, P0 ;  /* 0x000000042609a211 */ /* 0x000fe400000f1444 */
[----:B-----5:R-:W-:Y:S02]  /*ba00*/  @!P6 LEA R6, P0, R41, R0, 0x2 ;  /* 0x000000002906e211 */ /* 0x020fe400078010ff */
[----:B------:R-:W-:Y:S01]  /*ba10*/  ISETP.GE.AND P4, PT, R42, c[0x0][0x3c8], PT ;  /* 0x0000f2002a007a0c */ /* 0x000fe20003f86270 */
[----:B------:R-:W-:Y:S01]  /*ba20*/  @!P2 ST.E.64 [R8.64], R186 ;  /* 0x000000ba0800a985 */ /* 0x000fe2000c101b06 */
[----:B------:R-:W-:Y:S02]  /*ba30*/  ISETP.GE.AND P2, PT, R43, c[0x0][0x3c8], PT ;  /* 0x0000f2002b007a0c */ /* 0x000fe40003f46270 */
[----:B------:R-:W-:Y:S02]  /*ba40*/  @!P6 LEA.HI.X R7, R41, R4, R71, 0x2, P0 ;  /* 0x000000042907e211 */ /* 0x000fe400000f1447 */
[----:B------:R-:W-:-:S02]  /*ba50*/  ISETP.GE.AND P0, PT, R45, c[0x0][0x3c8], PT ;  /* 0x0000f2002d007a0c */ /* 0x000fc40003f06270 */
[----:B--2---:R-:W-:-:S04]  /*ba60*/  @!P1 LEA R2, P3, R39, R0, 0x2 ;  /* 0x0000000027029211 */ /* 0x004fc800078610ff */
[----:B------:R-:W-:-:S05]  /*ba70*/  @!P1 LEA.HI.X R3, R39, R4, R69, 0x2, P3 ;  /* 0x0000000427039211 */ /* 0x000fca00018f1445 */
[----:B------:R2:W-:Y:S01]  /*ba80*/  @!P1 ST.E.64 [R2.64], R100 ;  /* 0x0000006402009985 */ /* 0x0005e2000c101b06 */
[----:B------:R-:W-:-:S03]  /*ba90*/  ISETP.GE.AND P1, PT, R44, c[0x0][0x3c8], PT ;  /* 0x0000f2002c007a0c */ /* 0x000fc60003f26270 */
[----:B------:R4:W-:Y:S01]  /*baa0*/  @!P6 ST.E.64 [R6.64], R104 ;  /* 0x000000680600e985 */ /* 0x0009e2000c101b06 */
[----:B------:R-:W-:-:S04]  /*bab0*/  @!P4 LEA R10, P6, R42, R0, 0x2 ;  /* 0x000000002a0ac211 */ /* 0x000fc800078c10ff */
[----:B------:R-:W-:Y:S02]  /*bac0*/  @!P4 LEA.HI.X R11, R42, R4, R72, 0x2, P6 ;  /* 0x000000042a0bc211 */ /* 0x000fe400030f1448 */
[----:B--2---:R-:W-:-:S04]  /*bad0*/  @!P5 LEA R2, P3, R40, R0, 0x2 ;  /* 0x000000002802d211 */ /* 0x004fc800078610ff */
[----:B------:R-:W-:Y:S02]  /*bae0*/  @!P5 LEA.HI.X R3, R40, R4, R70, 0x2, P3 ;  /* 0x000000042803d211 */ /* 0x000fe400018f1446 */
[----:B------:R-:W-:-:S03]  /*baf0*/  @!P2 LEA R8, P3, R43, R0, 0x2 ;  /* 0x000000002b08a211 */ /* 0x000fc600078610ff */
[----:B------:R2:W-:Y:S01]  /*bb00*/  @!P5 ST.E.64 [R2.64], R108 ;  /* 0x0000006c0200d985 */ /* 0x0005e2000c101b06 */
[C---:B----4-:R-:W-:Y:S02]  /*bb10*/  @!P1 LEA R6, P5, R44.reuse, R0, 0x2 ;  /* 0x000000002c069211 */ /* 0x050fe400078a10ff */
[-C--:B------:R-:W-:Y:S01]  /*bb20*/  @!P2 LEA.HI.X R9, R43, R4.reuse, R73, 0x2, P3 ;  /* 0x000000042b09a211 */ /* 0x080fe200018f1449 */
[----:B------:R4:W-:Y:S01]  /*bb30*/  @!P4 ST.E.64 [R10.64], R190 ;  /* 0x000000be0a00c985 */ /* 0x0009e2000c101b06 */
[----:B------:R-:W-:-:S03]  /*bb40*/  @!P1 LEA.HI.X R7, R44, R4, R74, 0x2, P5 ;  /* 0x000000042c079211 */ /* 0x000fc600028f144a */
[----:B------:R4:W-:Y:S04]  /*bb50*/  @!P2 ST.E.64 [R8.64], R188 ;  /* 0x000000bc0800a985 */ /* 0x0009e8000c101b06 */
[----:B------:R4:W-:Y:S01]  /*bb60*/  @!P1 ST.E.64 [R6.64], R112 ;  /* 0x0000007006009985 */ /* 0x0009e2000c101b06 */
[----:B--2---:R-:W-:-:S04]  /*bb70*/  @!P0 LEA R2, P3, R45, R0, 0x2 ;  /* 0x000000002d028211 */ /* 0x004fc800078610ff */
[----:B------:R-:W-:-:S05]  /*bb80*/  @!P0 LEA.HI.X R3, R45, R4, R75, 0x2, P3 ;  /* 0x000000042d038211 */ /* 0x000fca00018f144b */
[----:B------:R4:W-:Y:S04]  /*bb90*/  @!P0 ST.E.64 [R2.64], R76 ;  /* 0x0000004c02008985 */ /* 0x0009e8000c101b06 */
.L_x_57:
[----:B------:R-:W-:Y:S05]  /*bba0*/  BSYNC B0 ;  /* 0x0000000000007941 */ /* 0x000fea0003800000 */
.L_x_56:
[----:B------:R-:W-:Y:S05]  /*bbb0*/  BRA.DIV ~URZ, `(.L_x_58) ;  /* 0x00002dd27f007947 */ /* 0x000fea000b800000 */
[----:B--2---:R2:W1:Y:S04]  /*bbc0*/  SHFL.IDX PT, R4, R12, 0x1, 0x1c1f ;  /* 0x003c1f000c047f89 */ /* 0x00446800000e0000 */
[----:B----4-:R2:W4:Y:S02]  /*bbd0*/  SHFL.IDX PT, R0, R14, 0x1, 0x1c1f ;  /* 0x003c1f000e007f89 */ /* 0x01052400000e0000 */
.L_x_106:
[----:B------:R-:W-:-:S13]  /*bbe0*/  ISETP.NE.AND P0, PT, R130, RZ, PT ;  /* 0x000000ff8200720c */ /* 0x000fda0003f05270 */
[----:B------:R-:W-:Y:S05]  /*bbf0*/  @P0 BRA `(.L_x_53) ;  /* 0x000017f000000947 */ /* 0x000fea0003800000 */
[----:B------:R-:W5:Y:S01]  /*bc00*/  LDL R5, [R1+0x44] ;  /* 0x0000440001057983 */ /* 0x000f620000100800 */
[----:B------:R-:W-:Y:S02]  /*bc10*/  ISETP.GE.AND P4, PT, R17, c[0x0][0x3c8], PT ;  /* 0x0000f20011007a0c */ /* 0x000fe40003f86270 */
[----:B------:R-:W-:Y:S02]  /*bc20*/  ISETP.GE.AND P5, PT, R13, c[0x0][0x3c8], PT ;  /* 0x0000f2000d007a0c */ /* 0x000fe40003fa6270 */
[----:B------:R-:W-:Y:S02]  /*bc30*/  ISETP.GE.AND P3, PT, R16, c[0x0][0x3c8], PT ;  /* 0x0000f20010007a0c */ /* 0x000fe40003f66270 */
[----:B------:R-:W-:Y:S02]  /*bc40*/  ISETP.GE.AND P2, PT, R18, c[0x0][0x3c8], PT ;  /* 0x0000f20012007a0c */ /* 0x000fe40003f46270 */
[----:B------:R-:W-:-:S05]  /*bc50*/  ISETP.GE.AND P1, PT, R19, c[0x0][0x3c8], PT ;  /* 0x0000f20013007a0c */ /* 0x000fca0003f26270 */
[----:B-12-4-:R-:W-:Y:S02]  /*bc60*/  @!P4 LEA R12, P6, R17, R0, 0x2 ;  /* 0x00000000110cc211 */ /* 0x016fe400078c10ff */
[----:B-----5:R-:W-:-:S13]  /*bc70*/  ISETP.GE.AND P0, PT, R5, c[0x0][0x3c8], PT ;  /* 0x0000f20005007a0c */ /* 0x020fda0003f06270 */
[----:B------:R-:W-:Y:S02]  /*bc80*/  @!P0 IMAD.MOV.U32 R2, RZ, RZ, R0 ;  /* 0x000000ffff028224 */ /* 0x000fe400078e0000 */
[----:B------:R-:W-:-:S04]  /*bc90*/  @!P0 IMAD.MOV.U32 R3, RZ, RZ, R4 ;  /* 0x000000ffff038224 */ /* 0x000fc800078e0004 */
[----:B------:R-:W-:-:S05]  /*bca0*/  @!P0 IMAD.WIDE R2, R5, 0x4, R2 ;  /* 0x0000000405028825 */ /* 0x000fca00078e0202 */
[----:B------:R1:W-:Y:S01]  /*bcb0*/  @!P0 ST.E.64 [R2.64], R158 ;  /* 0x0000009e02008985 */ /* 0x0003e2000c101b06 */
[----:B---3--:R-:W-:-:S04]  /*bcc0*/  @!P5 LEA R14, P0, R13, R0, 0x2 ;  /* 0x000000000d0ed211 */ /* 0x008fc800078010ff */
[----:B------:R-:W-:-:S05]  /*bcd0*/  @!P5 LEA.HI.X R15, R13, R4, R15, 0x2, P0 ;  /* 0x000000040d0fd211 */ /* 0x000fca00000f140f */
[----:B------:R-:W-:Y:S01]  /*bce0*/  @!P5 ST.E.64 [R14.64], R204 ;  /* 0x000000cc0e00d985 */ /* 0x000fe2000c101b06 */
[----:B------:R-:W-:Y:S02]  /*bcf0*/  ISETP.GE.AND P5, PT, R23, c[0x0][0x3c8], PT ;  /* 0x0000f20017007a0c */ /* 0x000fe40003fa6270 */
[----:B-1----:R-:W-:Y:S02]  /*bd00*/  P2R R2, PR, RZ, 0x40 ;  /* 0x00000040ff027803 */ /* 0x002fe40000000000 */
[----:B------:R-:W-:Y:S02]  /*bd10*/  @!P3 LEA R10, P6, R16, R0, 0x2 ;  /* 0x00000000100ab211 */ /* 0x000fe400078c10ff */
[----:B------:R-:W-:Y:S02]  /*bd20*/  ISETP.NE.AND P0, PT, R2, RZ, PT ;  /* 0x000000ff0200720c */ /* 0x000fe40003f05270 */
[-C--:B------:R-:W-:Y:S02]  /*bd30*/  @!P3 LEA.HI.X R11, R16, R4.reuse, R46, 0x2, P6 ;  /* 0x00000004100bb211 */ /* 0x080fe400030f142e */
[----:B------:R-:W-:-:S02]  /*bd40*/  @!P4 LEA.HI.X R13, R17, R4, R47, 0x2, P0 ;  /* 0x00000004110dc211 */ /* 0x000fc400000f142f */
[----:B------:R-:W-:Y:S02]  /*bd50*/  ISETP.GE.AND P0, PT, R20, c[0x0][0x3c8], PT ;  /* 0x0000f20014007a0c */ /* 0x000fe40003f06270 */
[----:B------:R-:W-:Y:S01]  /*bd60*/  @!P2 LEA R8, P6, R18, R0, 0x2 ;  /* 0x000000001208a211 */ /* 0x000fe200078c10ff */
[----:B------:R1:W-:Y:S01]  /*bd70*/  @!P4 ST.E.64 [R12.64], R198 ;  /* 0x000000c60c00c985 */ /* 0x0003e2000c101b06 */
[----:B------:R-:W-:Y:S02]  /*bd80*/  ISETP.GE.AND P4, PT, R22, c[0x0][0x3c8], PT ;  /* 0x0000f20016007a0c */ /* 0x000fe40003f86270 */
[----:B------:R-:W-:Y:S01]  /*bd90*/  @!P2 LEA.HI.X R9, R18, R4, R48, 0x2, P6 ;  /* 0x000000041209a211 */ /* 0x000fe200030f1430 */
[----:B------:R2:W-:Y:S01]  /*bda0*/  @!P3 ST.E.64 [R10.64], R192 ;  /* 0x000000c00a00b985 */ /* 0x0005e2000c101b06 */
[C---:B------:R-:W-:Y:S02]  /*bdb0*/  @!P1 LEA R6, P6, R19.reuse, R0, 0x2 ;  /* 0x0000000013069211 */ /* 0x040fe400078c10ff */
[----:B------:R-:W-:Y:S01]  /*bdc0*/  ISETP.GE.AND P3, PT, R24, c[0x0][0x3c8], PT ;  /* 0x0000f20018007a0c */ /* 0x000fe20003f66270 */
[----:B------:R3:W-:Y:S01]  /*bdd0*/  @!P2 ST.E.64 [R8.64], R146 ;  /* 0x000000920800a985 */ /* 0x0007e2000c101b06 */
[----:B------:R-:W-:-:S02]  /*bde0*/  @!P1 LEA.HI.X R7, R19, R4, R49, 0x2, P6 ;  /* 0x0000000413079211 */ /* 0x000fc400030f1431 */
[C---:B------:R-:W-:Y:S02]  /*bdf0*/  @!P0 LEA R2, P6, R20.reuse, R0, 0x2 ;  /* 0x0000000014028211 */ /* 0x040fe400078c10ff */
[----:B------:R-:W-:Y:S01]  /*be00*/  ISETP.GE.AND P2, PT, R25, c[0x0][0x3c8], PT ;  /* 0x0000f20019007a0c */ /* 0x000fe20003f46270 */
[----:B------:R4:W-:Y:S01]  /*be10*/  @!P1 ST.E.64 [R6.64], R138 ;  /* 0x0000008a06009985 */ /* 0x0009e2000c101b06 */
[----:B------:R-:W-:Y:S02]  /*be20*/  @!P0 LEA.HI.X R3, R20, R4, R50, 0x2, P6 ;  /* 0x0000000414038211 */ /* 0x000fe400030f1432 */
[----:B------:R-:W-:-:S03]  /*be30*/  ISETP.GE.AND P6, PT, R21, c[0x0][0x3c8], PT ;  /* 0x0000f20015007a0c */ /* 0x000fc60003fc6270 */
[----:B------:R5:W-:Y:S01]  /*be40*/  @!P0 ST.E.64 [R2.64], R116 ;  /* 0x0000007402008985 */ /* 0x000be2000c101b06 */
[----:B-1----:R-:W-:-:S09]  /*be50*/  @!P5 LEA R12, P1, R23, R0, 0x2 ;  /* 0x00000000170cd211 */ /* 0x002fd200078210ff */
[----:B------:R-:W-:Y:S02]  /*be60*/  @!P6 LEA R14, P0, R21, R0, 0x2 ;  /* 0x00000000150ee211 */ /* 0x000fe400078010ff */
[-C--:B------:R-:W-:Y:S02]  /*be70*/  @!P5 LEA.HI.X R13, R23, R4.reuse, R53, 0x2, P1 ;  /* 0x00000004170dd211 */ /* 0x080fe400008f1435 */
[----:B------:R-:W-:Y:S02]  /*be80*/  @!P6 LEA.HI.X R15, R21, R4, R51, 0x2, P0 ;  /* 0x00000004150fe211 */ /* 0x000fe400000f1433 */
[----:B--2---:R-:W-:Y:S02]  /*be90*/  @!P4 LEA R10, P0, R22, R0, 0x2 ;  /* 0x00000000160ac211 */ /* 0x004fe400078010ff */
[----:B------:R-:W-:Y:S01]  /*bea0*/  ISETP.GE.AND P1, PT, R26, c[0x0][0x3c8], PT ;  /* 0x0000f2001a007a0c */ /* 0x000fe20003f26270 */
[----:B------:R1:W-:Y:S01]  /*beb0*/  @!P6 ST.E.64 [R14.64], R206 ;  /* 0x000000ce0e00e985 */ /* 0x0003e2000c101b06 */
[----:B------:R-:W-:-:S02]  /*bec0*/  @!P4 LEA.HI.X R11, R22, R4, R52, 0x2, P0 ;  /* 0x00000004160bc211 */ /* 0x000fc400000f1434 */
[C---:B---3--:R-:W-:Y:S01]  /*bed0*/  @!P3 LEA R8, P0, R24.reuse, R0, 0x2 ;  /* 0x000000001808b211 */ /* 0x048fe200078010ff */
[----:B------:R2:W-:Y:S01]  /*bee0*/  @!P5 ST.E.64 [R12.64], R200 ;  /* 0x000000c80c00d985 */ /* 0x0005e2000c101b06 */
[----:B------:R-:W-:Y:S02]  /*bef0*/  ISETP.GE.AND P6, PT, R27, c[0x0][0x3c8], PT ;  /* 0x0000f2001b007a0c */ /* 0x000fe40003fc6270 */
[----:B------:R-:W-:Y:S01]  /*bf00*/  @!P3 LEA.HI.X R9, R24, R4, R54, 0x2, P0 ;  /* 0x000000041809b211 */ /* 0x000fe200000f1436 */
[----:B------:R3:W-:Y:S01]  /*bf10*/  @!P4 ST.E.64 [R10.64], R194 ;  /* 0x000000c20a00c985 */ /* 0x0007e2000c101b06 */
[----:B----4-:R-:W-:Y:S02]  /*bf20*/  @!P2 LEA R6, P0, R25, R0, 0x2 ;  /* 0x000000001906a211 */ /* 0x010fe400078010ff */
[----:B------:R-:W-:Y:S01]  /*bf30*/  ISETP.GE.AND P5, PT, R29, c[0x0][0x3c8], PT ;  /* 0x0000f2001d007a0c */ /* 0x000fe20003fa6270 */
[----:B------:R4:W-:Y:S01]  /*bf40*/  @!P3 ST.E.64 [R8.64], R150 ;  /* 0x000000960800b985 */ /* 0x0009e2000c101b06 */
[----:B------:R-:W-:-:S02]  /*bf50*/  @!P2 LEA.HI.X R7, R25, R4, R55, 0x2, P0 ;  /* 0x000000041907a211 */ /* 0x000fc400000f1437 */
[----:B-----5:R-:W-:Y:S02]  /*bf60*/  @!P1 LEA R2, P0, R26, R0, 0x2 ;  /* 0x000000001a029211 */ /* 0x020fe400078010ff */
[----:B------:R-:W-:Y:S01]  /*bf70*/  ISETP.GE.AND P4, PT, R28, c[0x0][0x3c8], PT ;  /* 0x0000f2001c007a0c */ /* 0x000fe20003f86270 */
[----:B------:R5:W-:Y:S01]  /*bf80*/  @!P2 ST.E.64 [R6.64], R128 ;  /* 0x000000800600a985 */ /* 0x000be2000c101b06 */
[----:B------:R-:W-:Y:S02]  /*bf90*/  @!P1 LEA.HI.X R3, R26, R4, R56, 0x2, P0 ;  /* 0x000000041a039211 */ /* 0x000fe400000f1438 */
[----:B------:R-:W-:Y:S02]  /*bfa0*/  ISETP.GE.AND P3, PT, R30, c[0x0][0x3c8], PT ;  /* 0x0000f2001e007a0c */ /* 0x000fe40003f66270 */
[----:B------:R-:W-:Y:S01]  /*bfb0*/  ISETP.GE.AND P2, PT, R31, c[0x0][0x3c8], PT ;  /* 0x0000f2001f007a0c */ /* 0x000fe20003f46270 */
[----:B------:R5:W-:Y:S01]  /*bfc0*/  @!P1 ST.E.64 [R2.64], R120 ;  /* 0x0000007802009985 */ /* 0x000be2000c101b06 */
[----:B-1----:R-:W-:-:S02]  /*bfd0*/  @!P6 LEA R14, P0, R27, R0, 0x2 ;  /* 0x000000001b0ee211 */ /* 0x002fc400078010ff */
[----:B--2---:R-:W-:Y:S02]  /*bfe0*/  @!P5 LEA R12, P1, R29, R0, 0x2 ;  /* 0x000000001d0cd211 */ /* 0x004fe400078210ff */
[----:B------:R-:W-:Y:S02]  /*bff0*/  @!P6 LEA.HI.X R15, R27, R4, R57, 0x2, P0 ;  /* 0x000000041b0fe211 */ /* 0x000fe400000f1439 */
[----:B---3--:R-:W-:Y:S02]  /*c000*/  @!P4 LEA R10, P0, R28, R0, 0x2 ;  /* 0x000000001c0ac211 */ /* 0x008fe400078010ff */
[-C--:B------:R-:W-:Y:S01]  /*c010*/  @!P5 LEA.HI.X R13, R29, R4.reuse, R59, 0x2, P1 ;  /* 0x000000041d0dd211 */ /* 0x080fe200008f143b */
[----:B------:R1:W-:Y:S01]  /*c020*/  @!P6 ST.E.64 [R14.64], R208 ;  /* 0x000000d00e00e985 */ /* 0x0003e2000c101b06 */
[----:B------:R-:W-:Y:S02]  /*c030*/  ISETP.GE.AND P1, PT, R32, c[0x0][0x3c8], PT ;  /* 0x0000f20020007a0c */ /* 0x000fe40003f26270 */
[----:B------:R-:W-:Y:S01]  /*c040*/  @!P4 LEA.HI.X R11, R28, R4, R58, 0x2, P0 ;  /* 0x000000041c0bc211 */ /* 0x000fe200000f143a */
[----:B------:R2:W-:Y:S01]  /*c050*/  @!P5 ST.E.64 [R12.64], R202 ;  /* 0x000000ca0c00d985 */ /* 0x0005e2000c101b06 */
[----:B----4-:R-:W-:-:S02]  /*c060*/  @!P3 LEA R8, P0, R30, R0, 0x2 ;  /* 0x000000001e08b211 */ /* 0x010fc400078010ff */
[----:B------:R-:W-:Y:S01]  /*c070*/  ISETP.GE.AND P6, PT, R33, c[0x0][0x3c8], PT ;  /* 0x0000f20021007a0c */ /* 0x000fe20003fc6270 */
[----:B------:R3:W-:Y:S01]  /*c080*/  @!P4 ST.E.64 [R10.64], R196 ;  /* 0x000000c40a00c985 */ /* 0x0007e2000c101b06 */
[----:B------:R-:W-:Y:S02]  /*c090*/  @!P3 LEA.HI.X R9, R30, R4, R60, 0x2, P0 ;  /* 0x000000041e09b211 */ /* 0x000fe400000f143c */
[----:B-----5:R-:W-:Y:S02]  /*c0a0*/  @!P2 LEA R6, P0, R31, R0, 0x2 ;  /* 0x000000001f06a211 */ /* 0x020fe400078010ff */
[----:B------:R-:W-:Y:S01]  /*c0b0*/  ISETP.GE.AND P5, PT, R35, c[0x0][0x3c8], PT ;  /* 0x0000f20023007a0c */ /* 0x000fe20003fa6270 */
[----:B------:R4:W-:Y:S01]  /*c0c0*/  @!P3 ST.E.64 [R8.64], R154 ;  /* 0x0000009a0800b985 */ /* 0x0009e2000c101b06 */
[----:B------:R-:W-:Y:S02]  /*c0d0*/  @!P2 LEA.HI.X R7, R31, R4, R61, 0x2, P0 ;  /* 0x000000041f07a211 */ /* 0x000fe400000f143d */
[----:B------:R-:W-:-:S02]  /*c0e0*/  @!P1 LEA R2, P0, R32, R0, 0x2 ;  /* 0x0000000020029211 */ /* 0x000fc400078010ff */
[----:B------:R-:W-:Y:S01]  /*c0f0*/  ISETP.GE.AND P4, PT, R34, c[0x0][0x3c8], PT ;  /* 0x0000f20022007a0c */ /* 0x000fe20003f86270 */
[----:B------:R5:W-:Y:S01]  /*c100*/  @!P2 ST.E.64 [R6.64], R142 ;  /* 0x0000008e0600a985 */ /* 0x000be2000c101b06 */
[----:B------:R-:W-:Y:S02]  /*c110*/  @!P1 LEA.HI.X R3, R32, R4, R62, 0x2, P0 ;  /* 0x0000000420039211 */ /* 0x000fe400000f143e */
[----:B------:R-:W-:Y:S02]  /*c120*/  ISETP.GE.AND P3, PT, R36, c[0x0][0x3c8], PT ;  /* 0x0000f20024007a0c */ /* 0x000fe40003f66270 */
[----:B------:R-:W-:Y:S01]  /*c130*/  ISETP.GE.AND P2, PT, R37, c[0x0][0x3c8], PT ;  /* 0x0000f20025007a0c */ /* 0x000fe20003f46270 */
[----:B------:R5:W-:Y:S01]  /*c140*/  @!P1 ST.E.64 [R2.64], R124 ;  /* 0x0000007c02009985 */ /* 0x000be2000c101b06 */
[-C--:B-1----:R-:W-:Y:S02]  /*c150*/  @!P6 LEA R14, P0, R33, R0.reuse, 0x2 ;  /* 0x00000000210ee211 */ /* 0x082fe400078010ff */
[----:B--2---:R-:W-:-:S02]  /*c160*/  @!P5 LEA R12, P1, R35, R0, 0x2 ;  /* 0x00000000230cd211 */ /* 0x004fc400078210ff */
        /* <DEDUP_REMOVED lines=31> */
[----:B----4-:R-:W-:-:S03]  /*c360*/  @!P3 LEA R8, P0, R42, R0, 0x2 ;  /* 0x000000002a08b211 */ /* 0x010fc600078010ff */
[----:B------:R1:W-:Y:S01]  /*c370*/  @!P4 ST.E.64 [R10.64], R114 ;  /* 0x000000720a00c985 */ /* 0x0003e2000c101b06 */
[----:B------:R-:W-:Y:S02]  /*c380*/  @!P3 LEA.HI.X R9, R42, R4, R72, 0x2, P0 ;  /* 0x000000042a09b211 */ /* 0x000fe400000f1448 */
[----:B-----5:R-:W-:-:S03]  /*c390*/  @!P2 LEA R6, P0, R43, R0, 0x2 ;  /* 0x000000002b06a211 */ /* 0x020fc600078010ff */
[----:B------:R1:W-:Y:S01]  /*c3a0*/  @!P3 ST.E.64 [R8.64], R118 ;  /* 0x000000760800b985 */ /* 0x0003e2000c101b06 */
[----:B------:R-:W-:Y:S02]  /*c3b0*/  @!P2 LEA.HI.X R7, R43, R4, R73, 0x2, P0 ;  /* 0x000000042b07a211 */ /* 0x000fe400000f1449 */
[----:B------:R-:W-:-:S03]  /*c3c0*/  @!P1 LEA R2, P0, R44, R0, 0x2 ;  /* 0x000000002c029211 */ /* 0x000fc600078010ff */
[----:B------:R1:W-:Y:S01]  /*c3d0*/  @!P2 ST.E.64 [R6.64], R122 ;  /* 0x0000007a0600a985 */ /* 0x0003e2000c101b06 */
[----:B------:R-:W-:Y:S02]  /*c3e0*/  @!P1 LEA.HI.X R3, R44, R4, R74, 0x2, P0 ;  /* 0x000000042c039211 */ /* 0x000fe400000f144a */
[----:B------:R-:W-:-:S03]  /*c3f0*/  ISETP.GE.AND P0, PT, R45, c[0x0][0x3c8], PT ;  /* 0x0000f2002d007a0c */ /* 0x000fc60003f06270 */
[----:B------:R1:W-:Y:S10]  /*c400*/  @!P1 ST.E.64 [R2.64], R126 ;  /* 0x0000007e02009985 */ /* 0x0003f4000c101b06 */
[----:B------:R-:W-:Y:S05]  /*c410*/  @P0 BRA `(.L_x_53) ;  /* 0x00000fd000000947 */ /* 0x000fea0003800000 */
[----:B-1----:R-:W-:-:S04]  /*c420*/  LEA R2, P0, R45, R0, 0x2 ;  /* 0x000000002d027211 */ /* 0x002fc800078010ff */
[----:B------:R-:W-:-:S05]  /*c430*/  LEA.HI.X R3, R45, R4, R75, 0x2, P0 ;  /* 0x000000042d037211 */ /* 0x000fca00000f144b */
[----:B------:R1:W-:Y:S01]  /*c440*/  ST.E.64 [R2.64], R78 ;  /* 0x0000004e02007985 */ /* 0x0003e2000c101b06 */
[----:B------:R-:W-:Y:S05]  /*c450*/  BRA `(.L_x_53) ;  /* 0x00000f9000007947 */ /* 0x000fea0003800000 */
.L_x_38:
[----:B------:R-:W2:Y:S04]  /*c460*/  LDL.LU R0, [R1+0x74] ;  /* 0x0000740001007983 */ /* 0x000ea80000300800 */
[----:B------:R-:W3:Y:S04]  /*c470*/  LDL R7, [R1+0x48] ;  /* 0x0000480001077983 */ /* 0x000ee80000100800 */
[----:B-1----:R-:W4:Y:S01]  /*c480*/  LDL R6, [R1+0x64] ;  /* 0x0000640001067983 */ /* 0x002f220000100800 */
[----:B------:R-:W-:Y:S01]  /*c490*/  ISETP.NE.U32.AND P0, PT, RZ, c[0x0][0x508], PT ;  /* 0x00014200ff007a0c */ /* 0x000fe20003f05070 */
[----:B------:R-:W-:Y:S01]  /*c4a0*/  IMAD.MOV.U32 R4, RZ, RZ, 0x4 ;  /* 0x00000004ff047424 */ /* 0x000fe200078e00ff */
[----:B------:R-:W-:Y:S01]  /*c4b0*/  ISETP.NE.U32.AND P2, PT, RZ, c[0x0][0x500], PT ;  /* 0x00014000ff007a0c */ /* 0x000fe20003f45070 */
[----:B------:R-:W-:Y:S01]  /*c4c0*/  IMAD.MOV.U32 R8, RZ, RZ, RZ ;  /* 0x000000ffff087224 */ /* 0x000fe200078e00ff */
[----:B------:R-:W-:Y:S01]  /*c4d0*/  ISETP.NE.AND.EX P1, PT, RZ, c[0x0][0x50c], PT, P0 ;  /* 0x00014300ff007a0c */ /* 0x000fe20003f25300 */
[----:B------:R-:W-:Y:S01]  /*c4e0*/  IMAD.MOV.U32 R19, RZ, RZ, c[0x0][0x388] ;  /* 0x0000e200ff137624 */ /* 0x000fe200078e00ff */
[----:B------:R-:W-:-:S11]  /*c4f0*/  ISETP.NE.AND.EX P2, PT, RZ, c[0x0][0x504], PT, P2 ;  /* 0x00014100ff007a0c */ /* 0x000fd60003f45320 */
[C---:B---3--:R-:W-:Y:S01]  /*c500*/  @P1 LEA R2, P0, R7.reuse, c[0x0][0x508], 0x2 ;  /* 0x0001420007021a11 */ /* 0x048fe200078010ff */
[----:B------:R-:W-:-:S03]  /*c510*/  IMAD.WIDE R4, R7, R4, c[0x0][0x500] ;  /* 0x0001400007047625 */ /* 0x000fc600078e0204 */
[----:B----4-:R-:W-:Y:S02]  /*c520*/  @P1 LEA.HI.X R3, R7, c[0x0][0x50c], R6, 0x2, P0 ;  /* 0x0001430007031a11 */ /* 0x010fe400000f1406 */
[----:B------:R1:W5:Y:S04]  /*c530*/  @P2 LDG.E R8, [R4.64] ;  /* 0x0000000604082981 */ /* 0x000368000c1e1900 */
[----:B------:R1:W5:Y:S01]  /*c540*/  @P1 LDG.E R19, [R2.64] ;  /* 0x0000000602131981 */ /* 0x000362000c1e1900 */
[----:B--2---:R-:W-:-:S04]  /*c550*/  ISETP.NE.AND P0, PT, R0, RZ, PT ;  /* 0x000000ff0000720c */ /* 0x004fc80003f05270 */
[----:B------:R-:W-:Y:S01]  /*c560*/  SEL R18, R0, c[0x0][0x3d4], P0 ;  /* 0x0000f50000127a07 */ /* 0x000fe20000000000 */
[----:B------:R-:W-:Y:S05]  /*c570*/  @P1 BRA `(.L_x_59) ;  /* 0x0000004000001947 */ /* 0x000fea0003800000 */
[----:B------:R-:W-:Y:S05]  /*c580*/  @!P2 BRA `(.L_x_59) ;  /* 0x000000300000a947 */ /* 0x000fea0003800000 */
[----:B------:R2:W3:Y:S04]  /*c590*/  LDG.E R0, [R4.64] ;  /* 0x0000000604007981 */ /* 0x0004e8000c1e1900 */
[----:B-12---:R-:W3:Y:S02]  /*c5a0*/  LDG.E R4, [R4.64+0x4] ;  /* 0x0000040604047981 */ /* 0x006ee4000c1e1900 */
[----:B---3-5:R-:W-:Y:S02]  /*c5b0*/  IADD3 R19, -R0, R4, RZ ;  /* 0x0000000400137210 */ /* 0x028fe40007ffe1ff */
.L_x_59:
[----:B-1----:R-:W1:Y:S01]  /*c5c0*/  S2R R3, SR_TID.X ;  /* 0x0000000000037919 */ /* 0x002e620000002100 */
[----:B------:R-:W-:Y:S01]  /*c5d0*/  BSSY B0, `(.L_x_60) ;  /* 0x0000038000007945 */ /* 0x000fe20003800000 */
[----:B------:R-:W-:Y:S02]  /*c5e0*/  SEL R14, R7, RZ, !P2 ;  /* 0x000000ff070e7207 */ /* 0x000fe40005000000 */
[----:B------:R-:W-:-:S02]  /*c5f0*/  SEL R20, R6, RZ, !P2 ;  /* 0x000000ff06147207 */ /* 0x000fc40005000000 */
[----:B-----5:R-:W-:Y:S02]  /*c600*/  SHF.R.S32.HI R17, RZ, 0x1f, R8 ;  /* 0x0000001fff117819 */ /* 0x020fe40000011408 */
[----:B-1----:R-:W-:-:S13]  /*c610*/  ISETP.GT.AND P0, PT, R3, 0x7f, PT ;  /* 0x0000007f0300780c */ /* 0x002fda0003f04270 */
[----:B------:R-:W-:Y:S05]  /*c620*/  @P0 BRA `(.L_x_61) ;  /* 0x0000032000000947 */ /* 0x000fea0003800000 */
[----:B------:R-:W2:Y:S01]  /*c630*/  LDL R2, [R1+0x54] ;  /* 0x0000540001027983 */ /* 0x000ea20000100800 */
[----:B------:R-:W-:Y:S01]  /*c640*/  IMAD R0, R19, c[0x0][0x4e8], RZ ;  /* 0x00013a0013007a24 */ /* 0x000fe200078e02ff */
[----:B--2---:R-:W-:-:S04]  /*c650*/  LEA R9, R2, R3, 0x7 ;  /* 0x0000000302097211 */ /* 0x004fc800078e38ff */
[----:B------:R-:W-:-:S13]  /*c660*/  ISETP.GE.AND P0, PT, R9, R0, PT ;  /* 0x000000000900720c */ /* 0x000fda0003f06270 */
[----:B------:R-:W-:Y:S05]  /*c670*/  @P0 BRA `(.L_x_61) ;  /* 0x000002d000000947 */ /* 0x000fea0003800000 */
[----:B------:R-:W2:Y:S04]  /*c680*/  LDL R2, [R1+0x60] ;  /* 0x0000600001027983 */ /* 0x000ea80000100800 */
[----:B------:R-:W3:Y:S01]  /*c690*/  LDL.LU R21, [R1+0x98] ;  /* 0x0000980001157983 */ /* 0x000ee20000300800 */
[----:B------:R-:W-:Y:S01]  /*c6a0*/  IMAD.MOV.U32 R0, RZ, RZ, 0x368 ;  /* 0x00000368ff007424 */ /* 0x000fe200078e00ff */
[----:B------:R-:W-:-:S04]  /*c6b0*/  ISETP.GT.AND P2, PT, R18, 0x1, PT ;  /* 0x000000011200780c */ /* 0x000fc80003f44270 */
[----:B------:R-:W-:-:S04]  /*c6c0*/  SEL R0, R0, 0x328, P2 ;  /* 0x0000032800007807 */ /* 0x000fc80001000000 */
[----:B------:R1:W4:Y:S08]  /*c6d0*/  LDC.64 R6, c[0x0][R0+0x170] ;  /* 0x00005c0000067b82 */ /* 0x0003300000000a00 */
[----:B------:R1:W2:Y:S08]  /*c6e0*/  LDC.64 R4, c[0x0][R0+0x168] ;  /* 0x00005a0000047b82 */ /* 0x0002b00000000a00 */
[----:B------:R1:W5:Y:S08]  /*c6f0*/  LDC.64 R12, c[0x0][R0+0x178] ;  /* 0x00005e00000c7b82 */ /* 0x0003700000000a00 */
[----:B------:R1:W2:Y:S02]  /*c700*/  LDC.64 R10, c[0x0][R0+0x160] ;  /* 0x00005800000a7b82 */ /* 0x0002a40000000a00 */
[----:B-1----:R-:W-:-:S02]  /*c710*/  IMAD.MOV.U32 R0, RZ, RZ, c[0x0][0x4e8] ;  /* 0x00013a00ff007624 */ /* 0x002fc400078e00ff */
[----:B----4-:R-:W-:-:S03]  /*c720*/  IMAD R7, R7, R14, RZ ;  /* 0x0000000e07077224 */ /* 0x010fc600078e02ff */
[----:B------:R-:W-:Y:S01]  /*c730*/  ISETP.NE.AND P0, PT, R0, 0x1, PT ;  /* 0x000000010000780c */ /* 0x000fe20003f05270 */
[----:B------:R-:W-:Y:S01]  /*c740*/  IMAD R7, R6, R20, R7 ;  /* 0x0000001406077224 */ /* 0x000fe200078e0207 */
[----:B------:R-:W-:-:S11]  /*c750*/  MOV R0, R9 ;  /* 0x0000000900007202 */ /* 0x000fd60000000f00 */
[----:B------:R-:W-:-:S05]  /*c760*/  @P0 IMAD.HI.U32 R16, R9, c[0x0][0x4ec], RZ ;  /* 0x00013b0009100a27 */ /* 0x000fca00078e00ff */
[----:B------:R-:W-:Y:S01]  /*c770*/  @P0 SHF.R.U32.HI R0, RZ, c[0x0][0x4f0], R16 ;  /* 0x00013c00ff000a19 */ /* 0x000fe20000011610 */
[-C--:B--2---:R-:W-:Y:S02]  /*c780*/  IMAD R15, R5, R2.reuse, RZ ;  /* 0x00000002050f7224 */ /* 0x084fe400078e02ff */
[----:B------:R-:W-:-:S04]  /*c790*/  IMAD.WIDE.U32 R4, R4, R2, RZ ;  /* 0x0000000204047225 */ /* 0x000fc800078e00ff */
[----:B------:R-:W-:Y:S01]  /*c7a0*/  IMAD.WIDE.U32 R2, R6, R14, RZ ;  /* 0x0000000e06027225 */ /* 0x000fe200078e00ff */
[----:B---3--:R-:W-:-:S03]  /*c7b0*/  SEL R6, R21, RZ, P2 ;  /* 0x000000ff15067207 */ /* 0x008fc60001000000 */
[----:B------:R-:W-:Y:S01]  /*c7c0*/  IMAD.IADD R15, R5, 0x1, R15 ;  /* 0x00000001050f7824 */ /* 0x000fe200078e020f */
[----:B------:R-:W-:Y:S01]  /*c7d0*/  IADD3 R16, P1, P0, R2, R4, R8 ;  /* 0x0000000402107210 */ /* 0x000fe2000783e008 */
[----:B------:R-:W-:Y:S01]  /*c7e0*/  IMAD.MOV R2, RZ, RZ, -R0 ;  /* 0x000000ffff027224 */ /* 0x000fe200078e0a00 */
[----:B------:R-:W-:Y:S01]  /*c7f0*/  IADD3 R3, R3, R7, RZ ;  /* 0x0000000703037210 */ /* 0x000fe20007ffe0ff */
[-C--:B-----5:R-:W-:Y:S02]  /*c800*/  IMAD R7, R13, R6.reuse, RZ ;  /* 0x000000060d077224 */ /* 0x0a0fe400078e02ff */
[----:B------:R-:W-:-:S04]  /*c810*/  IMAD.WIDE.U32 R4, R12, R6, RZ ;  /* 0x000000060c047225 */ /* 0x000fc800078e00ff */
[----:B------:R-:W-:Y:S01]  /*c820*/  IMAD R2, R2, c[0x0][0x4e8], R9 ;  /* 0x00013a0002027a24 */ /* 0x000fe200078e0209 */
[----:B------:R-:W-:Y:S02]  /*c830*/  IADD3.X R9, R3, R15, R17, P1, P0 ;  /* 0x0000000f03097210 */ /* 0x000fe40000fe0411 */
[----:B------:R-:W-:Y:S01]  /*c840*/  IADD3 R5, R5, R7, RZ ;  /* 0x0000000705057210 */ /* 0x000fe20007ffe0ff */
[----:B------:R-:W-:Y:S01]  /*c850*/  IMAD.MOV.U32 R7, RZ, RZ, c[0x0][0x4a8] ;  /* 0x00012a00ff077624 */ /* 0x000fe200078e00ff */
[----:B------:R-:W-:Y:S02]  /*c860*/  IADD3 R4, P1, P0, R0, R16, R4 ;  /* 0x0000001000047210 */ /* 0x000fe4000783e004 */
[----:B------:R-:W-:Y:S01]  /*c870*/  SHF.R.S32.HI R3, RZ, 0x1f, R0 ;  /* 0x0000001fff037819 */ /* 0x000fe20000011400 */
[----:B------:R-:W-:Y:S01]  /*c880*/  IMAD R0, R11, R2, RZ ;  /* 0x000000020b007224 */ /* 0x000fe200078e02ff */
[----:B------:R-:W-:Y:S02]  /*c890*/  SHF.R.S32.HI R6, RZ, 0x1f, R2 ;  /* 0x0000001fff067819 */ /* 0x000fe40000011402 */
[----:B------:R-:W-:-:S03]  /*c8a0*/  IADD3.X R5, R3, R9, R5, P1, P0 ;  /* 0x0000000903057210 */ /* 0x000fc60000fe0405 */
[C---:B------:R-:W-:Y:S02]  /*c8b0*/  IMAD R0, R10.reuse, R6, R0 ;  /* 0x000000060a007224 */ /* 0x040fe400078e0200 */
[----:B------:R-:W-:Y:S01]  /*c8c0*/  IMAD.WIDE.U32 R2, R10, R2, R4 ;  /* 0x000000020a027225 */ /* 0x000fe200078e0004 */
[----:B------:R-:W-:Y:S02]  /*c8d0*/  MOV R5, c[0x0][0x4ac] ;  /* 0x00012b0000057a02 */ /* 0x000fe40000000f00 */
[----:B------:R-:W-:Y:S01]  /*c8e0*/  SEL R4, R7, c[0x0][0x450], P2 ;  /* 0x0001140007047a07 */ /* 0x000fe20001000000 */
[----:B------:R-:W-:Y:S01]  /*c8f0*/  IMAD.IADD R0, R3, 0x1, R0 ;  /* 0x0000000103007824 */ /* 0x000fe200078e0200 */
[----:B------:R-:W-:Y:S02]  /*c900*/  SEL R5, R5, c[0x0][0x454], P2 ;  /* 0x0001150005057a07 */ /* 0x000fe40001000000 */
[----:B------:R-:W-:-:S04]  /*c910*/  LEA R4, P0, R2, R4, 0x2 ;  /* 0x0000000402047211 */ /* 0x000fc800078010ff */
[----:B------:R-:W-:Y:S02]  /*c920*/  LEA.HI.X R5, R2, R5, R0, 0x2, P0 ;  /* 0x0000000502057211 */ /* 0x000fe400000f1400 */
[----:B------:R-:W-:-:S05]  /*c930*/  MOV R0, 0xff800000 ;  /* 0xff80000000007802 */ /* 0x000fca0000000f00 */
[----:B------:R1:W-:Y:S02]  /*c940*/  STG.E [R4.64], R0 ;  /* 0x0000000004007986 */ /* 0x0003e4000c101906 */
.L_x_61:
[----:B------:R-:W-:Y:S05]  /*c950*/  BSYNC B0 ;  /* 0x0000000000007941 */ /* 0x000fea0003800000 */
.L_x_60:
[----:B------:R-:W-:-:S13]  /*c960*/  ISETP.GT.AND P0, PT, R18, 0x1, PT ;  /* 0x000000011200780c */ /* 0x000fda0003f04270 */
[----:B------:R-:W-:Y:S05]  /*c970*/  @P0 BRA `(.L_x_53) ;  /* 0x00000a7000000947 */ /* 0x000fea0003800000 */
[----:B-1----:R-:W2:Y:S04]  /*c980*/  LDL.LU R0, [R1+0x54] ;  /* 0x0000540001007983 */ /* 0x002ea80000300800 */
[----:B------:R-:W3:Y:S01]  /*c990*/  LDL.LU R7, [R1+0x60] ;  /* 0x0000600001077983 */ /* 0x000ee20000300800 */
[----:B------:R-:W-:Y:S01]  /*c9a0*/  MOV R2, c[0x0][0x4e8] ;  /* 0x00013a0000027a02 */ /* 0x000fe20000000f00 */
[----:B------:R-:W-:Y:S02]  /*c9b0*/  IMAD R5, R20, c[0x0][0x3f0], RZ ;  /* 0x0000fc0014057a24 */ /* 0x000fe400078e02ff */
[----:B------:R-:W1:Y:S01]  /*c9c0*/  S2R R3, SR_TID.X ;  /* 0x0000000000037919 */ /* 0x000e620000002100 */
[----:B------:R-:W-:Y:S02]  /*c9d0*/  ISETP.NE.AND P0, PT, R2, 0x1, PT ;  /* 0x000000010200780c */ /* 0x000fe40003f05270 */
[----:B-1----:R-:W-:-:S02]  /*c9e0*/  SHF.R.S32.HI R4, RZ, 0x1f, R3 ;  /* 0x0000001fff047819 */ /* 0x002fc40000011403 */
[----:B------:R-:W-:Y:S02]  /*c9f0*/  SHF.R.S32.HI R10, RZ, 0x1f, R3 ;  /* 0x0000001fff0a7819 */ /* 0x000fe40000011403 */
[-C--:B------:R-:W-:Y:S02]  /*ca00*/  LEA.HI R4, R4, R3.reuse, RZ, 0x3 ;  /* 0x0000000304047211 */ /* 0x080fe400078f18ff */
[----:B------:R-:W-:Y:S02]  /*ca10*/  LEA.HI R10, R10, R3, RZ, 0x3 ;  /* 0x000000030a0a7211 */ /* 0x000fe400078f18ff */
[----:B------:R-:W-:Y:S02]  /*ca20*/  LOP3.LUT R4, R4, 0xfffffff8, RZ, 0xc0, !PT ;  /* 0xfffffff804047812 */ /* 0x000fe400078ec0ff */
[----:B------:R-:W-:-:S03]  /*ca30*/  SHF.R.S32.HI R10, RZ, 0x3, R10 ;  /* 0x00000003ff0a7819 */ /* 0x000fc6000001140a */
[----:B------:R-:W-:Y:S02]  /*ca40*/  IMAD.IADD R4, R3, 0x1, -R4 ;  /* 0x0000000103047824 */ /* 0x000fe400078e0a04 */
[----:B------:R-:W-:-:S03]  /*ca50*/  IMAD.WIDE.U32 R2, R8, c[0x0][0x3a0], RZ ;  /* 0x0000e80008027a25 */ /* 0x000fc600078e00ff */
[----:B------:R-:W-:Y:S02]  /*ca60*/  LEA R4, R4, R10, 0x5 ;  /* 0x0000000a04047211 */ /* 0x000fe400078e28ff */
[----:B--2---:R-:W-:Y:S01]  /*ca70*/  MOV R9, R0 ;  /* 0x0000000000097202 */ /* 0x004fe20000000f00 */
[----:B------:R-:W-:-:S03]  /*ca80*/  IMAD R0, R17, c[0x0][0x3a0], RZ ;  /* 0x0000e80011007a24 */ /* 0x000fc600078e02ff */
[C---:B------:R-:W-:Y:S01]  /*ca90*/  LEA R13, R9.reuse, R10, 0x7 ;  /* 0x0000000a090d7211 */ /* 0x040fe200078e38ff */
[----:B------:R-:W-:Y:S02]  /*caa0*/  IMAD R8, R8, c[0x0][0x3a4], R0 ;  /* 0x0000e90008087a24 */ /* 0x000fe400078e0200 */
[----:B------:R-:W-:-:S03]  /*cab0*/  IMAD R4, R9, 0x80, R4 ;  /* 0x0000008009047824 */ /* 0x000fc600078e0204 */
[----:B------:R-:W-:Y:S01]  /*cac0*/  IADD3 R3, R3, R8, RZ ;  /* 0x0000000803037210 */ /* 0x000fe20007ffe0ff */
[----:B------:R-:W-:-:S04]  /*cad0*/  @P0 IMAD.HI.U32 R6, R4, c[0x0][0x4ec], RZ ;  /* 0x00013b0004060a27 */ /* 0x000fc800078e00ff */
[----:B---3--:R-:W-:-:S04]  /*cae0*/  IMAD.WIDE.U32 R2, R7, c[0x0][0x3e8], R2 ;  /* 0x0000fa0007027a25 */ /* 0x008fc800078e0002 */
[----:B------:R-:W-:Y:S01]  /*caf0*/  IMAD.MOV.U32 R0, RZ, RZ, R4 ;  /* 0x000000ffff007224 */ /* 0x000fe200078e0004 */
[----:B------:R-:W-:Y:S01]  /*cb00*/  @P0 SHF.R.U32.HI R0, RZ, c[0x0][0x4f0], R6 ;  /* 0x00013c00ff000a19 */ /* 0x000fe20000011606 */
[----:B------:R-:W-:Y:S02]  /*cb10*/  IMAD R3, R7, c[0x0][0x3ec], R3 ;  /* 0x0000fb0007037a24 */ /* 0x000fe400078e0203 */
[C---:B------:R-:W-:Y:S01]  /*cb20*/  IMAD R7, R14.reuse, c[0x0][0x3f4], R5 ;  /* 0x0000fd000e077a24 */ /* 0x040fe200078e0205 */
[----:B------:R-:W-:Y:S01]  /*cb30*/  SHF.R.S32.HI R6, RZ, 0x1f, R0 ;  /* 0x0000001fff067819 */ /* 0x000fe20000011400 */
[----:B------:R-:W-:Y:S01]  /*cb40*/  IMAD.WIDE.U32 R2, R14, c[0x0][0x3f0], R2 ;  /* 0x0000fc000e027a25 */ /* 0x000fe200078e0002 */
[----:B------:R-:W-:-:S03]  /*cb50*/  IADD3 R5, -R0, RZ, RZ ;  /* 0x000000ff00057210 */ /* 0x000fc60007ffe1ff */
[----:B------:R-:W-:Y:S01]  /*cb60*/  IMAD R6, R6, c[0x0][0x3e0], RZ ;  /* 0x0000f80006067a24 */ /* 0x000fe200078e02ff */
[----:B------:R-:W-:Y:S01]  /*cb70*/  IADD3 R3, R3, R7, RZ ;  /* 0x0000000703037210 */ /* 0x000fe20007ffe0ff */
[----:B------:R-:W-:Y:S02]  /*cb80*/  IMAD R4, R5, c[0x0][0x4e8], R4 ;  /* 0x00013a0005047a24 */ /* 0x000fe400078e0204 */
[C---:B------:R-:W-:Y:S02]  /*cb90*/  IMAD R6, R0.reuse, c[0x0][0x3e4], R6 ;  /* 0x0000f90000067a24 */ /* 0x040fe400078e0206 */
[----:B------:R-:W-:Y:S01]  /*cba0*/  IMAD.WIDE.U32 R2, R0, c[0x0][0x3e0], R2 ;  /* 0x0000f80000027a25 */ /* 0x000fe200078e0002 */
[----:B------:R-:W-:-:S03]  /*cbb0*/  SHF.R.S32.HI R0, RZ, 0x1f, R4 ;  /* 0x0000001fff007819 */ /* 0x000fc60000011404 */
[----:B------:R-:W-:Y:S02]  /*cbc0*/  IMAD.IADD R3, R3, 0x1, R6 ;  /* 0x0000000103037824 */ /* 0x000fe400078e0206 */
[----:B------:R-:W-:Y:S02]  /*cbd0*/  IMAD R0, R0, c[0x0][0x3d8], RZ ;  /* 0x0000f60000007a24 */ /* 0x000fe400078e02ff */
[----:B------:R-:W-:-:S04]  /*cbe0*/  IMAD.WIDE.U32 R2, R4, c[0x0][0x3d8], R2 ;  /* 0x0000f60004027a25 */ /* 0x000fc800078e0002 */
[----:B------:R-:W-:Y:S01]  /*cbf0*/  IMAD R4, R4, c[0x0][0x3dc], R0 ;  /* 0x0000f70004047a24 */ /* 0x000fe200078e0200 */
[----:B------:R-:W-:-:S04]  /*cc00*/  LEA R14, P0, R2, c[0x0][0x380], 0x1 ;  /* 0x0000e000020e7a11 */ /* 0x000fc800078008ff */
[----:B------:R-:W-:-:S04]  /*cc10*/  IADD3 R4, R3, R4, RZ ;  /* 0x0000000403047210 */ /* 0x000fc80007ffe0ff */
[----:B------:R-:W-:Y:S01]  /*cc20*/  LEA.HI.X R11, R2, c[0x0][0x384], R4, 0x1, P0 ;  /* 0x0000e100020b7a11 */ /* 0x000fe200000f0c04 */
[----:B------:R-:W-:Y:S05]  /*cc30*/  BRA.DIV ~URZ, `(.L_x_62) ;  /* 0x00001e127f007947 */ /* 0x000fea000b800000 */
[----:B------:R1:W2:Y:S02]  /*cc40*/  SHFL.IDX PT, R10, R11, RZ, 0x181f ;  /* 0x00181fff0b0a7589 */ /* 0x0002a400000e0000 */
.L_x_107:
[----:B------:R-:W-:Y:S05]  /*cc50*/  BRA.DIV ~URZ, `(.L_x_63) ;  /* 0x00001e627f007947 */ /* 0x000fea000b800000 */
[----:B------:R3:W4:Y:S02]  /*cc60*/  SHFL.IDX PT, R0, R14, RZ, 0x181f ;  /* 0x00181fff0e007589 */ /* 0x00072400000e0000 */
.L_x_108:
[----:B------:R-:W-:Y:S01]  /*cc70*/  IMAD R12, R19, c[0x0][0x4e8], RZ ;  /* 0x00013a00130c7a24 */ /* 0x000fe200078e02ff */
[----:B------:R-:W-:Y:S04]  /*cc80*/  BSSY B0, `(.L_x_64) ;  /* 0x000001a000007945 */ /* 0x000fe80003800000 */
[----:B------:R-:W-:-:S13]  /*cc90*/  ISETP.GE.AND P0, PT, R13, R12, PT ;  /* 0x0000000c0d00720c */ /* 0x000fda0003f06270 */
[----:B------:R-:W-:Y:S05]  /*cca0*/  @P0 BRA `(.L_x_65) ;  /* 0x0000017000000947 */ /* 0x000fea0003800000 */
[----:B------:R-:W5:Y:S04]  /*ccb0*/  LDL.64 R2, [R1+0x30] ;  /* 0x0000300001027983 */ /* 0x000f680000100a00 */
        /* <DEDUP_REMOVED lines=10> */
[-C--:B------:R-:W-:Y:S02]  /*cd60*/  @!P3 LEA R8, P4, R2, R0.reuse, 0x1 ;  /* 0x000000000208b211 */ /* 0x080fe400078808ff */
[----:B------:R-:W-:Y:S02]  /*cd70*/  @!P2 LEA R6, P6, R20, R0, 0x1 ;  /* 0x000000001406a211 */ /* 0x000fe400078c08ff */
[----:B------:R-:W-:Y:S02]  /*cd80*/  @!P3 LEA.HI.X R9, R2, R10, R3, 0x1, P4 ;  /* 0x0000000a0209b211 */ /* 0x000fe400020f0c03 */
[----:B------:R-:W-:Y:S02]  /*cd90*/  @!P1 LEA R4, P5, R17, R0, 0x1 ;  /* 0x0000000011049211 */ /* 0x000fe400078a08ff */
[----:B------:R-:W-:Y:S02]  /*cda0*/  @!P2 LEA.HI.X R7, R20, R10, R21, 0x1, P6 ;  /* 0x0000000a1407a211 */ /* 0x000fe400030f0c15 */
[----:B------:R-:W-:-:S02]  /*cdb0*/  @!P0 LEA R2, P4, R15, R0, 0x1 ;  /* 0x000000000f028211 */ /* 0x000fc400078808ff */
[-C--:B------:R-:W-:Y:S02]  /*cdc0*/  @!P1 LEA.HI.X R5, R17, R10.reuse, R18, 0x1, P5 ;  /* 0x0000000a11059211 */ /* 0x080fe400028f0c12 */
[----:B------:R-:W-:Y:S01]  /*cdd0*/  @!P0 LEA.HI.X R3, R15, R10, R16, 0x1, P4 ;  /* 0x0000000a0f038211 */ /* 0x000fe200020f0c10 */
[----:B------:R2:W-:Y:S04]  /*cde0*/  @!P3 ST.E.128 [R8.64], RZ ;  /* 0x000000ff0800b985 */ /* 0x0005e8000c101d06 */
[----:B------:R2:W-:Y:S04]  /*cdf0*/  @!P2 ST.E.128 [R6.64], RZ ;  /* 0x000000ff0600a985 */ /* 0x0005e8000c101d06 */
[----:B------:R2:W-:Y:S04]  /*ce00*/  @!P1 ST.E.128 [R4.64], RZ ;  /* 0x000000ff04009985 */ /* 0x0005e8000c101d06 */
[----:B------:R2:W-:Y:S02]  /*ce10*/  @!P0 ST.E.128 [R2.64], RZ ;  /* 0x000000ff02008985 */ /* 0x0005e4000c101d06 */
.L_x_65:
[----:B------:R-:W-:Y:S05]  /*ce20*/  BSYNC B0 ;  /* 0x0000000000007941 */ /* 0x000fea0003800000 */
.L_x_64:
[----:B------:R-:W-:Y:S05]  /*ce30*/  BRA.DIV ~URZ, `(.L_x_66) ;  /* 0x00001ce27f007947 */ /* 0x000fea000b800000 */
[----:B--2---:R2:W1:Y:S04]  /*ce40*/  SHFL.IDX PT, R10, R11, 0x1, 0x181f ;  /* 0x00381f000b0a7f89 */ /* 0x00446800000e0000 */
[----:B----4-:R2:W4:Y:S02]  /*ce50*/  SHFL.IDX PT, R0, R14, 0x1, 0x181f ;  /* 0x00381f000e007f89 */ /* 0x01052400000e0000 */
.L_x_109:
[----:B------:R-:W-:Y:S01]  /*ce60*/  IADD3 R2, R13, 0x20, RZ ;  /* 0x000000200d027810 */ /* 0x000fe20007ffe0ff */
[----:B------:R-:W-:Y:S03]  /*ce70*/  BSSY B0, `(.L_x_67) ;  /* 0x000001a000007945 */ /* 0x000fe60003800000 */
[----:B------:R-:W-:-:S13]  /*ce80*/  ISETP.GE.AND P0, PT, R2, R12, PT ;  /* 0x0000000c0200720c */ /* 0x000fda0003f06270 */
[----:B------:R-:W-:Y:S05]  /*ce90*/  @P0 BRA `(.L_x_68) ;  /* 0x0000017000000947 */ /* 0x000fea0003800000 */
[----:B------:R-:W5:Y:S04]  /*cea0*/  LDL.64 R22, [R1+0x30] ;  /* 0x0000300001167983 */ /* 0x000f680000100a00 */
[----:B--2---:R-:W2:Y:S04]  /*ceb0*/  LDL R19, [R1+0x38] ;  /* 0x0000380001137983 */ /* 0x004ea80000100800 */
[----:B---3--:R-:W3:Y:S04]  /*cec0*/  LDL R17, [R1+0x3c] ;  /* 0x00003c0001117983 */ /* 0x008ee80000100800 */
[----:B----4-:R-:W4:Y:S04]  /*ced0*/  LDL R15, [R1+0x40] ;  /* 0x00004000010f7983 */ /* 0x010f280000100800 */
[----:B------:R-:W4:Y:S04]  /*cee0*/  LDL R20, [R1+0x70] ;  /* 0x0000700001147983 */ /* 0x000f280000100800 */
[----:B------:R-:W4:Y:S04]  /*cef0*/  LDL R18, [R1+0x6c] ;  /* 0x00006c0001127983 */ /* 0x000f280000100800 */
[----:B------:R-:W4:Y:S01]  /*cf00*/  LDL R16, [R1+0x68] ;  /* 0x0000680001107983 */ /* 0x000f220000100800 */
[----:B-----5:R-:W-:-:S02]  /*cf10*/  ISETP.GE.AND P3, PT, R22, c[0x0][0x3c8], PT ;  /* 0x0000f20016007a0c */ /* 0x020fc40003f66270 */
[----:B--2---:R-:W-:Y:S02]  /*cf20*/  ISETP.GE.AND P2, PT, R19, c[0x0][0x3c8], PT ;  /* 0x0000f20013007a0c */ /* 0x004fe40003f46270 */
[----:B---3--:R-:W-:Y:S02]  /*cf30*/  ISETP.GE.AND P1, PT, R17, c[0x0][0x3c8], PT ;  /* 0x0000f20011007a0c */ /* 0x008fe40003f26270 */
[----:B----4-:R-:W-:-:S07]  /*cf40*/  ISETP.GE.AND P0, PT, R15, c[0x0][0x3c8], PT ;  /* 0x0000f2000f007a0c */ /* 0x010fce0003f06270 */
[CC--:B------:R-:W-:Y:S02]  /*cf50*/  @!P3 LEA R8, P4, R22.reuse, R0.reuse, 0x1 ;  /* 0x000000001608b211 */ /* 0x0c0fe400078808ff */
[----:B------:R-:W-:Y:S02]  /*cf60*/  @!P2 LEA R6, P6, R19, R0, 0x1 ;  /* 0x000000001306a211 */ /* 0x000fe400078c08ff */
[----:B-1----:R-:W-:Y:S02]  /*cf70*/  @!P3 LEA.HI.X R9, R22, R10, R23, 0x1, P4 ;  /* 0x0000000a1609b211 */ /* 0x002fe400020f0c17 */
        /* <DEDUP_REMOVED lines=9> */
.L_x_68:
[----:B------:R-:W-:Y:S05]  /*d010*/  BSYNC B0 ;  /* 0x0000000000007941 */ /* 0x000fea0003800000 */
.L_x_67:
[----:B------:R-:W-:Y:S05]  /*d020*/  BRA.DIV ~URZ, `(.L_x_69) ;  /* 0x00001bb27f007947 */ /* 0x000fea000b800000 */
[----:B-1----:R1:W2:Y:S02]  /*d030*/  SHFL.IDX PT, R10, R11, 0x2, 0x181f ;  /* 0x00581f000b0a7f89 */ /* 0x0022a400000e0000 */
.L_x_110:
[----:B------:R-:W-:Y:S05]  /*d040*/  BRA.DIV ~URZ, `(.L_x_70) ;  /* 0x00001c027f007947 */ /* 0x000fea000b800000 */
[----:B----4-:R4:W1:Y:S02]  /*d050*/  SHFL.IDX PT, R0, R14, 0x2, 0x181f ;  /* 0x00581f000e007f89 */ /* 0x01086400000e0000 */
.L_x_111:
[----:B------:R-:W-:Y:S01]  /*d060*/  IADD3 R2, R13, 0x40, RZ ;  /* 0x000000400d027810 */ /* 0x000fe20007ffe0ff */
[----:B------:R-:W-:Y:S03]  /*d070*/  BSSY B0, `(.L_x_71) ;  /* 0x000001a000007945 */ /* 0x000fe60003800000 */
        /* <DEDUP_REMOVED lines=13> */
[CC--:B-1----:R-:W-:Y:S02]  /*d150*/  @!P3 LEA R8, P4, R22.reuse, R0.reuse, 0x1 ;  /* 0x000000001608b211 */ /* 0x0c2fe400078808ff */
        /* <DEDUP_REMOVED lines=11> */
.L_x_72:
[----:B------:R-:W-:Y:S05]  /*d210*/  BSYNC B0 ;  /* 0x0000000000007941 */ /* 0x000fea0003800000 */
.L_x_71:
[----:B------:R-:W-:Y:S05]  /*d220*/  BRA.DIV ~URZ, `(.L_x_73) ;  /* 0x00001a827f007947 */ /* 0x000fea000b800000 */
[----:B--2---:R2:W3:Y:S04]  /*d230*/  SHFL.IDX PT, R10, R11, 0x3, 0x181f ;  /* 0x00781f000b0a7f89 */ /* 0x0044e800000e0000 */
[----:B-1----:R2:W1:Y:S02]  /*d240*/  SHFL.IDX PT, R0, R14, 0x3, 0x181f ;  /* 0x00781f000e007f89 */ /* 0x00246400000e0000 */
.L_x_112:
[----:B------:R-:W-:-:S04]  /*d250*/  IADD3 R2, R13, 0x60, RZ ;  /* 0x000000600d027810 */ /* 0x000fc80007ffe0ff */
        /* <DEDUP_REMOVED lines=25> */
.L_x_53:
[----:B------:R-:W-:Y:S05]  /*d3f0*/  BSYNC B1 ;  /* 0x0000000000017941 */ /* 0x000fea0003800000 */
.L_x_37:
[----:B-1--4-:R-:W4:Y:S02]  /*d400*/  LDL R0, [R1+0x9c] ;  /* 0x00009c0001007983 */ /* 0x012f240000100800 */
[----:B----4-:R-:W-:-:S13]  /*d410*/  ISETP.NE.AND P0, PT, R0, RZ, PT ;  /* 0x000000ff0000720c */ /* 0x010fda0003f05270 */
[----:B------:R-:W-:Y:S01]  /*d420*/  @P0 WARPSYNC 0xffffffff ;  /* 0xffffffff00000948 */ /* 0x000fe20003800000 */
[----:B------:R-:W-:Y:S06]  /*d430*/  @P0 BAR.SYNC.DEFER_BLOCKING 0x5, 0x100 ;  /* 0x0144000000000b1d */ /* 0x000fec0000010000 */
[----:B------:R-:W1:Y:S04]  /*d440*/  @P0 LDS.128 R4, [0x1a080] ;  /* 0x01a08000ff040984 */ /* 0x000e680000000c00 */
[----:B-1----:R1:W-:Y:S04]  /*d450*/  @P0 STL.64 [R1+0x50], R4 ;  /* 0x0000500401000387 */ /* 0x0023e80000100a00 */
[----:B------:R1:W-:Y:S04]  /*d460*/  @P0 STL.64 [R1+0x58], R6 ;  /* 0x0000580601000387 */ /* 0x0003e80000100a00 */
[----:B------:R-:W-:Y:S06]  /*d470*/  @P0 BAR.ARV 0x4, 0x100 ;  /* 0x0104000000000b1d */ /* 0x000fec0000002000 */
[----:B------:R-:W-:Y:S05]  /*d480*/  @P0 BRA `(.L_x_74) ;  /* 0x00000b9000000947 */ /* 0x000fea0003800000 */
[----:B------:R-:W4:Y:S01]  /*d490*/  S2R R0, SR_TID.X ;  /* 0x0000000000007919 */ /* 0x000f220000002100 */
[----:B-1----:R-:W-:Y:S01]  /*d4a0*/  IMAD.MOV.U32 R7, RZ, RZ, RZ ;  /* 0x000000ffff077224 */ /* 0x002fe200078e00ff */
[----:B----4-:R-:W-:-:S04]  /*d4b0*/  LOP3.LUT R13, R0, 0x1f, RZ, 0xc0, !PT ;  /* 0x0000001f000d7812 */ /* 0x010fc800078ec0ff */
[----:B------:R-:W-:Y:S01]  /*d4c0*/  ISETP.NE.AND P6, PT, R13, 0x1f, PT ;  /* 0x0000001f0d00780c */ /* 0x000fe20003fc5270 */
[----:B------:R-:W-:Y:S10]  /*d4d0*/  BRA.DIV ~URZ, `(.L_x_75) ;  /* 0x000018927f007947 */ /* 0x000ff4000b800000 */
[----:B------:R1:W4:Y:S02]  /*d4e0*/  SHFL.IDX PT, R9, R131, RZ, 0x1f ;  /* 0x00001fff83097589 */ /* 0x00032400000e0000 */
.L_x_113:
[----:B------:R-:W-:Y:S05]  /*d4f0*/  BRA.DIV ~URZ, `(.L_x_76) ;  /* 0x000018e27f007947 */ /* 0x000fea000b800000 */
[----:B--2---:R2:W1:Y:S02]  /*d500*/  SHFL.IDX PT, R8, R131, 0x1, 0x1f ;  /* 0x00201f0083087f89 */ /* 0x00446400000e0000 */
.L_x_114:
[----:B------:R-:W5:Y:S01]  /*d510*/  LDL R0, [R1+0x5c] ;  /* 0x00005c0001007983 */ /* 0x000f620000100800 */
[----:B------:R-:W-:Y:S02]  /*d520*/  IMAD.MOV.U32 R6, RZ, RZ, RZ ;  /* 0x000000ffff067224 */ /* 0x000fe400078e00ff */
[----:B-----5:R-:W-:-:S05]  /*d530*/  IMAD.IADD R0, R0, 0x1, R13 ;  /* 0x0000000100007824 */ /* 0x020fca00078e020d */
[----:B------:R-:W-:-:S13]  /*d540*/  ISETP.GE.OR P0, PT, R0, c[0x0][0x53c], !P6 ;  /* 0x00014f0000007a0c */ /* 0x000fda0007706670 */
[----:B------:R-:W-:Y:S01]  /*d550*/  @!P0 IMAD.MOV.U32 R2, RZ, RZ, 0x4 ;  /* 0x00000004ff028424 */ /* 0x000fe200078e00ff */
[----:B------:R-:W-:-:S03]  /*d560*/  @!P0 MOV R3, 0x4 ;  /* 0x0000000400038802 */ /* 0x000fc60000000f00 */
[----:B------:R-:W-:-:S04]  /*d570*/  @!P0 IMAD.WIDE R4, R0, R2, c[0x0][0x580] ;  /* 0x0001600000048625 */ /* 0x000fc800078e0202 */
[----:B------:R-:W-:Y:S01]  /*d580*/  @!P0 IMAD.WIDE R2, R0, R3, c[0x0][0x578] ;  /* 0x00015e0000028625 */ /* 0x000fe200078e0203 */
[----:B------:R-:W5:Y:S04]  /*d590*/  @!P0 LDG.E R6, [R4.64] ;  /* 0x0000000604068981 */ /* 0x000f68000c1e1900 */
[----:B------:R-:W5:Y:S01]  /*d5a0*/  @!P0 LDG.E R7, [R2.64] ;  /* 0x0000000602078981 */ /* 0x000f62000c1e1900 */
[C---:B------:R-:W-:Y:S02]  /*d5b0*/  ISETP.GE.U32.AND P4, PT, R13.reuse, 0x10, PT ;  /* 0x000000100d00780c */ /* 0x040fe40003f86070 */
[C---:B------:R-:W-:Y:S02]  /*d5c0*/  ISETP.GE.U32.AND P3, PT, R13.reuse, 0x8, PT ;  /* 0x000000080d00780c */ /* 0x040fe40003f66070 */
[----:B------:R-:W-:-:S02]  /*d5d0*/  ISETP.GE.U32.AND P2, PT, R13, 0x4, PT ;  /* 0x000000040d00780c */ /* 0x000fc40003f46070 */
[C---:B------:R-:W-:Y:S02]  /*d5e0*/  ISETP.GE.U32.AND P1, PT, R13.reuse, 0x2, PT ;  /* 0x000000020d00780c */ /* 0x040fe40003f26070 */
[----:B------:R-:W-:Y:S02]  /*d5f0*/  ISETP.NE.AND P5, PT, R13, RZ, PT ;  /* 0x000000ff0d00720c */ /* 0x000fe40003fa5270 */
[----:B------:R-:W-:Y:S01]  /*d600*/  MOV R11, RZ ;  /* 0x000000ff000b7202 */ /* 0x000fe20000000f00 */
[----:B-----5:R-:W-:Y:S01]  /*d610*/  IMAD R0, R7, R6, RZ ;  /* 0x0000000607007224 */ /* 0x020fe200078e02ff */
[----:B------:R-:W-:Y:S07]  /*d620*/  BRA.DIV ~URZ, `(.L_x_77) ;  /* 0x000018227f007947 */ /* 0x000fee000b800000 */
[----:B------:R2:W4:Y:S02]  /*d630*/  SHFL.UP PT, R4, R0, 0x1, RZ ;  /* 0x0420000000047989 */ /* 0x00052400000e00ff */
.L_x_115:
[----:B----4-:R-:W-:-:S04]  /*d640*/  SEL R4, R4, RZ, P5 ;  /* 0x000000ff04047207 */ /* 0x010fc80002800000 */
[----:B--2---:R-:W-:Y:S01]  /*d650*/  IADD3 R0, R0, R4, RZ ;  /* 0x0000000400007210 */ /* 0x004fe20007ffe0ff */
[----:B------:R-:W-:Y:S05]  /*d660*/  BRA.DIV ~URZ, `(.L_x_78) ;  /* 0x000018227f007947 */ /* 0x000fea000b800000 */
        /* <DEDUP_REMOVED lines=12> */
[----:B------:R2:W4:Y:S02]  /*d730*/  SHFL.IDX PT, R0, R4, 0x1f, 0x1f ;  /* 0x03e01f0004007f89 */ /* 0x00052400000e0000 */
.L_x_116:
[----:B----4-:R-:W-:Y:S01]  /*d740*/  IMAD R0, R0, c[0x0][0x538], RZ ;  /* 0x00014e0000007a24 */ /* 0x010fe200078e02ff */
[----:B------:R-:W-:Y:S04]  /*d750*/  BSSY B1, `(.L_x_79) ;  /* 0x0000083000017945 */ /* 0x000fe80003800000 */
[----:B-1----:R-:W-:-:S04]  /*d760*/  IADD3 R8, R0, R8, RZ ;  /* 0x0000000800087210 */ /* 0x002fc80007ffe0ff */
[----:B------:R-:W-:-:S13]  /*d770*/  ISETP.GT.AND P0, PT, R8, R9, PT ;  /* 0x000000090800720c */ /* 0x000fda0003f04270 */
[----:B------:R-:W-:Y:S05]  /*d780*/  @P0 BRA `(.L_x_80) ;  /* 0x0000025000000947 */ /* 0x000fea0003800000 */
.L_x_84:
[----:B------:R-:W4:Y:S02]  /*d790*/  LDL.LU R0, [R1+0x5c] ;  /* 0x00005c0001007983 */ /* 0x000f240000300800 */
[----:B----4-:R-:W-:-:S04]  /*d7a0*/  IADD3 R0, R0, 0x1f, RZ ;  /* 0x0000001f00007810 */ /* 0x010fc80007ffe0ff */
[----:B------:R-:W-:-:S13]  /*d7b0*/  ISETP.GE.AND P0, PT, R0, c[0x0][0x53c], PT ;  /* 0x00014f0000007a0c */ /* 0x000fda0003f06270 */
[----:B------:R-:W-:Y:S05]  /*d7c0*/  @P0 BRA `(.L_x_81) ;  /* 0x0000076000000947 */ /* 0x000fea0003800000 */
[----:B------:R1:W-:Y:S01]  /*d7d0*/  STL [R1+0x5c], R0 ;  /* 0x00005c0001007387 */ /* 0x0003e20000100800 */
[----:B------:R-:W-:Y:S01]  /*d7e0*/  CS2R R6, SRZ ;  /* 0x0000000000067805 */ /* 0x000fe2000001ff00 */
[----:B-1----:R-:W-:-:S04]  /*d7f0*/  IADD3 R0, R0, R13, RZ ;  /* 0x0000000d00007210 */ /* 0x002fc80007ffe0ff */
[----:B------:R-:W-:-:S13]  /*d800*/  ISETP.GE.OR P0, PT, R0, c[0x0][0x53c], !P6 ;  /* 0x00014f0000007a0c */ /* 0x000fda0007706670 */
[----:B------:R-:W-:Y:S02]  /*d810*/  @!P0 MOV R2, 0x4 ;  /* 0x0000000400028802 */ /* 0x000fe40000000f00 */
[----:B------:R-:W-:-:S03]  /*d820*/  @!P0 MOV R3, 0x4 ;  /* 0x0000000400038802 */ /* 0x000fc60000000f00 */
[----:B--2---:R-:W-:-:S04]  /*d830*/  @!P0 IMAD.WIDE R4, R0, R2, c[0x0][0x580] ;  /* 0x0001600000048625 */ /* 0x004fc800078e0202 */
[----:B------:R-:W-:Y:S01]  /*d840*/  @!P0 IMAD.WIDE R2, R0, R3, c[0x0][0x578] ;  /* 0x00015e0000028625 */ /* 0x000fe200078e0203 */
[----:B------:R-:W2:Y:S04]  /*d850*/  @!P0 LDG.E R6, [R4.64] ;  /* 0x0000000604068981 */ /* 0x000ea8000c1e1900 */
[----:B------:R-:W2:Y:S02]  /*d860*/  @!P0 LDG.E R7, [R2.64] ;  /* 0x0000000602078981 */ /* 0x000ea4000c1e1900 */
[----:B--2---:R-:W-:Y:S01]  /*d870*/  IMAD R0, R7, R6, RZ ;  /* 0x0000000607007224 */ /* 0x004fe200078e02ff */
[----:B------:R-:W-:Y:S05]  /*d880*/  BRA.DIV ~URZ, `(.L_x_82) ;  /* 0x000017a27f007947 */ /* 0x000fea000b800000 */
[----:B------:R1:W2:Y:S02]  /*d890*/  SHFL.UP PT, R2, R0, 0x1, RZ ;  /* 0x0420000000027989 */ /* 0x0002a400000e00ff */
.L_x_117:
        /* <DEDUP_REMOVED lines=16> */
.L_x_118:
[----:B--2---:R-:W-:-:S05]  /*d9a0*/  IMAD R0, R0, c[0x0][0x538], RZ ;  /* 0x00014e0000007a24 */ /* 0x004fca00078e02ff */
[----:B------:R-:W-:-:S04]  /*d9b0*/  IADD3 R8, R0, R8, RZ ;  /* 0x0000000800087210 */ /* 0x000fc80007ffe0ff */
[----:B------:R-:W-:-:S13]  /*d9c0*/  ISETP.GT.AND P0, PT, R8, R9, PT ;  /* 0x000000090800720c */ /* 0x000fda0003f04270 */
[----:B-1-3--:R-:W-:Y:S05]  /*d9d0*/  @!P0 BRA `(.L_x_84) ;  /* 0xfffffdb000008947 */ /* 0x00afea000383ffff */
.L_x_80:
[----:B---3--:R-:W-:-:S05]  /*d9e0*/  IADD3 R10, -R0, R8, RZ ;  /* 0x00000008000a7210 */ /* 0x008fca0007ffe1ff */
[----:B------:R-:W-:-:S05]  /*d9f0*/  IMAD R0, R4, c[0x0][0x538], R10 ;  /* 0x00014e0004007a24 */ /* 0x000fca00078e020a */
[----:B------:R-:W-:Y:S01]  /*da00*/  ISETP.GT.AND P0, PT, R0, R9, PT ;  /* 0x000000090000720c */ /* 0x000fe20003f04270 */
[----:B------:R-:W-:-:S12]  /*da10*/  BRA.DIV ~URZ, `(.L_x_85) ;  /* 0x000018027f007947 */ /* 0x000fd8000b800000 */
[----:B------:R-:W-:-:S04]  /*da20*/  VOTE.ANY R8, PT, !P0 ;  /* 0x0000000000087806 */ /* 0x000fc800040e0100 */
.L_x_119:
[----:B------:R1:W3:Y:S01]  /*da30*/  POPC R12, R8 ;  /* 0x00000008000c7309 */ /* 0x0002e20000000000 */
[----:B------:R-:W-:Y:S05]  /*da40*/  BRA.DIV ~URZ, `(.L_x_86) ;  /* 0x000018227f007947 */ /* 0x000fea000b800000 */
[----:B---3--:R3:W4:Y:S04]  /*da50*/  SHFL.IDX PT, R6, R6, R12, 0x1f ;  /* 0x00001f0c06067589 */ /* 0x00872800000e0000 */
[----:B------:R3:W1:Y:S02]  /*da60*/  SHFL.IDX PT, R7, R7, R12, 0x1f ;  /* 0x00001f0c07077589 */ /* 0x00066400000e0000 */
.L_x_120:
[----:B------:R-:W-:Y:S01]  /*da70*/  ISETP.NE.AND P0, PT, R8, RZ, PT ;  /* 0x000000ff0800720c */ /* 0x000fe20003f05270 */
[----:B------:R-:W-:-:S12]  /*da80*/  BSSY B0, `(.L_x_87) ;  /* 0x0000005000007945 */ /* 0x000fd80003800000 */
[----:B------:R-:W-:Y:S05]  /*da90*/  @!P0 BRA `(.L_x_88) ;  /* 0x0000003000008947 */ /* 0x000fea0003800000 */
[----:B------:R-:W-:Y:S01]  /*daa0*/  IADD3 R3, R12, -0x1, RZ ;  /* 0xffffffff0c037810 */ /* 0x000fe20007ffe0ff */
[----:B------:R-:W-:Y:S05]  /*dab0*/  BRA.DIV ~URZ, `(.L_x_89) ;  /* 0x000018827f007947 */ /* 0x000fea000b800000 */
[----:B------:R2:W3:Y:S02]  /*dac0*/  SHFL.IDX PT, R11, R4, R3, 0x1f ;  /* 0x00001f03040b7589 */ /* 0x0004e400000e0000 */
.L_x_88:
[----:B------:R-:W-:Y:S05]  /*dad0*/  BSYNC B0 ;  /* 0x0000000000007941 */ /* 0x000fea0003800000 */
.L_x_87:
[----:B---3--:R-:W-:Y:S01]  /*dae0*/  IMAD R5, R11, c[0x0][0x538], R10 ;  /* 0x00014e000b057a24 */ /* 0x008fe200078e020a */
[----:B--2-4-:R-:W-:Y:S02]  /*daf0*/  IABS R4, R6 ;  /* 0x0000000600047213 */ /* 0x014fe40000000000 */
[----:B-1----:R-:W-:Y:S01]  /*db00*/  IABS R0, R7 ;  /* 0x0000000700007213 */ /* 0x002fe20000000000 */
[----:B------:R-:W-:Y:S01]  /*db10*/  IMAD.IADD R10, R9, 0x1, -R5 ;  /* 0x00000001090a7824 */ /* 0x000fe200078e0a05 */
[----:B------:R1:W-:Y:S01]  /*db20*/  STL [R1+0x50], R5 ;  /* 0x0000500501007387 */ /* 0x0003e20000100800 */
[----:B------:R-:W2:Y:S03]  /*db30*/  I2F.RP R2, R4 ;  /* 0x0000000400027306 */ /* 0x000ea60000209400 */
[----:B------:R-:W3:Y:S05]  /*db40*/  LDL.LU R14, [R1+0x5c] ;  /* 0x00005c00010e7983 */ /* 0x000eea0000300800 */
[----:B--2---:R-:W2:Y:S02]  /*db50*/  MUFU.RCP R2, R2 ;  /* 0x0000000200027308 */ /* 0x004ea40000001000 */
[----:B--2---:R-:W-:-:S06]  /*db60*/  IADD3 R2, R2, 0xffffffe, RZ ;  /* 0x0ffffffe02027810 */ /* 0x004fcc0007ffe0ff */
[----:B------:R-:W2:Y:S01]  /*db70*/  F2I.FTZ.U32.TRUNC.NTZ R3, R2 ;  /* 0x0000000200037305 */ /* 0x000ea2000021f000 */
[----:B-1----:R-:W-:Y:S01]  /*db80*/  IMAD.MOV.U32 R5, RZ, RZ, R0 ;  /* 0x000000ffff057224 */ /* 0x002fe200078e0000 */
[----:B------:R-:W-:Y:S02]  /*db90*/  IABS R0, R6 ;  /* 0x0000000600007213 */ /* 0x000fe40000000000 */
[----:B------:R-:W-:-:S04]  /*dba0*/  IABS R9, R10 ;  /* 0x0000000a00097213 */ /* 0x000fc80000000000 */
[----:B------:R-:W1:Y:S01]  /*dbb0*/  I2F.RP R11, R5 ;  /* 0x00000005000b7306 */ /* 0x000e620000209400 */
[----:B--2---:R-:W-:-:S04]  /*dbc0*/  IMAD.MOV R2, RZ, RZ, -R3 ;  /* 0x000000ffff027224 */ /* 0x004fc800078e0a03 */
[----:B------:R-:W-:Y:S01]  /*dbd0*/  IMAD R8, R2, R4, RZ ;  /* 0x0000000402087224 */ /* 0x000fe200078e02ff */
[----:B------:R-:W-:Y:S01]  /*dbe0*/  MOV R2, RZ ;  /* 0x000000ff00027202 */ /* 0x000fe20000000f00 */
[----:B------:R-:W-:-:S04]  /*dbf0*/  IMAD.MOV R0, RZ, RZ, -R0 ;  /* 0x000000ffff007224 */ /* 0x000fc800078e0a00 */
[----:B------:R-:W-:-:S04]  /*dc00*/  IMAD.HI.U32 R8, R3, R8, R2 ;  /* 0x0000000803087227 */ /* 0x000fc800078e0002 */
[----:B------:R-:W-:Y:S02]  /*dc10*/  IMAD.MOV.U32 R2, RZ, RZ, R9 ;  /* 0x000000ffff027224 */ /* 0x000fe400078e0009 */
[----:B------:R-:W-:Y:S02]  /*dc20*/  IMAD.MOV.U32 R3, RZ, RZ, R0 ;  /* 0x000000ffff037224 */ /* 0x000fe400078e0000 */
[----:B------:R-:W-:-:S04]  /*dc30*/  IMAD.HI.U32 R0, R8, R2, RZ ;  /* 0x0000000208007227 */ /* 0x000fc800078e00ff */
[----:B------:R-:W-:Y:S02]  /*dc40*/  IMAD R2, R0, R3, R2 ;  /* 0x0000000300027224 */ /* 0x000fe400078e0202 */
[----:B-1----:R-:W1:Y:S03]  /*dc50*/  MUFU.RCP R3, R11 ;  /* 0x0000000b00037308 */ /* 0x002e660000001000 */
[----:B------:R-:W-:Y:S02]  /*dc60*/  ISETP.GT.U32.AND P0, PT, R4, R2, PT ;  /* 0x000000020400720c */ /* 0x000fe40003f04070 */
[----:B-1----:R-:W-:-:S11]  /*dc70*/  IADD3 R3, R3, 0xffffffe, RZ ;  /* 0x0ffffffe03037810 */ /* 0x002fd60007ffe0ff */
[-C--:B------:R-:W-:Y:S01]  /*dc80*/  @!P0 IADD3 R2, R2, -R4.reuse, RZ ;  /* 0x8000000402028210 */ /* 0x080fe20007ffe0ff */
[----:B------:R-:W1:Y:S03]  /*dc90*/  F2I.FTZ.U32.TRUNC.NTZ R3, R3 ;  /* 0x0000000300037305 */ /* 0x000e66000021f000 */
[----:B------:R-:W-:Y:S02]  /*dca0*/  ISETP.GE.U32.AND P2, PT, R2, R4, PT ;  /* 0x000000040200720c */ /* 0x000fe40003f46070 */
[----:B------:R-:W-:Y:S02]  /*dcb0*/  LOP3.LUT R2, R10, R6, RZ, 0x3c, !PT ;  /* 0x000000060a027212 */ /* 0x000fe400078e3cff */
[----:B------:R-:W-:Y:S02]  /*dcc0*/  @!P0 IADD3 R0, R0, 0x1, RZ ;  /* 0x0000000100008810 */ /* 0x000fe40007ffe0ff */
[----:B------:R-:W-:-:S02]  /*dcd0*/  ISETP.GE.AND P1, PT, R2, RZ, PT ;  /* 0x000000ff0200720c */ /* 0x000fc40003f26270 */
[----:B------:R-:W-:-:S05]  /*dce0*/  ISETP.NE.AND P0, PT, R6, RZ, PT ;  /* 0x000000ff0600720c */ /* 0x000fca0003f05270 */
[----:B------:R-:W-:Y:S01]  /*dcf0*/  @P2 IADD3 R0, R0, 0x1, RZ ;  /* 0x0000000100002810 */ /* 0x000fe20007ffe0ff */
[----:B-1----:R-:W-:-:S04]  /*dd00*/  IMAD.MOV R2, RZ, RZ, -R3 ;  /* 0x000000ffff027224 */ /* 0x002fc800078e0a03 */
[----:B------:R-:W-:Y:S01]  /*dd10*/  IMAD.MOV.U32 R4, RZ, RZ, R2 ;  /* 0x000000ffff047224 */ /* 0x000fe200078e0002 */
[----:B------:R-:W-:Y:S01]  /*dd20*/  IABS R2, R7 ;  /* 0x0000000700027213 */ /* 0x000fe20000000000 */
[----:B------:R-:W-:Y:S01]  /*dd30*/  @!P1 IMAD.MOV R0, RZ, RZ, -R0 ;  /* 0x000000ffff009224 */ /* 0x000fe200078e0a00 */
[----:B------:R-:W-:Y:S01]  /*dd40*/  @!P0 LOP3.LUT R0, RZ, R6, RZ, 0x33, !PT ;  /* 0x00000006ff008212 */ /* 0x000fe200078e33ff */
[----:B------:R-:W-:Y:S01]  /*dd50*/  IMAD R4, R4, R5, RZ ;  /* 0x0000000504047224 */ /* 0x000fe200078e02ff */
[----:B------:R-:W-:Y:S01]  /*dd60*/  IADD3 R8, RZ, -R2, RZ ;  /* 0x80000002ff087210 */ /* 0x000fe20007ffe0ff */
[----:B------:R-:W-:Y:S01]  /*dd70*/  IMAD.MOV.U32 R2, RZ, RZ, RZ ;  /* 0x000000ffff027224 */ /* 0x000fe200078e00ff */
[----:B------:R-:W-:-:S03]  /*dd80*/  IABS R9, R0 ;  /* 0x0000000000097213 */ /* 0x000fc60000000000 */
[----:B------:R-:W-:Y:S01]  /*dd90*/  IMAD.HI.U32 R2, R3, R4, R2 ;  /* 0x0000000403027227 */ /* 0x000fe200078e0002 */
[----:B------:R-:W-:-:S03]  /*dda0*/  MOV R4, R8 ;  /* 0x0000000800047202 */ /* 0x000fc60000000f00 */
[----:B------:R-:W-:-:S04]  /*ddb0*/  IMAD.MOV.U32 R3, RZ, RZ, R9 ;  /* 0x000000ffff037224 */ /* 0x000fc800078e0009 */
[----:B------:R-:W-:-:S04]  /*ddc0*/  IMAD.HI.U32 R2, R2, R3, RZ ;  /* 0x0000000302027227 */ /* 0x000fc800078e00ff */
[----:B------:R-:W-:-:S05]  /*ddd0*/  IMAD R3, R2, R4, R3 ;  /* 0x0000000402037224 */ /* 0x000fca00078e0203 */
[----:B------:R-:W-:-:S13]  /*dde0*/  ISETP.GT.U32.AND P0, PT, R5, R3, PT ;  /* 0x000000030500720c */ /* 0x000fda0003f04070 */
[----:B------:R-:W-:-:S05]  /*ddf0*/  @!P0 IMAD.IADD R3, R3, 0x1, -R5 ;  /* 0x0000000103038824 */ /* 0x000fca00078e0a05 */
[----:B------:R-:W-:Y:S02]  /*de00*/  ISETP.GE.U32.AND P2, PT, R3, R5, PT ;  /* 0x000000050300720c */ /* 0x000fe40003f46070 */
[----:B------:R-:W-:Y:S02]  /*de10*/  LOP3.LUT R3, R0, R7, RZ, 0x3c, !PT ;  /* 0x0000000700037212 */ /* 0x000fe400078e3cff */
[----:B------:R-:W-:Y:S02]  /*de20*/  @!P0 IADD3 R2, R2, 0x1, RZ ;  /* 0x0000000102028810 */ /* 0x000fe40007ffe0ff */
[----:B------:R-:W-:Y:S02]  /*de30*/  ISETP.GE.AND P1, PT, R3, RZ, PT ;  /* 0x000000ff0300720c */ /* 0x000fe40003f26270 */
[----:B------:R-:W-:-:S05]  /*de40*/  ISETP.NE.AND P0, PT, R7, RZ, PT ;  /* 0x000000ff0700720c */ /* 0x000fca0003f05270 */
[----:B------:R-:W-:-:S06]  /*de50*/  @P2 IADD3 R2, R2, 0x1, RZ ;  /* 0x0000000102022810 */ /* 0x000fcc0007ffe0ff */
[----:B------:R-:W-:Y:S02]  /*de60*/  @!P1 IMAD.MOV R2, RZ, RZ, -R2 ;  /* 0x000000ffff029224 */ /* 0x000fe400078e0a02 */
[----:B------:R-:W-:-:S04]  /*de70*/  @!P0 LOP3.LUT R2, RZ, R7, RZ, 0x33, !PT ;  /* 0x00000007ff028212 */ /* 0x000fc800078e33ff */
[----:B------:R-:W-:Y:S01]  /*de80*/  IADD3 R3, -R2, RZ, RZ ;  /* 0x000000ff02037210 */ /* 0x000fe20007ffe1ff */
[----:B------:R-:W-:Y:S02]  /*de90*/  IMAD R6, R0, R6, RZ ;  /* 0x0000000600067224 */ /* 0x000fe400078e02ff */
[C---:B------:R-:W-:Y:S02]  /*dea0*/  IMAD R2, R7.reuse, 0x1000000, R2 ;  /* 0x0100000007027824 */ /* 0x040fe400078e0202 */
[----:B------:R-:W-:Y:S01]  /*deb0*/  IMAD R0, R7, R3, R0 ;  /* 0x0000000307007224 */ /* 0x000fe200078e0200 */
[----:B------:R-:W-:-:S03]  /*dec0*/  IADD3 R3, R10, -R6, RZ ;  /* 0x800000060a037210 */ /* 0x000fc60007ffe0ff */
[----:B------:R-:W-:-:S05]  /*ded0*/  IMAD R0, R0, 0x10000, R2 ;  /* 0x0001000000007824 */ /* 0x000fca00078e0202 */
[----:B------:R1:W-:Y:S01]  /*dee0*/  STL [R1+0x58], R0 ;  /* 0x0000580001007387 */ /* 0x0003e20000100800 */
[----:B---3--:R-:W-:-:S05]  /*def0*/  IMAD.IADD R14, R12, 0x1, R14 ;  /* 0x000000010c0e7824 */ /* 0x008fca00078e020e */
[----:B------:R1:W-:Y:S04]  /*df00*/  STL [R1+0x5c], R14 ;  /* 0x00005c0e01007387 */ /* 0x0003e80000100800 */
[----:B------:R1:W-:Y:S01]  /*df10*/  STL [R1+0x54], R3 ;  /* 0x0000540301007387 */ /* 0x0003e20000100800 */
[----:B------:R-:W-:Y:S05]  /*df20*/  BRA `(.L_x_90) ;  /* 0x0000005000007947 */ /* 0x000fea0003800000 */
.L_x_81:
[----:B------:R-:W-:Y:S01]  /*df30*/  MOV R0, c[0x0][0x53c] ;  /* 0x00014f0000007a02 */ /* 0x000fe20000000f00 */
[----:B------:R1:W-:Y:S04]  /*df40*/  STL [R1+0x50], R9 ;  /* 0x0000500901007387 */ /* 0x0003e80000100800 */
[----:B------:R1:W-:Y:S04]  /*df50*/  STL [R1+0x54], RZ ;  /* 0x000054ff01007387 */ /* 0x0003e80000100800 */
[----:B------:R1:W-:Y:S04]  /*df60*/  STL [R1+0x58], RZ ;  /* 0x000058ff01007387 */ /* 0x0003e80000100800 */
[----:B------:R1:W-:Y:S02]  /*df70*/  STL [R1+0x5c], R0 ;  /* 0x00005c0001007387 */ /* 0x0003e40000100800 */
.L_x_90:
[----:B------:R-:W-:Y:S05]  /*df80*/  BSYNC B1 ;  /* 0x0000000000017941 */ /* 0x000fea0003800000 */
.L_x_79:
[----:B--2---:R-:W2:Y:S04]  /*df90*/  LDL R4, [R1+0x50] ;  /* 0x0000500001047983 */ /* 0x004ea80000100800 */
[----:B------:R-:W2:Y:S04]  /*dfa0*/  LDL R5, [R1+0x54] ;  /* 0x0000540001057983 */ /* 0x000ea80000100800 */
[----:B------:R-:W2:Y:S04]  /*dfb0*/  LDL R6, [R1+0x58] ;  /* 0x0000580001067983 */ /* 0x000ea80000100800 */
[----:B------:R-:W2:Y:S01]  /*dfc0*/  LDL R7, [R1+0x5c] ;  /* 0x00005c0001077983 */ /* 0x000ea20000100800 */
[----:B------:R-:W-:Y:S03]  /*dfd0*/  WARPSYNC 0xffffffff ;  /* 0xffffffff00007948 */ /* 0x000fe60003800000 */
[----:B------:R-:W-:Y:S01]  /*dfe0*/  BAR.SYNC.DEFER_BLOCKING 0x4, 0x100 ;  /* 0x0104000000007b1d */ /* 0x000fe20000010000 */
[----:B------:R-:W-:-:S13]  /*dff0*/  ISETP.NE.AND P0, PT, R13, RZ, PT ;  /* 0x000000ff0d00720c */ /* 0x000fda0003f05270 */
[----:B--2---:R2:W-:Y:S04]  /*e000*/  @!P0 STS.128 [0x1a080], R4 ;  /* 0x01a08004ff008388 */ /* 0x0045e80000000c00 */
[----:B------:R-:W-:Y:S06]  /*e010*/  BAR.ARV 0x5, 0x100 ;  /* 0x0144000000007b1d */ /* 0x000fec0000002000 */
.L_x_74:
[----:B-1----:R-:W4:Y:S02]  /*e020*/  LDL R0, [R1+0x5c] ;  /* 0x00005c0001007983 */ /* 0x002f240000100800 */
[----:B----4-:R-:W-:-:S13]  /*e030*/  ISETP.GE.AND P0, PT, R0, c[0x0][0x53c], PT ;  /* 0x00014f0000007a0c */ /* 0x010fda0003f06270 */
[----:B--23--:R-:W-:Y:S01]  /*e040*/  @P0 CALL.REL.NOINC `(.L_x_91) ;  /* 0x0000001000000944 */ /* 0x00cfe20003c00000 */
[----:B------:R-:W-:Y:S05]  /*e050*/  BRA `(.L_x_92) ;  /* 0xffff340000007947 */ /* 0x000fea000383ffff */
.L_x_91:
[----:B------:R-:W-:Y:S05]  /*e060*/  EXIT ;  /* 0x000000000000794d */ /* 0x000fea0003800000 */
.L_x_13:
[----:B------:R-:W-:Y:S01]  /*e070*/  IMAD.MOV.U32 R0, RZ, RZ, R5 ;  /* 0x000000ffff007224 */ /* 0x000fe200078e0005 */
[----:B------:R-:W-:Y:S02]  /*e080*/  MOV R2, 0x1 ;  /* 0x0000000100027802 */ /* 0x000fe40000000f00 */
[----:B------:R-:W-:Y:S02]  /*e090*/  MOV R3, 0xe0b0 ;  /* 0x0000e0b000037802 */ /* 0x000fe40000000f00 */
[----:B------:R-:W-:Y:S05]  /*e0a0*/  CALL.REL.NOINC `($__internal_2_$__cuda_sm70_shflsync_up_p) ;  /* 0x0000139000007944 */ /* 0x000fea0003c00000 */
[----:B------:R-:W-:Y:S01]  /*e0b0*/  MOV R0, R4 ;  /* 0x0000000400007202 */ /* 0x000fe20000000f00 */
[----:B------:R-:W-:Y:S05]  /*e0c0*/  BRA `(.L_x_93) ;  /* 0xffff23a000007947 */ /* 0x000fea000383ffff */
.L_x_14:
[----:B------:R-:W-:Y:S01]  /*e0d0*/  IMAD.MOV.U32 R0, RZ, RZ, R5 ;  /* 0x000000ffff007224 */ /* 0x000fe200078e0005 */
[----:B------:R-:W-:Y:S02]  /*e0e0*/  MOV R2, 0x2 ;  /* 0x0000000200027802 */ /* 0x000fe40000000f00 */
[----:B------:R-:W-:Y:S02]  /*e0f0*/  MOV R3, 0xe110 ;  /* 0x0000e11000037802 */ /* 0x000fe40000000f00 */
[----:B------:R-:W-:Y:S05]  /*e100*/  CALL.REL.NOINC `($__internal_2_$__cuda_sm70_shflsync_up_p) ;  /* 0x0000133000007944 */ /* 0x000fea0003c00000 */
[----:B------:R-:W-:Y:S01]  /*e110*/  SEL R0, R4, RZ, P4 ;  /* 0x000000ff04007207 */ /* 0x000fe20002000000 */
[----:B------:R-:W-:Y:S01]  /*e120*/  IMAD.MOV.U32 R2, RZ, RZ, 0x4 ;  /* 0x00000004ff027424 */ /* 0x000fe200078e00ff */
[----:B------:R-:W-:-:S03]  /*e130*/  MOV R3, 0xe160 ;  /* 0x0000e16000037802 */ /* 0x000fc60000000f00 */
[----:B------:R-:W-:Y:S02]  /*e140*/  IMAD.IADD R0, R5, 0x1, R0 ;  /* 0x0000000105007824 */ /* 0x000fe400078e0200 */
        /* <DEDUP_REMOVED lines=14> */
[----:B------:R-:W-:Y:S01]  /*e230*/  IMAD.IADD R4, R0, 0x1, R4 ;  /* 0x0000000100047824 */ /* 0x000fe200078e0204 */
[----:B------:R-:W-:-:S03]  /*e240*/  MOV R0, 0x1f ;  /* 0x0000001f00007802 */ /* 0x000fc60000000f00 */
[----:B------:R-:W-:Y:S02]  /*e250*/  IMAD.MOV.U32 R5, RZ, RZ, R4 ;  /* 0x000000ffff057224 */ /* 0x000fe400078e0004 */
[----:B------:R-:W-:Y:S05]  /*e260*/  CALL.REL.NOINC `($__internal_1_$__cuda_sm70_shflsync_idx_p) ;  /* 0x0000118000007944 */ /* 0x000fea0003c00000 */
[----:B------:R-:W-:Y:S05]  /*e270*/  BRA `(.L_x_94) ;  /* 0xffff22f000007947 */ /* 0x000fea000383ffff */
.L_x_16:
[----:B------:R-:W-:Y:S02]  /*e280*/  SEL R0, RZ, 0x1, P0 ;  /* 0x00000001ff007807 */ /* 0x000fe40000000000 */
[----:B------:R-:W-:Y:S02]  /*e290*/  MOV R2, 0xe2b0 ;  /* 0x0000e2b000027802 */ /* 0x000fe40000000f00 */
[----:B------:R-:W-:Y:S05]  /*e2a0*/  CALL.REL.NOINC `($__internal_3_$__cuda_sm70_votesync_ballot) ;  /* 0x0000120000007944 */ /* 0x000fea0003c00000 */
[----:B------:R-:W-:Y:S01]  /*e2b0*/  MOV R6, R0 ;  /* 0x0000000000067202 */ /* 0x000fe20000000f00 */
[----:B------:R-:W-:Y:S05]  /*e2c0*/  BRA `(.L_x_95) ;  /* 0xffff233000007947 */ /* 0x000fea000383ffff */
.L_x_17:
[----:B------:R-:W-:Y:S01]  /*e2d0*/  IMAD.MOV.U32 R5, RZ, RZ, R8 ;  /* 0x000000ffff057224 */ /* 0x000fe200078e0008 */
[----:B--2---:R-:W-:Y:S01]  /*e2e0*/  MOV R3, R13 ;  /* 0x0000000d00037202 */ /* 0x004fe20000000f00 */
[----:B------:R-:W-:Y:S01]  /*e2f0*/  IMAD.MOV.U32 R0, RZ, RZ, 0x1f ;  /* 0x0000001fff007424 */ /* 0x000fe200078e00ff */
[----:B------:R-:W-:Y:S02]  /*e300*/  MOV R2, 0xe320 ;  /* 0x0000e32000027802 */ /* 0x000fe40000000f00 */
[----:B-1----:R-:W-:Y:S05]  /*e310*/  CALL.REL.NOINC `($__internal_1_$__cuda_sm70_shflsync_idx_p) ;  /* 0x000010d000007944 */ /* 0x002fea0003c00000 */
[----:B------:R-:W-:Y:S01]  /*e320*/  IMAD.MOV.U32 R11, RZ, RZ, R0 ;  /* 0x000000ffff0b7224 */ /* 0x000fe200078e0000 */
[----:B------:R-:W-:Y:S01]  /*e330*/  MOV R5, R7 ;  /* 0x0000000700057202 */ /* 0x000fe20000000f00 */
[----:B------:R-:W-:Y:S01]  /*e340*/  IMAD.MOV.U32 R7, RZ, RZ, RZ ;  /* 0x000000ffff077224 */ /* 0x000fe200078e00ff */
[----:B------:R-:W-:Y:S01]  /*e350*/  MOV R3, R13 ;  /* 0x0000000d00037202 */ /* 0x000fe20000000f00 */
[----:B------:R-:W-:Y:S01]  /*e360*/  IMAD.MOV.U32 R0, RZ, RZ, 0x1f ;  /* 0x0000001fff007424 */ /* 0x000fe200078e00ff */
[----:B------:R-:W-:-:S02]  /*e370*/  MOV R2, 0xe390 ;  /* 0x0000e39000027802 */ /* 0x000fc40000000f00 */
[----:B------:R-:W-:Y:S05]  /*e380*/  CALL.REL.NOINC `($__internal_1_$__cuda_sm70_shflsync_idx_p) ;  /* 0x0000106000007944 */ /* 0x000fea0003c00000 */
[----:B------:R-:W-:Y:S01]  /*e390*/  MOV R10, R0 ;  /* 0x00000000000a7202 */ /* 0x000fe20000000f00 */
[----:B------:R-:W-:Y:S05]  /*e3a0*/  BRA `(.L_x_96) ;  /* 0xffff22a000007947 */ /* 0x000fea000383ffff */
.L_x_20:
[----:B------:R-:W-:Y:S01]  /*e3b0*/  IMAD.MOV.U32 R5, RZ, RZ, R4 ;  /* 0x000000ffff057224 */ /* 0x000fe200078e0004 */
[----:B------:R-:W-:-:S02]  /*e3c0*/  MOV R0, 0x1f ;  /* 0x0000001f00007802 */ /* 0x000fc40000000f00 */
[----:B------:R-:W-:Y:S02]  /*e3d0*/  MOV R2, 0xe3f0 ;  /* 0x0000e3f000027802 */ /* 0x000fe40000000f00 */
[----:B-1----:R-:W-:Y:S05]  /*e3e0*/  CALL.REL.NOINC `($__internal_1_$__cuda_sm70_shflsync_idx_p) ;  /* 0x0000100000007944 */ /* 0x002fea0003c00000 */
[----:B------:R-:W-:Y:S01]  /*e3f0*/  MOV R7, R0 ;  /* 0x0000000000077202 */ /* 0x000fe20000000f00 */
[----:B------:R-:W-:Y:S05]  /*e400*/  BRA `(.L_x_19) ;  /* 0xffff22a000007947 */ /* 0x000fea000383ffff */
.L_x_34:
[----:B------:R1:W5:Y:S01]  /*e410*/  LDL R2, [R1] ;  /* 0x0000000001027983 */ /* 0x0003620000100800 */
[----:B------:R-:W-:Y:S01]  /*e420*/  IMAD.MOV.U32 R5, RZ, RZ, 0x2 ;  /* 0x00000002ff057424 */ /* 0x000fe200078e00ff */
[----:B------:R-:W-:Y:S01]  /*e430*/  MOV R7, 0x1f ;  /* 0x0000001f00077802 */ /* 0x000fe20000000f00 */
[----:B------:R-:W-:Y:S01]  /*e440*/  IMAD.MOV.U32 R6, RZ, RZ, -0x1 ;  /* 0xffffffffff067424 */ /* 0x000fe200078e00ff */
[----:B------:R-:W-:Y:S02]  /*e450*/  MOV R3, 0xe470 ;  /* 0x0000e47000037802 */ /* 0x000fe40000000f00 */
[----:B-1---5:R-:W-:Y:S05]  /*e460*/  CALL.REL.NOINC `($__internal_0_$__cuda_sm70_shflsync_bfly_p) ;  /* 0x00000f3000007944 */ /* 0x022fea0003c00000 */
[----:B------:R-:W2:Y:S01]  /*e470*/  LDL.LU R0, [R1] ;  /* 0x0000000001007983 */ /* 0x000ea20000300800 */
[----:B------:R-:W-:Y:S01]  /*e480*/  MOV R3, 0xe4d0 ;  /* 0x0000e4d000037802 */ /* 0x000fe20000000f00 */
[----:B--2---:R-:W-:Y:S01]  /*e490*/  FADD.FTZ R0, R0, R5 ;  /* 0x0000000500007221 */ /* 0x004fe20000010000 */
[----:B------:R-:W-:-:S04]  /*e4a0*/  MOV R5, 0x1 ;  /* 0x0000000100057802 */ /* 0x000fc80000000f00 */
[----:B------:R-:W-:Y:S02]  /*e4b0*/  MOV R2, R0 ;  /* 0x0000000000027202 */ /* 0x000fe40000000f00 */
[----:B------:R-:W-:Y:S05]  /*e4c0*/  CALL.REL.NOINC `($__internal_0_$__cuda_sm70_shflsync_bfly_p) ;  /* 0x00000ed000007944 */ /* 0x000fea0003c00000 */
[----:B------:R1:W5:Y:S01]  /*e4d0*/  LDL R2, [R1+0x4] ;  /* 0x0000040001027983 */ /* 0x0003620000100800 */
[----:B------:R-:W-:Y:S01]  /*e4e0*/  FADD.FTZ R0, R0, R5 ;  /* 0x0000000500007221 */ /* 0x000fe20000010000 */
[----:B------:R-:W-:Y:S02]  /*e4f0*/  MOV R5, 0x2 ;  /* 0x0000000200057802 */ /* 0x000fe40000000f00 */
[----:B------:R-:W-:Y:S02]  /*e500*/  MOV R3, 0xe520 ;  /* 0x0000e52000037802 */ /* 0x000fe40000000f00 */
[----:B-1---5:R-:W-:Y:S05]  /*e510*/  CALL.REL.NOINC `($__internal_0_$__cuda_sm70_shflsync_bfly_p) ;  /* 0x00000e8000007944 */ /* 0x022fea0003c00000 */
[----:B------:R-:W2:Y:S01]  /*e520*/  LDL.LU R2, [R1+0x4] ;  /* 0x0000040001027983 */ /* 0x000ea20000300800 */
[----:B------:R-:W-:Y:S01]  /*e530*/  MOV R3, 0xe580 ;  /* 0x0000e58000037802 */ /* 0x000fe20000000f00 */
[----:B--2---:R-:W-:Y:S01]  /*e540*/  FADD.FTZ R4, R2, R5 ;  /* 0x0000000502047221 */ /* 0x004fe20000010000 */
[----:B------:R-:W-:-:S04]  /*e550*/  MOV R5, 0x1 ;  /* 0x0000000100057802 */ /* 0x000fc80000000f00 */
[----:B------:R-:W-:Y:S02]  /*e560*/  MOV R2, R4 ;  /* 0x0000000400027202 */ /* 0x000fe40000000f00 */
[----:B------:R-:W-:Y:S05]  /*e570*/  CALL.REL.NOINC `($__internal_0_$__cuda_sm70_shflsync_bfly_p) ;  /* 0x00000e2000007944 */ /* 0x000fea0003c00000 */
[----:B------:R-:W-:Y:S01]  /*e580*/  MOV R3, R5 ;  /* 0x0000000500037202 */ /* 0x000fe20000000f00 */
[----:B------:R-:W-:Y:S05]  /*e590*/  BRA `(.L_x_97) ;  /* 0xffffa2e000007947 */ /* 0x000fea000383ffff */
.L_x_41:
[----:B--234-:R-:W-:Y:S01]  /*e5a0*/  IMAD.MOV.U32 R5, RZ, RZ, R12 ;  /* 0x000000ffff057224 */ /* 0x01cfe200078e000c */
[----:B------:R-:W-:Y:S01]  /*e5b0*/  MOV R3, RZ ;  /* 0x000000ff00037202 */ /* 0x000fe20000000f00 */
[----:B------:R-:W-:Y:S01]  /*e5c0*/  IMAD.MOV.U32 R0, RZ, RZ, 0x181f ;  /* 0x0000181fff007424 */ /* 0x000fe200078e00ff */
[----:B------:R-:W-:Y:S02]  /*e5d0*/  MOV R2, 0xe5f0 ;  /* 0x0000e5f000027802 */ /* 0x000fe40000000f00 */
[----:B-1----:R-:W-:Y:S05]  /*e5e0*/  CALL.REL.NOINC `($__internal_1_$__cuda_sm70_shflsync_idx_p) ;  /* 0x00000e0000007944 */ /* 0x002fea0003c00000 */
[----:B------:R-:W-:Y:S01]  /*e5f0*/  MOV R10, R0 ;  /* 0x00000000000a7202 */ /* 0x000fe20000000f00 */
[----:B------:R-:W-:Y:S05]  /*e600*/  BRA `(.L_x_98) ;  /* 0xffffbf8000007947 */ /* 0x000fea000383ffff */
.L_x_42:
[----:B------:R-:W-:Y:S01]  /*e610*/  IMAD.MOV.U32 R5, RZ, RZ, R14 ;  /* 0x000000ffff057224 */ /* 0x000fe200078e000e */
[----:B------:R-:W-:Y:S01]  /*e620*/  MOV R3, RZ ;  /* 0x000000ff00037202 */ /* 0x000fe20000000f00 */
[----:B------:R-:W-:Y:S01]  /*e630*/  IMAD.MOV.U32 R0, RZ, RZ, 0x181f ;  /* 0x0000181fff007424 */ /* 0x000fe200078e00ff */
[----:B------:R-:W-:Y:S02]  /*e640*/  MOV R2, 0xe660 ;  /* 0x0000e66000027802 */ /* 0x000fe40000000f00 */
[----:B-123--:R-:W-:Y:S05]  /*e650*/  CALL.REL.NOINC `($__internal_1_$__cuda_sm70_shflsync_idx_p) ;  /* 0x00000d9000007944 */ /* 0x00efea0003c00000 */
[----:B------:R-:W-:Y:S05]  /*e660*/  BRA `(.L_x_99) ;  /* 0xffffbf4000007947 */ /* 0x000fea000383ffff */
.L_x_45:
[----:B--2---:R-:W-:Y:S01]  /*e670*/  IMAD.MOV.U32 R5, RZ, RZ, R12 ;  /* 0x000000ffff057224 */ /* 0x004fe200078e000c */
[----:B------:R-:W-:Y:S01]  /*e680*/  MOV R3, 0x1 ;  /* 0x0000000100037802 */ /* 0x000fe20000000f00 */
[----:B------:R-:W-:Y:S01]  /*e690*/  IMAD.MOV.U32 R0, RZ, RZ, 0x181f ;  /* 0x0000181fff007424 */ /* 0x000fe200078e00ff */
[----:B------:R-:W-:-:S02]  /*e6a0*/  MOV R2, 0xe6c0 ;  /* 0x0000e6c000027802 */ /* 0x000fc40000000f00 */
[----:B-1-34-:R-:W-:Y:S05]  /*e6b0*/  CALL.REL.NOINC `($__internal_1_$__cuda_sm70_shflsync_idx_p) ;  /* 0x00000d3000007944 */ /* 0x01afea0003c00000 */
[----:B------:R-:W-:Y:S01]  /*e6c0*/  IMAD.MOV.U32 R10, RZ, RZ, R0 ;  /* 0x000000ffff0a7224 */ /* 0x000fe200078e0000 */
[----:B------:R-:W-:Y:S01]  /*e6d0*/  MOV R3, 0x1 ;  /* 0x0000000100037802 */ /* 0x000fe20000000f00 */
[----:B------:R-:W-:Y:S01]  /*e6e0*/  IMAD.MOV.U32 R5, RZ, RZ, R14 ;  /* 0x000000ffff057224 */ /* 0x000fe200078e000e */
[----:B------:R-:W-:-:S02]  /*e6f0*/  MOV R0, 0x181f ;  /* 0x0000181f00007802 */ /* 0x000fc40000000f00 */
[----:B------:R-:W-:Y:S02]  /*e700*/  MOV R2, 0xe720 ;  /* 0x0000e72000027802 */ /* 0x000fe40000000f00 */
[----:B------:R-:W-:Y:S05]  /*e710*/  CALL.REL.NOINC `($__internal_1_$__cuda_sm70_shflsync_idx_p) ;  /* 0x00000cd000007944 */ /* 0x000fea0003c00000 */
[----:B------:R-:W-:Y:S05]  /*e720*/  BRA `(.L_x_100) ;  /* 0xffffc06000007947 */ /* 0x000fea000383ffff */
.L_x_48:
[----:B-1----:R-:W-:Y:S01]  /*e730*/  IMAD.MOV.U32 R5, RZ, RZ, R12 ;  /* 0x000000ffff057224 */ /* 0x002fe200078e000c */
[----:B------:R-:W-:Y:S01]  /*e740*/  MOV R3, 0x2 ;  /* 0x0000000200037802 */ /* 0x000fe20000000f00 */
[----:B--2---:R-:W-:Y:S01]  /*e750*/  IMAD.MOV.U32 R0, RZ, RZ, 0x181f ;  /* 0x0000181fff007424 */ /* 0x004fe200078e00ff */
[----:B------:R-:W-:Y:S02]  /*e760*/  MOV R2, 0xe780 ;  /* 0x0000e78000027802 */ /* 0x000fe40000000f00 */
[----:B---34-:R-:W-:Y:S05]  /*e770*/  CALL.REL.NOINC `($__internal_1_$__cuda_sm70_shflsync_idx_p) ;  /* 0x00000c7000007944 */ /* 0x018fea0003c00000 */
[----:B------:R-:W-:Y:S01]  /*e780*/  MOV R10, R0 ;  /* 0x00000000000a7202 */ /* 0x000fe20000000f00 */
[----:B------:R-:W-:Y:S05]  /*e790*/  BRA `(.L_x_101) ;  /* 0xffffc1d000007947 */ /* 0x000fea000383ffff */
.L_x_49:
[----:B-1----:R-:W-:Y:S01]  /*e7a0*/  IMAD.MOV.U32 R5, RZ, RZ, R14 ;  /* 0x000000ffff057224 */ /* 0x002fe200078e000e */
[----:B------:R-:W-:Y:S01]  /*e7b0*/  MOV R3, 0x2 ;  /* 0x0000000200037802 */ /* 0x000fe20000000f00 */
[----:B--2---:R-:W-:Y:S01]  /*e7c0*/  IMAD.MOV.U32 R0, RZ, RZ, 0x181f ;  /* 0x0000181fff007424 */ /* 0x004fe200078e00ff */
[----:B------:R-:W-:Y:S02]  /*e7d0*/  MOV R2, 0xe7f0 ;  /* 0x0000e7f000027802 */ /* 0x000fe40000000f00 */
[----:B---34-:R-:W-:Y:S05]  /*e7e0*/  CALL.REL.NOINC `($__internal_1_$__cuda_sm70_shflsync_idx_p) ;  /* 0x00000c0000007944 */ /* 0x018fea0003c00000 */
[----:B------:R-:W-:Y:S05]  /*e7f0*/  BRA `(.L_x_102) ;  /* 0xffffc19000007947 */ /* 0x000fea000383ffff */
.L_x_52:
[----:B-1----:R-:W-:Y:S01]  /*e800*/  IMAD.MOV.U32 R5, RZ, RZ, R12 ;  /* 0x000000ffff057224 */ /* 0x002fe200078e000c */
[----:B------:R-:W-:Y:S01]  /*e810*/  MOV R3, 0x3 ;  /* 0x0000000300037802 */ /* 0x000fe20000000f00 */
[----:B----4-:R-:W-:Y:S01]  /*e820*/  IMAD.MOV.U32 R0, RZ, RZ, 0x181f ;  /* 0x0000181fff007424 */ /* 0x010fe200078e00ff */
[----:B------:R-:W-:-:S02]  /*e830*/  MOV R2, 0xe850 ;  /* 0x0000e85000027802 */ /* 0x000fc40000000f00 */
[----:B--23--:R-:W-:Y:S05]  /*e840*/  CALL.REL.NOINC `($__internal_1_$__cuda_sm70_shflsync_idx_p) ;  /* 0x00000ba000007944 */ /* 0x00cfea0003c00000 */
[----:B------:R-:W-:Y:S01]  /*e850*/  IMAD.MOV.U32 R8, RZ, RZ, R0 ;  /* 0x000000ffff087224 */ /* 0x000fe200078e0000 */
[----:B------:R-:W-:Y:S01]  /*e860*/  MOV R3, 0x3 ;  /* 0x0000000300037802 */ /* 0x000fe20000000f00 */
[----:B------:R-:W-:Y:S01]  /*e870*/  IMAD.MOV.U32 R5, RZ, RZ, R14 ;  /* 0x000000ffff057224 */ /* 0x000fe200078e000e */
[----:B------:R-:W-:-:S02]  /*e880*/  MOV R0, 0x181f ;  /* 0x0000181f00007802 */ /* 0x000fc40000000f00 */
[----:B------:R-:W-:Y:S02]  /*e890*/  MOV R2, 0xe8b0 ;  /* 0x0000e8b000027802 */ /* 0x000fe40000000f00 */
[----:B------:R-:W-:Y:S05]  /*e8a0*/  CALL.REL.NOINC `($__internal_1_$__cuda_sm70_shflsync_idx_p) ;  /* 0x00000b4000007944 */ /* 0x000fea0003c00000 */
[----:B------:R-:W-:Y:S05]  /*e8b0*/  BRA `(.L_x_103) ;  /* 0xffffc2c000007947 */ /* 0x000fea000383ffff */
.L_x_54:
[----:B------:R-:W-:Y:S01]  /*e8c0*/  IMAD.MOV.U32 R5, RZ, RZ, R12 ;  /* 0x000000ffff057224 */ /* 0x000fe200078e000c */
[----:B------:R-:W-:Y:S01]  /*e8d0*/  MOV R3, RZ ;  /* 0x000000ff00037202 */ /* 0x000fe20000000f00 */
[----:B------:R-:W-:Y:S01]  /*e8e0*/  IMAD.MOV.U32 R0, RZ, RZ, 0x1c1f ;  /* 0x00001c1fff007424 */ /* 0x000fe200078e00ff */
[----:B------:R-:W-:Y:S02]  /*e8f0*/  MOV R2, 0xe910 ;  /* 0x0000e91000027802 */ /* 0x000fe40000000f00 */
[----:B------:R-:W-:Y:S05]  /*e900*/  CALL.REL.NOINC `($__internal_1_$__cuda_sm70_shflsync_idx_p) ;  /* 0x00000ae000007944 */ /* 0x000fea0003c00000 */
[----:B------:R-:W-:Y:S01]  /*e910*/  MOV R4, R0 ;  /* 0x0000000000047202 */ /* 0x000fe20000000f00 */
[----:B------:R-:W-:Y:S05]  /*e920*/  BRA `(.L_x_104) ;  /* 0xffffc63000007947 */ /* 0x000fea000383ffff */
.L_x_55:
[----:B------:R-:W-:Y:S01]  /*e930*/  IMAD.MOV.U32 R5, RZ, RZ, R14 ;  /* 0x000000ffff057224 */ /* 0x000fe200078e000e */
[----:B------:R-:W-:Y:S01]  /*e940*/  MOV R3, RZ ;  /* 0x000000ff00037202 */ /* 0x000fe20000000f00 */
[----:B------:R-:W-:Y:S01]  /*e950*/  IMAD.MOV.U32 R0, RZ, RZ, 0x1c1f ;  /* 0x00001c1fff007424 */ /* 0x000fe200078e00ff */
[----:B------:R-:W-:Y:S02]  /*e960*/  MOV R2, 0xe980 ;  /* 0x0000e98000027802 */ /* 0x000fe40000000f00 */
[----:B-12---:R-:W-:Y:S05]  /*e970*/  CALL.REL.NOINC `($__internal_1_$__cuda_sm70_shflsync_idx_p) ;  /* 0x00000a7000007944 */ /* 0x006fea0003c00000 */
[----:B------:R-:W-:Y:S05]  /*e980*/  BRA `(.L_x_105) ;  /* 0xffffc5f000007947 */ /* 0x000fea000383ffff */
.L_x_58:
[----:B------:R-:W-:Y:S01]  /*e990*/  IMAD.MOV.U32 R5, RZ, RZ, R12 ;  /* 0x000000ffff057224 */ /* 0x000fe200078e000c */
[----:B----4-:R-:W-:Y:S01]  /*e9a0*/  MOV R3, 0x1 ;  /* 0x0000000100037802 */ /* 0x010fe20000000f00 */
[----:B------:R-:W-:Y:S01]  /*e9b0*/  IMAD.MOV.U32 R0, RZ, RZ, 0x1c1f ;  /* 0x00001c1fff007424 */ /* 0x000fe200078e00ff */
[----:B------:R-:W-:-:S02]  /*e9c0*/  MOV R2, 0xe9e0 ;  /* 0x0000e9e000027802 */ /* 0x000fc40000000f00 */
[----:B-123--:R-:W-:Y:S05]  /*e9d0*/  CALL.REL.NOINC `($__internal_1_$__cuda_sm70_shflsync_idx_p) ;  /* 0x00000a1000007944 */ /* 0x00efea0003c00000 */
[----:B------:R-:W-:Y:S01]  /*e9e0*/  IMAD.MOV.U32 R4, RZ, RZ, R0 ;  /* 0x000000ffff047224 */ /* 0x000fe200078e0000 */
[----:B------:R-:W-:Y:S01]  /*e9f0*/  MOV R3, 0x1 ;  /* 0x0000000100037802 */ /* 0x000fe20000000f00 */
[----:B------:R-:W-:Y:S01]  /*ea00*/  IMAD.MOV.U32 R5, RZ, RZ, R14 ;  /* 0x000000ffff057224 */ /* 0x000fe200078e000e */
[----:B------:R-:W-:-:S02]  /*ea10*/  MOV R0, 0x1c1f ;  /* 0x00001c1f00007802 */ /* 0x000fc40000000f00 */
[----:B------:R-:W-:Y:S02]  /*ea20*/  MOV R2, 0xea40 ;  /* 0x0000ea4000027802 */ /* 0x000fe40000000f00 */
[----:B------:R-:W-:Y:S05]  /*ea30*/  CALL.REL.NOINC `($__internal_1_$__cuda_sm70_shflsync_idx_p) ;  /* 0x000009b000007944 */ /* 0x000fea0003c00000 */
[----:B------:R-:W-:Y:S05]  /*ea40*/  BRA `(.L_x_106) ;  /* 0xffffd19000007947 */ /* 0x000fea000383ffff */
.L_x_62:
[----:B------:R-:W-:Y:S01]  /*ea50*/  IMAD.MOV.U32 R5, RZ, RZ, R11 ;  /* 0x000000ffff057224 */ /* 0x000fe200078e000b */
[----:B------:R-:W-:Y:S01]  /*ea60*/  MOV R3, RZ ;  /* 0x000000ff00037202 */ /* 0x000fe20000000f00 */
[----:B------:R-:W-:Y:S01]  /*ea70*/  IMAD.MOV.U32 R0, RZ, RZ, 0x181f ;  /* 0x0000181fff007424 */ /* 0x000fe200078e00ff */
[----:B------:R-:W-:Y:S02]  /*ea80*/  MOV R2, 0xeaa0 ;  /* 0x0000eaa000027802 */ /* 0x000fe40000000f00 */
[----:B------:R-:W-:Y:S05]  /*ea90*/  CALL.REL.NOINC `($__internal_1_$__cuda_sm70_shflsync_idx_p) ;  /* 0x0000095000007944 */ /* 0x000fea0003c00000 */
[----:B------:R-:W-:Y:S01]  /*eaa0*/  MOV R10, R0 ;  /* 0x00000000000a7202 */ /* 0x000fe20000000f00 */
[----:B------:R-:W-:Y:S05]  /*eab0*/  BRA `(.L_x_107) ;  /* 0xffffe19000007947 */ /* 0x000fea000383ffff */
.L_x_63:
[----:B------:R-:W-:Y:S01]  /*eac0*/  IMAD.MOV.U32 R5, RZ, RZ, R14 ;  /* 0x000000ffff057224 */ /* 0x000fe200078e000e */
[----:B------:R-:W-:Y:S01]  /*ead0*/  MOV R3, RZ ;  /* 0x000000ff00037202 */ /* 0x000fe20000000f00 */
[----:B------:R-:W-:Y:S01]  /*eae0*/  IMAD.MOV.U32 R0, RZ, RZ, 0x181f ;  /* 0x0000181fff007424 */ /* 0x000fe200078e00ff */
[----:B------:R-:W-:Y:S02]  /*eaf0*/  MOV R2, 0xeb10 ;  /* 0x0000eb1000027802 */ /* 0x000fe40000000f00 */
[----:B-12---:R-:W-:Y:S05]  /*eb00*/  CALL.REL.NOINC `($__internal_1_$__cuda_sm70_shflsync_idx_p) ;  /* 0x000008e000007944 */ /* 0x006fea0003c00000 */
[----:B------:R-:W-:Y:S05]  /*eb10*/  BRA `(.L_x_108) ;  /* 0xffffe15000007947 */ /* 0x000fea000383ffff */
.L_x_66:
[----:B--2---:R-:W-:Y:S01]  /*eb20*/  IMAD.MOV.U32 R5, RZ, RZ, R11 ;  /* 0x000000ffff057224 */ /* 0x004fe200078e000b */
[----:B------:R-:W-:Y:S01]  /*eb30*/  MOV R3, 0x1 ;  /* 0x0000000100037802 */ /* 0x000fe20000000f00 */
[----:B----4-:R-:W-:Y:S01]  /*eb40*/  IMAD.MOV.U32 R0, RZ, RZ, 0x181f ;  /* 0x0000181fff007424 */ /* 0x010fe200078e00ff */
[----:B------:R-:W-:-:S02]  /*eb50*/  MOV R2, 0xeb70 ;  /* 0x0000eb7000027802 */ /* 0x000fc40000000f00 */
[----:B-1-3--:R-:W-:Y:S05]  /*eb60*/  CALL.REL.NOINC `($__internal_1_$__cuda_sm70_shflsync_idx_p) ;  /* 0x0000088000007944 */ /* 0x00afea0003c00000 */
[----:B------:R-:W-:Y:S01]  /*eb70*/  IMAD.MOV.U32 R10, RZ, RZ, R0 ;  /* 0x000000ffff0a7224 */ /* 0x000fe200078e0000 */
[----:B------:R-:W-:Y:S01]  /*eb80*/  MOV R3, 0x1 ;  /* 0x0000000100037802 */ /* 0x000fe20000000f00 */
[----:B------:R-:W-:Y:S01]  /*eb90*/  IMAD.MOV.U32 R5, RZ, RZ, R14 ;  /* 0x000000ffff057224 */ /* 0x000fe200078e000e */
[----:B------:R-:W-:-:S02]  /*eba0*/  MOV R0, 0x181f ;  /* 0x0000181f00007802 */ /* 0x000fc40000000f00 */
[----:B------:R-:W-:Y:S02]  /*ebb0*/  MOV R2, 0xebd0 ;  /* 0x0000ebd000027802 */ /* 0x000fe40000000f00 */
[----:B------:R-:W-:Y:S05]  /*ebc0*/  CALL.REL.NOINC `($__internal_1_$__cuda_sm70_shflsync_idx_p) ;  /* 0x0000082000007944 */ /* 0x000fea0003c00000 */
[----:B------:R-:W-:Y:S05]  /*ebd0*/  BRA `(.L_x_109) ;  /* 0xffffe28000007947 */ /* 0x000fea000383ffff */
.L_x_69:
[----:B-1----:R-:W-:Y:S01]  /*ebe0*/  IMAD.MOV.U32 R5, RZ, RZ, R11 ;  /* 0x000000ffff057224 */ /* 0x002fe200078e000b */
[----:B------:R-:W-:Y:S01]  /*ebf0*/  MOV R3, 0x2 ;  /* 0x0000000200037802 */ /* 0x000fe20000000f00 */
[----:B----4-:R-:W-:Y:S01]  /*ec00*/  IMAD.MOV.U32 R0, RZ, RZ, 0x181f ;  /* 0x0000181fff007424 */ /* 0x010fe200078e00ff */
[----:B------:R-:W-:Y:S02]  /*ec10*/  MOV R2, 0xec30 ;  /* 0x0000ec3000027802 */ /* 0x000fe40000000f00 */
[----:B--23--:R-:W-:Y:S05]  /*ec20*/  CALL.REL.NOINC `($__internal_1_$__cuda_sm70_shflsync_idx_p) ;  /* 0x000007c000007944 */ /* 0x00cfea0003c00000 */
[----:B------:R-:W-:Y:S01]  /*ec30*/  MOV R10, R0 ;  /* 0x00000000000a7202 */ /* 0x000fe20000000f00 */
[----:B------:R-:W-:Y:S05]  /*ec40*/  BRA `(.L_x_110) ;  /* 0xffffe3f000007947 */ /* 0x000fea000383ffff */
.L_x_70:
[----:B------:R-:W-:Y:S01]  /*ec50*/  IMAD.MOV.U32 R5, RZ, RZ, R14 ;  /* 0x000000ffff057224 */ /* 0x000fe200078e000e */
[----:B------:R-:W-:Y:S01]  /*ec60*/  MOV R3, 0x2 ;  /* 0x0000000200037802 */ /* 0x000fe20000000f00 */
[----:B----4-:R-:W-:Y:S01]  /*ec70*/  IMAD.MOV.U32 R0, RZ, RZ, 0x181f ;  /* 0x0000181fff007424 */ /* 0x010fe200078e00ff */
[----:B------:R-:W-:Y:S02]  /*ec80*/  MOV R2, 0xeca0 ;  /* 0x0000eca000027802 */ /* 0x000fe40000000f00 */
[----:B-123--:R-:W-:Y:S05]  /*ec90*/  CALL.REL.NOINC `($__internal_1_$__cuda_sm70_shflsync_idx_p) ;  /* 0x0000075000007944 */ /* 0x00efea0003c00000 */
[----:B------:R-:W-:Y:S05]  /*eca0*/  BRA `(.L_x_111) ;  /* 0xffffe3b000007947 */ /* 0x000fea000383ffff */
.L_x_73:
[----:B-1----:R-:W-:Y:S01]  /*ecb0*/  IMAD.MOV.U32 R5, RZ, RZ, R11 ;  /* 0x000000ffff057224 */ /* 0x002fe200078e000b */
[----:B------:R-:W-:Y:S01]  /*ecc0*/  MOV R3, 0x3 ;  /* 0x0000000300037802 */ /* 0x000fe20000000f00 */
[----:B------:R-:W-:Y:S01]  /*ecd0*/  IMAD.MOV.U32 R0, RZ, RZ, 0x181f ;  /* 0x0000181fff007424 */ /* 0x000fe200078e00ff */
[----:B------:R-:W-:-:S02]  /*ece0*/  MOV R2, 0xed00 ;  /* 0x0000ed0000027802 */ /* 0x000fc40000000f00 */
[----:B--234-:R-:W-:Y:S05]  /*ecf0*/  CALL.REL.NOINC `($__internal_1_$__cuda_sm70_shflsync_idx_p) ;  /* 0x000006f000007944 */ /* 0x01cfea0003c00000 */
[----:B------:R-:W-:Y:S01]  /*ed00*/  IMAD.MOV.U32 R10, RZ, RZ, R0 ;  /* 0x000000ffff0a7224 */ /* 0x000fe200078e0000 */
[----:B------:R-:W-:Y:S01]  /*ed10*/  MOV R3, 0x3 ;  /* 0x0000000300037802 */ /* 0x000fe20000000f00 */
[----:B------:R-:W-:Y:S01]  /*ed20*/  IMAD.MOV.U32 R5, RZ, RZ, R14 ;  /* 0x000000ffff057224 */ /* 0x000fe200078e000e */
[----:B------:R-:W-:-:S02]  /*ed30*/  MOV R0, 0x181f ;  /* 0x0000181f00007802 */ /* 0x000fc40000000f00 */
[----:B------:R-:W-:Y:S02]  /*ed40*/  MOV R2, 0xed60 ;  /* 0x0000ed6000027802 */ /* 0x000fe40000000f00 */
[----:B------:R-:W-:Y:S05]  /*ed50*/  CALL.REL.NOINC `($__internal_1_$__cuda_sm70_shflsync_idx_p) ;  /* 0x0000069000007944 */ /* 0x000fea0003c00000 */
[----:B------:R-:W-:Y:S05]  /*ed60*/  BRA `(.L_x_112) ;  /* 0xffffe4e000007947 */ /* 0x000fea000383ffff */
.L_x_75:
[----:B------:R-:W-:Y:S01]  /*ed70*/  IMAD.MOV.U32 R5, RZ, RZ, R131 ;  /* 0x000000ffff057224 */ /* 0x000fe200078e0083 */
[----:B------:R-:W-:Y:S01]  /*ed80*/  MOV R3, RZ ;  /* 0x000000ff00037202 */ /* 0x000fe20000000f00 */
[----:B------:R-:W-:Y:S01]  /*ed90*/  IMAD.MOV.U32 R0, RZ, RZ, 0x1f ;  /* 0x0000001fff007424 */ /* 0x000fe200078e00ff */
[----:B------:R-:W-:Y:S02]  /*eda0*/  MOV R2, 0xedc0 ;  /* 0x0000edc000027802 */ /* 0x000fe40000000f00 */
[----:B--23--:R-:W-:Y:S05]  /*edb0*/  CALL.REL.NOINC `($__internal_1_$__cuda_sm70_shflsync_idx_p) ;  /* 0x0000063000007944 */ /* 0x00cfea0003c00000 */
[----:B------:R-:W-:Y:S01]  /*edc0*/  MOV R9, R0 ;  /* 0x0000000000097202 */ /* 0x000fe20000000f00 */
[----:B------:R-:W-:Y:S05]  /*edd0*/  BRA `(.L_x_113) ;  /* 0xffffe71000007947 */ /* 0x000fea000383ffff */
.L_x_76:
[----:B------:R-:W-:Y:S01]  /*ede0*/  IMAD.MOV.U32 R5, RZ, RZ, R131 ;  /* 0x000000ffff057224 */ /* 0x000fe200078e0083 */
[----:B------:R-:W-:Y:S01]  /*edf0*/  MOV R3, 0x1 ;  /* 0x0000000100037802 */ /* 0x000fe20000000f00 */
[----:B------:R-:W-:Y:S01]  /*ee00*/  IMAD.MOV.U32 R0, RZ, RZ, 0x1f ;  /* 0x0000001fff007424 */ /* 0x000fe200078e00ff */
[----:B------:R-:W-:Y:S02]  /*ee10*/  MOV R2, 0xee30 ;  /* 0x0000ee3000027802 */ /* 0x000fe40000000f00 */
[----:B-1234-:R-:W-:Y:S05]  /*ee20*/  CALL.REL.NOINC `($__internal_1_$__cuda_sm70_shflsync_idx_p) ;  /* 0x000005c000007944 */ /* 0x01efea0003c00000 */
[----:B------:R-:W-:Y:S01]  /*ee30*/  MOV R8, R0 ;  /* 0x0000000000087202 */ /* 0x000fe20000000f00 */
[----:B------:R-:W-:Y:S05]  /*ee40*/  BRA `(.L_x_114) ;  /* 0xffffe6c000007947 */ /* 0x000fea000383ffff */
.L_x_77:
[----:B------:R-:W-:Y:S02]  /*ee50*/  MOV R2, 0x1 ;  /* 0x0000000100027802 */ /* 0x000fe40000000f00 */
[----:B------:R-:W-:-:S02]  /*ee60*/  MOV R3, 0xee80 ;  /* 0x0000ee8000037802 */ /* 0x000fc40000000f00 */
[----:B-1234-:R-:W-:Y:S05]  /*ee70*/  CALL.REL.NOINC `($__internal_2_$__cuda_sm70_shflsync_up_p) ;  /* 0x000005c000007944 */ /* 0x01efea0003c00000 */
[----:B------:R-:W-:Y:S05]  /*ee80*/  BRA `(.L_x_115) ;  /* 0xffffe7b000007947 */ /* 0x000fea000383ffff */
.L_x_78:
[----:B------:R-:W-:Y:S02]  /*ee90*/  MOV R2, 0x2 ;  /* 0x0000000200027802 */ /* 0x000fe40000000f00 */
[----:B------:R-:W-:-:S02]  /*eea0*/  MOV R3, 0xeec0 ;  /* 0x0000eec000037802 */ /* 0x000fc40000000f00 */
[----:B-1-3--:R-:W-:Y:S05]  /*eeb0*/  CALL.REL.NOINC `($__internal_2_$__cuda_sm70_shflsync_up_p) ;  /* 0x0000058000007944 */ /* 0x00afea0003c00000 */
        /* <DEDUP_REMOVED lines=23> */
.L_x_82:
[----:B------:R-:W-:Y:S02]  /*f030*/  MOV R2, 0x1 ;  /* 0x0000000100027802 */ /* 0x000fe40000000f00 */
[----:B------:R-:W-:Y:S02]  /*f040*/  MOV R3, 0xf060 ;  /* 0x0000f06000037802 */ /* 0x000fe40000000f00 */
[----:B---3--:R-:W-:Y:S05]  /*f050*/  CALL.REL.NOINC `($__internal_2_$__cuda_sm70_shflsync_up_p) ;  /* 0x000003e000007944 */ /* 0x008fea0003c00000 */
[----:B------:R-:W-:Y:S01]  /*f060*/  MOV R2, R4 ;  /* 0x0000000400027202 */ /* 0x000fe20000000f00 */
[----:B------:R-:W-:Y:S05]  /*f070*/  BRA `(.L_x_117) ;  /* 0xffffe82000007947 */ /* 0x000fea000383ffff */
.L_x_83:
[----:B------:R-:W-:Y:S02]  /*f080*/  MOV R2, 0x2 ;  /* 0x0000000200027802 */ /* 0x000fe40000000f00 */
[----:B------:R-:W-:Y:S02]  /*f090*/  MOV R3, 0xf0b0 ;  /* 0x0000f0b000037802 */ /* 0x000fe40000000f00 */
[----:B---3--:R-:W-:Y:S05]  /*f0a0*/  CALL.REL.NOINC `($__internal_2_$__cuda_sm70_shflsync_up_p) ;  /* 0x0000039000007944 */ /* 0x008fea0003c00000 */
        /* <DEDUP_REMOVED lines=23> */
.L_x_85:
[----:B------:R-:W-:Y:S02]  /*f220*/  SEL R0, RZ, 0x1, P0 ;  /* 0x00000001ff007807 */ /* 0x000fe40000000000 */
[----:B------:R-:W-:Y:S02]  /*f230*/  MOV R2, 0xf250 ;  /* 0x0000f25000027802 */ /* 0x000fe40000000f00 */
[----:B--2---:R-:W-:Y:S05]  /*f240*/  CALL.REL.NOINC `($__internal_3_$__cuda_sm70_votesync_ballot) ;  /* 0x0000026000007944 */ /* 0x004fea0003c00000 */
[----:B------:R-:W-:Y:S01]  /*f250*/  MOV R8, R0 ;  /* 0x0000000000087202 */ /* 0x000fe20000000f00 */
[----:B------:R-:W-:Y:S05]  /*f260*/  BRA `(.L_x_119) ;  /* 0xffffe7c000007947 */ /* 0x000fea000383ffff */
.L_x_86:
[----:B------:R-:W-:Y:S01]  /*f270*/  IMAD.MOV.U32 R5, RZ, RZ, R6 ;  /* 0x000000ffff057224 */ /* 0x000fe200078e0006 */
[----:B---3--:R-:W-:Y:S01]  /*f280*/  MOV R3, R12 ;  /* 0x0000000c00037202 */ /* 0x008fe20000000f00 */
[----:B------:R-:W-:Y:S01]  /*f290*/  IMAD.MOV.U32 R0, RZ, RZ, 0x1f ;  /* 0x0000001fff007424 */ /* 0x000fe200078e00ff */
[----:B------:R-:W-:Y:S02]  /*f2a0*/  MOV R2, 0xf2c0 ;  /* 0x0000f2c000027802 */ /* 0x000fe40000000f00 */
[----:B-12---:R-:W-:Y:S05]  /*f2b0*/  CALL.REL.NOINC `($__internal_1_$__cuda_sm70_shflsync_idx_p) ;  /* 0x0000013000007944 */ /* 0x006fea0003c00000 */
[----:B------:R-:W-:Y:S01]  /*f2c0*/  IMAD.MOV.U32 R6, RZ, RZ, R0 ;  /* 0x000000ffff067224 */ /* 0x000fe200078e0000 */
[----:B------:R-:W-:Y:S01]  /*f2d0*/  MOV R3, R12 ;  /* 0x0000000c00037202 */ /* 0x000fe20000000f00 */
[----:B------:R-:W-:Y:S01]  /*f2e0*/  IMAD.MOV.U32 R5, RZ, RZ, R7 ;  /* 0x000000ffff057224 */ /* 0x000fe200078e0007 */
[----:B------:R-:W-:Y:S02]  /*f2f0*/  MOV R0, 0x1f ;  /* 0x0000001f00007802 */ /* 0x000fe40000000f00 */
[----:B------:R-:W-:-:S02]  /*f300*/  MOV R2, 0xf320 ;  /* 0x0000f32000027802 */ /* 0x000fc40000000f00 */
[----:B------:R-:W-:Y:S05]  /*f310*/  CALL.REL.NOINC `($__internal_1_$__cuda_sm70_shflsync_idx_p) ;  /* 0x000000d000007944 */ /* 0x000fea0003c00000 */
[----:B------:R-:W-:Y:S01]  /*f320*/  MOV R7, R0 ;  /* 0x0000000000077202 */ /* 0x000fe20000000f00 */
[----:B------:R-:W-:Y:S05]  /*f330*/  BRA `(.L_x_120) ;  /* 0xffffe73000007947 */ /* 0x000fea000383ffff */
.L_x_89:
[----:B------:R-:W-:Y:S01]  /*f340*/  IMAD.MOV.U32 R5, RZ, RZ, R4 ;  /* 0x000000ffff057224 */ /* 0x000fe200078e0004 */
[----:B------:R-:W-:-:S02]  /*f350*/  MOV R0, 0x1f ;  /* 0x0000001f00007802 */ /* 0x000fc40000000f00 */
[----:B------:R-:W-:Y:S02]  /*f360*/  MOV R2, 0xf380 ;  /* 0x0000f38000027802 */ /* 0x000fe40000000f00 */
[----:B-1234-:R-:W-:Y:S05]  /*f370*/  CALL.REL.NOINC `($__internal_1_$__cuda_sm70_shflsync_idx_p) ;  /* 0x0000007000007944 */ /* 0x01efea0003c00000 */
[----:B------:R-:W-:Y:S01]  /*f380*/  MOV R11, R0 ;  /* 0x00000000000b7202 */ /* 0x000fe20000000f00 */
[----:B------:R-:W-:Y:S05]  /*f390*/  BRA `(.L_x_88) ;  /* 0xffffe73000007947 */ /* 0x000fea000383ffff */
        .weak           $__internal_0_$__cuda_sm70_shflsync_bfly_p
        .type           $__internal_0_$__cuda_sm70_shflsync_bfly_p,@function
        .size           $__internal_0_$__cuda_sm70_shflsync_bfly_p,($__internal_1_$__cuda_sm70_shflsync_idx_p - $__internal_0_$__cuda_sm70_shflsync_bfly_p)
$__internal_0_$__cuda_sm70_shflsync_bfly_p:
[----:B------:R-:W-:Y:S04]  /*f3a0*/  WARPSYNC R6 ;  /* 0x0000000600007348 */ /* 0x000fe80003800000 */
[----:B------:R1:W2:Y:S02]  /*f3b0*/  SHFL.BFLY PT, R5, R2, R5, R7 ;  /* 0x0c00000502057389 */ /* 0x0002a400000e0007 */
[----:B-1----:R-:W-:Y:S02]  /*f3c0*/  MOV R2, R3 ;  /* 0x0000000300027202 */ /* 0x002fe40000000f00 */
[----:B------:R-:W-:-:S04]  /*f3d0*/  MOV R3, 0x0 ;  /* 0x0000000000037802 */ /* 0x000fc80000000f00 */
[----:B--2---:R-:W-:Y:S05]  /*f3e0*/  RET.REL.NODEC R2 `(_ZN7cutlass13device_kernelIN5flash19enable_sm80_to_sm89INS1_16FlashAttnFwdSm80INS1_25CollectiveMainloopFwdSm80ILi8ELi1ELb1EN4cute5tupleIJNS5_1CILi128EEENS7_ILi48EEENS7_ILi256EEEEEELi256ENS_6half_tEfNS_4arch4Sm80ELb0ELb0ELb1ELb1ELb0ELb0ELb1ELb1EEENS1_21CollectiveEpilogueFwdINS6_IJS8_SA_S9_EEENS6_IJNS7_ILi1EEESI_SI_EEESC_SE_Li256ELb1ELb1ELb1ELb0EEENS1_36VarlenDynamicPersistentTileSchedulerILi128ELi48ELi256ELi256ELb1ELb1ELb0ELb0ELb1ELb1EEEEEEEEEvNT_6ParamsE) ;  /* 0xffff0c1002007950 */ /* 0x004fea0003c3ffff */
        .weak           $__internal_1_$__cuda_sm70_shflsync_idx_p
        .type           $__internal_1_$__cuda_sm70_shflsync_idx_p,@function
        .size           $__internal_1_$__cuda_sm70_shflsync_idx_p,($__internal_2_$__cuda_sm70_shflsync_up_p - $__internal_1_$__cuda_sm70_shflsync_idx_p)
$__internal_1_$__cuda_sm70_shflsync_idx_p:
[----:B------:R-:W-:-:S04]  /*f3f0*/  MOV R132, 0xffffffff ;  /* 0xffffffff00847802 */ /* 0x000fc80000000f00 */
[----:B------:R-:W-:Y:S04]  /*f400*/  WARPSYNC R132 ;  /* 0x0000008400007348 */ /* 0x000fe80003800000 */
[----:B------:R1:W2:Y:S02]  /*f410*/  SHFL.IDX PT, R0, R5, R3, R0 ;  /* 0x0000000305007389 */ /* 0x0002a400000e0000 */
[----:B-1----:R-:W-:-:S04]  /*f420*/  MOV R3, 0x0 ;  /* 0x0000000000037802 */ /* 0x002fc80000000f00 */
[----:B--2---:R-:W-:Y:S05]  /*f430*/  RET.REL.NODEC R2 `(_ZN7cutlass13device_kernelIN5flash19enable_sm80_to_sm89INS1_16FlashAttnFwdSm80INS1_25CollectiveMainloopFwdSm80ILi8ELi1ELb1EN4cute5tupleIJNS5_1CILi128EEENS7_ILi48EEENS7_ILi256EEEEEELi256ENS_6half_tEfNS_4arch4Sm80ELb0ELb0ELb1ELb1ELb0ELb0ELb1ELb1EEENS1_21CollectiveEpilogueFwdINS6_IJS8_SA_S9_EEENS6_IJNS7_ILi1EEESI_SI_EEESC_SE_Li256ELb1ELb1ELb1ELb0EEENS1_36VarlenDynamicPersistentTileSchedulerILi128ELi48ELi256ELi256ELb1ELb1ELb0ELb0ELb1ELb1EEEEEEEEEvNT_6ParamsE) ;  /* 0xffff0bc002007950 */ /* 0x004fea0003c3ffff */
        .weak           $__internal_2_$__cuda_sm70_shflsync_up_p
        .type           $__internal_2_$__cuda_sm70_shflsync_up_p,@function
        .size           $__internal_2_$__cuda_sm70_shflsync_up_p,($__internal_3_$__cuda_sm70_votesync_ballot - $__internal_2_$__cuda_sm70_shflsync_up_p)
$__internal_2_$__cuda_sm70_shflsync_up_p:
[----:B------:R-:W-:Y:S02]  /*f440*/  IMAD.MOV.U32 R4, RZ, RZ, RZ ;  /* 0x000000ffff047224 */ /* 0x000fe400078e00ff */
[----:B------:R-:W-:-:S04]  /*f450*/  IMAD.MOV.U32 R10, RZ, RZ, -0x1 ;  /* 0xffffffffff0a7424 */ /* 0x000fc800078e00ff */
[----:B------:R-:W-:Y:S04]  /*f460*/  WARPSYNC R10 ;  /* 0x0000000a00007348 */ /* 0x000fe80003800000 */
[----:B------:R1:W2:Y:S02]  /*f470*/  SHFL.UP PT, R4, R0, R2, R4 ;  /* 0x0400000200047389 */ /* 0x0002a400000e0004 */
[----:B-1----:R-:W-:Y:S02]  /*f480*/  MOV R2, R3 ;  /* 0x0000000300027202 */ /* 0x002fe40000000f00 */
[----:B------:R-:W-:-:S04]  /*f490*/  MOV R3, 0x0 ;  /* 0x0000000000037802 */ /* 0x000fc80000000f00 */
[----:B--2---:R-:W-:Y:S05]  /*f4a0*/  RET.REL.NODEC R2 `(_ZN7cutlass13device_kernelIN5flash19enable_sm80_to_sm89INS1_16FlashAttnFwdSm80INS1_25CollectiveMainloopFwdSm80ILi8ELi1ELb1EN4cute5tupleIJNS5_1CILi128EEENS7_ILi48EEENS7_ILi256EEEEEELi256ENS_6half_tEfNS_4arch4Sm80ELb0ELb0ELb1ELb1ELb0ELb0ELb1ELb1EEENS1_21CollectiveEpilogueFwdINS6_IJS8_SA_S9_EEENS6_IJNS7_ILi1EEESI_SI_EEESC_SE_Li256ELb1ELb1ELb1ELb0EEENS1_36VarlenDynamicPersistentTileSchedulerILi128ELi48ELi256ELi256ELb1ELb1ELb0ELb0ELb1ELb1EEEEEEEEEvNT_6ParamsE) ;  /* 0xffff0b5002007950 */ /* 0x004fea0003c3ffff */
        .weak           $__internal_3_$__cuda_sm70_votesync_ballot
        .type           $__internal_3_$__cuda_sm70_votesync_ballot,@function
        .size           $__internal_3_$__cuda_sm70_votesync_ballot,(.L_x_5142 - $__internal_3_$__cuda_sm70_votesync_ballot)
$__internal_3_$__cuda_sm70_votesync_ballot:
[----:B------:R-:W-:Y:S01]  /*f4b0*/  ISETP.NE.U32.AND P0, PT, R0, 0x1, PT ;  /* 0x000000010000780c */ /* 0x000fe20003f05070 */
[----:B------:R-:W-:-:S04]  /*f4c0*/  IMAD.MOV.U32 R3, RZ, RZ, -0x1 ;  /* 0xffffffffff037424 */ /* 0x000fc800078e00ff */
[----:B------:R-:W-:Y:S08]  /*f4d0*/  WARPSYNC R3 ;  /* 0x0000000300007348 */ /* 0x000ff00003800000 */
[----:B------:R-:W-:-:S04]  /*f4e0*/  VOTE.ANY R0, PT, !P0 ;  /* 0x0000000000007806 */ /* 0x000fc800040e0100 */
[----:B------:R-:W-:Y:S01]  /*f4f0*/  LOP3.LUT R0, R0, R3, RZ, 0xc0, !PT ;  /* 0x0000000300007212 */ /* 0x000fe200078ec0ff */
[----:B------:R-:W-:-:S04]  /*f500*/  IMAD.MOV.U32 R3, RZ, RZ, 0x0 ;  /* 0x00000000ff037424 */ /* 0x000fc800078e00ff */
[----:B------:R-:W-:Y:S05]  /*f510*/  RET.REL.NODEC R2 `(_ZN7cutlass13device_kernelIN5flash19enable_sm80_to_sm89INS1_16FlashAttnFwdSm80INS1_25CollectiveMainloopFwdSm80ILi8ELi1ELb1EN4cute5tupleIJNS5_1CILi128EEENS7_ILi48EEENS7_ILi256EEEEEELi256ENS_6half_tEfNS_4arch4Sm80ELb0ELb0ELb1ELb1ELb0ELb0ELb1ELb1EEENS1_21CollectiveEpilogueFwdINS6_IJS8_SA_S9_EEENS6_IJNS7_ILi1EEESI_SI_EEESC_SE_Li256ELb1ELb1ELb1ELb0EEENS1_36VarlenDynamicPersistentTileSchedulerILi128ELi48ELi256ELi256ELb1ELb1ELb0ELb0ELb1ELb1EEEEEEEEEvNT_6ParamsE) ;  /* 0xffff0ae002007950 */ /* 0x000fea0003c3ffff */
.L_x_121:
        /* <DEDUP_REMOVED lines=14> */
.L_x_5142:


//--------------------- .text._ZN7cutlass13device_kernelIN5flash19enable_sm80_to_sm89INS1_16FlashAttnFwdSm80INS1_25CollectiveMainloopFwdSm80ILi8ELi1ELb0EN4cute5tupleIJNS5_1CILi128EEENS7_ILi32EEENS7_ILi256EEEEEELi256ENS_6half_tEfNS_4arch4Sm80ELb0ELb0ELb1ELb1ELb0ELb1ELb1ELb1EEENS1_21CollectiveEpilogueFwdINS6_IJS8_SA_S9_EEENS6_IJNS7_ILi1EEESI_SI_EEESC_SE_Li256ELb1ELb1ELb1ELb0EEENS1_36VarlenDynamicPersistentTileSchedulerILi128ELi32ELi256ELi256ELb1ELb1ELb0ELb0ELb1ELb1EEEEEEEEEvNT_6ParamsE --------------------------
	.section	.text._ZN7cutlass13device_kernelIN5flash19enable_sm80_to_sm89INS1_16FlashAttnFwdSm80INS1_25CollectiveMainloopFwdSm80ILi8ELi1ELb0EN4cute5tupleIJNS5_1CILi128EEENS7_ILi32EEENS7_ILi256EEEEEELi256ENS_6half_tEfNS_4arch4Sm80ELb0ELb0ELb1ELb1ELb0ELb1ELb1ELb1EEENS1_21CollectiveEpilogueFwdINS6_IJS8_SA_S9_EEENS6_IJNS7_ILi1EEESI_SI_EEESC_SE_Li256ELb1ELb1ELb1ELb0EEENS1_36VarlenDynamicPersistentTileSchedulerILi128ELi32ELi256ELi256ELb1ELb1ELb0ELb0ELb1ELb1EEEEEEEEEvNT_6ParamsE,"ax",@progbits
	.sectioninfo	@"SHI_REGISTERS=255"
	.align	128
.text._ZN7cutlass13device_kernelIN5flash19enable_sm80_to_sm89INS1_16FlashAttnFwdSm80INS1_25CollectiveMainloopFwdSm80ILi8ELi1ELb0EN4cute5tupleIJNS5_1CILi128EEENS7_ILi32EEENS7_ILi256EEEEEELi256ENS_6half_tEfNS_4arch4Sm80ELb0ELb0ELb1ELb1ELb0ELb1ELb1ELb1EEENS1_21CollectiveEpilogueFwdINS6_IJS8_SA_S9_EEENS6_IJNS7_ILi1EEESI_SI_EEESC_SE_Li256ELb1ELb1ELb1ELb0EEENS1_36VarlenDynamicPersistentTileSchedulerILi128ELi32ELi256ELi256ELb1ELb1ELb0ELb0ELb1ELb1EEEEEEEEEvNT_6ParamsE:
        .type           _ZN7cutlass13device_kernelIN5flash19enable_sm80_to_sm89INS1_16FlashAttnFwdSm80INS1_25CollectiveMainloopFwdSm80ILi8ELi1ELb0EN4cute5tupleIJNS5_1CILi128EEENS7_ILi32EEENS7_ILi256EEEEEELi256ENS_6half_tEfNS_4arch4Sm80ELb0ELb0ELb1ELb1ELb0ELb1ELb1ELb1EEENS1_21CollectiveEpilogueFwdINS6_IJS8_SA_S9_EEENS6_IJNS7_ILi1EEESI_SI_EEESC_SE_Li256ELb1ELb1ELb1ELb0EEENS1_36VarlenDynamicPersistentTileSchedulerILi128ELi32ELi256ELi256ELb1ELb1ELb0ELb0ELb1ELb1EEEEEEEEEvNT_6ParamsE,@function
        .size           _ZN7cutlass13device_kernelIN5flash19enable_sm80_to_sm89INS1_16FlashAttnFwdSm80INS1_25CollectiveMainloopFwdSm80ILi8ELi1ELb0EN4cute5tupleIJNS5_1CILi128EEENS7_ILi32EEENS7_ILi256EEEEEELi256ENS_6half_tEfNS_4arch4Sm80ELb0ELb0ELb1ELb1ELb0ELb1ELb1ELb1EEENS1_21CollectiveEpilogueFwdINS6_IJS8_SA_S9_EEENS6_IJNS7_ILi1EEESI_SI_EEESC_SE_Li256ELb1ELb1ELb1ELb0EEENS1_36VarlenDynamicPersistentTileSchedulerILi128ELi32ELi256ELi256ELb1ELb1ELb0ELb0ELb1ELb1EEEEEEEEEvNT_6ParamsE,(.L_x_5147 - _ZN7cutlass13device_kernelIN5flash19enable_sm80_to_sm89INS1_16FlashAttnFwdSm80INS1_25CollectiveMainloopFwdSm80ILi8ELi1ELb0EN4cute5tupleIJNS5_1CILi128EEENS7_ILi32EEENS7_ILi256EEEEEELi256ENS_6half_tEfNS_4arch4Sm80ELb0ELb0ELb1ELb1ELb0ELb1ELb1ELb1EEENS1_21CollectiveEpilogueFwdINS6_IJS8_SA_S9_EEENS6_IJNS7_ILi1EEESI_SI_EEESC_SE_Li256ELb1ELb1ELb1ELb0EEENS1_36VarlenDynamicPersistentTileSchedulerILi128ELi32ELi256ELi256ELb1ELb1ELb0ELb0ELb1ELb1EEEEEEEEEvNT_6ParamsE)
        .other          _ZN7cutlass13device_kernelIN5flash19enable_sm80_to_sm89INS1_16FlashAttnFwdSm80INS1_25CollectiveMainloopFwdSm80ILi8ELi1ELb0EN4cute5tupleIJNS5_1CILi128EEENS7_ILi32EEENS7_ILi256EEEEEELi256ENS_6half_tEfNS_4arch4Sm80ELb0ELb0ELb1ELb1ELb0ELb1ELb1ELb1EEENS1_21CollectiveEpilogueFwdINS6_IJS8_SA_S9_EEENS6_IJNS7_ILi1EEESI_SI_EEESC_SE_Li256ELb1ELb1ELb1ELb0EEENS1_36VarlenDynamicPersistentTileSchedulerILi128ELi32ELi256ELi256ELb1ELb1ELb0ELb0ELb1ELb1EEEEEEEEEvNT_6ParamsE,@"STO_CUDA_ENTRY STV_DEFAULT"
_ZN7cutlass13device_kernelIN5flash19enable_sm80_to_sm89INS1_16FlashAttnFwdSm80INS1_25CollectiveMainloopFwdSm80ILi8ELi1ELb0EN4cute5tupleIJNS5_1CILi128EEENS7_ILi32EEENS7_ILi256EEEEEELi256ENS_6half_tEfNS_4arch4Sm80ELb0ELb0ELb1ELb1ELb0ELb1ELb1ELb1EEENS1_21CollectiveEpilogueFwdINS6_IJS8_SA_S9_EEENS6_IJNS7_ILi1EEESI_SI_EEESC_SE_Li256ELb1ELb1ELb1ELb0EEENS1_36VarlenDynamicPersistentTileSchedulerILi128ELi32ELi256ELi256ELb1ELb1ELb0ELb0ELb1ELb1EEEEEEEEEvNT_6ParamsE:
[----:B------:R-:W-:-:S03]  /*0000*/  MOV R1, c[0x0][0x28] ;  /* 0x00000a0000017a02 */ /* 0x000fc60000000f00 */
[----:B------:R-:W1:Y:S01]  /*0010*/  S2R R2, SR_TID.X ;  /* 0x0000000000027919 */ /* 0x000e620000002100 */
[----:B------:R-:W-:Y:S01]  /*0020*/  IADD3 R1, R1, -0x10, RZ ;  /* 0xfffffff001017810 */ /* 0x000fe20007ffe0ff */
[----:B------:R-:W-:Y:S01]  /*0030*/  ULDC.64 UR6, c[0x0][0x118] ;  /* 0x0000460000067ab9 */ /* 0x000fe20000000a00 */
[----:B-1----:R-:W-:-:S05]  /*0040*/  SHF.R.U32.HI R0, RZ, 0x5, R2 ;  /* 0x00000005ff007819 */ /* 0x002fca0000011602 */
[----:B------:R-:W1:Y:S02]  /*0050*/  SHFL.IDX PT, R3, R0, RZ, 0x1f ;  /* 0x00001fff00037589 */ /* 0x000e6400000e0000 */
[----:B-1----:R-:W-:Y:S02]  /*0060*/  ISETP.NE.AND P0, PT, R3, RZ, PT ;  /* 0x000000ff0300720c */ /* 0x002fe40003f05270 */
[----:B------:R1:W-:Y:S11]  /*0070*/  STL [R1], R3 ;  /* 0x0000000301007387 */ /* 0x0003f60000100800 */
[----:B------:R-:W-:Y:S06]  /*0080*/  @P0 BAR.SYNC.DEFER_BLOCKING 0x5, 0x100 ;  /* 0x0144000000000b1d */ /* 0x000fec0000010000 */
[----:B------:R-:W2:Y:S04]  /*0090*/  @P0 LDS.128 R208, [0x20080] ;  /* 0x02008000ffd00984 */ /* 0x000ea80000000c00 */
[----:B------:R-:W-:Y:S06]  /*00a0*/  @P0 BAR.ARV 0x4, 0x100 ;  /* 0x0104000000000b1d */ /* 0x000fec0000002000 */
[----:B------:R-:W-:Y:S05]  /*00b0*/  @P0 BRA `(.L_x_122) ;  /* 0x00000a7000000947 */ /* 0x000fea0003800000 */
[----:B-1----:R-:W-:Y:S01]  /*00c0*/  LOP3.LUT R13, R2, 0x1f, RZ, 0xc0, !PT ;  /* 0x0000001f020d7812 */ /* 0x002fe200078ec0ff */
[----:B------:R-:W-:Y:S01]  /*00d0*/  CS2R R8, SRZ ;  /* 0x0000000000087805 */ /* 0x000fe2000001ff00 */
[----:B------:R-:W-:-:S02]  /*00e0*/  IMAD.MOV.U32 R7, RZ, RZ, RZ ;  /* 0x000000ffff077224 */ /* 0x000fc400078e00ff */
[----:B------:R-:W-:-:S04]  /*00f0*/  ISETP.NE.AND P6, PT, R13, 0x1f, PT ;  /* 0x0000001f0d00780c */ /* 0x000fc80003fc5270 */
[----:B------:R-:W-:-:S13]  /*0100*/  ISETP.GE.OR P0, PT, R13, c[0x0][0x53c], !P6 ;  /* 0x00014f000d007a0c */ /* 0x000fda0007706670 */
[----:B------:R-:W-:Y:S02]  /*0110*/  @!P0 IMAD.MOV.U32 R4, RZ, RZ, 0x4 ;  /* 0x00000004ff048424 */ /* 0x000fe400078e00ff */
[----:B------:R-:W-:Y:S02]  /*0120*/  @!P0 IMAD.MOV.U32 R2, RZ, RZ, 0x4 ;  /* 0x00000004ff028424 */ /* 0x000fe400078e00ff */
[----:B------:R-:W-:-:S04]  /*0130*/  @!P0 IMAD.WIDE.U32 R4, R13, R4, c[0x0][0x580] ;  /* 0x000160000d048625 */ /* 0x000fc800078e0004 */
[C---:B------:R-:W-:Y:S01]  /*0140*/  @!P0 IMAD.WIDE.U32 R2, R13.reuse, R2, c[0x0][0x578] ;  /* 0x00015e000d028625 */ /* 0x040fe200078e0002 */
[----:B------:R-:W3:Y:S04]  /*0150*/  @!P0 LDG.E R8, [R4.64] ;  /* 0x0000000604088981 */ /* 0x000ee8000c1e1900 */
[----:B------:R-:W3:Y:S01]  /*0160*/  @!P0 LDG.E R7, [R2.64] ;  /* 0x0000000602078981 */ /* 0x000ee2000c1e1900 */
[C---:B------:R-:W-:Y:S01]  /*0170*/  ISETP.NE.AND P5, PT, R13.reuse, RZ, PT ;  /* 0x000000ff0d00720c */ /* 0x040fe20003fa5270 */
[----:B------:R-:W1:Y:S01]  /*0180*/  S2UR UR4, SR_CTAID.X ;  /* 0x00000000000479c3 */ /* 0x000e620000002500 */
[C---:B------:R-:W-:Y:S02]  /*0190*/  ISETP.GE.U32.AND P4, PT, R13.reuse, 0x2, PT ;  /* 0x000000020d00780c */ /* 0x040fe40003f86070 */
[----:B------:R-:W-:-:S02]  /*01a0*/  ISETP.GE.U32.AND P3, PT, R13, 0x4, PT ;  /* 0x000000040d00780c */ /* 0x000fc40003f66070 */
[C---:B------:R-:W-:Y:S02]  /*01b0*/  ISETP.GE.U32.AND P2, PT, R13.reuse, 0x8, PT ;  /* 0x000000080d00780c */ /* 0x040fe40003f46070 */
[----:B------:R-:W-:Y:S01]  /*01c0*/  ISETP.GE.U32.AND P1, PT, R13, 0x10, PT ;  /* 0x000000100d00780c */ /* 0x000fe20003f26070 */
[----:B---3--:R-:W-:-:S05]  /*01d0*/  IMAD R4, R8, R7, RZ ;  /* 0x0000000708047224 */ /* 0x008fca00078e02ff */
[----:B------:R-:W3:Y:S02]  /*01e0*/  SHFL.UP PT, R0, R4, 0x1, RZ ;  /* 0x0420000004007989 */ /* 0x000ee400000e00ff */
[----:B---3--:R-:W-:-:S05]  /*01f0*/  SEL R0, R0, RZ, P5 ;  /* 0x000000ff00007207 */ /* 0x008fca0002800000 */
[----:B------:R-:W-:-:S05]  /*0200*/  IMAD.IADD R4, R4, 0x1, R0 ;  /* 0x0000000104047824 */ /* 0x000fca00078e0200 */
        /* <DEDUP_REMOVED lines=12> */
[----:B------:R-:W3:Y:S02]  /*02d0*/  SHFL.IDX PT, R6, R4, 0x1f, 0x1f ;  /* 0x03e01f0004067f89 */ /* 0x000ee400000e0000 */
[----:B---3--:R-:W-:-:S04]  /*02e0*/  IMAD R6, R6, c[0x0][0x538], RZ ;  /* 0x00014e0006067a24 */ /* 0x008fc800078e02ff */
[----:B------:R-:W-:Y:S01]  /*02f0*/  IMAD.MOV.U32 R0, RZ, RZ, R6 ;  /* 0x000000ffff007224 */ /* 0x000fe200078e0006 */
[----:B-1----:R-:W-:-:S13]  /*0300*/  ISETP.GT.AND P0, PT, R6, UR4, PT ;  /* 0x0000000406007c0c */ /* 0x002fda000bf04270 */
[----:B------:R-:W-:Y:S05]  /*0310*/  @P0 BRA `(.L_x_123) ;  /* 0x0000027000000947 */ /* 0x000fea0003800000 */
[----:B------:R-:W-:Y:S02]  /*0320*/  MOV R6, R0 ;  /* 0x0000000000067202 */ /* 0x000fe40000000f00 */
[----:B------:R-:W-:-:S04]  /*0330*/  MOV R9, RZ ;  /* 0x000000ff00097202 */ /* 0x000fc80000000f00 */
.L_x_127:
        /* <DEDUP_REMOVED lines=12> */
[----:B------:R-:W3:Y:S04]  /*0400*/  @!P0 LDG.E R8, [R4.64] ;  /* 0x0000000604088981 */ /* 0x000ee8000c1e1900 */
[----:B------:R-:W3:Y:S02]  /*0410*/  @!P0 LDG.E R7, [R2.64] ;  /* 0x0000000602078981 */ /* 0x000ee4000c1e1900 */
[----:B---3--:R-:W-:Y:S01]  /*0420*/  IMAD R5, R8, R7, RZ ;  /* 0x0000000708057224 */ /* 0x008fe200078e02ff */
[----:B------:R-:W-:Y:S05]  /*0430*/  BRA.DIV ~URZ, `(.L_x_125) ;  /* 0x00015db27f007947 */ /* 0x000fea000b800000 */
[----:B------:R1:W3:Y:S02]  /*0440*/  SHFL.UP PT, R0, R5, 0x1, RZ ;  /* 0x0420000005007989 */ /* 0x0002e400000e00ff */
.L_x_289:
[----:B---3--:R-:W-:-:S04]  /*0450*/  SEL R0, R0, RZ, P5 ;  /* 0x000000ff00007207 */ /* 0x008fc80002800000 */
        /* <DEDUP_REMOVED lines=14> */
[----:B------:R1:W3:Y:S02]  /*0540*/  SHFL.IDX PT, R0, R4, 0x1f, 0x1f ;  /* 0x03e01f0004007f89 */ /* 0x0002e400000e0000 */
.L_x_290:
[----:B---3--:R-:W-:-:S05]  /*0550*/  IMAD R0, R0, c[0x0][0x538], RZ ;  /* 0x00014e0000007a24 */ /* 0x008fca00078e02ff */
[----:B------:R-:W-:-:S04]  /*0560*/  IADD3 R6, R0, R6, RZ ;  /* 0x0000000600067210 */ /* 0x000fc80007ffe0ff */
[----:B------:R-:W-:-:S13]  /*0570*/  ISETP.GT.AND P0, PT, R6, UR4, PT ;  /* 0x0000000406007c0c */ /* 0x000fda000bf04270 */
[----:B-12---:R-:W-:Y:S05]  /*0580*/  @!P0 BRA `(.L_x_127) ;  /* 0xfffffdb000008947 */ /* 0x006fea000383ffff */
.L_x_123:
[----:B------:R-:W-:-:S05]  /*0590*/  IADD3 R12, -R0, R6, RZ ;  /* 0x00000006000c7210 */ /* 0x000fca0007ffe1ff */
[----:B------:R-:W-:-:S05]  /*05a0*/  IMAD R0, R4, c[0x0][0x538], R12 ;  /* 0x00014e0004007a24 */ /* 0x000fca00078e020c */
[----:B------:R-:W-:Y:S01]  /*05b0*/  ISETP.GT.AND P0, PT, R0, UR4, PT ;  /* 0x0000000400007c0c */ /* 0x000fe2000bf04270 */
[----:B------:R-:W-:-:S12]  /*05c0*/  BRA.DIV ~URZ, `(.L_x_128) ;  /* 0x00015e327f007947 */ /* 0x000fd8000b800000 */
[----:B------:R-:W-:-:S04]  /*05d0*/  VOTE.ANY R6, PT, !P0 ;  /* 0x0000000000067806 */ /* 0x000fc800040e0100 */
.L_x_291:
[----:B--2---:R1:W2:Y:S01]  /*05e0*/  POPC R211, R6 ;  /* 0x0000000600d37309 */ /* 0x0042a20000000000 */
[----:B------:R-:W-:Y:S05]  /*05f0*/  BRA.DIV ~URZ, `(.L_x_129) ;  /* 0x00015e527f007947 */ /* 0x000fea000b800000 */
[----:B--2---:R-:W2:Y:S04]  /*0600*/  SHFL.IDX PT, R11, R8, R211, 0x1f ;  /* 0x00001fd3080b7589 */ /* 0x004ea800000e0000 */
[----:B------:R3:W4:Y:S02]  /*0610*/  SHFL.IDX PT, R10, R7, R211, 0x1f ;  /* 0x00001fd3070a7589 */ /* 0x00072400000e0000 */
[----:B---3--:R-:W-:Y:S02]  /*0620*/  MOV R7, RZ ;  /* 0x000000ff00077202 */ /* 0x008fe40000000f00 */
.L_x_292:
[----:B--2-4-:R-:W-:Y:S01]  /*0630*/  ISETP.NE.AND P0, PT, R6, RZ, PT ;  /* 0x000000ff0600720c */ /* 0x014fe20003f05270 */
[----:B------:R-:W-:-:S12]  /*0640*/  BSSY B0, `(.L_x_130) ;  /* 0x0000005000007945 */ /* 0x000fd80003800000 */
[----:B------:R-:W-:Y:S05]  /*0650*/  @!P0 BRA `(.L_x_131) ;  /* 0x0000003000008947 */ /* 0x000fea0003800000 */
[----:B------:R-:W-:Y:S01]  /*0660*/  IADD3 R3, R211, -0x1, RZ ;  /* 0xffffffffd3037810 */ /* 0x000fe20007ffe0ff */
[----:B------:R-:W-:Y:S05]  /*0670*/  BRA.DIV ~URZ, `(.L_x_132) ;  /* 0x00015eb27f007947 */ /* 0x000fea000b800000 */
[----:B------:R2:W3:Y:S02]  /*0680*/  SHFL.IDX PT, R7, R4, R3, 0x1f ;  /* 0x00001f0304077589 */ /* 0x0004e400000e0000 */
.L_x_131:
[----:B------:R-:W-:Y:S05]  /*0690*/  BSYNC B0 ;  /* 0x0000000000007941 */ /* 0x000fea0003800000 */
.L_x_130:
[----:B------:R-:W-:Y:S01]  /*06a0*/  IABS R0, R11 ;  /* 0x0000000b00007213 */ /* 0x000fe20000000000 */
[----:B---3--:R-:W-:Y:S02]  /*06b0*/  IMAD R208, R7, c[0x0][0x538], R12 ;  /* 0x00014e0007d07a24 */ /* 0x008fe400078e020c */
[----:B------:R-:W-:Y:S02]  /*06c0*/  IMAD.IADD R211, R211, 0x1, R9 ;  /* 0x00000001d3d37824 */ /* 0x000fe400078e0209 */
[----:B------:R-:W-:Y:S01]  /*06d0*/  IMAD.MOV.U32 R5, RZ, RZ, R0 ;  /* 0x000000ffff057224 */ /* 0x000fe200078e0000 */
[----:B------:R-:W-:Y:S02]  /*06e0*/  IABS R0, R10 ;  /* 0x0000000a00007213 */ /* 0x000fe40000000000 */
[----:B------:R-:W-:Y:S01]  /*06f0*/  IADD3 R209, -R208, UR4, RZ ;  /* 0x00000004d0d17c10 */ /* 0x000fe2000fffe1ff */
[----:B------:R-:W3:Y:S02]  /*0700*/  I2F.RP R2, R5 ;  /* 0x0000000500027306 */ /* 0x000ee40000209400 */
[----:B------:R-:W-:Y:S01]  /*0710*/  IMAD.MOV.U32 R7, RZ, RZ, R0 ;  /* 0x000000ffff077224 */ /* 0x000fe200078e0000 */
[----:B-1----:R-:W-:-:S02]  /*0720*/  IABS R6, R209 ;  /* 0x000000d100067213 */ /* 0x002fc40000000000 */
[----:B------:R-:W-:-:S03]  /*0730*/  IABS R0, R11 ;  /* 0x0000000b00007213 */ /* 0x000fc60000000000 */
[----:B------:R-:W-:Y:S01]  /*0740*/  I2F.RP R8, R7 ;  /* 0x0000000700087306 */ /* 0x000fe20000209400 */
[----:B------:R-:W-:-:S07]  /*0750*/  IADD3 R0, RZ, -R0, RZ ;  /* 0x80000000ff007210 */ /* 0x000fce0007ffe0ff */
[----:B---3--:R-:W1:Y:S02]  /*0760*/  MUFU.RCP R2, R2 ;  /* 0x0000000200027308 */ /* 0x008e640000001000 */
[----:B-1----:R-:W-:-:S06]  /*0770*/  IADD3 R2, R2, 0xffffffe, RZ ;  /* 0x0ffffffe02027810 */ /* 0x002fcc0007ffe0ff */
[----:B--2---:R-:W1:Y:S02]  /*0780*/  F2I.FTZ.U32.TRUNC.NTZ R3, R2 ;  /* 0x0000000200037305 */ /* 0x004e64000021f000 */
[----:B-1----:R-:W-:-:S04]  /*0790*/  IMAD.MOV R2, RZ, RZ, -R3 ;  /* 0x000000ffff027224 */ /* 0x002fc800078e0a03 */
[----:B------:R-:W-:Y:S02]  /*07a0*/  IMAD R4, R2, R5, RZ ;  /* 0x0000000502047224 */ /* 0x000fe400078e02ff */
[----:B------:R-:W-:-:S04]  /*07b0*/  IMAD.MOV.U32 R2, RZ, RZ, RZ ;  /* 0x000000ffff027224 */ /* 0x000fc800078e00ff */
[----:B------:R-:W-:-:S04]  /*07c0*/  IMAD.HI.U32 R2, R3, R4, R2 ;  /* 0x0000000403027227 */ /* 0x000fc800078e0002 */
[----:B------:R-:W-:-:S04]  /*07d0*/  IMAD.MOV.U32 R3, RZ, RZ, R6 ;  /* 0x000000ffff037224 */ /* 0x000fc800078e0006 */
[----:B------:R-:W-:-:S04]  /*07e0*/  IMAD.HI.U32 R2, R2, R3, RZ ;  /* 0x0000000302027227 */ /* 0x000fc800078e00ff */
[----:B------:R-:W-:Y:S02]  /*07f0*/  IMAD R0, R2, R0, R3 ;  /* 0x0000000002007224 */ /* 0x000fe400078e0203 */
[----:B------:R-:W1:Y:S03]  /*0800*/  MUFU.RCP R3, R8 ;  /* 0x0000000800037308 */ /* 0x000e660000001000 */
[----:B------:R-:W-:Y:S02]  /*0810*/  ISETP.GT.U32.AND P0, PT, R5, R0, PT ;  /* 0x000000000500720c */ /* 0x000fe40003f04070 */
[----:B-1----:R-:W-:-:S11]  /*0820*/  IADD3 R3, R3, 0xffffffe, RZ ;  /* 0x0ffffffe03037810 */ /* 0x002fd60007ffe0ff */
[----:B------:R-:W-:Y:S01]  /*0830*/  @!P0 IMAD.IADD R0, R0, 0x1, -R5 ;  /* 0x0000000100008824 */ /* 0x000fe200078e0a05 */
[----:B------:R-:W-:Y:S02]  /*0840*/  @!P0 IADD3 R2, R2, 0x1, RZ ;  /* 0x0000000102028810 */ /* 0x000fe40007ffe0ff */
[----:B------:R-:W-:Y:S01]  /*0850*/  ISETP.NE.AND P0, PT, R11, RZ, PT ;  /* 0x000000ff0b00720c */ /* 0x000fe20003f05270 */
[----:B------:R-:W1:Y:S01]  /*0860*/  F2I.FTZ.U32.TRUNC.NTZ R3, R3 ;  /* 0x0000000300037305 */ /* 0x000e62000021f000 */
[----:B------:R-:W-:Y:S02]  /*0870*/  ISETP.GE.U32.AND P2, PT, R0, R5, PT ;  /* 0x000000050000720c */ /* 0x000fe40003f46070 */
[----:B------:R-:W-:-:S04]  /*0880*/  LOP3.LUT R0, R209, R11, RZ, 0x3c, !PT ;  /* 0x0000000bd1007212 */ /* 0x000fc800078e3cff */
[----:B------:R-:W-:-:S07]  /*0890*/  ISETP.GE.AND P1, PT, R0, RZ, PT ;  /* 0x000000ff0000720c */ /* 0x000fce0003f26270 */
[----:B------:R-:W-:Y:S02]  /*08a0*/  @P2 IADD3 R2, R2, 0x1, RZ ;  /* 0x0000000102022810 */ /* 0x000fe40007ffe0ff */
[----:B-1----:R-:W-:-:S03]  /*08b0*/  IADD3 R0, RZ, -R3, RZ ;  /* 0x80000003ff007210 */ /* 0x002fc60007ffe0ff */
[----:B------:R-:W-:Y:S02]  /*08c0*/  IMAD.MOV.U32 R4, RZ, RZ, R2 ;  /* 0x000000ffff047224 */ /* 0x000fe400078e0002 */
[----:B------:R-:W-:Y:S01]  /*08d0*/  IMAD.MOV.U32 R2, RZ, RZ, R0 ;  /* 0x000000ffff027224 */ /* 0x000fe200078e0000 */
[----:B------:R-:W-:Y:S01]  /*08e0*/  IABS R0, R10 ;  /* 0x0000000a00007213 */ /* 0x000fe20000000000 */
[----:B------:R-:W-:Y:S01]  /*08f0*/  @!P1 IMAD.MOV R4, RZ, RZ, -R4 ;  /* 0x000000ffff049224 */ /* 0x000fe200078e0a04 */
[----:B------:R-:W-:Y:S01]  /*0900*/  @!P0 LOP3.LUT R4, RZ, R11, RZ, 0x33, !PT ;  /* 0x0000000bff048212 */ /* 0x000fe200078e33ff */
[----:B------:R-:W-:Y:S01]  /*0910*/  IMAD R5, R2, R7, RZ ;  /* 0x0000000702057224 */ /* 0x000fe200078e02ff */
[----:B------:R-:W-:Y:S01]  /*0920*/  MOV R2, RZ ;  /* 0x000000ff00027202 */ /* 0x000fe20000000f00 */
[----:B------:R-:W-:Y:S01]  /*0930*/  IMAD.MOV R6, RZ, RZ, -R0 ;  /* 0x000000ffff067224 */ /* 0x000fe200078e0a00 */
[----:B------:R-:W-:-:S03]  /*0940*/  IABS R8, R4 ;  /* 0x0000000400087213 */ /* 0x000fc60000000000 */
        /* <DEDUP_REMOVED lines=19> */
[----:B------:R-:W-:-:S04]  /*0a80*/  IMAD R2, R10, R2, R4 ;  /* 0x000000020a027224 */ /* 0x000fc800078e0204 */
[----:B------:R-:W-:Y:S01]  /*0a90*/  IMAD R210, R2, 0x10000, R0 ;  /* 0x0001000002d27824 */ /* 0x000fe200078e0200 */
[----:B------:R-:W-:Y:S05]  /*0aa0*/  BRA `(.L_x_133) ;  /* 0x0000004000007947 */ /* 0x000fea0003800000 */
.L_x_124:
[----:B--2---:R-:W-:Y:S01]  /*0ab0*/  IMAD.MOV.U32 R209, RZ, RZ, RZ ;  /* 0x000000ffffd17224 */ /* 0x004fe200078e00ff */
[----:B------:R-:W-:Y:S01]  /*0ac0*/  MOV R210, RZ ;  /* 0x000000ff00d27202 */ /* 0x000fe20000000f00 */
[----:B------:R-:W-:Y:S01]  /*0ad0*/  IMAD.U32 R208, RZ, RZ, UR4 ;  /* 0x00000004ffd07e24 */ /* 0x000fe2000f8e00ff */
[----:B------:R-:W-:Y:S02]  /*0ae0*/  MOV R211, c[0x0][0x53c] ;  /* 0x00014f0000d37a02 */ /* 0x000fe40000000f00 */
.L_x_133:
[----:B------:R-:W-:Y:S01]  /*0af0*/  ISETP.NE.AND P0, PT, R13, RZ, PT ;  /* 0x000000ff0d00720c */ /* 0x000fe20003f05270 */
[----:B------:R-:W-:-:S12]  /*0b00*/  WARPSYNC 0xffffffff ;  /* 0xffffffff00007948 */ /* 0x000fd80003800000 */
[----:B------:R1:W-:Y:S04]  /*0b10*/  @!P0 STS.128 [0x20080], R208 ;  /* 0x020080d0ff008388 */ /* 0x0003e80000000c00 */
[----:B------:R-:W-:Y:S06]  /*0b20*/  BAR.ARV 0x5, 0x100 ;  /* 0x0144000000007b1d */ /* 0x000fec0000002000 */
.L_x_122:
[----:B-12---:R-:W-:-:S13]  /*0b30*/  ISETP.GE.AND P0, PT, R211, c[0x0][0x53c], PT ;  /* 0x00014f00d3007a0c */ /* 0x006fda0003f06270 */
[----:B------:R-:W-:Y:S05]  /*0b40*/  @P0 EXIT ;  /* 0x000000000000094d */ /* 0x000fea0003800000 */
[----:B------:R-:W1:Y:S02]  /*0b50*/  S2R R10, SR_TID.X ;  /* 0x00000000000a7919 */ /* 0x000e640000002100 */
[----:B-1----:R-:W-:-:S04]  /*0b60*/  SHF.R.S32.HI R9, RZ, 0x1f, R10 ;  /* 0x0000001fff097819 */ /* 0x002fc8000001140a */
[CC--:B------:R-:W-:Y:S02]  /*0b70*/  LEA.HI R2, R9.reuse, R10.reuse, RZ, 0x4 ;  /* 0x0000000a09027211 */ /* 0x0c0fe400078f20ff */
[----:B------:R-:W-:Y:S02]  /*0b80*/  LEA.HI R7, R9, R10, RZ, 0x2 ;  /* 0x0000000a09077211 */ /* 0x000fe400078f10ff */
[----:B------:R-:W-:Y:S02]  /*0b90*/  LOP3.LUT R0, R2, 0xfffffff0, RZ, 0xc0, !PT ;  /* 0xfffffff002007812 */ /* 0x000fe400078ec0ff */
[----:B------:R-:W-:Y:S02]  /*0ba0*/  SHF.R.S32.HI R4, RZ, 0x4, R2 ;  /* 0x00000004ff047819 */ /* 0x000fe40000011402 */
[----:B------:R-:W-:Y:S01]  /*0bb0*/  SHF.R.S32.HI R8, RZ, 0x2, R7 ;  /* 0x00000002ff087819 */ /* 0x000fe20000011407 */
[----:B------:R-:W-:Y:S01]  /*0bc0*/  IMAD.IADD R0, R10, 0x1, -R0 ;  /* 0x000000010a007824 */ /* 0x000fe200078e0a00 */
[----:B------:R-:W-:-:S02]  /*0bd0*/  LEA.HI R2, R2, R4, RZ, 0x1 ;  /* 0x0000000402027211 */ /* 0x000fc400078f08ff */
[----:B------:R-:W-:Y:S02]  /*0be0*/  SHF.R.S32.HI R5, RZ, 0x1f, R7 ;  /* 0x0000001fff057819 */ /* 0x000fe40000011407 */
[----:B------:R-:W-:Y:S02]  /*0bf0*/  SHF.R.S32.HI R6, RZ, 0x1f, R0 ;  /* 0x0000001fff067819 */ /* 0x000fe40000011400 */
[----:B------:R-:W-:Y:S02]  /*0c00*/  LOP3.LUT R3, R2, 0xfffffffe, RZ, 0xc0, !PT ;  /* 0xfffffffe02037812 */ /* 0x000fe400078ec0ff */
[----:B------:R-:W-:Y:S02]  /*0c10*/  LEA.HI R13, R6, R0, RZ, 0x3 ;  /* 0x00000000060d7211 */ /* 0x000fe400078f18ff */
[----:B------:R-:W-:Y:S01]  /*0c20*/  LEA.HI R198, R9, R10, RZ, 0x3 ;  /* 0x0000000a09c67211 */ /* 0x000fe200078f18ff */
[----:B------:R-:W-:Y:S01]  /*0c30*/  IMAD.IADD R11, R4, 0x1, -R3 ;  /* 0x00000001040b7824 */ /* 0x000fe200078e0a03 */
[----:B------:R-:W-:-:S02]  /*0c40*/  LOP3.LUT R3, R13, 0xfffffff8, RZ, 0xc0, !PT ;  /* 0xfffffff80d037812 */ /* 0x000fc400078ec0ff */
[----:B------:R-:W-:Y:S02]  /*0c50*/  LEA.HI R2, R5, R8, RZ, 0x3 ;  /* 0x0000000805027211 */ /* 0x000fe400078f18ff */
[----:B------:R-:W-:Y:S01]  /*0c60*/  LEA.HI R4, R9, R10, RZ, 0x5 ;  /* 0x0000000a09047211 */ /* 0x000fe200078f28ff */
[----:B------:R-:W-:Y:S01]  /*0c70*/  IMAD.IADD R6, R0, 0x1, -R3 ;  /* 0x0000000100067824 */ /* 0x000fe200078e0a03 */
[----:B------:R-:W-:Y:S02]  /*0c80*/  LOP3.LUT R216, R198, 0xfffffff8, RZ, 0xc0, !PT ;  /* 0xfffffff8c6d87812 */ /* 0x000fe400078ec0ff */
[----:B------:R-:W-:Y:S02]  /*0c90*/  LOP3.LUT R2, R2, 0xfffffff8, RZ, 0xc0, !PT ;  /* 0xfffffff802027812 */ /* 0x000fe400078ec0ff */
[----:B------:R-:W-:Y:S01]  /*0ca0*/  LOP3.LUT R0, R4, 0xffffffe0, RZ, 0xc0, !PT ;  /* 0xffffffe004007812 */ /* 0x000fe200078ec0ff */
[----:B------:R-:W-:Y:S01]  /*0cb0*/  IMAD.IADD R216, R10, 0x1, -R216 ;  /* 0x000000010ad87824 */ /* 0x000fe200078e0ad8 */
[----:B------:R-:W-:Y:S01]  /*0cc0*/  SHF.R.S32.HI R5, RZ, 0x5, R4 ;  /* 0x00000005ff057819 */ /* 0x000fe20000011404 */
[----:B------:R-:W-:Y:S01]  /*0cd0*/  IMAD.IADD R8, R8, 0x1, -R2 ;  /* 0x0000000108087824 */ /* 0x000fe200078e0a02 */
[----:B------:R-:W-:Y:S01]  /*0ce0*/  SHF.R.S32.HI R2, RZ, 0x1f, R4 ;  /* 0x0000001fff027819 */ /* 0x000fe20000011404 */
[----:B------:R-:W-:Y:S01]  /*0cf0*/  IMAD.IADD R16, R10, 0x1, -R0 ;  /* 0x000000010a107824 */ /* 0x000fe200078e0a00 */
[----:B------:R-:W-:Y:S01]  /*0d00*/  LOP3.LUT R3, R7, 0xfffffffc, RZ, 0xc0, !PT ;  /* 0xfffffffc07037812 */ /* 0x000fe200078ec0ff */
[----:B------:R-:W-:Y:S01]  /*0d10*/  IMAD.SHL.U32 R4, R216, 0x40, RZ ;  /* 0x00000040d8047824 */ /* 0x000fe200078e00ff */
[----:B------:R-:W-:Y:S01]  /*0d20*/  LEA.HI R0, R2, R5, RZ, 0x3 ;  /* 0x0000000502007211 */ /* 0x000fe200078f18ff */
[----:B------:R-:W-:Y:S01]  /*0d30*/  IMAD.SHL.U32 R138, R216, 0x4, RZ ;  /* 0x00000004d88a7824 */ /* 0x000fe200078e00ff */
[----:B------:R-:W-:Y:S01]  /*0d40*/  SHF.R.S32.HI R9, RZ, 0x1f, R16 ;  /* 0x0000001fff097819 */ /* 0x000fe20000011410 */
[----:B------:R-:W-:Y:S01]  /*0d50*/  IMAD.IADD R7, R10, 0x1, -R3 ;  /* 0x000000010a077824 */ /* 0x000fe200078e0a03 */
[----:B------:R-:W-:Y:S01]  /*0d60*/  LOP3.LUT R2, R4, 0x1c0, RZ, 0xc0, !PT ;  /* 0x000001c004027812 */ /* 0x000fe200078ec0ff */
[----:B------:R-:W-:Y:S01]  /*0d70*/  IMAD.SHL.U32 R12, R5, 0x400, RZ ;  /* 0x00000400050c7824 */ /* 0x000fe200078e00ff */
[----:B------:R-:W-:Y:S01]  /*0d80*/  LOP3.LUT R0, R0, 0xffffff8, RZ, 0xc0, !PT ;  /* 0x0ffffff800007812 */ /* 0x000fe200078ec0ff */
[----:B------:R-:W-:Y:S01]  /*0d90*/  IMAD.SHL.U32 R132, R216, 0x8, RZ ;  /* 0x00000008d8847824 */ /* 0x000fe200078e00ff */
[----:B------:R-:W-:-:S02]  /*0da0*/  LEA.HI R14, R9, R16, RZ, 0x2 ;  /* 0x00000010090e7211 */ /* 0x000fc400078f10ff */
[----:B------:R-:W-:Y:S01]  /*0db0*/  LOP3.LUT R10, R2, 0x8, R198, 0xf8, !PT ;  /* 0x00000008020a7812 */ /* 0x000fe200078ef8c6 */
[----:B------:R-:W-:Y:S01]  /*0dc0*/  IMAD.IADD R3, R5, 0x1, -R0 ;  /* 0x0000000105037824 */ /* 0x000fe200078e0a00 */
[----:B------:R-:W-:Y:S01]  /*0dd0*/  SHF.R.U32.HI R9, RZ, 0x3, R2 ;  /* 0x00000003ff097819 */ /* 0x000fe20000011602 */
[C---:B------:R-:W-:Y:S01]  /*0de0*/  IMAD R5, R7.reuse, 0x2, R12 ;  /* 0x0000000207057824 */ /* 0x040fe200078e020c */
[----:B------:R-:W-:Y:S02]  /*0df0*/  LOP3.LUT R4, R8, 0x1, RZ, 0xc0, !PT ;  /* 0x0000000108047812 */ /* 0x000fe400078ec0ff */
[----:B------:R-:W-:Y:S02]  /*0e00*/  SHF.R.S32.HI R2, RZ, 0x2, R14 ;  /* 0x00000002ff027819 */ /* 0x000fe4000001140e */
[----:B------:R-:W-:Y:S02]  /*0e10*/  LEA.HI R0, R7, R7, RZ, 0x1 ;  /* 0x0000000707007211 */ /* 0x000fe400078f08ff */
[----:B------:R-:W-:Y:S01]  /*0e20*/  ISETP.NE.U32.AND P0, PT, R4, 0x1, PT ;  /* 0x000000010400780c */ /* 0x000fe20003f05070 */
[----:B------:R-:W-:Y:S01]  /*0e30*/  IMAD R15, R3, 0x10, R2 ;  /* 0x00000010030f7824 */ /* 0x000fe200078e0202 */
[----:B------:R-:W-:Y:S01]  /*0e40*/  LOP3.LUT R9, R10, R9, RZ, 0x3c, !PT ;  /* 0x000000090a097212 */ /* 0x000fe200078e3cff */
[----:B------:R-:W-:Y:S01]  /*0e50*/  IMAD.SHL.U32 R4, R6, 0x40, RZ ;  /* 0x0000004006047824 */ /* 0x000fe200078e00ff */
[----:B------:R-:W-:Y:S01]  /*0e60*/  LOP3.LUT R2, R0, 0x1ffffffe, RZ, 0xc0, !PT ;  /* 0x1ffffffe00027812 */ /* 0x000fe200078ec0ff */
[C---:B------:R-:W-:Y:S01]  /*0e70*/  IMAD.SHL.U32 R3, R8.reuse, 0x40, RZ ;  /* 0x0000004008037824 */ /* 0x040fe200078e00ff */
[----:B------:R-:W-:Y:S01]  /*0e80*/  R2P PR, R8, 0x6 ;  /* 0x0000000608007804 */ /* 0x000fe20000000000 */
[C---:B------:R-:W-:Y:S01]  /*0e90*/  IMAD R0, R11.reuse, 0x200, R9 ;  /* 0x000002000b007824 */ /* 0x040fe200078e0209 */
[C---:B------:R-:W-:Y:S01]  /*0ea0*/  LOP3.LUT P4, RZ, R6.reuse, 0x2, RZ, 0xc0, !PT ;  /* 0x0000000206ff7812 */ /* 0x040fe2000788c0ff */
[----:B------:R-:W-:Y:S01]  /*0eb0*/  STL [R1+0x4], R15 ;  /* 0x0000040f01007387 */ /* 0x000fe20000100800 */
[----:B------:R-:W-:Y:S01]  /*0ec0*/  LOP3.LUT P3, RZ, R6, 0x4, RZ, 0xc0, !PT ;  /* 0x0000000406ff7812 */ /* 0x000fe2000786c0ff */
[----:B------:R-:W-:Y:S01]  /*0ed0*/  IMAD.SHL.U32 R6, R11, 0x8, RZ ;  /* 0x000000080b067824 */ /* 0x000fe200078e00ff */
[----:B------:R-:W-:Y:S01]  /*0ee0*/  SHF.R.S32.HI R198, RZ, 0x3, R198 ;  /* 0x00000003ffc67819 */ /* 0x000fe200000114c6 */
[----:B------:R-:W-:Y:S01]  /*0ef0*/  IMAD.IADD R11, R7, 0x1, -R2 ;  /* 0x00000001070b7824 */ /* 0x000fe200078e0a02 */
[----:B------:R-:W-:-:S02]  /*0f00*/  LOP3.LUT R2, R4, 0x1c0, RZ, 0xc0, !PT ;  /* 0x000001c004027812 */ /* 0x000fc400078ec0ff */
[----:B------:R-:W-:Y:S01]  /*0f10*/  LOP3.LUT R3, R3, 0x1c0, RZ, 0xc0, !PT ;  /* 0x000001c003037812 */ /* 0x000fe200078ec0ff */
[----:B------:R-:W-:Y:S01]  /*0f20*/  IMAD R11, R11, 0x8, R15 ;  /* 0x000000080b0b7824 */ /* 0x000fe200078e020f */
[----:B------:R-:W-:Y:S01]  /*0f30*/  LOP3.LUT R4, R2, 0x8, R6, 0xf8, !PT ;  /* 0x0000000802047812 */ /* 0x000fe200078ef806 */
[----:B------:R-:W-:Y:S01]  /*0f40*/  IMAD.SHL.U32 R6, R13, 0x40, RZ ;  /* 0x000000400d067824 */ /* 0x000fe200078e00ff */
[----:B------:R-:W-:Y:S02]  /*0f50*/  SHF.R.U32.HI R2, RZ, 0x3, R2 ;  /* 0x00000003ff027819 */ /* 0x000fe40000011602 */
[----:B------:R-:W-:Y:S01]  /*0f60*/  IADD3 R17, R198, 0x60, RZ ;  /* 0x00000060c6117810 */ /* 0x000fe20007ffe0ff */
[----:B------:R1:W-:Y:S01]  /*0f70*/  STL [R1+0x8], R11 ;  /* 0x0000080b01007387 */ /* 0x0003e20000100800 */
[----:B------:R-:W-:Y:S02]  /*0f80*/  IADD3 R140, R138, 0x40, RZ ;  /* 0x000000408a8c7810 */ /* 0x000fe40007ffe0ff */
[----:B------:R-:W-:-:S02]  /*0f90*/  LEA.HI R3, R3, R3, RZ, 0x1d ;  /* 0x0000000303037211 */ /* 0x000fc400078fe8ff */
[----:B------:R-:W-:Y:S01]  /*0fa0*/  IADD3 R18, R198, 0x40, RZ ;  /* 0x00000040c6127810 */ /* 0x000fe20007ffe0ff */
[----:B------:R-:W-:Y:S01]  /*0fb0*/  IMAD.IADD R134, R138, 0x1, R140 ;  /* 0x000000018a867824 */ /* 0x000fe200078e028c */
[----:B------:R-:W-:Y:S01]  /*0fc0*/  LOP3.LUT R8, R4, R2, RZ, 0x3c, !PT ;  /* 0x0000000204087212 */ /* 0x000fe200078e3cff */
[----:B------:R-:W-:Y:S01]  /*0fd0*/  IMAD.SHL.U32 R2, R17, 0x40, RZ ;  /* 0x0000004011027824 */ /* 0x000fe200078e00ff */
[----:B------:R-:W-:Y:S01]  /*0fe0*/  SHF.R.S32.HI R4, RZ, 0x1f, R17 ;  /* 0x0000001fff047819 */ /* 0x000fe20000011411 */
[----:B------:R-:W-:Y:S01]  /*0ff0*/  IMAD.IADD R10, R5, 0x1, R3 ;  /* 0x00000001050a7824 */ /* 0x000fe200078e0203 */
[----:B------:R-:W-:Y:S01]  /*1000*/  SHF.R.S32.HI R5, RZ, 0x1f, R18 ;  /* 0x0000001fff057819 */ /* 0x000fe20000011412 */
[----:B------:R-:W-:Y:S01]  /*1010*/  IMAD.SHL.U32 R3, R18, 0x40, RZ ;  /* 0x0000004012037824 */ /* 0x000fe200078e00ff */
[----:B------:R-:W-:Y:S01]  /*1020*/  LOP3.LUT R242, R2, 0x1c0, RZ, 0xc0, !PT ;  /* 0x000001c002f27812 */ /* 0x000fe200078ec0ff */
[----:B------:R-:W-:Y:S01]  /*1030*/  IMAD.SHL.U32 R223, R10, 0x2, RZ ;  /* 0x000000020adf7824 */ /* 0x000fe200078e00ff */
[----:B------:R-:W-:Y:S01]  /*1040*/  SHF.R.S32.HI R2, RZ, 0x1f, R134 ;  /* 0x0000001fff027819 */ /* 0x000fe20000011486 */
[----:B------:R-:W-:Y:S01]  /*1050*/  IMAD.MOV.U32 R10, RZ, RZ, 0x40 ;  /* 0x00000040ff0a7424 */ /* 0x000fe200078e00ff */
[----:B------:R-:W-:-:S02]  /*1060*/  LEA.HI R5, R5, R18, RZ, 0x3 ;  /* 0x0000001205057211 */ /* 0x000fc400078f18ff */
[----:B------:R-:W-:Y:S02]  /*1070*/  LOP3.LUT R243, R3, 0x1c0, RZ, 0xc0, !PT ;  /* 0x000001c003f37812 */ /* 0x000fe400078ec0ff */
[----:B------:R-:W-:Y:S01]  /*1080*/  LEA.HI R4, R4, R17, RZ, 0x3 ;  /* 0x0000001104047211 */ /* 0x000fe200078f18ff */
[----:B------:R-:W-:Y:S01]  /*1090*/  IMAD.SHL.U32 R7, R5, 0x40, RZ ;  /* 0x0000004005077824 */ /* 0x000fe200078e00ff */
[CC--:B------:R-:W-:Y:S02]  /*10a0*/  LEA.HI R3, R2.reuse, R134.reuse, RZ, 0x6 ;  /* 0x0000008602037211 */ /* 0x0c0fe400078f30ff */
[----:B------:R-:W-:Y:S01]  /*10b0*/  LEA.HI R2, R2, R134, RZ, 0x3 ;  /* 0x0000008602027211 */ /* 0x000fe200078f18ff */
[----:B------:R-:W-:Y:S01]  /*10c0*/  IMAD.SHL.U32 R9, R4, 0x40, RZ ;  /* 0x0000004004097824 */ /* 0x000fe200078e00ff */
[----:B------:R-:W-:Y:S01]  /*10d0*/  LOP3.LUT R4, R6, 0xfffffe00, RZ, 0xc0, !PT ;  /* 0xfffffe0006047812 */ /* 0x000fe200078ec0ff */
[----:B------:R-:W-:Y:S01]  /*10e0*/  IMAD.SHL.U32 R5, R3, 0x80, RZ ;  /* 0x0000008003057824 */ /* 0x000fe200078e00ff */
[----:B------:R-:W-:-:S02]  /*10f0*/  SHF.R.U32.HI R18, RZ, 0x3, R243 ;  /* 0x00000003ff127819 */ /* 0x000fc400000116f3 */
[----:B------:R-:W-:Y:S02]  /*1100*/  SHF.R.U32.HI R17, RZ, 0x3, R242 ;  /* 0x00000003ff117819 */ /* 0x000fe400000116f2 */
[--C-:B------:R-:W-:Y:S02]  /*1110*/  LOP3.LUT R6, R243, 0x38, R2.reuse, 0xf8, !PT ;  /* 0x00000038f3067812 */ /* 0x100fe400078ef802 */
[----:B------:R-:W-:Y:S02]  /*1120*/  LOP3.LUT R3, R242, 0x38, R2, 0xf8, !PT ;  /* 0x00000038f2037812 */ /* 0x000fe400078ef802 */
[----:B------:R-:W-:Y:S02]  /*1130*/  LOP3.LUT R2, R5, 0xffffe000, RZ, 0xc0, !PT ;  /* 0xffffe00005027812 */ /* 0x000fe400078ec0ff */
[----:B------:R-:W-:Y:S02]  /*1140*/  LOP3.LUT R245, R7, 0xfffffe00, RZ, 0xc0, !PT ;  /* 0xfffffe0007f57812 */ /* 0x000fe400078ec0ff */
[----:B------:R-:W-:-:S02]  /*1150*/  LOP3.LUT R5, R6, R18, RZ, 0x3c, !PT ;  /* 0x0000001206057212 */ /* 0x000fc400078e3cff */
[----:B------:R-:W-:Y:S02]  /*1160*/  LOP3.LUT R244, R9, 0xfffffe00, RZ, 0xc0, !PT ;  /* 0xfffffe0009f47812 */ /* 0x000fe400078ec0ff */
[----:B------:R-:W-:Y:S02]  /*1170*/  LOP3.LUT R3, R3, R17, RZ, 0x3c, !PT ;  /* 0x0000001103037212 */ /* 0x000fe400078e3cff */
[-C--:B------:R-:W-:Y:S02]  /*1180*/  IADD3 R9, R5, R2.reuse, R245 ;  /* 0x0000000205097210 */ /* 0x080fe40007ffe0f5 */
[----:B------:R-:W-:Y:S02]  /*1190*/  IADD3 R7, R3, R2, R244 ;  /* 0x0000000203077210 */ /* 0x000fe40007ffe0f4 */
[----:B------:R-:W-:Y:S02]  /*11a0*/  LOP3.LUT R2, R14, 0x7ffffffc, RZ, 0xc0, !PT ;  /* 0x7ffffffc0e027812 */ /* 0x000fe400078ec0ff */
[----:B------:R-:W-:-:S02]  /*11b0*/  IADD3 R3, R8, R4, R12 ;  /* 0x0000000408037210 */ /* 0x000fc40007ffe00c */
[C---:B------:R-:W-:Y:S01]  /*11c0*/  IADD3 R5, R223.reuse, 0x80, RZ ;  /* 0x00000080df057810 */ /* 0x040fe20007ffe0ff */
[----:B------:R-:W-:Y:S01]  /*11d0*/  IMAD.IADD R2, R16, 0x1, -R2 ;  /* 0x0000000110027824 */ /* 0x000fe200078e0a02 */
[----:B------:R-:W-:Y:S01]  /*11e0*/  LOP3.LUT R4, R8, R4, RZ, 0xfc, !PT ;  /* 0x0000000408047212 */ /* 0x000fe200078efcff */
[----:B------:R-:W-:Y:S01]  /*11f0*/  IMAD.MOV.U32 R8, RZ, RZ, 0x20 ;  /* 0x00000020ff087424 */ /* 0x000fe200078e00ff */
[----:B------:R-:W-:Y:S01]  /*1200*/  IADD3 R224, R223, 0x70, RZ ;  /* 0x00000070dfe07810 */ /* 0x000fe20007ffe0ff */
[----:B------:R-:W-:Y:S01]  /*1210*/  IMAD.SHL.U32 R199, R2, 0x2, RZ ;  /* 0x0000000202c77824 */ /* 0x000fe200078e00ff */
[----:B------:R-:W-:Y:S02]  /*1220*/  @P0 IADD3 R224, R5, 0x10, RZ ;  /* 0x0000001005e00810 */ /* 0x000fe40007ffe0ff */
[----:B------:R-:W-:Y:S02]  /*1230*/  IADD3 R5, R198, 0x20, RZ ;  /* 0x00000020c6057810 */ /* 0x000fe40007ffe0ff */
[----:B------:R-:W-:-:S02]  /*1240*/  SEL R5, R8, 0xffffffe0, !P1 ;  /* 0xffffffe008057807 */ /* 0x000fc40004800000 */
[----:B------:R-:W-:Y:S02]  /*1250*/  SEL R2, R8, 0xffffffe0, !P4 ;  /* 0xffffffe008027807 */ /* 0x000fe40006000000 */
[----:B------:R-:W-:Y:S01]  /*1260*/  LEA R182, R3, 0x10080, 0x1 ;  /* 0x0001008003b67811 */ /* 0x000fe200078e08ff */
[----:B------:R-:W-:Y:S01]  /*1270*/  IMAD.IADD R226, R223, 0x1, R5 ;  /* 0x00000001dfe27824 */ /* 0x000fe200078e0205 */
[----:B------:R-:W-:Y:S01]  /*1280*/  LEA R178, R4, 0x8080, 0x1 ;  /* 0x0000808004b27811 */ /* 0x000fe200078e08ff */
[----:B------:R-:W-:Y:S01]  /*1290*/  IMAD.IADD R225, R5, 0x1, R224 ;  /* 0x0000000105e17824 */ /* 0x000fe200078e02e0 */
[----:B------:R-:W-:Y:S01]  /*12a0*/  LEA R176, R0, 0xc080, 0x1 ;  /* 0x0000c08000b07811 */ /* 0x000fe200078e08ff */
[----:B------:R-:W-:Y:S01]  /*12b0*/  IMAD.IADD R183, R182, 0x1, R2 ;  /* 0x00000001b6b77824 */ /* 0x000fe200078e0202 */
[----:B------:R-:W-:Y:S01]  /*12c0*/  SEL R6, R10, 0xffffffc0, !P2 ;  /* 0xffffffc00a067807 */ /* 0x000fe20005000000 */
[----:B------:R-:W-:Y:S01]  /*12d0*/  IMAD.IADD R179, R2, 0x1, R178 ;  /* 0x0000000102b37824 */ /* 0x000fe200078e02b2 */
[----:B------:R-:W-:-:S02]  /*12e0*/  SEL R0, R10, 0xffffffc0, !P3 ;  /* 0xffffffc00a007807 */ /* 0x000fc40005800000 */
[----:B------:R-:W-:Y:S01]  /*12f0*/  IADD3 R241, R199, 0x8, RZ ;  /* 0x00000008c7f17810 */ /* 0x000fe20007ffe0ff */
[----:B------:R-:W-:Y:S01]  /*1300*/  IMAD.IADD R230, R223, 0x1, R6 ;  /* 0x00000001dfe67824 */ /* 0x000fe200078e0206 */
[C---:B------:R-:W-:Y:S01]  /*1310*/  IADD3 R240, R199.reuse, 0x10, RZ ;  /* 0x00000010c7f07810 */ /* 0x040fe20007ffe0ff */
[C---:B------:R-:W-:Y:S01]  /*1320*/  IMAD.IADD R229, R6.reuse, 0x1, R226 ;  /* 0x0000000106e57824 */ /* 0x040fe200078e02e2 */
[C---:B------:R-:W-:Y:S01]  /*1330*/  IADD3 R239, R199.reuse, 0x18, RZ ;  /* 0x00000018c7ef7810 */ /* 0x040fe20007ffe0ff */
[----:B------:R-:W-:Y:S01]  /*1340*/  IMAD.IADD R228, R6, 0x1, R224 ;  /* 0x0000000106e47824 */ /* 0x000fe200078e02e0 */
[----:B------:R-:W-:Y:S01]  /*1350*/  IADD3 R238, R199, 0x20, RZ ;  /* 0x00000020c7ee7810 */ /* 0x000fe20007ffe0ff */
[----:B------:R-:W-:Y:S01]  /*1360*/  IMAD.IADD R227, R225, 0x1, R6 ;  /* 0x00000001e1e37824 */ /* 0x000fe200078e0206 */
[C---:B------:R-:W-:Y:S01]  /*1370*/  IADD3 R237, R199.reuse, 0x28, RZ ;  /* 0x00000028c7ed7810 */ /* 0x040fe20007ffe0ff */
[----:B------:R-:W-:Y:S01]  /*1380*/  IMAD.IADD R185, R182, 0x1, R0 ;  /* 0x00000001b6b97824 */ /* 0x000fe200078e0200 */
[C---:B------:R-:W-:Y:S01]  /*1390*/  IADD3 R236, R199.reuse, 0x30, RZ ;  /* 0x00000030c7ec7810 */ /* 0x040fe20007ffe0ff */
[C---:B------:R-:W-:Y:S01]  /*13a0*/  IMAD.IADD R181, R0.reuse, 0x1, R178 ;  /* 0x0000000100b57824 */ /* 0x040fe200078e02b2 */
[----:B------:R-:W-:Y:S01]  /*13b0*/  IADD3 R235, R199, 0x38, RZ ;  /* 0x00000038c7eb7810 */ /* 0x000fe20007ffe0ff */
[----:B------:R-:W-:Y:S01]  /*13c0*/  IMAD.IADD R184, R183, 0x1, R0 ;  /* 0x00000001b7b87824 */ /* 0x000fe200078e0200 */
[C---:B------:R-:W-:Y:S01]  /*13d0*/  IADD3 R234, R199.reuse, 0x40, RZ ;  /* 0x00000040c7ea7810 */ /* 0x040fe20007ffe0ff */
[----:B------:R-:W-:Y:S01]  /*13e0*/  IMAD.IADD R180, R0, 0x1, R179 ;  /* 0x0000000100b47824 */ /* 0x000fe200078e02b3 */
[----:B------:R-:W-:-:S02]  /*13f0*/  IADD3 R233, R199, 0x48, RZ ;  /* 0x00000048c7e97810 */ /* 0x000fc40007ffe0ff */
[----:B------:R-:W-:Y:S02]  /*1400*/  SHF.R.S32.HI R8, RZ, 0x1f, R241 ;  /* 0x0000001fff087819 */ /* 0x000fe400000114f1 */
[C---:B------:R-:W-:Y:S02]  /*1410*/  IADD3 R142, R138.reuse, 0x20, RZ ;  /* 0x000000208a8e7810 */ /* 0x040fe40007ffe0ff */
[----:B------:R-:W-:Y:S02]  /*1420*/  IADD3 R141, R138, 0x60, RZ ;  /* 0x000000608a8d7810 */ /* 0x000fe40007ffe0ff */
[C---:B------:R-:W-:Y:S02]  /*1430*/  IADD3 R196, R132.reuse, 0x80, RZ ;  /* 0x0000008084c47810 */ /* 0x040fe40007ffe0ff */
[----:B------:R-:W-:Y:S02]  /*1440*/  IADD3 R197, R132, 0xc0, RZ ;  /* 0x000000c084c57810 */ /* 0x000fe40007ffe0ff */
[----:B------:R-:W-:-:S02]  /*1450*/  IADD3 R231, R199, 0x50, RZ ;  /* 0x00000050c7e77810 */ /* 0x000fc40007ffe0ff */
[----:B-1----:R-:W-:Y:S02]  /*1460*/  SHF.R.S32.HI R11, RZ, 0x1f, R240 ;  /* 0x0000001fff0b7819 */ /* 0x002fe400000114f0 */
[----:B------:R-:W-:Y:S02]  /*1470*/  SHF.R.S32.HI R10, RZ, 0x1f, R239 ;  /* 0x0000001fff0a7819 */ /* 0x000fe400000114ef */
[----:B------:R-:W-:Y:S02]  /*1480*/  SHF.R.S32.HI R8, RZ, 0x1f, R238 ;  /* 0x0000001fff087819 */ /* 0x000fe400000114ee */
[----:B------:R-:W-:Y:S02]  /*1490*/  SHF.R.S32.HI R252, RZ, 0x1f, R237 ;  /* 0x0000001ffffc7819 */ /* 0x000fe400000114ed */
[----:B------:R-:W-:Y:S02]  /*14a0*/  SHF.R.S32.HI R251, RZ, 0x1f, R236 ;  /* 0x0000001ffffb7819 */ /* 0x000fe400000114ec */
[----:B------:R-:W-:-:S02]  /*14b0*/  SHF.R.S32.HI R250, RZ, 0x1f, R235 ;  /* 0x0000001ffffa7819 */ /* 0x000fc400000114eb */
[----:B------:R-:W-:Y:S02]  /*14c0*/  SHF.R.S32.HI R249, RZ, 0x1f, R234 ;  /* 0x0000001ffff97819 */ /* 0x000fe400000114ea */
[----:B------:R-:W-:Y:S02]  /*14d0*/  SHF.R.S32.HI R248, RZ, 0x1f, R233 ;  /* 0x0000001ffff87819 */ /* 0x000fe400000114e9 */
[----:B------:R-:W-:Y:S02]  /*14e0*/  LEA R247, R9, 0x10080, 0x1 ;  /* 0x0001008009f77811 */ /* 0x000fe400078e08ff */
[----:B------:R-:W-:Y:S02]  /*14f0*/  LEA R246, R7, 0x10080, 0x1 ;  /* 0x0001008007f67811 */ /* 0x000fe400078e08ff */
.L_x_288:
[----:B------:R-:W-:-:S04]  /*1500*/  IMAD.MOV.U32 R12, RZ, RZ, 0x4 ;  /* 0x00000004ff0c7424 */ /* 0x000fc800078e00ff */
[----:B------:R-:W-:-:S05]  /*1510*/  IMAD.WIDE R2, R211, R12, c[0x0][0x588] ;  /* 0x00016200d3027625 */ /* 0x000fca00078e020c */
[----:B------:R-:W2:Y:S01]  /*1520*/  LDG.E R206, [R2.64] ;  /* 0x0000000602ce7981 */ /* 0x000ea2000c1e1900 */
[----:B------:R-:W-:Y:S01]  /*1530*/  ISETP.NE.U32.AND P4, PT, RZ, c[0x0][0x360], PT ;  /* 0x0000d800ff007a0c */ /* 0x000fe20003f85070 */
[----:B------:R-:W-:Y:S01]  /*1540*/  CS2R R116, SRZ ;  /* 0x0000000000747805 */ /* 0x000fe2000001ff00 */
[----:B------:R-:W-:Y:S02]  /*1550*/  ISETP.NE.U32.AND P0, PT, RZ, c[0x0][0x370], PT ;  /* 0x0000dc00ff007a0c */ /* 0x000fe40003f05070 */
[----:B------:R-:W-:Y:S02]  /*1560*/  ISETP.NE.AND.EX P4, PT, RZ, c[0x0][0x364], PT, P4 ;  /* 0x0000d900ff007a0c */ /* 0x000fe40003f85340 */
[----:B------:R-:W-:Y:S02]  /*1570*/  ISETP.NE.AND.EX P2, PT, RZ, c[0x0][0x374], PT, P0 ;  /* 0x0000dd00ff007a0c */ /* 0x000fe40003f45300 */
[----:B------:R-:W-:Y:S02]  /*1580*/  ISETP.NE.U32.AND P3, PT, RZ, c[0x0][0x348], PT ;  /* 0x0000d200ff007a0c */ /* 0x000fe40003f65070 */
[----:B------:R-:W-:-:S02]  /*1590*/  ISETP.NE.U32.AND P5, PT, RZ, c[0x0][0x358], PT ;  /* 0x0000d600ff007a0c */ /* 0x000fc40003fa5070 */
[----:B------:R-:W-:Y:S02]  /*15a0*/  ISETP.NE.AND.EX P3, PT, RZ, c[0x0][0x34c], PT, P3 ;  /* 0x0000d300ff007a0c */ /* 0x000fe40003f65330 */
[----:B------:R-:W-:Y:S01]  /*15b0*/  ISETP.NE.AND.EX P5, PT, RZ, c[0x0][0x35c], PT, P5 ;  /* 0x0000d700ff007a0c */ /* 0x000fe20003fa5350 */
[----:B------:R-:W-:Y:S02]  /*15c0*/  IMAD.MOV.U32 R118, RZ, RZ, RZ ;  /* 0x000000ffff767224 */ /* 0x000fe400078e00ff */
[----:B------:R-:W-:Y:S01]  /*15d0*/  IMAD.MOV.U32 R11, RZ, RZ, RZ ;  /* 0x000000ffff0b7224 */ /* 0x000fe200078e00ff */
[----:B--2---:R-:W-:Y:S02]  /*15e0*/  SHF.R.S32.HI R221, RZ, 0x1f, R206 ;  /* 0x0000001fffdd7819 */ /* 0x004fe400000114ce */
[C---:B------:R-:W-:Y:S02]  /*15f0*/  @P4 LEA R2, P0, R206.reuse, c[0x0][0x360], 0x2 ;  /* 0x0000d800ce024a11 */ /* 0x040fe400078010ff */
[----:B------:R-:W-:-:S02]  /*1600*/  @P2 LEA R4, P1, R206, c[0x0][0x370], 0x2 ;  /* 0x0000dc00ce042a11 */ /* 0x000fc400078210ff */
[C-C-:B------:R-:W-:Y:S02]  /*1610*/  @P4 LEA.HI.X R3, R206.reuse, c[0x0][0x364], R221.reuse, 0x2, P0 ;  /* 0x0000d900ce034a11 */ /* 0x140fe400000f14dd */
[----:B------:R-:W-:Y:S02]  /*1620*/  ISETP.NE.U32.AND P0, PT, RZ, c[0x0][0x350], PT ;  /* 0x0000d400ff007a0c */ /* 0x000fe40003f05070 */
[----:B------:R-:W-:Y:S01]  /*1630*/  @P2 LEA.HI.X R5, R206, c[0x0][0x374], R221, 0x2, P1 ;  /* 0x0000dd00ce052a11 */ /* 0x000fe200008f14dd */
[----:B------:R1:W5:Y:S01]  /*1640*/  @P4 LDG.E R122, [R2.64] ;  /* 0x00000006027a4981 */ /* 0x000362000c1e1900 */
[----:B------:R-:W-:-:S03]  /*1650*/  ISETP.NE.AND.EX P6, PT, RZ, c[0x0][0x354], PT, P0 ;  /* 0x0000d500ff007a0c */ /* 0x000fc60003fc5300 */
[----:B------:R2:W5:Y:S01]  /*1660*/  @P2 LDG.E R117, [R4.64] ;  /* 0x0000000604752981 */ /* 0x000562000c1e1900 */
[----:B------:R-:W-:-:S04]  /*1670*/  LEA R6, P2, R206, c[0x0][0x348], 0x2 ;  /* 0x0000d200ce067a11 */ /* 0x000fc800078410ff */
[----:B------:R-:W-:-:S05]  /*1680*/  LEA.HI.X R7, R206, c[0x0][0x34c], R221, 0x2, P2 ;  /* 0x0000d300ce077a11 */ /* 0x000fca00010f14dd */
[----:B------:R3:W5:Y:S01]  /*1690*/  @P3 LDG.E R118, [R6.64] ;  /* 0x0000000606763981 */ /* 0x000762000c1e1900 */
[C---:B-1----:R-:W-:Y:S02]  /*16a0*/  LEA R2, P0, R206.reuse, c[0x0][0x358], 0x2 ;  /* 0x0000d600ce027a11 */ /* 0x042fe400078010ff */
[C---:B--2---:R-:W-:Y:S02]  /*16b0*/  LEA R4, P1, R206.reuse, c[0x0][0x350], 0x2 ;  /* 0x0000d400ce047a11 */ /* 0x044fe400078210ff */
[C-C-:B------:R-:W-:Y:S02]  /*16c0*/  LEA.HI.X R3, R206.reuse, c[0x0][0x35c], R221.reuse, 0x2, P0 ;  /* 0x0000d700ce037a11 */ /* 0x140fe400000f14dd */
[----:B------:R-:W-:-:S03]  /*16d0*/  LEA.HI.X R5, R206, c[0x0][0x354], R221, 0x2, P1 ;  /* 0x0000d500ce057a11 */ /* 0x000fc600008f14dd */
[----:B------:R3:W5:Y:S04]  /*16e0*/  @P5 LDG.E R11, [R2.64] ;  /* 0x00000006020b5981 */ /* 0x000768000c1e1900 */
[----:B------:R3:W5:Y:S01]  /*16f0*/  @P6 LDG.E R116, [R4.64] ;  /* 0x0000000604746981 */ /* 0x000762000c1e1900 */
[----:B------:R-:W-:Y:S01]  /*1700*/  YIELD ;  /* 0x0000000000007946 */ /* 0x000fe20003800000 */
[----:B------:R-:W-:Y:S02]  /*1710*/  P2R R14, PR, RZ, 0x40 ;  /* 0x00000040ff0e7803 */ /* 0x000fe40000000000 */
[----:B------:R-:W-:Y:S01]  /*1720*/  LOP3.LUT R217, R210, 0xffff, RZ, 0xc0, !PT ;  /* 0x0000ffffd2d97812 */ /* 0x000fe200078ec0ff */
[----:B------:R-:W-:Y:S05]  /*1730*/  @P4 BRA `(.L_x_134) ;  /* 0x0000005000004947 */ /* 0x000fea0003800000 */
[----:B-----5:R-:W-:Y:S01]  /*1740*/  MOV R122, c[0x0][0x168] ;  /* 0x00005a00007a7a02 */ /* 0x020fe20000000f00 */
[----:B------:R-:W-:Y:S05]  /*1750*/  @!P3 BRA `(.L_x_134) ;  /* 0x000000300000b947 */ /* 0x000fea0003800000 */
[----:B------:R-:W2:Y:S04]  /*1760*/  LDG.E R8, [R6.64] ;  /* 0x0000000606087981 */ /* 0x000ea8000c1e1900 */
[----:B------:R-:W2:Y:S02]  /*1770*/  LDG.E R0, [R6.64+0x4] ;  /* 0x0000040606007981 */ /* 0x000ea4000c1e1900 */
[----:B--2---:R-:W-:-:S02]  /*1780*/  IADD3 R122, -R8, R0, RZ ;  /* 0x00000000087a7210 */ /* 0x004fc40007ffe1ff */
.L_x_134:
[----:B------:R-:W-:-:S04]  /*1790*/  ISETP.NE.U32.AND P0, PT, RZ, c[0x0][0x368], PT ;  /* 0x0000da00ff007a0c */ /* 0x000fc80003f05070 */
[----:B------:R-:W-:-:S13]  /*17a0*/  ISETP.NE.AND.EX P0, PT, RZ, c[0x0][0x36c], PT, P0 ;  /* 0x0000db00ff007a0c */ /* 0x000fda0003f05300 */
[----:B------:R-:W-:Y:S05]  /*17b0*/  @!P0 BRA `(.L_x_135) ;  /* 0x0000004000008947 */ /* 0x000fea0003800000 */
[----:B---3--:R-:W-:-:S04]  /*17c0*/  LEA R4, P0, R206, c[0x0][0x368], 0x2 ;  /* 0x0000da00ce047a11 */ /* 0x008fc800078010ff */
[----:B------:R-:W-:-:S05]  /*17d0*/  LEA.HI.X R5, R206, c[0x0][0x36c], R221, 0x2, P0 ;  /* 0x0000db00ce057a11 */ /* 0x000fca00000f14dd */
[----:B------:R1:W5:Y:S01]  /*17e0*/  LDG.E R9, [R4.64] ;  /* 0x0000000604097981 */ /* 0x000362000c1e1900 */
[----:B------:R-:W-:Y:S05]  /*17f0*/  BRA `(.L_x_136) ;  /* 0x0000005000007947 */ /* 0x000fea0003800000 */
.L_x_135:
[----:B------:R-:W-:Y:S01]  /*1800*/  MOV R9, c[0x0][0x1d0] ;  /* 0x0000740000097a02 */ /* 0x000fe20000000f00 */
[----:B------:R-:W-:Y:S05]  /*1810*/  @!P6 BRA `(.L_x_136) ;  /* 0x000000300000e947 */ /* 0x000fea0003800000 */
[----:B---3--:R-:W2:Y:S04]  /*1820*/  LDG.E R6, [R4.64] ;  /* 0x0000000604067981 */ /* 0x008ea8000c1e1900 */
[----:B------:R-:W2:Y:S02]  /*1830*/  LDG.E R0, [R4.64+0x4] ;  /* 0x0000040604007981 */ /* 0x000ea4000c1e1900 */
[----:B--2---:R-:W-:Y:S02]  /*1840*/  IADD3 R9, -R6, R0, RZ ;  /* 0x0000000006097210 */ /* 0x004fe40007ffe1ff */
.L_x_136:
[----:B-1-3--:R1:W2:Y:S04]  /*1850*/  @P5 LDG.E R5, [R2.64] ;  /* 0x0000000602055981 */ /* 0x00a2a8000c1e1900 */
[----:B------:R1:W2:Y:S01]  /*1860*/  @P5 LDG.E R4, [R2.64+0x4] ;  /* 0x0000040602045981 */ /* 0x0002a2000c1e1900 */
[----:B------:R-:W-:Y:S01]  /*1870*/  ISETP.NE.U32.AND P0, PT, RZ, c[0x0][0x378], PT ;  /* 0x0000de00ff007a0c */ /* 0x000fe20003f05070 */
[----:B-----5:R-:W-:-:S03]  /*1880*/  IMAD.MOV.U32 R112, RZ, RZ, R9 ;  /* 0x000000ffff707224 */ /* 0x020fc600078e0009 */
[----:B------:R-:W-:Y:S01]  /*1890*/  ISETP.NE.AND.EX P1, PT, RZ, c[0x0][0x37c], PT, P0 ;  /* 0x0000df00ff007a0c */ /* 0x000fe20003f25300 */
[----:B------:R-:W-:Y:S01]  /*18a0*/  IMAD.MOV.U32 R66, RZ, RZ, c[0x0][0x228] ;  /* 0x00008a00ff427624 */ /* 0x000fe200078e00ff */
[----:B------:R-:W-:-:S04]  /*18b0*/  LOP3.LUT R0, R210, 0xff000000, RZ, 0xc0, !PT ;  /* 0xff000000d2007812 */ /* 0x000fc800078ec0ff */
[----:B------:R-:W-:-:S07]  /*18c0*/  SHF.R.U32.HI R0, RZ, 0x8, R0 ;  /* 0x00000008ff007819 */ /* 0x000fce0000011600 */
[----:B-1----:R-:W-:-:S04]  /*18d0*/  @P1 LEA R2, P0, R206, c[0x0][0x378], 0x2 ;  /* 0x0000de00ce021a11 */ /* 0x002fc800078010ff */
[----:B------:R-:W-:-:S05]  /*18e0*/  @P1 LEA.HI.X R3, R206, c[0x0][0x37c], R221, 0x2, P0 ;  /* 0x0000df00ce031a11 */ /* 0x000fca00000f14dd */
[----:B------:R1:W5:Y:S01]  /*18f0*/  @P1 LDG.E R112, [R2.64] ;  /* 0x0000000602701981 */ /* 0x000362000c1e1900 */
[----:B------:R-:W-:Y:S01]  /*1900*/  BSSY B0, `(.L_x_137) ;  /* 0x000002e000007945 */ /* 0x000fe20003800000 */
[----:B-1----:R-:W-:-:S04]  /*1910*/  LOP3.LUT R2, R210, 0xff0000, RZ, 0xc0, !PT ;  /* 0x00ff0000d2027812 */ /* 0x002fc800078ec0ff */
[----:B------:R-:W-:-:S04]  /*1920*/  LEA.HI R3, R2, R0, RZ, 0x10 ;  /* 0x0000000002037211 */ /* 0x000fc800078f80ff */
[----:B------:R-:W-:Y:S02]  /*1930*/  SHF.R.U32.HI R222, RZ, 0x10, R3 ;  /* 0x00000010ffde7819 */ /* 0x000fe40000011603 */
[----:B------:R-:W-:Y:S02]  /*1940*/  LOP3.LUT R232, R3, 0xff, RZ, 0xc0, !PT ;  /* 0x000000ff03e87812 */ /* 0x000fe400078ec0ff */
[----:B------:R-:W-:-:S04]  /*1950*/  ISETP.NE.AND P1, PT, R222, RZ, PT ;  /* 0x000000ffde00720c */ /* 0x000fc80003f25270 */
[----:B------:R-:W-:Y:S01]  /*1960*/  SEL R111, R222, c[0x0][0x338], P1 ;  /* 0x0000ce00de6f7a07 */ /* 0x000fe20000800000 */
[----:B--2---:R-:W-:Y:S02]  /*1970*/  @P5 IMAD.IADD R66, R4, 0x1, -R5 ;  /* 0x0000000104425824 */ /* 0x004fe400078e0a05 */
[----:B------:R-:W-:-:S04]  /*1980*/  IMAD.IADD R5, R9, 0x1, -R117 ;  /* 0x0000000109057824 */ /* 0x000fc800078e0a75 */
[----:B------:R-:W-:-:S05]  /*1990*/  IMAD.IADD R131, R5, 0x1, R66 ;  /* 0x0000000105837824 */ /* 0x000fca00078e0242 */
[C---:B------:R-:W-:Y:S02]  /*19a0*/  ISETP.GE.AND P0, PT, R131.reuse, 0x1, PT ;  /* 0x000000018300780c */ /* 0x040fe40003f06270 */
[----:B------:R-:W-:-:S04]  /*19b0*/  IADD3 R0, R131, 0x1f, RZ ;  /* 0x0000001f83007810 */ /* 0x000fc80007ffe0ff */
[----:B------:R-:W-:-:S04]  /*19c0*/  SHF.R.S32.HI R2, RZ, 0x1f, R0 ;  /* 0x0000001fff027819 */ /* 0x000fc80000011400 */
[----:B------:R-:W-:Y:S01]  /*19d0*/  LEA.HI R2, R2, R0, RZ, 0x5 ;  /* 0x0000000002027211 */ /* 0x000fe200078f28ff */
[----:B------:R-:W-:-:S03]  /*19e0*/  IMAD.MOV.U32 R0, RZ, RZ, RZ ;  /* 0x000000ffff007224 */ /* 0x000fc600078e00ff */
[----:B------:R-:W-:Y:S01]  /*19f0*/  SHF.R.S32.HI R115, RZ, 0x5, R2 ;  /* 0x00000005ff737819 */ /* 0x000fe20000011402 */
[----:B------:R-:W-:Y:S05]  /*1a00*/  @!P0 BRA `(.L_x_138) ;  /* 0x000001d000008947 */ /* 0x000fea0003800000 */
[----:B------:R-:W-:Y:S02]  /*1a10*/  IABS R0, R111 ;  /* 0x0000006f00007213 */ /* 0x000fe40000000000 */
[----:B------:R-:W-:-:S03]  /*1a20*/  IADD3 R6, R115, -0x1, R111 ;  /* 0xffffffff73067810 */ /* 0x000fc60007ffe06f */
[----:B------:R-:W-:Y:S01]  /*1a30*/  IMAD.MOV.U32 R4, RZ, RZ, R0 ;  /* 0x000000ffff047224 */ /* 0x000fe200078e0000 */
[----:B------:R-:W-:-:S03]  /*1a40*/  IABS R10, R6 ;  /* 0x00000006000a7213 */ /* 0x000fc60000000000 */
[----:B------:R-:W1:Y:S08]  /*1a50*/  I2F.RP R2, R4 ;  /* 0x0000000400027306 */ /* 0x000e700000209400 */
[----:B-1----:R-:W1:Y:S02]  /*1a60*/  MUFU.RCP R2, R2 ;  /* 0x0000000200027308 */ /* 0x002e640000001000 */
[----:B-1----:R-:W-:-:S06]  /*1a70*/  IADD3 R2, R2, 0xffffffe, RZ ;  /* 0x0ffffffe02027810 */ /* 0x002fcc0007ffe0ff */
[----:B------:R-:W1:Y:S02]  /*1a80*/  F2I.FTZ.U32.TRUNC.NTZ R3, R2 ;  /* 0x0000000200037305 */ /* 0x000e64000021f000 */
[----:B-1----:R-:W-:-:S04]  /*1a90*/  IMAD.MOV R0, RZ, RZ, -R3 ;  /* 0x000000ffff007224 */ /* 0x002fc800078e0a03 */
[----:B------:R-:W-:Y:S01]  /*1aa0*/  IMAD.MOV.U32 R2, RZ, RZ, R0 ;  /* 0x000000ffff027224 */ /* 0x000fe200078e0000 */
[----:B------:R-:W-:-:S03]  /*1ab0*/  IABS R0, R111 ;  /* 0x0000006f00007213 */ /* 0x000fc60000000000 */
[----:B------:R-:W-:Y:S02]  /*1ac0*/  IMAD R7, R2, R4, RZ ;  /* 0x0000000402077224 */ /* 0x000fe400078e02ff */
[----:B------:R-:W-:Y:S02]  /*1ad0*/  IMAD.MOV.U32 R2, RZ, RZ, RZ ;  /* 0x000000ffff027224 */ /* 0x000fe400078e00ff */
        /* <DEDUP_REMOVED lines=16> */
.L_x_138:
[----:B------:R-:W-:Y:S05]  /*1be0*/  BSYNC B0 ;  /* 0x0000000000007941 */ /* 0x000fea0003800000 */
.L_x_137:
[----:B------:R-:W-:Y:S01]  /*1bf0*/  IMAD R2, R232, R0, RZ ;  /* 0x00000000e8027224 */ /* 0x000fe200078e02ff */
[----:B------:R-:W1:Y:S01]  /*1c00*/  S2R R6, SR_TID.X ;  /* 0x0000000000067919 */ /* 0x000e620000002100 */
[----:B------:R-:W-:Y:S02]  /*1c10*/  IMAD.SHL.U32 R4, R198, 0x40, RZ ;  /* 0x00000040c6047824 */ /* 0x000fe400078e00ff */
[C---:B------:R-:W-:Y:S02]  /*1c20*/  IMAD.IADD R0, R2.reuse, 0x1, R0 ;  /* 0x0000000102007824 */ /* 0x040fe400078e0200 */
[----:B------:R-:W-:Y:S01]  /*1c30*/  IMAD R2, R2, 0x20, -R5 ;  /* 0x0000002002027824 */ /* 0x000fe200078e0a05 */
[----:B------:R-:W-:Y:S02]  /*1c40*/  LOP3.LUT R113, R4, 0x1c0, RZ, 0xc0, !PT ;  /* 0x000001c004717812 */ /* 0x000fe400078ec0ff */
[----:B------:R-:W-:-:S02]  /*1c50*/  IMNMX R0, R115, R0, PT ;  /* 0x0000000073007217 */ /* 0x000fc40003800200 */
[----:B------:R-:W-:Y:S02]  /*1c60*/  IMNMX R2, RZ, R2, !PT ;  /* 0x00000002ff027217 */ /* 0x000fe40007800200 */
[----:B------:R-:W-:Y:S01]  /*1c70*/  SHF.R.U32.HI R135, RZ, 0x3, R113 ;  /* 0x00000003ff877819 */ /* 0x000fe20000011671 */
[----:B------:R-:W-:Y:S01]  /*1c80*/  IMAD R0, R0, 0x20, -R5 ;  /* 0x0000002000007824 */ /* 0x000fe200078e0a05 */
[----:B------:R-:W-:-:S04]  /*1c90*/  SHF.R.U32.HI R107, RZ, 0x5, R2 ;  /* 0x00000005ff6b7819 */ /* 0x000fc80000011602 */
[----:B------:R-:W-:-:S04]  /*1ca0*/  IMNMX R0, R0, R66, PT ;  /* 0x0000004200007217 */ /* 0x000fc80003800200 */
[----:B------:R-:W-:Y:S02]  /*1cb0*/  ISETP.GT.AND P0, PT, R0, R2, PT ;  /* 0x000000020000720c */ /* 0x000fe40003f04270 */
[----:B-1----:R-:W-:Y:S02]  /*1cc0*/  SHF.R.S32.HI R5, RZ, 0x1f, R6 ;  /* 0x0000001fff057819 */ /* 0x002fe40000011406 */
[----:B------:R-:W-:Y:S02]  /*1cd0*/  LOP3.LUT R2, R113, 0x38, R132, 0xf8, !PT ;  /* 0x0000003871027812 */ /* 0x000fe400078ef884 */
[----:B------:R-:W-:Y:S02]  /*1ce0*/  LEA.HI R5, R5, R6, RZ, 0x6 ;  /* 0x0000000605057211 */ /* 0x000fe400078f30ff */
[----:B------:R-:W-:-:S05]  /*1cf0*/  LOP3.LUT R130, R2, R135, RZ, 0x3c, !PT ;  /* 0x0000008702827212 */ /* 0x000fca00078e3cff */
[----:B------:R-:W-:-:S04]  /*1d00*/  @P0 IADD3 R0, R0, 0x1f, RZ ;  /* 0x0000001f00000810 */ /* 0x000fc80007ffe0ff */
[----:B------:R-:W-:-:S04]  /*1d10*/  @P0 SHF.R.S32.HI R3, RZ, 0x1f, R0 ;  /* 0x0000001fff030819 */ /* 0x000fc80000011400 */
[----:B------:R-:W-:Y:S01]  /*1d20*/  @P0 LEA.HI R4, R3, R0, RZ, 0x5 ;  /* 0x0000000003040211 */ /* 0x000fe200078f28ff */
[----:B------:R-:W-:Y:S02]  /*1d30*/  IMAD.MOV.U32 R0, RZ, RZ, R107 ;  /* 0x000000ffff007224 */ /* 0x000fe400078e006b */
[----:B------:R-:W-:Y:S01]  /*1d40*/  IMAD.SHL.U32 R3, R5, 0x8, RZ ;  /* 0x0000000805037824 */ /* 0x000fe200078e00ff */
[----:B------:R-:W-:-:S04]  /*1d50*/  @P0 SHF.R.S32.HI R0, RZ, 0x5, R4 ;  /* 0x00000005ff000819 */ /* 0x000fc80000011404 */
[----:B------:R-:W-:Y:S02]  /*1d60*/  ISETP.GT.AND P0, PT, R0, R107, PT ;  /* 0x0000006b0000720c */ /* 0x000fe40003f04270 */
[----:B------:R-:W-:-:S05]  /*1d70*/  LOP3.LUT R114, R3, 0xfffffe00, RZ, 0xc0, !PT ;  /* 0xfffffe0003727812 */ /* 0x000fca00078ec0ff */
[----:B------:R-:W-:-:S04]  /*1d80*/  IMAD.IADD R2, R114, 0x1, R130 ;  /* 0x0000000172027824 */ /* 0x000fc800078e0282 */
[----:B------:R-:W-:Y:S02]  /*1d90*/  IMAD.SHL.U32 R188, R2, 0x2, RZ ;  /* 0x0000000202bc7824 */ /* 0x000fe400078e00ff */
[----:B------:R-:W-:Y:S05]  /*1da0*/  @!P0 BRA `(.L_x_139) ;  /* 0x0000384000008947 */ /* 0x000fea0003800000 */
[----:B------:R-:W-:-:S04]  /*1db0*/  ISETP.NE.U32.AND P0, PT, RZ, c[0x0][0x340], PT ;  /* 0x0000d000ff007a0c */ /* 0x000fc80003f05070 */
[----:B------:R-:W-:-:S13]  /*1dc0*/  ISETP.NE.AND.EX P2, PT, RZ, c[0x0][0x344], PT, P0 ;  /* 0x0000d100ff007a0c */ /* 0x000fda0003f45300 */
[----:B------:R-:W-:-:S05]  /*1dd0*/  @P2 IMAD.WIDE R2, R206, R12, c[0x0][0x340] ;  /* 0x0000d000ce022625 */ /* 0x000fca00078e020c */
[----:B------:R1:W2:Y:S01]  /*1de0*/  @P2 LDG.E R8, [R2.64] ;  /* 0x0000000602082981 */ /* 0x0002a2000c1e1900 */
[--C-:B------:R-:W-:Y:S01]  /*1df0*/  SHF.R.S32.HI R13, RZ, 0x1f, R198.reuse ;  /* 0x0000001fff0d7819 */ /* 0x100fe200000114c6 */
[----:B------:R-:W-:Y:S01]  /*1e00*/  IMAD.IADD R104, R66, 0x1, -R198 ;  /* 0x0000000142687824 */ /* 0x000fe200078e0ac6 */
[C---:B------:R-:W-:Y:S01]  /*1e10*/  IADD3 R105, P0, R198.reuse, R11, RZ ;  /* 0x0000000bc6697210 */ /* 0x040fe20007f1e0ff */
[----:B------:R-:W-:Y:S01]  /*1e20*/  IMAD.MOV.U32 R127, RZ, RZ, c[0x0][0x238] ;  /* 0x00008e00ff7f7624 */ /* 0x000fe200078e00ff */
[----:B------:R-:W-:Y:S01]  /*1e30*/  SHF.R.S32.HI R133, RZ, 0x1f, R132 ;  /* 0x0000001fff857819 */ /* 0x000fe20000011484 */
[----:B------:R-:W-:Y:S01]  /*1e40*/  IMAD.WIDE.U32 R128, R198, c[0x0][0x1e0], RZ ;  /* 0x00007800c6807a25 */ /* 0x000fe200078e00ff */
[----:B------:R-:W-:Y:S02]  /*1e50*/  LEA.HI.X.SX32 R108, R11, R13, 0x1, P0 ;  /* 0x0000000d0b6c7211 */ /* 0x000fe400000f0eff */
[----:B------:R-:W-:Y:S02]  /*1e60*/  IADD3 R48, R0, -0x1, RZ ;  /* 0xffffffff00307810 */ /* 0x000fe40007ffe0ff */
[----:B------:R-:W-:Y:S01]  /*1e70*/  SEL R10, R221, RZ, !P5 ;  /* 0x000000ffdd0a7207 */ /* 0x000fe20006800000 */
[----:B------:R-:W-:Y:S01]  /*1e80*/  IMAD R4, R108, c[0x0][0x238], RZ ;  /* 0x00008e006c047a24 */ /* 0x000fe200078e02ff */
[----:B------:R-:W-:Y:S01]  /*1e90*/  SEL R12, R206, RZ, !P5 ;  /* 0x000000ffce0c7207 */ /* 0x000fe20006800000 */
[----:B------:R-:W-:Y:S01]  /*1ea0*/  IMAD R0, R48, -0x20, R104 ;  /* 0xffffffe030007824 */ /* 0x000fe200078e0268 */
[----:B------:R-:W-:Y:S01]  /*1eb0*/  MOV R121, 0x5 ;  /* 0x0000000500797802 */ /* 0x000fe20000000f00 */
[----:B------:R-:W-:Y:S01]  /*1ec0*/  IMAD R4, R105, c[0x0][0x23c], R4 ;  /* 0x00008f0069047a24 */ /* 0x000fe200078e0204 */
[----:B------:R-:W-:-:S02]  /*1ed0*/  ISETP.GE.AND P6, PT, R132, c[0x0][0x1d4], PT ;  /* 0x0000750084007a0c */ /* 0x000fc40003fc6270 */
[----:B------:R-:W-:Y:S01]  /*1ee0*/  ISETP.GT.AND P0, PT, R0, RZ, PT ;  /* 0x000000ff0000720c */ /* 0x000fe20003f04270 */
[----:B------:R-:W-:Y:S01]  /*1ef0*/  IMAD R0, R10, c[0x0][0x248], RZ ;  /* 0x000092000a007a24 */ /* 0x000fe200078e02ff */
[C---:B------:R-:W-:Y:S02]  /*1f00*/  SHF.L.U64.HI R123, R127.reuse, R121, c[0x0][0x23c] ;  /* 0x00008f007f7b7619 */ /* 0x040fe40000010279 */
[----:B------:R-:W-:Y:S01]  /*1f10*/  SHF.L.U32 R127, R127, 0x5, RZ ;  /* 0x000000057f7f7819 */ /* 0x000fe200000006ff */
[----:B-1----:R-:W-:Y:S01]  /*1f20*/  IMAD.WIDE.U32 R2, R105, c[0x0][0x238], R132 ;  /* 0x00008e0069027a25 */ /* 0x002fe200078e0084 */
[----:B------:R-:W-:Y:S02]  /*1f30*/  ISETP.GE.AND P5, PT, R134, c[0x0][0x1d4], PT ;  /* 0x0000750086007a0c */ /* 0x000fe40003fa6270 */
[----:B------:R-:W-:Y:S02]  /*1f40*/  ISETP.GE.AND P4, PT, R196, c[0x0][0x1d4], PT ;  /* 0x00007500c4007a0c */ /* 0x000fe40003f86270 */
[----:B------:R-:W-:Y:S01]  /*1f50*/  IADD3 R3, R3, R4, RZ ;  /* 0x0000000403037210 */ /* 0x000fe20007ffe0ff */
[----:B------:R-:W-:Y:S01]  /*1f60*/  IMAD R4, R12, c[0x0][0x24c], R0 ;  /* 0x000093000c047a24 */ /* 0x000fe200078e0200 */
[----:B------:R-:W-:Y:S01]  /*1f70*/  ISETP.GE.AND P3, PT, R197, c[0x0][0x1d4], PT ;  /* 0x00007500c5007a0c */ /* 0x000fe20003f66270 */
[----:B------:R-:W-:Y:S01]  /*1f80*/  IMAD.IADD R0, R9, 0x1, R116 ;  /* 0x0000000109007824 */ /* 0x000fe200078e0274 */
[----:B------:R-:W-:Y:S01]  /*1f90*/  MOV R136, c[0x0][0x27c] ;  /* 0x00009f0000887a02 */ /* 0x000fe20000000f00 */
[----:B------:R-:W-:Y:S01]  /*1fa0*/  IMAD.WIDE.U32 R2, R217, c[0x0][0x240], R2 ;  /* 0x00009000d9027a25 */ /* 0x000fe200078e0002 */
[----:B------:R-:W-:-:S02]  /*1fb0*/  SHF.R.S32.HI R139, RZ, 0x1f, R138 ;  /* 0x0000001fff8b7819 */ /* 0x000fc4000001148a */
[----:B------:R-:W-:Y:S01]  /*1fc0*/  SHF.R.S32.HI R11, RZ, 0x1f, R0 ;  /* 0x0000001fff0b7819 */ /* 0x000fe20000011400 */
[----:B------:R-:W-:Y:S01]  /*1fd0*/  IMAD R3, R217, c[0x0][0x244], R3 ;  /* 0x00009100d9037a24 */ /* 0x000fe200078e0203 */
[----:B-----5:R-:W-:Y:S01]  /*1fe0*/  SHF.R.S32.HI R20, RZ, 0x1f, R112 ;  /* 0x0000001fff147819 */ /* 0x020fe20000011470 */
[----:B------:R-:W-:-:S04]  /*1ff0*/  IMAD.WIDE.U32 R6, R0, c[0x0][0x1e0], RZ ;  /* 0x0000780000067a25 */ /* 0x000fc800078e00ff */
[----:B------:R-:W-:Y:S01]  /*2000*/  IMAD.WIDE.U32 R80, R12, c[0x0][0x248], R2 ;  /* 0x000092000c507a25 */ /* 0x000fe200078e0002 */
[----:B------:R-:W-:-:S03]  /*2010*/  @P0 SHF.R.S32.HI R3, RZ, 0x1f, R48 ;  /* 0x0000001fff030819 */ /* 0x000fc60000011430 */
[----:B------:R-:W-:Y:S01]  /*2020*/  @P0 IMAD R2, R123, R48, RZ ;  /* 0x000000307b020224 */ /* 0x000fe200078e02ff */
[----:B------:R-:W-:Y:S01]  /*2030*/  @P0 MOV R70, R80 ;  /* 0x0000005000460202 */ /* 0x000fe20000000f00 */
[----:B------:R-:W-:Y:S02]  /*2040*/  IMAD.IADD R71, R81, 0x1, R4 ;  /* 0x0000000151477824 */ /* 0x000fe400078e0204 */
[-C--:B------:R-:W-:Y:S02]  /*2050*/  @P0 IMAD R2, R3, R127.reuse, R2 ;  /* 0x0000007f03020224 */ /* 0x080fe400078e0202 */
[----:B------:R-:W-:-:S04]  /*2060*/  @P0 IMAD.WIDE.U32 R4, R48, R127, R70 ;  /* 0x0000007f30040225 */ /* 0x000fc800078e0046 */
[----:B------:R-:W-:Y:S01]  /*2070*/  @P0 IMAD.IADD R3, R5, 0x1, R2 ;  /* 0x0000000105030824 */ /* 0x000fe200078e0202 */
[----:B------:R-:W-:Y:S01]  /*2080*/  @P0 LEA R2, P1, R4, c[0x0][0x220], 0x1 ;  /* 0x0000880004020a11 */ /* 0x000fe200078208ff */
[----:B------:R-:W-:-:S03]  /*2090*/  IMAD R9, R11, c[0x0][0x1e0], RZ ;  /* 0x000078000b097a24 */ /* 0x000fc600078e02ff */
[----:B------:R-:W-:Y:S01]  /*20a0*/  @P0 LEA.HI.X R3, R4, c[0x0][0x224], R3, 0x1, P1 ;  /* 0x0000890004030a11 */ /* 0x000fe200008f0c03 */
[----:B------:R-:W-:Y:S01]  /*20b0*/  IMAD R5, R0, c[0x0][0x1e4], R9 ;  /* 0x0000790000057a24 */ /* 0x000fe200078e0209 */
[----:B------:R-:W-:Y:S01]  /*20c0*/  ISETP.GE.AND P1, PT, R132, c[0x0][0x27c], PT ;  /* 0x00009f0084007a0c */ /* 0x000fe20003f26270 */
[----:B------:R-:W-:Y:S02]  /*20d0*/  IMAD.MOV.U32 R4, RZ, RZ, R6 ;  /* 0x000000ffff047224 */ /* 0x000fe400078e0006 */
[----:B------:R-:W-:Y:S01]  /*20e0*/  @!PT LDS RZ, [RZ] ;  /* 0x00000000fffff984 */ /* 0x000fe20000000800 */
[----:B------:R-:W-:Y:S01]  /*20f0*/  @!PT LDS RZ, [RZ] ;  /* 0x00000000fffff984 */ /* 0x000fe20000000800 */
[----:B------:R-:W-:Y:S01]  /*2100*/  @!PT LDS RZ, [RZ] ;  /* 0x00000000fffff984 */ /* 0x000fe20000000800 */
[----:B------:R1:W-:Y:S01]  /*2110*/  @P0 LDGSTS.E.BYPASS.LTC128B.128 [R188+0xc080], [R2.64], !P6 ;  /* 0x0c08000002bc0fae */ /* 0x0003e2000f101d46 */
[----:B------:R-:W-:-:S03]  /*2120*/  IADD3 R5, R7, R5, RZ ;  /* 0x0000000507057210 */ /* 0x000fc60007ffe0ff */
[----:B------:R1:W-:Y:S02]  /*2130*/  @P0 LDGSTS.E.BYPASS.LTC128B.128 [R188+0xd080], [R2.64+0x80], !P5 ;  /* 0x0d08008002bc0fae */ /* 0x0003e4000e901d46 */
[C---:B------:R-:W-:Y:S02]  /*2140*/  IMAD.WIDE.U32 R4, R217.reuse, c[0x0][0x1e8], R4 ;  /* 0x00007a00d9047a25 */ /* 0x040fe400078e0004 */
[----:B------:R1:W-:Y:S02]  /*2150*/  @P0 LDGSTS.E.BYPASS.LTC128B.128 [R188+0xe080], [R2.64+0x100], !P4 ;  /* 0x0e08010002bc0fae */ /* 0x0003e4000e101d46 */
[----:B------:R-:W-:Y:S02]  /*2160*/  IMAD R5, R217, c[0x0][0x1ec], R5 ;  /* 0x00007b00d9057a24 */ /* 0x000fe400078e0205 */
[----:B------:R1:W-:Y:S01]  /*2170*/  @P0 LDGSTS.E.BYPASS.LTC128B.128 [R188+0xf080], [R2.64+0x180], !P3 ;  /* 0x0f08018002bc0fae */ /* 0x0003e2000d901d46 */
[----:B------:R-:W-:-:S03]  /*2180*/  ISETP.NE.AND P0, PT, R14, RZ, PT ;  /* 0x000000ff0e00720c */ /* 0x000fc60003f05270 */
[----:B------:R-:W0:Y:S01]  /*2190*/  LDGDEPBAR ;  /* 0x00000000000079af */ /* 0x000e220000000000 */
[----:B------:R-:W-:Y:S01]  /*21a0*/  WARPSYNC 0xffffffff ;  /* 0xffffffff00007948 */ /* 0x000fe20003800000 */
[----:B-1----:R-:W-:-:S04]  /*21b0*/  IMAD R3, R13, c[0x0][0x1e0], RZ ;  /* 0x000078000d037a24 */ /* 0x002fc800078e02ff */
[----:B------:R-:W-:-:S05]  /*21c0*/  IMAD R3, R198, c[0x0][0x1e4], R3 ;  /* 0x00007900c6037a24 */ /* 0x000fca00078e0203 */
[----:B------:R-:W-:Y:S02]  /*21d0*/  IADD3 R106, R129, R3, RZ ;  /* 0x00000003816a7210 */ /* 0x000fe40007ffe0ff */
[----:B--2---:R-:W-:Y:S01]  /*21e0*/  @P2 SHF.R.S32.HI R6, RZ, 0x1f, R8 ;  /* 0x0000001fff062819 */ /* 0x004fe20000011408 */
[----:B------:R-:W-:Y:S01]  /*21f0*/  @!P2 IMAD.MOV.U32 R8, RZ, RZ, R206 ;  /* 0x000000ffff08a224 */ /* 0x000fe200078e00ce */
[----:B------:R-:W-:-:S04]  /*2200*/  @!P2 MOV R6, R221 ;  /* 0x000000dd0006a202 */ /* 0x000fc80000000f00 */
[----:B------:R-:W-:Y:S02]  /*2210*/  SEL R9, R6, RZ, !P0 ;  /* 0x000000ff06097207 */ /* 0x000fe40004000000 */
[----:B------:R-:W-:-:S03]  /*2220*/  SEL R8, R8, RZ, !P0 ;  /* 0x000000ff08087207 */ /* 0x000fc60004000000 */
[----:B------:R-:W-:Y:S02]  /*2230*/  IMAD R2, R9, c[0x0][0x1f0], RZ ;  /* 0x00007c0009027a24 */ /* 0x000fe400078e02ff */
[----:B------:R-:W-:-:S04]  /*2240*/  IMAD.WIDE.U32 R64, R8, c[0x0][0x1f0], R4 ;  /* 0x00007c0008407a25 */ /* 0x000fc800078e0004 */
[----:B------:R-:W-:Y:S02]  /*2250*/  IMAD R2, R8, c[0x0][0x1f4], R2 ;  /* 0x00007d0008027a24 */ /* 0x000fe400078e0202 */
[----:B------:R-:W-:Y:S02]  /*2260*/  IMAD.SHL.U32 R4, R136, 0x2, RZ ;  /* 0x0000000288047824 */ /* 0x000fe400078e00ff */
[----:B------:R-:W-:Y:S02]  /*2270*/  IMAD.IADD R63, R65, 0x1, R2 ;  /* 0x00000001413f7824 */ /* 0x000fe400078e0202 */
[----:B------:R-:W-:Y:S01]  /*2280*/  IADD3 R110, P0, R198, R0, RZ ;  /* 0x00000000c66e7210 */ /* 0x000fe20007f1e0ff */
[----:B------:R-:W-:Y:S01]  /*2290*/  IMAD R0, R10, c[0x0][0x268], RZ ;  /* 0x00009a000a007a24 */ /* 0x000fe200078e02ff */
[C---:B------:R-:W-:Y:S01]  /*22a0*/  IADD3 R17, -R4.reuse, c[0x0][0x1d4], RZ ;  /* 0x0000750004117a10 */ /* 0x040fe20007ffe1ff */
[----:B------:R-:W-:Y:S01]  /*22b0*/  IMAD.WIDE.U32 R2, R217, c[0x0][0x260], R132 ;  /* 0x00009800d9027a25 */ /* 0x000fe200078e0084 */
[----:B------:R-:W-:Y:S01]  /*22c0*/  SEL R15, RZ, c[0x0][0x27c], !P1 ;  /* 0x00009f00ff0f7a07 */ /* 0x000fe20004800000 */
[----:B------:R-:W-:Y:S01]  /*22d0*/  BAR.SYNC.DEFER_BLOCKING 0x0 ;  /* 0x0000000000007b1d */ /* 0x000fe20000010000 */
[-C--:B------:R-:W-:Y:S01]  /*22e0*/  SEL R16, R4, R17.reuse, !P1 ;  /* 0x0000001104107207 */ /* 0x080fe20004800000 */
[----:B------:R-:W-:Y:S01]  /*22f0*/  IMAD.X R109, R13, 0x1, R11, P0 ;  /* 0x000000010d6d7824 */ /* 0x000fe200000e060b */
[----:B------:R-:W-:Y:S01]  /*2300*/  ISETP.GE.AND P0, PT, R134, c[0x0][0x27c], PT ;  /* 0x00009f0086007a0c */ /* 0x000fe20003f06270 */
[----:B------:R-:W-:Y:S01]  /*2310*/  IMAD R5, R217, c[0x0][0x264], R3 ;  /* 0x00009900d9057a24 */ /* 0x000fe200078e0203 */
[----:B------:R-:W-:Y:S01]  /*2320*/  ISETP.GE.AND P2, PT, R136, 0x1, PT ;  /* 0x000000018800780c */ /* 0x000fe20003f46270 */
[----:B------:R-:W-:Y:S01]  /*2330*/  IMAD R22, R12, c[0x0][0x26c], R0 ;  /* 0x00009b000c167a24 */ /* 0x000fe200078e0200 */
[----:B------:R-:W-:Y:S01]  /*2340*/  SEL R17, R4, R17, !P0 ;  /* 0x0000001104117207 */ /* 0x000fe20004000000 */
[----:B------:R-:W-:Y:S01]  /*2350*/  IMAD.MOV.U32 R4, RZ, RZ, R2 ;  /* 0x000000ffff047224 */ /* 0x000fe200078e0002 */
[----:B------:R-:W-:Y:S01]  /*2360*/  ULDC.U8 UR4, c[0x0][0x298] ;  /* 0x0000a60000047ab9 */ /* 0x000fe20000000000 */
[----:B------:R-:W-:-:S02]  /*2370*/  IMAD R0, R13, c[0x0][0x290], RZ ;  /* 0x0000a4000d007a24 */ /* 0x000fc400078e02ff */
[----:B------:R-:W-:Y:S02]  /*2380*/  IMAD R10, R13, c[0x0][0x280], RZ ;  /* 0x0000a0000d0a7a24 */ /* 0x000fe400078e02ff */
[----:B------:R-:W-:-:S04]  /*2390*/  IMAD.WIDE.U32 R84, R12, c[0x0][0x268], R4 ;  /* 0x00009a000c547a25 */ /* 0x000fc800078e0004 */
[----:B------:R-:W-:Y:S02]  /*23a0*/  IMAD R9, R9, c[0x0][0x218], RZ ;  /* 0x0000860009097a24 */ /* 0x000fe400078e02ff */
[----:B------:R-:W-:-:S04]  /*23b0*/  IMAD.WIDE.U32 R4, R198, c[0x0][0x290], R132 ;  /* 0x0000a400c6047a25 */ /* 0x000fc800078e0084 */
[C---:B------:R-:W-:Y:S02]  /*23c0*/  IMAD R0, R198.reuse, c[0x0][0x294], R0 ;  /* 0x0000a500c6007a24 */ /* 0x040fe400078e0200 */
[----:B------:R-:W-:Y:S02]  /*23d0*/  IMAD R14, R198, c[0x0][0x284], R10 ;  /* 0x0000a100c60e7a24 */ /* 0x000fe400078e020a */
[----:B------:R-:W-:-:S04]  /*23e0*/  IMAD.WIDE.U32 R6, R217, c[0x0][0x210], R132 ;  /* 0x00008400d9067a25 */ /* 0x000fc800078e0084 */
[----:B------:R-:W-:-:S04]  /*23f0*/  IMAD.WIDE.U32 R10, R198, c[0x0][0x290], R138 ;  /* 0x0000a400c60a7a25 */ /* 0x000fc800078e008a */
[----:B------:R-:W-:Y:S02]  /*2400*/  IMAD R21, R8, c[0x0][0x21c], R9 ;  /* 0x0000870008157a24 */ /* 0x000fe400078e0209 */
[----:B------:R-:W-:Y:S02]  /*2410*/  IMAD.IADD R9, R5, 0x1, R0 ;  /* 0x0000000105097824 */ /* 0x000fe400078e0200 */
[----:B------:R-:W-:Y:S02]  /*2420*/  IMAD R3, R217, c[0x0][0x214], R7 ;  /* 0x00008500d9037a24 */ /* 0x000fe400078e0207 */
[----:B------:R-:W-:Y:S02]  /*2430*/  IMAD.MOV.U32 R2, RZ, RZ, R6 ;  /* 0x000000ffff027224 */ /* 0x000fe400078e0006 */
[----:B------:R-:W-:Y:S01]  /*2440*/  IMAD.IADD R5, R0, 0x1, R11 ;  /* 0x0000000100057824 */ /* 0x000fe200078e020b */
[----:B------:R-:W-:Y:S01]  /*2450*/  SEL R0, RZ, c[0x0][0x27c], !P0 ;  /* 0x00009f00ff007a07 */ /* 0x000fe20004000000 */
[----:B------:R-:W-:Y:S01]  /*2460*/  IMAD.WIDE.U32 R6, R198, c[0x0][0x280], R132 ;  /* 0x0000a000c6067a25 */ /* 0x000fe200078e0084 */
[----:B------:R-:W-:-:S02]  /*2470*/  IADD3 R11, R132, R15, RZ ;  /* 0x0000000f840b7210 */ /* 0x000fc40007ffe0ff */
[----:B------:R-:W-:Y:S01]  /*2480*/  SHF.R.S32.HI R15, RZ, 0x1f, R17 ;  /* 0x0000001fff0f7819 */ /* 0x000fe20000011411 */
[----:B------:R-:W-:Y:S01]  /*2490*/  IMAD.WIDE.U32 R12, R198, c[0x0][0x280], R138 ;  /* 0x0000a000c60c7a25 */ /* 0x000fe200078e008a */
[----:B------:R-:W-:Y:S02]  /*24a0*/  IADD3 R103, P1, P0, R64, R128, R132 ;  /* 0x0000008040677210 */ /* 0x000fe4000783e084 */
[----:B------:R-:W-:Y:S01]  /*24b0*/  LEA.HI R15, R15, R17, RZ, 0x4 ;  /* 0x000000110f0f7211 */ /* 0x000fe200078f20ff */
[----:B------:R-:W-:Y:S01]  /*24c0*/  IMAD.WIDE.U32 R82, R8, c[0x0][0x218], R2 ;  /* 0x0000860008527a25 */ /* 0x000fe200078e0002 */
[----:B------:R-:W-:Y:S02]  /*24d0*/  IADD3.X R102, R63, R106, R133, P1, P0 ;  /* 0x0000006a3f667210 */ /* 0x000fe40000fe0485 */
[----:B------:R-:W-:Y:S01]  /*24e0*/  ISETP.NE.AND P0, PT, RZ, UR4, PT ;  /* 0x00000004ff007c0c */ /* 0x000fe2000bf05270 */
[----:B------:R-:W-:Y:S02]  /*24f0*/  IMAD.MOV.U32 R8, RZ, RZ, R4 ;  /* 0x000000ffff087224 */ /* 0x000fe400078e0004 */
[----:B------:R-:W-:Y:S01]  /*2500*/  IMAD.MOV.U32 R4, RZ, RZ, R10 ;  /* 0x000000ffff047224 */ /* 0x000fe200078e000a */
[----:B------:R-:W-:Y:S01]  /*2510*/  SHF.R.S32.HI R10, RZ, 0x1f, R11 ;  /* 0x0000001fff0a7819 */ /* 0x000fe2000001140b */
[----:B------:R-:W-:Y:S01]  /*2520*/  IMAD.IADD R0, R134, 0x1, R0 ;  /* 0x0000000186007824 */ /* 0x000fe200078e0200 */
[----:B------:R-:W-:Y:S01]  /*2530*/  P2R R101, PR, RZ, 0x1 ;  /* 0x00000001ff657803 */ /* 0x000fe20000000000 */
[----:B------:R-:W-:Y:S01]  /*2540*/  IMAD.IADD R7, R7, 0x1, R14 ;  /* 0x0000000107077824 */ /* 0x000fe200078e020e */
[-C--:B------:R-:W-:Y:S01]  /*2550*/  LEA.HI R18, R10, R11.reuse, RZ, 0x6 ;  /* 0x0000000b0a127211 */ /* 0x080fe200078f30ff */
[----:B------:R-:W-:Y:S01]  /*2560*/  IMAD.IADD R3, R14, 0x1, R13 ;  /* 0x000000010e037824 */ /* 0x000fe200078e020d */
[----:B------:R-:W-:Y:S01]  /*2570*/  SHF.R.S32.HI R14, RZ, 0x1f, R16 ;  /* 0x0000001fff0e7819 */ /* 0x000fe20000011410 */
[----:B------:R-:W-:Y:S01]  /*2580*/  IMAD.MOV.U32 R2, RZ, RZ, R12 ;  /* 0x000000ffff027224 */ /* 0x000fe200078e000c */
[----:B------:R-:W-:Y:S01]  /*2590*/  LEA.HI R12, R10, R11, RZ, 0x3 ;  /* 0x0000000b0a0c7211 */ /* 0x000fe200078f18ff */
[----:B------:R-:W-:Y:S01]  /*25a0*/  IMAD.MOV.U32 R124, RZ, RZ, c[0x0][0x290] ;  /* 0x0000a400ff7c7624 */ /* 0x000fe200078e00ff */
[----:B------:R-:W-:Y:S01]  /*25b0*/  SHF.R.S32.HI R13, RZ, 0x1f, R0 ;  /* 0x0000001fff0d7819 */ /* 0x000fe20000011400 */
[----:B------:R-:W-:Y:S01]  /*25c0*/  IMAD.MOV.U32 R125, RZ, RZ, c[0x0][0x280] ;  /* 0x0000a000ff7d7624 */ /* 0x000fe200078e00ff */
[----:B------:R-:W-:Y:S01]  /*25d0*/  LEA.HI R10, R14, R16, RZ, 0x4 ;  /* 0x000000100e0a7211 */ /* 0x000fe200078f20ff */
[----:B------:R-:W-:Y:S01]  /*25e0*/  IMAD.SHL.U32 R14, R18, 0x20, RZ ;  /* 0x00000020120e7824 */ /* 0x000fe200078e00ff */
[CC--:B------:R-:W-:Y:S01]  /*25f0*/  LEA.HI R11, R13.reuse, R0.reuse, RZ, 0x3 ;  /* 0x000000000d0b7211 */ /* 0x0c0fe200078f18ff */
[----:B------:R-:W-:Y:S01]  /*2600*/  IMAD.MOV.U32 R126, RZ, RZ, c[0x0][0x1e0] ;  /* 0x00007800ff7e7624 */ /* 0x000fe200078e00ff */
[----:B------:R-:W-:Y:S01]  /*2610*/  LEA.HI R16, R13, R0, RZ, 0x6 ;  /* 0x000000000d107211 */ /* 0x000fe200078f30ff */
[----:B------:R-:W-:Y:S01]  /*2620*/  IMAD.WIDE.U32 R72, R112, c[0x0][0x280], R2 ;  /* 0x0000a00070487a25 */ /* 0x000fe200078e0002 */
[----:B------:R-:W-:-:S02]  /*2630*/  SHF.R.S32.HI R0, RZ, 0x4, R10 ;  /* 0x00000004ff007819 */ /* 0x000fc4000001140a */
[----:B------:R-:W-:Y:S01]  /*2640*/  SHF.R.S32.HI R13, RZ, 0x4, R15 ;  /* 0x00000004ff0d7819 */ /* 0x000fe2000001140f */
[----:B------:R-:W-:Y:S01]  /*2650*/  IMAD.WIDE.U32 R78, R112, c[0x0][0x290], R8 ;  /* 0x0000a400704e7a25 */ /* 0x000fe200078e0008 */
[----:B------:R-:W-:Y:S02]  /*2660*/  LEA.HI.SX32 R10, R12, R0, 0x1d ;  /* 0x000000000c0a7211 */ /* 0x000fe400078feaff */
[----:B------:R-:W-:Y:S01]  /*2670*/  LEA.HI.SX32 R0, R11, R13, 0x1d ;  /* 0x0000000d0b007211 */ /* 0x000fe200078feaff */
[----:B------:R-:W-:Y:S01]  /*2680*/  IMAD.WIDE.U32 R76, R112, c[0x0][0x280], R6 ;  /* 0x0000a000704c7a25 */ /* 0x000fe200078e0006 */
[----:B------:R-:W-:Y:S02]  /*2690*/  LOP3.LUT R19, R14, 0x7ffff800, RZ, 0xc0, !PT ;  /* 0x7ffff8000e137812 */ /* 0x000fe400078ec0ff */
[----:B------:R-:W-:Y:S01]  /*26a0*/  SHF.R.S32.HI R14, RZ, 0x1f, R0 ;  /* 0x0000001fff0e7819 */ /* 0x000fe20000011400 */
[----:B------:R-:W-:Y:S01]  /*26b0*/  IMAD.SHL.U32 R67, R10, 0x8, RZ ;  /* 0x000000080a437824 */ /* 0x000fe200078e00ff */
[----:B------:R-:W-:Y:S01]  /*26c0*/  SHF.R.S32.HI R13, RZ, 0x1f, R10 ;  /* 0x0000001fff0d7819 */ /* 0x000fe2000001140a */
[----:B------:R-:W-:Y:S01]  /*26d0*/  IMAD.WIDE.U32 R74, R112, c[0x0][0x290], R4 ;  /* 0x0000a400704a7a25 */ /* 0x000fe200078e0004 */
[----:B------:R-:W-:-:S02]  /*26e0*/  LOP3.LUT R15, R113, 0x38, R12, 0xf8, !PT ;  /* 0x00000038710f7812 */ /* 0x000fc400078ef80c */
[----:B------:R-:W-:Y:S01]  /*26f0*/  LEA.HI R14, R14, R0, RZ, 0x3 ;  /* 0x000000000e0e7211 */ /* 0x000fe200078f18ff */
[----:B------:R-:W-:Y:S01]  /*2700*/  IMAD.IADD R100, R85, 0x1, R22 ;  /* 0x0000000155647824 */ /* 0x000fe200078e0216 */
[----:B------:R-:W-:Y:S01]  /*2710*/  LEA.HI R13, R13, R10, RZ, 0x3 ;  /* 0x0000000a0d0d7211 */ /* 0x000fe200078f18ff */
[----:B------:R-:W-:Y:S01]  /*2720*/  IMAD.IADD R99, R83, 0x1, R21 ;  /* 0x0000000153637824 */ /* 0x000fe200078e0215 */
[----:B------:R-:W-:Y:S01]  /*2730*/  LOP3.LUT R17, R15, R135, RZ, 0x3c, !PT ;  /* 0x000000870f117212 */ /* 0x000fe200078e3cff */
[----:B------:R-:W-:Y:S01]  /*2740*/  IMAD.SHL.U32 R15, R16, 0x20, RZ ;  /* 0x00000020100f7824 */ /* 0x000fe200078e00ff */
[----:B------:R-:W-:Y:S01]  /*2750*/  SHF.L.U32 R68, R0, 0x3, RZ ;  /* 0x0000000300447819 */ /* 0x000fe200000006ff */
[----:B------:R-:W-:Y:S01]  /*2760*/  IMAD.SHL.U32 R14, R14, 0x100, RZ ;  /* 0x000001000e0e7824 */ /* 0x000fe200078e00ff */
[----:B------:R-:W-:Y:S01]  /*2770*/  LOP3.LUT R10, R113, 0x38, R67, 0xf8, !PT ;  /* 0x00000038710a7812 */ /* 0x000fe200078ef843 */
[----:B------:R-:W-:Y:S01]  /*2780*/  IMAD.SHL.U32 R13, R13, 0x100, RZ ;  /* 0x000001000d0d7824 */ /* 0x000fe200078e00ff */
[----:B------:R-:W-:-:S02]  /*2790*/  LOP3.LUT R0, R113, 0x38, R68, 0xf8, !PT ;  /* 0x0000003871007812 */ /* 0x000fc400078ef844 */
[----:B------:R-:W-:Y:S02]  /*27a0*/  LOP3.LUT R18, R15, 0x7ffff800, RZ, 0xc0, !PT ;  /* 0x7ffff8000f127812 */ /* 0x000fe400078ec0ff */
[-C--:B------:R-:W-:Y:S02]  /*27b0*/  LOP3.LUT R15, R10, R135.reuse, RZ, 0x3c, !PT ;  /* 0x000000870a0f7212 */ /* 0x080fe400078e3cff */
[----:B------:R-:W-:Y:S02]  /*27c0*/  LOP3.LUT R0, R0, R135, RZ, 0x3c, !PT ;  /* 0x0000008700007212 */ /* 0x000fe400078e3cff */
[----:B------:R-:W-:Y:S02]  /*27d0*/  LOP3.LUT R10, R14, 0x7ffff800, RZ, 0xc0, !PT ;  /* 0x7ffff8000e0a7812 */ /* 0x000fe400078ec0ff */
[----:B------:R-:W-:Y:S02]  /*27e0*/  LOP3.LUT R13, R13, 0x7ffff800, RZ, 0xc0, !PT ;  /* 0x7ffff8000d0d7812 */ /* 0x000fe400078ec0ff */
[----:B------:R-:W-:-:S02]  /*27f0*/  LOP3.LUT R16, R113, 0x38, R11, 0xf8, !PT ;  /* 0x0000003871107812 */ /* 0x000fc400078ef80b */
[--C-:B------:R-:W-:Y:S01]  /*2800*/  IADD3 R14, R0, R10, R114.reuse ;  /* 0x0000000a000e7210 */ /* 0x100fe20007ffe072 */
[C---:B------:R-:W-:Y:S01]  /*2810*/  IMAD R0, R20.reuse, c[0x0][0x290], RZ ;  /* 0x0000a40014007a24 */ /* 0x040fe200078e02ff */
[----:B------:R-:W-:Y:S01]  /*2820*/  IADD3 R15, R15, R13, R114 ;  /* 0x0000000d0f0f7210 */ /* 0x000fe20007ffe072 */
[----:B------:R-:W-:Y:S01]  /*2830*/  IMAD R13, R20, c[0x0][0x280], RZ ;  /* 0x0000a000140d7a24 */ /* 0x000fe200078e02ff */
[----:B------:R-:W-:Y:S01]  /*2840*/  LOP3.LUT R16, R16, R135, RZ, 0x3c, !PT ;  /* 0x0000008710107212 */ /* 0x000fe200078e3cff */
[C---:B------:R-:W-:Y:S01]  /*2850*/  IMAD R10, R112.reuse, c[0x0][0x294], R0 ;  /* 0x0000a500700a7a24 */ /* 0x040fe200078e0200 */
[--C-:B------:R-:W-:Y:S01]  /*2860*/  IADD3 R17, R17, R19, R114.reuse ;  /* 0x0000001311117210 */ /* 0x100fe20007ffe072 */
[----:B------:R-:W-:Y:S01]  /*2870*/  IMAD R0, R112, c[0x0][0x284], R13 ;  /* 0x0000a10070007a24 */ /* 0x000fe200078e020d */
[----:B------:R-:W-:Y:S01]  /*2880*/  IADD3 R16, R16, R18, R114 ;  /* 0x0000001210107210 */ /* 0x000fe20007ffe072 */
[----:B------:R-:W-:Y:S01]  /*2890*/  IMAD.IADD R98, R79, 0x1, R10 ;  /* 0x000000014f627824 */ /* 0x000fe200078e020a */
[----:B------:R-:W-:Y:S01]  /*28a0*/  LOP3.LUT R86, R12, 0xfffffff8, RZ, 0xc0, !PT ;  /* 0xfffffff80c567812 */ /* 0x000fe200078ec0ff */
[----:B------:R-:W-:Y:S01]  /*28b0*/  IMAD.IADD R96, R10, 0x1, R75 ;  /* 0x000000010a607824 */ /* 0x000fe200078e024b */
[----:B------:R-:W-:Y:S01]  /*28c0*/  LOP3.LUT R69, R11, 0xfffffff8, RZ, 0xc0, !PT ;  /* 0xfffffff80b457812 */ /* 0x000fe200078ec0ff */
[----:B------:R-:W-:Y:S01]  /*28d0*/  IMAD.IADD R97, R77, 0x1, R0 ;  /* 0x000000014d617824 */ /* 0x000fe200078e0200 */
[CC--:B------:R-:W-:Y:S01]  /*28e0*/  SHF.L.U64.HI R119, R124.reuse, R121.reuse, c[0x0][0x294] ;  /* 0x0000a5007c777619 */ /* 0x0c0fe20000010279 */
[----:B------:R-:W-:Y:S01]  /*28f0*/  IMAD.SHL.U32 R124, R124, 0x20, RZ ;  /* 0x000000207c7c7824 */ /* 0x000fe200078e00ff */
[-C--:B------:R-:W-:Y:S01]  /*2900*/  SHF.L.U64.HI R120, R125, R121.reuse, c[0x0][0x284] ;  /* 0x0000a1007d787619 */ /* 0x080fe20000010279 */
[----:B------:R-:W-:Y:S01]  /*2910*/  IMAD.SHL.U32 R92, R17, 0x2, RZ ;  /* 0x00000002115c7824 */ /* 0x000fe200078e00ff */
[C---:B------:R-:W-:Y:S01]  /*2920*/  SHF.L.U64.HI R121, R126.reuse, R121, c[0x0][0x1e4] ;  /* 0x000079007e797619 */ /* 0x040fe20000010279 */
[----:B------:R-:W-:Y:S01]  /*2930*/  IMAD.SHL.U32 R126, R126, 0x20, RZ ;  /* 0x000000207e7e7824 */ /* 0x000fe200078e00ff */
[----:B------:R-:W-:Y:S01]  /*2940*/  SHF.L.U32 R125, R125, 0x5, RZ ;  /* 0x000000057d7d7819 */ /* 0x000fe200000006ff */
[----:B------:R-:W-:Y:S01]  /*2950*/  IMAD.SHL.U32 R91, R16, 0x2, RZ ;  /* 0x00000002105b7824 */ /* 0x000fe200078e00ff */
[----:B------:R-:W-:Y:S01]  /*2960*/  IADD3 R93, R0, R73, RZ ;  /* 0x00000049005d7210 */ /* 0x000fe20007ffe0ff */
[----:B------:R-:W-:Y:S01]  /*2970*/  IMAD.SHL.U32 R88, R15, 0x2, RZ ;  /* 0x000000020f587824 */ /* 0x000fe200078e00ff */
[----:B------:R-:W-:Y:S01]  /*2980*/  SHF.R.S32.HI R95, RZ, 0x1f, R86 ;  /* 0x0000001fff5f7819 */ /* 0x000fe20000011456 */
[----:B------:R-:W-:Y:S01]  /*2990*/  IMAD.SHL.U32 R87, R14, 0x2, RZ ;  /* 0x000000020e577824 */ /* 0x000fe200078e00ff */
[----:B------:R-:W-:-:S02]  /*29a0*/  SHF.R.S32.HI R94, RZ, 0x1f, R69 ;  /* 0x0000001fff5e7819 */ /* 0x000fc40000011445 */
[----:B------:R-:W-:Y:S02]  /*29b0*/  SHF.R.S32.HI R90, RZ, 0x1f, R67 ;  /* 0x0000001fff5a7819 */ /* 0x000fe40000011443 */
[----:B------:R-:W-:Y:S02]  /*29c0*/  SHF.R.S32.HI R89, RZ, 0x1f, R68 ;  /* 0x0000001fff597819 */ /* 0x000fe40000011444 */
.L_x_158:
[-C--:B------:R-:W-:Y:S01]  /*29d0*/  IMAD R0, R121, R48.reuse, RZ ;  /* 0x0000003079007224 */ /* 0x080fe200078e02ff */
[----:B------:R-:W-:Y:S01]  /*29e0*/  SHF.R.S32.HI R62, RZ, 0x1f, R48 ;  /* 0x0000001fff3e7819 */ /* 0x000fe20000011430 */
[----:B------:R-:W-:Y:S01]  /*29f0*/  IMAD.WIDE.U32 R10, R126, R48, RZ ;  /* 0x000000307e0a7225 */ /* 0x000fe200078e00ff */
[----:B------:R-:W-:Y:S04]  /*2a00*/  DEPBAR.LE SB0, 0x0 ;  /* 0x000080000000791a */ /* 0x000fe80000000000 */
[----:B------:R-:W-:Y:S01]  /*2a10*/  WARPSYNC 0xffffffff ;  /* 0xffffffff00007948 */ /* 0x000fe20003800000 */
[----:B------:R-:W-:Y:S01]  /*2a20*/  BAR.SYNC.DEFER_BLOCKING 0x0 ;  /* 0x0000000000007b1d */ /* 0x000fe20000010000 */
[----:B------:R-:W-:Y:S01]  /*2a30*/  ISETP.GE.AND P1, PT, R136, 0x1, PT ;  /* 0x000000018800780c */ /* 0x000fe20003f26270 */
[----:B------:R-:W-:Y:S01]  /*2a40*/  IMAD R2, R62, R126, R0 ;  /* 0x0000007e3e027224 */ /* 0x000fe200078e0200 */
[----:B------:R-:W-:Y:S03]  /*2a50*/  IADD3 R0, P0, R103, R10, RZ ;  /* 0x0000000a67007210 */ /* 0x000fe60007f1e0ff */
[----:B------:R-:W-:Y:S04]  /*2a60*/  IMAD.IADD R18, R11, 0x1, R2 ;  /* 0x000000010b127824 */ /* 0x000fe800078e0202 */
[----:B------:R-:W-:Y:S01]  /*2a70*/  IMAD.X R2, R18, 0x1, R102, P0 ;  /* 0x0000000112027824 */ /* 0x000fe200000e0666 */
[C---:B------:R-:W-:Y:S04]  /*2a80*/  LEA R38, P0, R0.reuse, c[0x0][0x1c8], 0x1 ;  /* 0x0000720000267a11 */ /* 0x040fe800078008ff */
[----:B------:R-:W-:Y:S01]  /*2a90*/  LEA.HI.X R39, R0, c[0x0][0x1cc], R2, 0x1, P0 ;  /* 0x0000730000277a11 */ /* 0x000fe200000f0c02 */
[----:B------:R-:W-:Y:S01]  /*2aa0*/  BSSY B1, `(.L_x_140) ;  /* 0x0000266000017945 */ /* 0x000fe20003800000 */
[----:B-1----:R-:W-:-:S05]  /*2ab0*/  @!P1 BRA `(.L_x_141) ;  /* 0x000024f000009947 */ /* 0x002fca0003800000 */
[-C--:B------:R-:W-:Y:S01]  /*2ac0*/  IMAD R2, R120, R48.reuse, RZ ;  /* 0x0000003078027224 */ /* 0x080fe200078e02ff */
[----:B------:R-:W-:Y:S01]  /*2ad0*/  ISETP.NE.AND P1, PT, R101, RZ, PT ;  /* 0x000000ff6500720c */ /* 0x000fe20003f25270 */
[-C--:B------:R-:W-:Y:S02]  /*2ae0*/  IMAD R0, R119, R48.reuse, RZ ;  /* 0x0000003077007224 */ /* 0x080fe400078e02ff */
[----:B------:R-:W-:Y:S02]  /*2af0*/  IMAD R4, R48, -0x20, R66 ;  /* 0xffffffe030047824 */ /* 0x000fe400078e0242 */
[-C--:B------:R-:W-:Y:S04]  /*2b00*/  IMAD.WIDE.U32 R8, R125, R48.reuse, RZ ;  /* 0x000000307d087225 */ /* 0x080fe800078e00ff */
[----:B------:R-:W-:Y:S04]  /*2b10*/  IMAD.WIDE.U32 R16, R124, R48, RZ ;  /* 0x000000307c107225 */ /* 0x000fe800078e00ff */
[C---:B------:R-:W-:Y:S02]  /*2b20*/  IMAD R3, R62.reuse, R125, R2 ;  /* 0x0000007d3e037224 */ /* 0x040fe400078e0202 */
[----:B------:R-:W-:Y:S01]  /*2b30*/  IMAD R2, R62, R124, R0 ;  /* 0x0000007c3e027224 */ /* 0x000fe200078e0200 */
[----:B------:R-:W-:Y:S02]  /*2b40*/  IMNMX R0, R4, 0x20, PT ;  /* 0x0000002004007817 */ /* 0x000fe40003800200 */
[----:B------:R-:W-:Y:S02]  /*2b50*/  IADD3 R19, R9, R3, RZ ;  /* 0x0000000309137210 */ /* 0x000fe40007ffe0ff */
[----:B------:R-:W-:Y:S01]  /*2b60*/  IADD3 R20, R17, R2, RZ ;  /* 0x0000000211147210 */ /* 0x000fe20007ffe0ff */
[----:B------:R-:W-:-:S05]  /*2b70*/  @!P1 BRA `(.L_x_142) ;  /* 0x0000124000009947 */ /* 0x000fca0003800000 */
[----:B------:R-:W-:Y:S01]  /*2b80*/  ISETP.GE.AND P1, PT, R198, R0, PT ;  /* 0x00000000c600720c */ /* 0x000fe20003f26270 */
[----:B------:R-:W-:Y:S01]  /*2b90*/  BSSY B0, `(.L_x_143) ;  /* 0x000002a000007945 */ /* 0x000fe20003800000 */
[----:B------:R-:W-:Y:S01]  /*2ba0*/  CS2R R32, SRZ ;  /* 0x0000000000207805 */ /* 0x000fe2000001ff00 */
[----:B------:R-:W-:Y:S01]  /*2bb0*/  CS2R R30, SRZ ;  /* 0x00000000001e7805 */ /* 0x000fe2000001ff00 */
[----:B------:R-:W-:Y:S01]  /*2bc0*/  CS2R R28, SRZ ;  /* 0x00000000001c7805 */ /* 0x000fe2000001ff00 */
[----:B------:R-:W-:Y:S01]  /*2bd0*/  CS2R R22, SRZ ;  /* 0x0000000000167805 */ /* 0x000fe2000001ff00 */
[----:B------:R-:W-:Y:S01]  /*2be0*/  CS2R R14, SRZ ;  /* 0x00000000000e7805 */ /* 0x000fe2000001ff00 */
[----:B------:R-:W-:Y:S01]  /*2bf0*/  CS2R R12, SRZ ;  /* 0x00000000000c7805 */ /* 0x000fe2000001ff00 */
[----:B------:R-:W-:Y:S01]  /*2c00*/  CS2R R6, SRZ ;  /* 0x0000000000067805 */ /* 0x000fe2000001ff00 */
[----:B------:R-:W-:Y:S04]  /*2c10*/  CS2R R2, SRZ ;  /* 0x0000000000027805 */ /* 0x000fe8000001ff00 */
[----:B------:R-:W-:-:S05]  /*2c20*/  @P1 BRA `(.L_x_144) ;  /* 0x0000020000001947 */ /* 0x000fca0003800000 */
[----:B------:R-:W-:Y:S01]  /*2c30*/  IADD3 R0, P0, R72, R8, RZ ;  /* 0x0000000848007210 */ /* 0x000fe20007f1e0ff */
[----:B------:R-:W-:Y:S01]  /*2c40*/  CS2R R22, SRZ ;  /* 0x0000000000167805 */ /* 0x000fe2000001ff00 */
[----:B------:R-:W-:Y:S01]  /*2c50*/  CS2R R28, SRZ ;  /* 0x00000000001c7805 */ /* 0x000fe2000001ff00 */
[----:B------:R-:W-:Y:S01]  /*2c60*/  CS2R R6, SRZ ;  /* 0x0000000000067805 */ /* 0x000fe2000001ff00 */
[----:B------:R-:W-:Y:S01]  /*2c70*/  CS2R R30, SRZ ;  /* 0x00000000001e7805 */ /* 0x000fe2000001ff00 */
[----:B------:R-:W-:Y:S01]  /*2c80*/  IMAD.X R3, R19, 0x1, R93, P0 ;  /* 0x0000000113037824 */ /* 0x000fe200000e065d */
[----:B------:R-:W-:Y:S01]  /*2c90*/  IADD3 R2, P0, R74, R16, RZ ;  /* 0x000000104a027210 */ /* 0x000fe20007f1e0ff */
[----:B------:R-:W-:Y:S01]  /*2ca0*/  CS2R R12, SRZ ;  /* 0x00000000000c7805 */ /* 0x000fe2000001ff00 */
[----:B------:R-:W-:Y:S01]  /*2cb0*/  CS2R R32, SRZ ;  /* 0x0000000000207805 */ /* 0x000fe2000001ff00 */
[----:B------:R-:W-:Y:S02]  /*2cc0*/  CS2R R14, SRZ ;  /* 0x00000000000e7805 */ /* 0x000fe4000001ff00 */
[----:B------:R-:W-:Y:S01]  /*2cd0*/  IMAD.X R5, R20, 0x1, R96, P0 ;  /* 0x0000000114057824 */ /* 0x000fe200000e0660 */
[C---:B------:R-:W-:Y:S04]  /*2ce0*/  LEA R8, P0, R0.reuse, c[0x0][0x270], 0x1 ;  /* 0x00009c0000087a11 */ /* 0x040fe800078008ff */
[----:B------:R-:W-:Y:S02]  /*2cf0*/  LEA.HI.X R9, R0, c[0x0][0x274], R3, 0x1, P0 ;  /* 0x00009d0000097a11 */ /* 0x000fe400000f0c03 */
[C---:B------:R-:W-:Y:S04]  /*2d00*/  LEA R4, P0, R2.reuse, c[0x0][0x288], 0x1 ;  /* 0x0000a20002047a11 */ /* 0x040fe800078008ff */
[----:B------:R-:W-:Y:S02]  /*2d10*/  LEA.HI.X R5, R2, c[0x0][0x28c], R5, 0x1, P0 ;  /* 0x0000a30002057a11 */ /* 0x000fe400000f0c05 */
[----:B------:R-:W-:Y:S01]  /*2d20*/  ISETP.GE.AND P0, PT, R138, c[0x0][0x27c], PT ;  /* 0x00009f008a007a0c */ /* 0x000fe20003f06270 */
[----:B------:R-:W-:Y:S11]  /*2d30*/  CS2R R2, SRZ ;  /* 0x0000000000027805 */ /* 0x000ff6000001ff00 */
[----:B------:R-:W-:Y:S01]  /*2d40*/  @!UPT UIADD3 URZ, URZ, URZ, URZ ;  /* 0x0000003f3f3ff290 */ /* 0x000fe2000fffe03f */
[----:B------:R1:W5:Y:S04]  /*2d50*/  @!P0 LDG.E.64 R22, [R8.64] ;  /* 0x0000000608168981 */ /* 0x000368000c1e1b00 */
[----:B------:R1:W5:Y:S01]  /*2d60*/  @!P0 LDG.E.64 R2, [R4.64] ;  /* 0x0000000604028981 */ /* 0x000362000c1e1b00 */
[----:B------:R-:W-:Y:S11]  /*2d70*/  ISETP.GE.AND P0, PT, R142, c[0x0][0x27c], PT ;  /* 0x00009f008e007a0c */ /* 0x000ff60003f06270 */
[----:B------:R-:W-:Y:S02]  /*2d80*/  @!UPT UIADD3 URZ, URZ, URZ, URZ ;  /* 0x0000003f3f3ff290 */ /* 0x000fe4000fffe03f */
[----:B------:R1:W5:Y:S04]  /*2d90*/  @!P0 LDG.E.64 R28, [R8.64+0x40] ;  /* 0x00004006081c8981 */ /* 0x000368000c1e1b00 */
[----:B------:R1:W5:Y:S01]  /*2da0*/  @!P0 LDG.E.64 R6, [R4.64+0x40] ;  /* 0x0000400604068981 */ /* 0x000362000c1e1b00 */
[----:B------:R-:W-:Y:S11]  /*2db0*/  ISETP.GE.AND P0, PT, R140, c[0x0][0x27c], PT ;  /* 0x00009f008c007a0c */ /* 0x000ff60003f06270 */
[----:B------:R-:W-:Y:S02]  /*2dc0*/  @!UPT UIADD3 URZ, URZ, URZ, URZ ;  /* 0x0000003f3f3ff290 */ /* 0x000fe4000fffe03f */
[----:B------:R1:W5:Y:S04]  /*2dd0*/  @!P0 LDG.E.64 R30, [R8.64+0x80] ;  /* 0x00008006081e8981 */ /* 0x000368000c1e1b00 */
[----:B------:R1:W5:Y:S01]  /*2de0*/  @!P0 LDG.E.64 R12, [R4.64+0x80] ;  /* 0x00008006040c8981 */ /* 0x000362000c1e1b00 */
[----:B------:R-:W-:Y:S11]  /*2df0*/  ISETP.GE.AND P0, PT, R141, c[0x0][0x27c], PT ;  /* 0x00009f008d007a0c */ /* 0x000ff60003f06270 */
[----:B------:R-:W-:Y:S02]  /*2e00*/  @!UPT UIADD3 URZ, URZ, URZ, URZ ;  /* 0x0000003f3f3ff290 */ /* 0x000fe4000fffe03f */
[----:B------:R1:W5:Y:S04]  /*2e10*/  @!P0 LDG.E.64 R32, [R8.64+0xc0] ;  /* 0x0000c00608208981 */ /* 0x000368000c1e1b00 */
[----:B------:R1:W5:Y:S02]  /*2e20*/  @!P0 LDG.E.64 R14, [R4.64+0xc0] ;  /* 0x0000c006040e8981 */ /* 0x000364000c1e1b00 */
.L_x_144:
[----:B------:R-:W-:Y:S05]  /*2e30*/  BSYNC B0 ;  /* 0x0000000000007941 */ /* 0x000fea0003800000 */
.L_x_143:
[----:B------:R-:W-:-:S05]  /*2e40*/  @P1 BRA `(.L_x_145) ;  /* 0x000022b000001947 */ /* 0x000fca0003800000 */
[----:B------:R-:W-:Y:S01]  /*2e50*/  ISETP.GE.AND P0, PT, R132, c[0x0][0x1d4], PT ;  /* 0x0000750084007a0c */ /* 0x000fe20003f06270 */
[----:B-1---5:R-:W-:Y:S01]  /*2e60*/  IMAD.MOV.U32 R8, RZ, RZ, R32 ;  /* 0x000000ffff087224 */ /* 0x022fe200078e0020 */
[----:B------:R-:W-:Y:S01]  /*2e70*/  MOV R0, R31 ;  /* 0x0000001f00007202 */ /* 0x000fe20000000f00 */
[----:B------:R-:W-:Y:S01]  /*2e80*/  IMAD.MOV.U32 R5, RZ, RZ, R33 ;  /* 0x000000ffff057224 */ /* 0x000fe200078e0021 */
[----:B------:R-:W-:Y:S01]  /*2e90*/  BSSY B0, `(.L_x_146) ;  /* 0x0000048000007945 */ /* 0x000fe20003800000 */
[----:B------:R-:W-:Y:S03]  /*2ea0*/  IMAD.MOV.U32 R4, RZ, RZ, R30 ;  /* 0x000000ffff047224 */ /* 0x000fe600078e001e */
[----:B------:R-:W-:Y:S01]  /*2eb0*/  PRMT R36, R8, 0x5410, R5 ;  /* 0x0000541008247816 */ /* 0x000fe20000000005 */
[----:B------:R-:W-:Y:S01]  /*2ec0*/  IMAD.MOV.U32 R8, RZ, RZ, R28 ;  /* 0x000000ffff087224 */ /* 0x000fe200078e001c */
[----:B------:R-:W-:Y:S01]  /*2ed0*/  PRMT R35, R4, 0x5410, R0 ;  /* 0x0000541004237816 */ /* 0x000fe20000000000 */
[----:B------:R-:W-:Y:S01]  /*2ee0*/  IMAD.MOV.U32 R5, RZ, RZ, R29 ;  /* 0x000000ffff057224 */ /* 0x000fe200078e001d */
[----:B------:R-:W-:Y:S01]  /*2ef0*/  MOV R4, R14 ;  /* 0x0000000e00047202 */ /* 0x000fe20000000f00 */
[----:B------:R-:W-:Y:S03]  /*2f00*/  IMAD.MOV.U32 R0, RZ, RZ, R15 ;  /* 0x000000ffff007224 */ /* 0x000fe600078e000f */
[----:B------:R-:W-:Y:S01]  /*2f10*/  PRMT R34, R8, 0x5410, R5 ;  /* 0x0000541008227816 */ /* 0x000fe20000000005 */
[----:B------:R-:W-:Y:S01]  /*2f20*/  IMAD.MOV.U32 R8, RZ, RZ, R12 ;  /* 0x000000ffff087224 */ /* 0x000fe200078e000c */
[----:B------:R-:W-:Y:S01]  /*2f30*/  PRMT R20, R4, 0x5410, R0 ;  /* 0x0000541004147816 */ /* 0x000fe20000000000 */
[----:B------:R-:W-:Y:S01]  /*2f40*/  IMAD.MOV.U32 R4, RZ, RZ, R6 ;  /* 0x000000ffff047224 */ /* 0x000fe200078e0006 */
[----:B------:R-:W-:Y:S02]  /*2f50*/  MOV R5, R13 ;  /* 0x0000000d00057202 */ /* 0x000fe40000000f00 */
[----:B------:R-:W-:Y:S02]  /*2f60*/  MOV R0, R7 ;  /* 0x0000000700007202 */ /* 0x000fe40000000f00 */
[----:B------:R-:W-:Y:S02]  /*2f70*/  PRMT R19, R8, 0x5410, R5 ;  /* 0x0000541008137816 */ /* 0x000fe40000000005 */
[----:B------:R-:W-:Y:S01]  /*2f80*/  PRMT R18, R4, 0x5410, R0 ;  /* 0x0000541004127816 */ /* 0x000fe20000000000 */
[----:B------:R-:W-:-:S05]  /*2f90*/  @P0 BRA `(.L_x_147) ;  /* 0x0000037000000947 */ /* 0x000fca0003800000 */
[----:B------:R-:W-:Y:S01]  /*2fa0*/  ISETP.GE.AND P0, PT, R138, c[0x0][0x27c], PT ;  /* 0x00009f008a007a0c */ /* 0x000fe20003f06270 */
[----:B------:R-:W1:Y:S01]  /*2fb0*/  LDS.128 R8, [R188+0xc080] ;  /* 0x00c08000bc087984 */ /* 0x000e620000000c00 */
[----:B------:R-:W-:Y:S02]  /*2fc0*/  MOV R4, R2 ;  /* 0x0000000200047202 */ /* 0x000fe40000000f00 */
[----:B------:R-:W-:Y:S02]  /*2fd0*/  MOV R24, R22 ;  /* 0x0000001600187202 */ /* 0x000fe40000000f00 */
[----:B------:R-:W-:Y:S02]  /*2fe0*/  MOV R16, R3 ;  /* 0x0000000300107202 */ /* 0x000fe40000000f00 */
[----:B------:R-:W-:Y:S05]  /*2ff0*/  MOV R26, R23 ;  /* 0x00000017001a7202 */ /* 0x000fea0000000f00 */
[--C-:B------:R-:W-:Y:S01]  /*3000*/  @!P0 SHF.R.U64 R5, R2, 0x10, R3.reuse ;  /* 0x0000001002058819 */ /* 0x100fe20000001203 */
[----:B------:R-:W-:Y:S01]  /*3010*/  @!P0 HADD2.F32 R4, -RZ, R4.H0_H0 ;  /* 0x20000004ff048230 */ /* 0x000fe20000004100 */
[----:B------:R-:W-:Y:S01]  /*3020*/  @!P0 SHF.R.U32.HI R17, RZ, 0x10, R3 ;  /* 0x00000010ff118819 */ /* 0x000fe20000011603 */
[----:B------:R-:W-:Y:S01]  /*3030*/  @!P0 HADD2.F32 R16, -RZ, R16.H0_H0 ;  /* 0x20000010ff108230 */ /* 0x000fe20000004100 */
[--C-:B------:R-:W-:Y:S01]  /*3040*/  @!P0 SHF.R.U64 R25, R22, 0x10, R23.reuse ;  /* 0x0000001016198819 */ /* 0x100fe20000001217 */
[----:B------:R-:W-:Y:S01]  /*3050*/  @!P0 HADD2.F32 R22, -RZ, R24.H0_H0 ;  /* 0x20000018ff168230 */ /* 0x000fe20000004100 */
[----:B------:R-:W-:Y:S01]  /*3060*/  @!P0 SHF.R.U32.HI R27, RZ, 0x10, R23 ;  /* 0x00000010ff1b8819 */ /* 0x000fe20000011617 */
[----:B------:R-:W-:Y:S02]  /*3070*/  @!P0 HADD2.F32 R5, -RZ, R5.H0_H0 ;  /* 0x20000005ff058230 */ /* 0x000fe40000004100 */
[----:B------:R-:W-:Y:S01]  /*3080*/  @!P0 HADD2.F32 R17, -RZ, R17.H0_H0 ;  /* 0x20000011ff118230 */ /* 0x000fe20000004100 */
[----:B-1----:R-:W-:Y:S01]  /*3090*/  @!P0 IMAD.MOV.U32 R3, RZ, RZ, R9 ;  /* 0x000000ffff038224 */ /* 0x002fe200078e0009 */
[----:B------:R-:W-:Y:S04]  /*30a0*/  @!P0 MOV R0, R8 ;  /* 0x0000000800008202 */ /* 0x000fe80000000f00 */
[--C-:B------:R-:W-:Y:S02]  /*30b0*/  @!P0 HADD2.F32 R23, -RZ, R3.reuse.H1_H1 ;  /* 0x30000003ff178230 */ /* 0x100fe40000004100 */
[--C-:B------:R-:W-:Y:S02]  /*30c0*/  @!P0 HADD2.F32 R21, -RZ, R0.reuse.H1_H1 ;  /* 0x30000000ff158230 */ /* 0x100fe40000004100 */
[----:B------:R-:W-:Y:S02]  /*30d0*/  @!P0 HADD2.F32 R2, -RZ, R0.H0_H0 ;  /* 0x20000000ff028230 */ /* 0x000fe40000004100 */
[----:B------:R-:W-:Y:S01]  /*30e0*/  @!P0 HADD2.F32 R3, -RZ, R3.H0_H0 ;  /* 0x20000003ff038230 */ /* 0x000fe20000004100 */
[-C--:B------:R-:W-:Y:S02]  /*30f0*/  @!P0 FMUL.FTZ R24, R21, R4.reuse ;  /* 0x0000000415188220 */ /* 0x080fe40000410000 */
[C---:B------:R-:W-:Y:S01]  /*3100*/  @!P0 FMUL.FTZ R0, R2.reuse, R4 ;  /* 0x0000000402008220 */ /* 0x040fe20000410000 */
[----:B------:R-:W-:Y:S01]  /*3110*/  @!P0 MOV R4, R10 ;  /* 0x0000000a00048202 */ /* 0x000fe20000000f00 */
[----:B------:R-:W-:Y:S01]  /*3120*/  @!P0 FFMA.FTZ R41, R2, R22, -R24 ;  /* 0x0000001602298223 */ /* 0x000fe20000010818 */
[----:B------:R-:W-:Y:S01]  /*3130*/  @!P0 HADD2.F32 R24, -RZ, R25.H0_H0 ;  /* 0x20000019ff188230 */ /* 0x000fe20000004100 */
[-C--:B------:R-:W-:Y:S02]  /*3140*/  @!P0 FMUL.FTZ R25, R23, R5.reuse ;  /* 0x0000000517198220 */ /* 0x080fe40000410000 */
[C---:B------:R-:W-:Y:S02]  /*3150*/  @!P0 FMUL.FTZ R2, R3.reuse, R5 ;  /* 0x0000000503028220 */ /* 0x040fe40000410000 */
[----:B------:R-:W-:Y:S01]  /*3160*/  @!P0 FFMA.FTZ R40, R3, R24, -R25 ;  /* 0x0000001803288223 */ /* 0x000fe20000010819 */
[----:B------:R-:W-:Y:S01]  /*3170*/  @!P0 MOV R3, R11 ;  /* 0x0000000b00038202 */ /* 0x000fe20000000f00 */
[----:B------:R-:W-:Y:S01]  /*3180*/  @!P0 FFMA.FTZ R0, R21, R22, R0 ;  /* 0x0000001615008223 */ /* 0x000fe20000010000 */
[--C-:B------:R-:W-:Y:S01]  /*3190*/  @!P0 HADD2.F32 R21, -RZ, R4.reuse.H1_H1 ;  /* 0x30000004ff158230 */ /* 0x100fe20000004100 */
[----:B------:R-:W-:Y:S01]  /*31a0*/  @!P0 FFMA.FTZ R2, R23, R24, R2 ;  /* 0x0000001817028223 */ /* 0x000fe20000010002 */
[----:B------:R-:W-:Y:S02]  /*31b0*/  @!P0 HADD2.F32 R4, -RZ, R4.H0_H0 ;  /* 0x20000004ff048230 */ /* 0x000fe40000004100 */
[--C-:B------:R-:W-:Y:S01]  /*31c0*/  @!P0 HADD2.F32 R5, -RZ, R3.reuse.H0_H0 ;  /* 0x20000003ff058230 */ /* 0x100fe20000004100 */
[----:B------:R-:W-:Y:S01]  /*31d0*/  @!P0 FMUL.FTZ R37, R21, R16 ;  /* 0x0000001015258220 */ /* 0x000fe20000410000 */
[----:B------:R-:W-:Y:S01]  /*31e0*/  @!P0 HADD2.F32 R22, -RZ, R26.H0_H0 ;  /* 0x2000001aff168230 */ /* 0x000fe20000004100 */
[----:B------:R-:W-:Y:S01]  /*31f0*/  @!P0 F2FP.PACK_AB R2, R2, R40 ;  /* 0x000000280202823e */ /* 0x000fe200000000ff */
[----:B------:R-:W-:Y:S01]  /*3200*/  @!P0 HADD2.F32 R25, -RZ, R3.H1_H1 ;  /* 0x30000003ff198230 */ /* 0x000fe20000004100 */
[C---:B------:R-:W-:Y:S01]  /*3210*/  @!P0 FMUL.FTZ R3, R4.reuse, R16 ;  /* 0x0000001004038220 */ /* 0x040fe20000410000 */
[----:B------:R-:W-:Y:S01]  /*3220*/  @!P0 HADD2.F32 R26, -RZ, R27.H0_H0 ;  /* 0x2000001bff1a8230 */ /* 0x000fe20000004100 */
[----:B------:R-:W-:Y:S01]  /*3230*/  @!P0 FFMA.FTZ R37, R4, R22, -R37 ;  /* 0x0000001604258223 */ /* 0x000fe20000010825 */
[----:B------:R-:W-:Y:S01]  /*3240*/  @!P0 MOV R9, R2 ;  /* 0x0000000200098202 */ /* 0x000fe20000000f00 */
[-C--:B------:R-:W-:Y:S02]  /*3250*/  @!P0 FMUL.FTZ R27, R25, R17.reuse ;  /* 0x00000011191b8220 */ /* 0x080fe40000410000 */
[----:B------:R-:W-:Y:S02]  /*3260*/  @!P0 FMUL.FTZ R4, R5, R17 ;  /* 0x0000001105048220 */ /* 0x000fe40000410000 */
[----:B------:R-:W-:Y:S02]  /*3270*/  @!P0 FFMA.FTZ R3, R21, R22, R3 ;  /* 0x0000001615038223 */ /* 0x000fe40000010003 */
[-C--:B------:R-:W-:Y:S01]  /*3280*/  @!P0 FFMA.FTZ R27, R5, R26.reuse, -R27 ;  /* 0x0000001a051b8223 */ /* 0x080fe2000001081b */
[----:B------:R-:W-:Y:S01]  /*3290*/  @!P0 F2FP.PACK_AB R5, R0, R41 ;  /* 0x000000290005823e */ /* 0x000fe200000000ff */
[----:B------:R-:W-:Y:S01]  /*32a0*/  @!P0 FFMA.FTZ R4, R25, R26, R4 ;  /* 0x0000001a19048223 */ /* 0x000fe20000010004 */
[----:B------:R-:W-:Y:S03]  /*32b0*/  @!P0 F2FP.PACK_AB R3, R3, R37 ;  /* 0x000000250303823e */ /* 0x000fe600000000ff */
[----:B------:R-:W-:Y:S01]  /*32c0*/  @!P0 IMAD.MOV.U32 R8, RZ, RZ, R5 ;  /* 0x000000ffff088224 */ /* 0x000fe200078e0005 */
[----:B------:R-:W-:Y:S02]  /*32d0*/  @!P0 F2FP.PACK_AB R0, R4, R27 ;  /* 0x0000001b0400823e */ /* 0x000fe400000000ff */
[----:B------:R-:W-:Y:S02]  /*32e0*/  @!P0 MOV R10, R3 ;  /* 0x00000003000a8202 */ /* 0x000fe40000000f00 */
[----:B------:R-:W-:Y:S05]  /*32f0*/  @!P0 MOV R11, R0 ;  /* 0x00000000000b8202 */ /* 0x000fea0000000f00 */
[----:B------:R1:W-:Y:S02]  /*3300*/  STG.E.128 [R38.64], R8 ;  /* 0x0000000826007986 */ /* 0x0003e4000c101d06 */
.L_x_147:
[----:B------:R-:W-:Y:S05]  /*3310*/  BSYNC B0 ;  /* 0x0000000000007941 */ /* 0x000fea0003800000 */
.L_x_146:
[----:B------:R-:W-:Y:S01]  /*3320*/  ISETP.GE.AND P0, PT, R134, c[0x0][0x1d4], PT ;  /* 0x0000750086007a0c */ /* 0x000fe20003f06270 */
[----:B------:R-:W-:Y:S01]  /*3330*/  @!UPT UIADD3 URZ, URZ, URZ, URZ ;  /* 0x0000003f3f3ff290 */ /* 0x000fe2000fffe03f */
[----:B------:R-:W-:Y:S11]  /*3340*/  BSSY B0, `(.L_x_148) ;  /* 0x0000036000007945 */ /* 0x000ff60003800000 */
[----:B------:R-:W-:-:S05]  /*3350*/  @P0 BRA `(.L_x_149) ;  /* 0x0000034000000947 */ /* 0x000fca0003800000 */
[----:B------:R-:W-:Y:S01]  /*3360*/  ISETP.GE.AND P0, PT, R142, c[0x0][0x27c], PT ;  /* 0x00009f008e007a0c */ /* 0x000fe20003f06270 */
[----:B-1----:R-:W1:Y:S11]  /*3370*/  LDS.128 R8, [R188+0xd080] ;  /* 0x00d08000bc087984 */ /* 0x002e760000000c00 */
[----:B------:R-:W-:Y:S01]  /*3380*/  @!UPT UIADD3 URZ, URZ, URZ, URZ ;  /* 0x0000003f3f3ff290 */ /* 0x000fe2000fffe03f */
[----:B------:R-:W-:Y:S01]  /*3390*/  @!P0 HADD2.F32 R0, -RZ, R18.H0_H0 ;  /* 0x20000012ff008230 */ /* 0x000fe20000004100 */
[----:B------:R-:W-:Y:S01]  /*33a0*/  @!P0 SHF.R.U64 R4, R6, 0x10, R7 ;  /* 0x0000001006048819 */ /* 0x000fe20000001207 */
[----:B------:R-:W-:Y:S01]  /*33b0*/  @!P0 HADD2.F32 R6, -RZ, R34.H0_H0 ;  /* 0x20000022ff068230 */ /* 0x000fe20000004100 */
[----:B------:R-:W-:Y:S02]  /*33c0*/  @!P0 SHF.R.U64 R17, R28, 0x10, R29 ;  /* 0x000000101c118819 */ /* 0x000fe4000000121d */
[----:B------:R-:W-:Y:S01]  /*33d0*/  @!P0 SHF.R.U32.HI R7, RZ, 0x10, R7 ;  /* 0x00000010ff078819 */ /* 0x000fe20000011607 */
[----:B------:R-:W-:Y:S01]  /*33e0*/  @!P0 HADD2.F32 R4, -RZ, R4.H0_H0 ;  /* 0x20000004ff048230 */ /* 0x000fe20000004100 */
[----:B------:R-:W-:Y:S01]  /*33f0*/  @!P0 SHF.R.U32.HI R23, RZ, 0x10, R29 ;  /* 0x00000010ff178819 */ /* 0x000fe2000001161d */
[----:B------:R-:W-:Y:S02]  /*3400*/  @!P0 HADD2.F32 R17, -RZ, R17.H0_H0 ;  /* 0x20000011ff118230 */ /* 0x000fe40000004100 */
[----:B------:R-:W-:Y:S02]  /*3410*/  @!P0 HADD2.F32 R7, -RZ, R7.H0_H0 ;  /* 0x20000007ff078230 */ /* 0x000fe40000004100 */
[----:B------:R-:W-:Y:S01]  /*3420*/  @!P0 HADD2.F32 R23, -RZ, R23.H0_H0 ;  /* 0x20000017ff178230 */ /* 0x000fe20000004100 */
[----:B-1----:R-:W-:Y:S02]  /*3430*/  @!P0 MOV R2, R8 ;  /* 0x0000000800028202 */ /* 0x002fe40000000f00 */
[----:B------:R-:W-:Y:S03]  /*3440*/  @!P0 MOV R3, R9 ;  /* 0x0000000900038202 */ /* 0x000fe60000000f00 */
[--C-:B------:R-:W-:Y:S02]  /*3450*/  @!P0 HADD2.F32 R5, -RZ, R2.reuse.H1_H1 ;  /* 0x30000002ff058230 */ /* 0x100fe40000004100 */
[----:B------:R-:W-:Y:S02]  /*3460*/  @!P0 HADD2.F32 R2, -RZ, R2.H0_H0 ;  /* 0x20000002ff028230 */ /* 0x000fe40000004100 */
[--C-:B------:R-:W-:Y:S01]  /*3470*/  @!P0 HADD2.F32 R16, -RZ, R3.reuse.H1_H1 ;  /* 0x30000003ff108230 */ /* 0x100fe20000004100 */
[CC--:B------:R-:W-:Y:S01]  /*3480*/  @!P0 FMUL.FTZ R21, R5.reuse, R0.reuse ;  /* 0x0000000005158220 */ /* 0x0c0fe20000410000 */
[----:B------:R-:W-:Y:S01]  /*3490*/  @!P0 HADD2.F32 R3, -RZ, R3.H0_H0 ;  /* 0x20000003ff038230 */ /* 0x000fe20000004100 */
[C---:B------:R-:W-:Y:S02]  /*34a0*/  @!P0 FMUL.FTZ R0, R2.reuse, R0 ;  /* 0x0000000002008220 */ /* 0x040fe40000410000 */
[-C--:B------:R-:W-:Y:S02]  /*34b0*/  @!P0 FFMA.FTZ R26, R2, R6.reuse, -R21 ;  /* 0x00000006021a8223 */ /* 0x080fe40000010815 */
[----:B------:R-:W-:Y:S01]  /*34c0*/  @!P0 FFMA.FTZ R0, R5, R6, R0 ;  /* 0x0000000605008223 */ /* 0x000fe20000010000 */
[----:B------:R-:W-:Y:S01]  /*34d0*/  @!P0 MOV R5, R10 ;  /* 0x0000000a00058202 */ /* 0x000fe20000000f00 */
[CC--:B------:R-:W-:Y:S02]  /*34e0*/  @!P0 FMUL.FTZ R21, R16.reuse, R4.reuse ;  /* 0x0000000410158220 */ /* 0x0c0fe40000410000 */
[C---:B------:R-:W-:Y:S01]  /*34f0*/  @!P0 FMUL.FTZ R2, R3.reuse, R4 ;  /* 0x0000000403028220 */ /* 0x040fe20000410000 */
[----:B------:R-:W-:Y:S01]  /*3500*/  @!P0 MOV R4, R11 ;  /* 0x0000000b00048202 */ /* 0x000fe20000000f00 */
[-C--:B------:R-:W-:Y:S01]  /*3510*/  @!P0 FFMA.FTZ R25, R3, R17.reuse, -R21 ;  /* 0x0000001103198223 */ /* 0x080fe20000010815 */
[----:B------:R-:W-:Y:S01]  /*3520*/  @!P0 HADD2.F32 R3, -RZ, R18.H1_H1 ;  /* 0x30000012ff038230 */ /* 0x000fe20000004100 */
[----:B------:R-:W-:Y:S01]  /*3530*/  @!P0 FFMA.FTZ R2, R16, R17, R2 ;  /* 0x0000001110028223 */ /* 0x000fe20000010002 */
[--C-:B------:R-:W-:Y:S02]  /*3540*/  @!P0 HADD2.F32 R18, -RZ, R5.reuse.H1_H1 ;  /* 0x30000005ff128230 */ /* 0x100fe40000004100 */
[----:B------:R-:W-:Y:S02]  /*3550*/  @!P0 HADD2.F32 R6, -RZ, R5.H0_H0 ;  /* 0x20000005ff068230 */ /* 0x000fe40000004100 */
[----:B------:R-:W-:Y:S01]  /*3560*/  @!P0 F2FP.PACK_AB R2, R2, R25 ;  /* 0x000000190202823e */ /* 0x000fe200000000ff */
[----:B------:R-:W-:Y:S02]  /*3570*/  @!P0 HADD2.F32 R5, -RZ, R4.H0_H0 ;  /* 0x20000004ff058230 */ /* 0x000fe40000004100 */
[----:B------:R-:W-:Y:S01]  /*3580*/  @!P0 HADD2.F32 R21, -RZ, R34.H1_H1 ;  /* 0x30000022ff158230 */ /* 0x000fe20000004100 */
[----:B------:R-:W-:Y:S01]  /*3590*/  @!P0 MOV R9, R2 ;  /* 0x0000000200098202 */ /* 0x000fe20000000f00 */
[----:B------:R-:W-:Y:S01]  /*35a0*/  @!P0 HADD2.F32 R22, -RZ, R4.H1_H1 ;  /* 0x30000004ff168230 */ /* 0x000fe20000004100 */
[-C--:B------:R-:W-:Y:S02]  /*35b0*/  @!P0 FMUL.FTZ R4, R18, R3.reuse ;  /* 0x0000000312048220 */ /* 0x080fe40000410000 */
[C---:B------:R-:W-:Y:S02]  /*35c0*/  @!P0 FMUL.FTZ R3, R6.reuse, R3 ;  /* 0x0000000306038220 */ /* 0x040fe40000410000 */
[----:B------:R-:W-:Y:S02]  /*35d0*/  @!P0 FFMA.FTZ R6, R6, R21, -R4 ;  /* 0x0000001506068223 */ /* 0x000fe40000010804 */
[CC--:B------:R-:W-:Y:S02]  /*35e0*/  @!P0 FMUL.FTZ R4, R5.reuse, R7.reuse ;  /* 0x0000000705048220 */ /* 0x0c0fe40000410000 */
[----:B------:R-:W-:Y:S02]  /*35f0*/  @!P0 FMUL.FTZ R24, R22, R7 ;  /* 0x0000000716188220 */ /* 0x000fe40000410000 */
[----:B------:R-:W-:Y:S02]  /*3600*/  @!P0 FFMA.FTZ R3, R18, R21, R3 ;  /* 0x0000001512038223 */ /* 0x000fe40000010003 */
[-C--:B------:R-:W-:Y:S01]  /*3610*/  @!P0 FFMA.FTZ R24, R5, R23.reuse, -R24 ;  /* 0x0000001705188223 */ /* 0x080fe20000010818 */
[----:B------:R-:W-:Y:S01]  /*3620*/  @!P0 F2FP.PACK_AB R5, R0, R26 ;  /* 0x0000001a0005823e */ /* 0x000fe200000000ff */
[----:B------:R-:W-:Y:S01]  /*3630*/  @!P0 FFMA.FTZ R4, R22, R23, R4 ;  /* 0x0000001716048223 */ /* 0x000fe20000010004 */
[----:B------:R-:W-:Y:S02]  /*3640*/  @!P0 F2FP.PACK_AB R3, R3, R6 ;  /* 0x000000060303823e */ /* 0x000fe400000000ff */
[----:B------:R-:W-:Y:S02]  /*3650*/  @!P0 MOV R8, R5 ;  /* 0x0000000500088202 */ /* 0x000fe40000000f00 */
[----:B------:R-:W-:Y:S02]  /*3660*/  @!P0 F2FP.PACK_AB R0, R4, R24 ;  /* 0x000000180400823e */ /* 0x000fe400000000ff */
[----:B------:R-:W-:Y:S02]  /*3670*/  @!P0 MOV R10, R3 ;  /* 0x00000003000a8202 */ /* 0x000fe40000000f00 */
[----:B------:R-:W-:Y:S05]  /*3680*/  @!P0 MOV R11, R0 ;  /* 0x00000000000b8202 */ /* 0x000fea0000000f00 */
[----:B------:R1:W-:Y:S02]  /*3690*/  STG.E.128 [R38.64+0x80], R8 ;  /* 0x0000800826007986 */ /* 0x0003e4000c101d06 */
.L_x_149:
[----:B------:R-:W-:Y:S05]  /*36a0*/  BSYNC B0 ;  /* 0x0000000000007941 */ /* 0x000fea0003800000 */
.L_x_148:
        /* <DEDUP_REMOVED lines=8> */
[--C-:B------:R-:W-:Y:S01]  /*3730*/  @!P0 SHF.R.U64 R4, R12, 0x10, R13.reuse ;  /* 0x000000100c048819 */ /* 0x100fe2000000120d */
[--C-:B------:R-:W-:Y:S01]  /*3740*/  @!P0 HADD2.F32 R6, -RZ, R35.reuse.H0_H0 ;  /* 0x20000023ff068230 */ /* 0x100fe20000004100 */
[----:B------:R-:W-:Y:S01]  /*3750*/  @!P0 SHF.R.U32.HI R7, RZ, 0x10, R13 ;  /* 0x00000010ff078819 */ /* 0x000fe2000001160d */
[----:B------:R-:W-:Y:S01]  /*3760*/  @!P0 HADD2.F32 R17, -RZ, R35.H1_H1 ;  /* 0x30000023ff118230 */ /* 0x000fe20000004100 */
[--C-:B------:R-:W-:Y:S01]  /*3770*/  @!P0 SHF.R.U64 R13, R30, 0x10, R31.reuse ;  /* 0x000000101e0d8819 */ /* 0x100fe2000000121f */
[----:B------:R-:W-:Y:S01]  /*3780*/  @!P0 HADD2.F32 R4, -RZ, R4.H0_H0 ;  /* 0x20000004ff048230 */ /* 0x000fe20000004100 */
[----:B------:R-:W-:Y:S01]  /*3790*/  @!P0 SHF.R.U32.HI R21, RZ, 0x10, R31 ;  /* 0x00000010ff158819 */ /* 0x000fe2000001161f */
        /* <DEDUP_REMOVED lines=19> */
[----:B------:R-:W-:Y:S02]  /*38d0*/  @!P0 HADD2.F32 R3, -RZ, R19.H1_H1 ;  /* 0x30000013ff038230 */ /* 0x000fe40000004100 */
[----:B------:R-:W-:Y:S02]  /*38e0*/  @!P0 HADD2.F32 R6, -RZ, R5.H0_H0 ;  /* 0x20000005ff068230 */ /* 0x000fe40000004100 */
[----:B------:R-:W-:Y:S01]  /*38f0*/  @!P0 F2FP.PACK_AB R2, R2, R22 ;  /* 0x000000160202823e */ /* 0x000fe200000000ff */
[--C-:B------:R-:W-:Y:S02]  /*3900*/  @!P0 HADD2.F32 R5, -RZ, R4.reuse.H0_H0 ;  /* 0x20000004ff058230 */ /* 0x100fe40000004100 */
[----:B------:R-:W-:Y:S01]  /*3910*/  @!P0 HADD2.F32 R18, -RZ, R4.H1_H1 ;  /* 0x30000004ff128230 */ /* 0x000fe20000004100 */
[-C--:B------:R-:W-:Y:S01]  /*3920*/  @!P0 FMUL.FTZ R4, R16, R3.reuse ;  /* 0x0000000310048220 */ /* 0x080fe20000410000 */
[----:B------:R-:W-:Y:S01]  /*3930*/  @!P0 MOV R9, R2 ;  /* 0x0000000200098202 */ /* 0x000fe20000000f00 */
[C---:B------:R-:W-:Y:S01]  /*3940*/  @!P0 FMUL.FTZ R3, R6.reuse, R3 ;  /* 0x0000000306038220 */ /* 0x040fe20000410000 */
[----:B------:R-:W-:Y:S01]  /*3950*/  @!P0 HADD2.F32 R19, -RZ, R21.H0_H0 ;  /* 0x20000015ff138230 */ /* 0x000fe20000004100 */
[----:B------:R-:W-:Y:S02]  /*3960*/  @!P0 FFMA.FTZ R6, R6, R17, -R4 ;  /* 0x0000001106068223 */ /* 0x000fe40000010804 */
[CC--:B------:R-:W-:Y:S02]  /*3970*/  @!P0 FMUL.FTZ R4, R5.reuse, R7.reuse ;  /* 0x0000000705048220 */ /* 0x0c0fe40000410000 */
[----:B------:R-:W-:Y:S02]  /*3980*/  @!P0 FMUL.FTZ R21, R18, R7 ;  /* 0x0000000712158220 */ /* 0x000fe40000410000 */
[----:B------:R-:W-:Y:S02]  /*3990*/  @!P0 FFMA.FTZ R3, R16, R17, R3 ;  /* 0x0000001110038223 */ /* 0x000fe40000010003 */
[----:B------:R-:W-:Y:S01]  /*39a0*/  @!P0 FFMA.FTZ R21, R5, R19, -R21 ;  /* 0x0000001305158223 */ /* 0x000fe20000010815 */
        /* <DEDUP_REMOVED lines=8> */
.L_x_151:
[----:B------:R-:W-:Y:S05]  /*3a30*/  BSYNC B0 ;  /* 0x0000000000007941 */ /* 0x000fea0003800000 */
.L_x_150:
[----:B------:R-:W-:Y:S11]  /*3a40*/  ISETP.GE.AND P0, PT, R197, c[0x0][0x1d4], PT ;  /* 0x00007500c5007a0c */ /* 0x000ff60003f06270 */
[----:B------:R-:W-:Y:S02]  /*3a50*/  @!UPT UIADD3 URZ, URZ, URZ, URZ ;  /* 0x0000003f3f3ff290 */ /* 0x000fe4000fffe03f */
        /* <DEDUP_REMOVED lines=12> */
[----:B------:R-:W-:Y:S02]  /*3b20*/  @!P0 HADD2.F32 R15, -RZ, R36.H1_H1 ;  /* 0x30000024ff0f8230 */ /* 0x000fe40000004100 */
        /* <DEDUP_REMOVED lines=17> */
[--C-:B------:R-:W-:Y:S01]  /*3c40*/  @!P0 HADD2.F32 R14, -RZ, R5.reuse.H1_H1 ;  /* 0x30000005ff0e8230 */ /* 0x100fe20000004100 */
        /* <DEDUP_REMOVED lines=8> */
[C---:B------:R-:W-:Y:S02]  /*3cd0*/  @!P0 FMUL.FTZ R3, R6.reuse, R3 ;  /* 0x0000000306038220 */ /* 0x040fe40000410000 */
        /* <DEDUP_REMOVED lines=12> */
[----:B------:R1:W-:Y:S01]  /*3da0*/  STG.E.128 [R38.64+0x180], R8 ;  /* 0x0001800826007986 */ /* 0x0003e2000c101d06 */
[----:B------:R-:W-:-:S05]  /*3db0*/  BRA `(.L_x_145) ;  /* 0x0000134000007947 */ /* 0x000fca0003800000 */
.L_x_142:
        /* <DEDUP_REMOVED lines=14> */
[----:B------:R-:W-:Y:S02]  /*3ea0*/  CS2R R14, SRZ ;  /* 0x00000000000e7805 */ /* 0x000fe4000001ff00 */
[----:B------:R-:W-:Y:S01]  /*3eb0*/  IMAD.X R2, R19, 0x1, R97, P0 ;  /* 0x0000000113027824 */ /* 0x000fe200000e0661 */
[----:B------:R-:W-:Y:S05]  /*3ec0*/  IADD3 R3, P0, R78, R16, RZ ;  /* 0x000000104e037210 */ /* 0x000fea0007f1e0ff */
        /* <DEDUP_REMOVED lines=8> */
[----:B------:R1:W5:Y:S04]  /*3f50*/  @!P0 LDG.E.128 R24, [R8.64] ;  /* 0x0000000608188981 */ /* 0x000368000c1e1d00 */
[----:B------:R1:W5:Y:S01]  /*3f60*/  @!P0 LDG.E.128 R4, [R2.64] ;  /* 0x0000000602048981 */ /* 0x000362000c1e1d00 */
[----:B------:R-:W-:Y:S11]  /*3f70*/  ISETP.GE.AND P0, PT, R134, c[0x0][0x27c], PT ;  /* 0x00009f0086007a0c */ /* 0x000ff60003f06270 */
[----:B------:R-:W-:Y:S02]  /*3f80*/  @!UPT UIADD3 URZ, URZ, URZ, URZ ;  /* 0x0000003f3f3ff290 */ /* 0x000fe4000fffe03f */
[----:B------:R1:W5:Y:S04]  /*3f90*/  @!P0 LDG.E.128 R36, [R8.64+0x80] ;  /* 0x0000800608248981 */ /* 0x000368000c1e1d00 */
[----:B------:R1:W5:Y:S02]  /*3fa0*/  @!P0 LDG.E.128 R12, [R2.64+0x80] ;  /* 0x00008006020c8981 */ /* 0x000364000c1e1d00 */
.L_x_153:
[----:B------:R-:W-:Y:S05]  /*3fb0*/  BSYNC B0 ;  /* 0x0000000000007941 */ /* 0x000fea0003800000 */
.L_x_152:
[----:B------:R-:W-:Y:S04]  /*3fc0*/  IADD3 R59, P0, R128, R10, RZ ;  /* 0x0000000a803b7210 */ /* 0x000fe80007f1e0ff */
[----:B------:R-:W-:Y:S01]  /*3fd0*/  IADD3.X R58, R18, R106, RZ, P0, !PT ;  /* 0x0000006a123a7210 */ /* 0x000fe200007fe4ff */
        /* <DEDUP_REMOVED lines=16> */
[----:B------:R-:W-:Y:S01]  /*40e0*/  IMAD.MOV.U32 R28, RZ, RZ, R25 ;  /* 0x000000ffff1c7224 */ /* 0x000fe200078e0019 */
[----:B------:R-:W-:Y:S01]  /*40f0*/  ISETP.GE.AND P2, PT, R67, c[0x0][0x1d4], PT ;  /* 0x0000750043007a0c */ /* 0x000fe20003f46270 */
[----:B------:R-:W1:Y:S01]  /*4100*/  LDS.128 R40, [R88+0xc080] ;  /* 0x00c0800058287984 */ /* 0x000e620000000c00 */
[CC--:B------:R-:W-:Y:S01]  /*4110*/  IADD3 R0, P1, P0, R64.reuse, R59.reuse, R86 ;  /* 0x0000003b40007210 */ /* 0x0c0fe2000783e056 */
[----:B------:R-:W-:Y:S01]  /*4120*/  IMAD.MOV.U32 R20, RZ, RZ, R7 ;  /* 0x000000ffff147224 */ /* 0x000fe200078e0007 */
[----:B------:R-:W-:Y:S01]  /*4130*/  MOV R10, R6 ;  /* 0x00000006000a7202 */ /* 0x000fe20000000f00 */
[----:B------:R-:W-:Y:S01]  /*4140*/  IMAD.MOV.U32 R44, RZ, RZ, R27 ;  /* 0x000000ffff2c7224 */ /* 0x000fe200078e001b */
[C---:B------:R-:W-:Y:S02]  /*4150*/  IADD3.X R3, R63.reuse, R58, R95, P1, P0 ;  /* 0x0000003a3f037210 */ /* 0x040fe40000fe045f */
[----:B------:R-:W-:Y:S01]  /*4160*/  MOV R33, R26 ;  /* 0x0000001a00217202 */ /* 0x000fe20000000f00 */
[----:B------:R-:W2:Y:S04]  /*4170*/  LDS.128 R16, [R92+0xc080] ;  /* 0x00c080005c107984 */ /* 0x000ea80000000c00 */
[----:B------:R-:W-:Y:S04]  /*4180*/  @!P2 IADD3 R2, P1, P0, R64, R59, R67 ;  /* 0x0000003b4002a210 */ /* 0x000fe8000783e043 */
[----:B------:R-:W-:Y:S02]  /*4190*/  @!P2 IADD3.X R8, R63, R58, R90, P1, P0 ;  /* 0x0000003a3f08a210 */ /* 0x000fe40000fe045a */
[C---:B------:R-:W-:Y:S04]  /*41a0*/  LEA R54, P0, R0.reuse, c[0x0][0x1c8], 0x1 ;  /* 0x0000720000367a11 */ /* 0x040fe800078008ff */
[----:B------:R-:W-:Y:S02]  /*41b0*/  LEA.HI.X R55, R0, c[0x0][0x1cc], R3, 0x1, P0 ;  /* 0x0000730000377a11 */ /* 0x000fe400000f0c03 */
[C---:B------:R-:W-:Y:S02]  /*41c0*/  @!P2 LEA R52, P0, R2.reuse, c[0x0][0x1c8], 0x1 ;  /* 0x000072000234aa11 */ /* 0x040fe400078008ff */
[----:B------:R-:W-:Y:S02]  /*41d0*/  MOV R0, R4 ;  /* 0x0000000400007202 */ /* 0x000fe40000000f00 */
[----:B------:R-:W-:Y:S01]  /*41e0*/  @!P2 LEA.HI.X R53, R2, c[0x0][0x1cc], R8, 0x1, P0 ;  /* 0x000073000235aa11 */ /* 0x000fe200000f0c08 */
[----:B------:R-:W-:Y:S01]  /*41f0*/  IMAD.MOV.U32 R2, RZ, RZ, R5 ;  /* 0x000000ffff027224 */ /* 0x000fe200078e0005 */
[----:B------:R-:W-:Y:S11]  /*4200*/  ISETP.GE.AND P0, PT, R132, c[0x0][0x27c], PT ;  /* 0x00009f0084007a0c */ /* 0x000ff60003f06270 */
[----:B------:R-:W-:Y:S02]  /*4210*/  @!UPT UIADD3 URZ, URZ, URZ, URZ ;  /* 0x0000003f3f3ff290 */ /* 0x000fe4000fffe03f */
[--C-:B------:R-:W-:Y:S01]  /*4220*/  @!P0 SHF.R.U32.HI R29, RZ, 0x10, R25.reuse ;  /* 0x00000010ff1d8819 */ /* 0x100fe20000011619 */
[----:B------:R-:W-:Y:S01]  /*4230*/  @!P0 HADD2.F32 R3, -RZ, R2.H0_H0 ;  /* 0x20000002ff038230 */ /* 0x000fe20000004100 */
[----:B------:R-:W-:Y:S01]  /*4240*/  @!P0 SHF.R.U64 R31, R24, 0x10, R25 ;  /* 0x00000010181f8819 */ /* 0x000fe20000001219 */
[----:B------:R-:W-:Y:S01]  /*4250*/  @!P0 HADD2.F32 R0, -RZ, R0.H0_H0 ;  /* 0x20000000ff008230 */ /* 0x000fe20000004100 */
[--C-:B------:R-:W-:Y:S01]  /*4260*/  @!P0 SHF.R.U32.HI R9, RZ, 0x10, R5.reuse ;  /* 0x00000010ff098819 */ /* 0x100fe20000011605 */
[----:B------:R-:W-:Y:S01]  /*4270*/  @!P0 HADD2.F32 R29, -RZ, R29.H0_H0 ;  /* 0x2000001dff1d8230 */ /* 0x000fe20000004100 */
[----:B-1----:R-:W-:Y:S02]  /*4280*/  @!P0 MOV R25, R41 ;  /* 0x0000002900198202 */ /* 0x002fe40000000f00 */
[----:B------:R-:W-:Y:S02]  /*4290*/  @!P0 MOV R30, R40 ;  /* 0x00000028001e8202 */ /* 0x000fe40000000f00 */
[----:B------:R-:W-:Y:S02]  /*42a0*/  @!P0 SHF.R.U64 R8, R4, 0x10, R5 ;  /* 0x0000001004088819 */ /* 0x000fe40000001205 */
[----:B--2---:R-:W-:Y:S02]  /*42b0*/  @!P0 MOV R5, R17 ;  /* 0x0000001100058202 */ /* 0x004fe40000000f00 */
[----:B------:R-:W-:Y:S01]  /*42c0*/  @!P0 SHF.R.U64 R11, R6, 0x10, R7 ;  /* 0x00000010060b8819 */ /* 0x000fe20000001207 */
[----:B------:R-:W-:Y:S01]  /*42d0*/  @!P0 IMAD.MOV.U32 R6, RZ, RZ, R16 ;  /* 0x000000ffff068224 */ /* 0x000fe200078e0010 */
[----:B------:R-:W-:Y:S02]  /*42e0*/  MOV R4, R24 ;  /* 0x0000001800047202 */ /* 0x000fe40000000f00 */
[----:B------:R-:W-:Y:S01]  /*42f0*/  @!P0 SHF.R.U64 R34, R26, 0x10, R27 ;  /* 0x000000101a228819 */ /* 0x000fe2000000121b */
[----:B------:R-:W-:Y:S01]  /*4300*/  @!P0 HADD2.F32 R26, -RZ, R25.H0_H0 ;  /* 0x20000019ff1a8230 */ /* 0x000fe20000004100 */
[----:B------:R-:W-:Y:S01]  /*4310*/  @!P0 SHF.R.U32.HI R21, RZ, 0x10, R7 ;  /* 0x00000010ff158819 */ /* 0x000fe20000011607 */
[----:B------:R-:W-:Y:S01]  /*4320*/  @!P0 HADD2.F32 R7, -RZ, R30.H0_H0 ;  /* 0x2000001eff078230 */ /* 0x000fe20000004100 */
[----:B------:R-:W-:Y:S01]  /*4330*/  @!P0 SHF.R.U32.HI R45, RZ, 0x10, R27 ;  /* 0x00000010ff2d8819 */ /* 0x000fe2000001161b */
[----:B------:R-:W-:Y:S01]  /*4340*/  @!P0 HADD2.F32 R2, -RZ, R6.H0_H0 ;  /* 0x20000006ff028230 */ /* 0x000fe20000004100 */
[----:B------:R-:W-:Y:S01]  /*4350*/  @!P0 MOV R35, R43 ;  /* 0x0000002b00238202 */ /* 0x000fe20000000f00 */
[----:B------:R-:W-:Y:S01]  /*4360*/  @!P0 HADD2.F32 R24, -RZ, R4.H0_H0 ;  /* 0x20000004ff188230 */ /* 0x000fe20000004100 */
[CC--:B------:R-:W-:Y:S01]  /*4370*/  @!P0 FMUL.FTZ R32, R7.reuse, R0.reuse ;  /* 0x0000000007208220 */ /* 0x0c0fe20000410000 */
[----:B------:R-:W-:Y:S01]  /*4380*/  @!P0 HADD2.F32 R4, -RZ, R5.H0_H0 ;  /* 0x20000005ff048230 */ /* 0x000fe20000004100 */
[----:B------:R-:W-:Y:S01]  /*4390*/  @!P0 FMUL.FTZ R0, R2, R0 ;  /* 0x0000000002008220 */ /* 0x000fe20000410000 */
[----:B------:R-:W-:Y:S01]  /*43a0*/  @!P0 HADD2.F32 R27, -RZ, R28.H0_H0 ;  /* 0x2000001cff1b8230 */ /* 0x000fe20000004100 */
[-C--:B------:R-:W-:Y:S02]  /*43b0*/  @!P0 FMUL.FTZ R28, R26, R3.reuse ;  /* 0x000000031a1c8220 */ /* 0x080fe40000410000 */
[C---:B------:R-:W-:Y:S02]  /*43c0*/  @!P0 FMUL.FTZ R3, R4.reuse, R3 ;  /* 0x0000000304038220 */ /* 0x040fe40000410000 */
[----:B------:R-:W-:Y:S01]  /*43d0*/  @!P0 FFMA.FTZ R60, R4, R27, -R28 ;  /* 0x0000001b043c8223 */ /* 0x000fe2000001081c */
[----:B------:R-:W-:Y:S01]  /*43e0*/  @!P0 HADD2.F32 R4, -RZ, R9.H0_H0 ;  /* 0x20000009ff048230 */ /* 0x000fe20000004100 */
[-C--:B------:R-:W-:Y:S01]  /*43f0*/  @!P0 FFMA.FTZ R61, R2, R24.reuse, -R32 ;  /* 0x00000018023d8223 */ /* 0x080fe20000010820 */
[----:B------:R-:W-:Y:S01]  /*4400*/  @!P0 HADD2.F32 R28, -RZ, R25.H1_H1 ;  /* 0x30000019ff1c8230 */ /* 0x000fe20000004100 */
[----:B------:R-:W-:Y:S01]  /*4410*/  @!P0 FFMA.FTZ R0, R7, R24, R0 ;  /* 0x0000001807008223 */ /* 0x000fe20000010000 */
[----:B------:R-:W-:Y:S02]  /*4420*/  @!P0 HADD2.F32 R24, -RZ, R30.H1_H1 ;  /* 0x3000001eff188230 */ /* 0x000fe40000004100 */
[----:B------:R-:W-:Y:S01]  /*4430*/  @!P0 HADD2.F32 R7, -RZ, R8.H0_H0 ;  /* 0x20000008ff078230 */ /* 0x000fe20000004100 */
[-C--:B------:R-:W-:Y:S01]  /*4440*/  @!P0 FMUL.FTZ R8, R28, R4.reuse ;  /* 0x000000041c088220 */ /* 0x080fe20000410000 */
[----:B------:R-:W-:Y:S02]  /*4450*/  @!P0 HADD2.F32 R2, -RZ, R5.H1_H1 ;  /* 0x30000005ff028230 */ /* 0x000fe40000004100 */
[----:B------:R-:W-:Y:S02]  /*4460*/  @!P0 HADD2.F32 R25, -RZ, R31.H0_H0 ;  /* 0x2000001fff198230 */ /* 0x000fe40000004100 */
[----:B------:R-:W-:Y:S01]  /*4470*/  @!P0 HADD2.F32 R5, -RZ, R6.H1_H1 ;  /* 0x30000006ff058230 */ /* 0x000fe20000004100 */
[----:B------:R-:W-:Y:S01]  /*4480*/  @!P0 FMUL.FTZ R6, R24, R7 ;  /* 0x0000000718068220 */ /* 0x000fe20000410000 */
[----:B------:R-:W-:Y:S01]  /*4490*/  @!P0 HADD2.F32 R9, -RZ, R10.H0_H0 ;  /* 0x2000000aff098230 */ /* 0x000fe20000004100 */
[C---:B------:R-:W-:Y:S01]  /*44a0*/  @!P0 FFMA.FTZ R57, R2.reuse, R29, -R8 ;  /* 0x0000001d02398223 */ /* 0x040fe20000010808 */
[----:B------:R-:W-:Y:S01]  /*44b0*/  @!P0 HADD2.F32 R31, -RZ, R33.H0_H0 ;  /* 0x20000021ff1f8230 */ /* 0x000fe20000004100 */
[----:B------:R-:W-:Y:S01]  /*44c0*/  @!P0 IMAD.MOV.U32 R8, RZ, RZ, R42 ;  /* 0x000000ffff088224 */ /* 0x000fe200078e002a */
[----:B------:R-:W-:Y:S01]  /*44d0*/  @!P0 HADD2.F32 R33, -RZ, R34.H0_H0 ;  /* 0x20000022ff218230 */ /* 0x000fe20000004100 */
[----:B------:R-:W-:Y:S01]  /*44e0*/  @!P0 FMUL.FTZ R4, R2, R4 ;  /* 0x0000000402048220 */ /* 0x000fe20000410000 */
[----:B------:R-:W-:Y:S01]  /*44f0*/  @!P0 HADD2.F32 R34, -RZ, R44.H0_H0 ;  /* 0x2000002cff228230 */ /* 0x000fe20000004100 */
[C---:B------:R-:W-:Y:S01]  /*4500*/  @!P0 FMUL.FTZ R2, R5.reuse, R7 ;  /* 0x0000000705028220 */ /* 0x040fe20000410000 */
[--C-:B------:R-:W-:Y:S01]  /*4510*/  @!P0 HADD2.F32 R32, -RZ, R8.reuse.H1_H1 ;  /* 0x30000008ff208230 */ /* 0x100fe20000004100 */
[-C--:B------:R-:W-:Y:S01]  /*4520*/  @!P0 FFMA.FTZ R56, R5, R25.reuse, -R6 ;  /* 0x0000001905388223 */ /* 0x080fe20000010806 */
[----:B------:R-:W-:Y:S01]  /*4530*/  @!P0 MOV R5, R18 ;  /* 0x0000001200058202 */ /* 0x000fe20000000f00 */
[----:B------:R-:W-:Y:S01]  /*4540*/  @!P0 FFMA.FTZ R2, R24, R25, R2 ;  /* 0x0000001918028223 */ /* 0x000fe20000010002 */
[----:B------:R-:W-:Y:S01]  /*4550*/  @!P0 HADD2.F32 R6, -RZ, R11.H0_H0 ;  /* 0x2000000bff068230 */ /* 0x000fe20000004100 */
[----:B------:R-:W-:Y:S01]  /*4560*/  @!P0 FFMA.FTZ R3, R26, R27, R3 ;  /* 0x0000001b1a038223 */ /* 0x000fe20000010003 */
[----:B------:R-:W-:Y:S01]  /*4570*/  @!P0 HADD2.F32 R30, -RZ, R8.H0_H0 ;  /* 0x20000008ff1e8230 */ /* 0x000fe20000004100 */
[----:B------:R-:W-:Y:S01]  /*4580*/  @!P0 FFMA.FTZ R4, R28, R29, R4 ;  /* 0x0000001d1c048223 */ /* 0x000fe20000010004 */
[--C-:B------:R-:W-:Y:S01]  /*4590*/  @!P0 HADD2.F32 R7, -RZ, R5.reuse.H1_H1 ;  /* 0x30000005ff078230 */ /* 0x100fe20000004100 */
[----:B------:R-:W-:Y:S01]  /*45a0*/  @!P0 FMUL.FTZ R10, R32, R6 ;  /* 0x00000006200a8220 */ /* 0x000fe20000410000 */
[----:B------:R-:W-:Y:S01]  /*45b0*/  @!P0 HADD2.F32 R8, -RZ, R5.H0_H0 ;  /* 0x20000005ff088230 */ /* 0x000fe20000004100 */
[----:B------:R-:W-:Y:S01]  /*45c0*/  @!P0 FMUL.FTZ R11, R30, R9 ;  /* 0x000000091e0b8220 */ /* 0x000fe20000410000 */
[----:B------:R-:W-:Y:S01]  /*45d0*/  @!P0 F2FP.PACK_AB R25, R57, R60 ;  /* 0x0000003c3919823e */ /* 0x000fe200000000ff */
[C---:B------:R-:W-:Y:S01]  /*45e0*/  @!P0 FMUL.FTZ R6, R7.reuse, R6 ;  /* 0x0000000607068220 */ /* 0x040fe20000410000 */
[----:B------:R-:W-:Y:S01]  /*45f0*/  @!P0 F2FP.PACK_AB R24, R56, R61 ;  /* 0x0000003d3818823e */ /* 0x000fe200000000ff */
[----:B------:R-:W-:Y:S01]  /*4600*/  @!P0 FFMA.FTZ R51, R7, R33, -R10 ;  /* 0x0000002107338223 */ /* 0x000fe2000001080a */
[----:B------:R-:W-:Y:S01]  /*4610*/  @!P0 MOV R17, R25 ;  /* 0x0000001900118202 */ /* 0x000fe20000000f00 */
[----:B------:R-:W-:Y:S01]  /*4620*/  @!P0 IMAD.MOV.U32 R7, RZ, RZ, R19 ;  /* 0x000000ffff078224 */ /* 0x000fe200078e0013 */
[----:B------:R-:W-:Y:S01]  /*4630*/  @!P0 MOV R16, R24 ;  /* 0x0000001800108202 */ /* 0x000fe20000000f00 */
[C---:B------:R-:W-:Y:S01]  /*4640*/  @!P0 FFMA.FTZ R50, R8.reuse, R31, -R11 ;  /* 0x0000001f08328223 */ /* 0x040fe2000001080b */
[----:B------:R-:W-:Y:S01]  /*4650*/  @!P0 HADD2.F32 R10, -RZ, R20.H0_H0 ;  /* 0x20000014ff0a8230 */ /* 0x000fe20000004100 */
[----:B------:R-:W-:Y:S01]  /*4660*/  @!P0 FMUL.FTZ R5, R8, R9 ;  /* 0x0000000908058220 */ /* 0x000fe20000410000 */
[----:B------:R-:W-:Y:S01]  /*4670*/  @!P0 HADD2.F32 R11, -RZ, R21.H0_H0 ;  /* 0x20000015ff0b8230 */ /* 0x000fe20000004100 */
[----:B------:R-:W-:Y:S01]  /*4680*/  @!P0 F2FP.PACK_AB R3, R4, R3 ;  /* 0x000000030403823e */ /* 0x000fe200000000ff */
[--C-:B------:R-:W-:Y:S01]  /*4690*/  @!P0 HADD2.F32 R20, -RZ, R35.reuse.H0_H0 ;  /* 0x20000023ff148230 */ /* 0x100fe20000004100 */
[----:B------:R-:W-:Y:S01]  /*46a0*/  @!P0 FFMA.FTZ R5, R30, R31, R5 ;  /* 0x0000001f1e058223 */ /* 0x000fe20000010005 */
[----:B------:R-:W-:Y:S01]  /*46b0*/  @!P0 HADD2.F32 R21, -RZ, R35.H1_H1 ;  /* 0x30000023ff158230 */ /* 0x000fe20000004100 */
[----:B------:R-:W-:Y:S01]  /*46c0*/  @!P0 FFMA.FTZ R6, R32, R33, R6 ;  /* 0x0000002120068223 */ /* 0x000fe20000010006 */
[--C-:B------:R-:W-:Y:S01]  /*46d0*/  @!P0 HADD2.F32 R9, -RZ, R7.reuse.H1_H1 ;  /* 0x30000007ff098230 */ /* 0x100fe20000004100 */
[----:B------:R-:W-:Y:S01]  /*46e0*/  @!P0 FMUL.FTZ R49, R20, R10 ;  /* 0x0000000a14318220 */ /* 0x000fe20000410000 */
[----:B------:R-:W-:Y:S01]  /*46f0*/  @!P0 HADD2.F32 R8, -RZ, R7.H0_H0 ;  /* 0x20000007ff088230 */ /* 0x000fe20000004100 */
[----:B------:R-:W-:Y:S01]  /*4700*/  @!P0 FMUL.FTZ R44, R21, R11 ;  /* 0x0000000b152c8220 */ /* 0x000fe20000410000 */
[----:B------:R-:W-:Y:S01]  /*4710*/  @!P0 HADD2.F32 R35, -RZ, R45.H0_H0 ;  /* 0x2000002dff238230 */ /* 0x000fe20000004100 */
[----:B------:R-:W-:Y:S02]  /*4720*/  @!P0 IMAD.MOV.U32 R41, RZ, RZ, R3 ;  /* 0x000000ffff298224 */ /* 0x000fe400078e0003 */
[C---:B------:R-:W-:Y:S02]  /*4730*/  @!P0 FFMA.FTZ R49, R8.reuse, R34, -R49 ;  /* 0x0000002208318223 */ /* 0x040fe40000010831 */
[C---:B------:R-:W-:Y:S02]  /*4740*/  @!P0 FFMA.FTZ R44, R9.reuse, R35, -R44 ;  /* 0x00000023092c8223 */ /* 0x040fe4000001082c */
[----:B------:R-:W-:Y:S02]  /*4750*/  @!P0 FMUL.FTZ R7, R8, R10 ;  /* 0x0000000a08078220 */ /* 0x000fe40000410000 */
[----:B------:R-:W-:Y:S01]  /*4760*/  @!P0 FMUL.FTZ R8, R9, R11 ;  /* 0x0000000b09088220 */ /* 0x000fe20000410000 */
[----:B------:R-:W-:Y:S01]  /*4770*/  @!P0 F2FP.PACK_AB R11, R51, R50 ;  /* 0x00000032330b823e */ /* 0x000fe200000000ff */
[----:B------:R-:W-:Y:S01]  /*4780*/  @!P0 FFMA.FTZ R7, R20, R34, R7 ;  /* 0x0000002214078223 */ /* 0x000fe20000010007 */
[----:B------:R-:W-:Y:S01]  /*4790*/  @!P0 F2FP.PACK_AB R10, R44, R49 ;  /* 0x000000312c0a823e */ /* 0x000fe200000000ff */
[----:B------:R-:W-:Y:S01]  /*47a0*/  @!P0 FFMA.FTZ R8, R21, R35, R8 ;  /* 0x0000002315088223 */ /* 0x000fe20000010008 */
[----:B------:R-:W-:Y:S01]  /*47b0*/  @!P0 F2FP.PACK_AB R9, R2, R0 ;  /* 0x000000000209823e */ /* 0x000fe200000000ff */
[----:B------:R-:W-:Y:S01]  /*47c0*/  @!P0 IMAD.MOV.U32 R18, RZ, RZ, R11 ;  /* 0x000000ffff128224 */ /* 0x000fe200078e000b */
[----:B------:R-:W-:Y:S02]  /*47d0*/  @!P0 MOV R19, R10 ;  /* 0x0000000a00138202 */ /* 0x000fe40000000f00 */
[----:B------:R-:W-:Y:S02]  /*47e0*/  @!P0 F2FP.PACK_AB R2, R6, R5 ;  /* 0x000000050602823e */ /* 0x000fe400000000ff */
[----:B------:R-:W-:Y:S01]  /*47f0*/  @!P0 F2FP.PACK_AB R0, R8, R7 ;  /* 0x000000070800823e */ /* 0x000fe200000000ff */
[----:B------:R1:W-:Y:S01]  /*4800*/  STG.E.128 [R54.64], R16 ;  /* 0x0000001036007986 */ /* 0x0003e2000c101d06 */
[----:B------:R-:W-:Y:S02]  /*4810*/  @!P0 MOV R40, R9 ;  /* 0x0000000900288202 */ /* 0x000fe40000000f00 */
[----:B------:R-:W-:Y:S02]  /*4820*/  @!P0 MOV R42, R2 ;  /* 0x00000002002a8202 */ /* 0x000fe40000000f00 */
[----:B------:R-:W-:Y:S05]  /*4830*/  @!P0 MOV R43, R0 ;  /* 0x00000000002b8202 */ /* 0x000fea0000000f00 */
[----:B------:R1:W-:Y:S02]  /*4840*/  @!P2 STG.E.128 [R52.64], R40 ;  /* 0x000000283400a986 */ /* 0x0003e4000c101d06 */
.L_x_155:
[----:B------:R-:W-:Y:S05]  /*4850*/  BSYNC B0 ;  /* 0x0000000000007941 */ /* 0x000fea0003800000 */
.L_x_154:
[----:B------:R-:W-:Y:S11]  /*4860*/  ISETP.GE.AND P0, PT, R134, c[0x0][0x1d4], PT ;  /* 0x0000750086007a0c */ /* 0x000ff60003f06270 */
[----:B------:R-:W-:Y:S02]  /*4870*/  @!UPT UIADD3 URZ, URZ, URZ, URZ ;  /* 0x0000003f3f3ff290 */ /* 0x000fe4000fffe03f */
[----:B------:R-:W-:-:S05]  /*4880*/  @P0 BRA `(.L_x_145) ;  /* 0x0000087000000947 */ /* 0x000fca0003800000 */
[----:B-1----:R-:W1:Y:S01]  /*4890*/  LDS.128 R40, [R87+0xc080] ;  /* 0x00c0800057287984 */ /* 0x002e620000000c00 */
[----:B------:R-:W-:Y:S04]  /*48a0*/  IADD3 R0, P1, P0, R64, R59, R69 ;  /* 0x0000003b40007210 */ /* 0x000fe8000783e045 */
[----:B------:R-:W-:Y:S02]  /*48b0*/  IADD3.X R2, R63, R58, R94, P1, P0 ;  /* 0x0000003a3f027210 */ /* 0x000fe40000fe045e */
[C---:B------:R-:W-:Y:S01]  /*48c0*/  LEA R44, P0, R0.reuse, c[0x0][0x1c8], 0x1 ;  /* 0x00007200002c7a11 */ /* 0x040fe200078008ff */
[----:B------:R-:W2:Y:S03]  /*48d0*/  LDS.128 R16, [R91+0xc080] ;  /* 0x00c080005b107984 */ /* 0x000ea60000000c00 */
[----:B------:R-:W-:Y:S02]  /*48e0*/  LEA.HI.X R45, R0, c[0x0][0x1cc], R2, 0x1, P0 ;  /* 0x00007300002d7a11 */ /* 0x000fe400000f0c02 */
[----:B------:R-:W-:Y:S11]  /*48f0*/  ISETP.GE.AND P0, PT, R134, c[0x0][0x27c], PT ;  /* 0x00009f0086007a0c */ /* 0x000ff60003f06270 */
[----:B------:R-:W-:Y:S02]  /*4900*/  @!UPT UIADD3 URZ, URZ, URZ, URZ ;  /* 0x0000003f3f3ff290 */ /* 0x000fe4000fffe03f */
[----:B------:R-:W-:Y:S01]  /*4910*/  @!P0 HADD2.F32 R3, -RZ, R22.H0_H0 ;  /* 0x20000016ff038230 */ /* 0x000fe20000004100 */
[----:B------:R-:W-:Y:S01]  /*4920*/  @!P0 SHF.R.U32.HI R4, RZ, 0x10, R13 ;  /* 0x00000010ff048819 */ /* 0x000fe2000001160d */
[----:B------:R-:W-:Y:S01]  /*4930*/  @!P0 HADD2.F32 R24, -RZ, R46.H0_H0 ;  /* 0x2000002eff188230 */ /* 0x000fe20000004100 */
[----:B------:R-:W-:Y:S01]  /*4940*/  @!P0 SHF.R.U32.HI R8, RZ, 0x10, R37 ;  /* 0x00000010ff088819 */ /* 0x000fe20000011625 */
[----:B------:R-:W-:Y:S01]  /*4950*/  @!P0 HADD2.F32 R27, -RZ, R47.H0_H0 ;  /* 0x2000002fff1b8230 */ /* 0x000fe20000004100 */
[--C-:B------:R-:W-:Y:S01]  /*4960*/  @!P0 SHF.R.U64 R11, R14, 0x10, R15.reuse ;  /* 0x000000100e0b8819 */ /* 0x100fe2000000120f */
[----:B------:R-:W-:Y:S01]  /*4970*/  @!P0 HADD2.F32 R4, -RZ, R4.H0_H0 ;  /* 0x20000004ff048230 */ /* 0x000fe20000004100 */
[----:B------:R-:W-:Y:S01]  /*4980*/  @!P0 SHF.R.U32.HI R9, RZ, 0x10, R15 ;  /* 0x00000010ff098819 */ /* 0x000fe2000001160f */
[----:B------:R-:W-:Y:S01]  /*4990*/  @!P0 HADD2.F32 R25, -RZ, R8.H0_H0 ;  /* 0x20000008ff198230 */ /* 0x000fe20000004100 */
[--C-:B------:R-:W-:Y:S01]  /*49a0*/  @!P0 SHF.R.U32.HI R29, RZ, 0x10, R39.reuse ;  /* 0x00000010ff1d8819 */ /* 0x100fe20000011627 */
[----:B------:R-:W-:Y:S01]  /*49b0*/  @!P0 HADD2.F32 R11, -RZ, R11.H0_H0 ;  /* 0x2000000bff0b8230 */ /* 0x000fe20000004100 */
[----:B------:R-:W-:Y:S01]  /*49c0*/  @!P0 SHF.R.U64 R28, R38, 0x10, R39 ;  /* 0x00000010261c8819 */ /* 0x000fe20000001227 */
[----:B------:R-:W-:Y:S01]  /*49d0*/  @!P0 HADD2.F32 R14, -RZ, R46.H1_H1 ;  /* 0x3000002eff0e8230 */ /* 0x000fe20000004100 */
[----:B------:R-:W-:Y:S01]  /*49e0*/  @!P0 SHF.R.U64 R7, R12, 0x10, R13 ;  /* 0x000000100c078819 */ /* 0x000fe2000000120d */
[----:B-1----:R-:W-:Y:S01]  /*49f0*/  @!P0 IMAD.MOV.U32 R33, RZ, RZ, R42 ;  /* 0x000000ffff218224 */ /* 0x002fe200078e002a */
[----:B------:R-:W-:Y:S01]  /*4a00*/  @!P0 MOV R5, R41 ;  /* 0x0000002900058202 */ /* 0x000fe20000000f00 */
[----:B------:R-:W-:Y:S01]  /*4a10*/  @!P0 HADD2.F32 R32, -RZ, R29.H0_H0 ;  /* 0x2000001dff208230 */ /* 0x000fe20000004100 */
[----:B------:R-:W-:Y:S01]  /*4a20*/  @!P0 MOV R10, R40 ;  /* 0x00000028000a8202 */ /* 0x000fe20000000f00 */
[----:B------:R-:W-:Y:S01]  /*4a30*/  @!P0 HADD2.F32 R30, -RZ, R47.H1_H1 ;  /* 0x3000002fff1e8230 */ /* 0x000fe20000004100 */
[----:B------:R-:W-:Y:S01]  /*4a40*/  @!P0 SHF.R.U64 R12, R36, 0x10, R37 ;  /* 0x00000010240c8819 */ /* 0x000fe20000001225 */
[----:B------:R-:W-:Y:S01]  /*4a50*/  @!P0 HADD2.F32 R21, -RZ, R5.H0_H0 ;  /* 0x20000005ff158230 */ /* 0x000fe20000004100 */
[----:B--2---:R-:W-:Y:S01]  /*4a60*/  @!P0 MOV R2, R17 ;  /* 0x0000001100028202 */ /* 0x004fe20000000f00 */
[----:B------:R-:W-:Y:S03]  /*4a70*/  @!P0 HADD2.F32 R26, -RZ, R33.H0_H0 ;  /* 0x20000021ff1a8230 */ /* 0x000fe60000004100 */
[-C--:B------:R-:W-:Y:S01]  /*4a80*/  @!P0 FMUL.FTZ R6, R21, R3.reuse ;  /* 0x0000000315068220 */ /* 0x080fe20000410000 */
[----:B------:R-:W-:Y:S02]  /*4a90*/  @!P0 HADD2.F32 R13, -RZ, R10.H0_H0 ;  /* 0x2000000aff0d8230 */ /* 0x000fe40000004100 */
[--C-:B------:R-:W-:Y:S02]  /*4aa0*/  @!P0 HADD2.F32 R0, -RZ, R2.reuse.H0_H0 ;  /* 0x20000002ff008230 */ /* 0x100fe40000004100 */
[----:B------:R-:W-:Y:S02]  /*4ab0*/  @!P0 HADD2.F32 R2, -RZ, R2.H1_H1 ;  /* 0x30000002ff028230 */ /* 0x000fe40000004100 */
[----:B------:R-:W-:Y:S01]  /*4ac0*/  @!P0 HADD2.F32 R20, -RZ, R12.H0_H0 ;  /* 0x2000000cff148230 */ /* 0x000fe20000004100 */
[C---:B------:R-:W-:Y:S01]  /*4ad0*/  @!P0 FMUL.FTZ R3, R0.reuse, R3 ;  /* 0x0000000300038220 */ /* 0x040fe20000410000 */
[----:B------:R-:W-:Y:S01]  /*4ae0*/  @!P0 HADD2.F32 R28, -RZ, R28.H0_H0 ;  /* 0x2000001cff1c8230 */ /* 0x000fe20000004100 */
[----:B------:R-:W-:Y:S01]  /*4af0*/  @!P0 FFMA.FTZ R49, R0, R24, -R6 ;  /* 0x0000001800318223 */ /* 0x000fe20000010806 */
[----:B------:R-:W-:Y:S01]  /*4b00*/  @!P0 MOV R6, R16 ;  /* 0x0000001000068202 */ /* 0x000fe20000000f00 */
[----:B------:R-:W-:Y:S02]  /*4b10*/  @!P0 HADD2.F32 R0, -RZ, R22.H1_H1 ;  /* 0x30000016ff008230 */ /* 0x000fe40000004100 */
[----:B------:R-:W-:Y:S02]  /*4b20*/  @!P0 HADD2.F32 R22, -RZ, R5.H1_H1 ;  /* 0x30000005ff168230 */ /* 0x000fe40000004100 */
[--C-:B------:R-:W-:Y:S01]  /*4b30*/  @!P0 HADD2.F32 R5, -RZ, R6.reuse.H0_H0 ;  /* 0x20000006ff058230 */ /* 0x100fe20000004100 */
[----:B------:R-:W-:Y:S01]  /*4b40*/  @!P0 FMUL.FTZ R15, R13, R0 ;  /* 0x000000000d0f8220 */ /* 0x000fe20000410000 */
[----:B------:R-:W-:Y:S01]  /*4b50*/  @!P0 HADD2.F32 R6, -RZ, R6.H1_H1 ;  /* 0x30000006ff068230 */ /* 0x000fe20000004100 */
[----:B------:R-:W-:Y:S02]  /*4b60*/  @!P0 FMUL.FTZ R8, R22, R4 ;  /* 0x0000000416088220 */ /* 0x000fe40000410000 */
[C---:B------:R-:W-:Y:S02]  /*4b70*/  @!P0 FMUL.FTZ R0, R5.reuse, R0 ;  /* 0x0000000005008220 */ /* 0x040fe40000410000 */
[C---:B------:R-:W-:Y:S01]  /*4b80*/  @!P0 FFMA.FTZ R46, R2.reuse, R25, -R8 ;  /* 0x00000019022e8223 */ /* 0x040fe20000010808 */
[----:B------:R-:W-:Y:S01]  /*4b90*/  @!P0 MOV R8, R18 ;  /* 0x0000001200088202 */ /* 0x000fe20000000f00 */
[----:B------:R-:W-:Y:S01]  /*4ba0*/  @!P0 FFMA.FTZ R39, R5, R14, -R15 ;  /* 0x0000000e05278223 */ /* 0x000fe2000001080f */
[----:B------:R-:W-:Y:S01]  /*4bb0*/  @!P0 HADD2.F32 R5, -RZ, R23.H0_H0 ;  /* 0x20000017ff058230 */ /* 0x000fe20000004100 */
[----:B------:R-:W-:Y:S01]  /*4bc0*/  @!P0 FMUL.FTZ R4, R2, R4 ;  /* 0x0000000402048220 */ /* 0x000fe20000410000 */
[----:B------:R-:W-:Y:S01]  /*4bd0*/  @!P0 HADD2.F32 R2, -RZ, R7.H0_H0 ;  /* 0x20000007ff028230 */ /* 0x000fe20000004100 */
[----:B------:R-:W-:Y:S01]  /*4be0*/  @!P0 FFMA.FTZ R0, R13, R14, R0 ;  /* 0x0000000e0d008223 */ /* 0x000fe20000010000 */
[----:B------:R-:W-:Y:S02]  /*4bf0*/  @!P0 HADD2.F32 R7, -RZ, R8.H0_H0 ;  /* 0x20000008ff078230 */ /* 0x000fe40000004100 */
[----:B------:R-:W-:Y:S01]  /*4c00*/  @!P0 HADD2.F32 R15, -RZ, R10.H1_H1 ;  /* 0x3000000aff0f8230 */ /* 0x000fe20000004100 */
[-C--:B------:R-:W-:Y:S02]  /*4c10*/  @!P0 FMUL.FTZ R10, R26, R5.reuse ;  /* 0x000000051a0a8220 */ /* 0x080fe40000410000 */
[----:B------:R-:W-:Y:S02]  /*4c20*/  @!P0 FMUL.FTZ R5, R7, R5 ;  /* 0x0000000507058220 */ /* 0x000fe40000410000 */
[-C--:B------:R-:W-:Y:S02]  /*4c30*/  @!P0 FMUL.FTZ R12, R15, R2.reuse ;  /* 0x000000020f0c8220 */ /* 0x080fe40000410000 */
[----:B------:R-:W-:Y:S01]  /*4c40*/  @!P0 FFMA.FTZ R37, R7, R27, -R10 ;  /* 0x0000001b07258223 */ /* 0x000fe2000001080a */
[----:B------:R-:W-:Y:S01]  /*4c50*/  @!P0 HADD2.F32 R7, -RZ, R23.H1_H1 ;  /* 0x30000017ff078230 */ /* 0x000fe20000004100 */
[C---:B------:R-:W-:Y:S01]  /*4c60*/  @!P0 FMUL.FTZ R2, R6.reuse, R2 ;  /* 0x0000000206028220 */ /* 0x040fe20000410000 */
[----:B------:R-:W-:Y:S01]  /*4c70*/  @!P0 MOV R23, R43 ;  /* 0x0000002b00178202 */ /* 0x000fe20000000f00 */
[-C--:B------:R-:W-:Y:S01]  /*4c80*/  @!P0 FFMA.FTZ R38, R6, R20.reuse, -R12 ;  /* 0x0000001406268223 */ /* 0x080fe2000001080c */
[----:B------:R-:W-:Y:S01]  /*4c90*/  @!P0 MOV R6, R19 ;  /* 0x0000001300068202 */ /* 0x000fe20000000f00 */
[----:B------:R-:W-:Y:S01]  /*4ca0*/  @!P0 FFMA.FTZ R2, R15, R20, R2 ;  /* 0x000000140f028223 */ /* 0x000fe20000010002 */
[----:B------:R-:W-:Y:S01]  /*4cb0*/  @!P0 HADD2.F32 R12, -RZ, R9.H0_H0 ;  /* 0x20000009ff0c8230 */ /* 0x000fe20000004100 */
[----:B------:R-:W-:Y:S01]  /*4cc0*/  @!P0 FFMA.FTZ R3, R21, R24, R3 ;  /* 0x0000001815038223 */ /* 0x000fe20000010003 */
[--C-:B------:R-:W-:Y:S01]  /*4cd0*/  @!P0 HADD2.F32 R31, -RZ, R23.reuse.H1_H1 ;  /* 0x30000017ff1f8230 */ /* 0x100fe20000004100 */
[----:B------:R-:W-:Y:S01]  /*4ce0*/  @!P0 FFMA.FTZ R4, R22, R25, R4 ;  /* 0x0000001916048223 */ /* 0x000fe20000010004 */
[----:B------:R-:W-:Y:S01]  /*4cf0*/  @!P0 HADD2.F32 R29, -RZ, R23.H0_H0 ;  /* 0x20000017ff1d8230 */ /* 0x000fe20000004100 */
[----:B------:R-:W-:Y:S01]  /*4d00*/  @!P0 FFMA.FTZ R5, R26, R27, R5 ;  /* 0x0000001b1a058223 */ /* 0x000fe20000010005 */
[----:B------:R-:W-:Y:S01]  /*4d10*/  @!P0 HADD2.F32 R23, -RZ, R33.H1_H1 ;  /* 0x30000021ff178230 */ /* 0x000fe20000004100 */
[----:B------:R-:W-:Y:S01]  /*4d20*/  @!P0 FMUL.FTZ R33, R31, R12 ;  /* 0x0000000c1f218220 */ /* 0x000fe20000410000 */
[----:B------:R-:W-:Y:S01]  /*4d30*/  @!P0 F2FP.PACK_AB R3, R4, R3 ;  /* 0x000000030403823e */ /* 0x000fe200000000ff */
[----:B------:R-:W-:Y:S01]  /*4d40*/  @!P0 HADD2.F32 R10, -RZ, R8.H1_H1 ;  /* 0x30000008ff0a8230 */ /* 0x000fe20000004100 */
[----:B------:R-:W-:Y:S01]  /*4d50*/  @!P0 FMUL.FTZ R34, R29, R7 ;  /* 0x000000071d228220 */ /* 0x000fe20000410000 */
[--C-:B------:R-:W-:Y:S01]  /*4d60*/  @!P0 HADD2.F32 R9, -RZ, R6.reuse.H0_H0 ;  /* 0x20000006ff098230 */ /* 0x100fe20000004100 */
[----:B------:R-:W-:Y:S01]  /*4d70*/  @!P0 MOV R41, R3 ;  /* 0x0000000300298202 */ /* 0x000fe20000000f00 */
[----:B------:R-:W-:Y:S01]  /*4d80*/  @!P0 HADD2.F32 R8, -RZ, R6.H1_H1 ;  /* 0x30000006ff088230 */ /* 0x000fe20000004100 */
[----:B------:R-:W-:Y:S02]  /*4d90*/  @!P0 FMUL.FTZ R35, R23, R11 ;  /* 0x0000000b17238220 */ /* 0x000fe40000410000 */
[C---:B------:R-:W-:Y:S02]  /*4da0*/  @!P0 FFMA.FTZ R34, R9.reuse, R30, -R34 ;  /* 0x0000001e09228223 */ /* 0x040fe40000010822 */
[----:B------:R-:W-:Y:S01]  /*4db0*/  @!P0 FFMA.FTZ R36, R8, R32, -R33 ;  /* 0x0000002008248223 */ /* 0x000fe20000010821 */
[----:B------:R-:W-:Y:S01]  /*4dc0*/  @!P0 F2FP.PACK_AB R33, R46, R49 ;  /* 0x000000312e21823e */ /* 0x000fe200000000ff */
[C---:B------:R-:W-:Y:S02]  /*4dd0*/  @!P0 FFMA.FTZ R35, R10.reuse, R28, -R35 ;  /* 0x0000001c0a238223 */ /* 0x040fe40000010823 */
[----:B------:R-:W-:Y:S01]  /*4de0*/  @!P0 FMUL.FTZ R6, R10, R11 ;  /* 0x0000000b0a068220 */ /* 0x000fe20000410000 */
[----:B------:R-:W-:Y:S01]  /*4df0*/  @!P0 F2FP.PACK_AB R11, R38, R39 ;  /* 0x00000027260b823e */ /* 0x000fe200000000ff */
[----:B------:R-:W-:Y:S01]  /*4e00*/  @!P0 FMUL.FTZ R7, R9, R7 ;  /* 0x0000000709078220 */ /* 0x000fe20000410000 */
[----:B------:R-:W-:Y:S01]  /*4e10*/  @!P0 F2FP.PACK_AB R10, R36, R34 ;  /* 0x00000022240a823e */ /* 0x000fe200000000ff */
[----:B------:R-:W-:Y:S01]  /*4e20*/  @!P0 FMUL.FTZ R8, R8, R12 ;  /* 0x0000000c08088220 */ /* 0x000fe20000410000 */
[----:B------:R-:W-:Y:S01]  /*4e30*/  @!P0 F2FP.PACK_AB R9, R35, R37 ;  /* 0x000000252309823e */ /* 0x000fe200000000ff */
[----:B------:R-:W-:Y:S01]  /*4e40*/  @!P0 FFMA.FTZ R6, R23, R28, R6 ;  /* 0x0000001c17068223 */ /* 0x000fe20000010006 */
[----:B------:R-:W-:Y:S01]  /*4e50*/  @!P0 MOV R17, R33 ;  /* 0x0000002100118202 */ /* 0x000fe20000000f00 */
[----:B------:R-:W-:Y:S01]  /*4e60*/  @!P0 FFMA.FTZ R7, R29, R30, R7 ;  /* 0x0000001e1d078223 */ /* 0x000fe20000010007 */
[----:B------:R-:W-:Y:S01]  /*4e70*/  @!P0 MOV R18, R9 ;  /* 0x0000000900128202 */ /* 0x000fe20000000f00 */
[----:B------:R-:W-:Y:S01]  /*4e80*/  @!P0 IMAD.MOV.U32 R16, RZ, RZ, R11 ;  /* 0x000000ffff108224 */ /* 0x000fe200078e000b */
[----:B------:R-:W-:Y:S01]  /*4e90*/  @!P0 MOV R19, R10 ;  /* 0x0000000a00138202 */ /* 0x000fe20000000f00 */
[----:B------:R-:W-:Y:S01]  /*4ea0*/  @!P0 FFMA.FTZ R8, R31, R32, R8 ;  /* 0x000000201f088223 */ /* 0x000fe20000010008 */
[----:B------:R-:W-:Y:S02]  /*4eb0*/  @!P0 F2FP.PACK_AB R9, R2, R0 ;  /* 0x000000000209823e */ /* 0x000fe400000000ff */
[----:B------:R-:W-:Y:S01]  /*4ec0*/  @!P0 F2FP.PACK_AB R2, R6, R5 ;  /* 0x000000050602823e */ /* 0x000fe200000000ff */
[----:B------:R1:W-:Y:S01]  /*4ed0*/  STG.E.128 [R44.64], R16 ;  /* 0x000000102c007986 */ /* 0x0003e2000c101d06 */
[----:B------:R-:W-:Y:S01]  /*4ee0*/  @!P0 F2FP.PACK_AB R0, R8, R7 ;  /* 0x000000070800823e */ /* 0x000fe200000000ff */
[----:B------:R-:W-:Y:S01]  /*4ef0*/  @!P0 IMAD.MOV.U32 R40, RZ, RZ, R9 ;  /* 0x000000ffff288224 */ /* 0x000fe200078e0009 */
[----:B------:R-:W-:Y:S02]  /*4f00*/  @!P0 MOV R42, R2 ;  /* 0x00000002002a8202 */ /* 0x000fe40000000f00 */
[----:B------:R-:W-:Y:S02]  /*4f10*/  @!P0 MOV R43, R0 ;  /* 0x00000000002b8202 */ /* 0x000fe40000000f00 */
[----:B------:R-:W-:Y:S11]  /*4f20*/  ISETP.GE.AND P0, PT, R68, c[0x0][0x1d4], PT ;  /* 0x0000750044007a0c */ /* 0x000ff60003f06270 */
[----:B------:R-:W-:Y:S02]  /*4f30*/  @!UPT UIADD3 URZ, URZ, URZ, URZ ;  /* 0x0000003f3f3ff290 */ /* 0x000fe4000fffe03f */
[----:B------:R-:W-:-:S05]  /*4f40*/  @P0 BRA `(.L_x_145) ;  /* 0x000001b000000947 */ /* 0x000fca0003800000 */
[----:B------:R-:W-:Y:S04]  /*4f50*/  IADD3 R0, P1, P0, R64, R59, R68 ;  /* 0x0000003b40007210 */ /* 0x000fe8000783e044 */
[----:B------:R-:W-:Y:S02]  /*4f60*/  IADD3.X R3, R63, R58, R89, P1, P0 ;  /* 0x0000003a3f037210 */ /* 0x000fe40000fe0459 */
[C---:B------:R-:W-:Y:S04]  /*4f70*/  LEA R2, P0, R0.reuse, c[0x0][0x1c8], 0x1 ;  /* 0x0000720000027a11 */ /* 0x040fe800078008ff */
[----:B------:R-:W-:Y:S05]  /*4f80*/  LEA.HI.X R3, R0, c[0x0][0x1cc], R3, 0x1, P0 ;  /* 0x0000730000037a11 */ /* 0x000fea00000f0c03 */
[----:B------:R2:W-:Y:S01]  /*4f90*/  STG.E.128 [R2.64], R40 ;  /* 0x0000002802007986 */ /* 0x0005e2000c101d06 */
[----:B------:R-:W-:-:S05]  /*4fa0*/  BRA `(.L_x_145) ;  /* 0x0000015000007947 */ /* 0x000fca0003800000 */
.L_x_141:
[----:B------:R-:W-:Y:S05]  /*4fb0*/  IMAD R0, R48, -0x20, R66 ;  /* 0xffffffe030007824 */ /* 0x000fea00078e0242 */
[----:B------:R-:W-:Y:S04]  /*4fc0*/  IMNMX R0, R0, 0x20, PT ;  /* 0x0000002000007817 */ /* 0x000fe80003800200 */
[----:B------:R-:W-:Y:S11]  /*4fd0*/  ISETP.GE.AND P0, PT, R198, R0, PT ;  /* 0x00000000c600720c */ /* 0x000ff60003f06270 */
[----:B------:R-:W-:Y:S02]  /*4fe0*/  @!UPT UIADD3 URZ, URZ, URZ, URZ ;  /* 0x0000003f3f3ff290 */ /* 0x000fe4000fffe03f */
[----:B------:R-:W-:-:S05]  /*4ff0*/  @P0 BRA `(.L_x_145) ;  /* 0x0000010000000947 */ /* 0x000fca0003800000 */
[----:B------:R-:W-:Y:S11]  /*5000*/  ISETP.GE.AND P0, PT, R132, c[0x0][0x1d4], PT ;  /* 0x0000750084007a0c */ /* 0x000ff60003f06270 */
[----:B------:R-:W-:Y:S02]  /*5010*/  @!UPT UIADD3 URZ, URZ, URZ, URZ ;  /* 0x0000003f3f3ff290 */ /* 0x000fe4000fffe03f */
[----:B------:R-:W1:Y:S04]  /*5020*/  @!P0 LDS.128 R8, [R188+0xc080] ;  /* 0x00c08000bc088984 */ /* 0x000e680000000c00 */
[----:B-1----:R-:W-:Y:S01]  /*5030*/  @!P0 STG.E.128 [R38.64], R8 ;  /* 0x0000000826008986 */ /* 0x002fe2000c101d06 */
[----:B------:R-:W-:Y:S11]  /*5040*/  ISETP.GE.AND P0, PT, R134, c[0x0][0x1d4], PT ;  /* 0x0000750086007a0c */ /* 0x000ff60003f06270 */
[----:B------:R-:W-:Y:S02]  /*5050*/  @!UPT UIADD3 URZ, URZ, URZ, URZ ;  /* 0x0000003f3f3ff290 */ /* 0x000fe4000fffe03f */
[----:B------:R-:W1:Y:S04]  /*5060*/  @!P0 LDS.128 R4, [R188+0xd080] ;  /* 0x00d08000bc048984 */ /* 0x000e680000000c00 */
[----:B-1----:R-:W-:Y:S01]  /*5070*/  @!P0 STG.E.128 [R38.64+0x80], R4 ;  /* 0x0000800426008986 */ /* 0x002fe2000c101d06 */
[----:B------:R-:W-:Y:S11]  /*5080*/  ISETP.GE.AND P0, PT, R196, c[0x0][0x1d4], PT ;  /* 0x00007500c4007a0c */ /* 0x000ff60003f06270 */
[----:B------:R-:W-:Y:S02]  /*5090*/  @!UPT UIADD3 URZ, URZ, URZ, URZ ;  /* 0x0000003f3f3ff290 */ /* 0x000fe4000fffe03f */
[----:B------:R-:W1:Y:S04]  /*50a0*/  @!P0 LDS.128 R4, [R188+0xe080] ;  /* 0x00e08000bc048984 */ /* 0x000e680000000c00 */
[----:B-1----:R-:W-:Y:S01]  /*50b0*/  @!P0 STG.E.128 [R38.64+0x100], R4 ;  /* 0x0001000426008986 */ /* 0x002fe2000c101d06 */
[----:B------:R-:W-:Y:S11]  /*50c0*/  ISETP.GE.AND P0, PT, R197, c[0x0][0x1d4], PT ;  /* 0x00007500c5007a0c */ /* 0x000ff60003f06270 */
[----:B------:R-:W-:Y:S02]  /*50d0*/  @!UPT UIADD3 URZ, URZ, URZ, URZ ;  /* 0x0000003f3f3ff290 */ /* 0x000fe4000fffe03f */
[----:B------:R-:W1:Y:S04]  /*50e0*/  @!P0 LDS.128 R4, [R188+0xf080] ;  /* 0x00f08000bc048984 */ /* 0x000e680000000c00 */
[----:B-1----:R1:W-:Y:S02]  /*50f0*/  @!P0 STG.E.128 [R38.64+0x180], R4 ;  /* 0x0001800426008986 */ /* 0x0023e4000c101d06 */
.L_x_145:
[----:B------:R-:W-:Y:S05]  /*5100*/  BSYNC B1 ;  /* 0x0000000000017941 */ /* 0x000fea0003800000 */
.L_x_140:
[----:B-1---5:R-:W-:Y:S01]  /*5110*/  IMAD.SHL.U32 R6, R48, 0x20, RZ ;  /* 0x0000002030067824 */ /* 0x022fe200078e00ff */
[----:B------:R-:W-:Y:S03]  /*5120*/  BSSY B0, `(.L_x_156) ;  /* 0x0000036000007945 */ /* 0x000fe60003800000 */
[----:B------:R-:W-:Y:S05]  /*5130*/  IMAD.IADD R0, R104, 0x1, -R6 ;  /* 0x0000000168007824 */ /* 0x000fea00078e0a06 */
[----:B------:R-:W-:Y:S11]  /*5140*/  ISETP.GE.AND P0, PT, R0, 0x1, PT ;  /* 0x000000010000780c */ /* 0x000ff60003f06270 */
[----:B------:R-:W-:Y:S02]  /*5150*/  @!UPT UIADD3 URZ, URZ, URZ, URZ ;  /* 0x0000003f3f3ff290 */ /* 0x000fe4000fffe03f */
[C---:B------:R-:W-:Y:S02]  /*5160*/  @P0 LEA R0, P1, R48.reuse, R105, 0x5 ;  /* 0x0000006930000211 */ /* 0x040fe400078228ff */
[----:B--2---:R-:W-:Y:S02]  /*5170*/  @P0 MOV R3, R100 ;  /* 0x0000006400030202 */ /* 0x004fe40000000f00 */
[----:B------:R-:W-:Y:S05]  /*5180*/  @P0 LEA.HI.X R2, R48, R108, R62, 0x5, P1 ;  /* 0x0000006c30020211 */ /* 0x000fea00008f2c3e */
[----:B------:R-:W-:Y:S02]  /*5190*/  @P0 IMAD R4, R2, c[0x0][0x258], RZ ;  /* 0x0000960002040a24 */ /* 0x000fe400078e02ff */
[----:B------:R-:W-:Y:S04]  /*51a0*/  @P0 IMAD.MOV.U32 R2, RZ, RZ, R84 ;  /* 0x000000ffff020224 */ /* 0x000fe800078e0054 */
[C---:B------:R-:W-:Y:S04]  /*51b0*/  @P0 IMAD.WIDE.U32 R2, R0.reuse, c[0x0][0x258], R2 ;  /* 0x0000960000020a25 */ /* 0x040fe800078e0002 */
[----:B------:R-:W-:Y:S01]  /*51c0*/  @P0 IMAD R0, R0, c[0x0][0x25c], R4 ;  /* 0x0000970000000a24 */ /* 0x000fe200078e0204 */
[C---:B------:R-:W-:Y:S03]  /*51d0*/  @P0 LEA R4, P1, R2.reuse, c[0x0][0x250], 0x1 ;  /* 0x0000940002040a11 */ /* 0x040fe600078208ff */
[----:B------:R-:W-:Y:S05]  /*51e0*/  @P0 IMAD.IADD R0, R3, 0x1, R0 ;  /* 0x0000000103000824 */ /* 0x000fea00078e0200 */
[----:B------:R-:W-:Y:S02]  /*51f0*/  @P0 LEA.HI.X R5, R2, c[0x0][0x254], R0, 0x1, P1 ;  /* 0x0000950002050a11 */ /* 0x000fe400008f0c00 */
[----:B------:R-:W-:Y:S03]  /*5200*/  IADD3 R0, -R6, R66, RZ ;  /* 0x0000004206007210 */ /* 0x000fe60007ffe1ff */
[----:B------:R-:W-:Y:S01]  /*5210*/  @!PT LDS RZ, [RZ] ;  /* 0x00000000fffff984 */ /* 0x000fe20000000800 */
[----:B------:R-:W-:Y:S01]  /*5220*/  @!PT LDS RZ, [RZ] ;  /* 0x00000000fffff984 */ /* 0x000fe20000000800 */
[----:B------:R-:W-:Y:S01]  /*5230*/  @!PT LDS RZ, [RZ] ;  /* 0x00000000fffff984 */ /* 0x000fe20000000800 */
[----:B------:R1:W-:Y:S01]  /*5240*/  @P0 LDGSTS.E.BYPASS.LTC128B.128 [R188+0x8080], [R4.64], !P6 ;  /* 0x0808000004bc0fae */ /* 0x0003e2000f101d46 */
[----:B------:R-:W-:Y:S03]  /*5250*/  IMNMX R0, R0, 0x20, PT ;  /* 0x0000002000007817 */ /* 0x000fe60003800200 */
[----:B------:R1:W-:Y:S04]  /*5260*/  @P0 LDGSTS.E.BYPASS.LTC128B.128 [R188+0x9080], [R4.64+0x80], !P5 ;  /* 0x0908008004bc0fae */ /* 0x0003e8000e901d46 */
[----:B------:R1:W-:Y:S04]  /*5270*/  @P0 LDGSTS.E.BYPASS.LTC128B.128 [R188+0xa080], [R4.64+0x100], !P4 ;  /* 0x0a08010004bc0fae */ /* 0x0003e8000e101d46 */
[----:B------:R1:W-:Y:S01]  /*5280*/  @P0 LDGSTS.E.BYPASS.LTC128B.128 [R188+0xb080], [R4.64+0x180], !P3 ;  /* 0x0b08018004bc0fae */ /* 0x0003e2000d901d46 */
[----:B------:R-:W-:Y:S03]  /*5290*/  ISETP.GE.AND P0, PT, R198, R0, PT ;  /* 0x00000000c600720c */ /* 0x000fe60003f06270 */
[----:B------:R-:W0:Y:S01]  /*52a0*/  LDGDEPBAR ;  /* 0x00000000000079af */ /* 0x000e220000000000 */
[----:B------:R-:W-:Y:S04]  /*52b0*/  DEPBAR.LE SB0, 0x0 ;  /* 0x000080000000791a */ /* 0x000fe80000000000 */
[----:B------:R-:W-:Y:S06]  /*52c0*/  BAR.SYNC.DEFER_BLOCKING 0x0 ;  /* 0x0000000000007b1d */ /* 0x000fec0000010000 */
[----:B------:R-:W-:-:S05]  /*52d0*/  @P0 BRA `(.L_x_157) ;  /* 0x000001a000000947 */ /* 0x000fca0003800000 */
[C---:B-1----:R-:W-:Y:S01]  /*52e0*/  LEA R0, P0, R48.reuse, R110, 0x5 ;  /* 0x0000006e30007211 */ /* 0x042fe200078028ff */
[----:B------:R-:W-:Y:S02]  /*52f0*/  IMAD.MOV.U32 R4, RZ, RZ, R82 ;  /* 0x000000ffff047224 */ /* 0x000fe400078e0052 */
[----:B------:R-:W-:Y:S01]  /*5300*/  IMAD.MOV.U32 R5, RZ, RZ, R99 ;  /* 0x000000ffff057224 */ /* 0x000fe200078e0063 */
[----:B------:R-:W-:Y:S03]  /*5310*/  LEA.HI.X R2, R48, R109, R62, 0x5, P0 ;  /* 0x0000006d30027211 */ /* 0x000fe600000f2c3e */
[----:B------:R-:W-:Y:S04]  /*5320*/  IMAD.WIDE.U32 R4, R0, c[0x0][0x208], R4 ;  /* 0x0000820000047a25 */ /* 0x000fe800078e0004 */
[----:B------:R-:W-:Y:S04]  /*5330*/  IMAD R2, R2, c[0x0][0x208], RZ ;  /* 0x0000820002027a24 */ /* 0x000fe800078e02ff */
[----:B------:R-:W-:Y:S01]  /*5340*/  IMAD R0, R0, c[0x0][0x20c], R2 ;  /* 0x0000830000007a24 */ /* 0x000fe200078e0202 */
[C---:B------:R-:W-:Y:S03]  /*5350*/  LEA R2, P0, R4.reuse, c[0x0][0x1f8], 0x1 ;  /* 0x00007e0004027a11 */ /* 0x040fe600078008ff */
[----:B------:R-:W-:Y:S05]  /*5360*/  IMAD.IADD R0, R5, 0x1, R0 ;  /* 0x0000000105007824 */ /* 0x000fea00078e0200 */
[----:B------:R-:W-:Y:S02]  /*5370*/  LEA.HI.X R3, R4, c[0x0][0x1fc], R0, 0x1, P0 ;  /* 0x00007f0004037a11 */ /* 0x000fe400000f0c00 */
        /* <DEDUP_REMOVED lines=16> */
.L_x_157:
[----:B-1----:R-:W-:Y:S05]  /*5480*/  BSYNC B0 ;  /* 0x0000000000007941 */ /* 0x002fea0003800000 */
.L_x_156:
[C---:B------:R-:W-:Y:S02]  /*5490*/  ISETP.GT.AND P0, PT, R48.reuse, R107, PT ;  /* 0x0000006b3000720c */ /* 0x040fe40003f04270 */
[----:B------:R-:W-:Y:S11]  /*54a0*/  IADD3 R48, R48, -0x1, RZ ;  /* 0xffffffff30307810 */ /* 0x000ff60007ffe0ff */
[----:B------:R-:W-:Y:S01]  /*54b0*/  @P0 SHF.R.S32.HI R4, RZ, 0x1f, R48 ;  /* 0x0000001fff040819 */ /* 0x000fe20000011430 */
[----:B------:R-:W-:Y:S01]  /*54c0*/  @P0 IMAD R0, R123, R48, RZ ;  /* 0x000000307b000224 */ /* 0x000fe200078e02ff */
[----:B------:R-:W-:Y:S01]  /*54d0*/  @P0 MOV R3, R71 ;  /* 0x0000004700030202 */ /* 0x000fe20000000f00 */
[----:B------:R-:W-:Y:S02]  /*54e0*/  @P0 IMAD.MOV.U32 R2, RZ, RZ, R80 ;  /* 0x000000ffff020224 */ /* 0x000fe400078e0050 */
[-C--:B------:R-:W-:Y:S02]  /*54f0*/  @P0 IMAD R0, R4, R127.reuse, R0 ;  /* 0x0000007f04000224 */ /* 0x080fe400078e0200 */
[----:B------:R-:W-:Y:S04]  /*5500*/  @P0 IMAD.WIDE.U32 R2, R48, R127, R2 ;  /* 0x0000007f30020225 */ /* 0x000fe800078e0002 */
[----:B------:R-:W-:Y:S01]  /*5510*/  @P0 IMAD.IADD R0, R3, 0x1, R0 ;  /* 0x0000000103000824 */ /* 0x000fe200078e0200 */
[C---:B------:R-:W-:Y:S04]  /*5520*/  @P0 LEA R4, P1, R2.reuse, c[0x0][0x220], 0x1 ;  /* 0x0000880002040a11 */ /* 0x040fe800078208ff */
[----:B------:R-:W-:Y:S05]  /*5530*/  @P0 LEA.HI.X R5, R2, c[0x0][0x224], R0, 0x1, P1 ;  /* 0x0000890002050a11 */ /* 0x000fea00008f0c00 */
[----:B------:R-:W-:Y:S01]  /*5540*/  @!PT LDS RZ, [RZ] ;  /* 0x00000000fffff984 */ /* 0x000fe20000000800 */
[----:B------:R-:W-:Y:S01]  /*5550*/  @!PT LDS RZ, [RZ] ;  /* 0x00000000fffff984 */ /* 0x000fe20000000800 */
[----:B------:R-:W-:Y:S01]  /*5560*/  @!PT LDS RZ, [RZ] ;  /* 0x00000000fffff984 */ /* 0x000fe20000000800 */
[----:B------:R1:W-:Y:S04]  /*5570*/  @P0 LDGSTS.E.BYPASS.LTC128B.128 [R188+0xc080], [R4.64], !P6 ;  /* 0x0c08000004bc0fae */ /* 0x0003e8000f101d46 */
[----:B------:R1:W-:Y:S04]  /*5580*/  @P0 LDGSTS.E.BYPASS.LTC128B.128 [R188+0xd080], [R4.64+0x80], !P5 ;  /* 0x0d08008004bc0fae */ /* 0x0003e8000e901d46 */
[----:B------:R1:W-:Y:S04]  /*5590*/  @P0 LDGSTS.E.BYPASS.LTC128B.128 [R188+0xe080], [R4.64+0x100], !P4 ;  /* 0x0e08010004bc0fae */ /* 0x0003e8000e101d46 */
[----:B------:R1:W-:Y:S04]  /*55a0*/  @P0 LDGSTS.E.BYPASS.LTC128B.128 [R188+0xf080], [R4.64+0x180], !P3 ;  /* 0x0f08018004bc0fae */ /* 0x0003e8000d901d46 */
[----:B------:R-:W0:Y:S01]  /*55b0*/  LDGDEPBAR ;  /* 0x00000000000079af */ /* 0x000e220000000000 */
[----:B------:R-:W-:-:S05]  /*55c0*/  @P0 BRA `(.L_x_158) ;  /* 0xffffd40000000947 */ /* 0x000fca000383ffff */
[----:B------:R-:W-:Y:S01]  /*55d0*/  WARPSYNC 0xffffffff ;  /* 0xffffffff00007948 */ /* 0x000fe20003800000 */
[----:B------:R-:W-:Y:S06]  /*55e0*/  BAR.SYNC.DEFER_BLOCKING 0x0 ;  /* 0x0000000000007b1d */ /* 0x000fec0000010000 */
.L_x_139:
[----:B------:R-:W-:Y:S01]  /*55f0*/  ISETP.GE.AND P0, PT, R131, 0x1, PT ;  /* 0x000000018300780c */ /* 0x000fe20003f06270 */
[----:B------:R-:W-:Y:S01]  /*5600*/  BSSY B0, `(.L_x_159) ;  /* 0x0000021000007945 */ /* 0x000fe20003800000 */
[----:B------:R-:W-:Y:S01]  /*5610*/  IMAD.IADD R9, R116, 0x1, R117 ;  /* 0x0000000174097824 */ /* 0x000fe200078e0275 */
[----:B------:R-:W-:-:S10]  /*5620*/  MOV R0, RZ ;  /* 0x000000ff00007202 */ /* 0x000fd40000000f00 */
[----:B------:R-:W-:Y:S05]  /*5630*/  @!P0 BRA `(.L_x_160) ;  /* 0x000001d000008947 */ /* 0x000fea0003800000 */
[----:B------:R-:W-:Y:S02]  /*5640*/  IABS R0, R111 ;  /* 0x0000006f00007213 */ /* 0x000fe40000000000 */
[----:B-1----:R-:W-:-:S03]  /*5650*/  IADD3 R5, R115, -0x1, R111 ;  /* 0xffffffff73057810 */ /* 0x002fc60007ffe06f */
        /* <DEDUP_REMOVED lines=27> */
.L_x_160:
[----:B------:R-:W-:Y:S05]  /*5810*/  BSYNC B0 ;  /* 0x0000000000007941 */ /* 0x000fea0003800000 */
.L_x_159:
[----:B------:R-:W-:Y:S01]  /*5820*/  IMAD R207, R232, R0, RZ ;  /* 0x00000000e8cf7224 */ /* 0x000fe200078e02ff */
[----:B------:R-:W-:Y:S01]  /*5830*/  MOV R20, RZ ;  /* 0x000000ff00147202 */ /* 0x000fe20000000f00 */
[----:B------:R-:W-:Y:S01]  /*5840*/  IMAD.MOV.U32 R136, RZ, RZ, RZ ;  /* 0x000000ffff887224 */ /* 0x000fe200078e00ff */
[----:B------:R-:W-:Y:S01]  /*5850*/  CS2R R90, SRZ ;  /* 0x00000000005a7805 */ /* 0x000fe2000001ff00 */
[--C-:B------:R-:W-:Y:S01]  /*5860*/  IMAD.IADD R2, R207, 0x1, R0.reuse ;  /* 0x00000001cf027824 */ /* 0x100fe200078e0200 */
[----:B------:R-:W-:Y:S01]  /*5870*/  PRMT R0, RZ, 0x7610, R0 ;  /* 0x00007610ff007816 */ /* 0x000fe20000000000 */
        /* <DEDUP_REMOVED lines=66> */
[----:B------:R-:W-:-:S04]  /*5ca0*/  ISETP.NE.U32.AND P0, PT, RZ, c[0x0][0x340], PT ;  /* 0x0000d000ff007a0c */ /* 0x000fc80003f05070 */
[----:B------:R-:W-:-:S13]  /*5cb0*/  ISETP.NE.AND.EX P0, PT, RZ, c[0x0][0x344], PT, P0 ;  /* 0x0000d100ff007a0c */ /* 0x000fda0003f05300 */
[----:B------:R-:W-:-:S04]  /*5cc0*/  @P0 IMAD.MOV.U32 R2, RZ, RZ, 0x4 ;  /* 0x00000004ff020424 */ /* 0x000fc800078e00ff */
[----:B------:R-:W-:-:S05]  /*5cd0*/  @P0 IMAD.WIDE R2, R206, R2, c[0x0][0x340] ;  /* 0x0000d000ce020625 */ /* 0x000fca00078e0202 */
[----:B------:R2:W3:Y:S01]  /*5ce0*/  @P0 LDG.E R17, [R2.64] ;  /* 0x0000000602110981 */ /* 0x0004e2000c1e1900 */
[----:B------:R-:W-:Y:S01]  /*5cf0*/  SHF.R.S32.HI R0, RZ, 0x1f, R118 ;  /* 0x0000001fff007819 */ /* 0x000fe20000011476 */
[----:B-1----:R-:W-:Y:S01]  /*5d00*/  IMAD.MOV.U32 R4, RZ, RZ, c[0x0][0x2c4] ;  /* 0x0000b100ff047624 */ /* 0x002fe200078e00ff */
[----:B------:R-:W-:Y:S01]  /*5d10*/  ISETP.NE.U32.AND P2, PT, RZ, c[0x0][0x348], PT ;  /* 0x0000d200ff007a0c */ /* 0x000fe20003f45070 */
[----:B------:R-:W-:Y:S01]  /*5d20*/  IMAD.MOV.U32 R12, RZ, RZ, R132 ;  /* 0x000000ffff0c7224 */ /* 0x000fe200078e0084 */
[----:B------:R-:W-:Y:S01]  /*5d30*/  ISETP.GE.AND P5, PT, R134, c[0x0][0x1d4], PT ;  /* 0x0000750086007a0c */ /* 0x000fe20003fa6270 */
[----:B------:R-:W-:Y:S01]  /*5d40*/  IMAD R0, R0, c[0x0][0x178], RZ ;  /* 0x00005e0000007a24 */ /* 0x000fe200078e02ff */
[----:B------:R-:W-:Y:S02]  /*5d50*/  ISETP.NE.AND P3, PT, R4, 0x1, PT ;  /* 0x000000010400780c */ /* 0x000fe40003f65270 */
[----:B------:R-:W-:Y:S01]  /*5d60*/  ISETP.NE.AND.EX P2, PT, RZ, c[0x0][0x34c], PT, P2 ;  /* 0x0000d300ff007a0c */ /* 0x000fe20003f45320 */
[----:B------:R-:W-:Y:S01]  /*5d70*/  IMAD R0, R118, c[0x0][0x17c], R0 ;  /* 0x00005f0076007a24 */ /* 0x000fe200078e0200 */
[----:B------:R-:W-:-:S02]  /*5d80*/  SHF.R.S32.HI R6, RZ, 0x1f, R198 ;  /* 0x0000001fff067819 */ /* 0x000fc400000114c6 */
[----:B------:R-:W-:Y:S02]  /*5d90*/  SEL R7, R221, RZ, !P2 ;  /* 0x000000ffdd077207 */ /* 0x000fe40005000000 */
[----:B------:R-:W-:Y:S02]  /*5da0*/  IADD3 R4, P1, R198, R9, RZ ;  /* 0x00000009c6047210 */ /* 0x000fe40007f3e0ff */
[----:B------:R-:W-:Y:S01]  /*5db0*/  ISETP.GE.AND P4, PT, R132, c[0x0][0x1d4], PT ;  /* 0x0000750084007a0c */ /* 0x000fe20003f86270 */
[----:B------:R-:W-:Y:S01]  /*5dc0*/  IMAD R7, R7, c[0x0][0x1c0], RZ ;  /* 0x0000700007077a24 */ /* 0x000fe200078e02ff */
[----:B------:R-:W-:Y:S02]  /*5dd0*/  LOP3.LUT R219, R219, 0xfffffffb, RZ, 0xc0, !PT ;  /* 0xfffffffbdbdb7812 */ /* 0x000fe400078ec0ff */
[----:B------:R-:W-:Y:S02]  /*5de0*/  LEA.HI.X.SX32 R6, R9, R6, 0x1, P1 ;  /* 0x0000000609067211 */ /* 0x000fe400008f0eff */
[----:B------:R-:W-:Y:S01]  /*5df0*/  @P5 LOP3.LUT R219, R219, 0x4, RZ, 0xfc, !PT ;  /* 0x00000004dbdb5812 */ /* 0x000fe200078efcff */
[----:B--2---:R-:W-:Y:S01]  /*5e00*/  IMAD.WIDE.U32 R2, R118, c[0x0][0x178], RZ ;  /* 0x00005e0076027a25 */ /* 0x004fe200078e00ff */
[----:B------:R-:W-:-:S02]  /*5e10*/  SEL R11, RZ, 0xffffffff, P5 ;  /* 0xffffffffff0b7807 */ /* 0x000fc40002800000 */
[----:B------:R-:W-:Y:S01]  /*5e20*/  LOP3.LUT R219, R219, 0xfffffff7, RZ, 0xc0, !PT ;  /* 0xfffffff7dbdb7812 */ /* 0x000fe200078ec0ff */
[----:B------:R-:W-:Y:S01]  /*5e30*/  IMAD.IADD R3, R3, 0x1, R0 ;  /* 0x0000000103037824 */ /* 0x000fe200078e0200 */
[----:B------:R-:W-:Y:S01]  /*5e40*/  LEA R0, R216, R198, 0x5 ;  /* 0x000000c6d8007211 */ /* 0x000fe200078e28ff */
[----:B------:R-:W-:Y:S01]  /*5e50*/  IMAD R14, R6, c[0x0][0x208], RZ ;  /* 0x00008200060e7a24 */ /* 0x000fe200078e02ff */
[----:B------:R-:W-:Y:S01]  /*5e60*/  SHF.R.S32.HI R13, RZ, 0x1f, R132 ;  /* 0x0000001fff0d7819 */ /* 0x000fe20000011484 */
[----:B------:R-:W-:Y:S01]  /*5e70*/  IMAD.WIDE.U32 R2, R217, c[0x0][0x1b8], R2 ;  /* 0x00006e00d9027a25 */ /* 0x000fe200078e0002 */
[----:B------:R-:W-:Y:S02]  /*5e80*/  SHF.L.U32 R19, R11, 0x1, RZ ;  /* 0x000000010b137819 */ /* 0x000fe400000006ff */
[----:B------:R-:W-:Y:S01]  /*5e90*/  @P4 LOP3.LUT R219, R219, 0x8, RZ, 0xfc, !PT ;  /* 0x00000008dbdb4812 */ /* 0x000fe200078efcff */
[----:B------:R-:W-:Y:S01]  /*5ea0*/  IMAD R10, R209, 0x80, R0 ;  /* 0x00000080d10a7824 */ /* 0x000fe200078e0200 */
[----:B------:R-:W-:Y:S01]  /*5eb0*/  ISETP.GE.AND P1, PT, R197, c[0x0][0x1d4], PT ;  /* 0x00007500c5007a0c */ /* 0x000fe20003f26270 */
[----:B------:R-:W-:Y:S01]  /*5ec0*/  IMAD R3, R217, c[0x0][0x1bc], R3 ;  /* 0x00006f00d9037a24 */ /* 0x000fe200078e0203 */
[----:B------:R-:W-:Y:S01]  /*5ed0*/  LOP3.LUT R219, R219, 0xfffffffd, RZ, 0xc0, !PT ;  /* 0xfffffffddbdb7812 */ /* 0x000fe200078ec0ff */
[----:B------:R-:W-:Y:S01]  /*5ee0*/  @P3 IMAD.HI.U32 R5, R10, c[0x0][0x2c8], RZ ;  /* 0x0000b2000a053a27 */ /* 0x000fe200078e00ff */
[----:B------:R-:W-:-:S02]  /*5ef0*/  SEL R15, RZ, 0x1, P4 ;  /* 0x00000001ff0f7807 */ /* 0x000fc40002000000 */
[----:B------:R-:W-:Y:S01]  /*5f00*/  ISETP.GE.AND P5, PT, R132, c[0x0][0x198], PT ;  /* 0x0000660084007a0c */ /* 0x000fe20003fa6270 */
[----:B------:R-:W-:Y:S01]  /*5f10*/  IMAD.MOV.U32 R0, RZ, RZ, R10 ;  /* 0x000000ffff007224 */ /* 0x000fe200078e000a */
[----:B------:R-:W-:Y:S01]  /*5f20*/  @P3 SHF.R.U32.HI R0, RZ, c[0x0][0x2cc], R5 ;  /* 0x0000b300ff003a19 */ /* 0x000fe20000011605 */
[----:B------:R-:W-:Y:S01]  /*5f30*/  IMAD.WIDE.U32 R8, R4, c[0x0][0x208], R12 ;  /* 0x0000820004087a25 */ /* 0x000fe200078e000c */
[----:B------:R-:W-:Y:S02]  /*5f40*/  SEL R5, R206, RZ, !P2 ;  /* 0x000000ffce057207 */ /* 0x000fe40005000000 */
[----:B------:R-:W-:Y:S02]  /*5f50*/  ISETP.GE.AND P2, PT, R196, c[0x0][0x1d4], PT ;  /* 0x00007500c4007a0c */ /* 0x000fe40003f46270 */
[----:B------:R-:W-:Y:S01]  /*5f60*/  SHF.R.S32.HI R11, RZ, 0x1f, R0 ;  /* 0x0000001fff0b7819 */ /* 0x000fe20000011400 */
[----:B------:R-:W-:Y:S01]  /*5f70*/  IMAD R16, R5, c[0x0][0x1c4], R7 ;  /* 0x0000710005107a24 */ /* 0x000fe200078e0207 */
[----:B------:R-:W-:Y:S01]  /*5f80*/  LOP3.LUT R15, R19, 0x2, R15, 0xe2, !PT ;  /* 0x00000002130f7812 */ /* 0x000fe200078ee20f */
[----:B------:R-:W-:Y:S01]  /*5f90*/  IMAD.WIDE.U32 R2, R5, c[0x0][0x1c0], R2 ;  /* 0x0000700005027a25 */ /* 0x000fe200078e0002 */
[----:B------:R-:W-:-:S02]  /*5fa0*/  ISETP.GE.AND P4, PT, R134, c[0x0][0x198], PT ;  /* 0x0000660086007a0c */ /* 0x000fc40003f86270 */
[----:B------:R-:W-:Y:S01]  /*5fb0*/  ISETP.GE.AND P3, PT, R196, c[0x0][0x198], PT ;  /* 0x00006600c4007a0c */ /* 0x000fe20003f66270 */
[----:B------:R-:W-:Y:S01]  /*5fc0*/  IMAD R5, R6, c[0x0][0x1e0], RZ ;  /* 0x0000780006057a24 */ /* 0x000fe200078e02ff */
[----:B------:R-:W-:Y:S01]  /*5fd0*/  IADD3 R77, R115, -0x1, RZ ;  /* 0xffffffff734d7810 */ /* 0x000fe20007ffe0ff */
[----:B------:R-:W-:Y:S02]  /*5fe0*/  IMAD.IADD R3, R3, 0x1, R16 ;  /* 0x0000000103037824 */ /* 0x000fe400078e0210 */
[C---:B------:R-:W-:Y:S01]  /*5ff0*/  IMAD R18, R4.reuse, c[0x0][0x1e4], R5 ;  /* 0x0000790004127a24 */ /* 0x040fe200078e0205 */
[----:B------:R-:W-:Y:S01]  /*6000*/  @P2 LOP3.LUT R219, R219, 0x2, RZ, 0xfc, !PT ;  /* 0x00000002dbdb2812 */ /* 0x000fe200078efcff */
[----:B------:R-:W-:Y:S02]  /*6010*/  IMAD.MOV R5, RZ, RZ, -R0 ;  /* 0x000000ffff057224 */ /* 0x000fe400078e0a00 */
[----:B------:R-:W-:Y:S01]  /*6020*/  IMAD.WIDE.U32 R6, R4, c[0x0][0x1e0], R12 ;  /* 0x0000780004067a25 */ /* 0x000fe200078e000c */
[----:B------:R-:W-:-:S03]  /*6030*/  LOP3.LUT R219, R219, 0xfffffffe, RZ, 0xc0, !PT ;  /* 0xfffffffedbdb7812 */ /* 0x000fc600078ec0ff */
[----:B------:R-:W-:Y:S01]  /*6040*/  IMAD R16, R4, c[0x0][0x20c], R14 ;  /* 0x0000830004107a24 */ /* 0x000fe200078e020e */
[----:B------:R-:W-:Y:S01]  /*6050*/  IADD3 R7, R7, R18, RZ ;  /* 0x0000001207077210 */ /* 0x000fe20007ffe0ff */
[----:B------:R-:W-:Y:S01]  /*6060*/  IMAD R10, R5, c[0x0][0x2c4], R10 ;  /* 0x0000b100050a7a24 */ /* 0x000fe200078e020a */
[----:B------:R-:W-:Y:S01]  /*6070*/  @P1 LOP3.LUT R219, R219, 0x1, RZ, 0xfc, !PT ;  /* 0x00000001dbdb1812 */ /* 0x000fe200078efcff */
[----:B------:R-:W-:Y:S01]  /*6080*/  IMAD R4, R11, c[0x0][0x1b0], RZ ;  /* 0x00006c000b047a24 */ /* 0x000fe200078e02ff */
[----:B------:R-:W-:Y:S01]  /*6090*/  SEL R11, RZ, 0x4, P2 ;  /* 0x00000004ff0b7807 */ /* 0x000fe20001000000 */
[----:B------:R-:W-:Y:S01]  /*60a0*/  IMAD.WIDE.U32 R2, R0, c[0x0][0x1b0], R2 ;  /* 0x00006c0000027a25 */ /* 0x000fe200078e0002 */
[----:B------:R-:W-:-:S03]  /*60b0*/  ISETP.GE.AND P2, PT, R197, c[0x0][0x198], PT ;  /* 0x00006600c5007a0c */ /* 0x000fc60003f46270 */
[----:B------:R-:W-:Y:S01]  /*60c0*/  IMAD R14, R0, c[0x0][0x1b4], R4 ;  /* 0x00006d00000e7a24 */ /* 0x000fe200078e0204 */
[----:B------:R-:W-:Y:S01]  /*60d0*/  SHF.R.S32.HI R0, RZ, 0x1f, R10 ;  /* 0x0000001fff007819 */ /* 0x000fe2000001140a */
[----:B------:R-:W-:Y:S01]  /*60e0*/  IMAD.IADD R5, R9, 0x1, R16 ;  /* 0x0000000109057824 */ /* 0x000fe200078e0210 */
[----:B------:R-:W-:Y:S01]  /*60f0*/  SEL R4, RZ, 0x8, P1 ;  /* 0x00000008ff047807 */ /* 0x000fe20000800000 */
[----:B------:R-:W-:Y:S01]  /*6100*/  IMAD.IADD R3, R3, 0x1, R14 ;  /* 0x0000000103037824 */ /* 0x000fe200078e020e */
[----:B------:R-:W-:Y:S01]  /*6110*/  ISETP.NE.U32.AND P1, PT, RZ, c[0x0][0x350], PT ;  /* 0x0000d400ff007a0c */ /* 0x000fe20003f25070 */
[----:B------:R-:W-:Y:S01]  /*6120*/  IMAD R0, R0, c[0x0][0x1a8], RZ ;  /* 0x00006a0000007a24 */ /* 0x000fe200078e02ff */
[----:B------:R-:W-:Y:S01]  /*6130*/  LOP3.LUT R60, R4, R15, R11, 0xfe, !PT ;  /* 0x0000000f043c7212 */ /* 0x000fe200078efe0b */
[----:B------:R-:W-:Y:S01]  /*6140*/  IMAD.WIDE.U32 R6, R217, c[0x0][0x1e8], R6 ;  /* 0x00007a00d9067a25 */ /* 0x000fe200078e0006 */
[----:B------:R-:W-:Y:S02]  /*6150*/  MOV R4, R8 ;  /* 0x0000000800047202 */ /* 0x000fe40000000f00 */
[----:B------:R-:W-:Y:S01]  /*6160*/  ISETP.NE.AND.EX P1, PT, RZ, c[0x0][0x354], PT, P1 ;  /* 0x0000d500ff007a0c */ /* 0x000fe20003f25310 */
[----:B------:R-:W-:-:S02]  /*6170*/  IMAD R11, R10, c[0x0][0x1ac], R0 ;  /* 0x00006b000a0b7a24 */ /* 0x000fc400078e0200 */
[----:B------:R-:W-:-:S04]  /*6180*/  IMAD.WIDE.U32 R8, R10, c[0x0][0x1a8], R2 ;  /* 0x00006a000a087a25 */ /* 0x000fc800078e0002 */
[----:B------:R-:W-:Y:S01]  /*6190*/  IMAD.WIDE.U32 R2, R217, c[0x0][0x210], R4 ;  /* 0x00008400d9027a25 */ /* 0x000fe200078e0004 */
[----:B------:R-:W-:-:S03]  /*61a0*/  IADD3 R9, R9, R11, RZ ;  /* 0x0000000b09097210 */ /* 0x000fc60007ffe0ff */
[C---:B------:R-:W-:Y:S02]  /*61b0*/  IMAD R5, R217.reuse, c[0x0][0x1ec], R7 ;  /* 0x00007b00d9057a24 */ /* 0x040fe400078e0207 */
[----:B------:R-:W-:Y:S02]  /*61c0*/  IMAD R3, R217, c[0x0][0x214], R3 ;  /* 0x00008500d9037a24 */ /* 0x000fe400078e0203 */
[----:B------:R-:W-:Y:S02]  /*61d0*/  IMAD.MOV.U32 R4, RZ, RZ, R6 ;  /* 0x000000ffff047224 */ /* 0x000fe400078e0006 */
[----:B------:R-:W-:Y:S01]  /*61e0*/  IMAD R15, R209, 0x80, R198 ;  /* 0x00000080d10f7824 */ /* 0x000fe200078e02c6 */
[----:B---3--:R-:W-:Y:S01]  /*61f0*/  @P0 SHF.R.S32.HI R0, RZ, 0x1f, R17 ;  /* 0x0000001fff000819 */ /* 0x008fe20000011411 */
[----:B------:R-:W-:Y:S02]  /*6200*/  @!P0 IMAD.MOV.U32 R0, RZ, RZ, R221 ;  /* 0x000000ffff008224 */ /* 0x000fe400078e00dd */
[----:B------:R-:W-:Y:S01]  /*6210*/  @!P0 IMAD.MOV.U32 R17, RZ, RZ, R206 ;  /* 0x000000ffff118224 */ /* 0x000fe200078e00ce */
[----:B------:R-:W-:-:S02]  /*6220*/  LEA R21, P0, R8, c[0x0][0x160], 0x1 ;  /* 0x0000580008157a11 */ /* 0x000fc400078008ff */
[----:B------:R-:W-:Y:S02]  /*6230*/  SEL R7, R0, RZ, !P1 ;  /* 0x000000ff00077207 */ /* 0x000fe40004800000 */
[----:B------:R-:W-:Y:S02]  /*6240*/  SEL R0, R17, RZ, !P1 ;  /* 0x000000ff11007207 */ /* 0x000fe40004800000 */
[----:B------:R-:W-:Y:S01]  /*6250*/  LEA.HI.X R19, R8, c[0x0][0x164], R9, 0x1, P0 ;  /* 0x0000590008137a11 */ /* 0x000fe200000f0c09 */
[C---:B------:R-:W-:Y:S02]  /*6260*/  IMAD R6, R7.reuse, c[0x0][0x1f0], RZ ;  /* 0x00007c0007067a24 */ /* 0x040fe400078e02ff */
[----:B------:R-:W-:Y:S02]  /*6270*/  IMAD R7, R7, c[0x0][0x218], RZ ;  /* 0x0000860007077a24 */ /* 0x000fe400078e02ff */
[----:B------:R-:W-:-:S04]  /*6280*/  IMAD.WIDE.U32 R214, R0, c[0x0][0x218], R2 ;  /* 0x0000860000d67a25 */ /* 0x000fc800078e0002 */
[----:B------:R-:W-:-:S04]  /*6290*/  IMAD.WIDE.U32 R212, R0, c[0x0][0x1f0], R4 ;  /* 0x00007c0000d47a25 */ /* 0x000fc800078e0004 */
[C---:B------:R-:W-:Y:S02]  /*62a0*/  IMAD R2, R0.reuse, c[0x0][0x1f4], R6 ;  /* 0x00007d0000027a24 */ /* 0x040fe400078e0206 */
[----:B------:R-:W-:-:S03]  /*62b0*/  IMAD R0, R0, c[0x0][0x21c], R7 ;  /* 0x0000870000007a24 */ /* 0x000fc600078e0207 */
[----:B------:R-:W-:Y:S01]  /*62c0*/  IADD3 R210, R213, R2, RZ ;  /* 0x00000002d5d27210 */ /* 0x000fe20007ffe0ff */
[----:B------:R-:W-:Y:S01]  /*62d0*/  IMAD.IADD R218, R215, 0x1, R0 ;  /* 0x00000001d7da7824 */ /* 0x000fe200078e0200 */
[----:B------:R-:W-:Y:S05]  /*62e0*/  BRA.DIV ~URZ, `(.L_x_162) ;  /* 0x000102a27f007947 */ /* 0x000fea000b800000 */
[----:B------:R1:W2:Y:S02]  /*62f0*/  SHFL.IDX PT, R4, R19, RZ, 0x181f ;  /* 0x00181fff13047589 */ /* 0x0002a400000e0000 */
.L_x_293:
[----:B------:R-:W-:Y:S05]  /*6300*/  BRA.DIV ~URZ, `(.L_x_163) ;  /* 0x000102f27f007947 */ /* 0x000fea000b800000 */
[----:B------:R3:W4:Y:S02]  /*6310*/  SHFL.IDX PT, R0, R21, RZ, 0x181f ;  /* 0x00181fff15007589 */ /* 0x00072400000e0000 */
.L_x_294:
[----:B------:R-:W-:Y:S01]  /*6320*/  IMAD R38, R122, c[0x0][0x2c4], RZ ;  /* 0x0000b1007a267a24 */ /* 0x000fe200078e02ff */
[----:B------:R-:W-:Y:S01]  /*6330*/  SHF.R.S32.HI R40, RZ, 0x1f, R134 ;  /* 0x0000001fff287819 */ /* 0x000fe20000011486 */
[----:B------:R-:W-:Y:S01]  /*6340*/  BSSY B0, `(.L_x_164) ;  /* 0x0000017000007945 */ /* 0x000fe20003800000 */
[----:B------:R-:W-:Y:S02]  /*6350*/  SHF.R.S32.HI R20, RZ, 0x1f, R197 ;  /* 0x0000001fff147819 */ /* 0x000fe400000114c5 */
[----:B------:R-:W-:Y:S02]  /*6360*/  ISETP.GE.AND P6, PT, R15, R38, PT ;  /* 0x000000260f00720c */ /* 0x000fe40003fc6270 */
[----:B------:R-:W-:Y:S02]  /*6370*/  LEA.HI R39, R40, R134, RZ, 0x3 ;  /* 0x0000008628277211 */ /* 0x000fe400078f18ff */
[----:B------:R-:W-:-:S02]  /*6380*/  SHF.R.S32.HI R18, RZ, 0x1f, R196 ;  /* 0x0000001fff127819 */ /* 0x000fc400000114c4 */
[----:B------:R-:W-:-:S04]  /*6390*/  LOP3.LUT R14, R39, 0xfffffff8, RZ, 0xc0, !PT ;  /* 0xfffffff8270e7812 */ /* 0x000fc800078ec0ff */
[----:B------:R-:W-:-:S03]  /*63a0*/  SHF.R.S32.HI R25, RZ, 0x1f, R14 ;  /* 0x0000001fff197819 */ /* 0x000fc6000001140e */
[----:B------:R-:W-:Y:S05]  /*63b0*/  @P6 BRA `(.L_x_165) ;  /* 0x000000f000006947 */ /* 0x000fea0003800000 */
[----:B----4-:R-:W-:-:S04]  /*63c0*/  LEA R10, P0, R132, R0, 0x1 ;  /* 0x00000000840a7211 */ /* 0x010fc800078008ff */
[----:B--2---:R-:W-:Y:S02]  /*63d0*/  LEA.HI.X R11, R132, R4, R13, 0x1, P0 ;  /* 0x00000004840b7211 */ /* 0x004fe400000f0c0d */
[----:B------:R-:W-:-:S03]  /*63e0*/  LEA R8, P0, R14, R0, 0x1 ;  /* 0x000000000e087211 */ /* 0x000fc600078008ff */
[----:B------:R-:W-:Y:S01]  /*63f0*/  @!PT LDS RZ, [RZ] ;  /* 0x00000000fffff984 */ /* 0x000fe20000000800 */
[----:B------:R-:W-:Y:S01]  /*6400*/  @!PT LDS RZ, [RZ] ;  /* 0x00000000fffff984 */ /* 0x000fe20000000800 */
[----:B------:R-:W-:Y:S01]  /*6410*/  @!PT LDS RZ, [RZ] ;  /* 0x00000000fffff984 */ /* 0x000fe20000000800 */
[----:B------:R2:W-:Y:S01]  /*6420*/  LDGSTS.E.BYPASS.LTC128B.128 [R188+0x10080], [R10.64], !P5 ;  /* 0x100800000abc7fae */ /* 0x0005e2000e901d46 */
[----:B------:R-:W-:Y:S02]  /*6430*/  LEA.HI.X R9, R14, R4, R25, 0x1, P0 ;  /* 0x000000040e097211 */ /* 0x000fe400000f0c19 */
[----:B------:R-:W-:-:S03]  /*6440*/  LEA R6, P0, R196, R0, 0x1 ;  /* 0x00000000c4067211 */ /* 0x000fc600078008ff */
[----:B------:R2:W-:Y:S01]  /*6450*/  LDGSTS.E.BYPASS.LTC128B.128 [R188+0x14080], [R8.64], !P4 ;  /* 0x1408000008bc7fae */ /* 0x0005e2000e101d46 */
[----:B------:R-:W-:Y:S02]  /*6460*/  LEA.HI.X R7, R196, R4, R18, 0x1, P0 ;  /* 0x00000004c4077211 */ /* 0x000fe400000f0c12 */
[----:B------:R-:W-:-:S03]  /*6470*/  LEA R2, P0, R197, R0, 0x1 ;  /* 0x00000000c5027211 */ /* 0x000fc600078008ff */
[----:B------:R2:W-:Y:S01]  /*6480*/  LDGSTS.E.BYPASS.LTC128B.128 [R188+0x18080], [R6.64], !P3 ;  /* 0x1808000006bc7fae */ /* 0x0005e2000d901d46 */
[----:B------:R-:W-:-:S05]  /*6490*/  LEA.HI.X R3, R197, R4, R20, 0x1, P0 ;  /* 0x00000004c5037211 */ /* 0x000fca00000f0c14 */
[----:B------:R2:W-:Y:S04]  /*64a0*/  LDGSTS.E.BYPASS.LTC128B.128 [R188+0x1c080], [R2.64], !P2 ;  /* 0x1c08000002bc7fae */ /* 0x0005e8000d101d46 */
.L_x_165:
[----:B------:R-:W-:Y:S05]  /*64b0*/  BSYNC B0 ;  /* 0x0000000000007941 */ /* 0x000fea0003800000 */
.L_x_164:
[----:B------:R-:W-:Y:S05]  /*64c0*/  BRA.DIV ~URZ, `(.L_x_166) ;  /* 0x000101927f007947 */ /* 0x000fea000b800000 */
[----:B--2---:R2:W1:Y:S04]  /*64d0*/  SHFL.IDX PT, R6, R19, 0x1, 0x181f ;  /* 0x00381f0013067f89 */ /* 0x00446800000e0000 */
[----:B----4-:R2:W4:Y:S02]  /*64e0*/  SHFL.IDX PT, R0, R21, 0x1, 0x181f ;  /* 0x00381f0015007f89 */ /* 0x01052400000e0000 */
.L_x_295:
[----:B------:R-:W-:Y:S01]  /*64f0*/  IADD3 R3, R15, 0x20, RZ ;  /* 0x000000200f037810 */ /* 0x000fe20007ffe0ff */
[----:B------:R-:W-:Y:S01]  /*6500*/  BSSY B0, `(.L_x_167) ;  /* 0x0000014000007945 */ /* 0x000fe20003800000 */
[----:B------:R-:W-:Y:S02]  /*6510*/  LOP3.LUT R2, R130, R114, RZ, 0xfc, !PT ;  /* 0x0000007282027212 */ /* 0x000fe400078efcff */
[----:B------:R-:W-:Y:S02]  /*6520*/  ISETP.GE.AND P0, PT, R3, R38, PT ;  /* 0x000000260300720c */ /* 0x000fe40003f06270 */
[----:B------:R-:W-:-:S11]  /*6530*/  LEA R4, R2, 0x10080, 0x1 ;  /* 0x0001008002047811 */ /* 0x000fd600078e08ff */
[----:B------:R-:W-:Y:S05]  /*6540*/  @P0 BRA `(.L_x_168) ;  /* 0x000000f000000947 */ /* 0x000fea0003800000 */
[----:B----4-:R-:W-:-:S04]  /*6550*/  LEA R16, P0, R132, R0, 0x1 ;  /* 0x0000000084107211 */ /* 0x010fc800078008ff */
[----:B-1----:R-:W-:Y:S02]  /*6560*/  LEA.HI.X R17, R132, R6, R13, 0x1, P0 ;  /* 0x0000000684117211 */ /* 0x002fe400000f0c0d */
        /* <DEDUP_REMOVED lines=13> */
.L_x_168:
[----:B------:R-:W-:Y:S05]  /*6640*/  BSYNC B0 ;  /* 0x0000000000007941 */ /* 0x000fea0003800000 */
.L_x_167:
[----:B------:R-:W-:Y:S05]  /*6650*/  BRA.DIV ~URZ, `(.L_x_169) ;  /* 0x000100c27f007947 */ /* 0x000fea000b800000 */
[----:B-1----:R1:W2:Y:S02]  /*6660*/  SHFL.IDX PT, R6, R19, 0x2, 0x181f ;  /* 0x00581f0013067f89 */ /* 0x0022a400000e0000 */
.L_x_296:
[----:B------:R-:W-:Y:S05]  /*6670*/  BRA.DIV ~URZ, `(.L_x_170) ;  /* 0x000101127f007947 */ /* 0x000fea000b800000 */
[----:B----4-:R4:W1:Y:S02]  /*6680*/  SHFL.IDX PT, R0, R21, 0x2, 0x181f ;  /* 0x00581f0015007f89 */ /* 0x01086400000e0000 */
.L_x_297:
[----:B------:R-:W-:Y:S01]  /*6690*/  IADD3 R2, R15, 0x40, RZ ;  /* 0x000000400f027810 */ /* 0x000fe20007ffe0ff */
[----:B------:R-:W-:Y:S03]  /*66a0*/  BSSY B0, `(.L_x_171) ;  /* 0x0000012000007945 */ /* 0x000fe60003800000 */
[----:B------:R-:W-:-:S13]  /*66b0*/  ISETP.GE.AND P0, PT, R2, R38, PT ;  /* 0x000000260200720c */ /* 0x000fda0003f06270 */
[----:B------:R-:W-:Y:S05]  /*66c0*/  @P0 BRA `(.L_x_172) ;  /* 0x000000f000000947 */ /* 0x000fea0003800000 */
[----:B-1----:R-:W-:-:S04]  /*66d0*/  LEA R16, P0, R132, R0, 0x1 ;  /* 0x0000000084107211 */ /* 0x002fc800078008ff */
        /* <DEDUP_REMOVED lines=14> */
.L_x_172:
[----:B------:R-:W-:Y:S05]  /*67c0*/  BSYNC B0 ;  /* 0x0000000000007941 */ /* 0x000fea0003800000 */
.L_x_171:
[----:B------:R-:W-:Y:S05]  /*67d0*/  BRA.DIV ~URZ, `(.L_x_173) ;  /* 0x000100127f007947 */ /* 0x000fea000b800000 */
[----:B--2---:R2:W3:Y:S04]  /*67e0*/  SHFL.IDX PT, R6, R19, 0x3, 0x181f ;  /* 0x00781f0013067f89 */ /* 0x0044e800000e0000 */
[----:B-1----:R2:W1:Y:S02]  /*67f0*/  SHFL.IDX PT, R0, R21, 0x3, 0x181f ;  /* 0x00781f0015007f89 */ /* 0x00246400000e0000 */
.L_x_298:
[----:B------:R-:W-:Y:S02]  /*6800*/  IADD3 R2, R15, 0x60, RZ ;  /* 0x000000600f027810 */ /* 0x000fe40007ffe0ff */
[----:B------:R-:W-:Y:S02]  /*6810*/  SHF.R.S32.HI R61, RZ, 0x1f, R77 ;  /* 0x0000001fff3d7819 */ /* 0x000fe4000001144d */
[----:B------:R-:W-:-:S13]  /*6820*/  ISETP.GE.AND P0, PT, R2, R38, PT ;  /* 0x000000260200720c */ /* 0x000fda0003f06270 */
[----:B-1----:R-:W-:-:S04]  /*6830*/  @!P0 LEA R8, P1, R196, R0, 0x1 ;  /* 0x00000000c4088211 */ /* 0x002fc800078208ff */
[----:B---3--:R-:W-:Y:S02]  /*6840*/  @!P0 LEA.HI.X R9, R196, R6, R18, 0x1, P1 ;  /* 0x00000006c4098211 */ /* 0x008fe400008f0c12 */
[----:B------:R-:W-:-:S04]  /*6850*/  @!P0 LEA R16, P1, R132, R0, 0x1 ;  /* 0x0000000084108211 */ /* 0x000fc800078208ff */
[----:B------:R-:W-:Y:S02]  /*6860*/  @!P0 LEA.HI.X R17, R132, R6, R13, 0x1, P1 ;  /* 0x0000000684118211 */ /* 0x000fe400008f0c0d */
[----:B------:R-:W-:-:S03]  /*6870*/  @!P0 LEA R10, P1, R14, R0, 0x1 ;  /* 0x000000000e0a8211 */ /* 0x000fc600078208ff */
[----:B------:R-:W-:Y:S01]  /*6880*/  @!PT LDS RZ, [RZ] ;  /* 0x00000000fffff984 */ /* 0x000fe20000000800 */
[----:B------:R-:W-:Y:S01]  /*6890*/  @!PT LDS RZ, [RZ] ;  /* 0x00000000fffff984 */ /* 0x000fe20000000800 */
[----:B------:R-:W-:Y:S01]  /*68a0*/  @!PT LDS RZ, [RZ] ;  /* 0x00000000fffff984 */ /* 0x000fe20000000800 */
[----:B------:R1:W-:Y:S01]  /*68b0*/  @!P0 LDGSTS.E.BYPASS.LTC128B.128 [R4+0x3000], [R16.64], !P5 ;  /* 0x0300000010048fae */ /* 0x0003e2000e901d46 */
[----:B------:R-:W-:Y:S02]  /*68c0*/  @!P0 LEA.HI.X R11, R14, R6, R25, 0x1, P1 ;  /* 0x000000060e0b8211 */ /* 0x000fe400008f0c19 */
[----:B------:R-:W-:Y:S01]  /*68d0*/  @!P0 LEA R2, P1, R197, R0, 0x1 ;  /* 0x00000000c5028211 */ /* 0x000fe200078208ff */
[----:B------:R-:W-:Y:S01]  /*68e0*/  IMAD.IADD R0, R131, 0x1, -R198 ;  /* 0x0000000183007824 */ /* 0x000fe200078e0ac6 */
[----:B------:R-:W-:Y:S01]  /*68f0*/  LOP3.LUT P5, RZ, R219, 0x1, RZ, 0xc0, !PT ;  /* 0x00000001dbff7812 */ /* 0x000fe200078ac0ff */
[----:B------:R1:W-:Y:S01]  /*6900*/  @!P0 LDGSTS.E.BYPASS.LTC128B.128 [R4+0x7000], [R10.64], !P4 ;  /* 0x070000000a048fae */ /* 0x0003e2000e101d46 */
[----:B------:R-:W-:Y:S01]  /*6910*/  @!P0 LEA.HI.X R3, R197, R6, R20, 0x1, P1 ;  /* 0x00000006c5038211 */ /* 0x000fe200008f0c14 */
[----:B------:R-:W-:Y:S01]  /*6920*/  IMAD R0, R77, -0x20, R0 ;  /* 0xffffffe04d007824 */ /* 0x000fe200078e0200 */
[----:B------:R-:W-:Y:S01]  /*6930*/  LOP3.LUT P4, RZ, R219, 0x2, RZ, 0xc0, !PT ;  /* 0x00000002dbff7812 */ /* 0x000fe2000788c0ff */
[----:B------:R1:W-:Y:S04]  /*6940*/  @!P0 LDGSTS.E.BYPASS.LTC128B.128 [R4+0xb000], [R8.64], !P3 ;  /* 0x0b00000008048fae */ /* 0x0003e8000d901d46 */
[----:B------:R1:W-:Y:S01]  /*6950*/  @!P0 LDGSTS.E.BYPASS.LTC128B.128 [R4+0xf000], [R2.64], !P2 ;  /* 0x0f00000002048fae */ /* 0x0003e2000d101d46 */
[----:B------:R-:W-:-:S03]  /*6960*/  ISETP.GE.AND P0, PT, R0, 0x1, PT ;  /* 0x000000010000780c */ /* 0x000fc60003f06270 */
[----:B------:R-:W0:Y:S01]  /*6970*/  LDGDEPBAR ;  /* 0x00000000000079af */ /* 0x000e220000000000 */
[----:B------:R-:W-:Y:S01]  /*6980*/  WARPSYNC 0xffffffff ;  /* 0xffffffff00007948 */ /* 0x000fe20003800000 */
[----:B------:R-:W-:Y:S02]  /*6990*/  BSSY B0, `(.L_x_174) ;  /* 0x0000014000007945 */ /* 0x000fe40003800000 */
[----:B------:R-:W-:Y:S06]  /*69a0*/  BAR.SYNC.DEFER_BLOCKING 0x0 ;  /* 0x0000000000007b1d */ /* 0x000fec0000010000 */
[----:B------:R-:W-:Y:S05]  /*69b0*/  @!P0 BRA `(.L_x_175) ;  /* 0x0000011000008947 */ /* 0x000fea0003800000 */
[----:B------:R-:W-:Y:S01]  /*69c0*/  IMAD R0, R61, c[0x0][0x1e0], RZ ;  /* 0x000078003d007a24 */ /* 0x000fe200078e02ff */
[----:B------:R-:W-:Y:S01]  /*69d0*/  LOP3.LUT P2, RZ, R219, 0x8, RZ, 0xc0, !PT ;  /* 0x00000008dbff7812 */ /* 0x000fe2000784c0ff */
[----:B-1----:R-:W-:Y:S01]  /*69e0*/  IMAD.WIDE.U32 R4, R77, c[0x0][0x1e0], RZ ;  /* 0x000078004d047a25 */ /* 0x002fe200078e00ff */
[----:B------:R-:W-:-:S03]  /*69f0*/  LOP3.LUT P3, RZ, R219, 0x4, RZ, 0xc0, !PT ;  /* 0x00000004dbff7812 */ /* 0x000fc6000786c0ff */
[----:B------:R-:W-:Y:S01]  /*6a00*/  IMAD R2, R77, c[0x0][0x1e4], R0 ;  /* 0x000079004d027a24 */ /* 0x000fe200078e0200 */
[----:B------:R-:W-:-:S03]  /*6a10*/  LEA R0, P1, R4, R212, 0x5 ;  /* 0x000000d404007211 */ /* 0x000fc600078228ff */
[----:B------:R-:W-:Y:S01]  /*6a20*/  IMAD.IADD R3, R5, 0x1, R2 ;  /* 0x0000000105037824 */ /* 0x000fe200078e0202 */
[----:B------:R-:W-:-:S04]  /*6a30*/  LEA R2, P0, R0, c[0x0][0x1c8], 0x1 ;  /* 0x0000720000027a11 */ /* 0x000fc800078008ff */
[----:B------:R-:W-:-:S04]  /*6a40*/  LEA.HI.X R3, R4, R210, R3, 0x5, P1 ;  /* 0x000000d204037211 */ /* 0x000fc800008f2c03 */
[----:B------:R-:W-:-:S05]  /*6a50*/  LEA.HI.X R3, R0, c[0x0][0x1cc], R3, 0x1, P0 ;  /* 0x0000730000037a11 */ /* 0x000fca00000f0c03 */
[----:B------:R-:W-:Y:S01]  /*6a60*/  @!PT LDS RZ, [RZ] ;  /* 0x00000000fffff984 */ /* 0x000fe20000000800 */
[----:B------:R-:W-:Y:S01]  /*6a70*/  @!PT LDS RZ, [RZ] ;  /* 0x00000000fffff984 */ /* 0x000fe20000000800 */
[----:B------:R-:W-:Y:S01]  /*6a80*/  @!PT LDS RZ, [RZ] ;  /* 0x00000000fffff984 */ /* 0x000fe20000000800 */
[----:B------:R1:W-:Y:S04]  /*6a90*/  LDGSTS.E.BYPASS.LTC128B.128 [R188+0xc080], [R2.64], !P2 ;  /* 0x0c08000002bc7fae */ /* 0x0003e8000d101d46 */
[----:B------:R1:W-:Y:S04]  /*6aa0*/  LDGSTS.E.BYPASS.LTC128B.128 [R188+0xd080], [R2.64+0x80], !P3 ;  /* 0x0d08008002bc7fae */ /* 0x0003e8000d901d46 */
[----:B------:R1:W-:Y:S04]  /*6ab0*/  LDGSTS.E.BYPASS.LTC128B.128 [R188+0xe080], [R2.64+0x100], !P4 ;  /* 0x0e08010002bc7fae */ /* 0x0003e8000e101d46 */
[----:B------:R1:W-:Y:S02]  /*6ac0*/  LDGSTS.E.BYPASS.LTC128B.128 [R188+0xf080], [R2.64+0x180], !P5 ;  /* 0x0f08018002bc7fae */ /* 0x0003e4000e901d46 */
.L_x_175:
[----:B------:R-:W-:Y:S05]  /*6ad0*/  BSYNC B0 ;  /* 0x0000000000007941 */ /* 0x000fea0003800000 */
.L_x_174:
[----:B------:R-:W-:Y:S01]  /*6ae0*/  ISETP.LT.AND P0, PT, RZ, c[0x0][0x27c], PT ;  /* 0x00009f00ff007a0c */ /* 0x000fe20003f01270 */
[----:B------:R-:W0:-:S12]  /*6af0*/  LDGDEPBAR ;  /* 0x00000000000079af */ /* 0x000e180000000000 */
[----:B------:R-:W-:Y:S05]  /*6b00*/  @P0 BRA `(.L_x_176) ;  /* 0x0000002000000947 */ /* 0x000fea0003800000 */
[----:B------:R-:W-:-:S04]  /*6b10*/  DEPBAR.LE SB0, 0x1 ;  /* 0x000080400000791a */ /* 0x000fc80000000000 */
[----:B------:R-:W-:Y:S05]  /*6b20*/  BRA `(.L_x_177) ;  /* 0x000068c000007947 */ /* 0x000fea0003800000 */
.L_x_176:
[----:B-----5:R-:W-:Y:S01]  /*6b30*/  SHF.R.S32.HI R0, RZ, 0x1f, R112 ;  /* 0x0000001fff007819 */ /* 0x020fe20000011470 */
[----:B------:R-:W-:Y:S01]  /*6b40*/  ULDC.U8 UR4, c[0x0][0x298] ;  /* 0x0000a60000047ab9 */ /* 0x000fe20000000000 */
[----:B-1----:R-:W-:Y:S01]  /*6b50*/  IMAD.WIDE.U32 R4, R112, c[0x0][0x280], RZ ;  /* 0x0000a00070047a25 */ /* 0x002fe200078e00ff */
[----:B------:R-:W-:Y:S01]  /*6b60*/  ISETP.NE.AND P1, PT, RZ, UR4, PT ;  /* 0x00000004ff007c0c */ /* 0x000fe2000bf25270 */
[----:B------:R-:W-:Y:S02]  /*6b70*/  BSSY B2, `(.L_x_177) ;  /* 0x0000687000027945 */ /* 0x000fe40003800000 */
[----:B------:R-:W-:Y:S01]  /*6b80*/  IMAD R2, R0, c[0x0][0x280], RZ ;  /* 0x0000a00000027a24 */ /* 0x000fe200078e02ff */
[----:B------:R-:W-:Y:S01]  /*6b90*/  LEA R7, P0, R4, c[0x0][0x270], 0x1 ;  /* 0x00009c0004077a11 */ /* 0x000fe200078008ff */
[----:B------:R-:W-:Y:S02]  /*6ba0*/  IMAD R0, R0, c[0x0][0x290], RZ ;  /* 0x0000a40000007a24 */ /* 0x000fe400078e02ff */
[----:B------:R-:W-:-:S05]  /*6bb0*/  IMAD R2, R112, c[0x0][0x284], R2 ;  /* 0x0000a10070027a24 */ /* 0x000fca00078e0202 */
[----:B------:R-:W-:Y:S01]  /*6bc0*/  IADD3 R6, R2, R5, RZ ;  /* 0x0000000502067210 */ /* 0x000fe20007ffe0ff */
[----:B------:R-:W-:-:S04]  /*6bd0*/  IMAD.WIDE.U32 R2, R112, c[0x0][0x290], RZ ;  /* 0x0000a40070027a25 */ /* 0x000fc800078e00ff */
[----:B------:R-:W-:Y:S01]  /*6be0*/  IMAD R5, R112, c[0x0][0x294], R0 ;  /* 0x0000a50070057a24 */ /* 0x000fe200078e0200 */
[----:B------:R-:W-:Y:S02]  /*6bf0*/  LEA.HI.X R0, R4, c[0x0][0x274], R6, 0x1, P0 ;  /* 0x00009d0004007a11 */ /* 0x000fe400000f0c06 */
[----:B------:R-:W-:Y:S02]  /*6c00*/  LEA R6, P0, R2, c[0x0][0x288], 0x1 ;  /* 0x0000a20002067a11 */ /* 0x000fe400078008ff */
[----:B------:R-:W-:-:S04]  /*6c10*/  IADD3 R3, R5, R3, RZ ;  /* 0x0000000305037210 */ /* 0x000fc80007ffe0ff */
[----:B------:R-:W-:Y:S01]  /*6c20*/  LEA.HI.X R2, R2, c[0x0][0x28c], R3, 0x1, P0 ;  /* 0x0000a30002027a11 */ /* 0x000fe200000f0c03 */
[----:B------:R-:W-:Y:S05]  /*6c30*/  @!P1 BRA `(.L_x_178) ;  /* 0x000031f000009947 */ /* 0x000fea0003800000 */
[----:B------:R-:W1:Y:S01]  /*6c40*/  SHFL.IDX PT, R3, R2, RZ, 0x181f ;  /* 0x00181fff02037589 */ /* 0x000e6200000e0000 */
[----:B------:R-:W-:Y:S01]  /*6c50*/  BSSY B0, `(.L_x_179) ;  /* 0x0000038000007945 */ /* 0x000fe20003800000 */
[----:B--2-4-:R-:W-:Y:S01]  /*6c60*/  CS2R R20, SRZ ;  /* 0x0000000000147805 */ /* 0x014fe2000001ff00 */
[----:B------:R-:W-:Y:S01]  /*6c70*/  CS2R R18, SRZ ;  /* 0x0000000000127805 */ /* 0x000fe2000001ff00 */
[----:B------:R-:W2:Y:S01]  /*6c80*/  SHFL.IDX PT, R5, R0, RZ, 0x181f ;  /* 0x00181fff00057589 */ /* 0x000ea200000e0000 */
[----:B------:R-:W-:Y:S01]  /*6c90*/  CS2R R16, SRZ ;  /* 0x0000000000107805 */ /* 0x000fe2000001ff00 */
[----:B------:R-:W-:Y:S01]  /*6ca0*/  CS2R R14, SRZ ;  /* 0x00000000000e7805 */ /* 0x000fe2000001ff00 */
[----:B------:R-:W-:Y:S01]  /*6cb0*/  CS2R R12, SRZ ;  /* 0x00000000000c7805 */ /* 0x000fe2000001ff00 */
[----:B------:R-:W3:Y:S01]  /*6cc0*/  SHFL.IDX PT, R4, R7, RZ, 0x181f ;  /* 0x00181fff07047589 */ /* 0x000ee200000e0000 */
[----:B------:R-:W-:Y:S01]  /*6cd0*/  CS2R R10, SRZ ;  /* 0x00000000000a7805 */ /* 0x000fe2000001ff00 */
[----:B------:R-:W-:-:S02]  /*6ce0*/  CS2R R8, SRZ ;  /* 0x0000000000087805 */ /* 0x000fc4000001ff00 */
[----:B------:R4:W1:Y:S02]  /*6cf0*/  SHFL.IDX PT, R2, R6, RZ, 0x181f ;  /* 0x00181fff06027589 */ /* 0x00086400000e0000 */
[----:B----4-:R-:W-:Y:S01]  /*6d00*/  CS2R R6, SRZ ;  /* 0x0000000000067805 */ /* 0x010fe2000001ff00 */
[----:B------:R-:W-:Y:S05]  /*6d10*/  @P6 BRA `(.L_x_180) ;  /* 0x000002b000006947 */ /* 0x000fea0003800000 */
[C---:B-123--:R-:W-:Y:S01]  /*6d20*/  ISETP.GE.AND P0, PT, R142.reuse, c[0x0][0x27c], PT ;  /* 0x00009f008e007a0c */ /* 0x04efe20003f06270 */
[----:B------:R-:W-:Y:S01]  /*6d30*/  IMAD.SHL.U32 R0, R142, 0x2, RZ ;  /* 0x000000028e007824 */ /* 0x000fe200078e00ff */
[----:B------:R-:W-:Y:S01]  /*6d40*/  SHF.R.S32.HI R7, RZ, 0x1f, R142 ;  /* 0x0000001fff077819 */ /* 0x000fe2000001148e */
[----:B------:R-:W-:Y:S01]  /*6d50*/  CS2R R16, SRZ ;  /* 0x0000000000107805 */ /* 0x000fe2000001ff00 */
[----:B------:R-:W-:Y:S01]  /*6d60*/  ISETP.GE.AND P2, PT, R140, c[0x0][0x27c], PT ;  /* 0x00009f008c007a0c */ /* 0x000fe20003f46270 */
[----:B------:R-:W-:Y:S01]  /*6d70*/  CS2R R8, SRZ ;  /* 0x0000000000087805 */ /* 0x000fe2000001ff00 */
[----:B------:R-:W-:-:S07]  /*6d80*/  SHF.L.U64.HI R7, R142, 0x1, R7 ;  /* 0x000000018e077819 */ /* 0x000fce0000010207 */
[----:B------:R-:W-:-:S05]  /*6d90*/  @!P0 IADD3 R10, P1, R4, R0, RZ ;  /* 0x00000000040a8210 */ /* 0x000fca0007f3e0ff */
[----:B------:R-:W-:Y:S01]  /*6da0*/  @!P0 IMAD.X R11, R5, 0x1, R7, P1 ;  /* 0x00000001050b8824 */ /* 0x000fe200008e0607 */
[----:B------:R-:W-:Y:S01]  /*6db0*/  @!P0 IADD3 R6, P1, R2, R0, RZ ;  /* 0x0000000002068210 */ /* 0x000fe20007f3e0ff */
[----:B------:R-:W-:-:S03]  /*6dc0*/  IMAD.SHL.U32 R0, R140, 0x2, RZ ;  /* 0x000000028c007824 */ /* 0x000fc600078e00ff */
[----:B------:R1:W5:Y:S01]  /*6dd0*/  @!P0 LD.E.64 R16, [R10.64] ;  /* 0x000000060a108980 */ /* 0x000362000c101b00 */
[----:B------:R-:W-:-:S05]  /*6de0*/  @!P0 IMAD.X R7, R3, 0x1, R7, P1 ;  /* 0x0000000103078824 */ /* 0x000fca00008e0607 */
[----:B------:R2:W5:Y:S01]  /*6df0*/  @!P0 LD.E.64 R8, [R6.64] ;  /* 0x0000000606088980 */ /* 0x000562000c101b00 */
[----:B------:R-:W-:Y:S02]  /*6e00*/  @!P2 IADD3 R12, P0, R4, R0, RZ ;  /* 0x00000000040ca210 */ /* 0x000fe40007f1e0ff */
[----:B------:R-:W-:Y:S02]  /*6e10*/  ISETP.GE.AND P1, PT, R138, c[0x0][0x27c], PT ;  /* 0x00009f008a007a0c */ /* 0x000fe40003f26270 */
[----:B-1----:R-:W-:-:S04]  /*6e20*/  SHF.R.S32.HI R10, RZ, 0x1f, R140 ;  /* 0x0000001fff0a7819 */ /* 0x002fc8000001148c */
[----:B--2---:R-:W-:-:S05]  /*6e30*/  SHF.L.U64.HI R6, R140, 0x1, R10 ;  /* 0x000000018c067819 */ /* 0x004fca000001020a */
[----:B------:R-:W-:Y:S01]  /*6e40*/  @!P2 IMAD.X R13, R5, 0x1, R6, P0 ;  /* 0x00000001050da824 */ /* 0x000fe200000e0606 */
[----:B------:R-:W-:-:S05]  /*6e50*/  @!P2 IADD3 R22, P0, R2, R0, RZ ;  /* 0x000000000216a210 */ /* 0x000fca0007f1e0ff */
[----:B------:R-:W-:Y:S01]  /*6e60*/  @!P2 IMAD.X R23, R3, 0x1, R6, P0 ;  /* 0x000000010317a824 */ /* 0x000fe200000e0606 */
[----:B------:R-:W-:Y:S01]  /*6e70*/  ISETP.GE.AND P0, PT, R141, c[0x0][0x27c], PT ;  /* 0x00009f008d007a0c */ /* 0x000fe20003f06270 */
[----:B------:R-:W-:Y:S01]  /*6e80*/  CS2R R14, SRZ ;  /* 0x00000000000e7805 */ /* 0x000fe2000001ff00 */
[----:B------:R-:W-:Y:S01]  /*6e90*/  CS2R R6, SRZ ;  /* 0x0000000000067805 */ /* 0x000fe2000001ff00 */
[----:B------:R-:W-:Y:S01]  /*6ea0*/  @!P1 IMAD.WIDE R18, R138, 0x2, R4 ;  /* 0x000000028a129825 */ /* 0x000fe200078e0204 */
[----:B------:R-:W-:-:S03]  /*6eb0*/  SHF.R.S32.HI R20, RZ, 0x1f, R141 ;  /* 0x0000001fff147819 */ /* 0x000fc6000001148d */
[----:B------:R-:W-:Y:S01]  /*6ec0*/  @!P1 IMAD.WIDE R10, R138, 0x2, R2 ;  /* 0x000000028a0a9825 */ /* 0x000fe200078e0202 */
[----:B------:R1:W5:Y:S03]  /*6ed0*/  @!P1 LD.E.64 R14, [R18.64] ;  /* 0x00000006120e9980 */ /* 0x000366000c101b00 */
[C---:B------:R-:W-:Y:S01]  /*6ee0*/  IMAD.SHL.U32 R0, R141.reuse, 0x2, RZ ;  /* 0x000000028d007824 */ /* 0x040fe200078e00ff */
[----:B------:R2:W5:Y:S04]  /*6ef0*/  @!P1 LD.E.64 R6, [R10.64] ;  /* 0x000000060a069980 */ /* 0x000568000c101b00 */
[----:B------:R-:W-:Y:S02]  /*6f00*/  @!P0 IADD3 R4, P1, R4, R0, RZ ;  /* 0x0000000004048210 */ /* 0x000fe40007f3e0ff */
[----:B--2---:R-:W-:Y:S01]  /*6f10*/  SHF.L.U64.HI R10, R141, 0x1, R20 ;  /* 0x000000018d0a7819 */ /* 0x004fe20000010214 */
[----:B-1----:R-:W-:-:S04]  /*6f20*/  CS2R R18, SRZ ;  /* 0x0000000000127805 */ /* 0x002fc8000001ff00 */
[----:B------:R-:W-:Y:S01]  /*6f30*/  @!P0 IMAD.X R5, R5, 0x1, R10, P1 ;  /* 0x0000000105058824 */ /* 0x000fe200008e060a */
[----:B------:R-:W-:Y:S01]  /*6f40*/  @!P0 IADD3 R2, P1, R2, R0, RZ ;  /* 0x0000000002028210 */ /* 0x000fe20007f3e0ff */
[----:B------:R1:W5:Y:S01]  /*6f50*/  @!P2 LD.E.64 R18, [R12.64] ;  /* 0x000000060c12a980 */ /* 0x000362000c101b00 */
[----:B------:R-:W-:-:S03]  /*6f60*/  CS2R R20, SRZ ;  /* 0x0000000000147805 */ /* 0x000fc6000001ff00 */
[----:B------:R-:W-:Y:S02]  /*6f70*/  @!P0 IMAD.X R3, R3, 0x1, R10, P1 ;  /* 0x0000000103038824 */ /* 0x000fe400008e060a */
[----:B------:R-:W-:Y:S01]  /*6f80*/  CS2R R10, SRZ ;  /* 0x00000000000a7805 */ /* 0x000fe2000001ff00 */
[----:B------:R2:W5:Y:S05]  /*6f90*/  @!P0 LD.E.64 R20, [R4.64] ;  /* 0x0000000604148980 */ /* 0x00056a000c101b00 */
[----:B------:R2:W5:Y:S01]  /*6fa0*/  @!P2 LD.E.64 R10, [R22.64] ;  /* 0x00000006160aa980 */ /* 0x000562000c101b00 */
[----:B-1----:R-:W-:-:S06]  /*6fb0*/  CS2R R12, SRZ ;  /* 0x00000000000c7805 */ /* 0x002fcc000001ff00 */
[----:B------:R2:W5:Y:S02]  /*6fc0*/  @!P0 LD.E.64 R12, [R2.64] ;  /* 0x00000006020c8980 */ /* 0x000564000c101b00 */
.L_x_180:
[----:B-123--:R-:W-:Y:S05]  /*6fd0*/  BSYNC B0 ;  /* 0x0000000000007941 */ /* 0x00efea0003800000 */
.L_x_179:
[----:B-----5:R-:W-:Y:S01]  /*6fe0*/  IMAD.MOV.U32 R29, RZ, RZ, R18 ;  /* 0x000000ffff1d7224 */ /* 0x020fe200078e0012 */
[----:B------:R-:W-:Y:S01]  /*6ff0*/  SHF.R.U64 R26, R18, 0x10, R19 ;  /* 0x00000010121a7819 */ /* 0x000fe20000001213 */
[----:B------:R-:W-:Y:S01]  /*7000*/  IMAD.MOV.U32 R25, RZ, RZ, R20 ;  /* 0x000000ffff197224 */ /* 0x000fe200078e0014 */
[--C-:B------:R-:W-:Y:S01]  /*7010*/  SHF.R.U64 R22, R20, 0x10, R21.reuse ;  /* 0x0000001014167819 */ /* 0x100fe20000001215 */
[----:B------:R-:W-:Y:S01]  /*7020*/  IMAD.MOV.U32 R24, RZ, RZ, R21 ;  /* 0x000000ffff187224 */ /* 0x000fe200078e0015 */
[----:B------:R-:W-:Y:S01]  /*7030*/  SHF.R.U64 R30, R16, 0x10, R17 ;  /* 0x00000010101e7819 */ /* 0x000fe20000001211 */
[----:B------:R-:W-:Y:S01]  /*7040*/  IMAD.MOV.U32 R18, RZ, RZ, R8 ;  /* 0x000000ffff127224 */ /* 0x000fe200078e0008 */
[--C-:B------:R-:W-:Y:S01]  /*7050*/  SHF.R.U64 R2, R6, 0x10, R7.reuse ;  /* 0x0000001006027819 */ /* 0x100fe20000001207 */
[----:B------:R-:W-:Y:S01]  /*7060*/  IMAD.MOV.U32 R20, RZ, RZ, R7 ;  /* 0x000000ffff147224 */ /* 0x000fe200078e0007 */
[----:B------:R-:W-:Y:S01]  /*7070*/  SHF.R.U64 R34, R14, 0x10, R15 ;  /* 0x000000100e227819 */ /* 0x000fe2000000120f */
[----:B------:R-:W-:Y:S01]  /*7080*/  IMAD.MOV.U32 R32, RZ, RZ, R17 ;  /* 0x000000ffff207224 */ /* 0x000fe200078e0011 */
[--C-:B------:R-:W-:Y:S01]  /*7090*/  SHF.R.U32.HI R23, RZ, 0x10, R19.reuse ;  /* 0x00000010ff177819 */ /* 0x100fe20000011613 */
[----:B------:R-:W-:Y:S01]  /*70a0*/  IMAD.MOV.U32 R28, RZ, RZ, R19 ;  /* 0x000000ffff1c7224 */ /* 0x000fe200078e0013 */
[----:B------:R-:W-:Y:S01]  /*70b0*/  SHF.R.U32.HI R19, RZ, 0x10, R21 ;  /* 0x00000010ff137819 */ /* 0x000fe20000011615 */
[----:B------:R-:W-:Y:S01]  /*70c0*/  IMAD.MOV.U32 R33, RZ, RZ, R16 ;  /* 0x000000ffff217224 */ /* 0x000fe200078e0010 */
[----:B------:R-:W-:Y:S01]  /*70d0*/  PRMT R24, R24, 0x5410, R30 ;  /* 0x0000541018187816 */ /* 0x000fe2000000001e */
[----:B------:R-:W-:Y:S01]  /*70e0*/  IMAD.MOV.U32 R36, RZ, RZ, R14 ;  /* 0x000000ffff247224 */ /* 0x000fe200078e000e */
[----:B------:R-:W-:Y:S01]  /*70f0*/  PRMT R18, R18, 0x5410, R2 ;  /* 0x0000541012127816 */ /* 0x000fe20000000002 */
[----:B------:R-:W-:Y:S01]  /*7100*/  IMAD R2, R209, -0x80, R38 ;  /* 0xffffff80d1027824 */ /* 0x000fe200078e0226 */
[----:B------:R-:W-:Y:S01]  /*7110*/  SHF.R.U32.HI R16, RZ, 0x10, R7 ;  /* 0x00000010ff107819 */ /* 0x000fe20000011607 */
[----:B------:R-:W-:Y:S01]  /*7120*/  IMAD.MOV.U32 R21, RZ, RZ, R6 ;  /* 0x000000ffff157224 */ /* 0x000fe200078e0006 */
[----:B------:R-:W-:Y:S01]  /*7130*/  PRMT R20, R20, 0x5410, R34 ;  /* 0x0000541014147816 */ /* 0x000fe20000000022 */
[----:B------:R-:W-:Y:S01]  /*7140*/  IMAD.MOV.U32 R35, RZ, RZ, R15 ;  /* 0x000000ffff237224 */ /* 0x000fe200078e000f */
[----:B------:R-:W-:Y:S01]  /*7150*/  PRMT R26, R26, 0x5410, R32 ;  /* 0x000054101a1a7816 */ /* 0x000fe20000000020 */
[----:B------:R-:W-:Y:S01]  /*7160*/  IMAD.MOV.U32 R6, RZ, RZ, R12 ;  /* 0x000000ffff067224 */ /* 0x000fe200078e000c */
[----:B------:R-:W-:Y:S01]  /*7170*/  PRMT R32, R19, 0x5410, R24 ;  /* 0x0000541013207816 */ /* 0x000fe20000000018 */
[----:B------:R-:W-:Y:S01]  /*7180*/  IMAD.MOV.U32 R14, RZ, RZ, R10 ;  /* 0x000000ffff0e7224 */ /* 0x000fe200078e000a */
[----:B------:R-:W-:Y:S01]  /*7190*/  PRMT R19, R16, 0x5410, R20 ;  /* 0x0000541010137816 */ /* 0x000fe20000000014 */
[----:B------:R-:W-:Y:S01]  /*71a0*/  IMAD.MOV.U32 R5, RZ, RZ, R13 ;  /* 0x000000ffff057224 */ /* 0x000fe200078e000d */
[----:B------:R-:W-:Y:S01]  /*71b0*/  IMNMX R16, R2, 0x80, PT ;  /* 0x0000008002107817 */ /* 0x000fe20003800200 */
[----:B------:R-:W-:-:S04]  /*71c0*/  DEPBAR.LE SB0, 0x1 ;  /* 0x000080400000791a */ /* 0x000fc80000000000 */
[----:B------:R-:W-:Y:S01]  /*71d0*/  ISETP.GE.AND P0, PT, R198, R16, PT ;  /* 0x00000010c600720c */ /* 0x000fe20003f06270 */
[----:B------:R-:W-:Y:S01]  /*71e0*/  BSSY B1, `(.L_x_181) ;  /* 0x00000c4000017945 */ /* 0x000fe20003800000 */
[----:B------:R-:W-:Y:S01]  /*71f0*/  SHF.R.U32.HI R27, RZ, 0x10, R17 ;  /* 0x00000010ff1b7819 */ /* 0x000fe20000011611 */
[----:B------:R-:W-:Y:S01]  /*7200*/  IMAD.MOV.U32 R17, RZ, RZ, R9 ;  /* 0x000000ffff117224 */ /* 0x000fe200078e0009 */
[----:B------:R-:W-:Y:S02]  /*7210*/  SHF.R.U32.HI R31, RZ, 0x10, R15 ;  /* 0x00000010ff1f7819 */ /* 0x000fe4000001160f */
[----:B------:R-:W-:Y:S02]  /*7220*/  PRMT R21, R21, 0x5410, R36 ;  /* 0x0000541015157816 */ /* 0x000fe40000000024 */
[--C-:B------:R-:W-:Y:S02]  /*7230*/  SHF.R.U64 R15, R8, 0x10, R9.reuse ;  /* 0x00000010080f7819 */ /* 0x100fe40000001209 */
[----:B------:R-:W-:Y:S01]  /*7240*/  SHF.R.U32.HI R8, RZ, 0x10, R9 ;  /* 0x00000010ff087819 */ /* 0x000fe20000011609 */
[----:B------:R-:W-:Y:S01]  /*7250*/  IMAD.MOV.U32 R9, RZ, RZ, R11 ;  /* 0x000000ffff097224 */ /* 0x000fe200078e000b */
[----:B------:R-:W-:-:S02]  /*7260*/  SHF.R.U64 R3, R12, 0x10, R13 ;  /* 0x000000100c037819 */ /* 0x000fc4000000120d */
[----:B------:R-:W-:Y:S02]  /*7270*/  PRMT R23, R23, 0x5410, R35 ;  /* 0x0000541017177816 */ /* 0x000fe40000000023 */
[----:B------:R-:W-:Y:S02]  /*7280*/  PRMT R22, R22, 0x5410, R31 ;  /* 0x0000541016167816 */ /* 0x000fe4000000001f */
[----:B------:R-:W-:Y:S02]  /*7290*/  PRMT R25, R25, 0x5410, R33 ;  /* 0x0000541019197816 */ /* 0x000fe40000000021 */
[----:B------:R-:W-:Y:S02]  /*72a0*/  PRMT R17, R17, 0x5410, R21 ;  /* 0x0000541011117816 */ /* 0x000fe40000000015 */
[--C-:B------:R-:W-:Y:S02]  /*72b0*/  SHF.R.U64 R7, R10, 0x10, R11.reuse ;  /* 0x000000100a077819 */ /* 0x100fe4000000120b */
[----:B------:R-:W-:-:S02]  /*72c0*/  SHF.R.U32.HI R4, RZ, 0x10, R11 ;  /* 0x00000010ff047819 */ /* 0x000fc4000001160b */
[----:B------:R-:W-:Y:S02]  /*72d0*/  SHF.R.U32.HI R0, RZ, 0x10, R13 ;  /* 0x00000010ff007819 */ /* 0x000fe4000001160d */
[----:B------:R-:W-:Y:S02]  /*72e0*/  PRMT R27, R27, 0x5410, R29 ;  /* 0x000054101b1b7816 */ /* 0x000fe4000000001d */
[----:B------:R-:W-:Y:S02]  /*72f0*/  PRMT R29, R28, 0x5410, R3 ;  /* 0x000054101c1d7816 */ /* 0x000fe40000000003 */
[----:B------:R-:W-:Y:S02]  /*7300*/  PRMT R28, R6, 0x5410, R23 ;  /* 0x00005410061c7816 */ /* 0x000fe40000000017 */
[----:B------:R-:W-:Y:S02]  /*7310*/  PRMT R31, R22, 0x5410, R25 ;  /* 0x00005410161f7816 */ /* 0x000fe40000000019 */
[----:B------:R-:W-:-:S02]  /*7320*/  PRMT R21, R17, 0x7610, R21 ;  /* 0x0000761011157816 */ /* 0x000fc40000000015 */
[----:B------:R-:W-:Y:S02]  /*7330*/  PRMT R17, R15, 0x7610, R17 ;  /* 0x000076100f117816 */ /* 0x000fe40000000011 */
[----:B------:R-:W-:Y:S02]  /*7340*/  PRMT R20, R8, 0x7610, R20 ;  /* 0x0000761008147816 */ /* 0x000fe40000000014 */
[----:B------:R-:W-:Y:S02]  /*7350*/  PRMT R22, R14, 0x7610, R22 ;  /* 0x000076100e167816 */ /* 0x000fe40000000016 */
[----:B------:R-:W-:Y:S02]  /*7360*/  PRMT R25, R9, 0x7610, R25 ;  /* 0x0000761009197816 */ /* 0x000fe40000000019 */
[----:B------:R-:W-:Y:S02]  /*7370*/  PRMT R23, R7, 0x7610, R23 ;  /* 0x0000761007177816 */ /* 0x000fe40000000017 */
[----:B------:R-:W-:-:S02]  /*7380*/  PRMT R24, R4, 0x7610, R24 ;  /* 0x0000761004187816 */ /* 0x000fc40000000018 */
[----:B------:R-:W-:Y:S01]  /*7390*/  PRMT R30, R0, 0x5410, R5 ;  /* 0x00005410001e7816 */ /* 0x000fe20000000005 */
[----:B------:R-:W-:Y:S06]  /*73a0*/  BAR.SYNC.DEFER_BLOCKING 0x0 ;  /* 0x0000000000007b1d */ /* 0x000fec0000010000 */
[----:B------:R-:W-:Y:S05]  /*73b0*/  @P0 BRA `(.L_x_182) ;  /* 0x00000a6000000947 */ /* 0x000fea0003800000 */
[----:B------:R-:W-:Y:S01]  /*73c0*/  ISETP.GE.AND P0, PT, R138, c[0x0][0x27c], PT ;  /* 0x00009f008a007a0c */ /* 0x000fe20003f06270 */
[----:B------:R-:W-:-:S12]  /*73d0*/  BSSY B0, `(.L_x_183) ;  /* 0x0000028000007945 */ /* 0x000fd80003800000 */
[----:B------:R-:W-:Y:S05]  /*73e0*/  @P0 BRA `(.L_x_184) ;  /* 0x0000026000000947 */ /* 0x000fea0003800000 */
[----:B------:R-:W1:Y:S01]  /*73f0*/  LDS.128 R4, [R188+0x10080] ;  /* 0x01008000bc047984 */ /* 0x000e620000000c00 */
[----:B------:R-:W-:Y:S02]  /*7400*/  HADD2.F32 R9, -RZ, R17.H1_H1 ;  /* 0x30000011ff097230 */ /* 0x000fe40000004100 */
[----:B------:R-:W-:Y:S02]  /*7410*/  HADD2.F32 R0, -RZ, R18.H1_H1 ;  /* 0x30000012ff007230 */ /* 0x000fe40000004100 */
[----:B------:R-:W-:Y:S02]  /*7420*/  HADD2.F32 R3, -RZ, R21.H1_H1 ;  /* 0x30000015ff037230 */ /* 0x000fe40000004100 */
[----:B------:R-:W-:Y:S02]  /*7430*/  HADD2.F32 R2, -RZ, R20.H1_H1 ;  /* 0x30000014ff027230 */ /* 0x000fe40000004100 */
[--C-:B-1----:R-:W-:Y:S02]  /*7440*/  HADD2.F32 R10, -RZ, R4.reuse.H0_H0 ;  /* 0x20000004ff0a7230 */ /* 0x102fe40000004100 */
[----:B------:R-:W-:-:S02]  /*7450*/  HADD2.F32 R8, -RZ, R4.H1_H1 ;  /* 0x30000004ff087230 */ /* 0x000fc40000004100 */
[--C-:B------:R-:W-:Y:S01]  /*7460*/  HADD2.F32 R4, -RZ, R5.reuse.H0_H0 ;  /* 0x20000005ff047230 */ /* 0x100fe20000004100 */
[-C--:B------:R-:W-:Y:S01]  /*7470*/  FMUL.FTZ R13, R10, R9.reuse ;  /* 0x000000090a0d7220 */ /* 0x080fe20000410000 */
[----:B------:R-:W-:Y:S01]  /*7480*/  HADD2.F32 R5, -RZ, R5.H1_H1 ;  /* 0x30000005ff057230 */ /* 0x000fe20000004100 */
[----:B------:R-:W-:Y:S01]  /*7490*/  FMUL.FTZ R14, R8, R9 ;  /* 0x00000009080e7220 */ /* 0x000fe20000410000 */
[--C-:B------:R-:W-:Y:S02]  /*74a0*/  HADD2.F32 R12, -RZ, R6.reuse.H0_H0 ;  /* 0x20000006ff0c7230 */ /* 0x100fe40000004100 */
[----:B------:R-:W-:Y:S01]  /*74b0*/  HADD2.F32 R11, -RZ, R6.H1_H1 ;  /* 0x30000006ff0b7230 */ /* 0x000fe20000004100 */
[-C--:B------:R-:W-:Y:S01]  /*74c0*/  FMUL.FTZ R9, R5, R0.reuse ;  /* 0x0000000005097220 */ /* 0x080fe20000410000 */
[--C-:B------:R-:W-:Y:S01]  /*74d0*/  HADD2.F32 R6, -RZ, R7.reuse.H0_H0 ;  /* 0x20000007ff067230 */ /* 0x100fe20000004100 */
[----:B------:R-:W-:Y:S01]  /*74e0*/  FMUL.FTZ R0, R4, R0 ;  /* 0x0000000004007220 */ /* 0x000fe20000410000 */
[----:B------:R-:W-:Y:S01]  /*74f0*/  HADD2.F32 R7, -RZ, R7.H1_H1 ;  /* 0x30000007ff077230 */ /* 0x000fe20000004100 */
[----:B------:R-:W-:-:S02]  /*7500*/  FFMA.FTZ R15, R10, R3, -R14 ;  /* 0x000000030a0f7223 */ /* 0x000fc4000001080e */
[----:B------:R-:W-:Y:S01]  /*7510*/  FFMA.FTZ R14, R8, R3, R13 ;  /* 0x00000003080e7223 */ /* 0x000fe2000001000d */
[----:B------:R-:W-:Y:S01]  /*7520*/  HADD2.F32 R3, -RZ, R23.H1_H1 ;  /* 0x30000017ff037230 */ /* 0x000fe20000004100 */
[-C--:B------:R-:W-:Y:S01]  /*7530*/  FFMA.FTZ R13, R4, R2.reuse, -R9 ;  /* 0x00000002040d7223 */ /* 0x080fe20000010809 */
[--C-:B------:R-:W-:Y:S01]  /*7540*/  HADD2.F32 R4, -RZ, R19.reuse.H1_H1 ;  /* 0x30000013ff047230 */ /* 0x100fe20000004100 */
[----:B------:R-:W-:Y:S01]  /*7550*/  FFMA.FTZ R10, R5, R2, R0 ;  /* 0x00000002050a7223 */ /* 0x000fe20000010000 */
[----:B------:R-:W-:Y:S02]  /*7560*/  HADD2.F32 R0, -RZ, R19.H0_H0 ;  /* 0x20000013ff007230 */ /* 0x000fe40000004100 */
[----:B------:R-:W-:Y:S01]  /*7570*/  HADD2.F32 R2, -RZ, R22.H1_H1 ;  /* 0x30000016ff027230 */ /* 0x000fe20000004100 */
[----:B------:R-:W-:Y:S02]  /*7580*/  FMUL.FTZ R9, R11, R4 ;  /* 0x000000040b097220 */ /* 0x000fe40000410000 */
[----:B------:R-:W-:-:S02]  /*7590*/  FMUL.FTZ R8, R7, R0 ;  /* 0x0000000007087220 */ /* 0x000fc40000410000 */
[----:B------:R-:W-:Y:S02]  /*75a0*/  FMUL.FTZ R4, R12, R4 ;  /* 0x000000040c047220 */ /* 0x000fe40000410000 */
[----:B------:R-:W-:Y:S02]  /*75b0*/  FMUL.FTZ R5, R6, R0 ;  /* 0x0000000006057220 */ /* 0x000fe40000410000 */
[-C--:B------:R-:W-:Y:S02]  /*75c0*/  FFMA.FTZ R9, R12, R3.reuse, -R9 ;  /* 0x000000030c097223 */ /* 0x080fe40000010809 */
[-C--:B------:R-:W-:Y:S02]  /*75d0*/  FFMA.FTZ R0, R6, R2.reuse, -R8 ;  /* 0x0000000206007223 */ /* 0x080fe40000010808 */
[----:B------:R-:W-:Y:S01]  /*75e0*/  FFMA.FTZ R3, R11, R3, R4 ;  /* 0x000000030b037223 */ /* 0x000fe20000010004 */
[----:B------:R-:W-:Y:S01]  /*75f0*/  F2FP.PACK_AB R4, R14, R15 ;  /* 0x0000000f0e04723e */ /* 0x000fe200000000ff */
[----:B------:R-:W-:Y:S01]  /*7600*/  FFMA.FTZ R2, R7, R2, R5 ;  /* 0x0000000207027223 */ /* 0x000fe20000010005 */
[----:B------:R-:W-:-:S02]  /*7610*/  F2FP.PACK_AB R5, R10, R13 ;  /* 0x0000000d0a05723e */ /* 0x000fc400000000ff */
[----:B------:R-:W-:Y:S02]  /*7620*/  F2FP.PACK_AB R6, R3, R9 ;  /* 0x000000090306723e */ /* 0x000fe400000000ff */
[----:B------:R-:W-:-:S05]  /*7630*/  F2FP.PACK_AB R7, R2, R0 ;  /* 0x000000000207723e */ /* 0x000fca00000000ff */
[----:B------:R1:W-:Y:S02]  /*7640*/  STS.128 [R188+0x10080], R4 ;  /* 0x01008004bc007388 */ /* 0x0003e40000000c00 */
.L_x_184:
[----:B------:R-:W-:Y:S05]  /*7650*/  BSYNC B0 ;  /* 0x0000000000007941 */ /* 0x000fea0003800000 */
.L_x_183:
[----:B------:R-:W-:Y:S01]  /*7660*/  ISETP.GE.AND P0, PT, R142, c[0x0][0x27c], PT ;  /* 0x00009f008e007a0c */ /* 0x000fe20003f06270 */
[----:B------:R-:W-:-:S12]  /*7670*/  BSSY B0, `(.L_x_185) ;  /* 0x0000028000007945 */ /* 0x000fd80003800000 */
[----:B------:R-:W-:Y:S05]  /*7680*/  @P0 BRA `(.L_x_186) ;  /* 0x0000026000000947 */ /* 0x000fea0003800000 */
[----:B-1----:R-:W1:Y:S01]  /*7690*/  LDS.128 R4, [R188+0x14080] ;  /* 0x01408000bc047984 */ /* 0x002e620000000c00 */
[----:B------:R-:W-:Y:S02]  /*76a0*/  HADD2.F32 R9, -RZ, R18.H0_H0 ;  /* 0x20000012ff097230 */ /* 0x000fe40000004100 */
[----:B------:R-:W-:Y:S02]  /*76b0*/  HADD2.F32 R0, -RZ, R17.H0_H0 ;  /* 0x20000011ff007230 */ /* 0x000fe40000004100 */
        /* <DEDUP_REMOVED lines=18> */
[----:B------:R-:W-:Y:S01]  /*77e0*/  HADD2.F32 R4, -RZ, R21.H0_H0 ;  /* 0x20000015ff047230 */ /* 0x000fe20000004100 */
[----:B------:R-:W-:Y:S01]  /*77f0*/  FFMA.FTZ R10, R5, R2, R0 ;  /* 0x00000002050a7223 */ /* 0x000fe20000010000 */
[----:B------:R-:W-:Y:S02]  /*7800*/  HADD2.F32 R0, -RZ, R20.H0_H0 ;  /* 0x20000014ff007230 */ /* 0x000fe40000004100 */
[----:B------:R-:W-:Y:S01]  /*7810*/  HADD2.F32 R2, -RZ, R27.H0_H0 ;  /* 0x2000001bff027230 */ /* 0x000fe20000004100 */
        /* <DEDUP_REMOVED lines=13> */
.L_x_186:
[----:B------:R-:W-:Y:S05]  /*78f0*/  BSYNC B0 ;  /* 0x0000000000007941 */ /* 0x000fea0003800000 */
.L_x_185:
[----:B------:R-:W-:Y:S01]  /*7900*/  ISETP.GE.AND P0, PT, R140, c[0x0][0x27c], PT ;  /* 0x00009f008c007a0c */ /* 0x000fe20003f06270 */
[----:B------:R-:W-:-:S12]  /*7910*/  BSSY B0, `(.L_x_187) ;  /* 0x0000028000007945 */ /* 0x000fd80003800000 */
[----:B------:R-:W-:Y:S05]  /*7920*/  @P0 BRA `(.L_x_188) ;  /* 0x0000026000000947 */ /* 0x000fea0003800000 */
[----:B-1----:R-:W1:Y:S01]  /*7930*/  LDS.128 R4, [R188+0x18080] ;  /* 0x01808000bc047984 */ /* 0x002e620000000c00 */
[----:B------:R-:W-:Y:S02]  /*7940*/  HADD2.F32 R9, -RZ, R22.H0_H0 ;  /* 0x20000016ff097230 */ /* 0x000fe40000004100 */
[----:B------:R-:W-:Y:S02]  /*7950*/  HADD2.F32 R0, -RZ, R23.H0_H0 ;  /* 0x20000017ff007230 */ /* 0x000fe40000004100 */
[----:B------:R-:W-:Y:S02]  /*7960*/  HADD2.F32 R3, -RZ, R27.H1_H1 ;  /* 0x3000001bff037230 */ /* 0x000fe40000004100 */
[----:B------:R-:W-:Y:S02]  /*7970*/  HADD2.F32 R2, -RZ, R26.H0_H0 ;  /* 0x2000001aff027230 */ /* 0x000fe40000004100 */
        /* <DEDUP_REMOVED lines=14> */
[----:B------:R-:W-:Y:S01]  /*7a60*/  HADD2.F32 R3, -RZ, R29.H0_H0 ;  /* 0x2000001dff037230 */ /* 0x000fe20000004100 */
[-C--:B------:R-:W-:Y:S01]  /*7a70*/  FFMA.FTZ R13, R4, R2.reuse, -R9 ;  /* 0x00000002040d7223 */ /* 0x080fe20000010809 */
[----:B------:R-:W-:Y:S01]  /*7a80*/  HADD2.F32 R4, -RZ, R25.H0_H0 ;  /* 0x20000019ff047230 */ /* 0x000fe20000004100 */
        /* <DEDUP_REMOVED lines=16> */
.L_x_188:
[----:B------:R-:W-:Y:S05]  /*7b90*/  BSYNC B0 ;  /* 0x0000000000007941 */ /* 0x000fea0003800000 */
.L_x_187:
[----:B------:R-:W-:-:S13]  /*7ba0*/  ISETP.GE.AND P0, PT, R141, c[0x0][0x27c], PT ;  /* 0x00009f008d007a0c */ /* 0x000fda0003f06270 */
[----:B------:R-:W-:Y:S05]  /*7bb0*/  @P0 BRA `(.L_x_182) ;  /* 0x0000026000000947 */ /* 0x000fea0003800000 */
[----:B-1----:R-:W1:Y:S01]  /*7bc0*/  LDS.128 R4, [R188+0x1c080] ;  /* 0x01c08000bc047984 */ /* 0x002e620000000c00 */
[----:B------:R-:W-:Y:S02]  /*7bd0*/  HADD2.F32 R9, -RZ, R28.H0_H0 ;  /* 0x2000001cff097230 */ /* 0x000fe40000004100 */
[----:B------:R-:W-:Y:S02]  /*7be0*/  HADD2.F32 R0, -RZ, R29.H1_H1 ;  /* 0x3000001dff007230 */ /* 0x000fe40000004100 */
[--C-:B------:R-:W-:Y:S02]  /*7bf0*/  HADD2.F32 R3, -RZ, R31.reuse.H1_H1 ;  /* 0x3000001fff037230 */ /* 0x100fe40000004100 */
        /* <DEDUP_REMOVED lines=34> */
.L_x_182:
[----:B------:R-:W-:Y:S05]  /*7e20*/  BSYNC B1 ;  /* 0x0000000000017941 */ /* 0x000fea0003800000 */
.L_x_181:
[----:B------:R-:W-:Y:S01]  /*7e30*/  IADD3 R0, R198, 0x20, RZ ;  /* 0x00000020c6007810 */ /* 0x000fe20007ffe0ff */
[----:B------:R-:W-:Y:S03]  /*7e40*/  BSSY B1, `(.L_x_189) ;  /* 0x00000a9000017945 */ /* 0x000fe60003800000 */
[----:B------:R-:W-:-:S13]  /*7e50*/  ISETP.GE.AND P0, PT, R0, R16, PT ;  /* 0x000000100000720c */ /* 0x000fda0003f06270 */
[----:B------:R-:W-:Y:S05]  /*7e60*/  @P0 BRA `(.L_x_190) ;  /* 0x00000a6000000947 */ /* 0x000fea0003800000 */
[----:B------:R-:W-:Y:S01]  /*7e70*/  ISETP.GE.AND P0, PT, R138, c[0x0][0x27c], PT ;  /* 0x00009f008a007a0c */ /* 0x000fe20003f06270 */
[----:B------:R-:W-:-:S12]  /*7e80*/  BSSY B0, `(.L_x_191) ;  /* 0x0000028000007945 */ /* 0x000fd80003800000 */
[----:B------:R-:W-:Y:S05]  /*7e90*/  @P0 BRA `(.L_x_192) ;  /* 0x0000026000000947 */ /* 0x000fea0003800000 */
[----:B-1----:R-:W1:Y:S01]  /*7ea0*/  LDS.128 R4, [R188+0x11080] ;  /* 0x01108000bc047984 */ /* 0x002e620000000c00 */
[----:B------:R-:W-:Y:S02]  /*7eb0*/  HADD2.F32 R9, -RZ, R17.H1_H1 ;  /* 0x30000011ff097230 */ /* 0x000fe40000004100 */
[----:B------:R-:W-:Y:S02]  /*7ec0*/  HADD2.F32 R0, -RZ, R18.H1_H1 ;  /* 0x30000012ff007230 */ /* 0x000fe40000004100 */
[----:B------:R-:W-:Y:S02]  /*7ed0*/  HADD2.F32 R3, -RZ, R21.H1_H1 ;  /* 0x30000015ff037230 */ /* 0x000fe40000004100 */
[----:B------:R-:W-:Y:S02]  /*7ee0*/  HADD2.F32 R2, -RZ, R20.H1_H1 ;  /* 0x30000014ff027230 */ /* 0x000fe40000004100 */
[--C-:B-1----:R-:W-:Y:S02]  /*7ef0*/  HADD2.F32 R10, -RZ, R4.reuse.H0_H0 ;  /* 0x20000004ff0a7230 */ /* 0x102fe40000004100 */
[----:B------:R-:W-:-:S02]  /*7f00*/  HADD2.F32 R8, -RZ, R4.H1_H1 ;  /* 0x30000004ff087230 */ /* 0x000fc40000004100 */
[--C-:B------:R-:W-:Y:S01]  /*7f10*/  HADD2.F32 R4, -RZ, R5.reuse.H0_H0 ;  /* 0x20000005ff047230 */ /* 0x100fe20000004100 */
[C---:B------:R-:W-:Y:S01]  /*7f20*/  FMUL.FTZ R13, R9.reuse, R10 ;  /* 0x0000000a090d7220 */ /* 0x040fe20000410000 */
[----:B------:R-:W-:Y:S01]  /*7f30*/  HADD2.F32 R5, -RZ, R5.H1_H1 ;  /* 0x30000005ff057230 */ /* 0x000fe20000004100 */
[----:B------:R-:W-:Y:S01]  /*7f40*/  FMUL.FTZ R14, R9, R8 ;  /* 0x00000008090e7220 */ /* 0x000fe20000410000 */
[--C-:B------:R-:W-:Y:S02]  /*7f50*/  HADD2.F32 R12, -RZ, R6.reuse.H0_H0 ;  /* 0x20000006ff0c7230 */ /* 0x100fe40000004100 */
[----:B------:R-:W-:Y:S01]  /*7f60*/  HADD2.F32 R11, -RZ, R6.H1_H1 ;  /* 0x30000006ff0b7230 */ /* 0x000fe20000004100 */
[C---:B------:R-:W-:Y:S01]  /*7f70*/  FMUL.FTZ R9, R0.reuse, R5 ;  /* 0x0000000500097220 */ /* 0x040fe20000410000 */
[--C-:B------:R-:W-:Y:S01]  /*7f80*/  HADD2.F32 R6, -RZ, R7.reuse.H0_H0 ;  /* 0x20000007ff067230 */ /* 0x100fe20000004100 */
[----:B------:R-:W-:Y:S01]  /*7f90*/  FMUL.FTZ R0, R0, R4 ;  /* 0x0000000400007220 */ /* 0x000fe20000410000 */
[----:B------:R-:W-:Y:S01]  /*7fa0*/  HADD2.F32 R7, -RZ, R7.H1_H1 ;  /* 0x30000007ff077230 */ /* 0x000fe20000004100 */
[----:B------:R-:W-:-:S02]  /*7fb0*/  FFMA.FTZ R15, R3, R10, -R14 ;  /* 0x0000000a030f7223 */ /* 0x000fc4000001080e */
[----:B------:R-:W-:Y:S01]  /*7fc0*/  FFMA.FTZ R14, R3, R8, R13 ;  /* 0x00000008030e7223 */ /* 0x000fe2000001000d */
[----:B------:R-:W-:Y:S01]  /*7fd0*/  HADD2.F32 R3, -RZ, R23.H1_H1 ;  /* 0x30000017ff037230 */ /* 0x000fe20000004100 */
[C---:B------:R-:W-:Y:S01]  /*7fe0*/  FFMA.FTZ R13, R2.reuse, R4, -R9 ;  /* 0x00000004020d7223 */ /* 0x040fe20000010809 */
        /* <DEDUP_REMOVED lines=8> */
[C---:B------:R-:W-:Y:S02]  /*8070*/  FFMA.FTZ R9, R3.reuse, R12, -R9 ;  /* 0x0000000c03097223 */ /* 0x040fe40000010809 */
[----:B------:R-:W-:Y:S02]  /*8080*/  FFMA.FTZ R0, R2, R6, -R8 ;  /* 0x0000000602007223 */ /* 0x000fe40000010808 */
[----:B------:R-:W-:Y:S01]  /*8090*/  FFMA.FTZ R3, R3, R11, R4 ;  /* 0x0000000b03037223 */ /* 0x000fe20000010004 */
[----:B------:R-:W-:Y:S01]  /*80a0*/  F2FP.PACK_AB R4, R14, R15 ;  /* 0x0000000f0e04723e */ /* 0x000fe200000000ff */
[----:B------:R-:W-:Y:S01]  /*80b0*/  FFMA.FTZ R2, R2, R7, R5 ;  /* 0x0000000702027223 */ /* 0x000fe20000010005 */
[----:B------:R-:W-:-:S02]  /*80c0*/  F2FP.PACK_AB R5, R10, R13 ;  /* 0x0000000d0a05723e */ /* 0x000fc400000000ff */
[----:B------:R-:W-:Y:S02]  /*80d0*/  F2FP.PACK_AB R6, R3, R9 ;  /* 0x000000090306723e */ /* 0x000fe400000000ff */
[----:B------:R-:W-:-:S05]  /*80e0*/  F2FP.PACK_AB R7, R2, R0 ;  /* 0x000000000207723e */ /* 0x000fca00000000ff */
[----:B------:R1:W-:Y:S02]  /*80f0*/  STS.128 [R188+0x11080], R4 ;  /* 0x01108004bc007388 */ /* 0x0003e40000000c00 */
.L_x_192:
[----:B------:R-:W-:Y:S05]  /*8100*/  BSYNC B0 ;  /* 0x0000000000007941 */ /* 0x000fea0003800000 */
.L_x_191:
        /* <DEDUP_REMOVED lines=41> */
.L_x_194:
[----:B------:R-:W-:Y:S05]  /*83a0*/  BSYNC B0 ;  /* 0x0000000000007941 */ /* 0x000fea0003800000 */
.L_x_193:
        /* <DEDUP_REMOVED lines=22> */
[----:B------:R-:W-:Y:S01]  /*8510*/  HADD2.F32 R3, -RZ, R29.H0_H0 ;  /* 0x2000001dff037230 */ /* 0x000fe20000004100 */
[C---:B------:R-:W-:Y:S01]  /*8520*/  FFMA.FTZ R13, R2.reuse, R4, -R9 ;  /* 0x00000004020d7223 */ /* 0x040fe20000010809 */
        /* <DEDUP_REMOVED lines=17> */
.L_x_196:
[----:B------:R-:W-:Y:S05]  /*8640*/  BSYNC B0 ;  /* 0x0000000000007941 */ /* 0x000fea0003800000 */
.L_x_195:
        /* <DEDUP_REMOVED lines=40> */
.L_x_190:
[----:B------:R-:W-:Y:S05]  /*88d0*/  BSYNC B1 ;  /* 0x0000000000017941 */ /* 0x000fea0003800000 */
.L_x_189:
        /* <DEDUP_REMOVED lines=45> */
.L_x_200:
[----:B------:R-:W-:Y:S05]  /*8bb0*/  BSYNC B0 ;  /* 0x0000000000007941 */ /* 0x000fea0003800000 */
.L_x_199:
        /* <DEDUP_REMOVED lines=41> */
.L_x_202:
[----:B------:R-:W-:Y:S05]  /*8e50*/  BSYNC B0 ;  /* 0x0000000000007941 */ /* 0x000fea0003800000 */
.L_x_201:
        /* <DEDUP_REMOVED lines=41> */
.L_x_204:
[----:B------:R-:W-:Y:S05]  /*90f0*/  BSYNC B0 ;  /* 0x0000000000007941 */ /* 0x000fea0003800000 */
.L_x_203:
        /* <DEDUP_REMOVED lines=40> */
.L_x_198:
[----:B------:R-:W-:Y:S05]  /*9380*/  BSYNC B1 ;  /* 0x0000000000017941 */ /* 0x000fea0003800000 */
.L_x_197:
[----:B------:R-:W-:-:S04]  /*9390*/  IADD3 R0, R198, 0x60, RZ ;  /* 0x00000060c6007810 */ /* 0x000fc80007ffe0ff */
        /* <DEDUP_REMOVED lines=43> */
.L_x_207:
[----:B------:R-:W-:Y:S05]  /*9650*/  BSYNC B0 ;  /* 0x0000000000007941 */ /* 0x000fea0003800000 */
.L_x_206:
        /* <DEDUP_REMOVED lines=41> */
.L_x_209:
[----:B------:R-:W-:Y:S05]  /*98f0*/  BSYNC B0 ;  /* 0x0000000000007941 */ /* 0x000fea0003800000 */
.L_x_208:
        /* <DEDUP_REMOVED lines=41> */
.L_x_211:
[----:B------:R-:W-:Y:S05]  /*9b90*/  BSYNC B0 ;  /* 0x0000000000007941 */ /* 0x000fea0003800000 */
.L_x_210:
        /* <DEDUP_REMOVED lines=39> */
[----:B------:R1:W-:Y:S01]  /*9e10*/  STS.128 [R188+0x1f080], R4 ;  /* 0x01f08004bc007388 */ /* 0x0003e20000000c00 */
[----:B------:R-:W-:Y:S05]  /*9e20*/  BRA `(.L_x_205) ;  /* 0x000035b000007947 */ /* 0x000fea0003800000 */
.L_x_178:
[----:B------:R-:W1:Y:S01]  /*9e30*/  SHFL.IDX PT, R28, R0, RZ, 0x181f ;  /* 0x00181fff001c7589 */ /* 0x000e6200000e0000 */
[----:B------:R-:W-:Y:S01]  /*9e40*/  BSSY B0, `(.L_x_212) ;  /* 0x0000023000007945 */ /* 0x000fe20003800000 */
[----:B------:R-:W-:Y:S01]  /*9e50*/  CS2R R10, SRZ ;  /* 0x00000000000a7805 */ /* 0x000fe2000001ff00 */
[----:B------:R-:W-:Y:S01]  /*9e60*/  CS2R R8, SRZ ;  /* 0x0000000000087805 */ /* 0x000fe2000001ff00 */
[----:B------:R-:W3:Y:S01]  /*9e70*/  SHFL.IDX PT, R15, R7, RZ, 0x181f ;  /* 0x00181fff070f7589 */ /* 0x000ee200000e0000 */
[----:B------:R-:W-:Y:S01]  /*9e80*/  CS2R R22, SRZ ;  /* 0x0000000000167805 */ /* 0x000fe2000001ff00 */
[----:B--2-4-:R-:W-:Y:S01]  /*9e90*/  CS2R R20, SRZ ;  /* 0x0000000000147805 */ /* 0x014fe2000001ff00 */
[----:B------:R-:W-:Y:S01]  /*9ea0*/  CS2R R4, SRZ ;  /* 0x0000000000047805 */ /* 0x000fe2000001ff00 */
[----:B------:R-:W2:Y:S01]  /*9eb0*/  SHFL.IDX PT, R27, R2, RZ, 0x181f ;  /* 0x00181fff021b7589 */ /* 0x000ea200000e0000 */
[----:B------:R-:W-:Y:S01]  /*9ec0*/  CS2R R18, SRZ ;  /* 0x0000000000127805 */ /* 0x000fe2000001ff00 */
[----:B------:R-:W-:-:S02]  /*9ed0*/  CS2R R16, SRZ ;  /* 0x0000000000107805 */ /* 0x000fc4000001ff00 */
[----:B------:R4:W1:Y:S02]  /*9ee0*/  SHFL.IDX PT, R26, R6, RZ, 0x181f ;  /* 0x00181fff061a7589 */ /* 0x00086400000e0000 */
[----:B----4-:R-:W-:Y:S01]  /*9ef0*/  CS2R R6, SRZ ;  /* 0x0000000000067805 */ /* 0x010fe2000001ff00 */
[----:B------:R-:W-:Y:S05]  /*9f00*/  @P6 BRA `(.L_x_213) ;  /* 0x0000016000006947 */ /* 0x000fea0003800000 */
[----:B-123--:R-:W-:Y:S02]  /*9f10*/  ISETP.GE.AND P1, PT, R132, c[0x0][0x27c], PT ;  /* 0x00009f0084007a0c */ /* 0x00efe40003f26270 */
[----:B------:R-:W-:-:S11]  /*9f20*/  ISETP.GE.AND P0, PT, R134, c[0x0][0x27c], PT ;  /* 0x00009f0086007a0c */ /* 0x000fd60003f06270 */
[C---:B------:R-:W-:Y:S01]  /*9f30*/  @!P1 IMAD.SHL.U32 R4, R132.reuse, 0x2, RZ ;  /* 0x0000000284049824 */ /* 0x040fe200078e00ff */
[----:B------:R-:W-:Y:S02]  /*9f40*/  @!P1 SHF.L.U64.HI R0, R132, 0x1, R13 ;  /* 0x0000000184009819 */ /* 0x000fe4000001020d */
[----:B------:R-:W-:Y:S02]  /*9f50*/  @!P0 SHF.L.U64.HI R5, R14, 0x1, R25 ;  /* 0x000000010e058819 */ /* 0x000fe40000010219 */
[----:B------:R-:W-:-:S05]  /*9f60*/  @!P1 IADD3 R2, P2, R15, R4, RZ ;  /* 0x000000040f029210 */ /* 0x000fca0007f5e0ff */
[--C-:B------:R-:W-:Y:S01]  /*9f70*/  @!P1 IMAD.X R3, R28, 0x1, R0.reuse, P2 ;  /* 0x000000011c039824 */ /* 0x100fe200010e0600 */
[----:B------:R-:W-:Y:S01]  /*9f80*/  @!P1 IADD3 R24, P2, R26, R4, RZ ;  /* 0x000000041a189210 */ /* 0x000fe20007f5e0ff */
[----:B------:R-:W-:Y:S01]  /*9f90*/  @!P0 IMAD.SHL.U32 R4, R14, 0x2, RZ ;  /* 0x000000020e048824 */ /* 0x000fe200078e00ff */
[----:B------:R-:W-:Y:S01]  /*9fa0*/  CS2R R10, SRZ ;  /* 0x00000000000a7805 */ /* 0x000fe2000001ff00 */
[----:B------:R-:W-:Y:S01]  /*9fb0*/  CS2R R8, SRZ ;  /* 0x0000000000087805 */ /* 0x000fe2000001ff00 */
[----:B------:R-:W-:Y:S01]  /*9fc0*/  CS2R R6, SRZ ;  /* 0x0000000000067805 */ /* 0x000fe2000001ff00 */
[----:B------:R-:W-:Y:S01]  /*9fd0*/  @!P1 IMAD.X R25, R27, 0x1, R0, P2 ;  /* 0x000000011b199824 */ /* 0x000fe200010e0600 */
[-C--:B------:R-:W-:Y:S01]  /*9fe0*/  @!P0 IADD3 R14, P2, R15, R4.reuse, RZ ;  /* 0x000000040f0e8210 */ /* 0x080fe20007f5e0ff */
[----:B------:R1:W5:Y:S04]  /*9ff0*/  @!P1 LD.E.128 R20, [R2.64] ;  /* 0x0000000602149980 */ /* 0x000368000c101d00 */
[--C-:B------:R-:W-:Y:S01]  /*a000*/  @!P0 IMAD.X R15, R28, 0x1, R5.reuse, P2 ;  /* 0x000000011c0f8824 */ /* 0x100fe200010e0605 */
[----:B------:R-:W-:Y:S01]  /*a010*/  @!P0 IADD3 R12, P2, R26, R4, RZ ;  /* 0x000000041a0c8210 */ /* 0x000fe20007f5e0ff */
[----:B------:R1:W5:Y:S04]  /*a020*/  @!P1 LD.E.128 R16, [R24.64] ;  /* 0x0000000618109980 */ /* 0x000368000c101d00 */
[----:B------:R-:W-:Y:S01]  /*a030*/  @!P0 IMAD.X R13, R27, 0x1, R5, P2 ;  /* 0x000000011b0d8824 */ /* 0x000fe200010e0605 */
[----:B------:R1:W5:Y:S01]  /*a040*/  @!P0 LD.E.128 R8, [R14.64] ;  /* 0x000000060e088980 */ /* 0x000362000c101d00 */
[----:B------:R-:W-:-:S06]  /*a050*/  CS2R R4, SRZ ;  /* 0x0000000000047805 */ /* 0x000fcc000001ff00 */
[----:B------:R1:W5:Y:S02]  /*a060*/  @!P0 LD.E.128 R4, [R12.64] ;  /* 0x000000060c048980 */ /* 0x000364000c101d00 */
.L_x_213:
[----:B-123--:R-:W-:Y:S05]  /*a070*/  BSYNC B0 ;  /* 0x0000000000007941 */ /* 0x00efea0003800000 */
.L_x_212:
[--C-:B-----5:R-:W-:Y:S01]  /*a080*/  IMAD.MOV.U32 R36, RZ, RZ, R21.reuse ;  /* 0x000000ffff247224 */ /* 0x120fe200078e0015 */
[--C-:B------:R-:W-:Y:S01]  /*a090*/  SHF.R.U64 R35, R20, 0x10, R21.reuse ;  /* 0x0000001014237819 */ /* 0x100fe20000001215 */
[----:B------:R-:W-:Y:S01]  /*a0a0*/  IMAD.MOV.U32 R37, RZ, RZ, R20 ;  /* 0x000000ffff257224 */ /* 0x000fe200078e0014 */
[----:B------:R-:W-:Y:S01]  /*a0b0*/  SHF.R.U32.HI R32, RZ, 0x10, R21 ;  /* 0x00000010ff207819 */ /* 0x000fe20000011615 */
[--C-:B------:R-:W-:Y:S01]  /*a0c0*/  IMAD.MOV.U32 R21, RZ, RZ, R17.reuse ;  /* 0x000000ffff157224 */ /* 0x100fe200078e0011 */
[----:B------:R-:W-:Y:S01]  /*a0d0*/  SHF.R.U32.HI R2, RZ, 0x10, R17 ;  /* 0x00000010ff027819 */ /* 0x000fe20000011611 */
[--C-:B------:R-:W-:Y:S01]  /*a0e0*/  IMAD.MOV.U32 R33, RZ, RZ, R23.reuse ;  /* 0x000000ffff217224 */ /* 0x100fe200078e0017 */
[----:B------:R-:W-:Y:S01]  /*a0f0*/  SHF.R.U64 R31, R22, 0x10, R23 ;  /* 0x00000010161f7819 */ /* 0x000fe20000001217 */
[----:B------:R-:W-:Y:S01]  /*a100*/  IMAD.MOV.U32 R29, RZ, RZ, R9 ;  /* 0x000000ffff1d7224 */ /* 0x000fe200078e0009 */
[----:B------:R-:W-:Y:S01]  /*a110*/  PRMT R43, R21, 0x5410, R2 ;  /* 0x00005410152b7816 */ /* 0x000fe20000000002 */
[----:B------:R-:W-:Y:S01]  /*a120*/  IMAD R2, R209, -0x80, R38 ;  /* 0xffffff80d1027824 */ /* 0x000fe200078e0226 */
[----:B------:R-:W-:Y:S01]  /*a130*/  SHF.R.U32.HI R28, RZ, 0x10, R23 ;  /* 0x00000010ff1c7819 */ /* 0x000fe20000011617 */
[----:B------:R-:W-:Y:S01]  /*a140*/  IMAD.MOV.U32 R25, RZ, RZ, R11 ;  /* 0x000000ffff197224 */ /* 0x000fe200078e000b */
[--C-:B------:R-:W-:Y:S01]  /*a150*/  SHF.R.U64 R27, R8, 0x10, R9.reuse ;  /* 0x00000010081b7819 */ /* 0x100fe20000001209 */
[----:B------:R-:W-:Y:S01]  /*a160*/  IMAD.MOV.U32 R12, RZ, RZ, R4 ;  /* 0x000000ffff0c7224 */ /* 0x000fe200078e0004 */
[----:B------:R-:W-:Y:S01]  /*a170*/  IMNMX R41, R2, 0x80, PT ;  /* 0x0000008002297817 */ /* 0x000fe20003800200 */
[----:B------:R-:W-:Y:S01]  /*a180*/  IMAD.MOV.U32 R34, RZ, RZ, R22 ;  /* 0x000000ffff227224 */ /* 0x000fe200078e0016 */
[----:B------:R-:W-:Y:S01]  /*a190*/  SHF.R.U32.HI R24, RZ, 0x10, R9 ;  /* 0x00000010ff187819 */ /* 0x000fe20000011609 */
[----:B------:R-:W-:Y:S01]  /*a1a0*/  IMAD.MOV.U32 R30, RZ, RZ, R8 ;  /* 0x000000ffff1e7224 */ /* 0x000fe200078e0008 */
[----:B------:R-:W-:Y:S01]  /*a1b0*/  ISETP.GE.AND P0, PT, R198, R41, PT ;  /* 0x00000029c600720c */ /* 0x000fe20003f06270 */
[----:B------:R-:W-:Y:S01]  /*a1c0*/  IMAD.MOV.U32 R26, RZ, RZ, R10 ;  /* 0x000000ffff1a7224 */ /* 0x000fe200078e000a */
[--C-:B------:R-:W-:Y:S01]  /*a1d0*/  SHF.R.U64 R23, R10, 0x10, R11.reuse ;  /* 0x000000100a177819 */ /* 0x100fe2000000120b */
[----:B------:R-:W-:Y:S01]  /*a1e0*/  IMAD.MOV.U32 R22, RZ, RZ, R16 ;  /* 0x000000ffff167224 */ /* 0x000fe200078e0010 */
[----:B------:R-:W-:Y:S01]  /*a1f0*/  SHF.R.U32.HI R20, RZ, 0x10, R11 ;  /* 0x00000010ff147819 */ /* 0x000fe2000001160b */
[--C-:B------:R-:W-:Y:S01]  /*a200*/  IMAD.MOV.U32 R11, RZ, RZ, R5.reuse ;  /* 0x000000ffff0b7224 */ /* 0x100fe200078e0005 */
[--C-:B------:R-:W-:Y:S01]  /*a210*/  SHF.R.U64 R9, R4, 0x10, R5.reuse ;  /* 0x0000001004097819 */ /* 0x100fe20000001205 */
[----:B------:R-:W-:Y:S01]  /*a220*/  IMAD.MOV.U32 R15, RZ, RZ, R18 ;  /* 0x000000ffff0f7224 */ /* 0x000fe200078e0012 */
[----:B------:R-:W-:Y:S01]  /*a230*/  SHF.R.U32.HI R4, RZ, 0x10, R5 ;  /* 0x00000010ff047819 */ /* 0x000fe20000011605 */
[----:B------:R-:W-:Y:S01]  /*a240*/  IMAD.MOV.U32 R14, RZ, RZ, R19 ;  /* 0x000000ffff0e7224 */ /* 0x000fe200078e0013 */
[----:B------:R-:W-:Y:S01]  /*a250*/  SHF.R.U64 R16, R16, 0x10, R17 ;  /* 0x0000001010107819 */ /* 0x000fe20000001211 */
[----:B------:R-:W-:Y:S01]  /*a260*/  IMAD.MOV.U32 R8, RZ, RZ, R6 ;  /* 0x000000ffff087224 */ /* 0x000fe200078e0006 */
[----:B------:R-:W-:Y:S01]  /*a270*/  SHF.R.U64 R13, R18, 0x10, R19 ;  /* 0x00000010120d7819 */ /* 0x000fe20000001213 */
[----:B------:R-:W-:Y:S01]  /*a280*/  IMAD.MOV.U32 R5, RZ, RZ, R7 ;  /* 0x000000ffff057224 */ /* 0x000fe200078e0007 */
[----:B------:R-:W-:Y:S01]  /*a290*/  SHF.R.U32.HI R10, RZ, 0x10, R19 ;  /* 0x00000010ff0a7819 */ /* 0x000fe20000011613 */
[----:B------:R-:W-:-:S04]  /*a2a0*/  DEPBAR.LE SB0, 0x1 ;  /* 0x000080400000791a */ /* 0x000fc80000000000 */
[--C-:B------:R-:W-:Y:S01]  /*a2b0*/  SHF.R.U64 R3, R6, 0x10, R7.reuse ;  /* 0x0000001006037819 */ /* 0x100fe20000001207 */
[----:B------:R-:W-:Y:S01]  /*a2c0*/  BSSY B1, `(.L_x_214) ;  /* 0x00000cf000017945 */ /* 0x000fe20003800000 */
[----:B------:R-:W-:Y:S02]  /*a2d0*/  SHF.R.U32.HI R0, RZ, 0x10, R7 ;  /* 0x00000010ff007819 */ /* 0x000fe40000011607 */
        /* <DEDUP_REMOVED lines=15> */
[----:B------:R-:W-:Y:S01]  /*a3d0*/  SHF.R.S32.HI R52, RZ, 0x3, R39 ;  /* 0x00000003ff347819 */ /* 0x000fe20000011427 */
[----:B------:R-:W-:Y:S06]  /*a3e0*/  BAR.SYNC.DEFER_BLOCKING 0x0 ;  /* 0x0000000000007b1d */ /* 0x000fec0000010000 */
[----:B------:R-:W-:Y:S05]  /*a3f0*/  @P0 BRA `(.L_x_215) ;  /* 0x00000bb000000947 */ /* 0x000fea0003800000 */
[----:B------:R-:W-:Y:S01]  /*a400*/  ISETP.GE.AND P0, PT, R132, c[0x0][0x27c], PT ;  /* 0x00009f0084007a0c */ /* 0x000fe20003f06270 */
[----:B------:R-:W-:-:S12]  /*a410*/  BSSY B0, `(.L_x_216) ;  /* 0x0000059000007945 */ /* 0x000fd80003800000 */
[----:B------:R-:W-:Y:S05]  /*a420*/  @P0 BRA `(.L_x_217) ;  /* 0x0000057000000947 */ /* 0x000fea0003800000 */
[----:B------:R-:W-:Y:S01]  /*a430*/  MOV R0, c[0x0][0x27c] ;  /* 0x00009f0000007a02 */ /* 0x000fe20000000f00 */
[----:B------:R-:W1:Y:S01]  /*a440*/  LDS.128 R4, [R188+0x10080] ;  /* 0x01008000bc047984 */ /* 0x000e620000000c00 */
[----:B------:R-:W-:Y:S02]  /*a450*/  HADD2.F32 R13, -RZ, R45.H0_H0 ;  /* 0x2000002dff0d7230 */ /* 0x000fe40000004100 */
[----:B------:R-:W-:Y:S01]  /*a460*/  LEA.HI R0, R0, R216, RZ, 0x1d ;  /* 0x000000d800007211 */ /* 0x000fe200078fe8ff */
[----:B------:R-:W-:-:S03]  /*a470*/  HADD2.F32 R12, -RZ, R46.H0_H0 ;  /* 0x2000002eff0c7230 */ /* 0x000fc60000004100 */
[----:B------:R-:W-:Y:S02]  /*a480*/  SHF.R.S32.HI R3, RZ, 0x1f, R0 ;  /* 0x0000001fff037819 */ /* 0x000fe40000011400 */
[----:B------:R-:W-:Y:S02]  /*a490*/  SHF.L.U32 R2, R0, 0x3, RZ ;  /* 0x0000000300027819 */ /* 0x000fe400000006ff */
[----:B------:R-:W-:Y:S02]  /*a4a0*/  LEA.HI R0, R3, R0, RZ, 0x3 ;  /* 0x0000000003007211 */ /* 0x000fe400078f18ff */
[----:B------:R-:W-:Y:S02]  /*a4b0*/  LOP3.LUT R2, R113, 0x38, R2, 0xf8, !PT ;  /* 0x0000003871027812 */ /* 0x000fe400078ef802 */
[----:B------:R-:W-:Y:S02]  /*a4c0*/  SHF.L.U32 R0, R0, 0xa, RZ ;  /* 0x0000000a00007819 */ /* 0x000fe400000006ff */
[----:B------:R-:W-:-:S02]  /*a4d0*/  LOP3.LUT R2, R2, R135, RZ, 0x3c, !PT ;  /* 0x0000008702027212 */ /* 0x000fc400078e3cff */
[----:B------:R-:W-:-:S04]  /*a4e0*/  LOP3.LUT R0, R0, 0x7fffe000, RZ, 0xc0, !PT ;  /* 0x7fffe00000007812 */ /* 0x000fc800078ec0ff */
[----:B------:R-:W-:Y:S01]  /*a4f0*/  IADD3 R0, R2, R0, R114 ;  /* 0x0000000002007210 */ /* 0x000fe20007ffe072 */
[----:B------:R-:W-:-:S03]  /*a500*/  HADD2.F32 R2, -RZ, R42.H0_H0 ;  /* 0x2000002aff027230 */ /* 0x000fc60000004100 */
[----:B------:R-:W-:Y:S01]  /*a510*/  SHF.L.U32 R28, R0, 0x1, RZ ;  /* 0x00000001001c7819 */ /* 0x000fe200000006ff */
[----:B------:R-:W-:-:S04]  /*a520*/  HADD2.F32 R0, -RZ, R42.H1_H1 ;  /* 0x3000002aff007230 */ /* 0x000fc80000004100 */
[----:B------:R-:W2:Y:S01]  /*a530*/  LDS.128 R8, [R28+0x10080] ;  /* 0x010080001c087984 */ /* 0x000ea20000000c00 */
[--C-:B-1----:R-:W-:Y:S02]  /*a540*/  HADD2.F32 R17, -RZ, R4.reuse.H0_H0 ;  /* 0x20000004ff117230 */ /* 0x102fe40000004100 */
[----:B------:R-:W-:Y:S02]  /*a550*/  HADD2.F32 R16, -RZ, R4.H1_H1 ;  /* 0x30000004ff107230 */ /* 0x000fe40000004100 */
[--C-:B------:R-:W-:Y:S02]  /*a560*/  HADD2.F32 R23, -RZ, R7.reuse.H0_H0 ;  /* 0x20000007ff177230 */ /* 0x100fe40000004100 */
[----:B------:R-:W-:Y:S01]  /*a570*/  HADD2.F32 R22, -RZ, R7.H1_H1 ;  /* 0x30000007ff167230 */ /* 0x000fe20000004100 */
[----:B------:R-:W-:Y:S01]  /*a580*/  FMUL.FTZ R7, R17, R2 ;  /* 0x0000000211077220 */ /* 0x000fe20000410000 */
[--C-:B------:R-:W-:Y:S02]  /*a590*/  HADD2.F32 R19, -RZ, R5.reuse.H0_H0 ;  /* 0x20000005ff137230 */ /* 0x100fe40000004100 */
[----:B------:R-:W-:-:S02]  /*a5a0*/  HADD2.F32 R18, -RZ, R5.H1_H1 ;  /* 0x30000005ff127230 */ /* 0x000fc40000004100 */
[----:B------:R-:W-:Y:S02]  /*a5b0*/  HADD2.F32 R5, -RZ, R43.H0_H0 ;  /* 0x2000002bff057230 */ /* 0x000fe40000004100 */
[--C-:B------:R-:W-:Y:S02]  /*a5c0*/  HADD2.F32 R21, -RZ, R6.reuse.H0_H0 ;  /* 0x20000006ff157230 */ /* 0x100fe40000004100 */
[----:B------:R-:W-:Y:S02]  /*a5d0*/  HADD2.F32 R20, -RZ, R6.H1_H1 ;  /* 0x30000006ff147230 */ /* 0x000fe40000004100 */
[--C-:B--2---:R-:W-:Y:S02]  /*a5e0*/  HADD2.F32 R4, -RZ, R8.reuse.H0_H0 ;  /* 0x20000008ff047230 */ /* 0x104fe40000004100 */
[----:B------:R-:W-:Y:S02]  /*a5f0*/  HADD2.F32 R3, -RZ, R8.H1_H1 ;  /* 0x30000008ff037230 */ /* 0x000fe40000004100 */
[--C-:B------:R-:W-:Y:S01]  /*a600*/  HADD2.F32 R15, -RZ, R11.reuse.H0_H0 ;  /* 0x2000000bff0f7230 */ /* 0x100fe20000004100 */
[----:B------:R-:W-:Y:S01]  /*a610*/  FMUL.FTZ R33, R4, R2 ;  /* 0x0000000204217220 */ /* 0x000fe20000410000 */
[----:B------:R-:W-:Y:S01]  /*a620*/  HADD2.F32 R14, -RZ, R11.H1_H1 ;  /* 0x3000000bff0e7230 */ /* 0x000fe20000004100 */
[----:B------:R-:W-:Y:S01]  /*a630*/  FMUL.FTZ R2, R16, R0 ;  /* 0x0000000010027220 */ /* 0x000fe20000410000 */
[----:B------:R-:W-:Y:S01]  /*a640*/  HADD2.F32 R6, -RZ, R9.H0_H0 ;  /* 0x20000009ff067230 */ /* 0x000fe20000004100 */
[----:B------:R-:W-:Y:S01]  /*a650*/  FFMA.FTZ R36, R4, R13, R7 ;  /* 0x0000000d04247223 */ /* 0x000fe20000010007 */
[----:B------:R-:W-:Y:S01]  /*a660*/  HADD2.F32 R11, -RZ, R47.H0_H0 ;  /* 0x2000002fff0b7230 */ /* 0x000fe20000004100 */
[----:B------:R-:W-:Y:S01]  /*a670*/  FFMA.FTZ R35, R3, R12, R2 ;  /* 0x0000000c03237223 */ /* 0x000fe20000010002 */
[----:B------:R-:W-:Y:S01]  /*a680*/  HADD2.F32 R2, -RZ, R43.H1_H1 ;  /* 0x3000002bff027230 */ /* 0x000fe20000004100 */
[-C--:B------:R-:W-:Y:S01]  /*a690*/  FMUL.FTZ R4, R19, R5.reuse ;  /* 0x0000000513047220 */ /* 0x080fe20000410000 */
[----:B------:R-:W-:Y:S01]  /*a6a0*/  HADD2.F32 R9, -RZ, R9.H1_H1 ;  /* 0x30000009ff097230 */ /* 0x000fe20000004100 */
[----:B------:R-:W-:Y:S01]  /*a6b0*/  FMUL.FTZ R32, R3, R0 ;  /* 0x0000000003207220 */ /* 0x000fe20000410000 */
[----:B------:R-:W-:Y:S01]  /*a6c0*/  HADD2.F32 R0, -RZ, R44.H0_H0 ;  /* 0x2000002cff007230 */ /* 0x000fe20000004100 */
[C---:B------:R-:W-:Y:S01]  /*a6d0*/  FMUL.FTZ R30, R6.reuse, R5 ;  /* 0x00000005061e7220 */ /* 0x040fe20000410000 */
[----:B------:R-:W-:Y:S01]  /*a6e0*/  HADD2.F32 R7, -RZ, R47.H1_H1 ;  /* 0x3000002fff077230 */ /* 0x000fe20000004100 */
[----:B------:R-:W-:Y:S01]  /*a6f0*/  FFMA.FTZ R34, R6, R11, R4 ;  /* 0x0000000b06227223 */ /* 0x000fe20000010004 */
[----:B------:R-:W-:Y:S01]  /*a700*/  HADD2.F32 R8, -RZ, R10.H0_H0 ;  /* 0x2000000aff087230 */ /* 0x000fe20000004100 */
[----:B------:R-:W-:Y:S01]  /*a710*/  FMUL.FTZ R5, R18, R2 ;  /* 0x0000000212057220 */ /* 0x000fe20000410000 */
[----:B------:R-:W-:Y:S01]  /*a720*/  HADD2.F32 R6, -RZ, R48.H0_H0 ;  /* 0x20000030ff067230 */ /* 0x000fe20000004100 */
[-C--:B------:R-:W-:Y:S01]  /*a730*/  FMUL.FTZ R4, R21, R0.reuse ;  /* 0x0000000015047220 */ /* 0x080fe20000410000 */
[----:B------:R-:W-:Y:S01]  /*a740*/  HADD2.F32 R3, -RZ, R44.H1_H1 ;  /* 0x3000002cff037230 */ /* 0x000fe20000004100 */
[C---:B------:R-:W-:Y:S01]  /*a750*/  FFMA.FTZ R31, R9.reuse, R7, R5 ;  /* 0x00000007091f7223 */ /* 0x040fe20000010005 */
[----:B------:R-:W-:Y:S01]  /*a760*/  HADD2.F32 R10, -RZ, R10.H1_H1 ;  /* 0x3000000aff0a7230 */ /* 0x000fe20000004100 */
[C---:B------:R-:W-:Y:S01]  /*a770*/  FMUL.FTZ R25, R8.reuse, R0 ;  /* 0x0000000008197220 */ /* 0x040fe20000410000 */
[----:B------:R-:W-:Y:S01]  /*a780*/  HADD2.F32 R5, -RZ, R48.H1_H1 ;  /* 0x30000030ff057230 */ /* 0x000fe20000004100 */
[----:B------:R-:W-:Y:S01]  /*a790*/  FFMA.FTZ R29, R8, R6, R4 ;  /* 0x00000006081d7223 */ /* 0x000fe20000010004 */
[----:B------:R-:W-:Y:S01]  /*a7a0*/  HADD2.F32 R0, -RZ, R45.H1_H1 ;  /* 0x3000002dff007230 */ /* 0x000fe20000004100 */
[----:B------:R-:W-:Y:S01]  /*a7b0*/  FMUL.FTZ R27, R9, R2 ;  /* 0x00000002091b7220 */ /* 0x000fe20000410000 */
[----:B------:R-:W-:Y:S01]  /*a7c0*/  HADD2.F32 R2, -RZ, R46.H1_H1 ;  /* 0x3000002eff027230 */ /* 0x000fe20000004100 */
[----:B------:R-:W-:-:S02]  /*a7d0*/  FMUL.FTZ R4, R20, R3 ;  /* 0x0000000314047220 */ /* 0x000fc40000410000 */
[C---:B------:R-:W-:Y:S01]  /*a7e0*/  FMUL.FTZ R24, R10.reuse, R3 ;  /* 0x000000030a187220 */ /* 0x040fe20000410000 */
[--C-:B------:R-:W-:Y:S01]  /*a7f0*/  HADD2.F32 R3, -RZ, R50.reuse.H0_H0 ;  /* 0x20000032ff037230 */ /* 0x100fe20000004100 */
[----:B------:R-:W-:Y:S01]  /*a800*/  FFMA.FTZ R26, R10, R5, R4 ;  /* 0x000000050a1a7223 */ /* 0x000fe20000010004 */
[----:B------:R-:W-:Y:S01]  /*a810*/  HADD2.F32 R4, -RZ, R50.H1_H1 ;  /* 0x30000032ff047230 */ /* 0x000fe20000004100 */
[----:B------:R-:W-:Y:S02]  /*a820*/  FMUL.FTZ R9, R22, R0 ;  /* 0x0000000016097220 */ /* 0x000fe40000410000 */
[-C--:B------:R-:W-:Y:S02]  /*a830*/  FMUL.FTZ R8, R23, R2.reuse ;  /* 0x0000000217087220 */ /* 0x080fe40000410000 */
[----:B------:R-:W-:Y:S02]  /*a840*/  FMUL.FTZ R2, R15, R2 ;  /* 0x000000020f027220 */ /* 0x000fe40000410000 */
[----:B------:R-:W-:-:S02]  /*a850*/  FMUL.FTZ R0, R14, R0 ;  /* 0x000000000e007220 */ /* 0x000fc40000410000 */
[----:B------:R-:W-:Y:S02]  /*a860*/  FFMA.FTZ R14, R14, R3, R9 ;  /* 0x000000030e0e7223 */ /* 0x000fe40000010009 */
[----:B------:R-:W-:Y:S02]  /*a870*/  FFMA.FTZ R15, R15, R4, R8 ;  /* 0x000000040f0f7223 */ /* 0x000fe40000010008 */
[----:B------:R-:W-:Y:S02]  /*a880*/  FFMA.FTZ R11, R19, R11, -R30 ;  /* 0x0000000b130b7223 */ /* 0x000fe4000001081e */
[----:B------:R-:W-:Y:S02]  /*a890*/  FFMA.FTZ R9, R18, R7, -R27 ;  /* 0x0000000712097223 */ /* 0x000fe4000001081b */
[----:B------:R-:W-:Y:S02]  /*a8a0*/  FFMA.FTZ R13, R17, R13, -R33 ;  /* 0x0000000d110d7223 */ /* 0x000fe40000010821 */
[----:B------:R-:W-:Y:S01]  /*a8b0*/  FFMA.FTZ R8, R16, R12, -R32 ;  /* 0x0000000c10087223 */ /* 0x000fe20000010820 */
[----:B------:R-:W-:Y:S01]  /*a8c0*/  F2FP.PACK_AB R9, R9, R11 ;  /* 0x0000000b0909723e */ /* 0x000fe200000000ff */
[----:B------:R-:W-:Y:S01]  /*a8d0*/  FFMA.FTZ R10, R21, R6, -R25 ;  /* 0x00000006150a7223 */ /* 0x000fe20000010819 */
[----:B------:R-:W-:Y:S01]  /*a8e0*/  F2FP.PACK_AB R6, R26, R29 ;  /* 0x0000001d1a06723e */ /* 0x000fe200000000ff */
[----:B------:R-:W-:Y:S01]  /*a8f0*/  FFMA.FTZ R7, R20, R5, -R24 ;  /* 0x0000000514077223 */ /* 0x000fe20000010818 */
[----:B------:R-:W-:Y:S01]  /*a900*/  F2FP.PACK_AB R8, R8, R13 ;  /* 0x0000000d0808723e */ /* 0x000fe200000000ff */
[----:B------:R-:W-:Y:S01]  /*a910*/  FFMA.FTZ R2, R23, R4, -R2 ;  /* 0x0000000417027223 */ /* 0x000fe20000010802 */
[----:B------:R-:W-:Y:S01]  /*a920*/  F2FP.PACK_AB R4, R35, R36 ;  /* 0x000000242304723e */ /* 0x000fe200000000ff */
[----:B------:R-:W-:Y:S01]  /*a930*/  FFMA.FTZ R0, R22, R3, -R0 ;  /* 0x0000000316007223 */ /* 0x000fe20000010800 */
[----:B------:R-:W-:-:S02]  /*a940*/  F2FP.PACK_AB R10, R7, R10 ;  /* 0x0000000a070a723e */ /* 0x000fc400000000ff */
[----:B------:R-:W-:Y:S02]  /*a950*/  F2FP.PACK_AB R5, R31, R34 ;  /* 0x000000221f05723e */ /* 0x000fe400000000ff */
[----:B------:R-:W-:Y:S02]  /*a960*/  F2FP.PACK_AB R11, R0, R2 ;  /* 0x00000002000b723e */ /* 0x000fe400000000ff */
[----:B------:R-:W-:-:S03]  /*a970*/  F2FP.PACK_AB R7, R14, R15 ;  /* 0x0000000f0e07723e */ /* 0x000fc600000000ff */
[----:B------:R1:W-:Y:S04]  /*a980*/  STS.128 [R188+0x10080], R8 ;  /* 0x01008008bc007388 */ /* 0x0003e80000000c00 */
[----:B------:R1:W-:Y:S02]  /*a990*/  STS.128 [R28+0x10080], R4 ;  /* 0x010080041c007388 */ /* 0x0003e40000000c00 */
.L_x_217:
[----:B------:R-:W-:Y:S05]  /*a9a0*/  BSYNC B0 ;  /* 0x0000000000007941 */ /* 0x000fea0003800000 */
.L_x_216:
[----:B------:R-:W-:-:S13]  /*a9b0*/  ISETP.GE.AND P0, PT, R134, c[0x0][0x27c], PT ;  /* 0x00009f0086007a0c */ /* 0x000fda0003f06270 */
[----:B------:R-:W-:Y:S05]  /*a9c0*/  @P0 BRA `(.L_x_215) ;  /* 0x000005e000000947 */ /* 0x000fea0003800000 */
[----:B------:R-:W-:Y:S01]  /*a9d0*/  MOV R0, c[0x0][0x27c] ;  /* 0x00009f0000007a02 */ /* 0x000fe20000000f00 */
[----:B------:R-:W-:Y:S01]  /*a9e0*/  HADD2.F32 R13, -RZ, R55.H0_H0 ;  /* 0x20000037ff0d7230 */ /* 0x000fe20000004100 */
[----:B------:R-:W-:Y:S01]  /*a9f0*/  LEA.HI R2, R40, R134, RZ, 0x6 ;  /* 0x0000008628027211 */ /* 0x000fe200078f30ff */
[----:B------:R-:W-:Y:S01]  /*aa00*/  HADD2.F32 R12, -RZ, R56.H0_H0 ;  /* 0x20000038ff0c7230 */ /* 0x000fe20000004100 */
[----:B------:R-:W-:Y:S02]  /*aa10*/  LEA.HI R0, R0, R52, RZ, 0x1d ;  /* 0x0000003400007211 */ /* 0x000fe400078fe8ff */
[----:B------:R-:W-:Y:S02]  /*aa20*/  LOP3.LUT R3, R113, 0x38, R39, 0xf8, !PT ;  /* 0x0000003871037812 */ /* 0x000fe400078ef827 */
[----:B------:R-:W-:Y:S02]  /*aa30*/  SHF.L.U32 R2, R2, 0x7, RZ ;  /* 0x0000000702027819 */ /* 0x000fe400000006ff */
[----:B-1----:R-:W-:-:S02]  /*aa40*/  SHF.R.S32.HI R4, RZ, 0x1f, R0 ;  /* 0x0000001fff047819 */ /* 0x002fc40000011400 */
[----:B------:R-:W-:Y:S02]  /*aa50*/  LOP3.LUT R3, R3, R135, RZ, 0x3c, !PT ;  /* 0x0000008703037212 */ /* 0x000fe400078e3cff */
[----:B------:R-:W-:Y:S02]  /*aa60*/  LOP3.LUT R2, R2, 0xffffe000, RZ, 0xc0, !PT ;  /* 0xffffe00002027812 */ /* 0x000fe400078ec0ff */
[----:B------:R-:W-:Y:S02]  /*aa70*/  SHF.L.U32 R5, R0, 0x3, RZ ;  /* 0x0000000300057819 */ /* 0x000fe400000006ff */
[----:B------:R-:W-:Y:S02]  /*aa80*/  LEA.HI R4, R4, R0, RZ, 0x3 ;  /* 0x0000000004047211 */ /* 0x000fe400078f18ff */
[----:B------:R-:W-:Y:S02]  /*aa90*/  IADD3 R0, R3, R2, R114 ;  /* 0x0000000203007210 */ /* 0x000fe40007ffe072 */
[----:B------:R-:W-:-:S02]  /*aaa0*/  LOP3.LUT R3, R113, 0x38, R5, 0xf8, !PT ;  /* 0x0000003871037812 */ /* 0x000fc400078ef805 */
[----:B------:R-:W-:Y:S02]  /*aab0*/  SHF.L.U32 R2, R4, 0xa, RZ ;  /* 0x0000000a04027819 */ /* 0x000fe400000006ff */
[----:B------:R-:W-:Y:S02]  /*aac0*/  LEA R31, R0, 0x10080, 0x1 ;  /* 0x00010080001f7811 */ /* 0x000fe400078e08ff */
[----:B------:R-:W-:Y:S02]  /*aad0*/  LOP3.LUT R3, R3, R135, RZ, 0x3c, !PT ;  /* 0x0000008703037212 */ /* 0x000fe400078e3cff */
[----:B------:R-:W-:Y:S01]  /*aae0*/  LOP3.LUT R0, R2, 0x7fffe000, RZ, 0xc0, !PT ;  /* 0x7fffe00002007812 */ /* 0x000fe200078ec0ff */
[----:B------:R-:W1:Y:S01]  /*aaf0*/  LDS.128 R4, [R31] ;  /* 0x000000001f047984 */ /* 0x000e620000000c00 */
[----:B------:R-:W-:Y:S02]  /*ab00*/  HADD2.F32 R2, -RZ, R51.H0_H0 ;  /* 0x20000033ff027230 */ /* 0x000fe40000004100 */
[----:B------:R-:W-:-:S04]  /*ab10*/  IADD3 R0, R3, R0, R114 ;  /* 0x0000000003007210 */ /* 0x000fc80007ffe072 */
        /* <DEDUP_REMOVED lines=10> */
[--C-:B--2---:R-:W-:Y:S02]  /*abc0*/  HADD2.F32 R4, -RZ, R8.reuse.H0_H0 ;  /* 0x20000008ff047230 */ /* 0x104fe40000004100 */
[----:B------:R-:W-:Y:S02]  /*abd0*/  HADD2.F32 R3, -RZ, R8.H1_H1 ;  /* 0x30000008ff037230 */ /* 0x000fe40000004100 */
[----:B------:R-:W-:Y:S01]  /*abe0*/  HADD2.F32 R5, -RZ, R53.H0_H0 ;  /* 0x20000035ff057230 */ /* 0x000fe20000004100 */
[----:B------:R-:W-:Y:S01]  /*abf0*/  FMUL.FTZ R34, R4, R2 ;  /* 0x0000000204227220 */ /* 0x000fe20000410000 */
[--C-:B------:R-:W-:Y:S01]  /*ac00*/  HADD2.F32 R21, -RZ, R6.reuse.H0_H0 ;  /* 0x20000006ff157230 */ /* 0x100fe20000004100 */
[----:B------:R-:W-:Y:S01]  /*ac10*/  FMUL.FTZ R2, R16, R0 ;  /* 0x0000000010027220 */ /* 0x000fe20000410000 */
[----:B------:R-:W-:Y:S01]  /*ac20*/  HADD2.F32 R20, -RZ, R6.H1_H1 ;  /* 0x30000006ff147230 */ /* 0x000fe20000004100 */
[----:B------:R-:W-:Y:S01]  /*ac30*/  FFMA.FTZ R37, R4, R13, R7 ;  /* 0x0000000d04257223 */ /* 0x000fe20000010007 */
[--C-:B------:R-:W-:Y:S01]  /*ac40*/  HADD2.F32 R15, -RZ, R11.reuse.H0_H0 ;  /* 0x2000000bff0f7230 */ /* 0x100fe20000004100 */
[----:B------:R-:W-:Y:S01]  /*ac50*/  FFMA.FTZ R36, R3, R12, R2 ;  /* 0x0000000c03247223 */ /* 0x000fe20000010002 */
[----:B------:R-:W-:Y:S01]  /*ac60*/  HADD2.F32 R14, -RZ, R11.H1_H1 ;  /* 0x3000000bff0e7230 */ /* 0x000fe20000004100 */
[----:B------:R-:W-:Y:S01]  /*ac70*/  FMUL.FTZ R4, R19, R5 ;  /* 0x0000000513047220 */ /* 0x000fe20000410000 */
[----:B------:R-:W-:Y:S01]  /*ac80*/  HADD2.F32 R6, -RZ, R9.H0_H0 ;  /* 0x20000009ff067230 */ /* 0x000fe20000004100 */
[----:B------:R-:W-:Y:S01]  /*ac90*/  FMUL.FTZ R33, R3, R0 ;  /* 0x0000000003217220 */ /* 0x000fe20000410000 */
[----:B------:R-:W-:Y:S01]  /*aca0*/  HADD2.F32 R11, -RZ, R57.H0_H0 ;  /* 0x20000039ff0b7230 */ /* 0x000fe20000004100 */
[----:B------:R-:W-:Y:S01]  /*acb0*/  FFMA.FTZ R13, R17, R13, -R34 ;  /* 0x0000000d110d7223 */ /* 0x000fe20000010822 */
[----:B------:R-:W-:Y:S01]  /*acc0*/  HADD2.F32 R2, -RZ, R53.H1_H1 ;  /* 0x30000035ff027230 */ /* 0x000fe20000004100 */
[C---:B------:R-:W-:Y:S01]  /*acd0*/  FMUL.FTZ R30, R6.reuse, R5 ;  /* 0x00000005061e7220 */ /* 0x040fe20000410000 */
[----:B------:R-:W-:Y:S01]  /*ace0*/  HADD2.F32 R0, -RZ, R54.H0_H0 ;  /* 0x20000036ff007230 */ /* 0x000fe20000004100 */
[----:B------:R-:W-:Y:S01]  /*acf0*/  FFMA.FTZ R35, R6, R11, R4 ;  /* 0x0000000b06237223 */ /* 0x000fe20000010004 */
[----:B------:R-:W-:Y:S01]  /*ad00*/  HADD2.F32 R9, -RZ, R9.H1_H1 ;  /* 0x30000009ff097230 */ /* 0x000fe20000004100 */
[----:B------:R-:W-:Y:S01]  /*ad10*/  FMUL.FTZ R5, R18, R2 ;  /* 0x0000000212057220 */ /* 0x000fe20000410000 */
[----:B------:R-:W-:Y:S01]  /*ad20*/  HADD2.F32 R7, -RZ, R57.H1_H1 ;  /* 0x30000039ff077230 */ /* 0x000fe20000004100 */
[----:B------:R-:W-:Y:S01]  /*ad30*/  FMUL.FTZ R4, R21, R0 ;  /* 0x0000000015047220 */ /* 0x000fe20000410000 */
[----:B------:R-:W-:Y:S01]  /*ad40*/  HADD2.F32 R8, -RZ, R10.H0_H0 ;  /* 0x2000000aff087230 */ /* 0x000fe20000004100 */
[C---:B------:R-:W-:Y:S01]  /*ad50*/  FMUL.FTZ R27, R9.reuse, R2 ;  /* 0x00000002091b7220 */ /* 0x040fe20000410000 */
[----:B------:R-:W-:Y:S01]  /*ad60*/  HADD2.F32 R6, -RZ, R58.H0_H0 ;  /* 0x2000003aff067230 */ /* 0x000fe20000004100 */
[----:B------:R-:W-:Y:S01]  /*ad70*/  FFMA.FTZ R32, R9, R7, R5 ;  /* 0x0000000709207223 */ /* 0x000fe20000010005 */
[----:B------:R-:W-:Y:S01]  /*ad80*/  HADD2.F32 R3, -RZ, R54.H1_H1 ;  /* 0x30000036ff037230 */ /* 0x000fe20000004100 */
[C---:B------:R-:W-:Y:S01]  /*ad90*/  FMUL.FTZ R25, R8.reuse, R0 ;  /* 0x0000000008197220 */ /* 0x040fe20000410000 */
[----:B------:R-:W-:Y:S01]  /*ada0*/  HADD2.F32 R10, -RZ, R10.H1_H1 ;  /* 0x3000000aff0a7230 */ /* 0x000fe20000004100 */
[----:B------:R-:W-:Y:S01]  /*adb0*/  FFMA.FTZ R29, R8, R6, R4 ;  /* 0x00000006081d7223 */ /* 0x000fe20000010004 */
[----:B------:R-:W-:Y:S01]  /*adc0*/  HADD2.F32 R5, -RZ, R58.H1_H1 ;  /* 0x3000003aff057230 */ /* 0x000fe20000004100 */
[-C--:B------:R-:W-:Y:S01]  /*add0*/  FMUL.FTZ R4, R20, R3.reuse ;  /* 0x0000000314047220 */ /* 0x080fe20000410000 */
[----:B------:R-:W-:Y:S01]  /*ade0*/  HADD2.F32 R0, -RZ, R55.H1_H1 ;  /* 0x30000037ff007230 */ /* 0x000fe20000004100 */
[C---:B------:R-:W-:Y:S01]  /*adf0*/  FMUL.FTZ R24, R10.reuse, R3 ;  /* 0x000000030a187220 */ /* 0x040fe20000410000 */
[----:B------:R-:W-:Y:S01]  /*ae00*/  HADD2.F32 R2, -RZ, R56.H1_H1 ;  /* 0x30000038ff027230 */ /* 0x000fe20000004100 */
[----:B------:R-:W-:Y:S01]  /*ae10*/  FFMA.FTZ R26, R10, R5, R4 ;  /* 0x000000050a1a7223 */ /* 0x000fe20000010004 */
[--C-:B------:R-:W-:Y:S01]  /*ae20*/  HADD2.F32 R3, -RZ, R59.reuse.H0_H0 ;  /* 0x2000003bff037230 */ /* 0x100fe20000004100 */
[----:B------:R-:W-:Y:S01]  /*ae30*/  FMUL.FTZ R9, R22, R0 ;  /* 0x0000000016097220 */ /* 0x000fe20000410000 */
[----:B------:R-:W-:Y:S01]  /*ae40*/  HADD2.F32 R4, -RZ, R59.H1_H1 ;  /* 0x3000003bff047230 */ /* 0x000fe20000004100 */
[----:B------:R-:W-:-:S02]  /*ae50*/  FMUL.FTZ R8, R23, R2 ;  /* 0x0000000217087220 */ /* 0x000fc40000410000 */
[C---:B------:R-:W-:Y:S02]  /*ae60*/  FMUL.FTZ R2, R15.reuse, R2 ;  /* 0x000000020f027220 */ /* 0x040fe40000410000 */
[C---:B------:R-:W-:Y:S02]  /*ae70*/  FMUL.FTZ R0, R14.reuse, R0 ;  /* 0x000000000e007220 */ /* 0x040fe40000410000 */
[----:B------:R-:W-:Y:S02]  /*ae80*/  FFMA.FTZ R14, R14, R3, R9 ;  /* 0x000000030e0e7223 */ /* 0x000fe40000010009 */
[----:B------:R-:W-:Y:S02]  /*ae90*/  FFMA.FTZ R15, R15, R4, R8 ;  /* 0x000000040f0f7223 */ /* 0x000fe40000010008 */
[----:B------:R-:W-:Y:S02]  /*aea0*/  FFMA.FTZ R11, R19, R11, -R30 ;  /* 0x0000000b130b7223 */ /* 0x000fe4000001081e */
[----:B------:R-:W-:-:S02]  /*aeb0*/  FFMA.FTZ R9, R18, R7, -R27 ;  /* 0x0000000712097223 */ /* 0x000fc4000001081b */
        /* <DEDUP_REMOVED lines=8> */
[----:B------:R-:W-:Y:S02]  /*af40*/  F2FP.PACK_AB R10, R7, R10 ;  /* 0x0000000a070a723e */ /* 0x000fe400000000ff */
[----:B------:R-:W-:-:S02]  /*af50*/  F2FP.PACK_AB R5, R32, R35 ;  /* 0x000000232005723e */ /* 0x000fc400000000ff */
[----:B------:R-:W-:Y:S02]  /*af60*/  F2FP.PACK_AB R11, R0, R2 ;  /* 0x00000002000b723e */ /* 0x000fe400000000ff */
[----:B------:R-:W-:Y:S02]  /*af70*/  F2FP.PACK_AB R6, R26, R29 ;  /* 0x0000001d1a06723e */ /* 0x000fe400000000ff */
[----:B------:R-:W-:Y:S01]  /*af80*/  F2FP.PACK_AB R7, R14, R15 ;  /* 0x0000000f0e07723e */ /* 0x000fe200000000ff */
[----:B------:R1:W-:Y:S04]  /*af90*/  STS.128 [R31], R8 ;  /* 0x000000081f007388 */ /* 0x0003e80000000c00 */
[----:B------:R1:W-:Y:S02]  /*afa0*/  STS.128 [R28+0x10080], R4 ;  /* 0x010080041c007388 */ /* 0x0003e40000000c00 */
.L_x_215:
[----:B------:R-:W-:Y:S05]  /*afb0*/  BSYNC B1 ;  /* 0x0000000000017941 */ /* 0x000fea0003800000 */
.L_x_214:
[----:B------:R-:W-:Y:S01]  /*afc0*/  IADD3 R3, R198, 0x20, RZ ;  /* 0x00000020c6037810 */ /* 0x000fe20007ffe0ff */
[----:B------:R-:W-:Y:S03]  /*afd0*/  BSSY B1, `(.L_x_218) ;  /* 0x00000c8000017945 */ /* 0x000fe60003800000 */
[----:B------:R-:W-:-:S13]  /*afe0*/  ISETP.GE.AND P0, PT, R3, R41, PT ;  /* 0x000000290300720c */ /* 0x000fda0003f06270 */
[----:B------:R-:W-:Y:S05]  /*aff0*/  @P0 BRA `(.L_x_219) ;  /* 0x00000c5000000947 */ /* 0x000fea0003800000 */
[----:B------:R-:W-:Y:S01]  /*b000*/  ISETP.GE.AND P0, PT, R132, c[0x0][0x27c], PT ;  /* 0x00009f0084007a0c */ /* 0x000fe20003f06270 */
[----:B------:R-:W-:Y:S01]  /*b010*/  IMAD.SHL.U32 R0, R3, 0x40, RZ ;  /* 0x0000004003007824 */ /* 0x000fe200078e00ff */
[----:B------:R-:W-:Y:S01]  /*b020*/  SHF.R.S32.HI R2, RZ, 0x1f, R3 ;  /* 0x0000001fff027819 */ /* 0x000fe20000011403 */
[----:B------:R-:W-:Y:S03]  /*b030*/  BSSY B0, `(.L_x_220) ;  /* 0x0000061000007945 */ /* 0x000fe60003800000 */
[----:B------:R-:W-:Y:S02]  /*b040*/  LEA.HI R2, R2, R3, RZ, 0x3 ;  /* 0x0000000302027211 */ /* 0x000fe400078f18ff */
[----:B------:R-:W-:-:S03]  /*b050*/  LOP3.LUT R0, R0, 0x1c0, RZ, 0xc0, !PT ;  /* 0x000001c000007812 */ /* 0x000fc600078ec0ff */
[----:B------:R-:W-:Y:S01]  /*b060*/  IMAD.SHL.U32 R2, R2, 0x40, RZ ;  /* 0x0000004002027824 */ /* 0x000fe200078e00ff */
[----:B------:R-:W-:-:S04]  /*b070*/  SHF.R.U32.HI R49, RZ, 0x3, R0 ;  /* 0x00000003ff317819 */ /* 0x000fc80000011600 */
[----:B------:R-:W-:Y:S01]  /*b080*/  LOP3.LUT R18, R2, 0xfffffe00, RZ, 0xc0, !PT ;  /* 0xfffffe0002127812 */ /* 0x000fe200078ec0ff */
[----:B------:R-:W-:Y:S05]  /*b090*/  @P0 BRA `(.L_x_221) ;  /* 0x000005a000000947 */ /* 0x000fea0003800000 */
[----:B-1----:R-:W-:Y:S01]  /*b0a0*/  MOV R5, c[0x0][0x27c] ;  /* 0x00009f0000057a02 */ /* 0x002fe20000000f00 */
[----:B------:R-:W-:Y:S01]  /*b0b0*/  HADD2.F32 R14, -RZ, R45.H0_H0 ;  /* 0x2000002dff0e7230 */ /* 0x000fe20000004100 */
[----:B------:R-:W-:Y:S02]  /*b0c0*/  LOP3.LUT R2, R0, 0x38, R132, 0xf8, !PT ;  /* 0x0000003800027812 */ /* 0x000fe400078ef884 */
[----:B------:R-:W-:-:S04]  /*b0d0*/  LEA.HI R5, R5, R216, RZ, 0x1d ;  /* 0x000000d805057211 */ /* 0x000fc800078fe8ff */
[----:B------:R-:W-:Y:S02]  /*b0e0*/  SHF.R.S32.HI R4, RZ, 0x1f, R5 ;  /* 0x0000001fff047819 */ /* 0x000fe40000011405 */
[----:B------:R-:W-:Y:S02]  /*b0f0*/  SHF.L.U32 R3, R5, 0x3, RZ ;  /* 0x0000000305037819 */ /* 0x000fe400000006ff */
[----:B------:R-:W-:Y:S02]  /*b100*/  LEA.HI R5, R4, R5, RZ, 0x3 ;  /* 0x0000000504057211 */ /* 0x000fe400078f18ff */
[----:B------:R-:W-:Y:S02]  /*b110*/  LOP3.LUT R4, R18, R2, R49, 0xf6, !PT ;  /* 0x0000000212047212 */ /* 0x000fe400078ef631 */
[----:B------:R-:W-:Y:S02]  /*b120*/  LOP3.LUT R3, R0, 0x38, R3, 0xf8, !PT ;  /* 0x0000003800037812 */ /* 0x000fe400078ef803 */
[----:B------:R-:W-:-:S02]  /*b130*/  SHF.L.U32 R2, R5, 0xa, RZ ;  /* 0x0000000a05027819 */ /* 0x000fc400000006ff */
[----:B------:R-:W-:Y:S02]  /*b140*/  LOP3.LUT R3, R3, R49, RZ, 0x3c, !PT ;  /* 0x0000003103037212 */ /* 0x000fe400078e3cff */
[----:B------:R-:W-:Y:S02]  /*b150*/  LOP3.LUT R2, R2, 0x7fffe000, RZ, 0xc0, !PT ;  /* 0x7fffe00002027812 */ /* 0x000fe400078ec0ff */
[----:B------:R-:W-:Y:S02]  /*b160*/  LEA R32, R4, 0x10080, 0x1 ;  /* 0x0001008004207811 */ /* 0x000fe400078e08ff */
[----:B------:R-:W-:Y:S01]  /*b170*/  IADD3 R2, R3, R2, R18 ;  /* 0x0000000203027210 */ /* 0x000fe20007ffe012 */
[--C-:B------:R-:W-:Y:S02]  /*b180*/  HADD2.F32 R3, -RZ, R42.reuse.H0_H0 ;  /* 0x2000002aff037230 */ /* 0x100fe40000004100 */
[----:B------:R-:W1:Y:S01]  /*b190*/  LDS.128 R4, [R32] ;  /* 0x0000000020047984 */ /* 0x000e620000000c00 */
[----:B------:R-:W-:Y:S01]  /*b1a0*/  SHF.L.U32 R29, R2, 0x1, RZ ;  /* 0x00000001021d7819 */ /* 0x000fe200000006ff */
[----:B------:R-:W-:-:S04]  /*b1b0*/  HADD2.F32 R2, -RZ, R42.H1_H1 ;  /* 0x3000002aff027230 */ /* 0x000fc80000004100 */
[----:B------:R-:W2:Y:S01]  /*b1c0*/  LDS.128 R8, [R29+0x10080] ;  /* 0x010080001d087984 */ /* 0x000ea20000000c00 */
[--C-:B-1----:R-:W-:Y:S02]  /*b1d0*/  HADD2.F32 R21, -RZ, R5.reuse.H0_H0 ;  /* 0x20000005ff157230 */ /* 0x102fe40000004100 */
[----:B------:R-:W-:Y:S02]  /*b1e0*/  HADD2.F32 R20, -RZ, R5.H1_H1 ;  /* 0x30000005ff147230 */ /* 0x000fe40000004100 */
[----:B------:R-:W-:Y:S02]  /*b1f0*/  HADD2.F32 R19, -RZ, R4.H0_H0 ;  /* 0x20000004ff137230 */ /* 0x000fe40000004100 */
[----:B--2---:R-:W-:Y:S02]  /*b200*/  HADD2.F32 R5, -RZ, R8.H0_H0 ;  /* 0x20000008ff057230 */ /* 0x004fe40000004100 */
[----:B------:R-:W-:Y:S02]  /*b210*/  HADD2.F32 R17, -RZ, R4.H1_H1 ;  /* 0x30000004ff117230 */ /* 0x000fe40000004100 */
[----:B------:R-:W-:Y:S01]  /*b220*/  HADD2.F32 R4, -RZ, R8.H1_H1 ;  /* 0x30000008ff047230 */ /* 0x000fe20000004100 */
[C---:B------:R-:W-:Y:S01]  /*b230*/  FMUL.FTZ R8, R3.reuse, R19 ;  /* 0x0000001303087220 */ /* 0x040fe20000410000 */
[--C-:B------:R-:W-:Y:S01]  /*b240*/  HADD2.F32 R16, -RZ, R11.reuse.H0_H0 ;  /* 0x2000000bff107230 */ /* 0x100fe20000004100 */
[----:B------:R-:W-:Y:S01]  /*b250*/  FMUL.FTZ R35, R3, R5 ;  /* 0x0000000503237220 */ /* 0x000fe20000410000 */
[----:B------:R-:W-:Y:S01]  /*b260*/  HADD2.F32 R15, -RZ, R11.H1_H1 ;  /* 0x3000000bff0f7230 */ /* 0x000fe20000004100 */
[----:B------:R-:W-:Y:S01]  /*b270*/  FMUL.FTZ R3, R2, R17 ;  /* 0x0000001102037220 */ /* 0x000fe20000410000 */
[--C-:B------:R-:W-:Y:S01]  /*b280*/  HADD2.F32 R23, -RZ, R6.reuse.H0_H0 ;  /* 0x20000006ff177230 */ /* 0x100fe20000004100 */
[----:B------:R-:W-:Y:S01]  /*b290*/  FFMA.FTZ R38, R14, R5, R8 ;  /* 0x000000050e267223 */ /* 0x000fe20000010008 */
[----:B------:R-:W-:Y:S01]  /*b2a0*/  HADD2.F32 R22, -RZ, R6.H1_H1 ;  /* 0x30000006ff167230 */ /* 0x000fe20000004100 */
[----:B------:R-:W-:Y:S01]  /*b2b0*/  FMUL.FTZ R34, R2, R4 ;  /* 0x0000000402227220 */ /* 0x000fe20000410000 */
[----:B------:R-:W-:Y:S01]  /*b2c0*/  HADD2.F32 R11, -RZ, R46.H0_H0 ;  /* 0x2000002eff0b7230 */ /* 0x000fe20000004100 */
[----:B------:R-:W-:Y:S01]  /*b2d0*/  FFMA.FTZ R14, R14, R19, -R35 ;  /* 0x000000130e0e7223 */ /* 0x000fe20000010823 */
[----:B------:R-:W-:-:S02]  /*b2e0*/  HADD2.F32 R6, -RZ, R43.H0_H0 ;  /* 0x2000002bff067230 */ /* 0x000fc40000004100 */
[--C-:B------:R-:W-:Y:S01]  /*b2f0*/  HADD2.F32 R25, -RZ, R7.reuse.H0_H0 ;  /* 0x20000007ff197230 */ /* 0x100fe20000004100 */
[----:B------:R-:W-:Y:S01]  /*b300*/  FFMA.FTZ R37, R11, R4, R3 ;  /* 0x000000040b257223 */ /* 0x000fe20000010003 */
[----:B------:R-:W-:Y:S01]  /*b310*/  HADD2.F32 R24, -RZ, R7.H1_H1 ;  /* 0x30000007ff187230 */ /* 0x000fe20000004100 */
[C---:B------:R-:W-:Y:S01]  /*b320*/  FMUL.FTZ R5, R6.reuse, R21 ;  /* 0x0000001506057220 */ /* 0x040fe20000410000 */
[--C-:B------:R-:W-:Y:S02]  /*b330*/  HADD2.F32 R7, -RZ, R9.reuse.H0_H0 ;  /* 0x20000009ff077230 */ /* 0x100fe40000004100 */
[----:B------:R-:W-:Y:S02]  /*b340*/  HADD2.F32 R12, -RZ, R9.H1_H1 ;  /* 0x30000009ff0c7230 */ /* 0x000fe40000004100 */
[--C-:B------:R-:W-:Y:S01]  /*b350*/  HADD2.F32 R9, -RZ, R10.reuse.H0_H0 ;  /* 0x2000000aff097230 */ /* 0x100fe20000004100 */
[----:B------:R-:W-:Y:S01]  /*b360*/  FMUL.FTZ R31, R6, R7 ;  /* 0x00000007061f7220 */ /* 0x000fe20000410000 */
[----:B------:R-:W-:-:S02]  /*b370*/  HADD2.F32 R13, -RZ, R10.H1_H1 ;  /* 0x3000000aff0d7230 */ /* 0x000fc40000004100 */
[----:B------:R-:W-:Y:S02]  /*b380*/  HADD2.F32 R10, -RZ, R47.H0_H0 ;  /* 0x2000002fff0a7230 */ /* 0x000fe40000004100 */
[----:B------:R-:W-:Y:S02]  /*b390*/  HADD2.F32 R3, -RZ, R43.H1_H1 ;  /* 0x3000002bff037230 */ /* 0x000fe40000004100 */
[----:B------:R-:W-:Y:S01]  /*b3a0*/  HADD2.F32 R2, -RZ, R44.H0_H0 ;  /* 0x2000002cff027230 */ /* 0x000fe20000004100 */
[----:B------:R-:W-:Y:S01]  /*b3b0*/  FFMA.FTZ R36, R10, R7, R5 ;  /* 0x000000070a247223 */ /* 0x000fe20000010005 */
[----:B------:R-:W-:Y:S01]  /*b3c0*/  HADD2.F32 R8, -RZ, R47.H1_H1 ;  /* 0x3000002fff087230 */ /* 0x000fe20000004100 */
[----:B------:R-:W-:Y:S01]  /*b3d0*/  FMUL.FTZ R6, R3, R20 ;  /* 0x0000001403067220 */ /* 0x000fe20000410000 */
[----:B------:R-:W-:Y:S01]  /*b3e0*/  HADD2.F32 R7, -RZ, R48.H0_H0 ;  /* 0x20000030ff077230 */ /* 0x000fe20000004100 */
[----:B------:R-:W-:Y:S01]  /*b3f0*/  FMUL.FTZ R5, R2, R23 ;  /* 0x0000001702057220 */ /* 0x000fe20000410000 */
[----:B------:R-:W-:Y:S01]  /*b400*/  HADD2.F32 R4, -RZ, R44.H1_H1 ;  /* 0x3000002cff047230 */ /* 0x000fe20000004100 */
[----:B------:R-:W-:Y:S01]  /*b410*/  FFMA.FTZ R33, R8, R12, R6 ;  /* 0x0000000c08217223 */ /* 0x000fe20000010006 */
[----:B------:R-:W-:Y:S01]  /*b420*/  HADD2.F32 R6, -RZ, R48.H1_H1 ;  /* 0x30000030ff067230 */ /* 0x000fe20000004100 */
[-C--:B------:R-:W-:Y:S01]  /*b430*/  FMUL.FTZ R27, R2, R9.reuse ;  /* 0x00000009021b7220 */ /* 0x080fe20000410000 */
[----:B------:R-:W-:Y:S01]  /*b440*/  HADD2.F32 R2, -RZ, R45.H1_H1 ;  /* 0x3000002dff027230 */ /* 0x000fe20000004100 */
[----:B------:R-:W-:-:S02]  /*b450*/  FFMA.FTZ R30, R7, R9, R5 ;  /* 0x00000009071e7223 */ /* 0x000fc40000010005 */
[----:B------:R-:W-:Y:S01]  /*b460*/  FMUL.FTZ R28, R3, R12 ;  /* 0x0000000c031c7220 */ /* 0x000fe20000410000 */
[----:B------:R-:W-:Y:S01]  /*b470*/  HADD2.F32 R3, -RZ, R46.H1_H1 ;  /* 0x3000002eff037230 */ /* 0x000fe20000004100 */
[C---:B------:R-:W-:Y:S02]  /*b480*/  FMUL.FTZ R5, R4.reuse, R22 ;  /* 0x0000001604057220 */ /* 0x040fe40000410000 */
[-C--:B------:R-:W-:Y:S01]  /*b490*/  FMUL.FTZ R26, R4, R13.reuse ;  /* 0x0000000d041a7220 */ /* 0x080fe20000410000 */
[--C-:B------:R-:W-:Y:S01]  /*b4a0*/  HADD2.F32 R4, -RZ, R50.reuse.H0_H0 ;  /* 0x20000032ff047230 */ /* 0x100fe20000004100 */
[----:B------:R-:W-:Y:S01]  /*b4b0*/  FFMA.FTZ R13, R6, R13, R5 ;  /* 0x0000000d060d7223 */ /* 0x000fe20000010005 */
[----:B------:R-:W-:Y:S01]  /*b4c0*/  HADD2.F32 R5, -RZ, R50.H1_H1 ;  /* 0x30000032ff057230 */ /* 0x000fe20000004100 */
[----:B------:R-:W-:Y:S02]  /*b4d0*/  FMUL.FTZ R12, R2, R24 ;  /* 0x00000018020c7220 */ /* 0x000fe40000410000 */
[----:B------:R-:W-:-:S02]  /*b4e0*/  FMUL.FTZ R9, R3, R25 ;  /* 0x0000001903097220 */ /* 0x000fc40000410000 */
[-C--:B------:R-:W-:Y:S02]  /*b4f0*/  FMUL.FTZ R2, R2, R15.reuse ;  /* 0x0000000f02027220 */ /* 0x080fe40000410000 */
[-C--:B------:R-:W-:Y:S02]  /*b500*/  FMUL.FTZ R3, R3, R16.reuse ;  /* 0x0000001003037220 */ /* 0x080fe40000410000 */
[----:B------:R-:W-:Y:S02]  /*b510*/  FFMA.FTZ R15, R4, R15, R12 ;  /* 0x0000000f040f7223 */ /* 0x000fe4000001000c */
[----:B------:R-:W-:Y:S02]  /*b520*/  FFMA.FTZ R12, R11, R17, -R34 ;  /* 0x000000110b0c7223 */ /* 0x000fe40000010822 */
[----:B------:R-:W-:Y:S02]  /*b530*/  FFMA.FTZ R16, R5, R16, R9 ;  /* 0x0000001005107223 */ /* 0x000fe40000010009 */
[----:B------:R-:W-:-:S02]  /*b540*/  FFMA.FTZ R11, R10, R21, -R31 ;  /* 0x000000150a0b7223 */ /* 0x000fc4000001081f */
[----:B------:R-:W-:Y:S01]  /*b550*/  FFMA.FTZ R9, R8, R20, -R28 ;  /* 0x0000001408097223 */ /* 0x000fe2000001081c */
[----:B------:R-:W-:Y:S01]  /*b560*/  F2FP.PACK_AB R8, R12, R14 ;  /* 0x0000000e0c08723e */ /* 0x000fe200000000ff */
[----:B------:R-:W-:Y:S02]  /*b570*/  FFMA.FTZ R10, R7, R23, -R27 ;  /* 0x00000017070a7223 */ /* 0x000fe4000001081b */
        /* <DEDUP_REMOVED lines=12> */
.L_x_221:
[----:B------:R-:W-:Y:S05]  /*b640*/  BSYNC B0 ;  /* 0x0000000000007941 */ /* 0x000fea0003800000 */
.L_x_220:
[----:B------:R-:W-:-:S13]  /*b650*/  ISETP.GE.AND P0, PT, R134, c[0x0][0x27c], PT ;  /* 0x00009f0086007a0c */ /* 0x000fda0003f06270 */
[----:B------:R-:W-:Y:S05]  /*b660*/  @P0 BRA `(.L_x_219) ;  /* 0x000005e000000947 */ /* 0x000fea0003800000 */
[----:B------:R-:W-:Y:S01]  /*b670*/  MOV R2, c[0x0][0x27c] ;  /* 0x00009f0000027a02 */ /* 0x000fe20000000f00 */
[----:B------:R-:W-:Y:S01]  /*b680*/  HADD2.F32 R13, -RZ, R55.H0_H0 ;  /* 0x20000037ff0d7230 */ /* 0x000fe20000004100 */
[----:B-1----:R-:W-:Y:S02]  /*b690*/  LEA.HI R4, R40, R134, RZ, 0x6 ;  /* 0x0000008628047211 */ /* 0x002fe400078f30ff */
[----:B------:R-:W-:Y:S02]  /*b6a0*/  LEA.HI R2, R2, R52, RZ, 0x1d ;  /* 0x0000003402027211 */ /* 0x000fe400078fe8ff */
[----:B------:R-:W-:Y:S02]  /*b6b0*/  SHF.L.U32 R6, R4, 0x7, RZ ;  /* 0x0000000704067819 */ /* 0x000fe400000006ff */
[----:B------:R-:W-:Y:S02]  /*b6c0*/  SHF.R.S32.HI R4, RZ, 0x1f, R2 ;  /* 0x0000001fff047819 */ /* 0x000fe40000011402 */
[----:B------:R-:W-:-:S02]  /*b6d0*/  SHF.L.U32 R5, R2, 0x3, RZ ;  /* 0x0000000302057819 */ /* 0x000fc400000006ff */
[----:B------:R-:W-:Y:S02]  /*b6e0*/  LEA.HI R4, R4, R2, RZ, 0x3 ;  /* 0x0000000204047211 */ /* 0x000fe400078f18ff */
[C---:B------:R-:W-:Y:S02]  /*b6f0*/  LOP3.LUT R3, R0.reuse, 0x38, R39, 0xf8, !PT ;  /* 0x0000003800037812 */ /* 0x040fe400078ef827 */
[----:B------:R-:W-:Y:S02]  /*b700*/  LOP3.LUT R2, R0, 0x38, R5, 0xf8, !PT ;  /* 0x0000003800027812 */ /* 0x000fe400078ef805 */
[----:B------:R-:W-:Y:S02]  /*b710*/  SHF.L.U32 R0, R4, 0xa, RZ ;  /* 0x0000000a04007819 */ /* 0x000fe400000006ff */
[----:B------:R-:W-:Y:S02]  /*b720*/  LOP3.LUT R3, R3, R49, RZ, 0x3c, !PT ;  /* 0x0000003103037212 */ /* 0x000fe400078e3cff */
[----:B------:R-:W-:-:S02]  /*b730*/  LOP3.LUT R6, R6, 0xffffe000, RZ, 0xc0, !PT ;  /* 0xffffe00006067812 */ /* 0x000fc400078ec0ff */
[----:B------:R-:W-:Y:S02]  /*b740*/  LOP3.LUT R2, R2, R49, RZ, 0x3c, !PT ;  /* 0x0000003102027212 */ /* 0x000fe400078e3cff */
[----:B------:R-:W-:Y:S02]  /*b750*/  LOP3.LUT R0, R0, 0x7fffe000, RZ, 0xc0, !PT ;  /* 0x7fffe00000007812 */ /* 0x000fe400078ec0ff */
[--C-:B------:R-:W-:Y:S02]  /*b760*/  IADD3 R3, R3, R6, R18.reuse ;  /* 0x0000000603037210 */ /* 0x100fe40007ffe012 */
[----:B------:R-:W-:Y:S01]  /*b770*/  IADD3 R0, R2, R0, R18 ;  /* 0x0000000002007210 */ /* 0x000fe20007ffe012 */
[--C-:B------:R-:W-:Y:S01]  /*b780*/  HADD2.F32 R2, -RZ, R51.reuse.H0_H0 ;  /* 0x20000033ff027230 */ /* 0x100fe20000004100 */
[----:B------:R-:W-:Y:S02]  /*b790*/  LEA R30, R3, 0x10080, 0x1 ;  /* 0x00010080031e7811 */ /* 0x000fe400078e08ff */
[----:B------:R-:W-:Y:S01]  /*b7a0*/  SHF.L.U32 R27, R0, 0x1, RZ ;  /* 0x00000001001b7819 */ /* 0x000fe200000006ff */
[----:B------:R-:W-:-:S02]  /*b7b0*/  HADD2.F32 R0, -RZ, R51.H1_H1 ;  /* 0x30000033ff007230 */ /* 0x000fc40000004100 */
[----:B------:R-:W1:Y:S04]  /*b7c0*/  LDS.128 R4, [R30] ;  /* 0x000000001e047984 */ /* 0x000e680000000c00 */
[----:B------:R-:W2:Y:S01]  /*b7d0*/  LDS.128 R8, [R27+0x10080] ;  /* 0x010080001b087984 */ /* 0x000ea20000000c00 */
[--C-:B-1----:R-:W-:Y:S02]  /*b7e0*/  HADD2.F32 R17, -RZ, R4.reuse.H0_H0 ;  /* 0x20000004ff117230 */ /* 0x102fe40000004100 */
[----:B------:R-:W-:Y:S02]  /*b7f0*/  HADD2.F32 R16, -RZ, R4.H1_H1 ;  /* 0x30000004ff107230 */ /* 0x000fe40000004100 */
[----:B--2---:R-:W-:Y:S02]  /*b800*/  HADD2.F32 R4, -RZ, R8.H0_H0 ;  /* 0x20000008ff047230 */ /* 0x004fe40000004100 */
[----:B------:R-:W-:-:S02]  /*b810*/  HADD2.F32 R23, -RZ, R7.H0_H0 ;  /* 0x20000007ff177230 */ /* 0x000fc40000004100 */
[----:B------:R-:W-:Y:S01]  /*b820*/  HADD2.F32 R22, -RZ, R7.H1_H1 ;  /* 0x30000007ff167230 */ /* 0x000fe20000004100 */
[CC--:B------:R-:W-:Y:S01]  /*b830*/  FMUL.FTZ R7, R2.reuse, R17.reuse ;  /* 0x0000001102077220 */ /* 0x0c0fe20000410000 */
[--C-:B------:R-:W-:Y:S01]  /*b840*/  HADD2.F32 R15, -RZ, R11.reuse.H0_H0 ;  /* 0x2000000bff0f7230 */ /* 0x100fe20000004100 */
[----:B------:R-:W-:Y:S01]  /*b850*/  FMUL.FTZ R33, R2, R4 ;  /* 0x0000000402217220 */ /* 0x000fe20000410000 */
[----:B------:R-:W-:Y:S01]  /*b860*/  HADD2.F32 R14, -RZ, R11.H1_H1 ;  /* 0x3000000bff0e7230 */ /* 0x000fe20000004100 */
[----:B------:R-:W-:Y:S01]  /*b870*/  FMUL.FTZ R2, R0, R16 ;  /* 0x0000001000027220 */ /* 0x000fe20000410000 */
[--C-:B------:R-:W-:Y:S01]  /*b880*/  HADD2.F32 R19, -RZ, R5.reuse.H0_H0 ;  /* 0x20000005ff137230 */ /* 0x100fe20000004100 */
[C---:B------:R-:W-:Y:S01]  /*b890*/  FFMA.FTZ R36, R13.reuse, R4, R7 ;  /* 0x000000040d247223 */ /* 0x040fe20000010007 */
[----:B------:R-:W-:Y:S01]  /*b8a0*/  HADD2.F32 R18, -RZ, R5.H1_H1 ;  /* 0x30000005ff127230 */ /* 0x000fe20000004100 */
[----:B------:R-:W-:Y:S01]  /*b8b0*/  FFMA.FTZ R13, R13, R17, -R33 ;  /* 0x000000110d0d7223 */ /* 0x000fe20000010821 */
[----:B------:R-:W-:-:S02]  /*b8c0*/  HADD2.F32 R3, -RZ, R8.H1_H1 ;  /* 0x30000008ff037230 */ /* 0x000fc40000004100 */
[----:B------:R-:W-:Y:S02]  /*b8d0*/  HADD2.F32 R11, -RZ, R56.H0_H0 ;  /* 0x20000038ff0b7230 */ /* 0x000fe40000004100 */
[----:B------:R-:W-:Y:S01]  /*b8e0*/  HADD2.F32 R5, -RZ, R53.H0_H0 ;  /* 0x20000035ff057230 */ /* 0x000fe20000004100 */
[-C--:B------:R-:W-:Y:S01]  /*b8f0*/  FMUL.FTZ R32, R0, R3.reuse ;  /* 0x0000000300207220 */ /* 0x080fe20000410000 */
[--C-:B------:R-:W-:Y:S01]  /*b900*/  HADD2.F32 R21, -RZ, R6.reuse.H0_H0 ;  /* 0x20000006ff157230 */ /* 0x100fe20000004100 */
[----:B------:R-:W-:Y:S01]  /*b910*/  FFMA.FTZ R35, R11, R3, R2 ;  /* 0x000000030b237223 */ /* 0x000fe20000010002 */
[----:B------:R-:W-:Y:S01]  /*b920*/  HADD2.F32 R20, -RZ, R6.H1_H1 ;  /* 0x30000006ff147230 */ /* 0x000fe20000004100 */
[----:B------:R-:W-:Y:S01]  /*b930*/  FMUL.FTZ R4, R5, R19 ;  /* 0x0000001305047220 */ /* 0x000fe20000410000 */
[--C-:B------:R-:W-:Y:S02]  /*b940*/  HADD2.F32 R8, -RZ, R10.reuse.H0_H0 ;  /* 0x2000000aff087230 */ /* 0x100fe40000004100 */
[----:B------:R-:W-:-:S02]  /*b950*/  HADD2.F32 R12, -RZ, R10.H1_H1 ;  /* 0x3000000aff0c7230 */ /* 0x000fc40000004100 */
[----:B------:R-:W-:Y:S02]  /*b960*/  HADD2.F32 R6, -RZ, R9.H0_H0 ;  /* 0x20000009ff067230 */ /* 0x000fe40000004100 */
[----:B------:R-:W-:Y:S02]  /*b970*/  HADD2.F32 R10, -RZ, R57.H0_H0 ;  /* 0x20000039ff0a7230 */ /* 0x000fe40000004100 */
[----:B------:R-:W-:Y:S01]  /*b980*/  HADD2.F32 R2, -RZ, R53.H1_H1 ;  /* 0x30000035ff027230 */ /* 0x000fe20000004100 */
[-C--:B------:R-:W-:Y:S01]  /*b990*/  FMUL.FTZ R29, R5, R6.reuse ;  /* 0x00000006051d7220 */ /* 0x080fe20000410000 */
[----:B------:R-:W-:Y:S01]  /*b9a0*/  HADD2.F32 R0, -RZ, R54.H0_H0 ;  /* 0x20000036ff007230 */ /* 0x000fe20000004100 */
[----:B------:R-:W-:Y:S01]  /*b9b0*/  FFMA.FTZ R34, R10, R6, R4 ;  /* 0x000000060a227223 */ /* 0x000fe20000010004 */
[----:B------:R-:W-:Y:S01]  /*b9c0*/  HADD2.F32 R9, -RZ, R9.H1_H1 ;  /* 0x30000009ff097230 */ /* 0x000fe20000004100 */
[----:B------:R-:W-:Y:S01]  /*b9d0*/  FMUL.FTZ R5, R2, R18 ;  /* 0x0000001202057220 */ /* 0x000fe20000410000 */
[----:B------:R-:W-:Y:S01]  /*b9e0*/  HADD2.F32 R7, -RZ, R57.H1_H1 ;  /* 0x30000039ff077230 */ /* 0x000fe20000004100 */
[----:B------:R-:W-:Y:S01]  /*b9f0*/  FMUL.FTZ R4, R0, R21 ;  /* 0x0000001500047220 */ /* 0x000fe20000410000 */
[----:B------:R-:W-:Y:S01]  /*ba00*/  HADD2.F32 R6, -RZ, R58.H0_H0 ;  /* 0x2000003aff067230 */ /* 0x000fe20000004100 */
[-C--:B------:R-:W-:Y:S01]  /*ba10*/  FMUL.FTZ R26, R2, R9.reuse ;  /* 0x00000009021a7220 */ /* 0x080fe20000410000 */
[----:B------:R-:W-:Y:S01]  /*ba20*/  HADD2.F32 R3, -RZ, R54.H1_H1 ;  /* 0x30000036ff037230 */ /* 0x000fe20000004100 */
[----:B------:R-:W-:Y:S01]  /*ba30*/  FFMA.FTZ R31, R7, R9, R5 ;  /* 0x00000009071f7223 */ /* 0x000fe20000010005 */
[----:B------:R-:W-:Y:S01]  /*ba40*/  HADD2.F32 R5, -RZ, R58.H1_H1 ;  /* 0x3000003aff057230 */ /* 0x000fe20000004100 */
[----:B------:R-:W-:Y:S01]  /*ba50*/  FFMA.FTZ R28, R6, R8, R4 ;  /* 0x00000008061c7223 */ /* 0x000fe20000010004 */
[----:B------:R-:W-:Y:S01]  /*ba60*/  HADD2.F32 R2, -RZ, R56.H1_H1 ;  /* 0x30000038ff027230 */ /* 0x000fe20000004100 */
[----:B------:R-:W-:-:S02]  /*ba70*/  FMUL.FTZ R4, R3, R20 ;  /* 0x0000001403047220 */ /* 0x000fc40000410000 */
[----:B------:R-:W-:Y:S01]  /*ba80*/  FMUL.FTZ R25, R0, R8 ;  /* 0x0000000800197220 */ /* 0x000fe20000410000 */
[----:B------:R-:W-:Y:S01]  /*ba90*/  HADD2.F32 R0, -RZ, R55.H1_H1 ;  /* 0x30000037ff007230 */ /* 0x000fe20000004100 */
[-C--:B------:R-:W-:Y:S01]  /*baa0*/  FMUL.FTZ R24, R3, R12.reuse ;  /* 0x0000000c03187220 */ /* 0x080fe20000410000 */
[--C-:B------:R-:W-:Y:S01]  /*bab0*/  HADD2.F32 R3, -RZ, R59.reuse.H0_H0 ;  /* 0x2000003bff037230 */ /* 0x100fe20000004100 */
[----:B------:R-:W-:Y:S01]  /*bac0*/  FFMA.FTZ R12, R5, R12, R4 ;  /* 0x0000000c050c7223 */ /* 0x000fe20000010004 */
[----:B------:R-:W-:Y:S01]  /*bad0*/  HADD2.F32 R4, -RZ, R59.H1_H1 ;  /* 0x3000003bff047230 */ /* 0x000fe20000004100 */
[----:B------:R-:W-:Y:S02]  /*bae0*/  FMUL.FTZ R8, R2, R23 ;  /* 0x0000001702087220 */ /* 0x000fe40000410000 */
[----:B------:R-:W-:Y:S02]  /*baf0*/  FMUL.FTZ R9, R0, R22 ;  /* 0x0000001600097220 */ /* 0x000fe40000410000 */
[----:B------:R-:W-:-:S02]  /*bb00*/  FMUL.FTZ R2, R2, R15 ;  /* 0x0000000f02027220 */ /* 0x000fc40000410000 */
[-C--:B------:R-:W-:Y:S02]  /*bb10*/  FMUL.FTZ R0, R0, R14.reuse ;  /* 0x0000000e00007220 */ /* 0x080fe40000410000 */
[----:B------:R-:W-:Y:S02]  /*bb20*/  FFMA.FTZ R15, R4, R15, R8 ;  /* 0x0000000f040f7223 */ /* 0x000fe40000010008 */
[----:B------:R-:W-:Y:S02]  /*bb30*/  FFMA.FTZ R14, R3, R14, R9 ;  /* 0x0000000e030e7223 */ /* 0x000fe40000010009 */
        /* <DEDUP_REMOVED lines=15> */
[----:B------:R1:W-:Y:S04]  /*bc30*/  STS.128 [R30], R8 ;  /* 0x000000081e007388 */ /* 0x0003e80000000c00 */
[----:B------:R1:W-:Y:S02]  /*bc40*/  STS.128 [R27+0x10080], R4 ;  /* 0x010080041b007388 */ /* 0x0003e40000000c00 */
.L_x_219:
[----:B------:R-:W-:Y:S05]  /*bc50*/  BSYNC B1 ;  /* 0x0000000000017941 */ /* 0x000fea0003800000 */
.L_x_218:
[----:B------:R-:W-:Y:S01]  /*bc60*/  IADD3 R0, R198, 0x40, RZ ;  /* 0x00000040c6007810 */ /* 0x000fe20007ffe0ff */
[----:B------:R-:W-:Y:S03]  /*bc70*/  BSSY B1, `(.L_x_222) ;  /* 0x00000bb000017945 */ /* 0x000fe60003800000 */
[----:B------:R-:W-:-:S13]  /*bc80*/  ISETP.GE.AND P0, PT, R0, R41, PT ;  /* 0x000000290000720c */ /* 0x000fda0003f06270 */
[----:B------:R-:W-:Y:S05]  /*bc90*/  @P0 BRA `(.L_x_223) ;  /* 0x00000b8000000947 */ /* 0x000fea0003800000 */
[----:B------:R-:W-:Y:S01]  /*bca0*/  ISETP.GE.AND P0, PT, R132, c[0x0][0x27c], PT ;  /* 0x00009f0084007a0c */ /* 0x000fe20003f06270 */
[----:B------:R-:W-:Y:S01]  /*bcb0*/  BSSY B0, `(.L_x_224) ;  /* 0x000005d000007945 */ /* 0x000fe20003800000 */
[----:B------:R-:W-:-:S11]  /*bcc0*/  SHF.R.U32.HI R37, RZ, 0x3, R243 ;  /* 0x00000003ff257819 */ /* 0x000fd600000116f3 */
[----:B------:R-:W-:Y:S05]  /*bcd0*/  @P0 BRA `(.L_x_225) ;  /* 0x000005a000000947 */ /* 0x000fea0003800000 */
[----:B------:R-:W-:Y:S01]  /*bce0*/  MOV R3, c[0x0][0x27c] ;  /* 0x00009f0000037a02 */ /* 0x000fe20000000f00 */
[----:B------:R-:W-:Y:S01]  /*bcf0*/  HADD2.F32 R13, -RZ, R45.H0_H0 ;  /* 0x2000002dff0d7230 */ /* 0x000fe20000004100 */
[----:B------:R-:W-:Y:S02]  /*bd00*/  LOP3.LUT R0, R243, 0x38, R132, 0xf8, !PT ;  /* 0x00000038f3007812 */ /* 0x000fe400078ef884 */
[----:B------:R-:W-:-:S04]  /*bd10*/  LEA.HI R3, R3, R216, RZ, 0x1d ;  /* 0x000000d803037211 */ /* 0x000fc800078fe8ff */
[----:B-1----:R-:W-:Y:S02]  /*bd20*/  SHF.R.S32.HI R4, RZ, 0x1f, R3 ;  /* 0x0000001fff047819 */ /* 0x002fe40000011403 */
        /* <DEDUP_REMOVED lines=16> */
[--C-:B------:R-:W-:Y:S02]  /*be30*/  HADD2.F32 R23, -RZ, R7.reuse.H0_H0 ;  /* 0x20000007ff177230 */ /* 0x100fe40000004100 */
[--C-:B--2---:R-:W-:Y:S02]  /*be40*/  HADD2.F32 R4, -RZ, R8.reuse.H0_H0 ;  /* 0x20000008ff047230 */ /* 0x104fe40000004100 */
        /* <DEDUP_REMOVED lines=67> */
.L_x_225:
[----:B------:R-:W-:Y:S05]  /*c280*/  BSYNC B0 ;  /* 0x0000000000007941 */ /* 0x000fea0003800000 */
.L_x_224:
[----:B------:R-:W-:-:S13]  /*c290*/  ISETP.GE.AND P0, PT, R134, c[0x0][0x27c], PT ;  /* 0x00009f0086007a0c */ /* 0x000fda0003f06270 */
[----:B------:R-:W-:Y:S05]  /*c2a0*/  @P0 BRA `(.L_x_223) ;  /* 0x0000057000000947 */ /* 0x000fea0003800000 */
[----:B------:R-:W-:Y:S01]  /*c2b0*/  MOV R0, c[0x0][0x27c] ;  /* 0x00009f0000007a02 */ /* 0x000fe20000000f00 */
[----:B-1----:R-:W1:Y:S01]  /*c2c0*/  LDS.128 R4, [R247] ;  /* 0x00000000f7047984 */ /* 0x002e620000000c00 */
[----:B------:R-:W-:Y:S02]  /*c2d0*/  HADD2.F32 R13, -RZ, R55.H0_H0 ;  /* 0x20000037ff0d7230 */ /* 0x000fe40000004100 */
[----:B------:R-:W-:-:S04]  /*c2e0*/  LEA.HI R0, R0, R52, RZ, 0x1d ;  /* 0x0000003400007211 */ /* 0x000fc800078fe8ff */
        /* <DEDUP_REMOVED lines=23> */
[--C-:B------:R-:W-:Y:S02]  /*c460*/  HADD2.F32 R15, -RZ, R11.reuse.H0_H0 ;  /* 0x2000000bff0f7230 */ /* 0x100fe40000004100 */
[----:B------:R-:W-:Y:S01]  /*c470*/  HADD2.F32 R14, -RZ, R11.H1_H1 ;  /* 0x3000000bff0e7230 */ /* 0x000fe20000004100 */
[----:B------:R-:W-:Y:S01]  /*c480*/  FMUL.FTZ R32, R2, R4 ;  /* 0x0000000402207220 */ /* 0x000fe20000410000 */
[----:B------:R-:W-:Y:S01]  /*c490*/  HADD2.F32 R3, -RZ, R8.H1_H1 ;  /* 0x30000008ff037230 */ /* 0x000fe20000004100 */
[C---:B------:R-:W-:Y:S01]  /*c4a0*/  FMUL.FTZ R2, R0.reuse, R16 ;  /* 0x0000001000027220 */ /* 0x040fe20000410000 */
[----:B------:R-:W-:Y:S01]  /*c4b0*/  HADD2.F32 R11, -RZ, R56.H0_H0 ;  /* 0x20000038ff0b7230 */ /* 0x000fe20000004100 */
[----:B------:R-:W-:Y:S01]  /*c4c0*/  FFMA.FTZ R35, R13, R4, R7 ;  /* 0x000000040d237223 */ /* 0x000fe20000010007 */
[--C-:B------:R-:W-:Y:S01]  /*c4d0*/  HADD2.F32 R8, -RZ, R10.reuse.H0_H0 ;  /* 0x2000000aff087230 */ /* 0x100fe20000004100 */
[----:B------:R-:W-:Y:S01]  /*c4e0*/  FMUL.FTZ R4, R5, R19 ;  /* 0x0000001305047220 */ /* 0x000fe20000410000 */
[----:B------:R-:W-:Y:S01]  /*c4f0*/  HADD2.F32 R12, -RZ, R10.H1_H1 ;  /* 0x3000000aff0c7230 */ /* 0x000fe20000004100 */
[-C--:B------:R-:W-:Y:S01]  /*c500*/  FFMA.FTZ R34, R11, R3.reuse, R2 ;  /* 0x000000030b227223 */ /* 0x080fe20000010002 */
[----:B------:R-:W-:Y:S01]  /*c510*/  HADD2.F32 R6, -RZ, R9.H0_H0 ;  /* 0x20000009ff067230 */ /* 0x000fe20000004100 */
[----:B------:R-:W-:Y:S01]  /*c520*/  FMUL.FTZ R31, R0, R3 ;  /* 0x00000003001f7220 */ /* 0x000fe20000410000 */
[----:B------:R-:W-:Y:S01]  /*c530*/  HADD2.F32 R10, -RZ, R57.H0_H0 ;  /* 0x20000039ff0a7230 */ /* 0x000fe20000004100 */
[----:B------:R-:W-:Y:S01]  /*c540*/  FFMA.FTZ R13, R13, R17, -R32 ;  /* 0x000000110d0d7223 */ /* 0x000fe20000010820 */
        /* <DEDUP_REMOVED lines=45> */
.L_x_223:
[----:B------:R-:W-:Y:S05]  /*c820*/  BSYNC B1 ;  /* 0x0000000000017941 */ /* 0x000fea0003800000 */
.L_x_222:
[----:B------:R-:W-:-:S04]  /*c830*/  IADD3 R0, R198, 0x60, RZ ;  /* 0x00000060c6007810 */ /* 0x000fc80007ffe0ff */
        /* <DEDUP_REMOVED lines=96> */
.L_x_227:
[----:B------:R-:W-:Y:S05]  /*ce40*/  BSYNC B0 ;  /* 0x0000000000007941 */ /* 0x000fea0003800000 */
.L_x_226:
        /* <DEDUP_REMOVED lines=89> */
.L_x_205:
[----:B------:R-:W-:Y:S05]  /*d3e0*/  BSYNC B2 ;  /* 0x0000000000027941 */ /* 0x000fea0003800000 */
.L_x_177:
[----:B------:R-:W-:-:S04]  /*d3f0*/  DEPBAR.LE SB0, 0x0 ;  /* 0x000080000000791a */ /* 0x000fc80000000000 */
[----:B------:R-:W-:Y:S01]  /*d400*/  BAR.SYNC.DEFER_BLOCKING 0x0 ;  /* 0x0000000000007b1d */ /* 0x000fe20000010000 */
[----:B------:R-:W-:Y:S01]  /*d410*/  IMAD R0, R61, c[0x0][0x208], RZ ;  /* 0x000082003d007a24 */ /* 0x000fe200078e02ff */
[----:B------:R-:W-:Y:S01]  /*d420*/  LOP3.LUT P6, RZ, R219, 0x4, RZ, 0xc0, !PT ;  /* 0x00000004dbff7812 */ /* 0x000fe200078cc0ff */
[----:B-1----:R-:W-:Y:S01]  /*d430*/  IMAD.WIDE.U32 R2, R77, c[0x0][0x208], RZ ;  /* 0x000082004d027a25 */ /* 0x002fe200078e00ff */
[----:B------:R-:W-:-:S03]  /*d440*/  IADD3 R220, R115, -0x2, RZ ;  /* 0xfffffffe73dc7810 */ /* 0x000fc60007ffe0ff */
[C---:B------:R-:W-:Y:S01]  /*d450*/  IMAD R4, R77.reuse, c[0x0][0x20c], R0 ;  /* 0x000083004d047a24 */ /* 0x040fe200078e0200 */
[----:B------:R-:W-:Y:S01]  /*d460*/  LEA R0, P0, R2, R214, 0x5 ;  /* 0x000000d602007211 */ /* 0x000fe200078028ff */
[----:B------:R-:W-:Y:S02]  /*d470*/  IMAD R76, R77, -0x20, R131 ;  /* 0xffffffe04d4c7824 */ /* 0x000fe400078e0283 */
[----:B------:R-:W-:-:S05]  /*d480*/  IMAD.IADD R3, R3, 0x1, R4 ;  /* 0x0000000103037824 */ /* 0x000fca00078e0204 */
[----:B------:R-:W-:Y:S02]  /*d490*/  LEA.HI.X R2, R2, R218, R3, 0x5, P0 ;  /* 0x000000da02027211 */ /* 0x000fe400000f2c03 */
[----:B------:R-:W-:-:S04]  /*d4a0*/  LEA R4, P0, R0, c[0x0][0x1f8], 0x1 ;  /* 0x00007e0000047a11 */ /* 0x000fc800078008ff */
[----:B------:R-:W-:Y:S01]  /*d4b0*/  R2P PR, R216, 0x6 ;  /* 0x00000006d8007804 */ /* 0x000fe20000000000 */
[----:B------:R-:W-:Y:S01]  /*d4c0*/  LDSM.16.M88.4 R12, [R182] ;  /* 0x00000000b60c783b */ /* 0x000fe20000000200 */
[----:B------:R-:W-:Y:S01]  /*d4d0*/  LEA.HI.X R5, R0, c[0x0][0x1fc], R2, 0x1, P0 ;  /* 0x00007f0000057a11 */ /* 0x000fe200000f0c02 */
[----:B------:R-:W-:Y:S01]  /*d4e0*/  IMAD.MOV.U32 R2, RZ, RZ, 0x40 ;  /* 0x00000040ff027424 */ /* 0x000fe200078e00ff */
[----:B------:R-:W-:Y:S01]  /*d4f0*/  LOP3.LUT R0, R60, 0x1, RZ, 0xc0, !PT ;  /* 0x000000013c007812 */ /* 0x000fe200078ec0ff */
[----:B--2-4-:R-:W1:Y:S01]  /*d500*/  LDSM.16.M88.4 R20, [R176] ;  /* 0x00000000b014783b */ /* 0x014e620000000200 */
[----:B------:R-:W-:Y:S02]  /*d510*/  ISETP.GT.AND P0, PT, R76, R198, PT ;  /* 0x000000c64c00720c */ /* 0x000fe40003f04270 */
[----:B------:R-:W-:Y:S01]  /*d520*/  LOP3.LUT P3, RZ, R60, 0x2, RZ, 0xc0, !PT ;  /* 0x000000023cff7812 */ /* 0x000fe2000786c0ff */
[----:B------:R-:W-:Y:S01]  /*d530*/  LDSM.16.M88.4 R8, [R183] ;  /* 0x00000000b708783b */ /* 0x000fe20000000200 */
[----:B------:R-:W-:-:S02]  /*d540*/  ISETP.NE.U32.OR P0, PT, R0, 0x1, !P0 ;  /* 0x000000010000780c */ /* 0x000fc40004705470 */
[C---:B------:R-:W-:Y:S01]  /*d550*/  IADD3 R0, R176.reuse, 0x20, RZ ;  /* 0x00000020b0007810 */ /* 0x040fe20007ffe0ff */
[----:B------:R-:W2:Y:S01]  /*d560*/  LDSM.16.M88.4 R40, [R176+0x800] ;  /* 0x00080000b028783b */ /* 0x000ea20000000200 */
[----:B------:R-:W-:Y:S02]  /*d570*/  @P1 IADD3 R0, R176, -0x20, RZ ;  /* 0xffffffe0b0001810 */ /* 0x000fe40007ffe0ff */
[----:B------:R-:W-:Y:S02]  /*d580*/  LOP3.LUT P1, RZ, R60, 0x4, RZ, 0xc0, !PT ;  /* 0x000000043cff7812 */ /* 0x000fe4000782c0ff */
[CC--:B------:R-:W-:Y:S01]  /*d590*/  ISETP.LE.OR P3, PT, R76.reuse, R198.reuse, !P3 ;  /* 0x000000c64c00720c */ /* 0x0c0fe20005f63670 */
[----:B------:R-:W3:Y:S01]  /*d5a0*/  LDSM.16.M88.4 R28, [R0] ;  /* 0x00000000001c783b */ /* 0x000ee20000000200 */
[----:B------:R-:W-:Y:S02]  /*d5b0*/  ISETP.LE.OR P1, PT, R76, R198, !P1 ;  /* 0x000000c64c00720c */ /* 0x000fe40004f23670 */
[----:B------:R-:W-:Y:S01]  /*d5c0*/  SEL R2, R2, 0xffffffc0, !P2 ;  /* 0xffffffc002027807 */ /* 0x000fe20005000000 */
[----:B------:R-:W4:Y:S04]  /*d5d0*/  LDSM.16.M88.4 R56, [R0+0x800] ;  /* 0x000800000038783b */ /* 0x000f280000000200 */
[----:B------:R-:W-:Y:S01]  /*d5e0*/  @!PT LDS RZ, [RZ] ;  /* 0x00000000fffff984 */ /* 0x000fe20000000800 */
[----:B------:R-:W-:Y:S01]  /*d5f0*/  @!PT LDS RZ, [RZ] ;  /* 0x00000000fffff984 */ /* 0x000fe20000000800 */
[----:B------:R-:W-:Y:S01]  /*d600*/  @!PT LDS RZ, [RZ] ;  /* 0x00000000fffff984 */ /* 0x000fe20000000800 */
[----:B------:R2:W-:Y:S01]  /*d610*/  LDGSTS.E.BYPASS.LTC128B.128 [R188+0x8080], [R4.64], !P0 ;  /* 0x0808000004bc7fae */ /* 0x0005e2000c101d46 */
[----:B------:R-:W-:Y:S01]  /*d620*/  LOP3.LUT P0, RZ, R60, 0x8, RZ, 0xc0, !PT ;  /* 0x000000083cff7812 */ /* 0x000fe2000780c0ff */
[----:B------:R-:W-:-:S02]  /*d630*/  IMAD.IADD R3, R176, 0x1, R2 ;  /* 0x00000001b0037824 */ /* 0x000fc400078e0202 */
[----:B------:R2:W-:Y:S01]  /*d640*/  LDGSTS.E.BYPASS.LTC128B.128 [R188+0x9080], [R4.64+0x80], !P3 ;  /* 0x0908008004bc7fae */ /* 0x0005e2000d901d46 */
[----:B------:R-:W-:Y:S01]  /*d650*/  ISETP.LE.OR P0, PT, R76, R198, !P0 ;  /* 0x000000c64c00720c */ /* 0x000fe20004703670 */
[----:B------:R-:W-:Y:S02]  /*d660*/  IMAD.IADD R177, R2, 0x1, R0 ;  /* 0x0000000102b17824 */ /* 0x000fe400078e0200 */
[----:B------:R3:W-:Y:S01]  /*d670*/  LDGSTS.E.BYPASS.LTC128B.128 [R188+0xa080], [R4.64+0x100], !P1 ;  /* 0x0a08010004bc7fae */ /* 0x0007e2000c901d46 */
[C---:B-1----:R-:W-:Y:S09]  /*d680*/  HMMA.16816.F32 R16, R12.reuse, R20, RZ ;  /* 0x000000140c10723c */ /* 0x042ff200000018ff */
[----:B------:R1:W-:Y:S04]  /*d690*/  LDGSTS.E.BYPASS.LTC128B.128 [R188+0xb080], [R4.64+0x180], !P0 ;  /* 0x0b08018004bc7fae */ /* 0x0003e8000c101d46 */
[----:B------:R-:W-:Y:S01]  /*d6a0*/  LDSM.16.M88.4 R44, [R3] ;  /* 0x00000000032c783b */ /* 0x000fe20000000200 */
[C---:B------:R-:W-:Y:S03]  /*d6b0*/  HMMA.16816.F32 R24, R12.reuse, R22, RZ ;  /* 0x000000160c18723c */ /* 0x040fe600000018ff */
[----:B------:R-:W-:Y:S04]  /*d6c0*/  LDSM.16.M88.4 R20, [R184] ;  /* 0x00000000b814783b */ /* 0x000fe80000000200 */
[----:B------:R-:W-:Y:S01]  /*d6d0*/  LDSM.16.M88.4 R48, [R177] ;  /* 0x00000000b130783b */ /* 0x000fe20000000200 */
[----:B--2---:R-:W-:Y:S03]  /*d6e0*/  HMMA.16816.F32 R32, R12, R40, RZ ;  /* 0x000000280c20723c */ /* 0x004fe600000018ff */
[----:B------:R-:W-:Y:S04]  /*d6f0*/  LDSM.16.M88.4 R52, [R3+0x800] ;  /* 0x000800000334783b */ /* 0x000fe80000000200 */
[----:B------:R-:W-:Y:S01]  /*d700*/  LDSM.16.M88.4 R60, [R176+0x1000] ;  /* 0x00100000b03c783b */ /* 0x000fe20000000200 */
[C---:B---3--:R-:W-:Y:S03]  /*d710*/  HMMA.16816.F32 R16, R8.reuse, R28, R16 ;  /* 0x0000001c0810723c */ /* 0x048fe60000001810 */
[----:B------:R-:W-:Y:S04]  /*d720*/  LDSM.16.M88.4 R68, [R0+0x1000] ;  /* 0x001000000044783b */ /* 0x000fe80000000200 */
[----:B-1----:R-:W1:Y:S01]  /*d730*/  LDSM.16.M88.4 R4, [R185] ;  /* 0x00000000b904783b */ /* 0x002e620000000200 */
[----:B------:R-:W-:Y:S03]  /*d740*/  HMMA.16816.F32 R36, R8, R30, R24 ;  /* 0x0000001e0824723c */ /* 0x000fe60000001818 */
[----:B------:R-:W2:Y:S04]  /*d750*/  LDSM.16.M88.4 R24, [R182+0x4000] ;  /* 0x00400000b618783b */ /* 0x000ea80000000200 */
[----:B------:R-:W-:Y:S01]  /*d760*/  LDSM.16.M88.4 R28, [R176+0x1800] ;  /* 0x00180000b01c783b */ /* 0x000fe20000000200 */
[----:B------:R-:W-:Y:S03]  /*d770*/  HMMA.16816.F32 R40, R12, R42, RZ ;  /* 0x0000002a0c28723c */ /* 0x000fe600000018ff */
[----:B------:R-:W-:Y:S04]  /*d780*/  LDSM.16.M88.4 R64, [R3+0x1000] ;  /* 0x001000000340783b */ /* 0x000fe80000000200 */
[----:B------:R-:W-:Y:S01]  /*d790*/  LDSM.16.M88.4 R72, [R177+0x2000] ;  /* 0x00200000b148783b */ /* 0x000fe20000000200 */
[C---:B----4-:R-:W-:Y:S03]  /*d7a0*/  HMMA.16816.F32 R32, R8.reuse, R56, R32 ;  /* 0x000000380820723c */ /* 0x050fe60000001820 */
[----:B------:R-:W0:Y:S11]  /*d7b0*/  LDGDEPBAR ;  /* 0x00000000000079af */ /* 0x000e360000000000 */
[----:B------:R-:W-:Y:S02]  /*d7c0*/  @!UPT UIADD3 URZ, URZ, URZ, URZ ;  /* 0x0000003f3f3ff290 */ /* 0x000fe4000fffe03f */
[----:B------:R-:W-:Y:S01]  /*d7d0*/  HMMA.16816.F32 R40, R8, R58, R40 ;  /* 0x0000003a0828723c */ /* 0x000fe20000001828 */
[----:B------:R-:W-:Y:S07]  /*d7e0*/  LDSM.16.M88.4 R56, [R177+0x1000] ;  /* 0x00100000b138783b */ /* 0x000fee0000000200 */
[C---:B-1----:R-:W-:Y:S08]  /*d7f0*/  HMMA.16816.F32 R16, R4.reuse, R44, R16 ;  /* 0x0000002c0410723c */ /* 0x042ff00000001810 */
[C---:B------:R-:W-:Y:S01]  /*d800*/  HMMA.16816.F32 R36, R4.reuse, R46, R36 ;  /* 0x0000002e0424723c */ /* 0x040fe20000001824 */
[----:B------:R-:W1:Y:S07]  /*d810*/  LDSM.16.M88.4 R44, [R177+0x800] ;  /* 0x00080000b12c783b */ /* 0x000e6e0000000200 */
[----:B------:R-:W-:Y:S08]  /*d820*/  HMMA.16816.F32 R32, R4, R52, R32 ;  /* 0x000000340420723c */ /* 0x000ff00000001820 */
[C---:B------:R-:W-:Y:S01]  /*d830*/  HMMA.16816.F32 R12, R20.reuse, R48, R16 ;  /* 0x00000030140c723c */ /* 0x040fe20000001810 */
[----:B------:R-:W3:Y:S07]  /*d840*/  LDSM.16.M88.4 R16, [R183+0x4000] ;  /* 0x00400000b710783b */ /* 0x000eee0000000200 */
[----:B------:R-:W-:Y:S01]  /*d850*/  HMMA.16816.F32 R36, R20, R50, R36 ;  /* 0x000000321424723c */ /* 0x000fe20000001824 */
[----:B------:R-:W-:Y:S07]  /*d860*/  LDSM.16.M88.4 R48, [R0+0x1800] ;  /* 0x001800000030783b */ /* 0x000fee0000000200 */
[----:B------:R-:W-:Y:S01]  /*d870*/  HMMA.16816.F32 R40, R4, R54, R40 ;  /* 0x000000360428723c */ /* 0x000fe20000001828 */
[----:B------:R-:W-:Y:S07]  /*d880*/  LDSM.16.M88.4 R52, [R3+0x1800] ;  /* 0x001800000334783b */ /* 0x000fee0000000200 */
[----:B--2---:R-:W-:Y:S01]  /*d890*/  HMMA.16816.F32 R8, R24, R60, R12 ;  /* 0x0000003c1808723c */ /* 0x004fe2000000180c */
[----:B------:R-:W2:Y:S07]  /*d8a0*/  LDSM.16.M88.4 R12, [R185+0x4000] ;  /* 0x00400000b90c783b */ /* 0x000eae0000000200 */
[----:B-1----:R-:W-:Y:S08]  /*d8b0*/  HMMA.16816.F32 R32, R20, R44, R32 ;  /* 0x0000002c1420723c */ /* 0x002ff00000001820 */
[----:B------:R-:W-:Y:S01]  /*d8c0*/  HMMA.16816.F32 R36, R24, R62, R36 ;  /* 0x0000003e1824723c */ /* 0x000fe20000001824 */
[----:B------:R-:W-:Y:S07]  /*d8d0*/  LDSM.16.M88.4 R60, [R3+0x2000] ;  /* 0x00200000033c783b */ /* 0x000fee0000000200 */
[----:B---3--:R-:W-:Y:S01]  /*d8e0*/  HMMA.16816.F32 R4, R16, R68, R8 ;  /* 0x000000441004723c */ /* 0x008fe20000001808 */
[----:B------:R-:W1:Y:S07]  /*d8f0*/  LDSM.16.M88.4 R8, [R184+0x4000] ;  /* 0x00400000b808783b */ /* 0x000e6e0000000200 */
[----:B------:R-:W-:Y:S01]  /*d900*/  HMMA.16816.F32 R40, R20, R46, R40 ;  /* 0x0000002e1428723c */ /* 0x000fe20000001828 */
[----:B------:R-:W-:Y:S07]  /*d910*/  LDSM.16.M88.4 R44, [R177+0x1800] ;  /* 0x00180000b12c783b */ /* 0x000fee0000000200 */
[----:B------:R-:W-:Y:S08]  /*d920*/  HMMA.16816.F32 R32, R24, R28, R32 ;  /* 0x0000001c1820723c */ /* 0x000ff00000001820 */
[----:B------:R-:W-:Y:S01]  /*d930*/  HMMA.16816.F32 R36, R16, R70, R36 ;  /* 0x000000461024723c */ /* 0x000fe20000001824 */
[----:B------:R-:W-:Y:S07]  /*d940*/  LDSM.16.M88.4 R68, [R176+0x2000] ;  /* 0x00200000b044783b */ /* 0x000fee0000000200 */
[----:B--2---:R-:W-:Y:S01]  /*d950*/  HMMA.16816.F32 R20, R12, R64, R4 ;  /* 0x000000400c14723c */ /* 0x004fe20000001804 */
[----:B------:R-:W2:Y:S07]  /*d960*/  LDSM.16.M88.4 R4, [R182+0x8000] ;  /* 0x00800000b604783b */ /* 0x000eae0000000200 */
[----:B------:R-:W-:Y:S01]  /*d970*/  HMMA.16816.F32 R40, R24, R30, R40 ;  /* 0x0000001e1828723c */ /* 0x000fe20000001828 */
[----:B------:R-:W-:Y:S04]  /*d980*/  LDSM.16.M88.4 R28, [R183+0x8000] ;  /* 0x00800000b71c783b */ /* 0x000fe80000000200 */
[----:B------:R-:W-:Y:S03]  /*d990*/  LDSM.16.M88.4 R24, [R185+0x8000] ;  /* 0x00800000b918783b */ /* 0x000fe60000000200 */
[----:B------:R-:W-:Y:S08]  /*d9a0*/  HMMA.16816.F32 R32, R16, R48, R32 ;  /* 0x000000301020723c */ /* 0x000ff00000001820 */
[----:B------:R-:W-:Y:S01]  /*d9b0*/  HMMA.16816.F32 R36, R12, R66, R36 ;  /* 0x000000420c24723c */ /* 0x000fe20000001824 */
[----:B------:R-:W3:Y:S07]  /*d9c0*/  LDSM.16.M88.4 R64, [R0+0x2000] ;  /* 0x002000000040783b */ /* 0x000eee0000000200 */
[----:B-1----:R-:W-:Y:S08]  /*d9d0*/  HMMA.16816.F32 R20, R8, R56, R20 ;  /* 0x000000380814723c */ /* 0x002ff00000001814 */
[----:B------:R-:W-:Y:S01]  /*d9e0*/  HMMA.16816.F32 R40, R16, R50, R40 ;  /* 0x000000321028723c */ /* 0x000fe20000001828 */
[----:B------:R-:W1:Y:S07]  /*d9f0*/  LDSM.16.M88.4 R48, [R176+0x2800] ;  /* 0x00280000b030783b */ /* 0x000e6e0000000200 */
[----:B------:R-:W-:Y:S08]  /*da00*/  HMMA.16816.F32 R32, R12, R52, R32 ;  /* 0x000000340c20723c */ /* 0x000ff00000001820 */
[----:B------:R-:W-:Y:S01]  /*da10*/  HMMA.16816.F32 R36, R8, R58, R36 ;  /* 0x0000003a0824723c */ /* 0x000fe20000001824 */
[----:B------:R-:W4:Y:S07]  /*da20*/  LDSM.16.M88.4 R56, [R0+0x2800] ;  /* 0x002800000038783b */ /* 0x000f2e0000000200 */
[----:B--2---:R-:W-:Y:S01]  /*da30*/  HMMA.16816.F32 R16, R4, R68, R20 ;  /* 0x000000440410723c */ /* 0x004fe20000001814 */
[----:B------:R-:W2:Y:S07]  /*da40*/  LDSM.16.M88.4 R20, [R184+0x8000] ;  /* 0x00800000b814783b */ /* 0x000eae0000000200 */
[----:B------:R-:W-:Y:S01]  /*da50*/  HMMA.16816.F32 R40, R12, R54, R40 ;  /* 0x000000360c28723c */ /* 0x000fe20000001828 */
[----:B------:R-:W-:Y:S07]  /*da60*/  LDSM.16.M88.4 R52, [R177+0x2800] ;  /* 0x00280000b134783b */ /* 0x000fee0000000200 */
[----:B------:R-:W-:Y:S08]  /*da70*/  HMMA.16816.F32 R32, R8, R44, R32 ;  /* 0x0000002c0820723c */ /* 0x000ff00000001820 */
[----:B------:R-:W-:Y:S01]  /*da80*/  HMMA.16816.F32 R36, R4, R70, R36 ;  /* 0x000000460424723c */ /* 0x000fe20000001824 */
[----:B------:R-:W-:Y:S07]  /*da90*/  LDSM.16.M88.4 R68, [R0+0x3000] ;  /* 0x003000000044783b */ /* 0x000fee0000000200 */
[----:B---3--:R-:W-:Y:S01]  /*daa0*/  HMMA.16816.F32 R12, R28, R64, R16 ;  /* 0x000000401c0c723c */ /* 0x008fe20000001810 */
[----:B------:R-:W-:Y:S07]  /*dab0*/  LDSM.16.M88.4 R16, [R182+0xc000] ;  /* 0x00c00000b610783b */ /* 0x000fee0000000200 */
[----:B------:R-:W-:Y:S01]  /*dac0*/  HMMA.16816.F32 R40, R8, R46, R40 ;  /* 0x0000002e0828723c */ /* 0x000fe20000001828 */
[----:B------:R-:W3:Y:S07]  /*dad0*/  LDSM.16.M88.4 R44, [R3+0x2800] ;  /* 0x00280000032c783b */ /* 0x000eee0000000200 */
[----:B-1----:R-:W-:Y:S08]  /*dae0*/  HMMA.16816.F32 R32, R4, R48, R32 ;  /* 0x000000300420723c */ /* 0x002ff00000001820 */
[----:B------:R-:W-:Y:S01]  /*daf0*/  HMMA.16816.F32 R36, R28, R66, R36 ;  /* 0x000000421c24723c */ /* 0x000fe20000001824 */
[----:B------:R-:W1:Y:S07]  /*db00*/  LDSM.16.M88.4 R64, [R176+0x3000] ;  /* 0x00300000b040783b */ /* 0x000e6e0000000200 */
[----:B------:R-:W-:Y:S01]  /*db10*/  HMMA.16816.F32 R8, R24, R60, R12 ;  /* 0x0000003c1808723c */ /* 0x000fe2000000180c */
[----:B------:R-:W1:Y:S07]  /*db20*/  LDSM.16.M88.4 R12, [R183+0xc000] ;  /* 0x00c00000b70c783b */ /* 0x000e6e0000000200 */
[----:B------:R-:W-:Y:S01]  /*db30*/  HMMA.16816.F32 R40, R4, R50, R40 ;  /* 0x000000320428723c */ /* 0x000fe20000001828 */
[----:B------:R-:W1:Y:S07]  /*db40*/  LDSM.16.M88.4 R48, [R176+0x3800] ;  /* 0x00380000b030783b */ /* 0x000e6e0000000200 */
[----:B----4-:R-:W-:Y:S08]  /*db50*/  HMMA.16816.F32 R32, R28, R56, R32 ;  /* 0x000000381c20723c */ /* 0x010ff00000001820 */
[----:B------:R-:W-:Y:S01]  /*db60*/  HMMA.16816.F32 R36, R24, R62, R36 ;  /* 0x0000003e1824723c */ /* 0x000fe20000001824 */
[----:B------:R-:W-:Y:S07]  /*db70*/  LDSM.16.M88.4 R60, [R3+0x3000] ;  /* 0x00300000033c783b */ /* 0x000fee0000000200 */
[----:B--2---:R-:W-:Y:S01]  /*db80*/  HMMA.16816.F32 R4, R20, R72, R8 ;  /* 0x000000481404723c */ /* 0x004fe20000001808 */
[----:B------:R-:W2:Y:S07]  /*db90*/  LDSM.16.M88.4 R8, [R185+0xc000] ;  /* 0x00c00000b908783b */ /* 0x000eae0000000200 */
[----:B------:R-:W-:Y:S01]  /*dba0*/  HMMA.16816.F32 R40, R28, R58, R40 ;  /* 0x0000003a1c28723c */ /* 0x000fe20000001828 */
[----:B------:R-:W-:Y:S07]  /*dbb0*/  LDSM.16.M88.4 R56, [R177+0x3000] ;  /* 0x00300000b138783b */ /* 0x000fee0000000200 */
[----:B---3--:R-:W-:Y:S08]  /*dbc0*/  HMMA.16816.F32 R32, R24, R44, R32 ;  /* 0x0000002c1820723c */ /* 0x008ff00000001820 */
[----:B------:R-:W-:Y:S08]  /*dbd0*/  HMMA.16816.F32 R28, R20, R74, R36 ;  /* 0x0000004a141c723c */ /* 0x000ff00000001824 */
[----:B-1----:R-:W-:Y:S08]  /*dbe0*/  HMMA.16816.F32 R4, R16, R64, R4 ;  /* 0x000000401004723c */ /* 0x002ff00000001804 */
[----:B------:R-:W-:Y:S01]  /*dbf0*/  HMMA.16816.F32 R36, R24, R46, R40 ;  /* 0x0000002e1824723c */ /* 0x000fe20000001828 */
[----:B------:R-:W1:Y:S04]  /*dc00*/  LDSM.16.M88.4 R44, [R0+0x3800] ;  /* 0x00380000002c783b */ /* 0x000e680000000200 */
[----:B------:R-:W-:Y:S03]  /*dc10*/  LDSM.16.M88.4 R40, [R3+0x3800] ;  /* 0x003800000328783b */ /* 0x000fe60000000200 */
[----:B------:R-:W-:Y:S08]  /*dc20*/  HMMA.16816.F32 R32, R20, R52, R32 ;  /* 0x000000341420723c */ /* 0x000ff00000001820 */
[----:B------:R-:W-:Y:S08]  /*dc30*/  HMMA.16816.F32 R28, R16, R66, R28 ;  /* 0x00000042101c723c */ /* 0x000ff0000000181c */
[----:B------:R-:W-:Y:S01]  /*dc40*/  HMMA.16816.F32 R24, R12, R68, R4 ;  /* 0x000000440c18723c */ /* 0x000fe20000001804 */
[----:B------:R-:W3:Y:S07]  /*dc50*/  LDSM.16.M88.4 R4, [R184+0xc000] ;  /* 0x00c00000b804783b */ /* 0x000eee0000000200 */
[----:B------:R-:W-:Y:S08]  /*dc60*/  HMMA.16816.F32 R20, R20, R54, R36 ;  /* 0x000000361414723c */ /* 0x000ff00000001824 */
[----:B------:R-:W-:Y:S08]  /*dc70*/  HMMA.16816.F32 R36, R16, R48, R32 ;  /* 0x000000301024723c */ /* 0x000ff00000001820 */
[----:B------:R-:W-:Y:S08]  /*dc80*/  HMMA.16816.F32 R32, R12, R70, R28 ;  /* 0x000000460c20723c */ /* 0x000ff0000000181c */
[----:B--2---:R-:W-:Y:S08]  /*dc90*/  HMMA.16816.F32 R28, R8, R60, R24 ;  /* 0x0000003c081c723c */ /* 0x004ff00000001818 */
[----:B------:R-:W-:Y:S08]  /*dca0*/  HMMA.16816.F32 R16, R16, R50, R20 ;  /* 0x000000321010723c */ /* 0x000ff00000001814 */
[----:B-1----:R-:W-:Y:S08]  /*dcb0*/  HMMA.16816.F32 R20, R12, R44, R36 ;  /* 0x0000002c0c14723c */ /* 0x002ff00000001824 */
[----:B------:R-:W-:Y:S01]  /*dcc0*/  HMMA.16816.F32 R24, R8, R62, R32 ;  /* 0x0000003e0818723c */ /* 0x000fe20000001820 */
[----:B------:R-:W1:Y:S01]  /*dcd0*/  LDSM.16.M88.4 R32, [R177+0x3800] ;  /* 0x00380000b120783b */ /* 0x000e620000000200 */
[----:B------:R-:W-:-:S06]  /*dce0*/  DEPBAR.LE SB0, 0x0 ;  /* 0x000080000000791a */ /* 0x000fcc0000000000 */
[----:B---3--:R-:W-:Y:S08]  /*dcf0*/  HMMA.16816.F32 R28, R4, R56, R28 ;  /* 0x00000038041c723c */ /* 0x008ff0000000181c */
[----:B------:R-:W-:Y:S08]  /*dd00*/  HMMA.16816.F32 R12, R12, R46, R16 ;  /* 0x0000002e0c0c723c */ /* 0x000ff00000001810 */
[----:B------:R-:W-:Y:S08]  /*dd10*/  HMMA.16816.F32 R16, R8, R40, R20 ;  /* 0x000000280810723c */ /* 0x000ff00000001814 */
[----:B------:R-:W-:Y:S01]  /*dd20*/  HMMA.16816.F32 R20, R4, R58, R24 ;  /* 0x0000003a0414723c */ /* 0x000fe20000001818 */
[----:B------:R-:W-:-:S04]  /*dd30*/  FMUL.FTZ R0, R28, c[0x0][0x320] ;  /* 0x0000c8001c007a20 */ /* 0x000fc80000410000 */
[----:B------:R2:W3:Y:S03]  /*dd40*/  MUFU.TANH R26, R0 ;  /* 0x00000000001a7308 */ /* 0x0004e60000002400 */
[----:B------:R-:W-:Y:S08]  /*dd50*/  HMMA.16816.F32 R8, R8, R42, R12 ;  /* 0x0000002a0808723c */ /* 0x000ff0000000180c */
[----:B-1----:R-:W-:Y:S01]  /*dd60*/  HMMA.16816.F32 R12, R4, R32, R16 ;  /* 0x00000020040c723c */ /* 0x002fe20000001810 */
[----:B--2---:R-:W-:-:S04]  /*dd70*/  FMUL.FTZ R0, R29, c[0x0][0x320] ;  /* 0x0000c8001d007a20 */ /* 0x004fc80000410000 */
[----:B------:R1:W2:Y:S11]  /*dd80*/  MUFU.TANH R25, R0 ;  /* 0x0000000000197308 */ /* 0x0002b60000002400 */
[----:B------:R-:W-:Y:S01]  /*dd90*/  HMMA.16816.F32 R8, R4, R34, R8 ;  /* 0x000000220408723c */ /* 0x000fe20000001808 */
[----:B-1----:R-:W-:-:S04]  /*dda0*/  FMUL.FTZ R0, R30, c[0x0][0x320] ;  /* 0x0000c8001e007a20 */ /* 0x002fc80000410000 */
[----:B------:R1:W-:Y:S11]  /*ddb0*/  MUFU.TANH R24, R0 ;  /* 0x0000000000187308 */ /* 0x0003f60000002400 */
[----:B------:R-:W-:Y:S08]  /*ddc0*/  @!UPT UIADD3 URZ, URZ, URZ, URZ ;  /* 0x0000003f3f3ff290 */ /* 0x000ff0000fffe03f */
[----:B------:R-:W-:-:S04]  /*ddd0*/  FMUL.FTZ R2, R8, c[0x0][0x320] ;  /* 0x0000c80008027a20 */ /* 0x000fc80000410000 */
[----:B------:R-:W-:Y:S01]  /*dde0*/  MUFU.TANH R4, R2 ;  /* 0x0000000200047308 */ /* 0x000fe20000002400 */
[----:B-1----:R-:W-:-:S07]  /*ddf0*/  FMUL.FTZ R0, R31, c[0x0][0x320] ;  /* 0x0000c8001f007a20 */ /* 0x002fce0000410000 */
[----:B------:R1:W4:Y:S02]  /*de00*/  MUFU.TANH R3, R0 ;  /* 0x0000000000037308 */ /* 0x0003240000002400 */
[----:B-1----:R-:W-:-:S06]  /*de10*/  FMUL.FTZ R0, R20, c[0x0][0x320] ;  /* 0x0000c80014007a20 */ /* 0x002fcc0000410000 */
[----:B------:R1:W1:Y:S02]  /*de20*/  MUFU.TANH R17, R0 ;  /* 0x0000000000117308 */ /* 0x0002640000002400 */
[----:B-1----:R-:W-:-:S06]  /*de30*/  FMUL.FTZ R0, R21, c[0x0][0x320] ;  /* 0x0000c80015007a20 */ /* 0x002fcc0000410000 */
[----:B------:R1:W1:Y:S02]  /*de40*/  MUFU.TANH R21, R0 ;  /* 0x0000000000157308 */ /* 0x0002640000002400 */
[----:B-1----:R-:W-:-:S06]  /*de50*/  FMUL.FTZ R0, R22, c[0x0][0x320] ;  /* 0x0000c80016007a20 */ /* 0x002fcc0000410000 */
[----:B------:R1:W1:Y:S02]  /*de60*/  MUFU.TANH R20, R0 ;  /* 0x0000000000147308 */ /* 0x0002640000002400 */
[----:B-1----:R-:W-:-:S06]  /*de70*/  FMUL.FTZ R0, R23, c[0x0][0x320] ;  /* 0x0000c80017007a20 */ /* 0x002fcc0000410000 */
[----:B------:R1:W-:Y:S02]  /*de80*/  MUFU.TANH R19, R0 ;  /* 0x0000000000137308 */ /* 0x0003e40000002400 */
[----:B-1----:R-:W-:-:S06]  /*de90*/  FMUL.FTZ R0, R12, c[0x0][0x320] ;  /* 0x0000c8000c007a20 */ /* 0x002fcc0000410000 */
[----:B------:R1:W1:Y:S02]  /*dea0*/  MUFU.TANH R12, R0 ;  /* 0x00000000000c7308 */ /* 0x0002640000002400 */
[----:B-1----:R-:W-:-:S06]  /*deb0*/  FMUL.FTZ R0, R13, c[0x0][0x320] ;  /* 0x0000c8000d007a20 */ /* 0x002fcc0000410000 */
[----:B------:R1:W1:Y:S02]  /*dec0*/  MUFU.TANH R13, R0 ;  /* 0x00000000000d7308 */ /* 0x0002640000002400 */
[----:B-1----:R-:W-:-:S06]  /*ded0*/  FMUL.FTZ R0, R14, c[0x0][0x320] ;  /* 0x0000c8000e007a20 */ /* 0x002fcc0000410000 */
[----:B------:R1:W1:Y:S02]  /*dee0*/  MUFU.TANH R14, R0 ;  /* 0x00000000000e7308 */ /* 0x0002640000002400 */
[----:B-1----:R-:W-:Y:S01]  /*def0*/  IMAD.IADD R0, R76, 0x1, -R199 ;  /* 0x000000014c007824 */ /* 0x002fe200078e0ac7 */
[----:B------:R-:W-:Y:S04]  /*df00*/  BAR.SYNC.DEFER_BLOCKING 0x0 ;  /* 0x0000000000007b1d */ /* 0x000fe80000010000 */
[C---:B------:R-:W-:Y:S02]  /*df10*/  ISETP.GT.AND P1, PT, R0.reuse, RZ, PT ;  /* 0x000000ff0000720c */ /* 0x040fe40003f24270 */
[C---:B------:R-:W-:Y:S02]  /*df20*/  ISETP.GT.AND P0, PT, R0.reuse, 0x1, PT ;  /* 0x000000010000780c */ /* 0x040fe40003f04270 */
[----:B------:R-:W-:-:S02]  /*df30*/  ISETP.GT.AND P3, PT, R0, 0x8, PT ;  /* 0x000000080000780c */ /* 0x000fc40003f64270 */
[----:B---3--:R-:W-:Y:S02]  /*df40*/  FSEL R5, R26, -INF , P1 ;  /* 0xff8000001a057808 */ /* 0x008fe40000800000 */
[----:B--2---:R-:W-:Y:S02]  /*df50*/  FSEL R7, R25, -INF , P0 ;  /* 0xff80000019077808 */ /* 0x004fe40000000000 */
[----:B----4-:R-:W-:Y:S01]  /*df60*/  FSEL R18, R3, -INF , P0 ;  /* 0xff80000003127808 */ /* 0x010fe20000000000 */
[----:B------:R-:W-:Y:S01]  /*df70*/  FMUL.FTZ R3, R9, c[0x0][0x320] ;  /* 0x0000c80009037a20 */ /* 0x000fe20000410000 */
[C---:B------:R-:W-:Y:S02]  /*df80*/  ISETP.GT.AND P0, PT, R0.reuse, 0x9, PT ;  /* 0x000000090000780c */ /* 0x040fe40003f04270 */
[----:B------:R-:W-:Y:S02]  /*df90*/  FSEL R6, R17, -INF , P3 ;  /* 0xff80000011067808 */ /* 0x000fe40001800000 */
[----:B------:R-:W-:Y:S01]  /*dfa0*/  FMNMX.FTZ R2, R5, R7, !PT ;  /* 0x0000000705027209 */ /* 0x000fe20007810000 */
[----:B------:R-:W1:Y:S01]  /*dfb0*/  MUFU.TANH R3, R3 ;  /* 0x0000000300037308 */ /* 0x000e620000002400 */
[----:B------:R-:W-:-:S02]  /*dfc0*/  ISETP.GT.AND P2, PT, R0, 0x10, PT ;  /* 0x000000100000780c */ /* 0x000fc40003f44270 */
[----:B------:R-:W-:Y:S02]  /*dfd0*/  FSEL R9, R21, -INF , P0 ;  /* 0xff80000015097808 */ /* 0x000fe40000000000 */
[----:B------:R-:W-:Y:S02]  /*dfe0*/  FMNMX.FTZ R2, R6, R2, !PT ;  /* 0x0000000206027209 */ /* 0x000fe40007810000 */
[----:B------:R-:W-:Y:S02]  /*dff0*/  FSEL R17, R20, -INF , P3 ;  /* 0xff80000014117808 */ /* 0x000fe40001800000 */
        /* <DEDUP_REMOVED lines=8> */
[----:B------:R-:W-:-:S02]  /*e080*/  FSEL R22, R14, -INF , P2 ;  /* 0xff8000000e167808 */ /* 0x000fc40001000000 */
[----:B------:R-:W-:Y:S02]  /*e090*/  ISETP.GT.AND P0, PT, R0, 0x19, PT ;  /* 0x000000190000780c */ /* 0x000fe40003f04270 */
[----:B------:R-:W-:Y:S01]  /*e0a0*/  FSEL R14, R4, -INF , P1 ;  /* 0xff800000040e7808 */ /* 0x000fe20000800000 */
[----:B------:R-:W-:Y:S01]  /*e0b0*/  FMUL.FTZ R4, R11, c[0x0][0x320] ;  /* 0x0000c8000b047a20 */ /* 0x000fe20000410000 */
[----:B------:R-:W-:Y:S02]  /*e0c0*/  FMNMX.FTZ R0, R13, R2, !PT ;  /* 0x000000020d007209 */ /* 0x000fe40007810000 */
[----:B-1----:R-:W-:Y:S01]  /*e0d0*/  FSEL R20, R3, -INF , P0 ;  /* 0xff80000003147808 */ /* 0x002fe20000000000 */
[----:B------:R-:W-:Y:S01]  /*e0e0*/  FMUL.FTZ R3, R15, c[0x0][0x320] ;  /* 0x0000c8000f037a20 */ /* 0x000fe20000410000 */
[----:B------:R-:W-:Y:S01]  /*e0f0*/  FMNMX.FTZ R0, R14, R0, !PT ;  /* 0x000000000e007209 */ /* 0x000fe20007810000 */
[----:B------:R-:W1:Y:S01]  /*e100*/  MUFU.TANH R4, R4 ;  /* 0x0000000400047308 */ /* 0x000e620000002400 */
[----:B------:R-:W-:-:S02]  /*e110*/  LOP3.LUT P2, RZ, R219, 0x8, RZ, 0xc0, !PT ;  /* 0x00000008dbff7812 */ /* 0x000fc4000784c0ff */
[----:B------:R-:W-:-:S05]  /*e120*/  FMNMX.FTZ R0, R20, R0, !PT ;  /* 0x0000000014007209 */ /* 0x000fca0007810000 */
[----:B------:R-:W2:Y:S01]  /*e130*/  SHFL.BFLY PT, R2, R0, 0x2, 0x1f ;  /* 0x0c401f0000027f89 */ /* 0x000ea200000e0000 */
[----:B------:R3:W4:Y:S01]  /*e140*/  MUFU.TANH R15, R3 ;  /* 0x00000003000f7308 */ /* 0x0007220000002400 */
[----:B-1----:R-:W-:Y:S01]  /*e150*/  FSEL R23, R4, -INF , P0 ;  /* 0xff80000004177808 */ /* 0x002fe20000000000 */
[----:B---3--:R-:W-:Y:S01]  /*e160*/  FMUL.FTZ R3, R10, c[0x0][0x320] ;  /* 0x0000c8000a037a20 */ /* 0x008fe20000410000 */
[----:B----4-:R-:W-:-:S05]  /*e170*/  FSEL R10, R15, -INF , P3 ;  /* 0xff8000000f0a7808 */ /* 0x010fca0001800000 */
[----:B------:R1:W3:Y:S01]  /*e180*/  MUFU.TANH R8, R3 ;  /* 0x0000000300087308 */ /* 0x0002e20000002400 */
[----:B--2---:R-:W-:-:S05]  /*e190*/  FMNMX.FTZ R0, R0, R2, !PT ;  /* 0x0000000200007209 */ /* 0x004fca0007810000 */
[----:B------:R-:W2:Y:S01]  /*e1a0*/  SHFL.BFLY PT, R2, R0, 0x1, 0x1f ;  /* 0x0c201f0000027f89 */ /* 0x000ea200000e0000 */
[----:B-1----:R-:W-:Y:S02]  /*e1b0*/  FMNMX.FTZ R3, R16, R18, !PT ;  /* 0x0000001210037209 */ /* 0x002fe40007810000 */
[----:B---3--:R-:W-:Y:S02]  /*e1c0*/  FSEL R11, R8, -INF , P1 ;  /* 0xff800000080b7808 */ /* 0x008fe40000800000 */
[----:B------:R-:W-:-:S04]  /*e1d0*/  FMNMX.FTZ R3, R17, R3, !PT ;  /* 0x0000000311037209 */ /* 0x000fc80007810000 */
[----:B------:R-:W-:-:S04]  /*e1e0*/  FMNMX.FTZ R3, R21, R3, !PT ;  /* 0x0000000315037209 */ /* 0x000fc80007810000 */
[----:B------:R-:W-:-:S04]  /*e1f0*/  FMNMX.FTZ R3, R22, R3, !PT ;  /* 0x0000000316037209 */ /* 0x000fc80007810000 */
[----:B------:R-:W-:Y:S02]  /*e200*/  FMNMX.FTZ R3, R10, R3, !PT ;  /* 0x000000030a037209 */ /* 0x000fe40007810000 */
[----:B--2---:R-:W-:Y:S02]  /*e210*/  FMNMX.FTZ R135, R0, R2, !PT ;  /* 0x0000000200877209 */ /* 0x004fe40007810000 */
[----:B------:R-:W-:Y:S02]  /*e220*/  FMNMX.FTZ R3, R11, R3, !PT ;  /* 0x000000030b037209 */ /* 0x000fe40007810000 */
[C---:B------:R-:W-:Y:S01]  /*e230*/  FSETP.NEU.FTZ.AND P0, PT, R135.reuse, -INF , PT ;  /* 0xff8000008700780b */ /* 0x040fe20003f1d000 */
[----:B------:R-:W-:Y:S01]  /*e240*/  FMUL.FTZ R2, R135, c[0x0][0x2d0] ;  /* 0x0000b40087027a20 */ /* 0x000fe20000410000 */
[----:B------:R-:W-:-:S04]  /*e250*/  FMNMX.FTZ R3, R23, R3, !PT ;  /* 0x0000000317037209 */ /* 0x000fc80007810000 */
[----:B------:R-:W-:Y:S01]  /*e260*/  FSEL R2, R2, RZ, P0 ;  /* 0x000000ff02027208 */ /* 0x000fe20000000000 */
[----:B------:R-:W1:Y:S01]  /*e270*/  SHFL.BFLY PT, R4, R3, 0x2, 0x1f ;  /* 0x0c401f0003047f89 */ /* 0x000e6200000e0000 */
[----:B------:R-:W-:-:S03]  /*e280*/  ISETP.GT.AND P0, PT, R77, R207, PT ;  /* 0x000000cf4d00720c */ /* 0x000fc60003f04270 */
[----:B------:R-:W-:-:S04]  /*e290*/  FFMA.FTZ R0, R5, c[0x0][0x2d0], -R2 ;  /* 0x0000b40005007a23 */ /* 0x000fc80000010802 */
[----:B------:R1:W-:Y:S02]  /*e2a0*/  MUFU.EX2 R205, R0 ;  /* 0x0000000000cd7308 */ /* 0x0003e40000000800 */
[----:B-1----:R-:W-:Y:S01]  /*e2b0*/  FMNMX.FTZ R0, R3, R4, !PT ;  /* 0x0000000403007209 */ /* 0x002fe20007810000 */
[----:B------:R-:W-:-:S03]  /*e2c0*/  FFMA.FTZ R3, R7, c[0x0][0x2d0], -R2 ;  /* 0x0000b40007037a23 */ /* 0x000fc60000010802 */
[----:B------:R-:W-:Y:S01]  /*e2d0*/  @P0 IMAD.WIDE.U32 R4, R220, c[0x0][0x1e0], RZ ;  /* 0x00007800dc040a25 */ /* 0x000fe200078e00ff */
[----:B------:R-:W1:Y:S01]  /*e2e0*/  SHFL.BFLY PT, R8, R0, 0x1, 0x1f ;  /* 0x0c201f0000087f89 */ /* 0x000e6200000e0000 */
[----:B------:R2:W-:Y:S02]  /*e2f0*/  MUFU.EX2 R202, R3 ;  /* 0x0000000300ca7308 */ /* 0x0005e40000000800 */
[----:B------:R-:W-:-:S06]  /*e300*/  FFMA.FTZ R7, R12, c[0x0][0x2d0], -R2 ;  /* 0x0000b4000c077a23 */ /* 0x000fcc0000010802 */
[----:B------:R-:W-:Y:S01]  /*e310*/  MUFU.EX2 R203, R7 ;  /* 0x0000000700cb7308 */ /* 0x000fe20000000800 */
[----:B--2---:R-:W-:Y:S01]  /*e320*/  FFMA.FTZ R3, R6, c[0x0][0x2d0], -R2 ;  /* 0x0000b40006037a23 */ /* 0x004fe20000010802 */
[----:B------:R-:W-:-:S06]  /*e330*/  @P0 SHF.R.S32.HI R6, RZ, 0x1f, R220 ;  /* 0x0000001fff060819 */ /* 0x000fcc00000114dc */
[----:B------:R2:W-:Y:S01]  /*e340*/  MUFU.EX2 R201, R3 ;  /* 0x0000000300c97308 */ /* 0x0005e20000000800 */
[----:B------:R-:W-:Y:S01]  /*e350*/  @P0 IMAD R6, R6, c[0x0][0x1e0], RZ ;  /* 0x0000780006060a24 */ /* 0x000fe200078e02ff */
[----:B-1----:R-:W-:Y:S01]  /*e360*/  FMNMX.FTZ R8, R0, R8, !PT ;  /* 0x0000000800087209 */ /* 0x002fe20007810000 */
[----:B------:R-:W-:Y:S02]  /*e370*/  FFMA.FTZ R0, R13, c[0x0][0x2d0], -R2 ;  /* 0x0000b4000d007a23 */ /* 0x000fe40000010802 */
[----:B------:R-:W-:-:S03]  /*e380*/  @P0 IMAD R6, R220, c[0x0][0x1e4], R6 ;  /* 0x00007900dc060a24 */ /* 0x000fc600078e0206 */
[----:B------:R1:W3:Y:S01]  /*e390*/  MUFU.EX2 R200, R0 ;  /* 0x0000000000c87308 */ /* 0x0002e20000000800 */
[----:B------:R-:W-:Y:S02]  /*e3a0*/  @P0 IMAD.IADD R5, R5, 0x1, R6 ;  /* 0x0000000105050824 */ /* 0x000fe400078e0206 */
[----:B--2---:R-:W-:-:S05]  /*e3b0*/  FFMA.FTZ R3, R9, c[0x0][0x2d0], -R2 ;  /* 0x0000b40009037a23 */ /* 0x004fca0000010802 */
[----:B------:R2:W4:Y:S01]  /*e3c0*/  MUFU.EX2 R204, R3 ;  /* 0x0000000300cc7308 */ /* 0x0005220000000800 */
[----:B-1----:R-:W-:Y:S01]  /*e3d0*/  FMUL.FTZ R0, R8, c[0x0][0x2d0] ;  /* 0x0000b40008007a20 */ /* 0x002fe20000410000 */
[----:B---3--:R-:W-:Y:S02]  /*e3e0*/  F2FP.PACK_AB R128, R200, R203 ;  /* 0x000000cbc880723e */ /* 0x008fe400000000ff */
[----:B--2---:R-:W-:Y:S02]  /*e3f0*/  @P0 LEA R3, P1, R4, R212, 0x5 ;  /* 0x000000d404030211 */ /* 0x004fe400078228ff */
[----:B----4-:R-:W-:Y:S02]  /*e400*/  F2FP.PACK_AB R6, R204, R201 ;  /* 0x000000c9cc06723e */ /* 0x010fe400000000ff */
[----:B------:R-:W-:Y:S02]  /*e410*/  @P0 LEA.HI.X R5, R4, R210, R5, 0x5, P1 ;  /* 0x000000d204050211 */ /* 0x000fe400008f2c05 */
[----:B------:R-:W-:-:S04]  /*e420*/  @P0 LEA R4, P1, R3, c[0x0][0x1c8], 0x1 ;  /* 0x0000720003040a11 */ /* 0x000fc800078208ff */
[----:B------:R-:W-:Y:S01]  /*e430*/  @P0 LEA.HI.X R5, R3, c[0x0][0x1cc], R5, 0x1, P1 ;  /* 0x0000730003050a11 */ /* 0x000fe200008f0c05 */
[--C-:B------:R-:W-:Y:S01]  /*e440*/  FFMA.FTZ R3, R14, c[0x0][0x2d0], -R2.reuse ;  /* 0x0000b4000e037a23 */ /* 0x100fe20000010802 */
[----:B------:R-:W-:Y:S01]  /*e450*/  FSETP.NEU.FTZ.AND P1, PT, R8, -INF , PT ;  /* 0xff8000000800780b */ /* 0x000fe20003f3d000 */
[----:B------:R-:W-:Y:S02]  /*e460*/  FFMA.FTZ R2, R20, c[0x0][0x2d0], -R2 ;  /* 0x0000b40014027a23 */ /* 0x000fe40000010802 */
[----:B------:R1:W-:Y:S01]  /*e470*/  MUFU.EX2 R191, R3 ;  /* 0x0000000300bf7308 */ /* 0x0003e20000000800 */
[----:B------:R-:W-:Y:S01]  /*e480*/  FSEL R0, R0, RZ, P1 ;  /* 0x000000ff00007208 */ /* 0x000fe20000800000 */
[----:B------:R2:W-:Y:S04]  /*e490*/  @P0 LDGSTS.E.BYPASS.LTC128B.128 [R188+0xc080], [R4.64], !P2 ;  /* 0x0c08000004bc0fae */ /* 0x0005e8000d101d46 */
[----:B------:R2:W-:Y:S02]  /*e4a0*/  @P0 LDGSTS.E.BYPASS.LTC128B.128 [R188+0xd080], [R4.64+0x80], !P6 ;  /* 0x0d08008004bc0fae */ /* 0x0005e4000f101d46 */
[----:B------:R3:W4:Y:S02]  /*e4b0*/  MUFU.EX2 R190, R2 ;  /* 0x0000000200be7308 */ /* 0x0007240000000800 */
[----:B------:R2:W-:Y:S04]  /*e4c0*/  @P0 LDGSTS.E.BYPASS.LTC128B.128 [R188+0xe080], [R4.64+0x100], !P4 ;  /* 0x0e08010004bc0fae */ /* 0x0005e8000e101d46 */
[----:B------:R2:W-:Y:S01]  /*e4d0*/  @P0 LDGSTS.E.BYPASS.LTC128B.128 [R188+0xf080], [R4.64+0x180], !P5 ;  /* 0x0f08018004bc0fae */ /* 0x0005e2000e901d46 */
[----:B------:R-:W-:Y:S01]  /*e4e0*/  ISETP.GE.AND P0, PT, R220, R207, PT ;  /* 0x000000cfdc00720c */ /* 0x000fe20003f06270 */
[----:B-1----:R-:W-:-:S02]  /*e4f0*/  FFMA.FTZ R3, R16, c[0x0][0x2d0], -R0 ;  /* 0x0000b40010037a23 */ /* 0x002fc40000010800 */
[----:B------:R-:W1:Y:S02]  /*e500*/  LDSM.16.MT88.4 R12, [R178] ;  /* 0x00000000b20c783b */ /* 0x000e640000004200 */
[----:B------:R2:W-:Y:S02]  /*e510*/  MUFU.EX2 R189, R3 ;  /* 0x0000000300bd7308 */ /* 0x0005e40000000800 */
[----:B------:R-:W-:Y:S01]  /*e520*/  LDSM.16.MT88.4 R24, [R181] ;  /* 0x00000000b518783b */ /* 0x000fe20000004200 */
[--C-:B---3--:R-:W-:Y:S01]  /*e530*/  FFMA.FTZ R2, R22, c[0x0][0x2d0], -R0.reuse ;  /* 0x0000b40016027a23 */ /* 0x108fe20000010800 */
[----:B----4-:R-:W-:Y:S02]  /*e540*/  F2FP.PACK_AB R130, R190, R191 ;  /* 0x000000bfbe82723e */ /* 0x010fe400000000ff */
[----:B------:R-:W-:Y:S02]  /*e550*/  LDSM.16.MT88.4 R148, [R178+0x800] ;  /* 0x00080000b294783b */ /* 0x000fe40000004200 */
[----:B------:R3:W-:Y:S02]  /*e560*/  MUFU.EX2 R186, R2 ;  /* 0x0000000200ba7308 */ /* 0x0007e40000000800 */
[----:B------:R-:W-:Y:S04]  /*e570*/  LDSM.16.MT88.4 R156, [R179+0x800] ;  /* 0x00080000b39c783b */ /* 0x000fe80000004200 */
[----:B------:R-:W-:Y:S01]  /*e580*/  LDSM.16.MT88.4 R32, [R181+0x800] ;  /* 0x00080000b520783b */ /* 0x000fe20000004200 */
[----:B--2---:R-:W-:-:S03]  /*e590*/  FFMA.FTZ R3, R18, c[0x0][0x2d0], -R0 ;  /* 0x0000b40012037a23 */ /* 0x004fc60000010800 */
[----:B------:R-:W-:Y:S01]  /*e5a0*/  LDSM.16.MT88.4 R56, [R181+0x1000] ;  /* 0x00100000b538783b */ /* 0x000fe20000004200 */
[----:B------:R2:W4:Y:S01]  /*e5b0*/  MUFU.EX2 R143, R3 ;  /* 0x00000003008f7308 */ /* 0x0005220000000800 */
[----:B------:R-:W-:Y:S02]  /*e5c0*/  F2FP.PACK_AB R4, R202, R205 ;  /* 0x000000cdca04723e */ /* 0x000fe400000000ff */
[----:B------:R-:W-:Y:S01]  /*e5d0*/  LDSM.16.MT88.4 R36, [R180] ;  /* 0x00000000b424783b */ /* 0x000fe20000004200 */
[----:B---3--:R-:W-:-:S03]  /*e5e0*/  FFMA.FTZ R2, R10, c[0x0][0x2d0], -R0 ;  /* 0x0000b4000a027a23 */ /* 0x008fc60000010800 */
[----:B------:R-:W-:Y:S01]  /*e5f0*/  LDSM.16.MT88.4 R48, [R179+0x1000] ;  /* 0x00100000b330783b */ /* 0x000fe20000004200 */
[----:B------:R3:W1:Y:S03]  /*e600*/  MUFU.EX2 R136, R2 ;  /* 0x0000000200887308 */ /* 0x0006660000000800 */
[----:B------:R-:W-:Y:S04]  /*e610*/  LDSM.16.MT88.4 R40, [R178+0x1000] ;  /* 0x00100000b228783b */ /* 0x000fe80000004200 */
[----:B------:R-:W-:Y:S01]  /*e620*/  LDSM.16.MT88.4 R64, [R180+0x800] ;  /* 0x00080000b440783b */ /* 0x000fe20000004200 */
[----:B--2---:R-:W-:Y:S01]  /*e630*/  FFMA.FTZ R3, R17, c[0x0][0x2d0], -R0 ;  /* 0x0000b40011037a23 */ /* 0x004fe20000010800 */
[----:B----4-:R-:W-:-:S02]  /*e640*/  F2FP.PACK_AB R5, R143, R189 ;  /* 0x000000bd8f05723e */ /* 0x010fc400000000ff */
[----:B------:R-:W2:Y:S01]  /*e650*/  LDSM.16.MT88.4 R16, [R179] ;  /* 0x00000000b310783b */ /* 0x000ea20000004200 */
[----:B------:R4:W-:Y:S03]  /*e660*/  MUFU.EX2 R137, R3 ;  /* 0x0000000300897308 */ /* 0x0009e60000000800 */
[----:B------:R-:W2:Y:S01]  /*e670*/  LDSM.16.MT88.4 R60, [R181+0x1800] ;  /* 0x00180000b53c783b */ /* 0x000ea20000004200 */
[--C-:B---3--:R-:W-:Y:S01]  /*e680*/  FFMA.FTZ R2, R11, c[0x0][0x2d0], -R0.reuse ;  /* 0x0000b4000b027a23 */ /* 0x108fe20000010800 */
[----:B-1----:R-:W-:Y:S02]  /*e690*/  F2FP.PACK_AB R129, R136, R186 ;  /* 0x000000ba8881723e */ /* 0x002fe400000000ff */
[----:B------:R-:W1:Y:S01]  /*e6a0*/  LDSM.16.MT88.4 R68, [R180+0x1000] ;  /* 0x00100000b444783b */ /* 0x000e620000004200 */
[----:B------:R3:W-:Y:S03]  /*e6b0*/  MUFU.EX2 R10, R2 ;  /* 0x00000002000a7308 */ /* 0x0007e60000000800 */
[----:B------:R-:W-:Y:S04]  /*e6c0*/  LDSM.16.MT88.4 R72, [R178+0x2000] ;  /* 0x00200000b248783b */ /* 0x000fe80000004200 */
[----:B------:R-:W-:Y:S01]  /*e6d0*/  LDSM.16.MT88.4 R80, [R179+0x2000] ;  /* 0x00200000b350783b */ /* 0x000fe20000004200 */
[----:B----4-:R-:W-:-:S02]  /*e6e0*/  FFMA.FTZ R3, R21, c[0x0][0x2d0], -R0 ;  /* 0x0000b40015037a23 */ /* 0x010fc40000010800 */
[----:B------:R-:W-:Y:S01]  /*e6f0*/  FFMA.FTZ R0, R23, c[0x0][0x2d0], -R0 ;  /* 0x0000b40017007a23 */ /* 0x000fe20000010800 */
[----:B------:R-:W-:Y:S01]  /*e700*/  LDSM.16.MT88.4 R84, [R180+0x1800] ;  /* 0x00180000b454783b */ /* 0x000fe20000004200 */
[----:B------:R-:W4:Y:S03]  /*e710*/  MUFU.EX2 R187, R3 ;  /* 0x0000000300bb7308 */ /* 0x000f260000000800 */
[----:B------:R-:W-:Y:S01]  /*e720*/  LDSM.16.MT88.4 R88, [R181+0x2000] ;  /* 0x00200000b558783b */ /* 0x000fe20000004200 */
[----:B---3--:R-:W-:-:S03]  /*e730*/  FADD.FTZ R2, R205, R202 ;  /* 0x000000cacd027221 */ /* 0x008fc60000010000 */
[----:B------:R-:W-:Y:S01]  /*e740*/  LDSM.16.MT88.4 R116, [R178+0x3000] ;  /* 0x00300000b274783b */ /* 0x000fe20000004200 */
[----:B------:R-:W3:Y:S03]  /*e750*/  MUFU.EX2 R9, R0 ;  /* 0x0000000000097308 */ /* 0x000ee60000000800 */
[----:B-----5:R-:W-:Y:S04]  /*e760*/  LDSM.16.MT88.4 R112, [R179+0x3000] ;  /* 0x00300000b370783b */ /* 0x020fe80000004200 */
[----:B------:R-:W-:Y:S01]  /*e770*/  LDSM.16.MT88.4 R96, [R180+0x2000] ;  /* 0x00200000b460783b */ /* 0x000fe20000004200 */
[----:B----4-:R-:W-:Y:S01]  /*e780*/  F2FP.PACK_AB R7, R187, R137 ;  /* 0x00000089bb07723e */ /* 0x010fe200000000ff */
[----:B------:R-:W-:-:S02]  /*e790*/  FADD.FTZ R3, R201, R2 ;  /* 0x00000002c9037221 */ /* 0x000fc40000010000 */
[----:B------:R-:W-:Y:S04]  /*e7a0*/  LDSM.16.MT88.4 R120, [R181+0x2800] ;  /* 0x00280000b578783b */ /* 0x000fe80000004200 */
[----:B------:R-:W-:Y:S01]  /*e7b0*/  HMMA.16816.F32 R144, R4, R12, RZ ;  /* 0x0000000c0490723c */ /* 0x000fe200000018ff */
[----:B---3--:R-:W-:Y:S01]  /*e7c0*/  F2FP.PACK_AB R131, R9, R10 ;  /* 0x0000000a0983723e */ /* 0x008fe200000000ff */
[----:B------:R-:W-:Y:S01]  /*e7d0*/  LDSM.16.MT88.4 R108, [R181+0x3000] ;  /* 0x00300000b56c783b */ /* 0x000fe20000004200 */
[----:B------:R-:W-:-:S03]  /*e7e0*/  FADD.FTZ R0, R189, R143 ;  /* 0x0000008fbd007221 */ /* 0x000fc60000010000 */
[----:B------:R-:W-:Y:S01]  /*e7f0*/  LDSM.16.MT88.4 R104, [R180+0x3000] ;  /* 0x00300000b468783b */ /* 0x000fe20000004200 */
[----:B------:R-:W-:Y:S01]  /*e800*/  FADD.FTZ R2, R137, R0 ;  /* 0x0000000089027221 */ /* 0x000fe20000010000 */
[C---:B------:R-:W-:Y:S01]  /*e810*/  HMMA.16816.F32 R12, R4.reuse, R14, RZ ;  /* 0x0000000e040c723c */ /* 0x040fe200000018ff */
[----:B------:R-:W-:Y:S01]  /*e820*/  FADD.FTZ R0, R204, R3 ;  /* 0x00000003cc007221 */ /* 0x000fe20000010000 */
[----:B------:R-:W-:Y:S01]  /*e830*/  LDSM.16.MT88.4 R172, [R180+0x2800] ;  /* 0x00280000b4ac783b */ /* 0x000fe20000004200 */
[----:B------:R-:W-:Y:S02]  /*e840*/  FADD.FTZ R2, R187, R2 ;  /* 0x00000002bb027221 */ /* 0x000fe40000010000 */
[----:B------:R-:W-:Y:S01]  /*e850*/  FADD.FTZ R0, R203, R0 ;  /* 0x00000000cb007221 */ /* 0x000fe20000010000 */
[----:B------:R-:W-:Y:S01]  /*e860*/  LDSM.16.MT88.4 R192, [R178+0x3800] ;  /* 0x00380000b2c0783b */ /* 0x000fe20000004200 */
[----:B------:R-:W-:Y:S01]  /*e870*/  FADD.FTZ R2, R186, R2 ;  /* 0x00000002ba027221 */ /* 0x000fe20000010000 */
[----:B--2---:R-:W-:Y:S01]  /*e880*/  HMMA.16816.F32 R152, R4, R16, RZ ;  /* 0x000000100498723c */ /* 0x004fe200000018ff */
[----:B------:R-:W-:Y:S01]  /*e890*/  FADD.FTZ R0, R200, R0 ;  /* 0x00000000c8007221 */ /* 0x000fe20000010000 */
[----:B------:R-:W0:Y:S01]  /*e8a0*/  LDGDEPBAR ;  /* 0x00000000000079af */ /* 0x000e220000000000 */
[----:B------:R-:W-:-:S02]  /*e8b0*/  FADD.FTZ R2, R136, R2 ;  /* 0x0000000288027221 */ /* 0x000fc40000010000 */
[----:B------:R-:W-:Y:S02]  /*e8c0*/  FADD.FTZ R0, R191, R0 ;  /* 0x00000000bf007221 */ /* 0x000fe40000010000 */
[----:B------:R-:W-:Y:S01]  /*e8d0*/  FADD.FTZ R2, R10, R2 ;  /* 0x000000020a027221 */ /* 0x000fe20000010000 */
[C---:B------:R-:W-:Y:S08]  /*e8e0*/  HMMA.16816.F32 R16, R4.reuse, R18, RZ ;  /* 0x000000120410723c */ /* 0x040ff000000018ff */
[C---:B------:R-:W-:Y:S08]  /*e8f0*/  HMMA.16816.F32 R20, R4.reuse, R24, RZ ;  /* 0x000000180414723c */ /* 0x040ff000000018ff */
[----:B------:R-:W-:Y:S08]  /*e900*/  HMMA.16816.F32 R24, R4, R26, RZ ;  /* 0x0000001a0418723c */ /* 0x000ff000000018ff */
[C---:B------:R-:W-:Y:S08]  /*e910*/  HMMA.16816.F32 R144, R128.reuse, R148, R144 ;  /* 0x000000948090723c */ /* 0x040ff00000001890 */
[C---:B------:R-:W-:Y:S01]  /*e920*/  HMMA.16816.F32 R148, R128.reuse, R150, R12 ;  /* 0x000000968094723c */ /* 0x040fe2000000180c */
[----:B------:R-:W2:Y:S07]  /*e930*/  LDSM.16.MT88.4 R12, [R179+0x1800] ;  /* 0x00180000b30c783b */ /* 0x000eae0000004200 */
[C---:B------:R-:W-:Y:S08]  /*e940*/  HMMA.16816.F32 R152, R128.reuse, R156, R152 ;  /* 0x0000009c8098723c */ /* 0x040ff00000001898 */
[C---:B------:R-:W-:Y:S01]  /*e950*/  HMMA.16816.F32 R156, R128.reuse, R158, R16 ;  /* 0x0000009e809c723c */ /* 0x040fe20000001810 */
[----:B------:R-:W3:Y:S07]  /*e960*/  LDSM.16.MT88.4 R16, [R178+0x1800] ;  /* 0x00180000b210783b */ /* 0x000eee0000004200 */
[C---:B------:R-:W-:Y:S08]  /*e970*/  HMMA.16816.F32 R20, R128.reuse, R32, R20 ;  /* 0x000000208014723c */ /* 0x040ff00000001814 */
[----:B------:R-:W-:Y:S08]  /*e980*/  HMMA.16816.F32 R24, R128, R34, R24 ;  /* 0x000000228018723c */ /* 0x000ff00000001818 */
[C---:B------:R-:W-:Y:S08]  /*e990*/  HMMA.16816.F32 R52, R4.reuse, R56, RZ ;  /* 0x000000380434723c */ /* 0x040ff000000018ff */
[C---:B------:R-:W-:Y:S08]  /*e9a0*/  HMMA.16816.F32 R28, R4.reuse, R36, RZ ;  /* 0x00000024041c723c */ /* 0x040ff000000018ff */
[C---:B------:R-:W-:Y:S08]  /*e9b0*/  HMMA.16816.F32 R32, R4.reuse, R38, RZ ;  /* 0x000000260420723c */ /* 0x040ff000000018ff */
[C---:B------:R-:W-:Y:S08]  /*e9c0*/  HMMA.16816.F32 R56, R4.reuse, R58, RZ ;  /* 0x0000003a0438723c */ /* 0x040ff000000018ff */
[C---:B------:R-:W-:Y:S08]  /*e9d0*/  HMMA.16816.F32 R44, R4.reuse, R48, RZ ;  /* 0x00000030042c723c */ /* 0x040ff000000018ff */
[C---:B------:R-:W-:Y:S08]  /*e9e0*/  HMMA.16816.F32 R36, R4.reuse, R40, RZ ;  /* 0x000000280424723c */ /* 0x040ff000000018ff */
[C---:B------:R-:W-:Y:S08]  /*e9f0*/  HMMA.16816.F32 R48, R4.reuse, R50, RZ ;  /* 0x000000320430723c */ /* 0x040ff000000018ff */
[----:B------:R-:W-:Y:S08]  /*ea00*/  HMMA.16816.F32 R40, R4, R42, RZ ;  /* 0x0000002a0428723c */ /* 0x000ff000000018ff */
[C---:B------:R-:W-:Y:S08]  /*ea10*/  HMMA.16816.F32 R28, R128.reuse, R64, R28 ;  /* 0x00000040801c723c */ /* 0x040ff0000000181c */
[C---:B------:R-:W-:Y:S08]  /*ea20*/  HMMA.16816.F32 R32, R128.reuse, R66, R32 ;  /* 0x000000428020723c */ /* 0x040ff00000001820 */
[C---:B------:R-:W-:Y:S08]  /*ea30*/  HMMA.16816.F32 R52, R128.reuse, R60, R52 ;  /* 0x0000003c8034723c */ /* 0x040ff00000001834 */
[----:B------:R-:W-:Y:S08]  /*ea40*/  HMMA.16816.F32 R56, R128, R62, R56 ;  /* 0x0000003e8038723c */ /* 0x000ff00000001838 */
[C---:B-1----:R-:W-:Y:S08]  /*ea50*/  HMMA.16816.F32 R60, R4.reuse, R68, RZ ;  /* 0x00000044043c723c */ /* 0x042ff000000018ff */
[----:B------:R-:W-:Y:S08]  /*ea60*/  HMMA.16816.F32 R64, R4, R70, RZ ;  /* 0x000000460440723c */ /* 0x000ff000000018ff */
[C---:B--2---:R-:W-:Y:S08]  /*ea70*/  HMMA.16816.F32 R44, R128.reuse, R12, R44 ;  /* 0x0000000c802c723c */ /* 0x044ff0000000182c */
[C---:B------:R-:W-:Y:S01]  /*ea80*/  HMMA.16816.F32 R48, R128.reuse, R14, R48 ;  /* 0x0000000e8030723c */ /* 0x040fe20000001830 */
[----:B------:R-:W1:Y:S07]  /*ea90*/  LDSM.16.MT88.4 R12, [R178+0x2800] ;  /* 0x00280000b20c783b */ /* 0x000e6e0000004200 */
[C---:B---3--:R-:W-:Y:S08]  /*eaa0*/  HMMA.16816.F32 R36, R128.reuse, R16, R36 ;  /* 0x000000108024723c */ /* 0x048ff00000001824 */
[----:B------:R-:W-:Y:S01]  /*eab0*/  HMMA.16816.F32 R40, R128, R18, R40 ;  /* 0x000000128028723c */ /* 0x000fe20000001828 */
[----:B------:R-:W2:Y:S07]  /*eac0*/  LDSM.16.MT88.4 R16, [R179+0x2800] ;  /* 0x00280000b310783b */ /* 0x000eae0000004200 */
[C---:B------:R-:W-:Y:S08]  /*ead0*/  HMMA.16816.F32 R68, R4.reuse, R72, RZ ;  /* 0x000000480444723c */ /* 0x040ff000000018ff */
[C---:B------:R-:W-:Y:S08]  /*eae0*/  HMMA.16816.F32 R72, R4.reuse, R74, RZ ;  /* 0x0000004a0448723c */ /* 0x040ff000000018ff */
[C---:B------:R-:W-:Y:S08]  /*eaf0*/  HMMA.16816.F32 R76, R4.reuse, R80, RZ ;  /* 0x00000050044c723c */ /* 0x040ff000000018ff */
[----:B------:R-:W-:Y:S08]  /*eb00*/  HMMA.16816.F32 R80, R4, R82, RZ ;  /* 0x000000520450723c */ /* 0x000ff000000018ff */
[C---:B------:R-:W-:Y:S08]  /*eb10*/  HMMA.16816.F32 R60, R128.reuse, R84, R60 ;  /* 0x00000054803c723c */ /* 0x040ff0000000183c */
[----:B------:R-:W-:Y:S08]  /*eb20*/  HMMA.16816.F32 R64, R128, R86, R64 ;  /* 0x000000568040723c */ /* 0x000ff00000001840 */
[C---:B------:R-:W-:Y:S08]  /*eb30*/  HMMA.16816.F32 R84, R4.reuse, R88, RZ ;  /* 0x000000580454723c */ /* 0x040ff000000018ff */
[----:B------:R-:W-:Y:S08]  /*eb40*/  HMMA.16816.F32 R88, R4, R90, RZ ;  /* 0x0000005a0458723c */ /* 0x000ff000000018ff */
[C---:B-1----:R-:W-:Y:S08]  /*eb50*/  HMMA.16816.F32 R68, R128.reuse, R12, R68 ;  /* 0x0000000c8044723c */ /* 0x042ff00000001844 */
[C---:B------:R-:W-:Y:S08]  /*eb60*/  HMMA.16816.F32 R72, R128.reuse, R14, R72 ;  /* 0x0000000e8048723c */ /* 0x040ff00000001848 */
[C---:B--2---:R-:W-:Y:S08]  /*eb70*/  HMMA.16816.F32 R76, R128.reuse, R16, R76 ;  /* 0x00000010804c723c */ /* 0x044ff0000000184c */
[----:B------:R-:W-:Y:S08]  /*eb80*/  HMMA.16816.F32 R80, R128, R18, R80 ;  /* 0x000000128050723c */ /* 0x000ff00000001850 */
[C---:B------:R-:W-:Y:S08]  /*eb90*/  HMMA.16816.F32 R100, R4.reuse, R116, RZ ;  /* 0x000000740464723c */ /* 0x040ff000000018ff */
[C---:B------:R-:W-:Y:S08]  /*eba0*/  HMMA.16816.F32 R12, R4.reuse, R118, RZ ;  /* 0x00000076040c723c */ /* 0x040ff000000018ff */
[C---:B------:R-:W-:Y:S08]  /*ebb0*/  HMMA.16816.F32 R16, R4.reuse, R112, RZ ;  /* 0x000000700410723c */ /* 0x040ff000000018ff */
[C---:B------:R-:W-:Y:S01]  /*ebc0*/  HMMA.16816.F32 R116, R4.reuse, R114, RZ ;  /* 0x000000720474723c */ /* 0x040fe200000018ff */
[----:B------:R-:W1:Y:S07]  /*ebd0*/  LDSM.16.MT88.4 R112, [R179+0x3800] ;  /* 0x00380000b370783b */ /* 0x000e6e0000004200 */
[----:B------:R-:W-:Y:S08]  /*ebe0*/  HMMA.16816.F32 R92, R4, R96, RZ ;  /* 0x00000060045c723c */ /* 0x000ff000000018ff */
[C---:B------:R-:W-:Y:S08]  /*ebf0*/  HMMA.16816.F32 R84, R128.reuse, R120, R84 ;  /* 0x000000788054723c */ /* 0x040ff00000001854 */
[----:B------:R-:W-:Y:S01]  /*ec00*/  HMMA.16816.F32 R88, R128, R122, R88 ;  /* 0x0000007a8058723c */ /* 0x000fe20000001858 */
[----:B------:R-:W2:Y:S07]  /*ec10*/  LDSM.16.MT88.4 R120, [R181+0x3800] ;  /* 0x00380000b578783b */ /* 0x000eae0000004200 */
[C---:B------:R-:W-:Y:S08]  /*ec20*/  HMMA.16816.F32 R96, R4.reuse, R98, RZ ;  /* 0x000000620460723c */ /* 0x040ff000000018ff */
[C---:B------:R-:W-:Y:S08]  /*ec30*/  HMMA.16816.F32 R124, R4.reuse, R108, RZ ;  /* 0x0000006c047c723c */ /* 0x040ff000000018ff */
[C---:B------:R-:W-:Y:S08]  /*ec40*/  HMMA.16816.F32 R160, R4.reuse, R110, RZ ;  /* 0x0000006e04a0723c */ /* 0x040ff000000018ff */
[C---:B------:R-:W-:Y:S08]  /*ec50*/  HMMA.16816.F32 R164, R4.reuse, R104, RZ ;  /* 0x0000006804a4723c */ /* 0x040ff000000018ff */
[----:B------:R-:W-:Y:S01]  /*ec60*/  HMMA.16816.F32 R168, R4, R106, RZ ;  /* 0x0000006a04a8723c */ /* 0x000fe200000018ff */
[----:B------:R-:W3:Y:S07]  /*ec70*/  LDSM.16.MT88.4 R4, [R180+0x3800] ;  /* 0x00380000b404783b */ /* 0x000eee0000004200 */
[C---:B-1----:R-:W-:Y:S08]  /*ec80*/  HMMA.16816.F32 R108, R128.reuse, R112, R16 ;  /* 0x00000070806c723c */ /* 0x042ff00000001810 */
[C---:B------:R-:W-:Y:S08]  /*ec90*/  HMMA.16816.F32 R112, R128.reuse, R114, R116 ;  /* 0x000000728070723c */ /* 0x040ff00000001874 */
[C---:B--2---:R-:W-:Y:S08]  /*eca0*/  HMMA.16816.F32 R116, R128.reuse, R120, R124 ;  /* 0x000000788074723c */ /* 0x044ff0000000187c */
[C---:B------:R-:W-:Y:S08]  /*ecb0*/  HMMA.16816.F32 R92, R128.reuse, R172, R92 ;  /* 0x000000ac805c723c */ /* 0x040ff0000000185c */
[C---:B------:R-:W-:Y:S08]  /*ecc0*/  HMMA.16816.F32 R96, R128.reuse, R174, R96 ;  /* 0x000000ae8060723c */ /* 0x040ff00000001860 */
[C---:B------:R-:W-:Y:S08]  /*ecd0*/  HMMA.16816.F32 R100, R128.reuse, R192, R100 ;  /* 0x000000c08064723c */ /* 0x040ff00000001864 */
[C---:B------:R-:W-:Y:S07]  /*ece0*/  HMMA.16816.F32 R104, R128.reuse, R194, R12 ;  /* 0x000000c28068723c */ /* 0x040fee000000180c */
[----:B------:R-:W-:Y:S01]  /*ecf0*/  FADD.FTZ R195, R190, R0 ;  /* 0x00000000bec37221 */ /* 0x000fe20000010000 */
[----:B------:R-:W-:Y:S01]  /*ed00*/  HMMA.16816.F32 R120, R128, R122, R160 ;  /* 0x0000007a8078723c */ /* 0x000fe200000018a0 */
[----:B------:R-:W-:-:S07]  /*ed10*/  FADD.FTZ R194, R9, R2 ;  /* 0x0000000209c27221 */ /* 0x000fce0000010000 */
[C---:B---3--:R-:W-:Y:S08]  /*ed20*/  HMMA.16816.F32 R124, R128.reuse, R4, R164 ;  /* 0x00000004807c723c */ /* 0x048ff000000018a4 */
[----:B------:R-:W-:Y:S01]  /*ed30*/  HMMA.16816.F32 R128, R128, R6, R168 ;  /* 0x000000068080723c */ /* 0x000fe200000018a8 */
[----:B------:R-:W-:Y:S07]  /*ed40*/  @!UPT UIADD3 URZ, URZ, URZ, URZ ;  /* 0x0000003f3f3ff290 */ /* 0x000fee000fffe03f */
[----:B------:R-:W-:Y:S11]  /*ed50*/  @!P0 BRA `(.L_x_228) ;  /* 0x00001ff000008947 */ /* 0x000ff60003800000 */
[----:B------:R-:W-:Y:S02]  /*ed60*/  MOV R189, R220 ;  /* 0x000000dc00bd7202 */ /* 0x000fe40000000f00 */
[----:B------:R-:W-:-:S02]  /*ed70*/  MOV R137, R8 ;  /* 0x0000000800897202 */ /* 0x000fc40000000f00 */
[----:B------:R-:W-:Y:S02]  /*ed80*/  MOV R136, R135 ;  /* 0x0000008700887202 */ /* 0x000fe40000000f00 */
.L_x_229:
[----:B------:R-:W-:Y:S04]  /*ed90*/  DEPBAR.LE SB0, 0x0 ;  /* 0x000080000000791a */ /* 0x000fe80000000000 */
[----:B------:R-:W-:Y:S01]  /*eda0*/  WARPSYNC 0xffffffff ;  /* 0xffffffff00007948 */ /* 0x000fe20003800000 */
[----:B------:R-:W-:Y:S01]  /*edb0*/  BAR.SYNC.DEFER_BLOCKING 0x0 ;  /* 0x0000000000007b1d */ /* 0x000fe20000010000 */
[----:B------:R-:W-:Y:S02]  /*edc0*/  R2P PR, R216, 0x6 ;  /* 0x00000006d8007804 */ /* 0x000fe40000000000 */
[----:B------:R-:W-:Y:S02]  /*edd0*/  SHF.R.S32.HI R2, RZ, 0x1f, R189 ;  /* 0x0000001fff027819 */ /* 0x000fe400000114bd */
[----:B------:R-:W-:Y:S02]  /*ede0*/  IADD3 R0, R176, 0x20, RZ ;  /* 0x00000020b0007810 */ /* 0x000fe40007ffe0ff */
[----:B------:R-:W-:Y:S01]  /*edf0*/  ISETP.GE.AND P3, PT, R132, c[0x0][0x1d4], PT ;  /* 0x0000750084007a0c */ /* 0x000fe20003f66270 */
[----:B------:R-:W-:Y:S01]  /*ee00*/  IMAD R3, R2, c[0x0][0x208], RZ ;  /* 0x0000820002037a24 */ /* 0x000fe200078e02ff */
[----:B------:R-:W-:Y:S02]  /*ee10*/  ISETP.GE.AND P4, PT, R134, c[0x0][0x1d4], PT ;  /* 0x0000750086007a0c */ /* 0x000fe40003f86270 */
[----:B------:R-:W-:Y:S01]  /*ee20*/  ISETP.GE.AND P5, PT, R196, c[0x0][0x1d4], PT ;  /* 0x00007500c4007a0c */ /* 0x000fe20003fa6270 */
[----:B------:R-:W-:Y:S01]  /*ee30*/  IMAD R3, R189, c[0x0][0x20c], R3 ;  /* 0x00008300bd037a24 */ /* 0x000fe200078e0203 */
[----:B------:R-:W-:Y:S02]  /*ee40*/  ISETP.GE.AND P6, PT, R197, c[0x0][0x1d4], PT ;  /* 0x00007500c5007a0c */ /* 0x000fe40003fc6270 */
[----:B------:R-:W-:Y:S01]  /*ee50*/  @P1 IADD3 R0, R176, -0x20, RZ ;  /* 0xffffffe0b0001810 */ /* 0x000fe20007ffe0ff */
[----:B------:R-:W-:Y:S08]  /*ee60*/  LDSM.16.M88.4 R16, [R182] ;  /* 0x00000000b610783b */ /* 0x000ff00000000200 */
[----:B------:R-:W1:Y:S08]  /*ee70*/  LDSM.16.M88.4 R8, [R176] ;  /* 0x00000000b008783b */ /* 0x000e700000000200 */
[----:B------:R-:W2:Y:S08]  /*ee80*/  LDSM.16.M88.4 R160, [R176+0x800] ;  /* 0x00080000b0a0783b */ /* 0x000eb00000000200 */
[----:B------:R-:W-:Y:S08]  /*ee90*/  LDSM.16.M88.4 R164, [R183] ;  /* 0x00000000b7a4783b */ /* 0x000ff00000000200 */
[----:B------:R-:W3:Y:S08]  /*eea0*/  LDSM.16.M88.4 R168, [R0] ;  /* 0x0000000000a8783b */ /* 0x000ef00000000200 */
[----:B------:R-:W4:Y:S01]  /*eeb0*/  LDSM.16.M88.4 R172, [R0+0x800] ;  /* 0x0008000000ac783b */ /* 0x000f220000000200 */
[C---:B-1----:R-:W-:Y:S08]  /*eec0*/  HMMA.16816.F32 R4, R16.reuse, R8, RZ ;  /* 0x000000081004723c */ /* 0x042ff000000018ff */
[C---:B------:R-:W-:Y:S08]  /*eed0*/  HMMA.16816.F32 R8, R16.reuse, R10, RZ ;  /* 0x0000000a1008723c */ /* 0x040ff000000018ff */
[C---:B--2---:R-:W-:Y:S07]  /*eee0*/  HMMA.16816.F32 R12, R16.reuse, R160, RZ ;  /* 0x000000a0100c723c */ /* 0x044fee00000018ff */
[----:B------:R-:W-:Y:S01]  /*eef0*/  IMAD.WIDE.U32 R160, R189, c[0x0][0x208], RZ ;  /* 0x00008200bda07a25 */ /* 0x000fe200078e00ff */
[----:B------:R-:W-:Y:S04]  /*ef00*/  HMMA.16816.F32 R16, R16, R162, RZ ;  /* 0x000000a21010723c */ /* 0x000fe800000018ff */
[C---:B------:R-:W-:Y:S02]  /*ef10*/  LEA R2, P0, R160.reuse, R214, 0x5 ;  /* 0x000000d6a0027211 */ /* 0x040fe400078028ff */
[----:B------:R-:W-:Y:S02]  /*ef20*/  IADD3 R3, R161, R3, RZ ;  /* 0x00000003a1037210 */ /* 0x000fe40007ffe0ff */
[C---:B---3--:R-:W-:Y:S05]  /*ef30*/  HMMA.16816.F32 R4, R164.reuse, R168, R4 ;  /* 0x000000a8a404723c */ /* 0x048fea0000001804 */
[----:B------:R-:W-:Y:S02]  /*ef40*/  LEA.HI.X R3, R160, R218, R3, 0x5, P0 ;  /* 0x000000daa0037211 */ /* 0x000fe400000f2c03 */
[C---:B------:R-:W-:Y:S01]  /*ef50*/  LEA R186, P0, R2.reuse, c[0x0][0x1f8], 0x1 ;  /* 0x00007e0002ba7a11 */ /* 0x040fe200078008ff */
[C---:B------:R-:W-:Y:S04]  /*ef60*/  HMMA.16816.F32 R8, R164.reuse, R170, R8 ;  /* 0x000000aaa408723c */ /* 0x040fe80000001808 */
[----:B------:R-:W-:Y:S02]  /*ef70*/  LEA.HI.X R187, R2, c[0x0][0x1fc], R3, 0x1, P0 ;  /* 0x00007f0002bb7a11 */ /* 0x000fe400000f0c03 */
[C---:B------:R-:W-:Y:S02]  /*ef80*/  IADD3 R2, R176.reuse, 0x40, RZ ;  /* 0x00000040b0027810 */ /* 0x040fe40007ffe0ff */
[C---:B----4-:R-:W-:Y:S01]  /*ef90*/  HMMA.16816.F32 R12, R164.reuse, R172, R12 ;  /* 0x000000aca40c723c */ /* 0x050fe2000000180c */
[----:B------:R-:W-:Y:S01]  /*efa0*/  @!PT LDS RZ, [RZ] ;  /* 0x00000000fffff984 */ /* 0x000fe20000000800 */
[----:B------:R-:W-:Y:S01]  /*efb0*/  @!PT LDS RZ, [RZ] ;  /* 0x00000000fffff984 */ /* 0x000fe20000000800 */
[----:B------:R-:W-:Y:S01]  /*efc0*/  @!PT LDS RZ, [RZ] ;  /* 0x00000000fffff984 */ /* 0x000fe20000000800 */
[----:B------:R1:W-:Y:S02]  /*efd0*/  LDGSTS.E.BYPASS.LTC128B.128 [R188+0x8080], [R186.64], !P3 ;  /* 0x08080000babc7fae */ /* 0x0003e4000d901d46 */
[C---:B------:R-:W-:Y:S02]  /*efe0*/  ISETP.GT.AND P0, PT, R189.reuse, R207, PT ;  /* 0x000000cfbd00720c */ /* 0x040fe40003f04270 */
[----:B------:R-:W-:Y:S02]  /*eff0*/  @P2 IADD3 R2, R176, -0x40, RZ ;  /* 0xffffffc0b0022810 */ /* 0x000fe40007ffe0ff */
[----:B------:R-:W-:Y:S01]  /*f000*/  IADD3 R189, R189, -0x1, RZ ;  /* 0xffffffffbdbd7810 */ /* 0x000fe20007ffe0ff */
[----:B------:R-:W-:Y:S01]  /*f010*/  HMMA.16816.F32 R16, R164, R174, R16 ;  /* 0x000000aea410723c */ /* 0x000fe20000001810 */
[----:B------:R1:W-:Y:S08]  /*f020*/  LDGSTS.E.BYPASS.LTC128B.128 [R188+0x9080], [R186.64+0x80], !P4 ;  /* 0x09080080babc7fae */ /* 0x0003f0000e101d46 */
[----:B------:R1:W-:Y:S08]  /*f030*/  LDGSTS.E.BYPASS.LTC128B.128 [R188+0xa080], [R186.64+0x100], !P5 ;  /* 0x0a080100babc7fae */ /* 0x0003f0000e901d46 */
[----:B------:R1:W-:Y:S08]  /*f040*/  LDGSTS.E.BYPASS.LTC128B.128 [R188+0xb080], [R186.64+0x180], !P6 ;  /* 0x0b080180babc7fae */ /* 0x0003f0000f101d46 */
[----:B------:R-:W-:Y:S08]  /*f050*/  LDSM.16.M88.4 R160, [R185] ;  /* 0x00000000b9a0783b */ /* 0x000ff00000000200 */
[----:B------:R-:W2:Y:S08]  /*f060*/  LDSM.16.M88.4 R168, [R2] ;  /* 0x0000000002a8783b */ /* 0x000eb00000000200 */
[----:B------:R-:W3:Y:S08]  /*f070*/  LDSM.16.M88.4 R164, [R2+0x800] ;  /* 0x0008000002a4783b */ /* 0x000ef00000000200 */
[----:B------:R-:W0:Y:S08]  /*f080*/  LDGDEPBAR ;  /* 0x00000000000079af */ /* 0x000e300000000000 */
[----:B------:R-:W-:Y:S01]  /*f090*/  LDSM.16.M88.4 R172, [R177] ;  /* 0x00000000b1ac783b */ /* 0x000fe20000000200 */
[C---:B--2---:R-:W-:Y:S08]  /*f0a0*/  HMMA.16816.F32 R4, R160.reuse, R168, R4 ;  /* 0x000000a8a004723c */ /* 0x044ff00000001804 */
[C---:B------:R-:W-:Y:S01]  /*f0b0*/  HMMA.16816.F32 R8, R160.reuse, R170, R8 ;  /* 0x000000aaa008723c */ /* 0x040fe20000001808 */
[----:B------:R-:W2:Y:S07]  /*f0c0*/  LDSM.16.M88.4 R168, [R184] ;  /* 0x00000000b8a8783b */ /* 0x000eae0000000200 */
[C---:B---3--:R-:W-:Y:S08]  /*f0d0*/  HMMA.16816.F32 R12, R160.reuse, R164, R12 ;  /* 0x000000a4a00c723c */ /* 0x048ff0000000180c */
[----:B------:R-:W-:Y:S01]  /*f0e0*/  HMMA.16816.F32 R16, R160, R166, R16 ;  /* 0x000000a6a010723c */ /* 0x000fe20000001810 */
[----:B------:R-:W3:Y:S08]  /*f0f0*/  LDSM.16.M88.4 R160, [R177+0x800] ;  /* 0x00080000b1a0783b */ /* 0x000ef00000000200 */
[----:B------:R-:W-:Y:S01]  /*f100*/  LDSM.16.M88.4 R164, [R182+0x4000] ;  /* 0x00400000b6a4783b */ /* 0x000fe20000000200 */
[C---:B--2---:R-:W-:Y:S08]  /*f110*/  HMMA.16816.F32 R4, R168.reuse, R172, R4 ;  /* 0x000000aca804723c */ /* 0x044ff00000001804 */
[C---:B------:R-:W-:Y:S01]  /*f120*/  HMMA.16816.F32 R8, R168.reuse, R174, R8 ;  /* 0x000000aea808723c */ /* 0x040fe20000001808 */
[----:B------:R-:W2:Y:S07]  /*f130*/  LDSM.16.M88.4 R172, [R176+0x1000] ;  /* 0x00100000b0ac783b */ /* 0x000eae0000000200 */
        /* <DEDUP_REMOVED lines=79> */
[----:B------:R-:W3:Y:S01]  /*f630*/  LDSM.16.M88.4 R160, [R177+0x3800] ;  /* 0x00380000b1a0783b */ /* 0x000ee20000000200 */
[----:B------:R-:W-:Y:S07]  /*f640*/  DEPBAR.LE SB0, 0x0 ;  /* 0x000080000000791a */ /* 0x000fee0000000000 */
[----:B------:R-:W-:Y:S01]  /*f650*/  BAR.SYNC.DEFER_BLOCKING 0x0 ;  /* 0x0000000000007b1d */ /* 0x000fe20000010000 */
[C---:B--2---:R-:W-:Y:S08]  /*f660*/  HMMA.16816.F32 R4, R168.reuse, R172, R4 ;  /* 0x000000aca804723c */ /* 0x044ff00000001804 */
[C---:B------:R-:W-:Y:S08]  /*f670*/  HMMA.16816.F32 R8, R168.reuse, R174, R8 ;  /* 0x000000aea808723c */ /* 0x040ff00000001808 */
[C---:B---3--:R-:W-:Y:S08]  /*f680*/  HMMA.16816.F32 R12, R168.reuse, R160, R12 ;  /* 0x000000a0a80c723c */ /* 0x048ff0000000180c */
[----:B------:R-:W-:Y:S04]  /*f690*/  HMMA.16816.F32 R16, R168, R162, R16 ;  /* 0x000000a2a810723c */ /* 0x000fe80000001810 */
[----:B------:R-:W-:Y:S04]  /*f6a0*/  FMUL.FTZ R0, R4, c[0x0][0x320] ;  /* 0x0000c80004007a20 */ /* 0x000fe80000410000 */
[----:B------:R2:W-:Y:S11]  /*f6b0*/  MUFU.TANH R165, R0 ;  /* 0x0000000000a57308 */ /* 0x0005f60000002400 */
[----:B------:R-:W-:Y:S05]  /*f6c0*/  @!UPT UIADD3 URZ, URZ, URZ, URZ ;  /* 0x0000003f3f3ff290 */ /* 0x000fea000fffe03f */
[----:B------:R-:W-:Y:S04]  /*f6d0*/  FMUL.FTZ R2, R18, c[0x0][0x320] ;  /* 0x0000c80012027a20 */ /* 0x000fe80000410000 */
[----:B------:R-:W-:Y:S01]  /*f6e0*/  MUFU.TANH R143, R2 ;  /* 0x00000002008f7308 */ /* 0x000fe20000002400 */
[----:B--2---:R-:W-:Y:S09]  /*f6f0*/  FMUL.FTZ R0, R5, c[0x0][0x320] ;  /* 0x0000c80005007a20 */ /* 0x004ff20000410000 */
[----:B------:R2:W-:Y:S02]  /*f700*/  MUFU.TANH R164, R0 ;  /* 0x0000000000a47308 */ /* 0x0005e40000002400 */
[----:B--2---:R-:W-:Y:S08]  /*f710*/  FMUL.FTZ R0, R6, c[0x0][0x320] ;  /* 0x0000c80006007a20 */ /* 0x004ff00000410000 */
[----:B------:R2:W3:Y:S02]  /*f720*/  MUFU.TANH R166, R0 ;  /* 0x0000000000a67308 */ /* 0x0004e40000002400 */
[----:B--2---:R-:W-:Y:S01]  /*f730*/  FMUL.FTZ R0, R7, c[0x0][0x320] ;  /* 0x0000c80007007a20 */ /* 0x004fe20000410000 */
[----:B---3--:R-:W-:Y:S07]  /*f740*/  FMNMX.FTZ R3, R166, R137, !PT ;  /* 0x00000089a6037209 */ /* 0x008fee0007810000 */
[----:B------:R2:W3:Y:S02]  /*f750*/  MUFU.TANH R167, R0 ;  /* 0x0000000000a77308 */ /* 0x0004e40000002400 */
[----:B--2---:R-:W-:Y:S01]  /*f760*/  FMUL.FTZ R0, R8, c[0x0][0x320] ;  /* 0x0000c80008007a20 */ /* 0x004fe20000410000 */
[----:B---3--:R-:W-:Y:S07]  /*f770*/  FMNMX.FTZ R3, R167, R3, !PT ;  /* 0x00000003a7037209 */ /* 0x008fee0007810000 */
[----:B------:R2:W3:Y:S02]  /*f780*/  MUFU.TANH R6, R0 ;  /* 0x0000000000067308 */ /* 0x0004e40000002400 */
[----:B--2---:R-:W-:Y:S08]  /*f790*/  FMUL.FTZ R0, R9, c[0x0][0x320] ;  /* 0x0000c80009007a20 */ /* 0x004ff00000410000 */
[----:B------:R2:W4:Y:S02]  /*f7a0*/  MUFU.TANH R8, R0 ;  /* 0x0000000000087308 */ /* 0x0005240000002400 */
[----:B--2---:R-:W-:Y:S08]  /*f7b0*/  FMUL.FTZ R0, R10, c[0x0][0x320] ;  /* 0x0000c8000a007a20 */ /* 0x004ff00000410000 */
[----:B------:R2:W5:Y:S02]  /*f7c0*/  MUFU.TANH R9, R0 ;  /* 0x0000000000097308 */ /* 0x0005640000002400 */
[----:B--2---:R-:W-:Y:S08]  /*f7d0*/  FMUL.FTZ R0, R11, c[0x0][0x320] ;  /* 0x0000c8000b007a20 */ /* 0x004ff00000410000 */
[----:B------:R2:W-:Y:S02]  /*f7e0*/  MUFU.TANH R10, R0 ;  /* 0x00000000000a7308 */ /* 0x0005e40000002400 */
[----:B--2---:R-:W-:Y:S08]  /*f7f0*/  FMUL.FTZ R0, R12, c[0x0][0x320] ;  /* 0x0000c8000c007a20 */ /* 0x004ff00000410000 */
[----:B------:R2:W1:Y:S02]  /*f800*/  MUFU.TANH R162, R0 ;  /* 0x0000000000a27308 */ /* 0x0004640000002400 */
[----:B--2---:R-:W-:Y:S08]  /*f810*/  FMUL.FTZ R0, R13, c[0x0][0x320] ;  /* 0x0000c8000d007a20 */ /* 0x004ff00000410000 */
[----:B------:R2:W1:Y:S02]  /*f820*/  MUFU.TANH R163, R0 ;  /* 0x0000000000a37308 */ /* 0x0004640000002400 */
[----:B--2---:R-:W-:Y:S08]  /*f830*/  FMUL.FTZ R0, R14, c[0x0][0x320] ;  /* 0x0000c8000e007a20 */ /* 0x004ff00000410000 */
[----:B------:R2:W1:Y:S02]  /*f840*/  MUFU.TANH R190, R0 ;  /* 0x0000000000be7308 */ /* 0x0004640000002400 */
[----:B--2---:R-:W-:Y:S08]  /*f850*/  FMUL.FTZ R0, R15, c[0x0][0x320] ;  /* 0x0000c8000f007a20 */ /* 0x004ff00000410000 */
[----:B------:R2:W-:Y:S02]  /*f860*/  MUFU.TANH R191, R0 ;  /* 0x0000000000bf7308 */ /* 0x0005e40000002400 */
[----:B--2---:R-:W-:Y:S08]  /*f870*/  FMUL.FTZ R0, R16, c[0x0][0x320] ;  /* 0x0000c80010007a20 */ /* 0x004ff00000410000 */
[----:B------:R2:W1:Y:S02]  /*f880*/  MUFU.TANH R192, R0 ;  /* 0x0000000000c07308 */ /* 0x0004640000002400 */
[----:B--2---:R-:W-:Y:S08]  /*f890*/  FMUL.FTZ R0, R17, c[0x0][0x320] ;  /* 0x0000c80011007a20 */ /* 0x004ff00000410000 */
[----:B------:R2:W1:Y:S02]  /*f8a0*/  MUFU.TANH R193, R0 ;  /* 0x0000000000c17308 */ /* 0x0004640000002400 */
[----:B--2---:R-:W-:Y:S04]  /*f8b0*/  FMNMX.FTZ R0, R165, R136, !PT ;  /* 0x00000088a5007209 */ /* 0x004fe80007810000 */
[----:B------:R-:W-:Y:S01]  /*f8c0*/  FMNMX.FTZ R2, R164, R0, !PT ;  /* 0x00000000a4027209 */ /* 0x000fe20007810000 */
[----:B------:R-:W-:Y:S03]  /*f8d0*/  FMUL.FTZ R0, R19, c[0x0][0x320] ;  /* 0x0000c80013007a20 */ /* 0x000fe60000410000 */
[----:B---3--:R-:W-:Y:S01]  /*f8e0*/  FMNMX.FTZ R2, R6, R2, !PT ;  /* 0x0000000206027209 */ /* 0x008fe20007810000 */
[----:B------:R4:W2:Y:S03]  /*f8f0*/  MUFU.TANH R160, R0 ;  /* 0x0000000000a07308 */ /* 0x0008a60000002400 */
[----:B----4-:R-:W-:Y:S02]  /*f900*/  FMNMX.FTZ R0, R8, R2, !PT ;  /* 0x0000000208007209 */ /* 0x010fe40007810000 */
[----:B-----5:R-:W-:Y:S02]  /*f910*/  FMNMX.FTZ R2, R9, R3, !PT ;  /* 0x0000000309027209 */ /* 0x020fe40007810000 */
[----:B-1----:R-:W-:Y:S02]  /*f920*/  FMNMX.FTZ R0, R162, R0, !PT ;  /* 0x00000000a2007209 */ /* 0x002fe40007810000 */
[----:B------:R-:W-:Y:S02]  /*f930*/  FMNMX.FTZ R2, R10, R2, !PT ;  /* 0x000000020a027209 */ /* 0x000fe40007810000 */
[----:B------:R-:W-:Y:S02]  /*f940*/  FMNMX.FTZ R0, R163, R0, !PT ;  /* 0x00000000a3007209 */ /* 0x000fe40007810000 */
[----:B------:R-:W-:Y:S02]  /*f950*/  FMNMX.FTZ R2, R190, R2, !PT ;  /* 0x00000002be027209 */ /* 0x000fe40007810000 */
[----:B------:R-:W-:Y:S02]  /*f960*/  FMNMX.FTZ R3, R192, R0, !PT ;  /* 0x00000000c0037209 */ /* 0x000fe40007810000 */
[----:B------:R-:W-:Y:S02]  /*f970*/  FMNMX.FTZ R0, R191, R2, !PT ;  /* 0x00000002bf007209 */ /* 0x000fe40007810000 */
[----:B------:R-:W-:Y:S02]  /*f980*/  FMNMX.FTZ R3, R193, R3, !PT ;  /* 0x00000003c1037209 */ /* 0x000fe40007810000 */
[----:B------:R-:W-:Y:S03]  /*f990*/  FMNMX.FTZ R0, R143, R0, !PT ;  /* 0x000000008f007209 */ /* 0x000fe60007810000 */
[----:B------:R-:W1:Y:S01]  /*f9a0*/  SHFL.BFLY PT, R4, R3, 0x2, 0x1f ;  /* 0x0c401f0003047f89 */ /* 0x000e6200000e0000 */
[----:B--2---:R-:W-:Y:S07]  /*f9b0*/  FMNMX.FTZ R0, R160, R0, !PT ;  /* 0x00000000a0007209 */ /* 0x004fee0007810000 */
[----:B------:R-:W2:Y:S01]  /*f9c0*/  SHFL.BFLY PT, R2, R0, 0x2, 0x1f ;  /* 0x0c401f0000027f89 */ /* 0x000ea200000e0000 */
[----:B-1----:R-:W-:Y:S07]  /*f9d0*/  FMNMX.FTZ R4, R3, R4, !PT ;  /* 0x0000000403047209 */ /* 0x002fee0007810000 */
[----:B------:R-:W1:Y:S01]  /*f9e0*/  SHFL.BFLY PT, R5, R4, 0x1, 0x1f ;  /* 0x0c201f0004057f89 */ /* 0x000e6200000e0000 */
[----:B--2---:R-:W-:Y:S07]  /*f9f0*/  FMNMX.FTZ R0, R0, R2, !PT ;  /* 0x0000000200007209 */ /* 0x004fee0007810000 */
[----:B------:R-:W2:Y:S01]  /*fa00*/  SHFL.BFLY PT, R3, R0, 0x1, 0x1f ;  /* 0x0c201f0000037f89 */ /* 0x000ea200000e0000 */
[----:B-1----:R-:W-:Y:S05]  /*fa10*/  FMNMX.FTZ R135, R4, R5, !PT ;  /* 0x0000000504877209 */ /* 0x002fea0007810000 */
[C---:B------:R-:W-:Y:S02]  /*fa20*/  FMUL.FTZ R161, R135.reuse, c[0x0][0x2d0] ;  /* 0x0000b40087a17a20 */ /* 0x040fe40000410000 */
[----:B------:R-:W-:Y:S01]  /*fa30*/  FADD.FTZ R2, -R135, R136 ;  /* 0x0000008887027221 */ /* 0x000fe20000010100 */
[----:B--2---:R-:W-:Y:S01]  /*fa40*/  FMNMX.FTZ R3, R0, R3, !PT ;  /* 0x0000000300037209 */ /* 0x004fe20007810000 */
[--C-:B------:R-:W-:Y:S02]  /*fa50*/  FFMA.FTZ R4, R165, c[0x0][0x2d0], -R161.reuse ;  /* 0x0000b400a5047a23 */ /* 0x100fe400000108a1 */
[--C-:B------:R-:W-:Y:S02]  /*fa60*/  FFMA.FTZ R5, R6, c[0x0][0x2d0], -R161.reuse ;  /* 0x0000b40006057a23 */ /* 0x100fe400000108a1 */
[----:B------:R1:W-:Y:S01]  /*fa70*/  MUFU.EX2 R187, R4 ;  /* 0x0000000400bb7308 */ /* 0x0003e20000000800 */
[C---:B------:R-:W-:Y:S02]  /*fa80*/  FMUL.FTZ R136, R3.reuse, c[0x0][0x2d0] ;  /* 0x0000b40003887a20 */ /* 0x040fe40000410000 */
[----:B------:R-:W-:Y:S02]  /*fa90*/  FMUL.FTZ R0, R2, c[0x0][0x2d0] ;  /* 0x0000b40002007a20 */ /* 0x000fe40000410000 */
[--C-:B------:R-:W-:Y:S05]  /*faa0*/  FFMA.FTZ R8, R8, c[0x0][0x2d0], -R161.reuse ;  /* 0x0000b40008087a23 */ /* 0x100fea00000108a1 */
[----:B------:R-:W-:Y:S10]  /*fab0*/  MUFU.EX2 R175, R5 ;  /* 0x0000000500af7308 */ /* 0x000ff40000000800 */
[----:B------:R2:W3:Y:S01]  /*fac0*/  MUFU.EX2 R2, R0 ;  /* 0x0000000000027308 */ /* 0x0004e20000000800 */
[----:B-1----:R-:W-:Y:S09]  /*fad0*/  FFMA.FTZ R4, R164, c[0x0][0x2d0], -R161 ;  /* 0x0000b400a4047a23 */ /* 0x002ff200000108a1 */
[----:B------:R1:W-:Y:S10]  /*fae0*/  MUFU.EX2 R186, R4 ;  /* 0x0000000400ba7308 */ /* 0x0003f40000000800 */
[----:B------:R4:W-:Y:S01]  /*faf0*/  MUFU.EX2 R174, R8 ;  /* 0x0000000800ae7308 */ /* 0x0009e20000000800 */
[----:B--2---:R-:W-:Y:S02]  /*fb00*/  FADD.FTZ R0, -R3, R137 ;  /* 0x0000008903007221 */ /* 0x004fe40000010100 */
[----:B---3--:R-:W-:Y:S02]  /*fb10*/  FMUL.FTZ R16, R2, R156 ;  /* 0x0000009c02107220 */ /* 0x008fe40000410000 */
[----:B------:R-:W-:Y:S02]  /*fb20*/  FMUL.FTZ R0, R0, c[0x0][0x2d0] ;  /* 0x0000b40000007a20 */ /* 0x000fe40000410000 */
[C---:B------:R-:W-:Y:S02]  /*fb30*/  FMUL.FTZ R17, R2.reuse, R157 ;  /* 0x0000009d02117220 */ /* 0x040fe40000410000 */
[C---:B------:R-:W-:Y:S01]  /*fb40*/  FMUL.FTZ R20, R2.reuse, R20 ;  /* 0x0000001402147220 */ /* 0x040fe20000410000 */
[----:B-1----:R-:W-:Y:S01]  /*fb50*/  @P0 SHF.R.S32.HI R4, RZ, 0x1f, R189 ;  /* 0x0000001fff040819 */ /* 0x002fe200000114bd */
[----:B------:R-:W1:Y:S01]  /*fb60*/  MUFU.EX2 R0, R0 ;  /* 0x0000000000007308 */ /* 0x000e620000000800 */
[C---:B------:R-:W-:Y:S02]  /*fb70*/  FMUL.FTZ R21, R2.reuse, R21 ;  /* 0x0000001502157220 */ /* 0x040fe40000410000 */
[----:B------:R-:W-:Y:S02]  /*fb80*/  FMUL.FTZ R24, R2, R24 ;  /* 0x0000001802187220 */ /* 0x000fe40000410000 */
[----:B------:R-:W-:Y:S02]  /*fb90*/  @P0 IMAD R6, R4, c[0x0][0x1e0], RZ ;  /* 0x0000780004060a24 */ /* 0x000fe400078e02ff */
[C---:B------:R-:W-:Y:S04]  /*fba0*/  @P0 IMAD.WIDE.U32 R4, R189.reuse, c[0x0][0x1e0], RZ ;  /* 0x00007800bd040a25 */ /* 0x040fe800078e00ff */
[----:B------:R-:W-:Y:S01]  /*fbb0*/  @P0 IMAD R7, R189, c[0x0][0x1e4], R6 ;  /* 0x00007900bd070a24 */ /* 0x000fe200078e0206 */
[----:B------:R-:W-:Y:S01]  /*fbc0*/  @P0 LEA R6, P1, R4, R212, 0x5 ;  /* 0x000000d404060211 */ /* 0x000fe200078228ff */
[C---:B----4-:R-:W-:Y:S02]  /*fbd0*/  FMUL.FTZ R8, R2.reuse, R148 ;  /* 0x0000009402087220 */ /* 0x050fe40000410000 */
[----:B------:R-:W-:Y:S01]  /*fbe0*/  FMUL.FTZ R25, R2, R25 ;  /* 0x0000001902197220 */ /* 0x000fe20000410000 */
[----:B------:R-:W-:Y:S01]  /*fbf0*/  @P0 IADD3 R7, R5, R7, RZ ;  /* 0x0000000705070210 */ /* 0x000fe20007ffe0ff */
[--C-:B------:R-:W-:Y:S02]  /*fc00*/  FFMA.FTZ R5, R166, c[0x0][0x2d0], -R136.reuse ;  /* 0x0000b400a6057a23 */ /* 0x100fe40000010888 */
[----:B------:R-:W-:Y:S01]  /*fc10*/  FMUL.FTZ R28, R2, R28 ;  /* 0x0000001c021c7220 */ /* 0x000fe20000410000 */
[----:B------:R-:W-:Y:S01]  /*fc20*/  @P0 LEA.HI.X R7, R4, R210, R7, 0x5, P1 ;  /* 0x000000d204070211 */ /* 0x000fe200008f2c07 */
[----:B------:R2:W-:Y:S01]  /*fc30*/  MUFU.EX2 R171, R5 ;  /* 0x0000000500ab7308 */ /* 0x0005e20000000800 */
[----:B------:R-:W-:Y:S01]  /*fc40*/  @P0 LEA R4, P1, R6, c[0x0][0x1c8], 0x1 ;  /* 0x0000720006040a11 */ /* 0x000fe200078208ff */
[----:B------:R-:W-:Y:S02]  /*fc50*/  FMUL.FTZ R29, R2, R29 ;  /* 0x0000001d021d7220 */ /* 0x000fe40000410000 */
[C---:B-1----:R-:W-:Y:S02]  /*fc60*/  FMUL.FTZ R11, R0.reuse, R151 ;  /* 0x00000097000b7220 */ /* 0x042fe40000410000 */
        /* <DEDUP_REMOVED lines=8> */
[----:B------:R-:W-:Y:S01]  /*fcf0*/  FMUL.FTZ R32, R2, R32 ;  /* 0x0000002002207220 */ /* 0x000fe20000410000 */
[----:B--2---:R-:W-:Y:S01]  /*fd00*/  @P0 LEA.HI.X R5, R6, c[0x0][0x1cc], R7, 0x1, P1 ;  /* 0x0000730006050a11 */ /* 0x004fe200008f0c07 */
[--C-:B------:R-:W-:Y:S02]  /*fd10*/  FFMA.FTZ R6, R167, c[0x0][0x2d0], -R136.reuse ;  /* 0x0000b400a7067a23 */ /* 0x100fe40000010888 */
[----:B------:R-:W-:Y:S02]  /*fd20*/  FMUL.FTZ R7, R0, R147 ;  /* 0x0000009300077220 */ /* 0x000fe40000410000 */
[----:B------:R1:W-:Y:S01]  /*fd30*/  @P0 LDGSTS.E.BYPASS.LTC128B.128 [R188+0xc080], [R4.64], !P3 ;  /* 0x0c08000004bc0fae */ /* 0x0003e2000d901d46 */
[----:B------:R2:W3:Y:S01]  /*fd40*/  MUFU.EX2 R170, R6 ;  /* 0x0000000600aa7308 */ /* 0x0004e20000000800 */
[----:B------:R-:W-:Y:S02]  /*fd50*/  FMUL.FTZ R33, R2, R33 ;  /* 0x0000002102217220 */ /* 0x000fe40000410000 */
[C---:B------:R-:W-:Y:S02]  /*fd60*/  FMUL.FTZ R34, R0.reuse, R34 ;  /* 0x0000002200227220 */ /* 0x040fe40000410000 */
[----:B------:R-:W-:Y:S02]  /*fd70*/  FMUL.FTZ R35, R0, R35 ;  /* 0x0000002300237220 */ /* 0x000fe40000410000 */
[----:B------:R1:W-:Y:S01]  /*fd80*/  @P0 LDGSTS.E.BYPASS.LTC128B.128 [R188+0xd080], [R4.64+0x80], !P4 ;  /* 0x0d08008004bc0fae */ /* 0x0003e2000e101d46 */
[C---:B------:R-:W-:Y:S02]  /*fd90*/  FMUL.FTZ R36, R2.reuse, R36 ;  /* 0x0000002402247220 */ /* 0x040fe40000410000 */
[----:B------:R-:W-:Y:S02]  /*fda0*/  FMUL.FTZ R37, R2, R37 ;  /* 0x0000002502257220 */ /* 0x000fe40000410000 */
[C---:B------:R-:W-:Y:S02]  /*fdb0*/  FMUL.FTZ R38, R0.reuse, R38 ;  /* 0x0000002600267220 */ /* 0x040fe40000410000 */
[----:B------:R-:W-:Y:S01]  /*fdc0*/  FMUL.FTZ R39, R0, R39 ;  /* 0x0000002700277220 */ /* 0x000fe20000410000 */
[----:B------:R1:W-:Y:S01]  /*fdd0*/  @P0 LDGSTS.E.BYPASS.LTC128B.128 [R188+0xe080], [R4.64+0x100], !P5 ;  /* 0x0e08010004bc0fae */ /* 0x0003e2000e901d46 */
[C---:B------:R-:W-:Y:S02]  /*fde0*/  FMUL.FTZ R40, R2.reuse, R40 ;  /* 0x0000002802287220 */ /* 0x040fe40000410000 */
[----:B------:R-:W-:Y:S02]  /*fdf0*/  FMUL.FTZ R41, R2, R41 ;  /* 0x0000002902297220 */ /* 0x000fe40000410000 */
[C---:B------:R-:W-:Y:S02]  /*fe00*/  FMUL.FTZ R42, R0.reuse, R42 ;  /* 0x0000002a002a7220 */ /* 0x040fe40000410000 */
[----:B------:R-:W-:Y:S01]  /*fe10*/  FMUL.FTZ R43, R0, R43 ;  /* 0x0000002b002b7220 */ /* 0x000fe20000410000 */
[----:B------:R1:W-:Y:S01]  /*fe20*/  @P0 LDGSTS.E.BYPASS.LTC128B.128 [R188+0xf080], [R4.64+0x180], !P6 ;  /* 0x0f08018004bc0fae */ /* 0x0003e2000f101d46 */
[--C-:B--2---:R-:W-:Y:S02]  /*fe30*/  FFMA.FTZ R6, R9, c[0x0][0x2d0], -R136.reuse ;  /* 0x0000b40009067a23 */ /* 0x104fe40000010888 */
[C---:B------:R-:W-:Y:S02]  /*fe40*/  FMUL.FTZ R9, R2.reuse, R149 ;  /* 0x0000009502097220 */ /* 0x040fe40000410000 */
[----:B------:R2:W-:Y:S01]  /*fe50*/  MUFU.EX2 R169, R6 ;  /* 0x0000000600a97308 */ /* 0x0005e20000000800 */
[C---:B------:R-:W-:Y:S02]  /*fe60*/  FMUL.FTZ R44, R2.reuse, R44 ;  /* 0x0000002c022c7220 */ /* 0x040fe40000410000 */
[----:B------:R-:W4:Y:S01]  /*fe70*/  LDSM.16.MT88.4 R12, [R178] ;  /* 0x00000000b20c783b */ /* 0x000f220000004200 */
[----:B------:R-:W-:Y:S02]  /*fe80*/  FMUL.FTZ R45, R2, R45 ;  /* 0x0000002d022d7220 */ /* 0x000fe40000410000 */
[C---:B------:R-:W-:Y:S02]  /*fe90*/  FMUL.FTZ R46, R0.reuse, R46 ;  /* 0x0000002e002e7220 */ /* 0x040fe40000410000 */
[----:B------:R-:W-:Y:S02]  /*fea0*/  FMUL.FTZ R47, R0, R47 ;  /* 0x0000002f002f7220 */ /* 0x000fe40000410000 */
[C---:B------:R-:W-:Y:S01]  /*feb0*/  FMUL.FTZ R48, R2.reuse, R48 ;  /* 0x0000003002307220 */ /* 0x040fe20000410000 */
[----:B------:R-:W5:Y:S01]  /*fec0*/  LDSM.16.MT88.4 R164, [R179] ;  /* 0x00000000b3a4783b */ /* 0x000f620000004200 */
[----:B------:R-:W-:Y:S02]  /*fed0*/  FMUL.FTZ R49, R2, R49 ;  /* 0x0000003102317220 */ /* 0x000fe40000410000 */
[C---:B------:R-:W-:Y:S02]  /*fee0*/  FMUL.FTZ R50, R0.reuse, R50 ;  /* 0x0000003200327220 */ /* 0x040fe40000410000 */
[----:B------:R-:W-:Y:S02]  /*fef0*/  FMUL.FTZ R51, R0, R51 ;  /* 0x0000003300337220 */ /* 0x000fe40000410000 */
[C---:B------:R-:W-:Y:S01]  /*ff00*/  FMUL.FTZ R52, R2.reuse, R52 ;  /* 0x0000003402347220 */ /* 0x040fe20000410000 */
[----:B------:R-:W-:Y:S01]  /*ff10*/  LDSM.16.MT88.4 R156, [R179+0x800] ;  /* 0x00080000b39c783b */ /* 0x000fe20000004200 */
[----:B------:R-:W-:Y:S02]  /*ff20*/  FMUL.FTZ R53, R2, R53 ;  /* 0x0000003502357220 */ /* 0x000fe40000410000 */
[--C-:B-1----:R-:W-:Y:S02]  /*ff30*/  FFMA.FTZ R4, R10, c[0x0][0x2d0], -R136.reuse ;  /* 0x0000b4000a047a23 */ /* 0x102fe40000010888 */
[----:B------:R-:W-:Y:S01]  /*ff40*/  FMUL.FTZ R5, R2, R145 ;  /* 0x0000009102057220 */ /* 0x000fe20000410000 */
[----:B---3--:R-:W-:Y:S01]  /*ff50*/  F2FP.PACK_AB R145, R170, R171 ;  /* 0x000000abaa91723e */ /* 0x008fe200000000ff */
[----:B------:R-:W1:Y:S01]  /*ff60*/  MUFU.EX2 R168, R4 ;  /* 0x0000000400a87308 */ /* 0x000e620000000800 */
[----:B--2---:R-:W-:Y:S01]  /*ff70*/  FMUL.FTZ R6, R0, R146 ;  /* 0x0000009200067220 */ /* 0x004fe20000410000 */
[----:B------:R-:W-:Y:S01]  /*ff80*/  F2FP.PACK_AB R146, R174, R175 ;  /* 0x000000afae92723e */ /* 0x000fe200000000ff */
[C---:B------:R-:W-:Y:S01]  /*ff90*/  FMUL.FTZ R10, R0.reuse, R150 ;  /* 0x00000096000a7220 */ /* 0x040fe20000410000 */
[----:B------:R-:W0:Y:S01]  /*ffa0*/  LDGDEPBAR ;  /* 0x00000000000079af */ /* 0x000e220000000000 */
[C---:B------:R-:W-:Y:S02]  /*ffb0*/  FMUL.FTZ R54, R0.reuse, R54 ;  /* 0x0000003600367220 */ /* 0x040fe40000410000 */
[----:B------:R-:W-:Y:S02]  /*ffc0*/  FMUL.FTZ R55, R0, R55 ;  /* 0x0000003700377220 */ /* 0x000fe40000410000 */
[C---:B------:R-:W-:Y:S02]  /*ffd0*/  FMUL.FTZ R56, R2.reuse, R56 ;  /* 0x0000003802387220 */ /* 0x040fe40000410000 */
[----:B------:R-:W-:Y:S01]  /*ffe0*/  FMUL.FTZ R57, R2, R57 ;  /* 0x0000003902397220 */ /* 0x000fe20000410000 */
[----:B------:R-:W2:Y:S01]  /*fff0*/  LDSM.16.MT88.4 R148, [R181] ;  /* 0x00000000b594783b */ /* 0x000ea20000004200 */
[C---:B------:R-:W-:Y:S02]  /*10000*/  FMUL.FTZ R58, R0.reuse, R58 ;  /* 0x0000003a003a7220 */ /* 0x040fe40000410000 */
[----:B------:R-:W-:Y:S02]  /*10010*/  FMUL.FTZ R59, R0, R59 ;  /* 0x0000003b003b7220 */ /* 0x000fe40000410000 */
[C---:B------:R-:W-:Y:S02]  /*10020*/  FMUL.FTZ R60, R2.reuse, R60 ;  /* 0x0000003c023c7220 */ /* 0x040fe40000410000 */
[----:B------:R-:W-:Y:S02]  /*10030*/  FMUL.FTZ R61, R2, R61 ;  /* 0x0000003d023d7220 */ /* 0x000fe40000410000 */
[C---:B------:R-:W-:Y:S02]  /*10040*/  FMUL.FTZ R62, R0.reuse, R62 ;  /* 0x0000003e003e7220 */ /* 0x040fe40000410000 */
[----:B------:R-:W-:Y:S01]  /*10050*/  FMUL.FTZ R63, R0, R63 ;  /* 0x0000003f003f7220 */ /* 0x000fe20000410000 */
[----:B-1----:R-:W-:Y:S01]  /*10060*/  F2FP.PACK_AB R147, R168, R169 ;  /* 0x000000a9a893723e */ /* 0x002fe200000000ff */
[----:B------:R-:W-:Y:S01]  /*10070*/  FMUL.FTZ R4, R2, R144 ;  /* 0x0000009002047220 */ /* 0x000fe20000410000 */
[----:B------:R-:W-:Y:S01]  /*10080*/  F2FP.PACK_AB R144, R186, R187 ;  /* 0x000000bbba90723e */ /* 0x000fe200000000ff */
[C---:B------:R-:W-:Y:S02]  /*10090*/  FMUL.FTZ R64, R2.reuse, R64 ;  /* 0x0000004002407220 */ /* 0x040fe40000410000 */
[----:B------:R-:W-:Y:S02]  /*100a0*/  FMUL.FTZ R65, R2, R65 ;  /* 0x0000004102417220 */ /* 0x000fe40000410000 */
[C---:B------:R-:W-:Y:S02]  /*100b0*/  FMUL.FTZ R66, R0.reuse, R66 ;  /* 0x0000004200427220 */ /* 0x040fe40000410000 */
[C---:B----4-:R-:W-:Y:S05]  /*100c0*/  HMMA.16816.F32 R4, R144.reuse, R12, R4 ;  /* 0x0000000c9004723c */ /* 0x050fea0000001804 */
[----:B------:R-:W-:Y:S02]  /*100d0*/  FMUL.FTZ R67, R0, R67 ;  /* 0x0000004300437220 */ /* 0x000fe40000410000 */
[C---:B------:R-:W-:Y:S01]  /*100e0*/  FMUL.FTZ R12, R2.reuse, R152 ;  /* 0x00000098020c7220 */ /* 0x040fe20000410000 */
[C---:B------:R-:W-:Y:S04]  /*100f0*/  HMMA.16816.F32 R8, R144.reuse, R14, R8 ;  /* 0x0000000e9008723c */ /* 0x040fe80000001808 */
[C---:B------:R-:W-:Y:S02]  /*10100*/  FMUL.FTZ R13, R2.reuse, R153 ;  /* 0x00000099020d7220 */ /* 0x040fe40000410000 */
[----:B------:R-:W-:Y:S02]  /*10110*/  FMUL.FTZ R68, R2, R68 ;  /* 0x0000004402447220 */ /* 0x000fe40000410000 */
[C---:B------:R-:W-:Y:S04]  /*10120*/  FMUL.FTZ R14, R0.reuse, R154 ;  /* 0x0000009a000e7220 */ /* 0x040fe80000410000 */
[----:B------:R-:W-:Y:S02]  /*10130*/  FMUL.FTZ R15, R0, R155 ;  /* 0x0000009b000f7220 */ /* 0x000fe40000410000 */
[----:B------:R-:W1:Y:S01]  /*10140*/  LDSM.16.MT88.4 R152, [R180] ;  /* 0x00000000b498783b */ /* 0x000e620000004200 */
[----:B------:R-:W-:Y:S02]  /*10150*/  FMUL.FTZ R69, R2, R69 ;  /* 0x0000004502457220 */ /* 0x000fe40000410000 */
[C---:B------:R-:W-:Y:S02]  /*10160*/  FMUL.FTZ R70, R0.reuse, R70 ;  /* 0x0000004600467220 */ /* 0x040fe40000410000 */
[C---:B-----5:R-:W-:Y:S03]  /*10170*/  HMMA.16816.F32 R12, R144.reuse, R164, R12 ;  /* 0x000000a4900c723c */ /* 0x060fe6000000180c */
[----:B------:R-:W-:Y:S02]  /*10180*/  FMUL.FTZ R71, R0, R71 ;  /* 0x0000004700477220 */ /* 0x000fe40000410000 */
[C---:B------:R-:W-:Y:S02]  /*10190*/  FMUL.FTZ R72, R2.reuse, R72 ;  /* 0x0000004802487220 */ /* 0x040fe40000410000 */
[----:B------:R-:W-:Y:S01]  /*101a0*/  FMUL.FTZ R73, R2, R73 ;  /* 0x0000004902497220 */ /* 0x000fe20000410000 */
[C---:B------:R-:W-:Y:S04]  /*101b0*/  HMMA.16816.F32 R16, R144.reuse, R166, R16 ;  /* 0x000000a69010723c */ /* 0x040fe80000001810 */
[C---:B------:R-:W-:Y:S02]  /*101c0*/  FMUL.FTZ R74, R0.reuse, R74 ;  /* 0x0000004a004a7220 */ /* 0x040fe40000410000 */
[----:B------:R-:W-:Y:S02]  /*101d0*/  FMUL.FTZ R75, R0, R75 ;  /* 0x0000004b004b7220 */ /* 0x000fe40000410000 */
[C---:B--2---:R-:W-:Y:S04]  /*101e0*/  HMMA.16816.F32 R20, R144.reuse, R148, R20 ;  /* 0x000000949014723c */ /* 0x044fe80000001814 */
[C---:B------:R-:W-:Y:S02]  /*101f0*/  FMUL.FTZ R76, R2.reuse, R76 ;  /* 0x0000004c024c7220 */ /* 0x040fe40000410000 */
[----:B------:R-:W-:Y:S02]  /*10200*/  FMUL.FTZ R77, R2, R77 ;  /* 0x0000004d024d7220 */ /* 0x000fe40000410000 */
[C---:B------:R-:W-:Y:S01]  /*10210*/  HMMA.16816.F32 R24, R144.reuse, R150, R24 ;  /* 0x000000969018723c */ /* 0x040fe20000001818 */
[----:B------:R-:W2:Y:S03]  /*10220*/  LDSM.16.MT88.4 R148, [R178+0x1000] ;  /* 0x00100000b294783b */ /* 0x000ea60000004200 */
[C---:B------:R-:W-:Y:S02]  /*10230*/  FMUL.FTZ R78, R0.reuse, R78 ;  /* 0x0000004e004e7220 */ /* 0x040fe40000410000 */
[----:B------:R-:W-:Y:S02]  /*10240*/  FMUL.FTZ R79, R0, R79 ;  /* 0x0000004f004f7220 */ /* 0x000fe40000410000 */
[C---:B------:R-:W-:Y:S01]  /*10250*/  FMUL.FTZ R80, R2.reuse, R80 ;  /* 0x0000005002507220 */ /* 0x040fe20000410000 */
[C---:B-1----:R-:W-:Y:S03]  /*10260*/  HMMA.16816.F32 R28, R144.reuse, R152, R28 ;  /* 0x00000098901c723c */ /* 0x042fe6000000181c */
[----:B------:R-:W-:Y:S02]  /*10270*/  FMUL.FTZ R81, R2, R81 ;  /* 0x0000005102517220 */ /* 0x000fe40000410000 */
[C---:B------:R-:W-:Y:S02]  /*10280*/  FMUL.FTZ R82, R0.reuse, R82 ;  /* 0x0000005200527220 */ /* 0x040fe40000410000 */
[----:B------:R-:W-:Y:S01]  /*10290*/  FMUL.FTZ R83, R0, R83 ;  /* 0x0000005300537220 */ /* 0x000fe20000410000 */
[C---:B------:R-:W-:Y:S01]  /*102a0*/  HMMA.16816.F32 R32, R144.reuse, R154, R32 ;  /* 0x0000009a9020723c */ /* 0x040fe20000001820 */
[----:B------:R-:W1:Y:S03]  /*102b0*/  LDSM.16.MT88.4 R152, [R179+0x1000] ;  /* 0x00100000b398783b */ /* 0x000e660000004200 */
[C---:B------:R-:W-:Y:S02]  /*102c0*/  FMUL.FTZ R84, R2.reuse, R84 ;  /* 0x0000005402547220 */ /* 0x040fe40000410000 */
[----:B------:R-:W-:Y:S02]  /*102d0*/  FMUL.FTZ R85, R2, R85 ;  /* 0x0000005502557220 */ /* 0x000fe40000410000 */
[C---:B------:R-:W-:Y:S04]  /*102e0*/  FMUL.FTZ R86, R0.reuse, R86 ;  /* 0x0000005600567220 */ /* 0x040fe80000410000 */
[----:B------:R-:W-:Y:S02]  /*102f0*/  FMUL.FTZ R87, R0, R87 ;  /* 0x0000005700577220 */ /* 0x000fe40000410000 */
[C---:B------:R-:W-:Y:S02]  /*10300*/  FMUL.FTZ R88, R2.reuse, R88 ;  /* 0x0000005802587220 */ /* 0x040fe40000410000 */
[----:B------:R-:W-:Y:S02]  /*10310*/  FMUL.FTZ R89, R2, R89 ;  /* 0x0000005902597220 */ /* 0x000fe40000410000 */
[C---:B------:R-:W-:Y:S02]  /*10320*/  FMUL.FTZ R90, R0.reuse, R90 ;  /* 0x0000005a005a7220 */ /* 0x040fe40000410000 */
[----:B------:R-:W-:Y:S01]  /*10330*/  FMUL.FTZ R91, R0, R91 ;  /* 0x0000005b005b7220 */ /* 0x000fe20000410000 */
[C---:B--2---:R-:W-:Y:S03]  /*10340*/  HMMA.16816.F32 R36, R144.reuse, R148, R36 ;  /* 0x000000949024723c */ /* 0x044fe60000001824 */
[C---:B------:R-:W-:Y:S02]  /*10350*/  FMUL.FTZ R92, R2.reuse, R92 ;  /* 0x0000005c025c7220 */ /* 0x040fe40000410000 */
[----:B------:R-:W-:Y:S02]  /*10360*/  FMUL.FTZ R93, R2, R93 ;  /* 0x0000005d025d7220 */ /* 0x000fe40000410000 */
[C---:B------:R-:W-:Y:S01]  /*10370*/  FMUL.FTZ R94, R0.reuse, R94 ;  /* 0x0000005e005e7220 */ /* 0x040fe20000410000 */
[C---:B------:R-:W-:Y:S01]  /*10380*/  HMMA.16816.F32 R40, R144.reuse, R150, R40 ;  /* 0x000000969028723c */ /* 0x040fe20000001828 */
[----:B------:R-:W2:Y:S03]  /*10390*/  LDSM.16.MT88.4 R148, [R181+0x1000] ;  /* 0x00100000b594783b */ /* 0x000ea60000004200 */
[----:B------:R-:W-:Y:S02]  /*103a0*/  FMUL.FTZ R95, R0, R95 ;  /* 0x0000005f005f7220 */ /* 0x000fe40000410000 */
[C---:B------:R-:W-:Y:S02]  /*103b0*/  FMUL.FTZ R96, R2.reuse, R96 ;  /* 0x0000006002607220 */ /* 0x040fe40000410000 */
[----:B------:R-:W-:Y:S01]  /*103c0*/  FMUL.FTZ R97, R2, R97 ;  /* 0x0000006102617220 */ /* 0x000fe20000410000 */
[C---:B-1----:R-:W-:Y:S03]  /*103d0*/  HMMA.16816.F32 R44, R144.reuse, R152, R44 ;  /* 0x00000098902c723c */ /* 0x042fe6000000182c */
[C---:B------:R-:W-:Y:S02]  /*103e0*/  FMUL.FTZ R98, R0.reuse, R98 ;  /* 0x0000006200627220 */ /* 0x040fe40000410000 */
[----:B------:R-:W-:Y:S02]  /*103f0*/  FMUL.FTZ R99, R0, R99 ;  /* 0x0000006300637220 */ /* 0x000fe40000410000 */
[C---:B------:R-:W-:Y:S01]  /*10400*/  FMUL.FTZ R100, R2.reuse, R100 ;  /* 0x0000006402647220 */ /* 0x040fe20000410000 */
[C---:B------:R-:W-:Y:S01]  /*10410*/  HMMA.16816.F32 R48, R144.reuse, R154, R48 ;  /* 0x0000009a9030723c */ /* 0x040fe20000001830 */
[----:B------:R-:W1:Y:S03]  /*10420*/  LDSM.16.MT88.4 R152, [R180+0x1000] ;  /* 0x00100000b498783b */ /* 0x000e660000004200 */
[----:B------:R-:W-:Y:S02]  /*10430*/  FMUL.FTZ R101, R2, R101 ;  /* 0x0000006502657220 */ /* 0x000fe40000410000 */
[C---:B------:R-:W-:Y:S02]  /*10440*/  FMUL.FTZ R102, R0.reuse, R102 ;  /* 0x0000006600667220 */ /* 0x040fe40000410000 */
[----:B------:R-:W-:Y:S04]  /*10450*/  FMUL.FTZ R103, R0, R103 ;  /* 0x0000006700677220 */ /* 0x000fe80000410000 */
[C---:B------:R-:W-:Y:S02]  /*10460*/  FMUL.FTZ R104, R2.reuse, R104 ;  /* 0x0000006802687220 */ /* 0x040fe40000410000 */
[----:B------:R-:W-:Y:S02]  /*10470*/  FMUL.FTZ R105, R2, R105 ;  /* 0x0000006902697220 */ /* 0x000fe40000410000 */
[C---:B------:R-:W-:Y:S02]  /*10480*/  FMUL.FTZ R106, R0.reuse, R106 ;  /* 0x0000006a006a7220 */ /* 0x040fe40000410000 */
[----:B------:R-:W-:Y:S02]  /*10490*/  FMUL.FTZ R107, R0, R107 ;  /* 0x0000006b006b7220 */ /* 0x000fe40000410000 */
[C---:B------:R-:W-:Y:S01]  /*104a0*/  FMUL.FTZ R108, R2.reuse, R108 ;  /* 0x0000006c026c7220 */ /* 0x040fe20000410000 */
[C---:B--2---:R-:W-:Y:S03]  /*104b0*/  HMMA.16816.F32 R52, R144.reuse, R148, R52 ;  /* 0x000000949034723c */ /* 0x044fe60000001834 */
[----:B------:R-:W-:Y:S02]  /*104c0*/  FMUL.FTZ R109, R2, R109 ;  /* 0x0000006d026d7220 */ /* 0x000fe40000410000 */
[C---:B------:R-:W-:Y:S02]  /*104d0*/  FMUL.FTZ R110, R0.reuse, R110 ;  /* 0x0000006e006e7220 */ /* 0x040fe40000410000 */
[----:B------:R-:W-:Y:S01]  /*104e0*/  FMUL.FTZ R111, R0, R111 ;  /* 0x0000006f006f7220 */ /* 0x000fe20000410000 */
[C---:B------:R-:W-:Y:S01]  /*104f0*/  HMMA.16816.F32 R56, R144.reuse, R150, R56 ;  /* 0x000000969038723c */ /* 0x040fe20000001838 */
[----:B------:R-:W2:Y:S03]  /*10500*/  LDSM.16.MT88.4 R148, [R178+0x2000] ;  /* 0x00200000b294783b */ /* 0x000ea60000004200 */
[C---:B------:R-:W-:Y:S02]  /*10510*/  FMUL.FTZ R112, R2.reuse, R112 ;  /* 0x0000007002707220 */ /* 0x040fe40000410000 */
[----:B------:R-:W-:Y:S02]  /*10520*/  FMUL.FTZ R113, R2, R113 ;  /* 0x0000007102717220 */ /* 0x000fe40000410000 */
[----:B------:R-:W-:Y:S01]  /*10530*/  FMUL.FTZ R114, R0, R114 ;  /* 0x0000007200727220 */ /* 0x000fe20000410000 */
[C---:B-1----:R-:W-:Y:S03]  /*10540*/  HMMA.16816.F32 R60, R144.reuse, R152, R60 ;  /* 0x00000098903c723c */ /* 0x042fe6000000183c */
[--C-:B------:R-:W-:Y:S02]  /*10550*/  FFMA.FTZ R137, R162, c[0x0][0x2d0], -R161.reuse ;  /* 0x0000b400a2897a23 */ /* 0x100fe400000108a1 */
[----:B------:R-:W-:Y:S02]  /*10560*/  FMUL.FTZ R115, R0, R115 ;  /* 0x0000007300737220 */ /* 0x000fe40000410000 */
[----:B------:R1:W-:Y:S01]  /*10570*/  MUFU.EX2 R173, R137 ;  /* 0x0000008900ad7308 */ /* 0x0003e20000000800 */
[C---:B------:R-:W-:Y:S01]  /*10580*/  HMMA.16816.F32 R64, R144.reuse, R154, R64 ;  /* 0x0000009a9040723c */ /* 0x040fe20000001840 */
[----:B------:R-:W3:Y:S03]  /*10590*/  LDSM.16.MT88.4 R152, [R179+0x2000] ;  /* 0x00200000b398783b */ /* 0x000ee60000004200 */
        /* <DEDUP_REMOVED lines=9> */
[----:B-1----:R-:W-:Y:S02]  /*10630*/  FFMA.FTZ R137, R163, c[0x0][0x2d0], -R161 ;  /* 0x0000b400a3897a23 */ /* 0x002fe400000108a1 */
[C---:B------:R-:W-:Y:S02]  /*10640*/  FMUL.FTZ R124, R2.reuse, R124 ;  /* 0x0000007c027c7220 */ /* 0x040fe40000410000 */
[----:B------:R1:W-:Y:S01]  /*10650*/  MUFU.EX2 R172, R137 ;  /* 0x0000008900ac7308 */ /* 0x0003e20000000800 */
[C---:B------:R-:W-:Y:S01]  /*10660*/  HMMA.16816.F32 R72, R144.reuse, R150, R72 ;  /* 0x000000969048723c */ /* 0x040fe20000001848 */
[----:B------:R-:W2:Y:S03]  /*10670*/  LDSM.16.MT88.4 R148, [R181+0x2000] ;  /* 0x00200000b594783b */ /* 0x000ea60000004200 */
[----:B------:R-:W-:Y:S02]  /*10680*/  FMUL.FTZ R125, R2, R125 ;  /* 0x0000007d027d7220 */ /* 0x000fe40000410000 */
[C---:B------:R-:W-:Y:S02]  /*10690*/  FMUL.FTZ R126, R0.reuse, R126 ;  /* 0x0000007e007e7220 */ /* 0x040fe40000410000 */
[----:B------:R-:W-:Y:S01]  /*106a0*/  FMUL.FTZ R127, R0, R127 ;  /* 0x0000007f007f7220 */ /* 0x000fe20000410000 */
[C---:B---3--:R-:W-:Y:S03]  /*106b0*/  HMMA.16816.F32 R76, R144.reuse, R152, R76 ;  /* 0x00000098904c723c */ /* 0x048fe6000000184c */
[C---:B------:R-:W-:Y:S02]  /*106c0*/  FMUL.FTZ R128, R2.reuse, R128 ;  /* 0x0000008002807220 */ /* 0x040fe40000410000 */
[----:B------:R-:W-:Y:S02]  /*106d0*/  FMUL.FTZ R129, R2, R129 ;  /* 0x0000008102817220 */ /* 0x000fe40000410000 */
[----:B------:R-:W-:Y:S01]  /*106e0*/  FMUL.FTZ R130, R0, R130 ;  /* 0x0000008200827220 */ /* 0x000fe20000410000 */
[C---:B------:R-:W-:Y:S01]  /*106f0*/  HMMA.16816.F32 R80, R144.reuse, R154, R80 ;  /* 0x0000009a9050723c */ /* 0x040fe20000001850 */
[----:B------:R-:W3:Y:S03]  /*10700*/  LDSM.16.MT88.4 R152, [R180+0x2000] ;  /* 0x00200000b498783b */ /* 0x000ee60000004200 */
[----:B-1----:R-:W-:Y:S02]  /*10710*/  FFMA.FTZ R137, R190, c[0x0][0x2d0], -R136 ;  /* 0x0000b400be897a23 */ /* 0x002fe40000010888 */
[----:B------:R-:W-:Y:S02]  /*10720*/  FMUL.FTZ R131, R0, R131 ;  /* 0x0000008300837220 */ /* 0x000fe40000410000 */
[----:B------:R1:W-:Y:S01]  /*10730*/  MUFU.EX2 R164, R137 ;  /* 0x0000008900a47308 */ /* 0x0003e20000000800 */
[----:B------:R-:W-:Y:S03]  /*10740*/  FFMA.FTZ R2, R2, R195, R187 ;  /* 0x000000c302027223 */ /* 0x000fe600000100bb */
[----:B------:R-:W-:Y:S02]  /*10750*/  FFMA.FTZ R0, R0, R194, R171 ;  /* 0x000000c200007223 */ /* 0x000fe400000100ab */
[----:B------:R-:W-:Y:S02]  /*10760*/  FADD.FTZ R2, R186, R2 ;  /* 0x00000002ba027221 */ /* 0x000fe40000010000 */
[----:B------:R-:W-:Y:S02]  /*10770*/  FADD.FTZ R0, R170, R0 ;  /* 0x00000000aa007221 */ /* 0x000fe40000010000 */
[----:B------:R-:W-:Y:S02]  /*10780*/  FADD.FTZ R2, R175, R2 ;  /* 0x00000002af027221 */ /* 0x000fe40000010000 */
[----:B------:R-:W-:Y:S01]  /*10790*/  FADD.FTZ R0, R169, R0 ;  /* 0x00000000a9007221 */ /* 0x000fe20000010000 */
[C---:B--2---:R-:W-:Y:S08]  /*107a0*/  HMMA.16816.F32 R84, R144.reuse, R148, R84 ;  /* 0x000000949054723c */ /* 0x044ff00000001854 */
[C---:B------:R-:W-:Y:S01]  /*107b0*/  HMMA.16816.F32 R88, R144.reuse, R150, R88 ;  /* 0x000000969058723c */ /* 0x040fe20000001858 */
[----:B------:R-:W2:Y:S03]  /*107c0*/  LDSM.16.MT88.4 R148, [R178+0x3000] ;  /* 0x00300000b294783b */ /* 0x000ea60000004200 */
[--C-:B-1----:R-:W-:Y:S04]  /*107d0*/  FFMA.FTZ R137, R191, c[0x0][0x2d0], -R136.reuse ;  /* 0x0000b400bf897a23 */ /* 0x102fe80000010888 */
[----:B------:R1:W4:Y:S01]  /*107e0*/  MUFU.EX2 R165, R137 ;  /* 0x0000008900a57308 */ /* 0x0003220000000800 */
[C---:B---3--:R-:W-:Y:S08]  /*107f0*/  HMMA.16816.F32 R92, R144.reuse, R152, R92 ;  /* 0x00000098905c723c */ /* 0x048ff0000000185c */
[C---:B------:R-:W-:Y:S01]  /*10800*/  HMMA.16816.F32 R96, R144.reuse, R154, R96 ;  /* 0x0000009a9060723c */ /* 0x040fe20000001860 */
[----:B------:R-:W3:Y:S03]  /*10810*/  LDSM.16.MT88.4 R152, [R179+0x3000] ;  /* 0x00300000b398783b */ /* 0x000ee60000004200 */
[--C-:B-1----:R-:W-:Y:S04]  /*10820*/  FFMA.FTZ R137, R192, c[0x0][0x2d0], -R161.reuse ;  /* 0x0000b400c0897a23 */ /* 0x102fe800000108a1 */
[----:B------:R1:W-:Y:S01]  /*10830*/  MUFU.EX2 R167, R137 ;  /* 0x0000008900a77308 */ /* 0x0003e20000000800 */
[C---:B--2---:R-:W-:Y:S08]  /*10840*/  HMMA.16816.F32 R100, R144.reuse, R148, R100 ;  /* 0x000000949064723c */ /* 0x044ff00000001864 */
[C---:B------:R-:W-:Y:S01]  /*10850*/  HMMA.16816.F32 R104, R144.reuse, R150, R104 ;  /* 0x000000969068723c */ /* 0x040fe20000001868 */
[----:B------:R-:W2:Y:S07]  /*10860*/  LDSM.16.MT88.4 R148, [R181+0x3000] ;  /* 0x00300000b594783b */ /* 0x000eae0000004200 */
[C---:B---3--:R-:W-:Y:S04]  /*10870*/  HMMA.16816.F32 R108, R144.reuse, R152, R108 ;  /* 0x00000098906c723c */ /* 0x048fe8000000186c */
[----:B-1----:R-:W-:Y:S01]  /*10880*/  FFMA.FTZ R137, R193, c[0x0][0x2d0], -R161 ;  /* 0x0000b400c1897a23 */ /* 0x002fe200000108a1 */
[----:B----4-:R-:W-:Y:S03]  /*10890*/  F2FP.PACK_AB R161, R165, R164 ;  /* 0x000000a4a5a1723e */ /* 0x010fe600000000ff */
[----:B------:R-:W1:Y:S01]  /*108a0*/  MUFU.EX2 R166, R137 ;  /* 0x0000008900a67308 */ /* 0x000e620000000800 */
[C---:B------:R-:W-:Y:S01]  /*108b0*/  HMMA.16816.F32 R112, R144.reuse, R154, R112 ;  /* 0x0000009a9070723c */ /* 0x040fe20000001870 */
[----:B------:R-:W3:Y:S07]  /*108c0*/  LDSM.16.MT88.4 R152, [R180+0x3000] ;  /* 0x00300000b498783b */ /* 0x000eee0000004200 */
[C---:B--2---:R-:W-:Y:S04]  /*108d0*/  HMMA.16816.F32 R116, R144.reuse, R148, R116 ;  /* 0x000000949074723c */ /* 0x044fe80000001874 */
[----:B-1----:R-:W-:Y:S01]  /*108e0*/  F2FP.PACK_AB R162, R166, R167 ;  /* 0x000000a7a6a2723e */ /* 0x002fe200000000ff */
[--C-:B------:R-:W-:Y:S02]  /*108f0*/  FFMA.FTZ R137, R143, c[0x0][0x2d0], -R136.reuse ;  /* 0x0000b4008f897a23 */ /* 0x100fe40000010888 */
[----:B------:R-:W-:Y:S01]  /*10900*/  FFMA.FTZ R136, R160, c[0x0][0x2d0], -R136 ;  /* 0x0000b400a0887a23 */ /* 0x000fe20000010888 */
[----:B------:R-:W-:Y:S01]  /*10910*/  F2FP.PACK_AB R160, R172, R173 ;  /* 0x000000adaca0723e */ /* 0x000fe200000000ff */
[C---:B------:R-:W-:Y:S01]  /*10920*/  HMMA.16816.F32 R120, R144.reuse, R150, R120 ;  /* 0x000000969078723c */ /* 0x040fe20000001878 */
[----:B------:R-:W1:Y:S01]  /*10930*/  LDSM.16.MT88.4 R148, [R178+0x800] ;  /* 0x00080000b294783b */ /* 0x000e620000004200 */
[----:B------:R-:W-:Y:S06]  /*10940*/  MUFU.EX2 R137, R137 ;  /* 0x0000008900897308 */ /* 0x000fec0000000800 */
[C---:B---3--:R-:W-:Y:S04]  /*10950*/  HMMA.16816.F32 R124, R144.reuse, R152, R124 ;  /* 0x00000098907c723c */ /* 0x048fe8000000187c */
[----:B------:R-:W2:Y:S04]  /*10960*/  MUFU.EX2 R136, R136 ;  /* 0x0000008800887308 */ /* 0x000ea80000000800 */
[----:B------:R-:W-:Y:S04]  /*10970*/  HMMA.16816.F32 R128, R144, R154, R128 ;  /* 0x0000009a9080723c */ /* 0x000fe80000001880 */
[----:B--2---:R-:W-:Y:S07]  /*10980*/  F2FP.PACK_AB R163, R136, R137 ;  /* 0x0000008988a3723e */ /* 0x004fee00000000ff */
[C---:B-1----:R-:W-:Y:S01]  /*10990*/  HMMA.16816.F32 R144, R160.reuse, R148, R4 ;  /* 0x00000094a090723c */ /* 0x042fe20000001804 */
[----:B------:R-:W1:Y:S07]  /*109a0*/  LDSM.16.MT88.4 R4, [R181+0x800] ;  /* 0x00080000b504783b */ /* 0x000e6e0000004200 */
[C---:B------:R-:W-:Y:S01]  /*109b0*/  HMMA.16816.F32 R148, R160.reuse, R150, R8 ;  /* 0x00000096a094723c */ /* 0x040fe20000001808 */
[----:B------:R-:W2:Y:S07]  /*109c0*/  LDSM.16.MT88.4 R8, [R180+0x800] ;  /* 0x00080000b408783b */ /* 0x000eae0000004200 */
[C---:B------:R-:W-:Y:S01]  /*109d0*/  HMMA.16816.F32 R152, R160.reuse, R156, R12 ;  /* 0x0000009ca098723c */ /* 0x040fe2000000180c */
[----:B------:R-:W3:Y:S07]  /*109e0*/  LDSM.16.MT88.4 R12, [R178+0x1800] ;  /* 0x00180000b20c783b */ /* 0x000eee0000004200 */
[C---:B------:R-:W-:Y:S08]  /*109f0*/  HMMA.16816.F32 R156, R160.reuse, R158, R16 ;  /* 0x0000009ea09c723c */ /* 0x040ff00000001810 */
        /* <DEDUP_REMOVED lines=35> */
[C---:B-1----:R-:W-:Y:S07]  /*10c30*/  HMMA.16816.F32 R116, R160.reuse, R4, R116 ;  /* 0x00000004a074723c */ /* 0x042fee0000001874 */
[----:B------:R-:W-:Y:S01]  /*10c40*/  FADD.FTZ R4, R174, R2 ;  /* 0x00000002ae047221 */ /* 0x000fe20000010000 */
[C---:B------:R-:W-:Y:S04]  /*10c50*/  HMMA.16816.F32 R120, R160.reuse, R6, R120 ;  /* 0x00000006a078723c */ /* 0x040fe80000001878 */
[----:B------:R-:W-:Y:S02]  /*10c60*/  FADD.FTZ R2, R168, R0 ;  /* 0x00000000a8027221 */ /* 0x000fe40000010000 */
[----:B------:R-:W-:Y:S02]  /*10c70*/  FADD.FTZ R0, R173, R4 ;  /* 0x00000004ad007221 */ /* 0x000fe40000010000 */
[C---:B--2---:R-:W-:Y:S04]  /*10c80*/  HMMA.16816.F32 R124, R160.reuse, R8, R124 ;  /* 0x00000008a07c723c */ /* 0x044fe8000000187c */
[----:B------:R-:W-:Y:S02]  /*10c90*/  FADD.FTZ R2, R164, R2 ;  /* 0x00000002a4027221 */ /* 0x000fe40000010000 */
[----:B------:R-:W-:Y:S01]  /*10ca0*/  FADD.FTZ R0, R172, R0 ;  /* 0x00000000ac007221 */ /* 0x000fe20000010000 */
[-C--:B------:R-:W-:Y:S01]  /*10cb0*/  MOV R8, R3.reuse ;  /* 0x0000000300087202 */ /* 0x080fe20000000f00 */
[----:B------:R-:W-:Y:S01]  /*10cc0*/  FADD.FTZ R4, R165, R2 ;  /* 0x00000002a5047221 */ /* 0x000fe20000010000 */
[----:B------:R-:W-:Y:S03]  /*10cd0*/  HMMA.16816.F32 R128, R160, R10, R128 ;  /* 0x0000000aa080723c */ /* 0x000fe60000001880 */
[----:B------:R-:W-:Y:S02]  /*10ce0*/  FADD.FTZ R2, R167, R0 ;  /* 0x00000000a7027221 */ /* 0x000fe40000010000 */
[----:B------:R-:W-:Y:S01]  /*10cf0*/  FADD.FTZ R0, R137, R4 ;  /* 0x0000000489007221 */ /* 0x000fe20000010000 */
[----:B------:R-:W-:Y:S01]  /*10d00*/  MOV R137, R3 ;  /* 0x0000000300897202 */ /* 0x000fe20000000f00 */
[----:B------:R-:W-:Y:S02]  /*10d10*/  FADD.FTZ R195, R166, R2 ;  /* 0x00000002a6c37221 */ /* 0x000fe40000010000 */
[----:B------:R-:W-:Y:S03]  /*10d20*/  FADD.FTZ R194, R136, R0 ;  /* 0x0000000088c27221 */ /* 0x000fe60000010000 */
[----:B------:R-:W-:Y:S01]  /*10d30*/  MOV R136, R135 ;  /* 0x0000008700887202 */ /* 0x000fe20000000f00 */
[----:B------:R-:W-:-:S05]  /*10d40*/  @P0 BRA `(.L_x_229) ;  /* 0xffffe04000000947 */ /* 0x000fca000383ffff */
.L_x_228:
[----:B------:R-:W-:Y:S01]  /*10d50*/  @!UPT UIADD3 URZ, URZ, URZ, URZ ;  /* 0x0000003f3f3ff290 */ /* 0x000fe2000fffe03f */
[----:B------:R-:W-:Y:S05]  /*10d60*/  BRA.DIV ~URZ, `(.L_x_230) ;  /* 0x00005b427f007947 */ /* 0x000fea000b800000 */
[----:B------:R-:W1:Y:S04]  /*10d70*/  SHFL.BFLY PT, R0, R195, 0x2, 0x1f ;  /* 0x0c401f00c3007f89 */ /* 0x000e6800000e0000 */
[----:B------:R-:W2:Y:S01]  /*10d80*/  SHFL.BFLY PT, R2, R194, 0x2, 0x1f ;  /* 0x0c401f00c2027f89 */ /* 0x000ea200000e0000 */
[----:B-1----:R-:W-:-:S02]  /*10d90*/  FADD.FTZ R0, R0, R195 ;  /* 0x000000c300007221 */ /* 0x002fc40000010000 */
[----:B--2---:R-:W-:-:S03]  /*10da0*/  FADD.FTZ R4, R2, R194 ;  /* 0x000000c202047221 */ /* 0x004fc60000010000 */
[----:B------:R-:W1:Y:S04]  /*10db0*/  SHFL.BFLY PT, R5, R0, 0x1, 0x1f ;  /* 0x0c201f0000057f89 */ /* 0x000e6800000e0000 */
[----:B------:R2:W3:Y:S01]  /*10dc0*/  SHFL.BFLY PT, R3, R4, 0x1, 0x1f ;  /* 0x0c201f0004037f89 */ /* 0x0004e200000e0000 */
[----:B-1----:R-:W-:-:S05]  /*10dd0*/  FADD.FTZ R0, R0, R5 ;  /* 0x0000000500007221 */ /* 0x002fca0000010000 */
.L_x_299:
[----:B------:R-:W-:Y:S01]  /*10de0*/  FSETP.NE.FTZ.AND P1, PT, R0, RZ, PT ;  /* 0x000000ff0000720b */ /* 0x000fe20003f35000 */
[----:B---3--:R-:W-:Y:S01]  /*10df0*/  FADD.FTZ R3, R3, R4 ;  /* 0x0000000403037221 */ /* 0x008fe20000010000 */
[----:B------:R-:W-:Y:S02]  /*10e00*/  MOV R2, RZ ;  /* 0x000000ff00027202 */ /* 0x000fe40000000f00 */
[----:B------:R-:W-:Y:S02]  /*10e10*/  MOV R136, 0xff800000 ;  /* 0xff80000000887802 */ /* 0x000fe40000000f00 */
[----:B------:R-:W-:-:S07]  /*10e20*/  FSETP.NE.FTZ.AND P0, PT, R3, RZ, PT ;  /* 0x000000ff0300720b */ /* 0x000fce0003f15000 */
[----:B------:R-:W1:Y:S01]  /*10e30*/  @P1 MUFU.RCP R2, R0 ;  /* 0x0000000000021308 */ /* 0x000e620000001000 */
[----:B--2---:R-:W-:-:S05]  /*10e40*/  @P1 MOV R4, 0x3f317218 ;  /* 0x3f31721800041802 */ /* 0x004fca0000000f00 */
[----:B------:R-:W-:Y:S02]  /*10e50*/  @P1 FMUL.FTZ R4, R4, c[0x0][0x2d0] ;  /* 0x0000b40004041a20 */ /* 0x000fe40000410000 */
[----:B------:R2:W-:Y:S01]  /*10e60*/  @P1 MUFU.LG2 R5, R0 ;  /* 0x0000000000051308 */ /* 0x0005e20000000c00 */
        /* <DEDUP_REMOVED lines=32> */
[C---:B------:R-:W-:Y:S01]  /*11070*/  FMUL.FTZ R156, R2.reuse, R20 ;  /* 0x00000014029c7220 */ /* 0x040fe20000410000 */
[----:B------:R-:W-:Y:S01]  /*11080*/  MOV R20, 0xff800000 ;  /* 0xff80000000147802 */ /* 0x000fe20000000f00 */
        /* <DEDUP_REMOVED lines=33> */
[----:B------:R2:W3:Y:S01]  /*112a0*/  @P0 MUFU.LG2 R2, R3 ;  /* 0x0000000300020308 */ /* 0x0004e20000000c00 */
[----:B-1----:R-:W-:-:S02]  /*112b0*/  FMUL.FTZ R124, R0, R146 ;  /* 0x00000092007c7220 */ /* 0x002fc40000410000 */
[C---:B------:R-:W-:Y:S02]  /*112c0*/  FMUL.FTZ R125, R0.reuse, R147 ;  /* 0x00000093007d7220 */ /* 0x040fe40000410000 */
[C---:B------:R-:W-:Y:S02]  /*112d0*/  FMUL.FTZ R128, R0.reuse, R154 ;  /* 0x0000009a00807220 */ /* 0x040fe40000410000 */
[C---:B------:R-:W-:Y:S02]  /*112e0*/  FMUL.FTZ R129, R0.reuse, R155 ;  /* 0x0000009b00817220 */ /* 0x040fe40000410000 */
[C---:B------:R-:W-:Y:S02]  /*112f0*/  FMUL.FTZ R146, R0.reuse, R158 ;  /* 0x0000009e00927220 */ /* 0x040fe40000410000 */
[C---:B------:R-:W-:Y:S02]  /*11300*/  FMUL.FTZ R147, R0.reuse, R159 ;  /* 0x0000009f00937220 */ /* 0x040fe40000410000 */
[----:B------:R-:W-:-:S02]  /*11310*/  FMUL.FTZ R154, R0, R22 ;  /* 0x00000016009a7220 */ /* 0x000fc40000410000 */
[C---:B------:R-:W-:Y:S01]  /*11320*/  FMUL.FTZ R155, R0.reuse, R23 ;  /* 0x00000017009b7220 */ /* 0x040fe20000410000 */
[----:B--2---:R-:W-:Y:S01]  /*11330*/  @P0 MOV R3, 0x3f317218 ;  /* 0x3f31721800030802 */ /* 0x004fe20000000f00 */
[C---:B------:R-:W-:Y:S02]  /*11340*/  FMUL.FTZ R158, R0.reuse, R34 ;  /* 0x00000022009e7220 */ /* 0x040fe40000410000 */
[C---:B------:R-:W-:Y:S02]  /*11350*/  FMUL.FTZ R159, R0.reuse, R35 ;  /* 0x00000023009f7220 */ /* 0x040fe40000410000 */
[----:B------:R-:W-:Y:S02]  /*11360*/  @P1 FMUL.FTZ R5, R5, 0.69314718246459960938 ;  /* 0x3f31721805051820 */ /* 0x000fe40000410000 */
        /* <DEDUP_REMOVED lines=15> */
[----:B------:R-:W-:Y:S02]  /*11460*/  FMUL.FTZ R55, R0, R67 ;  /* 0x0000004300377220 */ /* 0x000fe40000410000 */
[----:B------:R-:W-:Y:S01]  /*11470*/  @P1 FFMA.FTZ R136, R4, R135, R5 ;  /* 0x0000008704881223 */ /* 0x000fe20000010005 */
[----:B------:R-:W-:Y:S01]  /*11480*/  MOV R4, 0x1 ;  /* 0x0000000100047802 */ /* 0x000fe20000000f00 */
        /* <DEDUP_REMOVED lines=8> */
[----:B---3--:R-:W-:-:S02]  /*11510*/  @P0 FMUL.FTZ R2, R2, 0.69314718246459960938 ;  /* 0x3f31721802020820 */ /* 0x008fc40000410000 */
[----:B------:R-:W-:Y:S02]  /*11520*/  @P0 FMUL.FTZ R3, R3, c[0x0][0x2d0] ;  /* 0x0000b40003030a20 */ /* 0x000fe40000410000 */
        /* <DEDUP_REMOVED lines=32> */
.L_x_161:
[----:B------:R-:W2:Y:S01]  /*11730*/  S2R R2, SR_TID.X ;  /* 0x0000000000027919 */ /* 0x000ea20000002100 */
[----:B------:R-:W-:Y:S01]  /*11740*/  BSSY B0, `(.L_x_231) ;  /* 0x0000010000007945 */ /* 0x000fe20003800000 */
[----:B--2---:R-:W-:-:S13]  /*11750*/  LOP3.LUT P0, RZ, R2, 0xff, RZ, 0xc0, !PT ;  /* 0x000000ff02ff7812 */ /* 0x004fda000780c0ff */
[----:B------:R-:W-:Y:S05]  /*11760*/  @P0 BRA `(.L_x_232) ;  /* 0x000000d000000947 */ /* 0x000fea0003800000 */
[----:B-1----:R-:W1:Y:S01]  /*11770*/  S2R R4, SR_LANEID ;  /* 0x0000000000047919 */ /* 0x002e620000000000 */
[----:B------:R-:W-:Y:S01]  /*11780*/  VOTEU.ANY UR4, UPT, PT ;  /* 0x0000000000047886 */ /* 0x000fe200038e0100 */
[----:B------:R-:W-:Y:S01]  /*11790*/  IMAD.MOV.U32 R5, RZ, RZ, c[0x0][0x564] ;  /* 0x00015900ff057624 */ /* 0x000fe200078e00ff */
[----:B------:R-:W1:Y:S08]  /*117a0*/  FLO.U32 R3, UR4 ;  /* 0x0000000400037d00 */ /* 0x000e7000080e0000 */
[----:B------:R-:W2:Y:S01]  /*117b0*/  POPC R2, UR4 ;  /* 0x0000000400027d09 */ /* 0x000ea20008000000 */
[----:B-1----:R-:W-:Y:S01]  /*117c0*/  ISETP.EQ.U32.AND P0, PT, R3, R4, PT ;  /* 0x000000040300720c */ /* 0x002fe20003f02070 */
[----:B------:R-:W-:-:S12]  /*117d0*/  IMAD.MOV.U32 R4, RZ, RZ, c[0x0][0x560] ;  /* 0x00015800ff047624 */ /* 0x000fd800078e00ff */
[----:B--2---:R1:W2:Y:S04]  /*117e0*/  @P0 ATOMG.E.ADD.STRONG.GPU PT, R2, [R4.64], R2 ;  /* 0x00000002040209a8 */ /* 0x0042a800081ee1c6 */
[----:B-1----:R-:W1:Y:S04]  /*117f0*/  S2R R4, SR_LTMASK ;  /* 0x0000000000047919 */ /* 0x002e680000003900 */
[----:B--2---:R1:W2:Y:S02]  /*11800*/  SHFL.IDX PT, R3, R2, R3, 0x1f ;  /* 0x00001f0302037589 */ /* 0x0042a400000e0000 */
[----:B-1----:R-:W-:-:S06]  /*11810*/  LOP3.LUT R2, R4, UR4, RZ, 0xc0, !PT ;  /* 0x0000000404027c12 */ /* 0x002fcc000f8ec0ff */
[----:B------:R-:W2:Y:S02]  /*11820*/  POPC R2, R2 ;  /* 0x0000000200027309 */ /* 0x000ea40000000000 */
[----:B--2---:R-:W-:-:S06]  /*11830*/  IADD3 R208, R3, c[0x0][0xc], R2 ;  /* 0x0000030003d07a10 */ /* 0x004fcc0007ffe002 */
.L_x_232:
[----:B------:R-:W-:Y:S05]  /*11840*/  BSYNC B0 ;  /* 0x0000000000007941 */ /* 0x000fea0003800000 */
.L_x_231:
[----:B------:R-:W-:Y:S01]  /*11850*/  PRMT R0, R0, 0x9910, RZ ;  /* 0x0000991000007816 */ /* 0x000fe200000000ff */
[----:B------:R-:W-:Y:S01]  /*11860*/  BSSY B1, `(.L_x_233) ;  /* 0x00003df000017945 */ /* 0x000fe20003800000 */
[----:B------:R-:W-:Y:S02]  /*11870*/  IMAD.MOV.U32 R21, RZ, RZ, R208 ;  /* 0x000000ffff157224 */ /* 0x000fe400078e00d0 */
[----:B------:R-:W-:-:S13]  /*11880*/  ISETP.NE.AND P0, PT, R0, RZ, PT ;  /* 0x000000ff0000720c */ /* 0x000fda0003f05270 */
[----:B------:R-:W-:Y:S05]  /*11890*/  @!P0 BRA `(.L_x_234) ;  /* 0x0000308000008947 */ /* 0x000fea0003800000 */
[----:B------:R-:W-:Y:S01]  /*118a0*/  WARPSYNC 0xffffffff ;  /* 0xffffffff00007948 */ /* 0x000fe20003800000 */
[----:B------:R-:W-:Y:S01]  /*118b0*/  BAR.SYNC.DEFER_BLOCKING 0x1, 0x100 ;  /* 0x0044000000007b1d */ /* 0x000fe20000010000 */
[----:B------:R-:W-:Y:S01]  /*118c0*/  F2FP.PACK_AB R0, R161, R160 ;  /* 0x000000a0a100723e */ /* 0x000fe200000000ff */
[----:B------:R-:W-:Y:S01]  /*118d0*/  IMAD.MOV.U32 R6, RZ, RZ, 0x4 ;  /* 0x00000004ff067424 */ /* 0x000fe200078e00ff */
[----:B------:R-:W-:Y:S01]  /*118e0*/  F2FP.PACK_AB R2, R125, R124 ;  /* 0x0000007c7d02723e */ /* 0x000fe200000000ff */
[----:B------:R-:W-:Y:S01]  /*118f0*/  IMAD.MOV.U32 R13, RZ, RZ, c[0x0][0x388] ;  /* 0x0000e200ff0d7624 */ /* 0x000fe200078e00ff */
[----:B------:R-:W-:Y:S01]  /*11900*/  F2FP.PACK_AB R3, R145, R144 ;  /* 0x000000909103723e */ /* 0x000fe200000000ff */
[----:B------:R-:W-:Y:S01]  /*11910*/  IMAD.WIDE R6, R206, R6, c[0x0][0x500] ;  /* 0x00014000ce067625 */ /* 0x000fe200078e0206 */
[----:B-1----:R-:W-:Y:S02]  /*11920*/  F2FP.PACK_AB R4, R97, R96 ;  /* 0x000000606104723e */ /* 0x002fe400000000ff */
[----:B------:R-:W-:-:S02]  /*11930*/  ISETP.NE.U32.AND P0, PT, RZ, c[0x0][0x508], PT ;  /* 0x00014200ff007a0c */ /* 0x000fc40003f05070 */
[----:B------:R-:W-:Y:S02]  /*11940*/  ISETP.NE.U32.AND P2, PT, RZ, c[0x0][0x500], PT ;  /* 0x00014000ff007a0c */ /* 0x000fe40003f45070 */
[----:B------:R-:W-:Y:S02]  /*11950*/  ISETP.NE.AND.EX P1, PT, RZ, c[0x0][0x50c], PT, P0 ;  /* 0x00014300ff007a0c */ /* 0x000fe40003f25300 */
[----:B------:R-:W-:Y:S01]  /*11960*/  ISETP.NE.AND.EX P2, PT, RZ, c[0x0][0x504], PT, P2 ;  /* 0x00014100ff007a0c */ /* 0x000fe20003f45320 */
[----:B------:R1:W-:Y:S04]  /*11970*/  STS [R223+0x80], R0 ;  /* 0x00008000df007388 */ /* 0x0003e80000000800 */
[----:B------:R2:W-:Y:S04]  /*11980*/  STS [R223+0x480], R2 ;  /* 0x00048002df007388 */ /* 0x0005e80000000800 */
[----:B------:R3:W-:Y:S01]  /*11990*/  STS [R224], R3 ;  /* 0x00000003e0007388 */ /* 0x0007e20000000800 */
[----:B-1----:R-:W-:-:S02]  /*119a0*/  F2FP.PACK_AB R0, R151, R150 ;  /* 0x000000969700723e */ /* 0x002fc400000000ff */
[----:B--2---:R-:W-:-:S03]  /*119b0*/  F2FP.PACK_AB R2, R149, R148 ;  /* 0x000000949502723e */ /* 0x004fc600000000ff */
[----:B------:R1:W-:Y:S01]  /*119c0*/  STS [R224+0x400], R0 ;  /* 0x00040000e0007388 */ /* 0x0003e20000000800 */
[----:B---3--:R-:W-:-:S03]  /*119d0*/  F2FP.PACK_AB R3, R129, R128 ;  /* 0x000000808103723e */ /* 0x008fc600000000ff */
[----:B------:R2:W-:Y:S04]  /*119e0*/  STS [R226+0x80], R2 ;  /* 0x00008002e2007388 */ /* 0x0005e80000000800 */
[----:B------:R3:W-:Y:S01]  /*119f0*/  STS [R226+0x480], R3 ;  /* 0x00048003e2007388 */ /* 0x0007e20000000800 */
[----:B-1----:R-:W-:Y:S02]  /*11a00*/  F2FP.PACK_AB R0, R153, R152 ;  /* 0x000000989900723e */ /* 0x002fe400000000ff */
[----:B--2---:R-:W-:-:S03]  /*11a10*/  F2FP.PACK_AB R2, R147, R146 ;  /* 0x000000929302723e */ /* 0x004fc600000000ff */
[----:B------:R1:W-:Y:S01]  /*11a20*/  STS [R225], R0 ;  /* 0x00000000e1007388 */ /* 0x0003e20000000800 */
[----:B---3--:R-:W-:-:S03]  /*11a30*/  F2FP.PACK_AB R3, R157, R156 ;  /* 0x0000009c9d03723e */ /* 0x008fc600000000ff */
[----:B------:R2:W-:Y:S04]  /*11a40*/  STS [R225+0x400], R2 ;  /* 0x00040002e1007388 */ /* 0x0005e80000000800 */
[----:B------:R3:W-:Y:S01]  /*11a50*/  STS [R230+0x80], R3 ;  /* 0x00008003e6007388 */ /* 0x0007e20000000800 */
        /* <DEDUP_REMOVED lines=8> */
[----:B------:R1:W-:Y:S01]  /*11ae0*/  STS [R229+0x80], R0 ;  /* 0x00008000e5007388 */ /* 0x0003e20000000800 */
        /* <DEDUP_REMOVED lines=80> */
[----:B------:R3:W-:Y:S04]  /*11ff0*/  STS [R226+0xc480], R4 ;  /* 0x00c48004e2007388 */ /* 0x0007e80000000800 */
[----:B------:R4:W-:Y:S01]  /*12000*/  STS [R225+0xc000], R2 ;  /* 0x00c00002e1007388 */ /* 0x0009e20000000800 */
[----:B-1----:R-:W-:Y:S02]  /*12010*/  F2FP.PACK_AB R0, R111, R110 ;  /* 0x0000006e6f00723e */ /* 0x002fe400000000ff */
[----:B--2---:R-:W-:-:S03]  /*12020*/  F2FP.PACK_AB R3, R165, R164 ;  /* 0x000000a4a503723e */ /* 0x004fc600000000ff */
[----:B------:R1:W-:Y:S01]  /*12030*/  STS [R225+0xc400], R0 ;  /* 0x00c40000e1007388 */ /* 0x0003e20000000800 */
[----:B---3--:R-:W-:-:S03]  /*12040*/  @P1 LEA R4, P0, R206, c[0x0][0x508], 0x2 ;  /* 0x00014200ce041a11 */ /* 0x008fc600078010ff */
[----:B------:R2:W-:Y:S01]  /*12050*/  STS [R230+0xc080], R3 ;  /* 0x00c08003e6007388 */ /* 0x0005e20000000800 */
[----:B----4-:R-:W-:Y:S02]  /*12060*/  F2FP.PACK_AB R2, R107, R106 ;  /* 0x0000006a6b02723e */ /* 0x010fe400000000ff */
[----:B------:R-:W-:-:S03]  /*12070*/  @P1 LEA.HI.X R5, R206, c[0x0][0x50c], R221, 0x2, P0 ;  /* 0x00014300ce051a11 */ /* 0x000fc600000f14dd */
[----:B------:R3:W-:Y:S01]  /*12080*/  STS [R230+0xc480], R2 ;  /* 0x00c48002e6007388 */ /* 0x0007e20000000800 */
[----:B-1----:R-:W-:Y:S02]  /*12090*/  F2FP.PACK_AB R0, R121, R120 ;  /* 0x000000787900723e */ /* 0x002fe400000000ff */
[----:B--2---:R-:W-:-:S03]  /*120a0*/  F2FP.PACK_AB R3, R103, R102 ;  /* 0x000000666703723e */ /* 0x004fc600000000ff */
[----:B------:R1:W-:Y:S04]  /*120b0*/  STS [R228+0xc000], R0 ;  /* 0x00c00000e4007388 */ /* 0x0003e80000000800 */
[----:B------:R2:W-:Y:S01]  /*120c0*/  STS [R228+0xc400], R3 ;  /* 0x00c40003e4007388 */ /* 0x0005e20000000800 */
[----:B---3--:R-:W-:-:S05]  /*120d0*/  F2FP.PACK_AB R2, R117, R116 ;  /* 0x000000747502723e */ /* 0x008fca00000000ff */
[----:B------:R3:W-:Y:S01]  /*120e0*/  STS [R229+0xc080], R2 ;  /* 0x00c08002e5007388 */ /* 0x0007e20000000800 */
[----:B-1----:R-:W-:Y:S02]  /*120f0*/  F2FP.PACK_AB R0, R99, R98 ;  /* 0x000000626300723e */ /* 0x002fe400000000ff */
[----:B--2---:R-:W-:-:S03]  /*12100*/  F2FP.PACK_AB R3, R105, R104 ;  /* 0x000000686903723e */ /* 0x004fc600000000ff */
[----:B------:R1:W-:Y:S04]  /*12110*/  STS [R229+0xc480], R0 ;  /* 0x00c48000e5007388 */ /* 0x0003e80000000800 */
[----:B------:R2:W-:Y:S01]  /*12120*/  STS [R227+0xc000], R3 ;  /* 0x00c00003e3007388 */ /* 0x0005e20000000800 */
[----:B---3--:R-:W-:Y:S01]  /*12130*/  IMAD.MOV.U32 R2, RZ, RZ, RZ ;  /* 0x000000ffff027224 */ /* 0x008fe200078e00ff */
[----:B-1----:R-:W-:-:S05]  /*12140*/  F2FP.PACK_AB R0, R91, R90 ;  /* 0x0000005a5b00723e */ /* 0x002fca00000000ff */
[----:B------:R1:W-:Y:S04]  /*12150*/  STS [R227+0xc400], R0 ;  /* 0x00c40000e3007388 */ /* 0x0003e80000000800 */
[----:B------:R-:W-:Y:S06]  /*12160*/  BAR.SYNC.DEFER_BLOCKING 0x1, 0x100 ;  /* 0x0044000000007b1d */ /* 0x000fec0000010000 */
[----:B------:R1:W5:Y:S04]  /*12170*/  @P1 LDG.E R13, [R4.64] ;  /* 0x00000006040d1981 */ /* 0x000368000c1e1900 */
[----:B------:R1:W5:Y:S01]  /*12180*/  @P2 LDG.E R2, [R6.64] ;  /* 0x0000000606022981 */ /* 0x000362000c1e1900 */
[----:B------:R-:W-:-:S04]  /*12190*/  ISETP.NE.AND P0, PT, R222, RZ, PT ;  /* 0x000000ffde00720c */ /* 0x000fc80003f05270 */
[----:B--2---:R-:W-:Y:S01]  /*121a0*/  SEL R3, R222, c[0x0][0x3d4], P0 ;  /* 0x0000f500de037a07 */ /* 0x004fe20000000000 */
[----:B------:R-:W-:Y:S05]  /*121b0*/  @P1 BRA `(.L_x_235) ;  /* 0x0000004000001947 */ /* 0x000fea0003800000 */
[----:B------:R-:W-:Y:S05]  /*121c0*/  @!P2 BRA `(.L_x_235) ;  /* 0x000000300000a947 */ /* 0x000fea0003800000 */
[----:B-1----:R1:W2:Y:S04]  /*121d0*/  LDG.E R0, [R6.64] ;  /* 0x0000000606007981 */ /* 0x0022a8000c1e1900 */
[----:B-1----:R-:W2:Y:S02]  /*121e0*/  LDG.E R6, [R6.64+0x4] ;  /* 0x0000040606067981 */ /* 0x002ea4000c1e1900 */
[----:B--2--5:R-:W-:Y:S02]  /*121f0*/  IADD3 R13, -R0, R6, RZ ;  /* 0x00000006000d7210 */ /* 0x024fe40007ffe1ff */
.L_x_235:
[----:B-1----:R-:W2:Y:S01]  /*12200*/  LDL R4, [R1+0x8] ;  /* 0x0000080001047983 */ /* 0x002ea20000100800 */
[----:B------:R-:W-:Y:S01]  /*12210*/  IMAD.MOV.U32 R11, RZ, RZ, 0x368 ;  /* 0x00000368ff0b7424 */ /* 0x000fe200078e00ff */
[----:B------:R-:W-:Y:S01]  /*12220*/  ISETP.GT.AND P2, PT, R3, 0x1, PT ;  /* 0x000000010300780c */ /* 0x000fe20003f44270 */
[----:B------:R-:W-:Y:S01]  /*12230*/  IMAD.MOV.U32 R0, RZ, RZ, c[0x0][0x4e8] ;  /* 0x00013a00ff007624 */ /* 0x000fe200078e00ff */
[----:B------:R-:W3:Y:S01]  /*12240*/  LDL R113, [R1+0x4] ;  /* 0x0000040001717983 */ /* 0x000ee20000100800 */
[----:B------:R-:W-:-:S02]  /*12250*/  ISETP.NE.U32.AND P0, PT, RZ, c[0x0][0x500], PT ;  /* 0x00014000ff007a0c */ /* 0x000fc40003f05070 */
[----:B------:R-:W-:Y:S02]  /*12260*/  SEL R11, R11, 0x328, P2 ;  /* 0x000003280b0b7807 */ /* 0x000fe40001000000 */
[----:B------:R-:W-:Y:S02]  /*12270*/  ISETP.NE.AND P3, PT, R0, 0x1, PT ;  /* 0x000000010000780c */ /* 0x000fe40003f65270 */
[----:B------:R-:W1:Y:S01]  /*12280*/  LDC.64 R6, c[0x0][R11+0x170] ;  /* 0x00005c000b067b82 */ /* 0x000e620000000a00 */
[----:B------:R-:W-:-:S04]  /*12290*/  ISETP.NE.AND.EX P0, PT, RZ, c[0x0][0x504], PT, P0 ;  /* 0x00014100ff007a0c */ /* 0x000fc80003f05300 */
[----:B------:R-:W-:-:S03]  /*122a0*/  SEL R0, R206, RZ, !P0 ;  /* 0x000000ffce007207 */ /* 0x000fc60004000000 */
[----:B------:R-:W4:Y:S08]  /*122b0*/  LDC.64 R14, c[0x0][R11+0x168] ;  /* 0x00005a000b0e7b82 */ /* 0x000f300000000a00 */
[----:B------:R1:W2:Y:S08]  /*122c0*/  LDC.64 R16, c[0x0][R11+0x178] ;  /* 0x00005e000b107b82 */ /* 0x0002b00000000a00 */
[----:B------:R1:W2:Y:S01]  /*122d0*/  LDC.64 R18, c[0x0][R11+0x160] ;  /* 0x000058000b127b82 */ /* 0x0002a20000000a00 */
[----:B------:R-:W4:Y:S01]  /*122e0*/  S2R R114, SR_TID.X ;  /* 0x0000000000727919 */ /* 0x000f220000002100 */
[----:B-1----:R-:W-:-:S02]  /*122f0*/  IMAD R3, R7, R0, RZ ;  /* 0x0000000007037224 */ /* 0x002fc400078e02ff */
[----:B----4-:R-:W-:Y:S01]  /*12300*/  IMAD R10, R15, R217, RZ ;  /* 0x000000d90f0a7224 */ /* 0x010fe200078e02ff */
[----:B-----5:R-:W-:-:S04]  /*12310*/  SHF.R.S32.HI R112, RZ, 0x1f, R114 ;  /* 0x0000001fff707819 */ /* 0x020fc80000011472 */
[----:B------:R-:W-:-:S04]  /*12320*/  LEA.HI R112, R112, R114, RZ, 0x5 ;  /* 0x0000007270707211 */ /* 0x000fc800078f28ff */
[----:B------:R-:W-:Y:S01]  /*12330*/  LOP3.LUT R112, R112, 0xffffffe0, RZ, 0xc0, !PT ;  /* 0xffffffe070707812 */ /* 0x000fe200078ec0ff */
[----:B------:R-:W-:-:S04]  /*12340*/  IMAD R13, R13, c[0x0][0x4e8], RZ ;  /* 0x00013a000d0d7a24 */ /* 0x000fc800078e02ff */
[----:B------:R-:W-:Y:S01]  /*12350*/  IMAD.IADD R112, R114, 0x1, -R112 ;  /* 0x0000000172707824 */ /* 0x000fe200078e0a70 */
[----:B------:R-:W-:Y:S01]  /*12360*/  LOP3.LUT R219, R219, 0xfffffffd, RZ, 0xc0, !PT ;  /* 0xfffffffddbdb7812 */ /* 0x000fe200078ec0ff */
[----:B--2---:R-:W-:Y:S01]  /*12370*/  IMAD R8, R209, 0x80, R4 ;  /* 0x00000080d1087824 */ /* 0x004fe200078e0204 */
[----:B------:R-:W-:-:S03]  /*12380*/  SEL R4, R221, RZ, !P0 ;  /* 0x000000ffdd047207 */ /* 0x000fc60004000000 */
[----:B------:R-:W-:-:S04]  /*12390*/  @P3 IMAD.HI.U32 R9, R8, c[0x0][0x4ec], RZ ;  /* 0x00013b0008093a27 */ /* 0x000fc800078e00ff */
[C---:B------:R-:W-:Y:S02]  /*123a0*/  IMAD R11, R6.reuse, R4, R3 ;  /* 0x00000004060b7224 */ /* 0x040fe400078e0203 */
[----:B------:R-:W-:-:S04]  /*123b0*/  IMAD.WIDE.U32 R4, R6, R0, RZ ;  /* 0x0000000006047225 */ /* 0x000fc800078e00ff */
[----:B------:R-:W-:-:S04]  /*123c0*/  IMAD.WIDE.U32 R6, R14, R217, RZ ;  /* 0x000000d90e067225 */ /* 0x000fc800078e00ff */
[----:B------:R-:W-:Y:S01]  /*123d0*/  IMAD.MOV.U32 R3, RZ, RZ, R8 ;  /* 0x000000ffff037224 */ /* 0x000fe200078e0008 */
[----:B------:R-:W-:Y:S02]  /*123e0*/  @P3 SHF.R.U32.HI R3, RZ, c[0x0][0x4f0], R9 ;  /* 0x00013c00ff033a19 */ /* 0x000fe40000011609 */
[----:B------:R-:W-:Y:S01]  /*123f0*/  SEL R9, R232, RZ, P2 ;  /* 0x000000ffe8097207 */ /* 0x000fe20001000000 */
[----:B------:R-:W-:Y:S01]  /*12400*/  IMAD.IADD R12, R5, 0x1, R11 ;  /* 0x00000001050c7824 */ /* 0x000fe200078e020b */
[----:B------:R-:W-:Y:S01]  /*12410*/  IADD3 R14, P1, P0, R4, R6, R2 ;  /* 0x00000006040e7210 */ /* 0x000fe2000783e002 */
[----:B------:R-:W-:Y:S01]  /*12420*/  IMAD.IADD R4, R7, 0x1, R10 ;  /* 0x0000000107047824 */ /* 0x000fe200078e020a */
[----:B------:R-:W-:Y:S01]  /*12430*/  SHF.R.S32.HI R10, RZ, 0x1f, R2 ;  /* 0x0000001fff0a7819 */ /* 0x000fe20000011402 */
[----:B------:R-:W-:Y:S02]  /*12440*/  IMAD R11, R17, R9, RZ ;  /* 0x00000009110b7224 */ /* 0x000fe400078e02ff */
[----:B------:R-:W-:-:S02]  /*12450*/  IMAD.MOV R5, RZ, RZ, -R3 ;  /* 0x000000ffff057224 */ /* 0x000fc400078e0a03 */
        /* <DEDUP_REMOVED lines=13> */
[----:B------:R-:W-:Y:S02]  /*12530*/  IMAD.MOV.U32 R7, RZ, RZ, c[0x0][0x4ac] ;  /* 0x00012b00ff077624 */ /* 0x000fe400078e00ff */
[----:B------:R-:W-:Y:S01]  /*12540*/  IMAD.IADD R5, R5, 0x1, R3 ;  /* 0x0000000105057824 */ /* 0x000fe200078e0203 */
[----:B------:R-:W-:Y:S02]  /*12550*/  LEA R3, P0, R4, R6, 0x2 ;  /* 0x0000000604037211 */ /* 0x000fe400078010ff */
[----:B------:R-:W-:-:S04]  /*12560*/  SEL R7, R7, c[0x0][0x454], P2 ;  /* 0x0001150007077a07 */ /* 0x000fc80001000000 */
[----:B------:R-:W-:Y:S01]  /*12570*/  LEA.HI.X R5, R4, R7, R5, 0x2, P0 ;  /* 0x0000000704057211 */ /* 0x000fe200000f1405 */
[----:B------:R-:W-:Y:S04]  /*12580*/  SHFL.IDX PT, R6, R3, RZ, 0x1c1f ;  /* 0x001c1fff03067589 */ /* 0x000fe800000e0000 */
[----:B------:R-:W1:Y:S01]  /*12590*/  SHFL.IDX PT, R7, R5, RZ, 0x1c1f ;  /* 0x001c1fff05077589 */ /* 0x000e6200000e0000 */
[----:B------:R-:W-:-:S03]  /*125a0*/  LOP3.LUT P0, RZ, R112, 0x3, RZ, 0xc0, !PT ;  /* 0x0000000370ff7812 */ /* 0x000fc6000780c0ff */
[----:B------:R3:W-:Y:S04]  /*125b0*/  SHFL.IDX PT, R4, R3, 0x1, 0x1c1f ;  /* 0x003c1f0003047f89 */ /* 0x0007e800000e0000 */
[----:B------:R-:W2:Y:S01]  /*125c0*/  SHFL.IDX PT, R5, R5, 0x1, 0x1c1f ;  /* 0x003c1f0005057f89 */ /* 0x000ea200000e0000 */
[----:B---3--:R-:W-:-:S05]  /*125d0*/  IMAD R3, R209, 0x80, R113 ;  /* 0x00000080d1037824 */ /* 0x008fca00078e0271 */
[C---:B------:R-:W-:Y:S02]  /*125e0*/  ISETP.GE.OR P1, PT, R3.reuse, R13, P0 ;  /* 0x0000000d0300720c */ /* 0x040fe40000726670 */
[----:B------:R-:W-:-:S04]  /*125f0*/  IADD3 R9, R3, 0x8, RZ ;  /* 0x0000000803097810 */ /* 0x000fc80007ffe0ff */
[----:B------:R-:W-:-:S07]  /*12600*/  ISETP.GE.OR P0, PT, R9, R13, P0 ;  /* 0x0000000d0900720c */ /* 0x000fce0000706670 */
[----:B-1----:R1:W-:Y:S01]  /*12610*/  @!P1 ST.E [R6.64], R136 ;  /* 0x0000008806009985 */ /* 0x0023e2000c101906 */
[----:B------:R-:W-:-:S05]  /*12620*/  ISETP.GE.AND P1, PT, R9, R13, PT ;  /* 0x0000000d0900720c */ /* 0x000fca0003f26270 */
[----:B--2---:R1:W-:Y:S01]  /*12630*/  @!P0 ST.E [R4.64], R20 ;  /* 0x0000001404008985 */ /* 0x0043e2000c101906 */
[----:B------:R-:W-:-:S07]  /*12640*/  ISETP.GE.AND P0, PT, R3, R13, PT ;  /* 0x0000000d0300720c */ /* 0x000fce0003f06270 */
[----:B------:R-:W-:Y:S01]  /*12650*/  @P1 LOP3.LUT R219, R219, 0x2, RZ, 0xfc, !PT ;  /* 0x00000002dbdb1812 */ /* 0x000fe200078efcff */
[----:B------:R-:W-:Y:S05]  /*12660*/  @P2 BRA `(.L_x_236) ;  /* 0x0000098000002947 */ /* 0x000fea0003800000 */
[----:B------:R-:W-:Y:S01]  /*12670*/  IMAD R10, R10, c[0x0][0x3a0], RZ ;  /* 0x0000e8000a0a7a24 */ /* 0x000fe200078e02ff */
[----:B-1----:R-:W-:Y:S01]  /*12680*/  LEA R6, R216, R198, 0x5 ;  /* 0x000000c6d8067211 */ /* 0x002fe200078e28ff */
[C---:B------:R-:W-:Y:S01]  /*12690*/  IMAD.WIDE.U32 R4, R2.reuse, c[0x0][0x3a0], RZ ;  /* 0x0000e80002047a25 */ /* 0x040fe200078e00ff */
[----:B------:R-:W-:Y:S01]  /*126a0*/  SHF.R.S32.HI R7, RZ, 0x1f, R0 ;  /* 0x0000001fff077819 */ /* 0x000fe20000011400 */
[----:B------:R1:W2:Y:S01]  /*126b0*/  LDS.128 R36, [R188+0x80] ;  /* 0x00008000bc247984 */ /* 0x0002a20000000c00 */
[C---:B------:R-:W-:Y:S01]  /*126c0*/  LEA R6, R209.reuse, R6, 0x7 ;  /* 0x00000006d1067211 */ /* 0x040fe200078e38ff */
[----:B------:R-:W-:Y:S01]  /*126d0*/  IMAD R2, R2, c[0x0][0x3a4], R10 ;  /* 0x0000e90002027a24 */ /* 0x000fe200078e020a */
[----:B------:R-:W-:Y:S01]  /*126e0*/  LEA R14, R209, R198, 0x7 ;  /* 0x000000c6d10e7211 */ /* 0x000fe200078e38ff */
[----:B------:R1:W3:Y:S03]  /*126f0*/  LDS.128 R52, [R188+0x1080] ;  /* 0x00108000bc347984 */ /* 0x0002e60000000c00 */
[----:B------:R-:W-:Y:S01]  /*12700*/  IADD3 R3, R5, R2, RZ ;  /* 0x0000000205037210 */ /* 0x000fe20007ffe0ff */
[----:B------:R1:W4:Y:S01]  /*12710*/  LDS.128 R68, [R188+0x2080] ;  /* 0x00208000bc447984 */ /* 0x0003220000000c00 */
[----:B------:R-:W-:-:S03]  /*12720*/  MOV R2, R4 ;  /* 0x0000000400027202 */ /* 0x000fc60000000f00 */
[----:B------:R1:W1:Y:S02]  /*12730*/  LDS.128 R84, [R188+0x3080] ;  /* 0x00308000bc547984 */ /* 0x0002640000000c00 */
[----:B------:R-:W-:Y:S01]  /*12740*/  IMAD.WIDE.U32 R4, R217, c[0x0][0x3e8], R2 ;  /* 0x0000fa00d9047a25 */ /* 0x000fe200078e0002 */
[----:B------:R-:W-:Y:S01]  /*12750*/  MOV R2, R6 ;  /* 0x0000000600027202 */ /* 0x000fe20000000f00 */
[----:B------:R1:W1:Y:S02]  /*12760*/  LDS.128 R32, [R188+0x4080] ;  /* 0x00408000bc207984 */ /* 0x0002640000000c00 */
[----:B------:R-:W-:Y:S02]  /*12770*/  IMAD R3, R7, c[0x0][0x3f0], RZ ;  /* 0x0000fc0007037a24 */ /* 0x000fe400078e02ff */
[----:B------:R-:W-:Y:S01]  /*12780*/  @P3 IMAD.HI.U32 R7, R6, c[0x0][0x4ec], RZ ;  /* 0x00013b0006073a27 */ /* 0x000fe200078e00ff */
[----:B------:R1:W1:Y:S03]  /*12790*/  LDS.128 R48, [R188+0x5080] ;  /* 0x00508000bc307984 */ /* 0x0002660000000c00 */
[----:B------:R-:W-:Y:S01]  /*127a0*/  IMAD R5, R217, c[0x0][0x3ec], R5 ;  /* 0x0000fb00d9057a24 */ /* 0x000fe200078e0205 */
[----:B------:R1:W1:Y:S01]  /*127b0*/  LDS.128 R64, [R188+0x6080] ;  /* 0x00608000bc407984 */ /* 0x0002620000000c00 */
[----:B------:R-:W-:Y:S01]  /*127c0*/  @P3 SHF.R.U32.HI R2, RZ, c[0x0][0x4f0], R7 ;  /* 0x00013c00ff023a19 */ /* 0x000fe20000011607 */
[----:B------:R-:W-:-:S02]  /*127d0*/  IMAD R8, R0, c[0x0][0x3f4], R3 ;  /* 0x0000fd0000087a24 */ /* 0x000fc400078e0203 */
[----:B------:R1:W1:Y:S01]  /*127e0*/  LDS.128 R80, [R188+0x7080] ;  /* 0x00708000bc507984 */ /* 0x0002620000000c00 */
[----:B------:R-:W-:Y:S01]  /*127f0*/  IMAD.WIDE.U32 R4, R0, c[0x0][0x3f0], R4 ;  /* 0x0000fc0000047a25 */ /* 0x000fe200078e0004 */
[----:B------:R-:W-:Y:S02]  /*12800*/  SHF.R.S32.HI R3, RZ, 0x1f, R2 ;  /* 0x0000001fff037819 */ /* 0x000fe40000011402 */
[----:B------:R1:W1:Y:S01]  /*12810*/  LDS.128 R28, [R188+0x8080] ;  /* 0x00808000bc1c7984 */ /* 0x0002620000000c00 */
[----:B------:R-:W-:Y:S02]  /*12820*/  IADD3 R0, -R2, RZ, RZ ;  /* 0x000000ff02007210 */ /* 0x000fe40007ffe1ff */
[----:B------:R-:W-:Y:S01]  /*12830*/  IADD3 R5, R5, R8, RZ ;  /* 0x0000000805057210 */ /* 0x000fe20007ffe0ff */
[----:B------:R1:W1:Y:S01]  /*12840*/  LDS.128 R44, [R188+0x9080] ;  /* 0x00908000bc2c7984 */ /* 0x0002620000000c00 */
[----:B------:R-:W-:Y:S02]  /*12850*/  IMAD R3, R3, c[0x0][0x3e0], RZ ;  /* 0x0000f80003037a24 */ /* 0x000fe400078e02ff */
[----:B------:R-:W-:Y:S01]  /*12860*/  IMAD R0, R0, c[0x0][0x4e8], R6 ;  /* 0x00013a0000007a24 */ /* 0x000fe200078e0206 */
[----:B------:R1:W1:Y:S01]  /*12870*/  LDS.128 R60, [R188+0xa080] ;  /* 0x00a08000bc3c7984 */ /* 0x0002620000000c00 */
[----:B------:R-:W-:-:S02]  /*12880*/  IMAD R6, R2, c[0x0][0x3e4], R3 ;  /* 0x0000f90002067a24 */ /* 0x000fc400078e0203 */
[----:B------:R-:W-:Y:S01]  /*12890*/  IMAD.WIDE.U32 R2, R2, c[0x0][0x3e0], R4 ;  /* 0x0000f80002027a25 */ /* 0x000fe200078e0004 */
[----:B------:R1:W1:Y:S01]  /*128a0*/  LDS.128 R76, [R188+0xb080] ;  /* 0x00b08000bc4c7984 */ /* 0x0002620000000c00 */
[----:B------:R-:W-:-:S03]  /*128b0*/  SHF.R.S32.HI R4, RZ, 0x1f, R0 ;  /* 0x0000001fff047819 */ /* 0x000fc60000011400 */
[----:B------:R1:W1:Y:S01]  /*128c0*/  LDS.128 R24, [R188+0xc080] ;  /* 0x00c08000bc187984 */ /* 0x0002620000000c00 */
[----:B------:R-:W-:Y:S01]  /*128d0*/  IADD3 R3, R3, R6, RZ ;  /* 0x0000000603037210 */ /* 0x000fe20007ffe0ff */
[----:B------:R-:W-:Y:S02]  /*128e0*/  IMAD R4, R4, c[0x0][0x3d8], RZ ;  /* 0x0000f60004047a24 */ /* 0x000fe400078e02ff */
[----:B------:R1:W1:Y:S02]  /*128f0*/  LDS.128 R40, [R188+0xd080] ;  /* 0x00d08000bc287984 */ /* 0x0002640000000c00 */
[C---:B------:R-:W-:Y:S02]  /*12900*/  IMAD.WIDE.U32 R2, R0.reuse, c[0x0][0x3d8], R2 ;  /* 0x0000f60000027a25 */ /* 0x040fe400078e0002 */
[----:B------:R1:W1:Y:S02]  /*12910*/  LDS.128 R56, [R188+0xe080] ;  /* 0x00e08000bc387984 */ /* 0x0002640000000c00 */
[----:B------:R-:W-:Y:S01]  /*12920*/  IMAD R0, R0, c[0x0][0x3dc], R4 ;  /* 0x0000f70000007a24 */ /* 0x000fe200078e0204 */
[----:B------:R-:W-:Y:S01]  /*12930*/  LEA R16, P0, R2, c[0x0][0x380], 0x1 ;  /* 0x0000e00002107a11 */ /* 0x000fe200078008ff */
[----:B------:R1:W1:Y:S03]  /*12940*/  LDS.128 R72, [R188+0xf080] ;  /* 0x00f08000bc487984 */ /* 0x0002660000000c00 */
[----:B------:R-:W-:-:S04]  /*12950*/  IADD3 R0, R3, R0, RZ ;  /* 0x0000000003007210 */ /* 0x000fc80007ffe0ff */
[----:B------:R-:W-:Y:S01]  /*12960*/  LEA.HI.X R15, R2, c[0x0][0x384], R0, 0x1, P0 ;  /* 0x0000e100020f7a11 */ /* 0x000fe200000f0c00 */
[----:B------:R-:W-:Y:S05]  /*12970*/  BRA.DIV ~URZ, `(.L_x_237) ;  /* 0x000040a27f007947 */ /* 0x000fea000b800000 */
[----:B--234-:R2:W3:Y:S02]  /*12980*/  SHFL.IDX PT, R12, R15, RZ, 0x181f ;  /* 0x00181fff0f0c7589 */ /* 0x01c4e400000e0000 */
.L_x_300:
[----:B------:R-:W-:Y:S05]  /*12990*/  BRA.DIV ~URZ, `(.L_x_238) ;  /* 0x000040f27f007947 */ /* 0x000fea000b800000 */
[----:B------:R4:W2:Y:S02]  /*129a0*/  SHFL.IDX PT, R0, R16, RZ, 0x181f ;  /* 0x00181fff10007589 */ /* 0x0008a400000e0000 */
.L_x_301:
[----:B------:R-:W-:Y:S01]  /*129b0*/  ISETP.GE.AND P0, PT, R14, R13, PT ;  /* 0x0000000d0e00720c */ /* 0x000fe20003f06270 */
[----:B------:R-:W-:Y:S01]  /*129c0*/  BSSY B0, `(.L_x_239) ;  /* 0x0000019000007945 */ /* 0x000fe20003800000 */
[----:B------:R-:W-:Y:S02]  /*129d0*/  SHF.R.S32.HI R2, RZ, 0x1f, R134 ;  /* 0x0000001fff027819 */ /* 0x000fe40000011486 */
[----:B------:R-:W-:Y:S02]  /*129e0*/  SHF.R.S32.HI R18, RZ, 0x1f, R196 ;  /* 0x0000001fff127819 */ /* 0x000fe400000114c4 */
[----:B------:R-:W-:Y:S02]  /*129f0*/  LEA.HI R2, R2, R134, RZ, 0x3 ;  /* 0x0000008602027211 */ /* 0x000fe400078f18ff */
[----:B------:R-:W-:Y:S02]  /*12a00*/  SHF.R.S32.HI R20, RZ, 0x1f, R197 ;  /* 0x0000001fff147819 */ /* 0x000fe400000114c5 */
[----:B------:R-:W-:-:S02]  /*12a10*/  LOP3.LUT R4, R2, 0xfffffff8, RZ, 0xc0, !PT ;  /* 0xfffffff802047812 */ /* 0x000fc400078ec0ff */
[----:B------:R-:W-:Y:S02]  /*12a20*/  SHF.R.S32.HI R17, RZ, 0x1f, R132 ;  /* 0x0000001fff117819 */ /* 0x000fe40000011484 */
[----:B------:R-:W-:Y:S01]  /*12a30*/  SHF.R.S32.HI R19, RZ, 0x1f, R4 ;  /* 0x0000001fff137819 */ /* 0x000fe20000011404 */
[----:B------:R-:W-:Y:S05]  /*12a40*/  @P0 BRA `(.L_x_240) ;  /* 0x0000010000000947 */ /* 0x000fea0003800000 */
[----:B------:R-:W-:Y:S02]  /*12a50*/  ISETP.GE.AND P3, PT, R132, c[0x0][0x3c8], PT ;  /* 0x0000f20084007a0c */ /* 0x000fe40003f66270 */
[----:B------:R-:W-:Y:S02]  /*12a60*/  ISETP.GE.AND P2, PT, R134, c[0x0][0x3c8], PT ;  /* 0x0000f20086007a0c */ /* 0x000fe40003f46270 */
[----:B------:R-:W-:Y:S02]  /*12a70*/  ISETP.GE.AND P1, PT, R196, c[0x0][0x3c8], PT ;  /* 0x0000f200c4007a0c */ /* 0x000fe40003f26270 */
[----:B------:R-:W-:-:S07]  /*12a80*/  ISETP.GE.AND P0, PT, R197, c[0x0][0x3c8], PT ;  /* 0x0000f200c5007a0c */ /* 0x000fce0003f06270 */
[-C--:B--2---:R-:W-:Y:S02]  /*12a90*/  @!P3 LEA R10, P4, R132, R0.reuse, 0x1 ;  /* 0x00000000840ab211 */ /* 0x084fe400078808ff */
[-C--:B------:R-:W-:Y:S02]  /*12aa0*/  @!P2 LEA R8, P6, R4, R0.reuse, 0x1 ;  /* 0x000000000408a211 */ /* 0x080fe400078c08ff */
[----:B------:R-:W-:Y:S02]  /*12ab0*/  @!P1 LEA R6, P5, R196, R0, 0x1 ;  /* 0x00000000c4069211 */ /* 0x000fe400078a08ff */
[----:B---3--:R-:W-:Y:S02]  /*12ac0*/  @!P3 LEA.HI.X R11, R132, R12, R17, 0x1, P4 ;  /* 0x0000000c840bb211 */ /* 0x008fe400020f0c11 */
[----:B------:R-:W-:Y:S02]  /*12ad0*/  @!P0 LEA R2, P4, R197, R0, 0x1 ;  /* 0x00000000c5028211 */ /* 0x000fe400078808ff */
[-C--:B------:R-:W-:Y:S01]  /*12ae0*/  @!P2 LEA.HI.X R9, R4, R12.reuse, R19, 0x1, P6 ;  /* 0x0000000c0409a211 */ /* 0x080fe200030f0c13 */
[----:B------:R2:W-:Y:S01]  /*12af0*/  @!P3 ST.E.128 [R10.64], R36 ;  /* 0x000000240a00b985 */ /* 0x0005e2000c101d06 */
[----:B------:R-:W-:-:S02]  /*12b00*/  @!P1 LEA.HI.X R7, R196, R12, R18, 0x1, P5 ;  /* 0x0000000cc4079211 */ /* 0x000fc400028f0c12 */
[----:B------:R-:W-:Y:S01]  /*12b10*/  @!P0 LEA.HI.X R3, R197, R12, R20, 0x1, P4 ;  /* 0x0000000cc5038211 */ /* 0x000fe200020f0c14 */
[----:B-1----:R2:W-:Y:S04]  /*12b20*/  @!P2 ST.E.128 [R8.64], R32 ;  /* 0x000000200800a985 */ /* 0x0025e8000c101d06 */
[----:B------:R2:W-:Y:S04]  /*12b30*/  @!P1 ST.E.128 [R6.64], R28 ;  /* 0x0000001c06009985 */ /* 0x0005e8000c101d06 */
[----:B------:R2:W-:Y:S02]  /*12b40*/  @!P0 ST.E.128 [R2.64], R24 ;  /* 0x0000001802008985 */ /* 0x0005e4000c101d06 */
.L_x_240:
[----:B------:R-:W-:Y:S05]  /*12b50*/  BSYNC B0 ;  /* 0x0000000000007941 */ /* 0x000fea0003800000 */
.L_x_239:
[----:B------:R-:W-:Y:S05]  /*12b60*/  BRA.DIV ~URZ, `(.L_x_241) ;  /* 0x00003f827f007947 */ /* 0x000fea000b800000 */
[----:B---3--:R3:W4:Y:S04]  /*12b70*/  SHFL.IDX PT, R12, R15, 0x1, 0x181f ;  /* 0x00381f000f0c7f89 */ /* 0x00872800000e0000 */
[----:B--2---:R3:W2:Y:S02]  /*12b80*/  SHFL.IDX PT, R0, R16, 0x1, 0x181f ;  /* 0x00381f0010007f89 */ /* 0x0046a400000e0000 */
.L_x_302:
[----:B------:R-:W-:Y:S01]  /*12b90*/  IADD3 R2, R14, 0x20, RZ ;  /* 0x000000200e027810 */ /* 0x000fe20007ffe0ff */
[----:B------:R-:W-:Y:S03]  /*12ba0*/  BSSY B0, `(.L_x_242) ;  /* 0x0000013000007945 */ /* 0x000fe60003800000 */
[----:B------:R-:W-:-:S13]  /*12bb0*/  ISETP.GE.AND P0, PT, R2, R13, PT ;  /* 0x0000000d0200720c */ /* 0x000fda0003f06270 */
        /* <DEDUP_REMOVED lines=8> */
[----:B----4-:R-:W-:Y:S02]  /*12c40*/  @!P3 LEA.HI.X R11, R132, R12, R17, 0x1, P4 ;  /* 0x0000000c840bb211 */ /* 0x010fe400020f0c11 */
        /* <DEDUP_REMOVED lines=8> */
.L_x_243:
[----:B------:R-:W-:Y:S05]  /*12cd0*/  BSYNC B0 ;  /* 0x0000000000007941 */ /* 0x000fea0003800000 */
.L_x_242:
[----:B------:R-:W-:Y:S05]  /*12ce0*/  BRA.DIV ~URZ, `(.L_x_244) ;  /* 0x00003ec27f007947 */ /* 0x000fea000b800000 */
[----:B----4-:R4:W3:Y:S02]  /*12cf0*/  SHFL.IDX PT, R12, R15, 0x2, 0x181f ;  /* 0x00581f000f0c7f89 */ /* 0x0108e400000e0000 */
.L_x_303:
[----:B------:R-:W-:Y:S05]  /*12d00*/  BRA.DIV ~URZ, `(.L_x_245) ;  /* 0x00003f127f007947 */ /* 0x000fea000b800000 */
[----:B--2---:R2:W4:Y:S02]  /*12d10*/  SHFL.IDX PT, R0, R16, 0x2, 0x181f ;  /* 0x00581f0010007f89 */ /* 0x00452400000e0000 */
.L_x_304:
        /* <DEDUP_REMOVED lines=8> */
[-C--:B----4-:R-:W-:Y:S02]  /*12da0*/  @!P3 LEA R10, P4, R132, R0.reuse, 0x1 ;  /* 0x00000000840ab211 */ /* 0x090fe400078808ff */
        /* <DEDUP_REMOVED lines=11> */
.L_x_247:
[----:B------:R-:W-:Y:S05]  /*12e60*/  BSYNC B0 ;  /* 0x0000000000007941 */ /* 0x000fea0003800000 */
.L_x_246:
[----:B------:R-:W-:Y:S05]  /*12e70*/  BRA.DIV ~URZ, `(.L_x_248) ;  /* 0x00003e027f007947 */ /* 0x000fea000b800000 */
[----:B---3--:R3:W2:Y:S04]  /*12e80*/  SHFL.IDX PT, R10, R15, 0x3, 0x181f ;  /* 0x00781f000f0a7f89 */ /* 0x0086a800000e0000 */
[----:B----4-:R3:W4:Y:S02]  /*12e90*/  SHFL.IDX PT, R0, R16, 0x3, 0x181f ;  /* 0x00781f0010007f89 */ /* 0x01072400000e0000 */
.L_x_305:
[----:B------:R-:W-:-:S04]  /*12ea0*/  IADD3 R2, R14, 0x60, RZ ;  /* 0x000000600e027810 */ /* 0x000fc80007ffe0ff */
[----:B------:R-:W-:-:S13]  /*12eb0*/  ISETP.GE.AND P0, PT, R2, R13, PT ;  /* 0x0000000d0200720c */ /* 0x000fda0003f06270 */
[----:B------:R-:W-:Y:S05]  /*12ec0*/  @P0 BRA `(.L_x_249) ;  /* 0x0000278000000947 */ /* 0x000fea0003800000 */
[----:B------:R-:W-:Y:S02]  /*12ed0*/  ISETP.GE.AND P2, PT, R132, c[0x0][0x3c8], PT ;  /* 0x0000f20084007a0c */ /* 0x000fe40003f46270 */
[----:B------:R-:W-:Y:S02]  /*12ee0*/  ISETP.GE.AND P1, PT, R134, c[0x0][0x3c8], PT ;  /* 0x0000f20086007a0c */ /* 0x000fe40003f26270 */
[----:B------:R-:W-:-:S09]  /*12ef0*/  ISETP.GE.AND P0, PT, R196, c[0x0][0x3c8], PT ;  /* 0x0000f200c4007a0c */ /* 0x000fd20003f06270 */
[-C--:B----4-:R-:W-:Y:S02]  /*12f00*/  @!P2 LEA R8, P5, R132, R0.reuse, 0x1 ;  /* 0x000000008408a211 */ /* 0x090fe400078a08ff */
[-C--:B------:R-:W-:Y:S02]  /*12f10*/  @!P1 LEA R6, P4, R4, R0.reuse, 0x1 ;  /* 0x0000000004069211 */ /* 0x080fe400078808ff */
[----:B------:R-:W-:Y:S02]  /*12f20*/  @!P0 LEA R2, P3, R196, R0, 0x1 ;  /* 0x00000000c4028211 */ /* 0x000fe400078608ff */
[-C--:B--2---:R-:W-:Y:S02]  /*12f30*/  @!P2 LEA.HI.X R9, R132, R10.reuse, R17, 0x1, P5 ;  /* 0x0000000a8409a211 */ /* 0x084fe400028f0c11 */
[-C--:B------:R-:W-:Y:S02]  /*12f40*/  @!P1 LEA.HI.X R7, R4, R10.reuse, R19, 0x1, P4 ;  /* 0x0000000a04079211 */ /* 0x080fe400020f0c13 */
[----:B------:R-:W-:Y:S01]  /*12f50*/  @!P0 LEA.HI.X R3, R196, R10, R18, 0x1, P3 ;  /* 0x0000000ac4038211 */ /* 0x000fe200018f0c12 */
[----:B-1----:R1:W-:Y:S04]  /*12f60*/  @!P2 ST.E.128 [R8.64], R84 ;  /* 0x000000540800a985 */ /* 0x0023e8000c101d06 */
[----:B------:R1:W-:Y:S04]  /*12f70*/  @!P1 ST.E.128 [R6.64], R80 ;  /* 0x0000005006009985 */ /* 0x0003e8000c101d06 */
[----:B------:R1:W-:Y:S01]  /*12f80*/  @!P0 ST.E.128 [R2.64], R76 ;  /* 0x0000004c02008985 */ /* 0x0003e2000c101d06 */
[----:B------:R-:W-:-:S13]  /*12f90*/  ISETP.GE.AND P0, PT, R197, c[0x0][0x3c8], PT ;  /* 0x0000f200c5007a0c */ /* 0x000fda0003f06270 */
[----:B------:R-:W-:Y:S05]  /*12fa0*/  @P0 BRA `(.L_x_249) ;  /* 0x000026a000000947 */ /* 0x000fea0003800000 */
[----:B-1----:R-:W-:-:S04]  /*12fb0*/  LEA R2, P0, R197, R0, 0x1 ;  /* 0x00000000c5027211 */ /* 0x002fc800078008ff */
[----:B------:R-:W-:-:S05]  /*12fc0*/  LEA.HI.X R3, R197, R10, R20, 0x1, P0 ;  /* 0x0000000ac5037211 */ /* 0x000fca00000f0c14 */
[----:B------:R1:W-:Y:S01]  /*12fd0*/  ST.E.128 [R2.64], R72 ;  /* 0x0000004802007985 */ /* 0x0003e2000c101d06 */
[----:B------:R-:W-:Y:S05]  /*12fe0*/  BRA `(.L_x_249) ;  /* 0x0000266000007947 */ /* 0x000fea0003800000 */
.L_x_236:
[----:B------:R-:W-:Y:S02]  /*12ff0*/  IMAD R10, R10, c[0x0][0x408], RZ ;  /* 0x000102000a0a7a24 */ /* 0x000fe400078e02ff */
[----:B-1----:R-:W-:-:S04]  /*13000*/  IMAD.WIDE.U32 R4, R2, c[0x0][0x408], RZ ;  /* 0x0001020002047a25 */ /* 0x002fc800078e00ff */
[----:B------:R-:W-:-:S05]  /*13010*/  IMAD R2, R2, c[0x0][0x40c], R10 ;  /* 0x0001030002027a24 */ /* 0x000fca00078e020a */
[----:B------:R-:W-:Y:S02]  /*13020*/  IADD3 R3, R5, R2, RZ ;  /* 0x0000000205037210 */ /* 0x000fe40007ffe0ff */
[----:B------:R-:W-:Y:S02]  /*13030*/  MOV R2, R4 ;  /* 0x0000000400027202 */ /* 0x000fe40000000f00 */
[----:B------:R-:W-:-:S03]  /*13040*/  SHF.R.S32.HI R5, RZ, 0x1f, R0 ;  /* 0x0000001fff057819 */ /* 0x000fc60000011400 */
[----:B------:R-:W-:-:S04]  /*13050*/  IMAD.WIDE.U32 R2, R217, c[0x0][0x438], R2 ;  /* 0x00010e00d9027a25 */ /* 0x000fc800078e0002 */
[----:B------:R-:W-:Y:S02]  /*13060*/  IMAD R4, R5, c[0x0][0x440], RZ ;  /* 0x0001100005047a24 */ /* 0x000fe400078e02ff */
[----:B------:R-:W-:Y:S02]  /*13070*/  IMAD R3, R217, c[0x0][0x43c], R3 ;  /* 0x00010f00d9037a24 */ /* 0x000fe400078e0203 */
[----:B------:R-:W-:-:S04]  /*13080*/  @P3 IMAD.HI.U32 R5, R8, c[0x0][0x4ec], RZ ;  /* 0x00013b0008053a27 */ /* 0x000fc800078e00ff */
[C---:B------:R-:W-:Y:S02]  /*13090*/  IMAD R4, R0.reuse, c[0x0][0x444], R4 ;  /* 0x0001110000047a24 */ /* 0x040fe400078e0204 */
[----:B------:R-:W-:Y:S01]  /*130a0*/  IMAD.WIDE.U32 R2, R0, c[0x0][0x440], R2 ;  /* 0x0001100000027a25 */ /* 0x000fe200078e0002 */
[----:B------:R-:W-:Y:S02]  /*130b0*/  MOV R0, R8 ;  /* 0x0000000800007202 */ /* 0x000fe40000000f00 */
[----:B------:R-:W-:Y:S02]  /*130c0*/  @P3 SHF.R.U32.HI R0, RZ, c[0x0][0x4f0], R5 ;  /* 0x00013c00ff003a19 */ /* 0x000fe40000011605 */
[----:B------:R-:W-:Y:S02]  /*130d0*/  IADD3 R3, R3, R4, RZ ;  /* 0x0000000403037210 */ /* 0x000fe40007ffe0ff */
[----:B------:R-:W-:Y:S02]  /*130e0*/  SHF.R.S32.HI R5, RZ, 0x1f, R0 ;  /* 0x0000001fff057819 */ /* 0x000fe40000011400 */
[----:B------:R-:W-:Y:S01]  /*130f0*/  IADD3 R4, -R0, RZ, RZ ;  /* 0x000000ff00047210 */ /* 0x000fe20007ffe1ff */
[----:B------:R-:W-:-:S04]  /*13100*/  IMAD.WIDE.U32 R2, R232, c[0x0][0x448], R2 ;  /* 0x00011200e8027a25 */ /* 0x000fc800078e0002 */
        /* <DEDUP_REMOVED lines=15> */
.L_x_306:
[----:B------:R-:W-:Y:S05]  /*13200*/  BRA.DIV ~URZ, `(.L_x_251) ;  /* 0x00003ba27f007947 */ /* 0x000fea000b800000 */
[----:B------:R3:W4:Y:S02]  /*13210*/  SHFL.IDX PT, R0, R17, RZ, 0x1c1f ;  /* 0x001c1fff11007589 */ /* 0x00072400000e0000 */
.L_x_307:
[----:B------:R-:W-:Y:S01]  /*13220*/  BSSY B0, `(.L_x_252) ;  /* 0x00000b3000007945 */ /* 0x000fe20003800000 */
[----:B------:R-:W-:Y:S05]  /*13230*/  @P0 BRA `(.L_x_253) ;  /* 0x00000b1000000947 */ /* 0x000fea0003800000 */
[----:B------:R-:W-:Y:S02]  /*13240*/  ISETP.GE.AND P2, PT, R199, c[0x0][0x3c8], PT ;  /* 0x0000f200c7007a0c */ /* 0x000fe40003f46270 */
[----:B------:R-:W-:Y:S02]  /*13250*/  ISETP.GE.AND P1, PT, R241, c[0x0][0x3c8], PT ;  /* 0x0000f200f1007a0c */ /* 0x000fe40003f26270 */
[----:B------:R-:W-:Y:S02]  /*13260*/  ISETP.GE.AND P0, PT, R240, c[0x0][0x3c8], PT ;  /* 0x0000f200f0007a0c */ /* 0x000fe40003f06270 */
[----:B------:R-:W-:Y:S02]  /*13270*/  ISETP.GE.AND P6, PT, R239, c[0x0][0x3c8], PT ;  /* 0x0000f200ef007a0c */ /* 0x000fe40003fc6270 */
[----:B------:R-:W-:-:S02]  /*13280*/  ISETP.GE.AND P5, PT, R238, c[0x0][0x3c8], PT ;  /* 0x0000f200ee007a0c */ /* 0x000fc40003fa6270 */
[----:B------:R-:W-:Y:S02]  /*13290*/  SHF.R.S32.HI R8, RZ, 0x1f, R241 ;  /* 0x0000001fff087819 */ /* 0x000fe400000114f1 */
[----:B------:R-:W-:Y:S01]  /*132a0*/  SHF.R.S32.HI R5, RZ, 0x1f, R240 ;  /* 0x0000001fff057819 */ /* 0x000fe200000114f0 */
[----:B----4-:R-:W-:Y:S01]  /*132b0*/  @!P2 IMAD.MOV.U32 R2, RZ, RZ, R0 ;  /* 0x000000ffff02a224 */ /* 0x010fe200078e0000 */
[----:B------:R-:W-:Y:S01]  /*132c0*/  ISETP.GE.AND P4, PT, R237, c[0x0][0x3c8], PT ;  /* 0x0000f200ed007a0c */ /* 0x000fe20003f86270 */
[----:B--2---:R-:W-:Y:S01]  /*132d0*/  @!P2 IMAD.MOV.U32 R3, RZ, RZ, R4 ;  /* 0x000000ffff03a224 */ /* 0x004fe200078e0004 */
[----:B------:R-:W-:-:S03]  /*132e0*/  SHF.R.S32.HI R10, RZ, 0x1f, R239 ;  /* 0x0000001fff0a7819 */ /* 0x000fc600000114ef */
[----:B------:R-:W-:Y:S01]  /*132f0*/  @!P2 IMAD.WIDE R6, R199, 0x4, R2 ;  /* 0x00000004c706a825 */ /* 0x000fe200078e0202 */
[----:B------:R-:W-:-:S04]  /*13300*/  @!P1 LEA R2, P3, R241, R0, 0x2 ;  /* 0x00000000f1029211 */ /* 0x000fc800078610ff */
[----:B------:R2:W-:Y:S01]  /*13310*/  @!P2 ST.E.64 [R6.64], R160 ;  /* 0x000000a00600a985 */ /* 0x0005e2000c101b06 */
[----:B------:R-:W-:Y:S02]  /*13320*/  @!P1 LEA.HI.X R3, R241, R4, R8, 0x2, P3 ;  /* 0x00000004f1039211 */ /* 0x000fe400018f1408 */
[----:B------:R-:W-:-:S03]  /*13330*/  ISETP.GE.AND P3, PT, R236, c[0x0][0x3c8], PT ;  /* 0x0000f200ec007a0c */ /* 0x000fc60003f66270 */
[----:B------:R4:W-:Y:S01]  /*13340*/  @!P1 ST.E.64 [R2.64], R144 ;  /* 0x0000009002009985 */ /* 0x0009e2000c101b06 */
[----:B--2---:R-:W-:-:S04]  /*13350*/  @!P0 LEA R6, P2, R240, R0, 0x2 ;  /* 0x00000000f0068211 */ /* 0x004fc800078410ff */
[----:B------:R-:W-:Y:S02]  /*13360*/  @!P0 LEA.HI.X R7, R240, R4, R5, 0x2, P2 ;  /* 0x00000004f0078211 */ /* 0x000fe400010f1405 */
[-C--:B----4-:R-:W-:Y:S02]  /*13370*/  @!P6 LEA R2, P1, R239, R0.reuse, 0x2 ;  /* 0x00000000ef02e211 */ /* 0x090fe400078210ff */
[----:B------:R-:W-:Y:S01]  /*13380*/  SHF.R.S32.HI R5, RZ, 0x1f, R238 ;  /* 0x0000001fff057819 */ /* 0x000fe200000114ee */
[----:B------:R2:W-:Y:S01]  /*13390*/  @!P0 ST.E.64 [R6.64], R148 ;  /* 0x0000009406008985 */ /* 0x0005e2000c101b06 */
[----:B------:R-:W-:Y:S02]  /*133a0*/  @!P5 LEA R8, P0, R238, R0, 0x2 ;  /* 0x00000000ee08d211 */ /* 0x000fe400078010ff */
[----:B------:R-:W-:Y:S02]  /*133b0*/  ISETP.GE.AND P2, PT, R235, c[0x0][0x3c8], PT ;  /* 0x0000f200eb007a0c */ /* 0x000fe40003f46270 */
[----:B------:R-:W-:-:S02]  /*133c0*/  @!P6 LEA.HI.X R3, R239, R4, R10, 0x2, P1 ;  /* 0x00000004ef03e211 */ /* 0x000fc400008f140a */
[----:B------:R-:W-:Y:S02]  /*133d0*/  @!P5 LEA.HI.X R9, R238, R4, R5, 0x2, P0 ;  /* 0x00000004ee09d211 */ /* 0x000fe400000f1405 */
[----:B------:R-:W-:Y:S01]  /*133e0*/  ISETP.GE.AND P1, PT, R234, c[0x0][0x3c8], PT ;  /* 0x0000f200ea007a0c */ /* 0x000fe20003f26270 */
[----:B------:R4:W-:Y:S01]  /*133f0*/  @!P6 ST.E.64 [R2.64], R152 ;  /* 0x000000980200e985 */ /* 0x0009e2000c101b06 */
[----:B------:R-:W-:Y:S02]  /*13400*/  ISETP.GE.AND P6, PT, R231, c[0x0][0x3c8], PT ;  /* 0x0000f200e7007a0c */ /* 0x000fe40003fc6270 */
[----:B------:R-:W-:Y:S01]  /*13410*/  IADD3 R5, R199, 0x70, RZ ;  /* 0x00000070c7057810 */ /* 0x000fe20007ffe0ff */
[----:B------:R5:W-:Y:S01]  /*13420*/  @!P5 ST.E.64 [R8.64], R156 ;  /* 0x0000009c0800d985 */ /* 0x000be2000c101b06 */
[----:B--2---:R-:W-:-:S04]  /*13430*/  @!P4 LEA R6, P0, R237, R0, 0x2 ;  /* 0x00000000ed06c211 */ /* 0x004fc800078010ff */
[----:B------:R-:W-:Y:S02]  /*13440*/  @!P4 LEA.HI.X R7, R237, R4, R252, 0x2, P0 ;  /* 0x00000004ed07c211 */ /* 0x000fe400000f14fc */
[----:B------:R-:W-:-:S03]  /*13450*/  ISETP.GE.AND P0, PT, R233, c[0x0][0x3c8], PT ;  /* 0x0000f200e9007a0c */ /* 0x000fc60003f06270 */
[----:B------:R2:W-:Y:S01]  /*13460*/  @!P4 ST.E.64 [R6.64], R24 ;  /* 0x000000180600c985 */ /* 0x0005e2000c101b06 */
[CC--:B----4-:R-:W-:Y:S02]  /*13470*/  @!P3 LEA R2, P5, R236.reuse, R0.reuse, 0x2 ;  /* 0x00000000ec02b211 */ /* 0x0d0fe400078a10ff */
[C---:B------:R-:W-:Y:S02]  /*13480*/  @!P2 LEA R10, P4, R235.reuse, R0, 0x2 ;  /* 0x00000000eb0aa211 */ /* 0x040fe400078810ff */
[-C--:B------:R-:W-:Y:S02]  /*13490*/  @!P3 LEA.HI.X R3, R236, R4.reuse, R251, 0x2, P5 ;  /* 0x00000004ec03b211 */ /* 0x080fe400028f14fb */
[----:B------:R-:W-:-:S03]  /*134a0*/  @!P2 LEA.HI.X R11, R235, R4, R250, 0x2, P4 ;  /* 0x00000004eb0ba211 */ /* 0x000fc600020f14fa */
[----:B------:R4:W-:Y:S01]  /*134b0*/  @!P3 ST.E.64 [R2.64], R28 ;  /* 0x0000001c0200b985 */ /* 0x0009e2000c101b06 */
[----:B-----5:R-:W-:-:S03]  /*134c0*/  @!P0 LEA R8, P4, R233, R0, 0x2 ;  /* 0x00000000e9088211 */ /* 0x020fc600078810ff */
[----:B------:R5:W-:Y:S01]  /*134d0*/  @!P2 ST.E.64 [R10.64], R162 ;  /* 0x000000a20a00a985 */ /* 0x000be2000c101b06 */
[----:B------:R-:W-:Y:S02]  /*134e0*/  @!P0 LEA.HI.X R9, R233, R4, R248, 0x2, P4 ;  /* 0x00000004e9098211 */ /* 0x000fe400020f14f8 */
[----:B------:R-:W-:Y:S02]  /*134f0*/  ISETP.GE.AND P4, PT, R5, c[0x0][0x3c8], PT ;  /* 0x0000f20005007a0c */ /* 0x000fe40003f86270 */
[----:B--2---:R-:W-:-:S04]  /*13500*/  @!P1 LEA R6, P3, R234, R0, 0x2 ;  /* 0x00000000ea069211 */ /* 0x004fc800078610ff */
[----:B------:R-:W-:-:S05]  /*13510*/  @!P1 LEA.HI.X R7, R234, R4, R249, 0x2, P3 ;  /* 0x00000004ea079211 */ /* 0x000fca00018f14f9 */
[----:B------:R2:W-:Y:S01]  /*13520*/  @!P1 ST.E.64 [R6.64], R36 ;  /* 0x0000002406009985 */ /* 0x0005e2000c101b06 */
[C---:B----4-:R-:W-:Y:S02]  /*13530*/  IADD3 R3, R199.reuse, 0x58, RZ ;  /* 0x00000058c7037810 */ /* 0x050fe40007ffe0ff */
[----:B------:R-:W-:Y:S01]  /*13540*/  IADD3 R2, R199, 0x60, RZ ;  /* 0x00000060c7027810 */ /* 0x000fe20007ffe0ff */
[----:B------:R4:W-:Y:S01]  /*13550*/  @!P0 ST.E.64 [R8.64], R32 ;  /* 0x0000002008008985 */ /* 0x0009e2000c101b06 */
[----:B------:R-:W-:Y:S02]  /*13560*/  ISETP.GE.AND P2, PT, R3, c[0x0][0x3c8], PT ;  /* 0x0000f20003007a0c */ /* 0x000fe40003f46270 */
[----:B------:R-:W-:Y:S02]  /*13570*/  ISETP.GE.AND P5, PT, R2, c[0x0][0x3c8], PT ;  /* 0x0000f20002007a0c */ /* 0x000fe40003fa6270 */
[----:B-----5:R-:W-:Y:S02]  /*13580*/  @!P6 LEA R10, P0, R231, R0, 0x2 ;  /* 0x00000000e70ae211 */ /* 0x020fe400078010ff */
[----:B------:R-:W-:-:S02]  /*13590*/  SHF.R.S32.HI R13, RZ, 0x1f, R2 ;  /* 0x0000001fff0d7819 */ /* 0x000fc40000011402 */
[----:B--2---:R-:W-:Y:S02]  /*135a0*/  IADD3 R6, R199, 0x68, RZ ;  /* 0x00000068c7067810 */ /* 0x004fe40007ffe0ff */
[----:B------:R-:W-:Y:S02]  /*135b0*/  SHF.R.S32.HI R7, RZ, 0x1f, R231 ;  /* 0x0000001fff077819 */ /* 0x000fe400000114e7 */
[----:B------:R-:W-:Y:S02]  /*135c0*/  ISETP.GE.AND P3, PT, R6, c[0x0][0x3c8], PT ;  /* 0x0000f20006007a0c */ /* 0x000fe40003f66270 */
[----:B----4-:R-:W-:Y:S02]  /*135d0*/  SHF.R.S32.HI R9, RZ, 0x1f, R3 ;  /* 0x0000001fff097819 */ /* 0x010fe40000011403 */
[----:B------:R-:W-:Y:S02]  /*135e0*/  @!P2 LEA R8, P1, R3, R0, 0x2 ;  /* 0x000000000308a211 */ /* 0x000fe400078210ff */
[----:B------:R-:W-:-:S02]  /*135f0*/  @!P6 LEA.HI.X R11, R231, R4, R7, 0x2, P0 ;  /* 0x00000004e70be211 */ /* 0x000fc400000f1407 */
[----:B------:R-:W-:Y:S02]  /*13600*/  @!P2 LEA.HI.X R9, R3, R4, R9, 0x2, P1 ;  /* 0x000000040309a211 */ /* 0x000fe400008f1409 */
[----:B------:R-:W-:Y:S01]  /*13610*/  IADD3 R3, R199, 0x78, RZ ;  /* 0x00000078c7037810 */ /* 0x000fe20007ffe0ff */
[----:B------:R2:W-:Y:S01]  /*13620*/  @!P6 ST.E.64 [R10.64], R44 ;  /* 0x0000002c0a00e985 */ /* 0x0005e2000c101b06 */
[C---:B------:R-:W-:Y:S02]  /*13630*/  @!P5 LEA R12, P0, R2.reuse, R0, 0x2 ;  /* 0x00000000020cd211 */ /* 0x040fe400078010ff */
[----:B------:R-:W-:Y:S01]  /*13640*/  SHF.R.S32.HI R7, RZ, 0x1f, R5 ;  /* 0x0000001fff077819 */ /* 0x000fe20000011405 */
[----:B------:R4:W-:Y:S01]  /*13650*/  @!P2 ST.E.64 [R8.64], R40 ;  /* 0x000000280800a985 */ /* 0x0009e2000c101b06 */
[----:B------:R-:W-:Y:S02]  /*13660*/  ISETP.GE.AND P2, PT, R3, c[0x0][0x3c8], PT ;  /* 0x0000f20003007a0c */ /* 0x000fe40003f46270 */
[----:B------:R-:W-:-:S02]  /*13670*/  @!P5 LEA.HI.X R13, R2, R4, R13, 0x2, P0 ;  /* 0x00000004020dd211 */ /* 0x000fc400000f140d */
[----:B------:R-:W-:-:S03]  /*13680*/  IADD3 R2, R199, 0x80, RZ ;  /* 0x00000080c7027810 */ /* 0x000fc60007ffe0ff */
[----:B------:R5:W-:Y:S01]  /*13690*/  @!P5 ST.E.64 [R12.64], R52 ;  /* 0x000000340c00d985 */ /* 0x000be2000c101b06 */
[----:B------:R-:W-:Y:S02]  /*136a0*/  ISETP.GE.AND P5, PT, R2, c[0x0][0x3c8], PT ;  /* 0x0000f20002007a0c */ /* 0x000fe40003fa6270 */
[CC--:B--2---:R-:W-:Y:S02]  /*136b0*/  @!P4 LEA R10, P0, R5.reuse, R0.reuse, 0x2 ;  /* 0x00000000050ac211 */ /* 0x0c4fe400078010ff */
[----:B----4-:R-:W-:Y:S02]  /*136c0*/  SHF.R.S32.HI R9, RZ, 0x1f, R6 ;  /* 0x0000001fff097819 */ /* 0x010fe40000011406 */
[C---:B------:R-:W-:Y:S02]  /*136d0*/  @!P3 LEA R8, P1, R6.reuse, R0, 0x2 ;  /* 0x000000000608b211 */ /* 0x040fe400078210ff */
[-C--:B------:R-:W-:Y:S02]  /*136e0*/  @!P4 LEA.HI.X R11, R5, R4.reuse, R7, 0x2, P0 ;  /* 0x00000004050bc211 */ /* 0x080fe400000f1407 */
[----:B------:R-:W-:-:S02]  /*136f0*/  @!P3 LEA.HI.X R9, R6, R4, R9, 0x2, P1 ;  /* 0x000000040609b211 */ /* 0x000fc400008f1409 */
[C---:B------:R-:W-:Y:S02]  /*13700*/  IADD3 R6, R199.reuse, 0x88, RZ ;  /* 0x00000088c7067810 */ /* 0x040fe40007ffe0ff */
[----:B------:R-:W-:Y:S01]  /*13710*/  IADD3 R5, R199, 0x90, RZ ;  /* 0x00000090c7057810 */ /* 0x000fe20007ffe0ff */
[----:B------:R2:W-:Y:S01]  /*13720*/  @!P3 ST.E.64 [R8.64], R48 ;  /* 0x000000300800b985 */ /* 0x0005e2000c101b06 */
[----:B------:R-:W-:Y:S02]  /*13730*/  ISETP.GE.AND P3, PT, R6, c[0x0][0x3c8], PT ;  /* 0x0000f20006007a0c */ /* 0x000fe40003f66270 */
[----:B------:R-:W-:Y:S01]  /*13740*/  ISETP.GE.AND P6, PT, R5, c[0x0][0x3c8], PT ;  /* 0x0000f20005007a0c */ /* 0x000fe20003fc6270 */
[----:B------:R4:W-:Y:S01]  /*13750*/  @!P4 ST.E.64 [R10.64], R60 ;  /* 0x0000003c0a00c985 */ /* 0x0009e2000c101b06 */
[----:B------:R-:W-:Y:S02]  /*13760*/  SHF.R.S32.HI R7, RZ, 0x1f, R2 ;  /* 0x0000001fff077819 */ /* 0x000fe40000011402 */
[----:B-----5:R-:W-:-:S02]  /*13770*/  @!P5 LEA R12, P0, R2, R0, 0x2 ;  /* 0x00000000020cd211 */ /* 0x020fc400078010ff */
[C---:B------:R-:W-:Y:S02]  /*13780*/  ISETP.GE.AND P4, PT, R2.reuse, c[0x0][0x3c8], PT ;  /* 0x0000f20002007a0c */ /* 0x040fe40003f86270 */
[----:B------:R-:W-:Y:S02]  /*13790*/  @!P5 LEA.HI.X R13, R2, R4, R7, 0x2, P0 ;  /* 0x00000004020dd211 */ /* 0x000fe400000f1407 */
[C---:B------:R-:W-:Y:S02]  /*137a0*/  IADD3 R7, R199.reuse, 0xa0, RZ ;  /* 0x000000a0c7077810 */ /* 0x040fe40007ffe0ff */
[----:B------:R-:W-:Y:S02]  /*137b0*/  IADD3 R2, R199, 0xb0, RZ ;  /* 0x000000b0c7027810 */ /* 0x000fe40007ffe0ff */
[----:B------:R-:W-:Y:S02]  /*137c0*/  ISETP.GE.AND P5, PT, R7, c[0x0][0x3c8], PT ;  /* 0x0000f20007007a0c */ /* 0x000fe40003fa6270 */
[----:B------:R-:W-:-:S02]  /*137d0*/  @!P6 LEA R14, P0, R5, R0, 0x2 ;  /* 0x00000000050ee211 */ /* 0x000fc400078010ff */
[----:B--2---:R-:W-:Y:S02]  /*137e0*/  SHF.R.S32.HI R9, RZ, 0x1f, R3 ;  /* 0x0000001fff097819 */ /* 0x004fe40000011403 */
[----:B------:R-:W-:-:S04]  /*137f0*/  @!P2 LEA R8, P1, R3, R0, 0x2 ;  /* 0x000000000308a211 */ /* 0x000fc800078210ff */
[----:B------:R-:W-:Y:S02]  /*13800*/  @!P2 LEA.HI.X R9, R3, R4, R9, 0x2, P1 ;  /* 0x000000040309a211 */ /* 0x000fe400008f1409 */
[----:B----4-:R-:W-:Y:S02]  /*13810*/  @!P3 LEA R10, P1, R6, R0, 0x2 ;  /* 0x00000000060ab211 */ /* 0x010fe400078210ff */
[----:B------:R-:W-:Y:S01]  /*13820*/  SHF.R.S32.HI R3, RZ, 0x1f, R5 ;  /* 0x0000001fff037819 */ /* 0x000fe20000011405 */
[----:B------:R2:W-:Y:S03]  /*13830*/  @!P2 ST.E.64 [R8.64], R56 ;  /* 0x000000380800a985 */ /* 0x0005e6000c101b06 */
[----:B------:R-:W-:Y:S01]  /*13840*/  @!P6 LEA.HI.X R15, R5, R4, R3, 0x2, P0 ;  /* 0x00000004050fe211 */ /* 0x000fe200000f1403 */
[----:B------:R4:W-:Y:S01]  /*13850*/  @!P4 ST.E.64 [R12.64], R68 ;  /* 0x000000440c00c985 */ /* 0x0009e2000c101b06 */
[----:B------:R-:W-:-:S02]  /*13860*/  IADD3 R3, R199, 0xa8, RZ ;  /* 0x000000a8c7037810 */ /* 0x000fc40007ffe0ff */
[----:B------:R-:W-:Y:S02]  /*13870*/  SHF.R.S32.HI R5, RZ, 0x1f, R7 ;  /* 0x0000001fff057819 */ /* 0x000fe40000011407 */
[----:B--2---:R-:W-:Y:S02]  /*13880*/  IADD3 R8, R199, 0x98, RZ ;  /* 0x00000098c7087810 */ /* 0x004fe40007ffe0ff */
[----:B------:R-:W-:Y:S02]  /*13890*/  SHF.R.S32.HI R9, RZ, 0x1f, R6 ;  /* 0x0000001fff097819 */ /* 0x000fe40000011406 */
[----:B------:R-:W-:Y:S02]  /*138a0*/  ISETP.GE.AND P2, PT, R8, c[0x0][0x3c8], PT ;  /* 0x0000f20008007a0c */ /* 0x000fe40003f46270 */
[----:B------:R-:W-:Y:S02]  /*138b0*/  @!P3 LEA.HI.X R11, R6, R4, R9, 0x2, P1 ;  /* 0x00000004060bb211 */ /* 0x000fe400008f1409 */
[----:B------:R-:W-:-:S02]  /*138c0*/  SHF.R.S32.HI R6, RZ, 0x1f, R8 ;  /* 0x0000001fff067819 */ /* 0x000fc40000011408 */
[----:B----4-:R-:W-:Y:S01]  /*138d0*/  @!P5 LEA R12, P0, R7, R0, 0x2 ;  /* 0x00000000070cd211 */ /* 0x010fe200078010ff */
[----:B------:R2:W-:Y:S01]  /*138e0*/  @!P3 ST.E.64 [R10.64], R64 ;  /* 0x000000400a00b985 */ /* 0x0005e2000c101b06 */
[----:B------:R-:W-:Y:S02]  /*138f0*/  ISETP.GE.AND P3, PT, R3, c[0x0][0x3c8], PT ;  /* 0x0000f20003007a0c */ /* 0x000fe40003f66270 */
[----:B------:R-:W-:Y:S01]  /*13900*/  @!P5 LEA.HI.X R13, R7, R4, R5, 0x2, P0 ;  /* 0x00000004070dd211 */ /* 0x000fe200000f1405 */
[----:B------:R-:W-:Y:S01]  /*13910*/  @!P6 ST.E.64 [R14.64], R76 ;  /* 0x0000004c0e00e985 */ /* 0x000fe2000c101b06 */
[----:B------:R-:W-:Y:S02]  /*13920*/  ISETP.GE.AND P6, PT, R2, c[0x0][0x3c8], PT ;  /* 0x0000f20002007a0c */ /* 0x000fe40003fc6270 */
[----:B------:R-:W-:Y:S02]  /*13930*/  IADD3 R5, R199, 0xc0, RZ ;  /* 0x000000c0c7057810 */ /* 0x000fe40007ffe0ff */
[----:B------:R-:W-:-:S02]  /*13940*/  SHF.R.S32.HI R7, RZ, 0x1f, R3 ;  /* 0x0000001fff077819 */ /* 0x000fc40000011403 */
[----:B------:R-:W-:Y:S02]  /*13950*/  ISETP.GE.AND P4, PT, R5, c[0x0][0x3c8], PT ;  /* 0x0000f20005007a0c */ /* 0x000fe40003f86270 */
[----:B--2---:R-:W-:-:S04]  /*13960*/  @!P2 LEA R10, P1, R8, R0, 0x2 ;  /* 0x00000000080aa211 */ /* 0x004fc800078210ff */
[----:B------:R-:W-:Y:S02]  /*13970*/  @!P2 LEA.HI.X R11, R8, R4, R6, 0x2, P1 ;  /* 0x00000004080ba211 */ /* 0x000fe400008f1406 */
[----:B------:R-:W-:Y:S02]  /*13980*/  IADD3 R6, R199, 0xb8, RZ ;  /* 0x000000b8c7067810 */ /* 0x000fe40007ffe0ff */
[C---:B------:R-:W-:Y:S01]  /*13990*/  @!P3 LEA R8, P1, R3.reuse, R0, 0x2 ;  /* 0x000000000308b211 */ /* 0x040fe200078210ff */
[----:B------:R2:W-:Y:S01]  /*139a0*/  @!P2 ST.E.64 [R10.64], R72 ;  /* 0x000000480a00a985 */ /* 0x0005e2000c101b06 */
[----:B------:R-:W-:Y:S02]  /*139b0*/  ISETP.GE.AND P2, PT, R6, c[0x0][0x3c8], PT ;  /* 0x0000f20006007a0c */ /* 0x000fe40003f46270 */
[----:B------:R-:W-:Y:S01]  /*139c0*/  @!P3 LEA.HI.X R9, R3, R4, R7, 0x2, P1 ;  /* 0x000000040309b211 */ /* 0x000fe200008f1407 */
[----:B------:R-:W-:Y:S01]  /*139d0*/  @!P5 ST.E.64 [R12.64], R84 ;  /* 0x000000540c00d985 */ /* 0x000fe2000c101b06 */
[----:B------:R-:W-:-:S02]  /*139e0*/  IADD3 R3, R199, 0xc8, RZ ;  /* 0x000000c8c7037810 */ /* 0x000fc40007ffe0ff */
[----:B------:R-:W-:Y:S01]  /*139f0*/  SHF.R.S32.HI R7, RZ, 0x1f, R5 ;  /* 0x0000001fff077819 */ /* 0x000fe20000011405 */
[----:B------:R4:W-:Y:S01]  /*13a00*/  @!P3 ST.E.64 [R8.64], R80 ;  /* 0x000000500800b985 */ /* 0x0009e2000c101b06 */
[----:B------:R-:W-:Y:S02]  /*13a10*/  ISETP.GE.AND P1, PT, R3, c[0x0][0x3c8], PT ;  /* 0x0000f20003007a0c */ /* 0x000fe40003f26270 */
[----:B--2---:R-:W-:Y:S02]  /*13a20*/  SHF.R.S32.HI R11, RZ, 0x1f, R2 ;  /* 0x0000001fff0b7819 */ /* 0x004fe40000011402 */
[----:B------:R-:W-:-:S04]  /*13a30*/  @!P6 LEA R10, P0, R2, R0, 0x2 ;  /* 0x00000000020ae211 */ /* 0x000fc800078010ff */
[----:B------:R-:W-:Y:S02]  /*13a40*/  @!P6 LEA.HI.X R11, R2, R4, R11, 0x2, P0 ;  /* 0x00000004020be211 */ /* 0x000fe400000f140b */
[----:B------:R-:W-:Y:S02]  /*13a50*/  IADD3 R2, R199, 0xd0, RZ ;  /* 0x000000d0c7027810 */ /* 0x000fe40007ffe0ff */
[----:B----4-:R-:W-:Y:S01]  /*13a60*/  SHF.R.S32.HI R9, RZ, 0x1f, R6 ;  /* 0x0000001fff097819 */ /* 0x010fe20000011406 */
[----:B------:R2:W-:Y:S01]  /*13a70*/  @!P6 ST.E.64 [R10.64], R92 ;  /* 0x0000005c0a00e985 */ /* 0x0005e2000c101b06 */
[-C--:B------:R-:W-:Y:S02]  /*13a80*/  @!P2 LEA R8, P3, R6, R0.reuse, 0x2 ;  /* 0x000000000608a211 */ /* 0x080fe400078610ff */
[----:B------:R-:W-:Y:S02]  /*13a90*/  @!P4 LEA R12, P0, R5, R0, 0x2 ;  /* 0x00000000050cc211 */ /* 0x000fe400078010ff */
[----:B------:R-:W-:-:S02]  /*13aa0*/  ISETP.GE.AND P5, PT, R2, c[0x0][0x3c8], PT ;  /* 0x0000f20002007a0c */ /* 0x000fc40003fa6270 */
[-C--:B------:R-:W-:Y:S02]  /*13ab0*/  @!P2 LEA.HI.X R9, R6, R4.reuse, R9, 0x2, P3 ;  /* 0x000000040609a211 */ /* 0x080fe400018f1409 */
[----:B------:R-:W-:Y:S02]  /*13ac0*/  @!P4 LEA.HI.X R13, R5, R4, R7, 0x2, P0 ;  /* 0x00000004050dc211 */ /* 0x000fe400000f1407 */
[C---:B------:R-:W-:Y:S01]  /*13ad0*/  IADD3 R6, R199.reuse, 0xd8, RZ ;  /* 0x000000d8c7067810 */ /* 0x040fe20007ffe0ff */
[----:B------:R4:W-:Y:S01]  /*13ae0*/  @!P2 ST.E.64 [R8.64], R88 ;  /* 0x000000580800a985 */ /* 0x0009e2000c101b06 */
[----:B------:R-:W-:Y:S02]  /*13af0*/  IADD3 R7, R199, 0xe0, RZ ;  /* 0x000000e0c7077810 */ /* 0x000fe40007ffe0ff */
[----:B------:R-:W-:Y:S01]  /*13b00*/  SHF.R.S32.HI R5, RZ, 0x1f, R2 ;  /* 0x0000001fff057819 */ /* 0x000fe20000011402 */
[----:B------:R5:W-:Y:S01]  /*13b10*/  @!P4 ST.E.64 [R12.64], R100 ;  /* 0x000000640c00c985 */ /* 0x000be2000c101b06 */
[----:B------:R-:W-:-:S02]  /*13b20*/  ISETP.GE.AND P4, PT, R6, c[0x0][0x3c8], PT ;  /* 0x0000f20006007a0c */ /* 0x000fc40003f86270 */
[----:B------:R-:W-:Y:S02]  /*13b30*/  ISETP.GE.AND P6, PT, R7, c[0x0][0x3c8], PT ;  /* 0x0000f20007007a0c */ /* 0x000fe40003fc6270 */
[----:B--2---:R-:W-:-:S04]  /*13b40*/  @!P5 LEA R10, P0, R2, R0, 0x2 ;  /* 0x00000000020ad211 */ /* 0x004fc800078010ff */
[----:B------:R-:W-:Y:S02]  /*13b50*/  @!P5 LEA.HI.X R11, R2, R4, R5, 0x2, P0 ;  /* 0x00000004020bd211 */ /* 0x000fe400000f1405 */
[----:B------:R-:W-:Y:S02]  /*13b60*/  IADD3 R5, R199, 0xe8, RZ ;  /* 0x000000e8c7057810 */ /* 0x000fe40007ffe0ff */
[----:B------:R-:W-:Y:S02]  /*13b70*/  SHF.R.S32.HI R2, RZ, 0x1f, R6 ;  /* 0x0000001fff027819 */ /* 0x000fe40000011406 */
[----:B------:R-:W-:Y:S02]  /*13b80*/  ISETP.GE.AND P3, PT, R5, c[0x0][0x3c8], PT ;  /* 0x0000f20005007a0c */ /* 0x000fe40003f66270 */
[----:B----4-:R-:W-:Y:S02]  /*13b90*/  SHF.R.S32.HI R9, RZ, 0x1f, R3 ;  /* 0x0000001fff097819 */ /* 0x010fe40000011403 */
[----:B------:R-:W-:-:S02]  /*13ba0*/  @!P1 LEA R8, P2, R3, R0, 0x2 ;  /* 0x0000000003089211 */ /* 0x000fc400078410ff */
[----:B-----5:R-:W-:Y:S02]  /*13bb0*/  @!P6 LEA R12, P0, R7, R0, 0x2 ;  /* 0x00000000070ce211 */ /* 0x020fe400078010ff */
[----:B------:R-:W-:Y:S02]  /*13bc0*/  @!P1 LEA.HI.X R9, R3, R4, R9, 0x2, P2 ;  /* 0x0000000403099211 */ /* 0x000fe400010f1409 */
[----:B------:R-:W-:-:S03]  /*13bd0*/  IADD3 R3, R199, 0xf0, RZ ;  /* 0x000000f0c7037810 */ /* 0x000fc60007ffe0ff */
[----:B------:R2:W-:Y:S01]  /*13be0*/  @!P1 ST.E.64 [R8.64], R96 ;  /* 0x0000006008009985 */ /* 0x0005e2000c101b06 */
[C---:B------:R-:W-:Y:S02]  /*13bf0*/  @!P4 LEA R14, P1, R6.reuse, R0, 0x2 ;  /* 0x00000000060ec211 */ /* 0x040fe400078210ff */
[----:B------:R-:W-:Y:S01]  /*13c00*/  ISETP.GE.AND P2, PT, R3, c[0x0][0x3c8], PT ;  /* 0x0000f20003007a0c */ /* 0x000fe20003f46270 */
[----:B------:R4:W-:Y:S01]  /*13c10*/  @!P5 ST.E.64 [R10.64], R108 ;  /* 0x0000006c0a00d985 */ /* 0x0009e2000c101b06 */
[----:B------:R-:W-:Y:S02]  /*13c20*/  @!P4 LEA.HI.X R15, R6, R4, R2, 0x2, P1 ;  /* 0x00000004060fc211 */ /* 0x000fe400008f1402 */
[----:B------:R-:W-:Y:S02]  /*13c30*/  IADD3 R2, R199, 0xf8, RZ ;  /* 0x000000f8c7027810 */ /* 0x000fe40007ffe0ff */
[----:B------:R-:W-:Y:S01]  /*13c40*/  SHF.R.S32.HI R6, RZ, 0x1f, R5 ;  /* 0x0000001fff067819 */ /* 0x000fe20000011405 */
[----:B------:R1:W-:Y:S01]  /*13c50*/  @!P4 ST.E.64 [R14.64], R166 ;  /* 0x000000a60e00c985 */ /* 0x0003e2000c101b06 */
[----:B------:R-:W-:-:S02]  /*13c60*/  ISETP.GE.AND P1, PT, R2, c[0x0][0x3c8], PT ;  /* 0x0000f20002007a0c */ /* 0x000fc40003f26270 */
[----:B--2---:R-:W-:-:S04]  /*13c70*/  SHF.R.S32.HI R8, RZ, 0x1f, R7 ;  /* 0x0000001fff087819 */ /* 0x004fc80000011407 */
[----:B------:R-:W-:Y:S02]  /*13c80*/  @!P6 LEA.HI.X R13, R7, R4, R8, 0x2, P0 ;  /* 0x00000004070de211 */ /* 0x000fe400000f1408 */
[----:B----4-:R-:W-:-:S03]  /*13c90*/  @!P3 LEA R10, P0, R5, R0, 0x2 ;  /* 0x00000000050ab211 */ /* 0x010fc600078010ff */
[----:B------:R1:W-:Y:S01]  /*13ca0*/  @!P6 ST.E.64 [R12.64], R164 ;  /* 0x000000a40c00e985 */ /* 0x0003e2000c101b06 */
[----:B------:R-:W-:Y:S02]  /*13cb0*/  @!P3 LEA.HI.X R11, R5, R4, R6, 0x2, P0 ;  /* 0x00000004050bb211 */ /* 0x000fe400000f1406 */
[----:B------:R-:W-:Y:S02]  /*13cc0*/  SHF.R.S32.HI R5, RZ, 0x1f, R3 ;  /* 0x0000001fff057819 */ /* 0x000fe40000011403 */
[C---:B------:R-:W-:Y:S01]  /*13cd0*/  @!P2 LEA R8, P0, R3.reuse, R0, 0x2 ;  /* 0x000000000308a211 */ /* 0x040fe200078010ff */
[----:B------:R1:W-:Y:S03]  /*13ce0*/  @!P3 ST.E.64 [R10.64], R120 ;  /* 0x000000780a00b985 */ /* 0x0003e6000c101b06 */
[----:B------:R-:W-:Y:S02]  /*13cf0*/  @!P2 LEA.HI.X R9, R3, R4, R5, 0x2, P0 ;  /* 0x000000040309a211 */ /* 0x000fe400000f1405 */
[----:B------:R-:W-:-:S02]  /*13d00*/  SHF.R.S32.HI R3, RZ, 0x1f, R2 ;  /* 0x0000001fff037819 */ /* 0x000fc40000011402 */
[C---:B------:R-:W-:Y:S01]  /*13d10*/  @!P1 LEA R6, P0, R2.reuse, R0, 0x2 ;  /* 0x0000000002069211 */ /* 0x040fe200078010ff */
[----:B------:R1:W-:Y:S03]  /*13d20*/  @!P2 ST.E.64 [R8.64], R116 ;  /* 0x000000740800a985 */ /* 0x0003e6000c101b06 */
[----:B------:R-:W-:-:S05]  /*13d30*/  @!P1 LEA.HI.X R7, R2, R4, R3, 0x2, P0 ;  /* 0x0000000402079211 */ /* 0x000fca00000f1403 */
[----:B------:R1:W-:Y:S04]  /*13d40*/  @!P1 ST.E.64 [R6.64], R104 ;  /* 0x0000006806009985 */ /* 0x0003e8000c101b06 */
.L_x_253:
[----:B------:R-:W-:Y:S05]  /*13d50*/  BSYNC B0 ;  /* 0x0000000000007941 */ /* 0x000fea0003800000 */
.L_x_252:
[----:B------:R-:W-:Y:S05]  /*13d60*/  BRA.DIV ~URZ, `(.L_x_254) ;  /* 0x000030a27f007947 */ /* 0x000fea000b800000 */
[----:B--2---:R2:W1:Y:S04]  /*13d70*/  SHFL.IDX PT, R4, R16, 0x1, 0x1c1f ;  /* 0x003c1f0010047f89 */ /* 0x00446800000e0000 */
[----:B----4-:R2:W4:Y:S02]  /*13d80*/  SHFL.IDX PT, R0, R17, 0x1, 0x1c1f ;  /* 0x003c1f0011007f89 */ /* 0x01052400000e0000 */
.L_x_308:
[----:B------:R-:W-:-:S13]  /*13d90*/  LOP3.LUT P0, RZ, R219, 0x2, RZ, 0xc0, !PT ;  /* 0x00000002dbff7812 */ /* 0x000fda000780c0ff */
[----:B------:R-:W-:Y:S05]  /*13da0*/  @P0 BRA `(.L_x_249) ;  /* 0x000018a000000947 */ /* 0x000fea0003800000 */
[----:B------:R-:W-:Y:S02]  /*13db0*/  ISETP.GE.AND P2, PT, R199, c[0x0][0x3c8], PT ;  /* 0x0000f200c7007a0c */ /* 0x000fe40003f46270 */
[----:B------:R-:W-:Y:S02]  /*13dc0*/  ISETP.GE.AND P1, PT, R241, c[0x0][0x3c8], PT ;  /* 0x0000f200f1007a0c */ /* 0x000fe40003f26270 */
[----:B------:R-:W-:Y:S02]  /*13dd0*/  ISETP.GE.AND P0, PT, R240, c[0x0][0x3c8], PT ;  /* 0x0000f200f0007a0c */ /* 0x000fe40003f06270 */
[----:B------:R-:W-:Y:S02]  /*13de0*/  ISETP.GE.AND P3, PT, R239, c[0x0][0x3c8], PT ;  /* 0x0000f200ef007a0c */ /* 0x000fe40003f66270 */
[----:B------:R-:W-:Y:S02]  /*13df0*/  ISETP.GE.AND P5, PT, R238, c[0x0][0x3c8], PT ;  /* 0x0000f200ee007a0c */ /* 0x000fe40003fa6270 */
[----:B------:R-:W-:-:S02]  /*13e00*/  SHF.R.S32.HI R5, RZ, 0x1f, R241 ;  /* 0x0000001fff057819 */ /* 0x000fc400000114f1 */
[----:B-1----:R-:W-:Y:S01]  /*13e10*/  SHF.R.S32.HI R10, RZ, 0x1f, R240 ;  /* 0x0000001fff0a7819 */ /* 0x002fe200000114f0 */
[----:B----4-:R-:W-:Y:S02]  /*13e20*/  @!P2 IMAD.MOV.U32 R2, RZ, RZ, R0 ;  /* 0x000000ffff02a224 */ /* 0x010fe400078e0000 */
[----:B------:R-:W-:Y:S01]  /*13e30*/  @!P2 IMAD.MOV.U32 R3, RZ, RZ, R4 ;  /* 0x000000ffff03a224 */ /* 0x000fe200078e0004 */
[----:B------:R-:W-:-:S03]  /*13e40*/  @!P1 LEA R8, P4, R241, R0, 0x2 ;  /* 0x00000000f1089211 */ /* 0x000fc600078810ff */
[----:B------:R-:W-:Y:S01]  /*13e50*/  @!P2 IMAD.WIDE R2, R199, 0x4, R2 ;  /* 0x00000004c702a825 */ /* 0x000fe200078e0202 */
[----:B------:R-:W-:Y:S02]  /*13e60*/  @!P1 LEA.HI.X R9, R241, R4, R5, 0x2, P4 ;  /* 0x00000004f1099211 */ /* 0x000fe400020f1405 */
[----:B------:R-:W-:Y:S02]  /*13e70*/  SHF.R.S32.HI R5, RZ, 0x1f, R239 ;  /* 0x0000001fff057819 */ /* 0x000fe400000114ef */
[----:B------:R1:W-:Y:S01]  /*13e80*/  @!P2 ST.E.64 [R2.64], R124 ;  /* 0x0000007c0200a985 */ /* 0x0003e2000c101b06 */
[C---:B------:R-:W-:Y:S02]  /*13e90*/  @!P0 LEA R6, P2, R240.reuse, R0, 0x2 ;  /* 0x00000000f0068211 */ /* 0x040fe400078410ff */
[----:B------:R-:W-:Y:S01]  /*13ea0*/  ISETP.GE.AND P4, PT, R237, c[0x0][0x3c8], PT ;  /* 0x0000f200ed007a0c */ /* 0x000fe20003f86270 */
[----:B------:R4:W-:Y:S01]  /*13eb0*/  @!P1 ST.E.64 [R8.64], R150 ;  /* 0x0000009608009985 */ /* 0x0009e2000c101b06 */
[----:B------:R-:W-:-:S02]  /*13ec0*/  @!P0 LEA.HI.X R7, R240, R4, R10, 0x2, P2 ;  /* 0x00000004f0078211 */ /* 0x000fc400010f140a */
[----:B------:R-:W-:-:S03]  /*13ed0*/  ISETP.GE.AND P2, PT, R236, c[0x0][0x3c8], PT ;  /* 0x0000f200ec007a0c */ /* 0x000fc60003f46270 */
[----:B------:R5:W-:Y:S01]  /*13ee0*/  @!P0 ST.E.64 [R6.64], R128 ;  /* 0x0000008006008985 */ /* 0x000be2000c101b06 */
[-C--:B------:R-:W-:Y:S02]  /*13ef0*/  @!P5 LEA R10, P0, R238, R0.reuse, 0x2 ;  /* 0x00000000ee0ad211 */ /* 0x080fe400078010ff */
[----:B-1----:R-:W-:-:S04]  /*13f00*/  @!P3 LEA R2, P6, R239, R0, 0x2 ;  /* 0x00000000ef02b211 */ /* 0x002fc800078c10ff */
[----:B------:R-:W-:Y:S02]  /*13f10*/  @!P3 LEA.HI.X R3, R239, R4, R5, 0x2, P6 ;  /* 0x00000004ef03b211 */ /* 0x000fe400030f1405 */
[----:B------:R-:W-:Y:S02]  /*13f20*/  SHF.R.S32.HI R5, RZ, 0x1f, R238 ;  /* 0x0000001fff057819 */ /* 0x000fe400000114ee */
[C---:B----4-:R-:W-:Y:S01]  /*13f30*/  @!P4 LEA R8, P1, R237.reuse, R0, 0x2 ;  /* 0x00000000ed08c211 */ /* 0x050fe200078210ff */
[----:B------:R1:W-:Y:S01]  /*13f40*/  @!P3 ST.E.64 [R2.64], R146 ;  /* 0x000000920200b985 */ /* 0x0003e2000c101b06 */
[----:B------:R-:W-:Y:S02]  /*13f50*/  @!P5 LEA.HI.X R11, R238, R4, R5, 0x2, P0 ;  /* 0x00000004ee0bd211 */ /* 0x000fe400000f1405 */
[----:B-----5:R-:W-:Y:S02]  /*13f60*/  @!P2 LEA R6, P0, R236, R0, 0x2 ;  /* 0x00000000ec06a211 */ /* 0x020fe400078010ff */
[----:B------:R-:W-:Y:S01]  /*13f70*/  @!P4 LEA.HI.X R9, R237, R4, R252, 0x2, P1 ;  /* 0x00000004ed09c211 */ /* 0x000fe200008f14fc */
[----:B------:R4:W-:Y:S01]  /*13f80*/  @!P5 ST.E.64 [R10.64], R154 ;  /* 0x0000009a0a00d985 */ /* 0x0009e2000c101b06 */
[----:B------:R-:W-:-:S02]  /*13f90*/  ISETP.GE.AND P5, PT, R235, c[0x0][0x3c8], PT ;  /* 0x0000f200eb007a0c */ /* 0x000fc40003fa6270 */
[----:B------:R-:W-:Y:S01]  /*13fa0*/  ISETP.GE.AND P6, PT, R234, c[0x0][0x3c8], PT ;  /* 0x0000f200ea007a0c */ /* 0x000fe20003fc6270 */
[----:B------:R5:W-:Y:S01]  /*13fb0*/  @!P4 ST.E.64 [R8.64], R26 ;  /* 0x0000001a0800c985 */ /* 0x000be2000c101b06 */
[----:B------:R-:W-:Y:S02]  /*13fc0*/  @!P2 LEA.HI.X R7, R236, R4, R251, 0x2, P0 ;  /* 0x00000004ec07a211 */ /* 0x000fe400000f14fb */
[----:B------:R-:W-:Y:S02]  /*13fd0*/  ISETP.GE.AND P0, PT, R233, c[0x0][0x3c8], PT ;  /* 0x0000f200e9007a0c */ /* 0x000fe40003f06270 */
[----:B------:R-:W-:Y:S01]  /*13fe0*/  ISETP.GE.AND P4, PT, R231, c[0x0][0x3c8], PT ;  /* 0x0000f200e7007a0c */ /* 0x000fe20003f86270 */
[----:B------:R2:W-:Y:S01]  /*13ff0*/  @!P2 ST.E.64 [R6.64], R22 ;  /* 0x000000160600a985 */ /* 0x0005e2000c101b06 */
[----:B------:R-:W-:-:S03]  /*14000*/  IADD3 R5, R199, 0x68, RZ ;  /* 0x00000068c7057810 */ /* 0x000fc60007ffe0ff */
[----:B------:R-:W-:-:S04]  /*14010*/  @!P5 LEA R12, P1, R235, R0, 0x2 ;  /* 0x00000000eb0cd211 */ /* 0x000fc800078210ff */
[----:B------:R-:W-:Y:S02]  /*14020*/  @!P5 LEA.HI.X R13, R235, R4, R250, 0x2, P1 ;  /* 0x00000004eb0dd211 */ /* 0x000fe400008f14fa */
[----:B-1----:R-:W-:-:S03]  /*14030*/  IADD3 R2, R199, 0x58, RZ ;  /* 0x00000058c7027810 */ /* 0x002fc60007ffe0ff */
[----:B------:R-:W-:Y:S01]  /*14040*/  @!P5 ST.E.64 [R12.64], R158 ;  /* 0x0000009e0c00d985 */ /* 0x000fe2000c101b06 */
[----:B------:R-:W-:Y:S02]  /*14050*/  ISETP.GE.AND P3, PT, R2, c[0x0][0x3c8], PT ;  /* 0x0000f20002007a0c */ /* 0x000fe40003f66270 */
[----:B------:R-:W-:Y:S02]  /*14060*/  SHF.R.S32.HI R3, RZ, 0x1f, R2 ;  /* 0x0000001fff037819 */ /* 0x000fe40000011402 */
[----:B----4-:R-:W-:-:S04]  /*14070*/  @!P6 LEA R10, P2, R234, R0, 0x2 ;  /* 0x00000000ea0ae211 */ /* 0x010fc800078410ff */
[----:B------:R-:W-:Y:S02]  /*14080*/  @!P6 LEA.HI.X R11, R234, R4, R249, 0x2, P2 ;  /* 0x00000004ea0be211 */ /* 0x000fe400010f14f9 */
[-C--:B-----5:R-:W-:Y:S02]  /*14090*/  @!P0 LEA R8, P2, R233, R0.reuse, 0x2 ;  /* 0x00000000e9088211 */ /* 0x0a0fe400078410ff */
[----:B--2---:R-:W-:Y:S01]  /*140a0*/  IADD3 R6, R199, 0x60, RZ ;  /* 0x00000060c7067810 */ /* 0x004fe20007ffe0ff */
[----:B------:R1:W-:Y:S01]  /*140b0*/  @!P6 ST.E.64 [R10.64], R34 ;  /* 0x000000220a00e985 */ /* 0x0003e2000c101b06 */
[C---:B------:R-:W-:Y:S02]  /*140c0*/  @!P3 LEA R14, P1, R2.reuse, R0, 0x2 ;  /* 0x00000000020eb211 */ /* 0x040fe400078210ff */
[-C--:B------:R-:W-:Y:S02]  /*140d0*/  @!P0 LEA.HI.X R9, R233, R4.reuse, R248, 0x2, P2 ;  /* 0x00000004e9098211 */ /* 0x080fe400010f14f8 */
[----:B------:R-:W-:-:S02]  /*140e0*/  @!P3 LEA.HI.X R15, R2, R4, R3, 0x2, P1 ;  /* 0x00000004020fb211 */ /* 0x000fc400008f1403 */
[----:B------:R-:W-:Y:S01]  /*140f0*/  ISETP.GE.AND P3, PT, R6, c[0x0][0x3c8], PT ;  /* 0x0000f20006007a0c */ /* 0x000fe20003f66270 */
[----:B------:R2:W-:Y:S01]  /*14100*/  @!P0 ST.E.64 [R8.64], R30 ;  /* 0x0000001e08008985 */ /* 0x0005e2000c101b06 */
[----:B------:R-:W-:Y:S02]  /*14110*/  ISETP.GE.AND P2, PT, R5, c[0x0][0x3c8], PT ;  /* 0x0000f20005007a0c */ /* 0x000fe40003f46270 */
[C---:B------:R-:W-:Y:S02]  /*14120*/  IADD3 R3, R199.reuse, 0x70, RZ ;  /* 0x00000070c7037810 */ /* 0x040fe40007ffe0ff */
[----:B------:R-:W-:Y:S02]  /*14130*/  IADD3 R7, R199, 0x78, RZ ;  /* 0x00000078c7077810 */ /* 0x000fe40007ffe0ff */
[----:B------:R-:W-:Y:S02]  /*14140*/  ISETP.GE.AND P6, PT, R3, c[0x0][0x3c8], PT ;  /* 0x0000f20003007a0c */ /* 0x000fe40003fc6270 */
[----:B------:R-:W-:-:S03]  /*14150*/  ISETP.GE.AND P5, PT, R7, c[0x0][0x3c8], PT ;  /* 0x0000f20007007a0c */ /* 0x000fc60003fa6270 */
[C---:B------:R-:W-:Y:S02]  /*14160*/  @!P3 LEA R16, P1, R6.reuse, R0, 0x2 ;  /* 0x000000000610b211 */ /* 0x040fe400078210ff */
[----:B-1----:R-:W-:Y:S02]  /*14170*/  SHF.R.S32.HI R11, RZ, 0x1f, R6 ;  /* 0x0000001fff0b7819 */ /* 0x002fe40000011406 */
[----:B------:R-:W-:Y:S02]  /*14180*/  SHF.R.S32.HI R10, RZ, 0x1f, R5 ;  /* 0x0000001fff0a7819 */ /* 0x000fe40000011405 */
[----:B---3--:R-:W-:Y:S02]  /*14190*/  @!P3 LEA.HI.X R17, R6, R4, R11, 0x2, P1 ;  /* 0x000000040611b211 */ /* 0x008fe400008f140b */
[----:B------:R-:W-:Y:S02]  /*141a0*/  ISETP.GE.AND P1, PT, R2, c[0x0][0x3c8], PT ;  /* 0x0000f20002007a0c */ /* 0x000fe40003f26270 */
[----:B--2---:R-:W-:-:S02]  /*141b0*/  SHF.R.S32.HI R9, RZ, 0x1f, R231 ;  /* 0x0000001fff097819 */ /* 0x004fc400000114e7 */
[C---:B------:R-:W-:Y:S02]  /*141c0*/  @!P4 LEA R8, P0, R231.reuse, R0, 0x2 ;  /* 0x00000000e708c211 */ /* 0x040fe400078010ff */
[----:B------:R-:W-:Y:S02]  /*141d0*/  SHF.R.S32.HI R6, RZ, 0x1f, R7 ;  /* 0x0000001fff067819 */ /* 0x000fe40000011407 */
[----:B------:R-:W-:Y:S02]  /*141e0*/  @!P4 LEA.HI.X R9, R231, R4, R9, 0x2, P0 ;  /* 0x00000004e709c211 */ /* 0x000fe400000f1409 */
[----:B------:R-:W-:Y:S02]  /*141f0*/  @!P2 LEA R12, P0, R5, R0, 0x2 ;  /* 0x00000000050ca211 */ /* 0x000fe400078010ff */
[----:B------:R-:W-:Y:S01]  /*14200*/  IADD3 R2, R199, 0x80, RZ ;  /* 0x00000080c7027810 */ /* 0x000fe20007ffe0ff */
[----:B------:R1:W-:Y:S01]  /*14210*/  @!P4 ST.E.64 [R8.64], R42 ;  /* 0x0000002a0800c985 */ /* 0x0003e2000c101b06 */
[----:B------:R-:W-:-:S02]  /*14220*/  @!P2 LEA.HI.X R13, R5, R4, R10, 0x2, P0 ;  /* 0x00000004050da211 */ /* 0x000fc400000f140a */
[----:B------:R-:W-:Y:S01]  /*14230*/  IADD3 R5, R199, 0x88, RZ ;  /* 0x00000088c7057810 */ /* 0x000fe20007ffe0ff */
[----:B------:R-:W-:Y:S01]  /*14240*/  @!P1 ST.E.64 [R14.64], R38 ;  /* 0x000000260e009985 */ /* 0x000fe2000c101b06 */
[----:B------:R-:W-:-:S03]  /*14250*/  @!P6 LEA R10, P1, R3, R0, 0x2 ;  /* 0x00000000030ae211 */ /* 0x000fc600078210ff */
[----:B------:R-:W-:Y:S01]  /*14260*/  @!P3 ST.E.64 [R16.64], R50 ;  /* 0x000000321000b985 */ /* 0x000fe2000c101b06 */
[----:B------:R-:W-:-:S03]  /*14270*/  ISETP.GE.AND P3, PT, R2, c[0x0][0x3c8], PT ;  /* 0x0000f20002007a0c */ /* 0x000fc60003f66270 */
[----:B------:R2:W-:Y:S01]  /*14280*/  @!P2 ST.E.64 [R12.64], R46 ;  /* 0x0000002e0c00a985 */ /* 0x0005e2000c101b06 */
[----:B------:R-:W-:Y:S02]  /*14290*/  ISETP.GE.AND P2, PT, R3, c[0x0][0x3c8], PT ;  /* 0x0000f20003007a0c */ /* 0x000fe40003f46270 */
[----:B-1----:R-:W-:Y:S02]  /*142a0*/  SHF.R.S32.HI R9, RZ, 0x1f, R3 ;  /* 0x0000001fff097819 */ /* 0x002fe40000011403 */
[----:B------:R-:W-:Y:S02]  /*142b0*/  @!P5 LEA R8, P0, R7, R0, 0x2 ;  /* 0x000000000708d211 */ /* 0x000fe400078010ff */
[-C--:B------:R-:W-:Y:S02]  /*142c0*/  @!P6 LEA.HI.X R11, R3, R4.reuse, R9, 0x2, P1 ;  /* 0x00000004030be211 */ /* 0x080fe400008f1409 */
[----:B------:R-:W-:Y:S02]  /*142d0*/  ISETP.GE.AND P6, PT, R5, c[0x0][0x3c8], PT ;  /* 0x0000f20005007a0c */ /* 0x000fe40003fc6270 */
[----:B------:R-:W-:-:S03]  /*142e0*/  @!P5 LEA.HI.X R9, R7, R4, R6, 0x2, P0 ;  /* 0x000000040709d211 */ /* 0x000fc600000f1406 */
[----:B------:R1:W-:Y:S01]  /*142f0*/  @!P2 ST.E.64 [R10.64], R58 ;  /* 0x0000003a0a00a985 */ /* 0x0003e2000c101b06 */
[----:B------:R-:W-:Y:S02]  /*14300*/  IADD3 R6, R199, 0x90, RZ ;  /* 0x00000090c7067810 */ /* 0x000fe40007ffe0ff */
[----:B--2---:R-:W-:Y:S01]  /*14310*/  SHF.R.S32.HI R13, RZ, 0x1f, R5 ;  /* 0x0000001fff0d7819 */ /* 0x004fe20000011405 */
[----:B------:R2:W-:Y:S01]  /*14320*/  @!P5 ST.E.64 [R8.64], R54 ;  /* 0x000000360800d985 */ /* 0x0005e2000c101b06 */
[----:B------:R-:W-:Y:S02]  /*14330*/  ISETP.GE.AND P4, PT, R6, c[0x0][0x3c8], PT ;  /* 0x0000f20006007a0c */ /* 0x000fe40003f86270 */
[----:B------:R-:W-:Y:S02]  /*14340*/  SHF.R.S32.HI R15, RZ, 0x1f, R2 ;  /* 0x0000001fff0f7819 */ /* 0x000fe40000011402 */
[-C--:B------:R-:W-:Y:S02]  /*14350*/  @!P3 LEA R14, P1, R2, R0.reuse, 0x2 ;  /* 0x00000000020eb211 */ /* 0x080fe400078210ff */
[----:B------:R-:W-:-:S02]  /*14360*/  @!P6 LEA R12, P0, R5, R0, 0x2 ;  /* 0x00000000050ce211 */ /* 0x000fc400078010ff */
[----:B------:R-:W-:Y:S02]  /*14370*/  IADD3 R7, R199, 0x98, RZ ;  /* 0x00000098c7077810 */ /* 0x000fe40007ffe0ff */
[-C--:B------:R-:W-:Y:S02]  /*14380*/  @!P6 LEA.HI.X R13, R5, R4.reuse, R13, 0x2, P0 ;  /* 0x00000004050de211 */ /* 0x080fe400000f140d */
[----:B------:R-:W-:Y:S02]  /*14390*/  @!P3 LEA.HI.X R15, R2, R4, R15, 0x2, P1 ;  /* 0x00000004020fb211 */ /* 0x000fe400008f140f */
[----:B------:R-:W-:Y:S02]  /*143a0*/  ISETP.GE.AND P3, PT, R7, c[0x0][0x3c8], PT ;  /* 0x0000f20007007a0c */ /* 0x000fe40003f66270 */
[----:B------:R-:W-:Y:S02]  /*143b0*/  IADD3 R5, R199, 0xa0, RZ ;  /* 0x000000a0c7057810 */ /* 0x000fe40007ffe0ff */
[----:B------:R-:W-:-:S02]  /*143c0*/  SHF.R.S32.HI R16, RZ, 0x1f, R7 ;  /* 0x0000001fff107819 */ /* 0x000fc40000011407 */
[----:B------:R-:W-:Y:S02]  /*143d0*/  ISETP.GE.AND P2, PT, R5, c[0x0][0x3c8], PT ;  /* 0x0000f20005007a0c */ /* 0x000fe40003f46270 */
[----:B------:R-:W-:Y:S02]  /*143e0*/  IADD3 R3, R199, 0xa8, RZ ;  /* 0x000000a8c7037810 */ /* 0x000fe40007ffe0ff */
[-C--:B-1----:R-:W-:Y:S02]  /*143f0*/  @!P4 LEA R10, P0, R6, R0.reuse, 0x2 ;  /* 0x00000000060ac211 */ /* 0x082fe400078010ff */
[----:B------:R-:W-:Y:S02]  /*14400*/  ISETP.GE.AND P1, PT, R3, c[0x0][0x3c8], PT ;  /* 0x0000f20003007a0c */ /* 0x000fe40003f26270 */
[----:B--2---:R-:W-:Y:S02]  /*14410*/  SHF.R.S32.HI R9, RZ, 0x1f, R6 ;  /* 0x0000001fff097819 */ /* 0x004fe40000011406 */
[----:B------:R-:W-:-:S02]  /*14420*/  @!P3 LEA R8, P5, R7, R0, 0x2 ;  /* 0x000000000708b211 */ /* 0x000fc400078a10ff */
[-C--:B------:R-:W-:Y:S02]  /*14430*/  @!P4 LEA.HI.X R11, R6, R4.reuse, R9, 0x2, P0 ;  /* 0x00000004060bc211 */ /* 0x080fe400000f1409 */
[----:B------:R-:W-:Y:S02]  /*14440*/  ISETP.GE.AND P0, PT, R2, c[0x0][0x3c8], PT ;  /* 0x0000f20002007a0c */ /* 0x000fe40003f06270 */
[----:B------:R-:W-:Y:S02]  /*14450*/  @!P3 LEA.HI.X R9, R7, R4, R16, 0x2, P5 ;  /* 0x000000040709b211 */ /* 0x000fe400028f1410 */
[C---:B------:R-:W-:Y:S02]  /*14460*/  IADD3 R7, R199.reuse, 0xb0, RZ ;  /* 0x000000b0c7077810 */ /* 0x040fe40007ffe0ff */
[----:B------:R-:W-:Y:S02]  /*14470*/  IADD3 R6, R199, 0xb8, RZ ;  /* 0x000000b8c7067810 */ /* 0x000fe40007ffe0ff */
[----:B------:R-:W-:-:S02]  /*14480*/  ISETP.GE.AND P5, PT, R7, c[0x0][0x3c8], PT ;  /* 0x0000f20007007a0c */ /* 0x000fc40003fa6270 */
[----:B------:R-:W-:-:S03]  /*14490*/  SHF.R.S32.HI R2, RZ, 0x1f, R3 ;  /* 0x0000001fff027819 */ /* 0x000fc60000011403 */
[----:B------:R1:W-:Y:S01]  /*144a0*/  @!P0 ST.E.64 [R14.64], R66 ;  /* 0x000000420e008985 */ /* 0x0003e2000c101b06 */
[----:B------:R-:W-:-:S03]  /*144b0*/  @!P2 LEA R16, P0, R5, R0, 0x2 ;  /* 0x000000000510a211 */ /* 0x000fc600078010ff */
[----:B------:R2:W-:Y:S04]  /*144c0*/  @!P6 ST.E.64 [R12.64], R62 ;  /* 0x0000003e0c00e985 */ /* 0x0005e8000c101b06 */
[----:B------:R-:W-:Y:S04]  /*144d0*/  @!P4 ST.E.64 [R10.64], R74 ;  /* 0x0000004a0a00c985 */ /* 0x000fe8000c101b06 */
[----:B------:R3:W-:Y:S01]  /*144e0*/  @!P3 ST.E.64 [R8.64], R70 ;  /* 0x000000460800b985 */ /* 0x0007e2000c101b06 */
[----:B-1----:R-:W-:Y:S02]  /*144f0*/  @!P1 LEA R14, P6, R3, R0, 0x2 ;  /* 0x00000000030e9211 */ /* 0x002fe400078c10ff */
[----:B--2---:R-:W-:-:S02]  /*14500*/  SHF.R.S32.HI R12, RZ, 0x1f, R5 ;  /* 0x0000001fff0c7819 */ /* 0x004fc40000011405 */
[-C--:B------:R-:W-:Y:S02]  /*14510*/  @!P1 LEA.HI.X R15, R3, R4.reuse, R2, 0x2, P6 ;  /* 0x00000004030f9211 */ /* 0x080fe400030f1402 */
[----:B------:R-:W-:Y:S02]  /*14520*/  @!P2 LEA.HI.X R17, R5, R4, R12, 0x2, P0 ;  /* 0x000000040511a211 */ /* 0x000fe400000f140c */
[----:B------:R-:W-:Y:S02]  /*14530*/  ISETP.GE.AND P0, PT, R6, c[0x0][0x3c8], PT ;  /* 0x0000f20006007a0c */ /* 0x000fe40003f06270 */
[----:B------:R-:W-:Y:S01]  /*14540*/  SHF.R.S32.HI R5, RZ, 0x1f, R7 ;  /* 0x0000001fff057819 */ /* 0x000fe20000011407 */
[----:B------:R1:W-:Y:S01]  /*14550*/  @!P2 ST.E.64 [R16.64], R82 ;  /* 0x000000521000a985 */ /* 0x0003e2000c101b06 */
[----:B------:R-:W-:Y:S02]  /*14560*/  @!P5 LEA R12, P4, R7, R0, 0x2 ;  /* 0x00000000070cd211 */ /* 0x000fe400078810ff */
[----:B------:R-:W-:Y:S01]  /*14570*/  IADD3 R3, R199, 0xc0, RZ ;  /* 0x000000c0c7037810 */ /* 0x000fe20007ffe0ff */
[----:B------:R2:W-:Y:S01]  /*14580*/  @!P1 ST.E.64 [R14.64], R78 ;  /* 0x0000004e0e009985 */ /* 0x0005e2000c101b06 */
[----:B---3--:R-:W-:-:S02]  /*14590*/  SHF.R.S32.HI R9, RZ, 0x1f, R6 ;  /* 0x0000001fff097819 */ /* 0x008fc40000011406 */
[----:B------:R-:W-:Y:S02]  /*145a0*/  IADD3 R2, R199, 0xc8, RZ ;  /* 0x000000c8c7027810 */ /* 0x000fe40007ffe0ff */
[----:B------:R-:W-:Y:S02]  /*145b0*/  @!P5 LEA.HI.X R13, R7, R4, R5, 0x2, P4 ;  /* 0x00000004070dd211 */ /* 0x000fe400020f1405 */
[C---:B------:R-:W-:Y:S02]  /*145c0*/  @!P0 LEA R8, P3, R6.reuse, R0, 0x2 ;  /* 0x0000000006088211 */ /* 0x040fe400078610ff */
[----:B------:R-:W-:Y:S01]  /*145d0*/  ISETP.GE.AND P4, PT, R3, c[0x0][0x3c8], PT ;  /* 0x0000f20003007a0c */ /* 0x000fe20003f86270 */
[----:B------:R-:W-:Y:S01]  /*145e0*/  @!P5 ST.E.64 [R12.64], R94 ;  /* 0x0000005e0c00d985 */ /* 0x000fe2000c101b06 */
[----:B------:R-:W-:Y:S02]  /*145f0*/  @!P0 LEA.HI.X R9, R6, R4, R9, 0x2, P3 ;  /* 0x0000000406098211 */ /* 0x000fe400018f1409 */
[----:B------:R-:W-:-:S02]  /*14600*/  ISETP.GE.AND P3, PT, R2, c[0x0][0x3c8], PT ;  /* 0x0000f20002007a0c */ /* 0x000fc40003f66270 */
[C---:B------:R-:W-:Y:S01]  /*14610*/  IADD3 R5, R199.reuse, 0xd0, RZ ;  /* 0x000000d0c7057810 */ /* 0x040fe20007ffe0ff */
[----:B------:R3:W-:Y:S01]  /*14620*/  @!P0 ST.E.64 [R8.64], R86 ;  /* 0x0000005608008985 */ /* 0x0007e2000c101b06 */
[----:B------:R-:W-:Y:S02]  /*14630*/  SHF.R.S32.HI R11, RZ, 0x1f, R3 ;  /* 0x0000001fff0b7819 */ /* 0x000fe40000011403 */
[----:B------:R-:W-:Y:S02]  /*14640*/  IADD3 R7, R199, 0xd8, RZ ;  /* 0x000000d8c7077810 */ /* 0x000fe40007ffe0ff */
[----:B------:R-:W-:Y:S02]  /*14650*/  SHF.R.S32.HI R6, RZ, 0x1f, R2 ;  /* 0x0000001fff067819 */ /* 0x000fe40000011402 */
[----:B------:R-:W-:Y:S02]  /*14660*/  @!P4 LEA R10, P2, R3, R0, 0x2 ;  /* 0x00000000030ac211 */ /* 0x000fe400078410ff */
[----:B------:R-:W-:-:S02]  /*14670*/  ISETP.GE.AND P6, PT, R5, c[0x0][0x3c8], PT ;  /* 0x0000f20005007a0c */ /* 0x000fc40003fc6270 */
[C---:B-1----:R-:W-:Y:S02]  /*14680*/  @!P3 LEA R16, P1, R2.reuse, R0, 0x2 ;  /* 0x000000000210b211 */ /* 0x042fe400078210ff */
[-C--:B------:R-:W-:Y:S02]  /*14690*/  @!P4 LEA.HI.X R11, R3, R4.reuse, R11, 0x2, P2 ;  /* 0x00000004030bc211 */ /* 0x080fe400010f140b */
[----:B------:R-:W-:Y:S02]  /*146a0*/  ISETP.GE.AND P4, PT, R7, c[0x0][0x3c8], PT ;  /* 0x0000f20007007a0c */ /* 0x000fe40003f86270 */
[----:B------:R-:W-:Y:S02]  /*146b0*/  @!P3 LEA.HI.X R17, R2, R4, R6, 0x2, P1 ;  /* 0x000000040211b211 */ /* 0x000fe400008f1406 */
[----:B------:R-:W-:Y:S02]  /*146c0*/  IADD3 R6, R199, 0xe0, RZ ;  /* 0x000000e0c7067810 */ /* 0x000fe40007ffe0ff */
[----:B------:R-:W-:-:S02]  /*146d0*/  ISETP.GE.AND P5, PT, R3, c[0x0][0x3c8], PT ;  /* 0x0000f20003007a0c */ /* 0x000fc40003fa6270 */
[----:B------:R-:W-:Y:S02]  /*146e0*/  ISETP.GE.AND P3, PT, R6, c[0x0][0x3c8], PT ;  /* 0x0000f20006007a0c */ /* 0x000fe40003f66270 */
[----:B--2---:R-:W-:Y:S02]  /*146f0*/  @!P6 LEA R14, P1, R5, R0, 0x2 ;  /* 0x00000000050ee211 */ /* 0x004fe400078210ff */
[C---:B------:R-:W-:Y:S02]  /*14700*/  IADD3 R3, R199.reuse, 0xf0, RZ ;  /* 0x000000f0c7037810 */ /* 0x040fe40007ffe0ff */
[----:B---3--:R-:W-:Y:S02]  /*14710*/  IADD3 R8, R199, 0xe8, RZ ;  /* 0x000000e8c7087810 */ /* 0x008fe40007ffe0ff */
[----:B------:R-:W-:Y:S02]  /*14720*/  SHF.R.S32.HI R9, RZ, 0x1f, R5 ;  /* 0x0000001fff097819 */ /* 0x000fe40000011405 */
[----:B------:R-:W-:Y:S01]  /*14730*/  ISETP.GE.AND P2, PT, R8, c[0x0][0x3c8], PT ;  /* 0x0000f20008007a0c */ /* 0x000fe20003f46270 */
[----:B------:R1:W-:Y:S01]  /*14740*/  @!P5 ST.E.64 [R10.64], R168 ;  /* 0x000000a80a00d985 */ /* 0x0003e2000c101b06 */
[----:B------:R-:W-:-:S02]  /*14750*/  SHF.R.S32.HI R13, RZ, 0x1f, R7 ;  /* 0x0000001fff0d7819 */ /* 0x000fc40000011407 */
[----:B------:R-:W-:Y:S02]  /*14760*/  @!P4 LEA R12, P0, R7, R0, 0x2 ;  /* 0x00000000070cc211 */ /* 0x000fe400078010ff */
[-C--:B------:R-:W-:Y:S02]  /*14770*/  @!P6 LEA.HI.X R15, R5, R4.reuse, R9, 0x2, P1 ;  /* 0x00000004050fe211 */ /* 0x080fe400008f1409 */
[----:B------:R-:W-:Y:S02]  /*14780*/  ISETP.GE.AND P1, PT, R3, c[0x0][0x3c8], PT ;  /* 0x0000f20003007a0c */ /* 0x000fe40003f26270 */
[----:B------:R-:W-:Y:S02]  /*14790*/  @!P4 LEA.HI.X R13, R7, R4, R13, 0x2, P0 ;  /* 0x00000004070dc211 */ /* 0x000fe400000f140d */
[----:B------:R-:W-:Y:S02]  /*147a0*/  SHF.R.S32.HI R5, RZ, 0x1f, R6 ;  /* 0x0000001fff057819 */ /* 0x000fe40000011406 */
[----:B------:R-:W-:-:S13]  /*147b0*/  ISETP.GE.AND P5, PT, R2, c[0x0][0x3c8], PT ;  /* 0x0000f20002007a0c */ /* 0x000fda0003fa6270 */
[----:B------:R-:W-:Y:S01]  /*147c0*/  @!P5 ST.E.64 [R16.64], R172 ;  /* 0x000000ac1000d985 */ /* 0x000fe2000c101b06 */
[----:B-1----:R-:W-:-:S03]  /*147d0*/  @!P3 LEA R10, P0, R6, R0, 0x2 ;  /* 0x00000000060ab211 */ /* 0x002fc600078010ff */
[----:B------:R-:W-:Y:S01]  /*147e0*/  @!P6 ST.E.64 [R14.64], R170 ;  /* 0x000000aa0e00e985 */ /* 0x000fe2000c101b06 */
[----:B------:R-:W-:-:S03]  /*147f0*/  @!P3 LEA.HI.X R11, R6, R4, R5, 0x2, P0 ;  /* 0x00000004060bb211 */ /* 0x000fc600000f1405 */
[----:B------:R-:W-:Y:S01]  /*14800*/  @!P4 ST.E.64 [R12.64], R110 ;  /* 0x0000006e0c00c985 */ /* 0x000fe2000c101b06 */
[----:B------:R-:W-:Y:S02]  /*14810*/  SHF.R.S32.HI R5, RZ, 0x1f, R8 ;  /* 0x0000001fff057819 */ /* 0x000fe40000011408 */
[C---:B------:R-:W-:Y:S01]  /*14820*/  @!P2 LEA R6, P0, R8.reuse, R0, 0x2 ;  /* 0x000000000806a211 */ /* 0x040fe200078010ff */
[----:B------:R-:W-:Y:S03]  /*14830*/  @!P3 ST.E.64 [R10.64], R106 ;  /* 0x0000006a0a00b985 */ /* 0x000fe6000c101b06 */
[----:B------:R-:W-:Y:S02]  /*14840*/  @!P2 LEA.HI.X R7, R8, R4, R5, 0x2, P0 ;  /* 0x000000040807a211 */ /* 0x000fe400000f1405 */
[----:B------:R-:W-:Y:S02]  /*14850*/  SHF.R.S32.HI R5, RZ, 0x1f, R3 ;  /* 0x0000001fff057819 */ /* 0x000fe40000011403 */
[C---:B------:R-:W-:Y:S01]  /*14860*/  @!P1 LEA R2, P0, R3.reuse, R0, 0x2 ;  /* 0x0000000003029211 */ /* 0x040fe200078010ff */
[----:B------:R-:W-:Y:S03]  /*14870*/  @!P2 ST.E.64 [R6.64], R102 ;  /* 0x000000660600a985 */ /* 0x000fe6000c101b06 */
[----:B------:R-:W-:-:S05]  /*14880*/  @!P1 LEA.HI.X R3, R3, R4, R5, 0x2, P0 ;  /* 0x0000000403039211 */ /* 0x000fca00000f1405 */
[----:B------:R1:W-:Y:S02]  /*14890*/  @!P1 ST.E.64 [R2.64], R98 ;  /* 0x0000006202009985 */ /* 0x0003e4000c101b06 */
[----:B-1----:R-:W-:-:S04]  /*148a0*/  IADD3 R2, R199, 0xf8, RZ ;  /* 0x000000f8c7027810 */ /* 0x002fc80007ffe0ff */
[----:B------:R-:W-:-:S13]  /*148b0*/  ISETP.GE.AND P0, PT, R2, c[0x0][0x3c8], PT ;  /* 0x0000f20002007a0c */ /* 0x000fda0003f06270 */
[----:B------:R-:W-:Y:S05]  /*148c0*/  @P0 BRA `(.L_x_249) ;  /* 0x00000d8000000947 */ /* 0x000fea0003800000 */
[----:B------:R-:W-:Y:S02]  /*148d0*/  LEA R6, P0, R2, R0, 0x2 ;  /* 0x0000000002067211 */ /* 0x000fe400078010ff */
[----:B------:R-:W-:-:S04]  /*148e0*/  SHF.R.S32.HI R0, RZ, 0x1f, R2 ;  /* 0x0000001fff007819 */ /* 0x000fc80000011402 */
[----:B------:R-:W-:-:S05]  /*148f0*/  LEA.HI.X R7, R2, R4, R0, 0x2, P0 ;  /* 0x0000000402077211 */ /* 0x000fca00000f1400 */
[----:B------:R1:W-:Y:S01]  /*14900*/  ST.E.64 [R6.64], R90 ;  /* 0x0000005a06007985 */ /* 0x0003e2000c101b06 */
[----:B------:R-:W-:Y:S05]  /*14910*/  BRA `(.L_x_249) ;  /* 0x00000d3000007947 */ /* 0x000fea0003800000 */
.L_x_234:
[----:B------:R-:W-:Y:S01]  /*14920*/  ISETP.NE.U32.AND P0, PT, RZ, c[0x0][0x508], PT ;  /* 0x00014200ff007a0c */ /* 0x000fe20003f05070 */
[----:B-1----:R-:W-:Y:S01]  /*14930*/  IMAD.MOV.U32 R4, RZ, RZ, 0x4 ;  /* 0x00000004ff047424 */ /* 0x002fe200078e00ff */
[----:B------:R-:W-:Y:S01]  /*14940*/  ISETP.NE.U32.AND P2, PT, RZ, c[0x0][0x500], PT ;  /* 0x00014000ff007a0c */ /* 0x000fe20003f45070 */
[----:B------:R-:W-:Y:S01]  /*14950*/  IMAD.MOV.U32 R6, RZ, RZ, RZ ;  /* 0x000000ffff067224 */ /* 0x000fe200078e00ff */
[----:B------:R-:W-:Y:S01]  /*14960*/  ISETP.NE.AND.EX P1, PT, RZ, c[0x0][0x50c], PT, P0 ;  /* 0x00014300ff007a0c */ /* 0x000fe20003f25300 */
[----:B------:R-:W-:Y:S01]  /*14970*/  IMAD.MOV.U32 R19, RZ, RZ, c[0x0][0x388] ;  /* 0x0000e200ff137624 */ /* 0x000fe200078e00ff */
[----:B------:R-:W-:Y:S01]  /*14980*/  ISETP.NE.AND.EX P2, PT, RZ, c[0x0][0x504], PT, P2 ;  /* 0x00014100ff007a0c */ /* 0x000fe20003f45320 */
[----:B------:R-:W-:-:S10]  /*14990*/  IMAD.WIDE R4, R206, R4, c[0x0][0x500] ;  /* 0x00014000ce047625 */ /* 0x000fd400078e0204 */
[C---:B------:R-:W-:Y:S02]  /*149a0*/  @P1 LEA R2, P0, R206.reuse, c[0x0][0x508], 0x2 ;  /* 0x00014200ce021a11 */ /* 0x040fe400078010ff */
[----:B------:R1:W5:Y:S02]  /*149b0*/  @P2 LDG.E R6, [R4.64] ;  /* 0x0000000604062981 */ /* 0x000364000c1e1900 */
[----:B------:R-:W-:-:S05]  /*149c0*/  @P1 LEA.HI.X R3, R206, c[0x0][0x50c], R221, 0x2, P0 ;  /* 0x00014300ce031a11 */ /* 0x000fca00000f14dd */
[----:B------:R1:W5:Y:S01]  /*149d0*/  @P1 LDG.E R19, [R2.64] ;  /* 0x0000000602131981 */ /* 0x000362000c1e1900 */
[----:B------:R-:W-:-:S04]  /*149e0*/  ISETP.NE.AND P0, PT, R222, RZ, PT ;  /* 0x000000ffde00720c */ /* 0x000fc80003f05270 */
[----:B------:R-:W-:Y:S01]  /*149f0*/  SEL R18, R222, c[0x0][0x3d4], P0 ;  /* 0x0000f500de127a07 */ /* 0x000fe20000000000 */
[----:B------:R-:W-:Y:S05]  /*14a00*/  @P1 BRA `(.L_x_255) ;  /* 0x0000004000001947 */ /* 0x000fea0003800000 */
[----:B------:R-:W-:Y:S05]  /*14a10*/  @!P2 BRA `(.L_x_255) ;  /* 0x000000300000a947 */ /* 0x000fea0003800000 */
[----:B------:R2:W3:Y:S04]  /*14a20*/  LDG.E R0, [R4.64] ;  /* 0x0000000604007981 */ /* 0x0004e8000c1e1900 */
[----:B-12---:R-:W3:Y:S02]  /*14a30*/  LDG.E R4, [R4.64+0x4] ;  /* 0x0000040604047981 */ /* 0x006ee4000c1e1900 */
[----:B---3-5:R-:W-:Y:S02]  /*14a40*/  IADD3 R19, -R0, R4, RZ ;  /* 0x0000000400137210 */ /* 0x028fe40007ffe1ff */
.L_x_255:
[----:B-1----:R-:W1:Y:S01]  /*14a50*/  S2R R2, SR_TID.X ;  /* 0x0000000000027919 */ /* 0x002e620000002100 */
[----:B------:R-:W-:Y:S01]  /*14a60*/  BSSY B0, `(.L_x_256) ;  /* 0x0000035000007945 */ /* 0x000fe20003800000 */
[----:B------:R-:W-:Y:S02]  /*14a70*/  SEL R12, R206, RZ, !P2 ;  /* 0x000000ffce0c7207 */ /* 0x000fe40005000000 */
[----:B------:R-:W-:-:S02]  /*14a80*/  SEL R20, R221, RZ, !P2 ;  /* 0x000000ffdd147207 */ /* 0x000fc40005000000 */
[----:B-----5:R-:W-:Y:S02]  /*14a90*/  SHF.R.S32.HI R17, RZ, 0x1f, R6 ;  /* 0x0000001fff117819 */ /* 0x020fe40000011406 */
[----:B-1----:R-:W-:-:S13]  /*14aa0*/  ISETP.GT.AND P0, PT, R2, 0x7f, PT ;  /* 0x0000007f0200780c */ /* 0x002fda0003f04270 */
[----:B------:R-:W-:Y:S05]  /*14ab0*/  @P0 BRA `(.L_x_257) ;  /* 0x000002f000000947 */ /* 0x000fea0003800000 */
[----:B------:R-:W-:Y:S01]  /*14ac0*/  IMAD R0, R19, c[0x0][0x4e8], RZ ;  /* 0x00013a0013007a24 */ /* 0x000fe200078e02ff */
[----:B------:R-:W-:-:S04]  /*14ad0*/  LEA R13, R209, R2, 0x7 ;  /* 0x00000002d10d7211 */ /* 0x000fc800078e38ff */
[----:B------:R-:W-:-:S13]  /*14ae0*/  ISETP.GE.AND P0, PT, R13, R0, PT ;  /* 0x000000000d00720c */ /* 0x000fda0003f06270 */
[----:B------:R-:W-:Y:S05]  /*14af0*/  @P0 BRA `(.L_x_257) ;  /* 0x000002b000000947 */ /* 0x000fea0003800000 */
[----:B------:R-:W-:Y:S01]  /*14b00*/  IMAD.MOV.U32 R0, RZ, RZ, 0x368 ;  /* 0x00000368ff007424 */ /* 0x000fe200078e00ff */
[----:B------:R-:W-:-:S04]  /*14b10*/  ISETP.GT.AND P2, PT, R18, 0x1, PT ;  /* 0x000000011200780c */ /* 0x000fc80003f44270 */
[----:B------:R-:W-:-:S04]  /*14b20*/  SEL R0, R0, 0x328, P2 ;  /* 0x0000032800007807 */ /* 0x000fc80001000000 */
[----:B------:R1:W2:Y:S08]  /*14b30*/  LDC.64 R8, c[0x0][R0+0x170] ;  /* 0x00005c0000087b82 */ /* 0x0002b00000000a00 */
[----:B------:R1:W3:Y:S08]  /*14b40*/  LDC.64 R4, c[0x0][R0+0x168] ;  /* 0x00005a0000047b82 */ /* 0x0002f00000000a00 */
[----:B------:R1:W4:Y:S08]  /*14b50*/  LDC.64 R14, c[0x0][R0+0x178] ;  /* 0x00005e00000e7b82 */ /* 0x0003300000000a00 */
[----:B------:R1:W5:Y:S02]  /*14b60*/  LDC.64 R10, c[0x0][R0+0x160] ;  /* 0x00005800000a7b82 */ /* 0x0003640000000a00 */
[----:B-1----:R-:W-:-:S02]  /*14b70*/  IMAD.MOV.U32 R0, RZ, RZ, c[0x0][0x4e8] ;  /* 0x00013a00ff007624 */ /* 0x002fc400078e00ff */
[-C--:B--2---:R-:W-:Y:S02]  /*14b80*/  IMAD R7, R9, R12.reuse, RZ ;  /* 0x0000000c09077224 */ /* 0x084fe400078e02ff */
[----:B------:R-:W-:Y:S01]  /*14b90*/  IMAD.WIDE.U32 R2, R8, R12, RZ ;  /* 0x0000000c08027225 */ /* 0x000fe200078e00ff */
[----:B------:R-:W-:Y:S02]  /*14ba0*/  ISETP.NE.AND P0, PT, R0, 0x1, PT ;  /* 0x000000010000780c */ /* 0x000fe40003f05270 */
[----:B------:R-:W-:Y:S01]  /*14bb0*/  MOV R0, R13 ;  /* 0x0000000d00007202 */ /* 0x000fe20000000f00 */
[----:B------:R-:W-:Y:S01]  /*14bc0*/  IMAD R8, R8, R20, R7 ;  /* 0x0000001408087224 */ /* 0x000fe200078e0207 */
[----:B------:R-:W-:Y:S01]  /*14bd0*/  SEL R7, R232, RZ, P2 ;  /* 0x000000ffe8077207 */ /* 0x000fe20001000000 */
[-C--:B---3--:R-:W-:Y:S02]  /*14be0*/  IMAD R9, R5, R217.reuse, RZ ;  /* 0x000000d905097224 */ /* 0x088fe400078e02ff */
[----:B------:R-:W-:Y:S01]  /*14bf0*/  IMAD.WIDE.U32 R4, R4, R217, RZ ;  /* 0x000000d904047225 */ /* 0x000fe200078e00ff */
[----:B------:R-:W-:-:S03]  /*14c00*/  IADD3 R3, R3, R8, RZ ;  /* 0x0000000803037210 */ /* 0x000fc60007ffe0ff */
[----:B------:R-:W-:Y:S02]  /*14c10*/  IMAD.IADD R9, R5, 0x1, R9 ;  /* 0x0000000105097824 */ /* 0x000fe400078e0209 */
[----:B------:R-:W-:-:S04]  /*14c20*/  @P0 IMAD.HI.U32 R16, R13, c[0x0][0x4ec], RZ ;  /* 0x00013b000d100a27 */ /* 0x000fc800078e00ff */
[-C--:B----4-:R-:W-:Y:S01]  /*14c30*/  IMAD R8, R15, R7.reuse, RZ ;  /* 0x000000070f087224 */ /* 0x090fe200078e02ff */
[----:B------:R-:W-:Y:S02]  /*14c40*/  @P0 SHF.R.U32.HI R0, RZ, c[0x0][0x4f0], R16 ;  /* 0x00013c00ff000a19 */ /* 0x000fe40000011610 */
[----:B------:R-:W-:Y:S01]  /*14c50*/  IADD3 R16, P1, P0, R2, R4, R6 ;  /* 0x0000000402107210 */ /* 0x000fe2000783e006 */
[----:B------:R-:W-:-:S03]  /*14c60*/  IMAD.WIDE.U32 R4, R14, R7, RZ ;  /* 0x000000070e047225 */ /* 0x000fc600078e00ff */
[----:B------:R-:W-:Y:S01]  /*14c70*/  IADD3.X R9, R3, R9, R17, P1, P0 ;  /* 0x0000000903097210 */ /* 0x000fe20000fe0411 */
[----:B------:R-:W-:Y:S01]  /*14c80*/  IMAD.MOV R2, RZ, RZ, -R0 ;  /* 0x000000ffff027224 */ /* 0x000fe200078e0a00 */
[----:B------:R-:W-:Y:S01]  /*14c90*/  IADD3 R5, R5, R8, RZ ;  /* 0x0000000805057210 */ /* 0x000fe20007ffe0ff */
[----:B------:R-:W-:Y:S01]  /*14ca0*/  IMAD.MOV.U32 R8, RZ, RZ, c[0x0][0x4a8] ;  /* 0x00012a00ff087624 */ /* 0x000fe200078e00ff */
[----:B------:R-:W-:Y:S01]  /*14cb0*/  IADD3 R4, P1, P0, R0, R16, R4 ;  /* 0x0000001000047210 */ /* 0x000fe2000783e004 */
[----:B------:R-:W-:Y:S01]  /*14cc0*/  IMAD R2, R2, c[0x0][0x4e8], R13 ;  /* 0x00013a0002027a24 */ /* 0x000fe200078e020d */
[----:B------:R-:W-:-:S03]  /*14cd0*/  SHF.R.S32.HI R3, RZ, 0x1f, R0 ;  /* 0x0000001fff037819 */ /* 0x000fc60000011400 */
[----:B-----5:R-:W-:Y:S01]  /*14ce0*/  IMAD R0, R11, R2, RZ ;  /* 0x000000020b007224 */ /* 0x020fe200078e02ff */
        /* <DEDUP_REMOVED lines=12> */
.L_x_257:
[----:B------:R-:W-:Y:S05]  /*14db0*/  BSYNC B0 ;  /* 0x0000000000007941 */ /* 0x000fea0003800000 */
.L_x_256:
[----:B------:R-:W-:-:S13]  /*14dc0*/  ISETP.GT.AND P0, PT, R18, 0x1, PT ;  /* 0x000000011200780c */ /* 0x000fda0003f04270 */
[----:B------:R-:W-:Y:S05]  /*14dd0*/  @P0 BRA `(.L_x_249) ;  /* 0x0000087000000947 */ /* 0x000fea0003800000 */
[----:B------:R-:W-:Y:S01]  /*14de0*/  MOV R2, c[0x0][0x4e8] ;  /* 0x00013a0000027a02 */ /* 0x000fe20000000f00 */
[----:B-1----:R-:W-:Y:S01]  /*14df0*/  IMAD R0, R17, c[0x0][0x3a0], RZ ;  /* 0x0000e80011007a24 */ /* 0x002fe200078e02ff */
[----:B------:R-:W-:Y:S01]  /*14e00*/  LEA R4, R216, R198, 0x5 ;  /* 0x000000c6d8047211 */ /* 0x000fe200078e28ff */
[----:B------:R-:W-:Y:S01]  /*14e10*/  IMAD R5, R20, c[0x0][0x3f0], RZ ;  /* 0x0000fc0014057a24 */ /* 0x000fe200078e02ff */
[----:B------:R-:W-:Y:S01]  /*14e20*/  ISETP.NE.AND P0, PT, R2, 0x1, PT ;  /* 0x000000010200780c */ /* 0x000fe20003f05270 */
[C---:B------:R-:W-:Y:S01]  /*14e30*/  IMAD.WIDE.U32 R2, R6.reuse, c[0x0][0x3a0], RZ ;  /* 0x0000e80006027a25 */ /* 0x040fe200078e00ff */
[C---:B------:R-:W-:Y:S02]  /*14e40*/  LEA R4, R209.reuse, R4, 0x7 ;  /* 0x00000004d1047211 */ /* 0x040fe400078e38ff */
[----:B------:R-:W-:Y:S01]  /*14e50*/  LEA R15, R209, R198, 0x7 ;  /* 0x000000c6d10f7211 */ /* 0x000fe200078e38ff */
[----:B------:R-:W-:Y:S01]  /*14e60*/  IMAD R6, R6, c[0x0][0x3a4], R0 ;  /* 0x0000e90006067a24 */ /* 0x000fe200078e0200 */
[----:B------:R-:W-:Y:S01]  /*14e70*/  MOV R0, R4 ;  /* 0x0000000400007202 */ /* 0x000fe20000000f00 */
[----:B------:R-:W-:-:S03]  /*14e80*/  IMAD R7, R12, c[0x0][0x3f4], R5 ;  /* 0x0000fd000c077a24 */ /* 0x000fc600078e0205 */
[----:B------:R-:W-:-:S03]  /*14e90*/  IADD3 R3, R3, R6, RZ ;  /* 0x0000000603037210 */ /* 0x000fc60007ffe0ff */
[----:B------:R-:W-:-:S04]  /*14ea0*/  @P0 IMAD.HI.U32 R6, R4, c[0x0][0x4ec], RZ ;  /* 0x00013b0004060a27 */ /* 0x000fc800078e00ff */
[----:B------:R-:W-:Y:S01]  /*14eb0*/  IMAD.WIDE.U32 R2, R217, c[0x0][0x3e8], R2 ;  /* 0x0000fa00d9027a25 */ /* 0x000fe200078e0002 */
[----:B------:R-:W-:-:S03]  /*14ec0*/  @P0 SHF.R.U32.HI R0, RZ, c[0x0][0x4f0], R6 ;  /* 0x00013c00ff000a19 */ /* 0x000fc60000011606 */
[----:B------:R-:W-:Y:S01]  /*14ed0*/  IMAD R3, R217, c[0x0][0x3ec], R3 ;  /* 0x0000fb00d9037a24 */ /* 0x000fe200078e0203 */
[----:B------:R-:W-:Y:S02]  /*14ee0*/  SHF.R.S32.HI R6, RZ, 0x1f, R0 ;  /* 0x0000001fff067819 */ /* 0x000fe40000011400 */
[----:B------:R-:W-:Y:S01]  /*14ef0*/  IADD3 R5, -R0, RZ, RZ ;  /* 0x000000ff00057210 */ /* 0x000fe20007ffe1ff */
[----:B------:R-:W-:-:S04]  /*14f00*/  IMAD.WIDE.U32 R2, R12, c[0x0][0x3f0], R2 ;  /* 0x0000fc000c027a25 */ /* 0x000fc800078e0002 */
[----:B------:R-:W-:Y:S01]  /*14f10*/  IMAD R6, R6, c[0x0][0x3e0], RZ ;  /* 0x0000f80006067a24 */ /* 0x000fe200078e02ff */
[----:B------:R-:W-:Y:S01]  /*14f20*/  IADD3 R3, R3, R7, RZ ;  /* 0x0000000703037210 */ /* 0x000fe20007ffe0ff */
        /* <DEDUP_REMOVED lines=13> */
.L_x_309:
[----:B------:R-:W-:Y:S05]  /*15000*/  BRA.DIV ~URZ, `(.L_x_259) ;  /* 0x00001f327f007947 */ /* 0x000fea000b800000 */
[----:B------:R3:W4:Y:S02]  /*15010*/  SHFL.IDX PT, R0, R16, RZ, 0x181f ;  /* 0x00181fff10007589 */ /* 0x00072400000e0000 */
.L_x_310:
[----:B------:R-:W-:Y:S01]  /*15020*/  IMAD R14, R19, c[0x0][0x4e8], RZ ;  /* 0x00013a00130e7a24 */ /* 0x000fe200078e02ff */
[----:B------:R-:W-:Y:S01]  /*15030*/  SHF.R.S32.HI R4, RZ, 0x1f, R134 ;  /* 0x0000001fff047819 */ /* 0x000fe20000011486 */
[----:B------:R-:W-:Y:S01]  /*15040*/  BSSY B0, `(.L_x_260) ;  /* 0x0000019000007945 */ /* 0x000fe20003800000 */
[----:B------:R-:W-:Y:S02]  /*15050*/  SHF.R.S32.HI R17, RZ, 0x1f, R132 ;  /* 0x0000001fff117819 */ /* 0x000fe40000011484 */
[----:B------:R-:W-:Y:S02]  /*15060*/  ISETP.GE.AND P0, PT, R15, R14, PT ;  /* 0x0000000e0f00720c */ /* 0x000fe40003f06270 */
[----:B------:R-:W-:Y:S02]  /*15070*/  LEA.HI R4, R4, R134, RZ, 0x3 ;  /* 0x0000008604047211 */ /* 0x000fe400078f18ff */
[----:B------:R-:W-:-:S02]  /*15080*/  SHF.R.S32.HI R19, RZ, 0x1f, R196 ;  /* 0x0000001fff137819 */ /* 0x000fc400000114c4 */
[----:B------:R-:W-:Y:S02]  /*15090*/  LOP3.LUT R4, R4, 0xfffffff8, RZ, 0xc0, !PT ;  /* 0xfffffff804047812 */ /* 0x000fe400078ec0ff */
[----:B------:R-:W-:Y:S02]  /*150a0*/  SHF.R.S32.HI R18, RZ, 0x1f, R197 ;  /* 0x0000001fff127819 */ /* 0x000fe400000114c5 */
[----:B------:R-:W-:-:S03]  /*150b0*/  SHF.R.S32.HI R20, RZ, 0x1f, R4 ;  /* 0x0000001fff147819 */ /* 0x000fc60000011404 */
        /* <DEDUP_REMOVED lines=8> */
[----:B--2---:R-:W-:Y:S02]  /*15140*/  @!P3 LEA.HI.X R11, R132, R12, R17, 0x1, P4 ;  /* 0x0000000c840bb211 */ /* 0x004fe400020f0c11 */
[----:B------:R-:W-:Y:S02]  /*15150*/  @!P0 LEA R2, P4, R197, R0, 0x1 ;  /* 0x00000000c5028211 */ /* 0x000fe400078808ff */
[-C--:B------:R-:W-:Y:S01]  /*15160*/  @!P2 LEA.HI.X R9, R4, R12.reuse, R20, 0x1, P6 ;  /* 0x0000000c0409a211 */ /* 0x080fe200030f0c14 */
[----:B------:R2:W-:Y:S01]  /*15170*/  @!P3 ST.E.128 [R10.64], RZ ;  /* 0x000000ff0a00b985 */ /* 0x0005e2000c101d06 */
[----:B------:R-:W-:-:S02]  /*15180*/  @!P1 LEA.HI.X R7, R196, R12, R19, 0x1, P5 ;  /* 0x0000000cc4079211 */ /* 0x000fc400028f0c13 */
[----:B------:R-:W-:Y:S01]  /*15190*/  @!P0 LEA.HI.X R3, R197, R12, R18, 0x1, P4 ;  /* 0x0000000cc5038211 */ /* 0x000fe200020f0c12 */
[----:B------:R2:W-:Y:S04]  /*151a0*/  @!P2 ST.E.128 [R8.64], RZ ;  /* 0x000000ff0800a985 */ /* 0x0005e8000c101d06 */
[----:B------:R2:W-:Y:S04]  /*151b0*/  @!P1 ST.E.128 [R6.64], RZ ;  /* 0x000000ff06009985 */ /* 0x0005e8000c101d06 */
[----:B------:R2:W-:Y:S02]  /*151c0*/  @!P0 ST.E.128 [R2.64], RZ ;  /* 0x000000ff02008985 */ /* 0x0005e4000c101d06 */
.L_x_261:
[----:B------:R-:W-:Y:S05]  /*151d0*/  BSYNC B0 ;  /* 0x0000000000007941 */ /* 0x000fea0003800000 */
.L_x_260:
[----:B------:R-:W-:Y:S05]  /*151e0*/  BRA.DIV ~URZ, `(.L_x_262) ;  /* 0x00001db27f007947 */ /* 0x000fea000b800000 */
[----:B--2---:R2:W1:Y:S04]  /*151f0*/  SHFL.IDX PT, R12, R13, 0x1, 0x181f ;  /* 0x00381f000d0c7f89 */ /* 0x00446800000e0000 */
[----:B----4-:R2:W4:Y:S02]  /*15200*/  SHFL.IDX PT, R0, R16, 0x1, 0x181f ;  /* 0x00381f0010007f89 */ /* 0x01052400000e0000 */
.L_x_311:
        /* <DEDUP_REMOVED lines=11> */
[----:B-1----:R-:W-:Y:S02]  /*152c0*/  @!P3 LEA.HI.X R11, R132, R12, R17, 0x1, P4 ;  /* 0x0000000c840bb211 */ /* 0x002fe400020f0c11 */
        /* <DEDUP_REMOVED lines=8> */
.L_x_264:
[----:B------:R-:W-:Y:S05]  /*15350*/  BSYNC B0 ;  /* 0x0000000000007941 */ /* 0x000fea0003800000 */
.L_x_263:
[----:B------:R-:W-:Y:S05]  /*15360*/  BRA.DIV ~URZ, `(.L_x_265) ;  /* 0x00001cf27f007947 */ /* 0x000fea000b800000 */
[----:B-1----:R1:W2:Y:S02]  /*15370*/  SHFL.IDX PT, R12, R13, 0x2, 0x181f ;  /* 0x00581f000d0c7f89 */ /* 0x0022a400000e0000 */
.L_x_312:
[----:B------:R-:W-:Y:S05]  /*15380*/  BRA.DIV ~URZ, `(.L_x_266) ;  /* 0x00001d427f007947 */ /* 0x000fea000b800000 */
[----:B----4-:R4:W1:Y:S02]  /*15390*/  SHFL.IDX PT, R0, R16, 0x2, 0x181f ;  /* 0x00581f0010007f89 */ /* 0x01086400000e0000 */
.L_x_313:
        /* <DEDUP_REMOVED lines=8> */
[-C--:B-1----:R-:W-:Y:S02]  /*15420*/  @!P3 LEA R10, P4, R132, R0.reuse, 0x1 ;  /* 0x00000000840ab211 */ /* 0x082fe400078808ff */
        /* <DEDUP_REMOVED lines=11> */
.L_x_268:
[----:B------:R-:W-:Y:S05]  /*154e0*/  BSYNC B0 ;  /* 0x0000000000007941 */ /* 0x000fea0003800000 */
.L_x_267:
[----:B------:R-:W-:Y:S05]  /*154f0*/  BRA.DIV ~URZ, `(.L_x_269) ;  /* 0x00001c327f007947 */ /* 0x000fea000b800000 */
[----:B--2---:R2:W3:Y:S04]  /*15500*/  SHFL.IDX PT, R12, R13, 0x3, 0x181f ;  /* 0x00781f000d0c7f89 */ /* 0x0044e800000e0000 */
[----:B-1----:R2:W1:Y:S02]  /*15510*/  SHFL.IDX PT, R0, R16, 0x3, 0x181f ;  /* 0x00781f0010007f89 */ /* 0x00246400000e0000 */
.L_x_314:
[----:B------:R-:W-:-:S04]  /*15520*/  IADD3 R2, R15, 0x60, RZ ;  /* 0x000000600f027810 */ /* 0x000fc80007ffe0ff */
        /* <DEDUP_REMOVED lines=9> */
[----:B---3--:R-:W-:Y:S02]  /*155c0*/  @!P3 LEA.HI.X R11, R132, R12, R17, 0x1, P4 ;  /* 0x0000000c840bb211 */ /* 0x008fe400020f0c11 */
        /* <DEDUP_REMOVED lines=8> */
.L_x_249:
[----:B------:R-:W-:Y:S05]  /*15650*/  BSYNC B1 ;  /* 0x0000000000017941 */ /* 0x000fea0003800000 */
.L_x_233:
[----:B-1--4-:R-:W4:Y:S02]  /*15660*/  LDL R0, [R1] ;  /* 0x0000000001007983 */ /* 0x012f240000100800 */
[----:B----4-:R-:W-:-:S13]  /*15670*/  ISETP.NE.AND P0, PT, R0, RZ, PT ;  /* 0x000000ff0000720c */ /* 0x010fda0003f05270 */
[----:B------:R-:W-:Y:S01]  /*15680*/  @P0 WARPSYNC 0xffffffff ;  /* 0xffffffff00000948 */ /* 0x000fe20003800000 */
[----:B------:R-:W-:Y:S06]  /*15690*/  @P0 BAR.SYNC.DEFER_BLOCKING 0x5, 0x100 ;  /* 0x0144000000000b1d */ /* 0x000fec0000010000 */
[----:B------:R-:W1:Y:S04]  /*156a0*/  @P0 LDS.128 R208, [0x20080] ;  /* 0x02008000ffd00984 */ /* 0x000e680000000c00 */
[----:B------:R-:W-:Y:S06]  /*156b0*/  @P0 BAR.ARV 0x4, 0x100 ;  /* 0x0104000000000b1d */ /* 0x000fec0000002000 */
[----:B------:R-:W-:Y:S05]  /*156c0*/  @P0 BRA `(.L_x_270) ;  /* 0x00000ae000000947 */ /* 0x000fea0003800000 */
[----:B------:R-:W4:Y:S01]  /*156d0*/  S2R R0, SR_TID.X ;  /* 0x0000000000007919 */ /* 0x000f220000002100 */
[----:B------:R-:W-:Y:S01]  /*156e0*/  IMAD.MOV.U32 R7, RZ, RZ, RZ ;  /* 0x000000ffff077224 */ /* 0x000fe200078e00ff */
[----:B--2-4-:R-:W-:-:S04]  /*156f0*/  LOP3.LUT R13, R0, 0x1f, RZ, 0xc0, !PT ;  /* 0x0000001f000d7812 */ /* 0x014fc800078ec0ff */
[----:B------:R-:W-:Y:S01]  /*15700*/  ISETP.NE.AND P6, PT, R13, 0x1f, PT ;  /* 0x0000001f0d00780c */ /* 0x000fe20003fc5270 */
[----:B------:R-:W-:Y:S10]  /*15710*/  BRA.DIV ~URZ, `(.L_x_271) ;  /* 0x00001ad27f007947 */ /* 0x000ff4000b800000 */
[----:B------:R2:W4:Y:S02]  /*15720*/  SHFL.IDX PT, R9, R21, RZ, 0x1f ;  /* 0x00001fff15097589 */ /* 0x00052400000e0000 */
.L_x_315:
[----:B------:R-:W-:Y:S05]  /*15730*/  BRA.DIV ~URZ, `(.L_x_272) ;  /* 0x00001b227f007947 */ /* 0x000fea000b800000 */
[----:B------:R2:W4:Y:S02]  /*15740*/  SHFL.IDX PT, R8, R21, 0x1, 0x1f ;  /* 0x00201f0015087f89 */ /* 0x00052400000e0000 */
.L_x_316:
[----:B-1----:R-:W-:Y:S02]  /*15750*/  IMAD.IADD R0, R211, 0x1, R13 ;  /* 0x00000001d3007824 */ /* 0x002fe400078e020d */
[----:B------:R-:W-:-:S03]  /*15760*/  IMAD.MOV.U32 R6, RZ, RZ, RZ ;  /* 0x000000ffff067224 */ /* 0x000fc600078e00ff */
[----:B------:R-:W-:-:S13]  /*15770*/  ISETP.GE.OR P0, PT, R0, c[0x0][0x53c], !P6 ;  /* 0x00014f0000007a0c */ /* 0x000fda0007706670 */
[----:B------:R-:W-:Y:S01]  /*15780*/  @!P0 MOV R2, 0x4 ;  /* 0x0000000400028802 */ /* 0x000fe20000000f00 */
[----:B------:R-:W-:-:S04]  /*15790*/  @!P0 IMAD.MOV.U32 R4, RZ, RZ, 0x4 ;  /* 0x00000004ff048424 */ /* 0x000fc800078e00ff */
        /* <DEDUP_REMOVED lines=9> */
[----:B---3--:R-:W-:Y:S01]  /*15830*/  MOV R12, RZ ;  /* 0x000000ff000c7202 */ /* 0x008fe20000000f00 */
[----:B-----5:R-:W-:Y:S01]  /*15840*/  IMAD R0, R7, R6, RZ ;  /* 0x0000000607007224 */ /* 0x020fe200078e02ff */
[----:B------:R-:W-:Y:S07]  /*15850*/  BRA.DIV ~URZ, `(.L_x_273) ;  /* 0x00001a727f007947 */ /* 0x000fee000b800000 */
[----:B------:R1:W3:Y:S02]  /*15860*/  SHFL.UP PT, R4, R0, 0x1, RZ ;  /* 0x0420000000047989 */ /* 0x0002e400000e00ff */
.L_x_317:
        /* <DEDUP_REMOVED lines=16> */
.L_x_318:
[----:B---3--:R-:W-:Y:S01]  /*15970*/  IMAD R0, R0, c[0x0][0x538], RZ ;  /* 0x00014e0000007a24 */ /* 0x008fe200078e02ff */
[----:B------:R-:W-:Y:S04]  /*15980*/  BSSY B1, `(.L_x_275) ;  /* 0x000007d000017945 */ /* 0x000fe80003800000 */
[----:B----4-:R-:W-:-:S04]  /*15990*/  IADD3 R8, R0, R8, RZ ;  /* 0x0000000800087210 */ /* 0x010fc80007ffe0ff */
[----:B------:R-:W-:-:S13]  /*159a0*/  ISETP.GT.AND P0, PT, R8, R9, PT ;  /* 0x000000090800720c */ /* 0x000fda0003f04270 */
[----:B------:R-:W-:Y:S05]  /*159b0*/  @P0 BRA `(.L_x_276) ;  /* 0x0000024000000947 */ /* 0x000fea0003800000 */
.L_x_280:
[----:B------:R-:W-:-:S04]  /*159c0*/  IADD3 R0, R211, 0x1f, RZ ;  /* 0x0000001fd3007810 */ /* 0x000fc80007ffe0ff */
[----:B------:R-:W-:-:S13]  /*159d0*/  ISETP.GE.AND P0, PT, R0, c[0x0][0x53c], PT ;  /* 0x00014f0000007a0c */ /* 0x000fda0003f06270 */
[----:B------:R-:W-:Y:S05]  /*159e0*/  @P0 BRA `(.L_x_277) ;  /* 0x0000072000000947 */ /* 0x000fea0003800000 */
[----:B------:R-:W-:Y:S01]  /*159f0*/  MOV R211, R0 ;  /* 0x0000000000d37202 */ /* 0x000fe20000000f00 */
[----:B------:R-:W-:-:S03]  /*15a00*/  CS2R R6, SRZ ;  /* 0x0000000000067805 */ /* 0x000fc6000001ff00 */
[----:B------:R-:W-:-:S04]  /*15a10*/  IADD3 R0, R211, R13, RZ ;  /* 0x0000000dd3007210 */ /* 0x000fc80007ffe0ff */
[----:B------:R-:W-:-:S13]  /*15a20*/  ISETP.GE.OR P0, PT, R0, c[0x0][0x53c], !P6 ;  /* 0x00014f0000007a0c */ /* 0x000fda0007706670 */
[----:B-1----:R-:W-:Y:S02]  /*15a30*/  @!P0 MOV R4, 0x4 ;  /* 0x0000000400048802 */ /* 0x002fe40000000f00 */
[----:B------:R-:W-:-:S03]  /*15a40*/  @!P0 MOV R2, 0x4 ;  /* 0x0000000400028802 */ /* 0x000fc60000000f00 */
[----:B------:R-:W-:-:S04]  /*15a50*/  @!P0 IMAD.WIDE R4, R0, R4, c[0x0][0x580] ;  /* 0x0001600000048625 */ /* 0x000fc800078e0204 */
[----:B------:R-:W-:Y:S01]  /*15a60*/  @!P0 IMAD.WIDE R2, R0, R2, c[0x0][0x578] ;  /* 0x00015e0000028625 */ /* 0x000fe200078e0202 */
[----:B------:R-:W3:Y:S04]  /*15a70*/  @!P0 LDG.E R6, [R4.64] ;  /* 0x0000000604068981 */ /* 0x000ee8000c1e1900 */
[----:B------:R-:W3:Y:S02]  /*15a80*/  @!P0 LDG.E R7, [R2.64] ;  /* 0x0000000602078981 */ /* 0x000ee4000c1e1900 */
[----:B---3--:R-:W-:Y:S01]  /*15a90*/  IMAD R0, R7, R6, RZ ;  /* 0x0000000607007224 */ /* 0x008fe200078e02ff */
[----:B------:R-:W-:Y:S05]  /*15aa0*/  BRA.DIV ~URZ, `(.L_x_278) ;  /* 0x00001a027f007947 */ /* 0x000fea000b800000 */
[----:B------:R1:W3:Y:S02]  /*15ab0*/  SHFL.UP PT, R2, R0, 0x1, RZ ;  /* 0x0420000000027989 */ /* 0x0002e400000e00ff */
.L_x_319:
        /* <DEDUP_REMOVED lines=16> */
.L_x_320:
[----:B---3--:R-:W-:-:S05]  /*15bc0*/  IMAD R0, R0, c[0x0][0x538], RZ ;  /* 0x00014e0000007a24 */ /* 0x008fca00078e02ff */
[----:B------:R-:W-:-:S04]  /*15bd0*/  IADD3 R8, R0, R8, RZ ;  /* 0x0000000800087210 */ /* 0x000fc80007ffe0ff */
[----:B------:R-:W-:-:S13]  /*15be0*/  ISETP.GT.AND P0, PT, R8, R9, PT ;  /* 0x000000090800720c */ /* 0x000fda0003f04270 */
[----:B-12---:R-:W-:Y:S05]  /*15bf0*/  @!P0 BRA `(.L_x_280) ;  /* 0xfffffdc000008947 */ /* 0x006fea000383ffff */
.L_x_276:
[----:B------:R-:W-:-:S05]  /*15c00*/  IADD3 R10, -R0, R8, RZ ;  /* 0x00000008000a7210 */ /* 0x000fca0007ffe1ff */
[----:B------:R-:W-:-:S05]  /*15c10*/  IMAD R0, R4, c[0x0][0x538], R10 ;  /* 0x00014e0004007a24 */ /* 0x000fca00078e020a */
[----:B------:R-:W-:Y:S01]  /*15c20*/  ISETP.GT.AND P0, PT, R0, R9, PT ;  /* 0x000000090000720c */ /* 0x000fe20003f04270 */
[----:B------:R-:W-:-:S12]  /*15c30*/  BRA.DIV ~URZ, `(.L_x_281) ;  /* 0x00001a627f007947 */ /* 0x000fd8000b800000 */
[----:B------:R-:W-:-:S04]  /*15c40*/  VOTE.ANY R8, PT, !P0 ;  /* 0x0000000000087806 */ /* 0x000fc800040e0100 */
.L_x_321:
[----:B------:R3:W4:Y:S01]  /*15c50*/  POPC R11, R8 ;  /* 0x00000008000b7309 */ /* 0x0007220000000000 */
[----:B------:R-:W-:Y:S05]  /*15c60*/  BRA.DIV ~URZ, `(.L_x_282) ;  /* 0x00001a827f007947 */ /* 0x000fea000b800000 */
[----:B----4-:R4:W1:Y:S04]  /*15c70*/  SHFL.IDX PT, R6, R6, R11, 0x1f ;  /* 0x00001f0b06067589 */ /* 0x01086800000e0000 */
[----:B------:R4:W2:Y:S02]  /*15c80*/  SHFL.IDX PT, R7, R7, R11, 0x1f ;  /* 0x00001f0b07077589 */ /* 0x0008a400000e0000 */
.L_x_322:
[----:B------:R-:W-:Y:S01]  /*15c90*/  ISETP.NE.AND P0, PT, R8, RZ, PT ;  /* 0x000000ff0800720c */ /* 0x000fe20003f05270 */
[----:B------:R-:W-:-:S12]  /*15ca0*/  BSSY B0, `(.L_x_283) ;  /* 0x0000005000007945 */ /* 0x000fd80003800000 */
[----:B------:R-:W-:Y:S05]  /*15cb0*/  @!P0 BRA `(.L_x_284) ;  /* 0x0000003000008947 */ /* 0x000fea0003800000 */
[----:B------:R-:W-:Y:S01]  /*15cc0*/  IADD3 R3, R11, -0x1, RZ ;  /* 0xffffffff0b037810 */ /* 0x000fe20007ffe0ff */
[----:B------:R-:W-:Y:S05]  /*15cd0*/  BRA.DIV ~URZ, `(.L_x_285) ;  /* 0x00001ae27f007947 */ /* 0x000fea000b800000 */
[----:B------:R3:W4:Y:S02]  /*15ce0*/  SHFL.IDX PT, R12, R4, R3, 0x1f ;  /* 0x00001f03040c7589 */ /* 0x00072400000e0000 */
.L_x_284:
[----:B------:R-:W-:Y:S05]  /*15cf0*/  BSYNC B0 ;  /* 0x0000000000007941 */ /* 0x000fea0003800000 */
.L_x_283:
[----:B-1-3--:R-:W-:Y:S01]  /*15d00*/  IABS R4, R6 ;  /* 0x0000000600047213 */ /* 0x00afe20000000000 */
[----:B----4-:R-:W-:Y:S02]  /*15d10*/  IMAD R208, R12, c[0x0][0x538], R10 ;  /* 0x00014e000cd07a24 */ /* 0x010fe400078e020a */
[----:B------:R-:W-:Y:S01]  /*15d20*/  IMAD.IADD R211, R11, 0x1, R211 ;  /* 0x000000010bd37824 */ /* 0x000fe200078e02d3 */
[----:B------:R-:W1:Y:S01]  /*15d30*/  I2F.RP R2, R4 ;  /* 0x0000000400027306 */ /* 0x000e620000209400 */
[----:B------:R-:W-:-:S07]  /*15d40*/  IMAD.IADD R8, R9, 0x1, -R208 ;  /* 0x0000000109087824 */ /* 0x000fce00078e0ad0 */
[----:B-1----:R-:W1:Y:S02]  /*15d50*/  MUFU.RCP R2, R2 ;  /* 0x0000000200027308 */ /* 0x002e640000001000 */
[----:B-1----:R-:W-:-:S06]  /*15d60*/  IADD3 R2, R2, 0xffffffe, RZ ;  /* 0x0ffffffe02027810 */ /* 0x002fcc0007ffe0ff */
[----:B------:R1:W3:Y:S02]  /*15d70*/  F2I.FTZ.U32.TRUNC.NTZ R3, R2 ;  /* 0x0000000200037305 */ /* 0x0002e4000021f000 */
[----:B-12---:R-:W-:Y:S01]  /*15d80*/  IABS R2, R7 ;  /* 0x0000000700027213 */ /* 0x006fe20000000000 */
[----:B---3--:R-:W-:-:S03]  /*15d90*/  IMAD.MOV R0, RZ, RZ, -R3 ;  /* 0x000000ffff007224 */ /* 0x008fc600078e0a03 */
[----:B------:R-:W-:Y:S01]  /*15da0*/  MOV R5, R2 ;  /* 0x0000000200057202 */ /* 0x000fe20000000f00 */
[----:B------:R-:W-:Y:S01]  /*15db0*/  IMAD.MOV.U32 R10, RZ, RZ, R0 ;  /* 0x000000ffff0a7224 */ /* 0x000fe200078e0000 */
[----:B------:R-:W-:Y:S01]  /*15dc0*/  IABS R0, R6 ;  /* 0x0000000600007213 */ /* 0x000fe20000000000 */
[----:B------:R-:W-:Y:S01]  /*15dd0*/  IMAD.MOV.U32 R2, RZ, RZ, RZ ;  /* 0x000000ffff027224 */ /* 0x000fe200078e00ff */
[----:B------:R-:W1:Y:S01]  /*15de0*/  I2F.RP R12, R5 ;  /* 0x00000005000c7306 */ /* 0x000e620000209400 */
[----:B------:R-:W-:Y:S01]  /*15df0*/  IMAD R9, R10, R4, RZ ;  /* 0x000000040a097224 */ /* 0x000fe200078e02ff */
[----:B------:R-:W-:Y:S01]  /*15e00*/  IABS R10, R8 ;  /* 0x00000008000a7213 */ /* 0x000fe20000000000 */
[----:B------:R-:W-:Y:S02]  /*15e10*/  IMAD.MOV R0, RZ, RZ, -R0 ;  /* 0x000000ffff007224 */ /* 0x000fe400078e0a00 */
[----:B------:R-:W-:-:S03]  /*15e20*/  IMAD.HI.U32 R9, R3, R9, R2 ;  /* 0x0000000903097227 */ /* 0x000fc600078e0002 */
[----:B------:R-:W-:Y:S01]  /*15e30*/  MOV R3, R0 ;  /* 0x0000000000037202 */ /* 0x000fe20000000f00 */
[----:B------:R-:W-:-:S04]  /*15e40*/  IMAD.MOV.U32 R2, RZ, RZ, R10 ;  /* 0x000000ffff027224 */ /* 0x000fc800078e000a */
[----:B------:R-:W-:-:S04]  /*15e50*/  IMAD.HI.U32 R0, R9, R2, RZ ;  /* 0x0000000209007227 */ /* 0x000fc800078e00ff */
[----:B------:R-:W-:Y:S02]  /*15e60*/  IMAD R2, R0, R3, R2 ;  /* 0x0000000300027224 */ /* 0x000fe400078e0202 */
[----:B-1----:R-:W1:Y:S03]  /*15e70*/  MUFU.RCP R3, R12 ;  /* 0x0000000c00037308 */ /* 0x002e660000001000 */
        /* <DEDUP_REMOVED lines=9> */
[----:B------:R-:W-:Y:S01]  /*15f10*/  @P2 IADD3 R0, R0, 0x1, RZ ;  /* 0x0000000100002810 */ /* 0x000fe20007ffe0ff */
[----:B-1----:R-:W-:-:S05]  /*15f20*/  IMAD.MOV R2, RZ, RZ, -R3 ;  /* 0x000000ffff027224 */ /* 0x002fca00078e0a03 */
[----:B------:R-:W-:Y:S01]  /*15f30*/  @!P1 IMAD.MOV R0, RZ, RZ, -R0 ;  /* 0x000000ffff009224 */ /* 0x000fe200078e0a00 */
[----:B------:R-:W-:Y:S02]  /*15f40*/  MOV R4, R2 ;  /* 0x0000000200047202 */ /* 0x000fe40000000f00 */
[----:B------:R-:W-:Y:S02]  /*15f50*/  IABS R2, R7 ;  /* 0x0000000700027213 */ /* 0x000fe40000000000 */
[----:B------:R-:W-:Y:S01]  /*15f60*/  @!P0 LOP3.LUT R0, RZ, R6, RZ, 0x33, !PT ;  /* 0x00000006ff008212 */ /* 0x000fe200078e33ff */
[----:B------:R-:W-:Y:S02]  /*15f70*/  IMAD R4, R4, R5, RZ ;  /* 0x0000000504047224 */ /* 0x000fe400078e02ff */
[----:B------:R-:W-:Y:S01]  /*15f80*/  IMAD.MOV R9, RZ, RZ, -R2 ;  /* 0x000000ffff097224 */ /* 0x000fe200078e0a02 */
[----:B------:R-:W-:Y:S01]  /*15f90*/  IABS R10, R0 ;  /* 0x00000000000a7213 */ /* 0x000fe20000000000 */
[----:B------:R-:W-:-:S02]  /*15fa0*/  IMAD.MOV.U32 R2, RZ, RZ, RZ ;  /* 0x000000ffff027224 */ /* 0x000fc400078e00ff */
[----:B------:R-:W-:Y:S02]  /*15fb0*/  IMAD R6, R0, R6, RZ ;  /* 0x0000000600067224 */ /* 0x000fe400078e02ff */
[----:B------:R-:W-:Y:S01]  /*15fc0*/  IMAD.HI.U32 R2, R3, R4, R2 ;  /* 0x0000000403027227 */ /* 0x000fe200078e0002 */
[----:B------:R-:W-:Y:S02]  /*15fd0*/  MOV R4, R9 ;  /* 0x0000000900047202 */ /* 0x000fe40000000f00 */
[----:B------:R-:W-:Y:S01]  /*15fe0*/  IADD3 R209, R8, -R6, RZ ;  /* 0x8000000608d17210 */ /* 0x000fe20007ffe0ff */
[----:B------:R-:W-:-:S04]  /*15ff0*/  IMAD.MOV.U32 R3, RZ, RZ, R10 ;  /* 0x000000ffff037224 */ /* 0x000fc800078e000a */
        /* <DEDUP_REMOVED lines=11> */
[----:B------:R-:W-:-:S04]  /*160b0*/  @!P0 LOP3.LUT R2, RZ, R7, RZ, 0x33, !PT ;  /* 0x00000007ff028212 */ /* 0x000fc800078e33ff */
[----:B------:R-:W-:Y:S01]  /*160c0*/  IADD3 R3, -R2, RZ, RZ ;  /* 0x000000ff02037210 */ /* 0x000fe20007ffe1ff */
[----:B------:R-:W-:-:S04]  /*160d0*/  IMAD R2, R7, 0x1000000, R2 ;  /* 0x0100000007027824 */ /* 0x000fc800078e0202 */
[----:B------:R-:W-:-:S04]  /*160e0*/  IMAD R0, R7, R3, R0 ;  /* 0x0000000307007224 */ /* 0x000fc800078e0200 */
[----:B------:R-:W-:Y:S01]  /*160f0*/  IMAD R210, R0, 0x10000, R2 ;  /* 0x0001000000d27824 */ /* 0x000fe200078e0202 */
[----:B------:R-:W-:Y:S05]  /*16100*/  BRA `(.L_x_286) ;  /* 0x0000004000007947 */ /* 0x000fea0003800000 */
.L_x_277:
[----:B------:R-:W-:Y:S01]  /*16110*/  IMAD.MOV.U32 R208, RZ, RZ, R9 ;  /* 0x000000ffffd07224 */ /* 0x000fe200078e0009 */
[----:B------:R-:W-:Y:S01]  /*16120*/  MOV R210, RZ ;  /* 0x000000ff00d27202 */ /* 0x000fe20000000f00 */
[----:B------:R-:W-:Y:S01]  /*16130*/  IMAD.MOV.U32 R209, RZ, RZ, RZ ;  /* 0x000000ffffd17224 */ /* 0x000fe200078e00ff */
[----:B------:R-:W-:Y:S02]  /*16140*/  MOV R211, c[0x0][0x53c] ;  /* 0x00014f0000d37a02 */ /* 0x000fe40000000f00 */
.L_x_286:
[----:B------:R-:W-:Y:S05]  /*16150*/  BSYNC B1 ;  /* 0x0000000000017941 */ /* 0x000fea0003800000 */
.L_x_275:
[----:B------:R-:W-:Y:S01]  /*16160*/  WARPSYNC 0xffffffff ;  /* 0xffffffff00007948 */ /* 0x000fe20003800000 */
[----:B------:R-:W-:Y:S01]  /*16170*/  BAR.SYNC.DEFER_BLOCKING 0x4, 0x100 ;  /* 0x0104000000007b1d */ /* 0x000fe20000010000 */
[----:B------:R-:W-:-:S13]  /*16180*/  ISETP.NE.AND P0, PT, R13, RZ, PT ;  /* 0x000000ff0d00720c */ /* 0x000fda0003f05270 */
[----:B------:R3:W-:Y:S04]  /*16190*/  @!P0 STS.128 [0x20080], R208 ;  /* 0x020080d0ff008388 */ /* 0x0007e80000000c00 */
[----:B------:R-:W-:Y:S06]  /*161a0*/  BAR.ARV 0x5, 0x100 ;  /* 0x0144000000007b1d */ /* 0x000fec0000002000 */
.L_x_270:
[----:B-1----:R-:W-:-:S13]  /*161b0*/  ISETP.GE.AND P0, PT, R211, c[0x0][0x53c], PT ;  /* 0x00014f00d3007a0c */ /* 0x002fda0003f06270 */
[----:B--23--:R-:W-:Y:S01]  /*161c0*/  @P0 CALL.REL.NOINC `(.L_x_287) ;  /* 0x0000001000000944 */ /* 0x00cfe20003c00000 */
[----:B------:R-:W-:Y:S05]  /*161d0*/  BRA `(.L_x_288) ;  /* 0xfffeb32000007947 */ /* 0x000fea000383ffff */
.L_x_287:
[----:B------:R-:W-:Y:S05]  /*161e0*/  EXIT ;  /* 0x000000000000794d */ /* 0x000fea0003800000 */
.L_x_125:
[----:B------:R-:W-:Y:S01]  /*161f0*/  IMAD.MOV.U32 R0, RZ, RZ, R5 ;  /* 0x000000ffff007224 */ /* 0x000fe200078e0005 */
[----:B------:R-:W-:Y:S02]  /*16200*/  MOV R2, 0x1 ;  /* 0x0000000100027802 */ /* 0x000fe40000000f00 */
[----:B------:R-:W-:Y:S02]  /*16210*/  MOV R3, 0x16230 ;  /* 0x0001623000037802 */ /* 0x000fe40000000f00 */
[----:B--2---:R-:W-:Y:S05]  /*16220*/  CALL.REL.NOINC `($__internal_6_$__cuda_sm70_shflsync_up_p) ;  /* 0x0000169000007944 */ /* 0x004fea0003c00000 */
[----:B------:R-:W-:Y:S01]  /*16230*/  MOV R0, R4 ;  /* 0x0000000400007202 */ /* 0x000fe20000000f00 */
[----:B------:R-:W-:Y:S05]  /*16240*/  BRA `(.L_x_289) ;  /* 0xfffea20000007947 */ /* 0x000fea000383ffff */
.L_x_126:
[----:B------:R-:W-:Y:S01]  /*16250*/  IMAD.MOV.U32 R0, RZ, RZ, R5 ;  /* 0x000000ffff007224 */ /* 0x000fe200078e0005 */
[----:B------:R-:W-:Y:S02]  /*16260*/  MOV R2, 0x2 ;  /* 0x0000000200027802 */ /* 0x000fe40000000f00 */
[----:B------:R-:W-:Y:S02]  /*16270*/  MOV R3, 0x16290 ;  /* 0x0001629000037802 */ /* 0x000fe40000000f00 */
[----:B--2---:R-:W-:Y:S05]  /*16280*/  CALL.REL.NOINC `($__internal_6_$__cuda_sm70_shflsync_up_p) ;  /* 0x0000163000007944 */ /* 0x004fea0003c00000 */
[----:B------:R-:W-:Y:S01]  /*16290*/  SEL R0, R4, RZ, P4 ;  /* 0x000000ff04007207 */ /* 0x000fe20002000000 */
[----:B------:R-:W-:Y:S01]  /*162a0*/  IMAD.MOV.U32 R2, RZ, RZ, 0x4 ;  /* 0x00000004ff027424 */ /* 0x000fe200078e00ff */
[----:B------:R-:W-:-:S03]  /*162b0*/  MOV R3, 0x162e0 ;  /* 0x000162e000037802 */ /* 0x000fc60000000f00 */
[----:B------:R-:W-:Y:S02]  /*162c0*/  IMAD.IADD R0, R5, 0x1, R0 ;  /* 0x0000000105007824 */ /* 0x000fe400078e0200 */
[----:B------:R-:W-:Y:S05]  /*162d0*/  CALL.REL.NOINC `($__internal_6_$__cuda_sm70_shflsync_up_p) ;  /* 0x000015e000007944 */ /* 0x000fea0003c00000 */
        /* <DEDUP_REMOVED lines=13> */
[----:B------:R-:W-:Y:S01]  /*163b0*/  IMAD.IADD R4, R0, 0x1, R4 ;  /* 0x0000000100047824 */ /* 0x000fe200078e0204 */
[----:B------:R-:W-:-:S03]  /*163c0*/  MOV R0, 0x1f ;  /* 0x0000001f00007802 */ /* 0x000fc60000000f00 */
[----:B------:R-:W-:Y:S02]  /*163d0*/  IMAD.MOV.U32 R5, RZ, RZ, R4 ;  /* 0x000000ffff057224 */ /* 0x000fe400078e0004 */
[----:B------:R-:W-:Y:S05]  /*163e0*/  CALL.REL.NOINC `($__internal_5_$__cuda_sm70_shflsync_idx_p) ;  /* 0x0000148000007944 */ /* 0x000fea0003c00000 */
[----:B------:R-:W-:Y:S05]  /*163f0*/  BRA `(.L_x_290) ;  /* 0xfffea15000007947 */ /* 0x000fea000383ffff */
.L_x_128:
[----:B------:R-:W-:Y:S02]  /*16400*/  SEL R0, RZ, 0x1, P0 ;  /* 0x00000001ff007807 */ /* 0x000fe40000000000 */
[----:B------:R-:W-:Y:S02]  /*16410*/  MOV R2, 0x16430 ;  /* 0x0001643000027802 */ /* 0x000fe40000000f00 */
[----:B--2---:R-:W-:Y:S05]  /*16420*/  CALL.REL.NOINC `($__internal_7_$__cuda_sm70_votesync_ballot) ;  /* 0x0000150000007944 */ /* 0x004fea0003c00000 */
[----:B------:R-:W-:Y:S01]  /*16430*/  MOV R6, R0 ;  /* 0x0000000000067202 */ /* 0x000fe20000000f00 */
[----:B------:R-:W-:Y:S05]  /*16440*/  BRA `(.L_x_291) ;  /* 0xfffea19000007947 */ /* 0x000fea000383ffff */
.L_x_129:
[----:B------:R-:W-:Y:S01]  /*16450*/  IMAD.MOV.U32 R5, RZ, RZ, R8 ;  /* 0x000000ffff057224 */ /* 0x000fe200078e0008 */
[----:B--2---:R-:W-:Y:S01]  /*16460*/  MOV R3, R211 ;  /* 0x000000d300037202 */ /* 0x004fe20000000f00 */
[----:B------:R-:W-:Y:S01]  /*16470*/  IMAD.MOV.U32 R0, RZ, RZ, 0x1f ;  /* 0x0000001fff007424 */ /* 0x000fe200078e00ff */
[----:B------:R-:W-:Y:S02]  /*16480*/  MOV R2, 0x164a0 ;  /* 0x000164a000027802 */ /* 0x000fe40000000f00 */
[----:B-1----:R-:W-:Y:S05]  /*16490*/  CALL.REL.NOINC `($__internal_5_$__cuda_sm70_shflsync_idx_p) ;  /* 0x000013d000007944 */ /* 0x002fea0003c00000 */
[----:B------:R-:W-:Y:S01]  /*164a0*/  IMAD.MOV.U32 R11, RZ, RZ, R0 ;  /* 0x000000ffff0b7224 */ /* 0x000fe200078e0000 */
[----:B------:R-:W-:Y:S01]  /*164b0*/  MOV R5, R7 ;  /* 0x0000000700057202 */ /* 0x000fe20000000f00 */
[----:B------:R-:W-:Y:S01]  /*164c0*/  IMAD.MOV.U32 R7, RZ, RZ, RZ ;  /* 0x000000ffff077224 */ /* 0x000fe200078e00ff */
[----:B------:R-:W-:Y:S01]  /*164d0*/  MOV R3, R211 ;  /* 0x000000d300037202 */ /* 0x000fe20000000f00 */
[----:B------:R-:W-:Y:S01]  /*164e0*/  IMAD.MOV.U32 R0, RZ, RZ, 0x1f ;  /* 0x0000001fff007424 */ /* 0x000fe200078e00ff */
[----:B------:R-:W-:-:S02]  /*164f0*/  MOV R2, 0x16510 ;  /* 0x0001651000027802 */ /* 0x000fc40000000f00 */
[----:B------:R-:W-:Y:S05]  /*16500*/  CALL.REL.NOINC `($__internal_5_$__cuda_sm70_shflsync_idx_p) ;  /* 0x0000136000007944 */ /* 0x000fea0003c00000 */
[----:B------:R-:W-:Y:S01]  /*16510*/  MOV R10, R0 ;  /* 0x00000000000a7202 */ /* 0x000fe20000000f00 */
[----:B------:R-:W-:Y:S05]  /*16520*/  BRA `(.L_x_292) ;  /* 0xfffea10000007947 */ /* 0x000fea000383ffff */
.L_x_132:
[----:B------:R-:W-:Y:S01]  /*16530*/  IMAD.MOV.U32 R5, RZ, RZ, R4 ;  /* 0x000000ffff057224 */ /* 0x000fe200078e0004 */
[----:B------:R-:W-:-:S02]  /*16540*/  MOV R0, 0x1f ;  /* 0x0000001f00007802 */ /* 0x000fc40000000f00 */
[----:B------:R-:W-:Y:S02]  /*16550*/  MOV R2, 0x16570 ;  /* 0x0001657000027802 */ /* 0x000fe40000000f00 */
[----:B-1----:R-:W-:Y:S05]  /*16560*/  CALL.REL.NOINC `($__internal_5_$__cuda_sm70_shflsync_idx_p) ;  /* 0x0000130000007944 */ /* 0x002fea0003c00000 */
[----:B------:R-:W-:Y:S01]  /*16570*/  MOV R7, R0 ;  /* 0x0000000000077202 */ /* 0x000fe20000000f00 */
[----:B------:R-:W-:Y:S05]  /*16580*/  BRA `(.L_x_131) ;  /* 0xfffea10000007947 */ /* 0x000fea000383ffff */
.L_x_162:
[----:B------:R-:W-:Y:S01]  /*16590*/  IMAD.MOV.U32 R5, RZ, RZ, R19 ;  /* 0x000000ffff057224 */ /* 0x000fe200078e0013 */
[----:B------:R-:W-:Y:S01]  /*165a0*/  MOV R3, RZ ;  /* 0x000000ff00037202 */ /* 0x000fe20000000f00 */
[----:B------:R-:W-:Y:S01]  /*165b0*/  IMAD.MOV.U32 R0, RZ, RZ, 0x181f ;  /* 0x0000181fff007424 */ /* 0x000fe200078e00ff */
[----:B------:R-:W-:Y:S02]  /*165c0*/  MOV R2, 0x165e0 ;  /* 0x000165e000027802 */ /* 0x000fe40000000f00 */
[----:B-----5:R-:W-:Y:S05]  /*165d0*/  CALL.REL.NOINC `($__internal_5_$__cuda_sm70_shflsync_idx_p) ;  /* 0x0000129000007944 */ /* 0x020fea0003c00000 */
[----:B------:R-:W-:Y:S01]  /*165e0*/  MOV R4, R0 ;  /* 0x0000000000047202 */ /* 0x000fe20000000f00 */
[----:B------:R-:W-:Y:S05]  /*165f0*/  BRA `(.L_x_293) ;  /* 0xfffefd0000007947 */ /* 0x000fea000383ffff */
.L_x_163:
[----:B------:R-:W-:Y:S01]  /*16600*/  IMAD.MOV.U32 R5, RZ, RZ, R21 ;  /* 0x000000ffff057224 */ /* 0x000fe200078e0015 */
[----:B------:R-:W-:Y:S01]  /*16610*/  MOV R3, RZ ;  /* 0x000000ff00037202 */ /* 0x000fe20000000f00 */
[----:B------:R-:W-:Y:S01]  /*16620*/  IMAD.MOV.U32 R0, RZ, RZ, 0x181f ;  /* 0x0000181fff007424 */ /* 0x000fe200078e00ff */
[----:B------:R-:W-:Y:S02]  /*16630*/  MOV R2, 0x16650 ;  /* 0x0001665000027802 */ /* 0x000fe40000000f00 */
[----:B-12--5:R-:W-:Y:S05]  /*16640*/  CALL.REL.NOINC `($__internal_5_$__cuda_sm70_shflsync_idx_p) ;  /* 0x0000122000007944 */ /* 0x026fea0003c00000 */
[----:B------:R-:W-:Y:S05]  /*16650*/  BRA `(.L_x_294) ;  /* 0xfffefcc000007947 */ /* 0x000fea000383ffff */
.L_x_166:
[----:B------:R-:W-:Y:S01]  /*16660*/  IMAD.MOV.U32 R5, RZ, RZ, R19 ;  /* 0x000000ffff057224 */ /* 0x000fe200078e0013 */
[----:B--2---:R-:W-:Y:S01]  /*16670*/  MOV R3, 0x1 ;  /* 0x0000000100037802 */ /* 0x004fe20000000f00 */
[----:B----4-:R-:W-:Y:S01]  /*16680*/  IMAD.MOV.U32 R0, RZ, RZ, 0x181f ;  /* 0x0000181fff007424 */ /* 0x010fe200078e00ff */
[----:B------:R-:W-:-:S02]  /*16690*/  MOV R2, 0x166b0 ;  /* 0x000166b000027802 */ /* 0x000fc40000000f00 */
[----:B-1-3-5:R-:W-:Y:S05]  /*166a0*/  CALL.REL.NOINC `($__internal_5_$__cuda_sm70_shflsync_idx_p) ;  /* 0x000011c000007944 */ /* 0x02afea0003c00000 */
[----:B------:R-:W-:Y:S01]  /*166b0*/  IMAD.MOV.U32 R6, RZ, RZ, R0 ;  /* 0x000000ffff067224 */ /* 0x000fe200078e0000 */
[----:B------:R-:W-:Y:S01]  /*166c0*/  MOV R3, 0x1 ;  /* 0x0000000100037802 */ /* 0x000fe20000000f00 */
[----:B------:R-:W-:Y:S01]  /*166d0*/  IMAD.MOV.U32 R5, RZ, RZ, R21 ;  /* 0x000000ffff057224 */ /* 0x000fe200078e0015 */
[----:B------:R-:W-:-:S02]  /*166e0*/  MOV R0, 0x181f ;  /* 0x0000181f00007802 */ /* 0x000fc40000000f00 */
[----:B------:R-:W-:Y:S02]  /*166f0*/  MOV R2, 0x16710 ;  /* 0x0001671000027802 */ /* 0x000fe40000000f00 */
[----:B------:R-:W-:Y:S05]  /*16700*/  CALL.REL.NOINC `($__internal_5_$__cuda_sm70_shflsync_idx_p) ;  /* 0x0000116000007944 */ /* 0x000fea0003c00000 */
[----:B------:R-:W-:Y:S05]  /*16710*/  BRA `(.L_x_295) ;  /* 0xfffefdd000007947 */ /* 0x000fea000383ffff */
.L_x_169:
[----:B------:R-:W-:Y:S01]  /*16720*/  IMAD.MOV.U32 R5, RZ, RZ, R19 ;  /* 0x000000ffff057224 */ /* 0x000fe200078e0013 */
[----:B-1----:R-:W-:Y:S01]  /*16730*/  MOV R3, 0x2 ;  /* 0x0000000200037802 */ /* 0x002fe20000000f00 */
[----:B----4-:R-:W-:Y:S01]  /*16740*/  IMAD.MOV.U32 R0, RZ, RZ, 0x181f ;  /* 0x0000181fff007424 */ /* 0x010fe200078e00ff */
[----:B------:R-:W-:Y:S02]  /*16750*/  MOV R2, 0x16770 ;  /* 0x0001677000027802 */ /* 0x000fe40000000f00 */
[----:B--23-5:R-:W-:Y:S05]  /*16760*/  CALL.REL.NOINC `($__internal_5_$__cuda_sm70_shflsync_idx_p) ;  /* 0x0000110000007944 */ /* 0x02cfea0003c00000 */
[----:B------:R-:W-:Y:S01]  /*16770*/  MOV R6, R0 ;  /* 0x0000000000067202 */ /* 0x000fe20000000f00 */
[----:B------:R-:W-:Y:S05]  /*16780*/  BRA `(.L_x_296) ;  /* 0xfffefee000007947 */ /* 0x000fea000383ffff */
.L_x_170:
[----:B------:R-:W-:Y:S01]  /*16790*/  IMAD.MOV.U32 R5, RZ, RZ, R21 ;  /* 0x000000ffff057224 */ /* 0x000fe200078e0015 */
[----:B------:R-:W-:Y:S01]  /*167a0*/  MOV R3, 0x2 ;  /* 0x0000000200037802 */ /* 0x000fe20000000f00 */
[----:B----4-:R-:W-:Y:S01]  /*167b0*/  IMAD.MOV.U32 R0, RZ, RZ, 0x181f ;  /* 0x0000181fff007424 */ /* 0x010fe200078e00ff */
[----:B------:R-:W-:Y:S02]  /*167c0*/  MOV R2, 0x167e0 ;  /* 0x000167e000027802 */ /* 0x000fe40000000f00 */
[----:B-123-5:R-:W-:Y:S05]  /*167d0*/  CALL.REL.NOINC `($__internal_5_$__cuda_sm70_shflsync_idx_p) ;  /* 0x0000109000007944 */ /* 0x02efea0003c00000 */
[----:B------:R-:W-:Y:S05]  /*167e0*/  BRA `(.L_x_297) ;  /* 0xfffefea000007947 */ /* 0x000fea000383ffff */
.L_x_173:
[----:B------:R-:W-:Y:S01]  /*167f0*/  IMAD.MOV.U32 R5, RZ, RZ, R19 ;  /* 0x000000ffff057224 */ /* 0x000fe200078e0013 */
[----:B-1----:R-:W-:Y:S01]  /*16800*/  MOV R3, 0x3 ;  /* 0x0000000300037802 */ /* 0x002fe20000000f00 */
[----:B------:R-:W-:Y:S01]  /*16810*/  IMAD.MOV.U32 R0, RZ, RZ, 0x181f ;  /* 0x0000181fff007424 */ /* 0x000fe200078e00ff */
[----:B------:R-:W-:-:S02]  /*16820*/  MOV R2, 0x16840 ;  /* 0x0001684000027802 */ /* 0x000fc40000000f00 */
[----:B--2345:R-:W-:Y:S05]  /*16830*/  CALL.REL.NOINC `($__internal_5_$__cuda_sm70_shflsync_idx_p) ;  /* 0x0000103000007944 */ /* 0x03cfea0003c00000 */
[----:B------:R-:W-:Y:S01]  /*16840*/  IMAD.MOV.U32 R6, RZ, RZ, R0 ;  /* 0x000000ffff067224 */ /* 0x000fe200078e0000 */
[----:B------:R-:W-:Y:S01]  /*16850*/  MOV R3, 0x3 ;  /* 0x0000000300037802 */ /* 0x000fe20000000f00 */
[----:B------:R-:W-:Y:S01]  /*16860*/  IMAD.MOV.U32 R5, RZ, RZ, R21 ;  /* 0x000000ffff057224 */ /* 0x000fe200078e0015 */
[----:B------:R-:W-:-:S02]  /*16870*/  MOV R0, 0x181f ;  /* 0x0000181f00007802 */ /* 0x000fc40000000f00 */
[----:B------:R-:W-:Y:S02]  /*16880*/  MOV R2, 0x168a0 ;  /* 0x000168a000027802 */ /* 0x000fe40000000f00 */
[----:B------:R-:W-:Y:S05]  /*16890*/  CALL.REL.NOINC `($__internal_5_$__cuda_sm70_shflsync_idx_p) ;  /* 0x00000fd000007944 */ /* 0x000fea0003c00000 */
[----:B------:R-:W-:Y:S05]  /*168a0*/  BRA `(.L_x_298) ;  /* 0xfffeff5000007947 */ /* 0x000fea000383ffff */
.L_x_230:
[----:B------:R-:W-:Y:S01]  /*168b0*/  IMAD.MOV.U32 R2, RZ, RZ, R195 ;  /* 0x000000ffff027224 */ /* 0x000fe200078e00c3 */
[----:B------:R-:W-:Y:S01]  /*168c0*/  MOV R7, 0x1f ;  /* 0x0000001f00077802 */ /* 0x000fe20000000f00 */
[----:B------:R-:W-:Y:S01]  /*168d0*/  IMAD.MOV.U32 R5, RZ, RZ, 0x2 ;  /* 0x00000002ff057424 */ /* 0x000fe200078e00ff */
[----:B------:R-:W-:Y:S02]  /*168e0*/  MOV R6, 0xffffffff ;  /* 0xffffffff00067802 */ /* 0x000fe40000000f00 */
[----:B------:R-:W-:Y:S02]  /*168f0*/  MOV R3, 0x16910 ;  /* 0x0001691000037802 */ /* 0x000fe40000000f00 */
[----:B------:R-:W-:Y:S05]  /*16900*/  CALL.REL.NOINC `($__internal_4_$__cuda_sm70_shflsync_bfly_p) ;  /* 0x00000f1000007944 */ /* 0x000fea0003c00000 */
[----:B------:R-:W-:Y:S01]  /*16910*/  FADD.FTZ R0, R195, R5 ;  /* 0x00000005c3007221 */ /* 0x000fe20000010000 */
[----:B------:R-:W-:Y:S02]  /*16920*/  MOV R5, 0x1 ;  /* 0x0000000100057802 */ /* 0x000fe40000000f00 */
[----:B------:R-:W-:Y:S02]  /*16930*/  MOV R3, 0x16960 ;  /* 0x0001696000037802 */ /* 0x000fe40000000f00 */
[----:B------:R-:W-:-:S02]  /*16940*/  MOV R2, R0 ;  /* 0x0000000000027202 */ /* 0x000fc40000000f00 */
[----:B------:R-:W-:Y:S05]  /*16950*/  CALL.REL.NOINC `($__internal_4_$__cuda_sm70_shflsync_bfly_p) ;  /* 0x00000ec000007944 */ /* 0x000fea0003c00000 */
[----:B------:R-:W-:Y:S01]  /*16960*/  FADD.FTZ R0, R0, R5 ;  /* 0x0000000500007221 */ /* 0x000fe20000010000 */
[----:B------:R-:W-:-:S02]  /*16970*/  MOV R2, R194 ;  /* 0x000000c200027202 */ /* 0x000fc40000000f00 */
[----:B------:R-:W-:Y:S02]  /*16980*/  MOV R5, 0x2 ;  /* 0x0000000200057802 */ /* 0x000fe40000000f00 */
[----:B------:R-:W-:Y:S02]  /*16990*/  MOV R3, 0x169b0 ;  /* 0x000169b000037802 */ /* 0x000fe40000000f00 */
[----:B------:R-:W-:Y:S05]  /*169a0*/  CALL.REL.NOINC `($__internal_4_$__cuda_sm70_shflsync_bfly_p) ;  /* 0x00000e7000007944 */ /* 0x000fea0003c00000 */
[----:B------:R-:W-:Y:S01]  /*169b0*/  FADD.FTZ R4, R194, R5 ;  /* 0x00000005c2047221 */ /* 0x000fe20000010000 */
[----:B------:R-:W-:Y:S02]  /*169c0*/  MOV R5, 0x1 ;  /* 0x0000000100057802 */ /* 0x000fe40000000f00 */
[----:B------:R-:W-:Y:S02]  /*169d0*/  MOV R3, 0x16a00 ;  /* 0x00016a0000037802 */ /* 0x000fe40000000f00 */
[----:B------:R-:W-:Y:S02]  /*169e0*/  MOV R2, R4 ;  /* 0x0000000400027202 */ /* 0x000fe40000000f00 */
[----:B------:R-:W-:Y:S05]  /*169f0*/  CALL.REL.NOINC `($__internal_4_$__cuda_sm70_shflsync_bfly_p) ;  /* 0x00000e2000007944 */ /* 0x000fea0003c00000 */
[----:B------:R-:W-:Y:S01]  /*16a00*/  MOV R3, R5 ;  /* 0x0000000500037202 */ /* 0x000fe20000000f00 */
[----:B------:R-:W-:Y:S05]  /*16a10*/  BRA `(.L_x_299) ;  /* 0xffffa3c000007947 */ /* 0x000fea000383ffff */
.L_x_237:
[----:B--234-:R-:W-:Y:S01]  /*16a20*/  IMAD.MOV.U32 R5, RZ, RZ, R15 ;  /* 0x000000ffff057224 */ /* 0x01cfe200078e000f */
[----:B------:R-:W-:Y:S01]  /*16a30*/  MOV R3, RZ ;  /* 0x000000ff00037202 */ /* 0x000fe20000000f00 */
[----:B------:R-:W-:Y:S01]  /*16a40*/  IMAD.MOV.U32 R0, RZ, RZ, 0x181f ;  /* 0x0000181fff007424 */ /* 0x000fe200078e00ff */
[----:B------:R-:W-:-:S02]  /*16a50*/  MOV R2, 0x16a70 ;  /* 0x00016a7000027802 */ /* 0x000fc40000000f00 */
[----:B-1----:R-:W-:Y:S05]  /*16a60*/  CALL.REL.NOINC `($__internal_5_$__cuda_sm70_shflsync_idx_p) ;  /* 0x00000e0000007944 */ /* 0x002fea0003c00000 */
[----:B------:R-:W-:Y:S01]  /*16a70*/  MOV R12, R0 ;  /* 0x00000000000c7202 */ /* 0x000fe20000000f00 */
[----:B------:R-:W-:Y:S05]  /*16a80*/  BRA `(.L_x_300) ;  /* 0xffffbf0000007947 */ /* 0x000fea000383ffff */
.L_x_238:
[----:B------:R-:W-:Y:S01]  /*16a90*/  IMAD.MOV.U32 R5, RZ, RZ, R16 ;  /* 0x000000ffff057224 */ /* 0x000fe200078e0010 */
[----:B------:R-:W-:Y:S01]  /*16aa0*/  MOV R3, RZ ;  /* 0x000000ff00037202 */ /* 0x000fe20000000f00 */
[----:B------:R-:W-:Y:S01]  /*16ab0*/  IMAD.MOV.U32 R0, RZ, RZ, 0x181f ;  /* 0x0000181fff007424 */ /* 0x000fe200078e00ff */
[----:B------:R-:W-:-:S02]  /*16ac0*/  MOV R2, 0x16ae0 ;  /* 0x00016ae000027802 */ /* 0x000fc40000000f00 */
[----:B-123--:R-:W-:Y:S05]  /*16ad0*/  CALL.REL.NOINC `($__internal_5_$__cuda_sm70_shflsync_idx_p) ;  /* 0x00000d9000007944 */ /* 0x00efea0003c00000 */
[----:B------:R-:W-:Y:S05]  /*16ae0*/  BRA `(.L_x_301) ;  /* 0xffffbec000007947 */ /* 0x000fea000383ffff */
.L_x_241:
[----:B------:R-:W-:Y:S01]  /*16af0*/  IMAD.MOV.U32 R5, RZ, RZ, R15 ;  /* 0x000000ffff057224 */ /* 0x000fe200078e000f */
[----:B--2---:R-:W-:Y:S01]  /*16b00*/  MOV R3, 0x1 ;  /* 0x0000000100037802 */ /* 0x004fe20000000f00 */
[----:B------:R-:W-:Y:S01]  /*16b10*/  IMAD.MOV.U32 R0, RZ, RZ, 0x181f ;  /* 0x0000181fff007424 */ /* 0x000fe200078e00ff */
[----:B------:R-:W-:-:S02]  /*16b20*/  MOV R2, 0x16b40 ;  /* 0x00016b4000027802 */ /* 0x000fc40000000f00 */
[----:B-1-34-:R-:W-:Y:S05]  /*16b30*/  CALL.REL.NOINC `($__internal_5_$__cuda_sm70_shflsync_idx_p) ;  /* 0x00000d3000007944 */ /* 0x01afea0003c00000 */
[----:B------:R-:W-:Y:S01]  /*16b40*/  IMAD.MOV.U32 R12, RZ, RZ, R0 ;  /* 0x000000ffff0c7224 */ /* 0x000fe200078e0000 */
[----:B------:R-:W-:Y:S01]  /*16b50*/  MOV R3, 0x1 ;  /* 0x0000000100037802 */ /* 0x000fe20000000f00 */
[----:B------:R-:W-:Y:S01]  /*16b60*/  IMAD.MOV.U32 R5, RZ, RZ, R16 ;  /* 0x000000ffff057224 */ /* 0x000fe200078e0010 */
[----:B------:R-:W-:-:S02]  /*16b70*/  MOV R0, 0x181f ;  /* 0x0000181f00007802 */ /* 0x000fc40000000f00 */
[----:B------:R-:W-:Y:S02]  /*16b80*/  MOV R2, 0x16ba0 ;  /* 0x00016ba000027802 */ /* 0x000fe40000000f00 */
[----:B------:R-:W-:Y:S05]  /*16b90*/  CALL.REL.NOINC `($__internal_5_$__cuda_sm70_shflsync_idx_p) ;  /* 0x00000cd000007944 */ /* 0x000fea0003c00000 */
[----:B------:R-:W-:Y:S05]  /*16ba0*/  BRA `(.L_x_302) ;  /* 0xffffbfe000007947 */ /* 0x000fea000383ffff */
.L_x_244:
[----:B------:R-:W-:Y:S01]  /*16bb0*/  IMAD.MOV.U32 R5, RZ, RZ, R15 ;  /* 0x000000ffff057224 */ /* 0x000fe200078e000f */
[----:B--2---:R-:W-:Y:S01]  /*16bc0*/  MOV R3, 0x2 ;  /* 0x0000000200037802 */ /* 0x004fe20000000f00 */
[----:B------:R-:W-:Y:S01]  /*16bd0*/  IMAD.MOV.U32 R0, RZ, RZ, 0x181f ;  /* 0x0000181fff007424 */ /* 0x000fe200078e00ff */
[----:B------:R-:W-:Y:S02]  /*16be0*/  MOV R2, 0x16c00 ;  /* 0x00016c0000027802 */ /* 0x000fe40000000f00 */
[----:B-1-34-:R-:W-:Y:S05]  /*16bf0*/  CALL.REL.NOINC `($__internal_5_$__cuda_sm70_shflsync_idx_p) ;  /* 0x00000c7000007944 */ /* 0x01afea0003c00000 */
[----:B------:R-:W-:Y:S01]  /*16c00*/  MOV R12, R0 ;  /* 0x00000000000c7202 */ /* 0x000fe20000000f00 */
[----:B------:R-:W-:Y:S05]  /*16c10*/  BRA `(.L_x_303) ;  /* 0xffffc0e000007947 */ /* 0x000fea000383ffff */
.L_x_245:
[----:B------:R-:W-:Y:S01]  /*16c20*/  IMAD.MOV.U32 R5, RZ, RZ, R16 ;  /* 0x000000ffff057224 */ /* 0x000fe200078e0010 */
[----:B--2---:R-:W-:Y:S01]  /*16c30*/  MOV R3, 0x2 ;  /* 0x0000000200037802 */ /* 0x004fe20000000f00 */
[----:B------:R-:W-:Y:S01]  /*16c40*/  IMAD.MOV.U32 R0, RZ, RZ, 0x181f ;  /* 0x0000181fff007424 */ /* 0x000fe200078e00ff */
[----:B------:R-:W-:Y:S02]  /*16c50*/  MOV R2, 0x16c70 ;  /* 0x00016c7000027802 */ /* 0x000fe40000000f00 */
[----:B-1-34-:R-:W-:Y:S05]  /*16c60*/  CALL.REL.NOINC `($__internal_5_$__cuda_sm70_shflsync_idx_p) ;  /* 0x00000c0000007944 */ /* 0x01afea0003c00000 */
[----:B------:R-:W-:Y:S05]  /*16c70*/  BRA `(.L_x_304) ;  /* 0xffffc0a000007947 */ /* 0x000fea000383ffff */
.L_x_248:
[----:B------:R-:W-:Y:S01]  /*16c80*/  IMAD.MOV.U32 R5, RZ, RZ, R15 ;  /* 0x000000ffff057224 */ /* 0x000fe200078e000f */
[----:B---3--:R-:W-:Y:S01]  /*16c90*/  MOV R3, 0x3 ;  /* 0x0000000300037802 */ /* 0x008fe20000000f00 */
[----:B----4-:R-:W-:Y:S01]  /*16ca0*/  IMAD.MOV.U32 R0, RZ, RZ, 0x181f ;  /* 0x0000181fff007424 */ /* 0x010fe200078e00ff */
[----:B------:R-:W-:-:S02]  /*16cb0*/  MOV R2, 0x16cd0 ;  /* 0x00016cd000027802 */ /* 0x000fc40000000f00 */
[----:B-12---:R-:W-:Y:S05]  /*16cc0*/  CALL.REL.NOINC `($__internal_5_$__cuda_sm70_shflsync_idx_p) ;  /* 0x00000ba000007944 */ /* 0x006fea0003c00000 */
[----:B------:R-:W-:Y:S01]  /*16cd0*/  IMAD.MOV.U32 R10, RZ, RZ, R0 ;  /* 0x000000ffff0a7224 */ /* 0x000fe200078e0000 */
[----:B------:R-:W-:Y:S01]  /*16ce0*/  MOV R3, 0x3 ;  /* 0x0000000300037802 */ /* 0x000fe20000000f00 */
[----:B------:R-:W-:Y:S01]  /*16cf0*/  IMAD.MOV.U32 R5, RZ, RZ, R16 ;  /* 0x000000ffff057224 */ /* 0x000fe200078e0010 */
[----:B------:R-:W-:-:S02]  /*16d00*/  MOV R0, 0x181f ;  /* 0x0000181f00007802 */ /* 0x000fc40000000f00 */
[----:B------:R-:W-:Y:S02]  /*16d10*/  MOV R2, 0x16d30 ;  /* 0x00016d3000027802 */ /* 0x000fe40000000f00 */
[----:B------:R-:W-:Y:S05]  /*16d20*/  CALL.REL.NOINC `($__internal_5_$__cuda_sm70_shflsync_idx_p) ;  /* 0x00000b4000007944 */ /* 0x000fea0003c00000 */
[----:B------:R-:W-:Y:S05]  /*16d30*/  BRA `(.L_x_305) ;  /* 0xffffc16000007947 */ /* 0x000fea000383ffff */
.L_x_250:
[----:B------:R-:W-:Y:S01]  /*16d40*/  IMAD.MOV.U32 R5, RZ, RZ, R16 ;  /* 0x000000ffff057224 */ /* 0x000fe200078e0010 */
[----:B------:R-:W-:Y:S01]  /*16d50*/  MOV R3, RZ ;  /* 0x000000ff00037202 */ /* 0x000fe20000000f00 */
[----:B------:R-:W-:Y:S01]  /*16d60*/  IMAD.MOV.U32 R0, RZ, RZ, 0x1c1f ;  /* 0x00001c1fff007424 */ /* 0x000fe200078e00ff */
[----:B------:R-:W-:Y:S02]  /*16d70*/  MOV R2, 0x16d90 ;  /* 0x00016d9000027802 */ /* 0x000fe40000000f00 */
[----:B------:R-:W-:Y:S05]  /*16d80*/  CALL.REL.NOINC `($__internal_5_$__cuda_sm70_shflsync_idx_p) ;  /* 0x00000ae000007944 */ /* 0x000fea0003c00000 */
[----:B------:R-:W-:Y:S01]  /*16d90*/  MOV R4, R0 ;  /* 0x0000000000047202 */ /* 0x000fe20000000f00 */
[----:B------:R-:W-:Y:S05]  /*16da0*/  BRA `(.L_x_306) ;  /* 0xffffc45000007947 */ /* 0x000fea000383ffff */
.L_x_251:
[----:B------:R-:W-:Y:S01]  /*16db0*/  IMAD.MOV.U32 R5, RZ, RZ, R17 ;  /* 0x000000ffff057224 */ /* 0x000fe200078e0011 */
[----:B------:R-:W-:Y:S01]  /*16dc0*/  MOV R3, RZ ;  /* 0x000000ff00037202 */ /* 0x000fe20000000f00 */
[----:B------:R-:W-:Y:S01]  /*16dd0*/  IMAD.MOV.U32 R0, RZ, RZ, 0x1c1f ;  /* 0x00001c1fff007424 */ /* 0x000fe200078e00ff */
[----:B------:R-:W-:Y:S02]  /*16de0*/  MOV R2, 0x16e00 ;  /* 0x00016e0000027802 */ /* 0x000fe40000000f00 */
[----:B-12---:R-:W-:Y:S05]  /*16df0*/  CALL.REL.NOINC `($__internal_5_$__cuda_sm70_shflsync_idx_p) ;  /* 0x00000a7000007944 */ /* 0x006fea0003c00000 */
[----:B------:R-:W-:Y:S05]  /*16e00*/  BRA `(.L_x_307) ;  /* 0xffffc41000007947 */ /* 0x000fea000383ffff */
.L_x_254:
[----:B------:R-:W-:Y:S01]  /*16e10*/  IMAD.MOV.U32 R5, RZ, RZ, R16 ;  /* 0x000000ffff057224 */ /* 0x000fe200078e0010 */
[----:B------:R-:W-:Y:S01]  /*16e20*/  MOV R3, 0x1 ;  /* 0x0000000100037802 */ /* 0x000fe20000000f00 */
[----:B----4-:R-:W-:Y:S01]  /*16e30*/  IMAD.MOV.U32 R0, RZ, RZ, 0x1c1f ;  /* 0x00001c1fff007424 */ /* 0x010fe200078e00ff */
[----:B------:R-:W-:-:S02]  /*16e40*/  MOV R2, 0x16e60 ;  /* 0x00016e6000027802 */ /* 0x000fc40000000f00 */
[----:B-123--:R-:W-:Y:S05]  /*16e50*/  CALL.REL.NOINC `($__internal_5_$__cuda_sm70_shflsync_idx_p) ;  /* 0x00000a1000007944 */ /* 0x00efea0003c00000 */
[----:B------:R-:W-:Y:S01]  /*16e60*/  IMAD.MOV.U32 R4, RZ, RZ, R0 ;  /* 0x000000ffff047224 */ /* 0x000fe200078e0000 */
[----:B------:R-:W-:Y:S01]  /*16e70*/  MOV R3, 0x1 ;  /* 0x0000000100037802 */ /* 0x000fe20000000f00 */
[----:B------:R-:W-:Y:S01]  /*16e80*/  IMAD.MOV.U32 R5, RZ, RZ, R17 ;  /* 0x000000ffff057224 */ /* 0x000fe200078e0011 */
[----:B------:R-:W-:-:S02]  /*16e90*/  MOV R0, 0x1c1f ;  /* 0x00001c1f00007802 */ /* 0x000fc40000000f00 */
[----:B------:R-:W-:Y:S02]  /*16ea0*/  MOV R2, 0x16ec0 ;  /* 0x00016ec000027802 */ /* 0x000fe40000000f00 */
[----:B------:R-:W-:Y:S05]  /*16eb0*/  CALL.REL.NOINC `($__internal_5_$__cuda_sm70_shflsync_idx_p) ;  /* 0x000009b000007944 */ /* 0x000fea0003c00000 */
[----:B------:R-:W-:Y:S05]  /*16ec0*/  BRA `(.L_x_308) ;  /* 0xffffcec000007947 */ /* 0x000fea000383ffff */
.L_x_258:
[----:B------:R-:W-:Y:S01]  /*16ed0*/  IMAD.MOV.U32 R5, RZ, RZ, R13 ;  /* 0x000000ffff057224 */ /* 0x000fe200078e000d */
[----:B------:R-:W-:Y:S01]  /*16ee0*/  MOV R3, RZ ;  /* 0x000000ff00037202 */ /* 0x000fe20000000f00 */
[----:B------:R-:W-:Y:S01]  /*16ef0*/  IMAD.MOV.U32 R0, RZ, RZ, 0x181f ;  /* 0x0000181fff007424 */ /* 0x000fe200078e00ff */
[----:B------:R-:W-:Y:S02]  /*16f00*/  MOV R2, 0x16f20 ;  /* 0x00016f2000027802 */ /* 0x000fe40000000f00 */
[----:B------:R-:W-:Y:S05]  /*16f10*/  CALL.REL.NOINC `($__internal_5_$__cuda_sm70_shflsync_idx_p) ;  /* 0x0000095000007944 */ /* 0x000fea0003c00000 */
[----:B------:R-:W-:Y:S01]  /*16f20*/  MOV R12, R0 ;  /* 0x00000000000c7202 */ /* 0x000fe20000000f00 */
[----:B------:R-:W-:Y:S05]  /*16f30*/  BRA `(.L_x_309) ;  /* 0xffffe0c000007947 */ /* 0x000fea000383ffff */
.L_x_259:
[----:B------:R-:W-:Y:S01]  /*16f40*/  IMAD.MOV.U32 R5, RZ, RZ, R16 ;  /* 0x000000ffff057224 */ /* 0x000fe200078e0010 */
[----:B------:R-:W-:Y:S01]  /*16f50*/  MOV R3, RZ ;  /* 0x000000ff00037202 */ /* 0x000fe20000000f00 */
[----:B------:R-:W-:Y:S01]  /*16f60*/  IMAD.MOV.U32 R0, RZ, RZ, 0x181f ;  /* 0x0000181fff007424 */ /* 0x000fe200078e00ff */
[----:B------:R-:W-:Y:S02]  /*16f70*/  MOV R2, 0x16f90 ;  /* 0x00016f9000027802 */ /* 0x000fe40000000f00 */
[----:B-12---:R-:W-:Y:S05]  /*16f80*/  CALL.REL.NOINC `($__internal_5_$__cuda_sm70_shflsync_idx_p) ;  /* 0x000008e000007944 */ /* 0x006fea0003c00000 */
[----:B------:R-:W-:Y:S05]  /*16f90*/  BRA `(.L_x_310) ;  /* 0xffffe08000007947 */ /* 0x000fea000383ffff */
.L_x_262:
[----:B------:R-:W-:Y:S01]  /*16fa0*/  IMAD.MOV.U32 R5, RZ, RZ, R13 ;  /* 0x000000ffff057224 */ /* 0x000fe200078e000d */
[----:B--2---:R-:W-:Y:S01]  /*16fb0*/  MOV R3, 0x1 ;  /* 0x0000000100037802 */ /* 0x004fe20000000f00 */
[----:B----4-:R-:W-:Y:S01]  /*16fc0*/  IMAD.MOV.U32 R0, RZ, RZ, 0x181f ;  /* 0x0000181fff007424 */ /* 0x010fe200078e00ff */
[----:B------:R-:W-:-:S02]  /*16fd0*/  MOV R2, 0x16ff0 ;  /* 0x00016ff000027802 */ /* 0x000fc40000000f00 */
[----:B-1-3--:R-:W-:Y:S05]  /*16fe0*/  CALL.REL.NOINC `($__internal_5_$__cuda_sm70_shflsync_idx_p) ;  /* 0x0000088000007944 */ /* 0x00afea0003c00000 */
[----:B------:R-:W-:Y:S01]  /*16ff0*/  IMAD.MOV.U32 R12, RZ, RZ, R0 ;  /* 0x000000ffff0c7224 */ /* 0x000fe200078e0000 */
[----:B------:R-:W-:Y:S01]  /*17000*/  MOV R3, 0x1 ;  /* 0x0000000100037802 */ /* 0x000fe20000000f00 */
[----:B------:R-:W-:Y:S01]  /*17010*/  IMAD.MOV.U32 R5, RZ, RZ, R16 ;  /* 0x000000ffff057224 */ /* 0x000fe200078e0010 */
[----:B------:R-:W-:-:S02]  /*17020*/  MOV R0, 0x181f ;  /* 0x0000181f00007802 */ /* 0x000fc40000000f00 */
[----:B------:R-:W-:Y:S02]  /*17030*/  MOV R2, 0x17050 ;  /* 0x0001705000027802 */ /* 0x000fe40000000f00 */
[----:B------:R-:W-:Y:S05]  /*17040*/  CALL.REL.NOINC `($__internal_5_$__cuda_sm70_shflsync_idx_p) ;  /* 0x0000082000007944 */ /* 0x000fea0003c00000 */
[----:B------:R-:W-:Y:S05]  /*17050*/  BRA `(.L_x_311) ;  /* 0xffffe1b000007947 */ /* 0x000fea000383ffff */
.L_x_265:
[----:B------:R-:W-:Y:S01]  /*17060*/  IMAD.MOV.U32 R5, RZ, RZ, R13 ;  /* 0x000000ffff057224 */ /* 0x000fe200078e000d */
[----:B-1----:R-:W-:Y:S01]  /*17070*/  MOV R3, 0x2 ;  /* 0x0000000200037802 */ /* 0x002fe20000000f00 */
[----:B----4-:R-:W-:Y:S01]  /*17080*/  IMAD.MOV.U32 R0, RZ, RZ, 0x181f ;  /* 0x0000181fff007424 */ /* 0x010fe200078e00ff */
[----:B------:R-:W-:Y:S02]  /*17090*/  MOV R2, 0x170b0 ;  /* 0x000170b000027802 */ /* 0x000fe40000000f00 */
[----:B--23--:R-:W-:Y:S05]  /*170a0*/  CALL.REL.NOINC `($__internal_5_$__cuda_sm70_shflsync_idx_p) ;  /* 0x000007c000007944 */ /* 0x00cfea0003c00000 */
[----:B------:R-:W-:Y:S01]  /*170b0*/  MOV R12, R0 ;  /* 0x00000000000c7202 */ /* 0x000fe20000000f00 */
[----:B------:R-:W-:Y:S05]  /*170c0*/  BRA `(.L_x_312) ;  /* 0xffffe2b000007947 */ /* 0x000fea000383ffff */
.L_x_266:
[----:B------:R-:W-:Y:S01]  /*170d0*/  IMAD.MOV.U32 R5, RZ, RZ, R16 ;  /* 0x000000ffff057224 */ /* 0x000fe200078e0010 */
[----:B------:R-:W-:Y:S01]  /*170e0*/  MOV R3, 0x2 ;  /* 0x0000000200037802 */ /* 0x000fe20000000f00 */
[----:B----4-:R-:W-:Y:S01]  /*170f0*/  IMAD.MOV.U32 R0, RZ, RZ, 0x181f ;  /* 0x0000181fff007424 */ /* 0x010fe200078e00ff */
[----:B------:R-:W-:Y:S02]  /*17100*/  MOV R2, 0x17120 ;  /* 0x0001712000027802 */ /* 0x000fe40000000f00 */
[----:B-123--:R-:W-:Y:S05]  /*17110*/  CALL.REL.NOINC `($__internal_5_$__cuda_sm70_shflsync_idx_p) ;  /* 0x0000075000007944 */ /* 0x00efea0003c00000 */
[----:B------:R-:W-:Y:S05]  /*17120*/  BRA `(.L_x_313) ;  /* 0xffffe27000007947 */ /* 0x000fea000383ffff */
.L_x_269:
[----:B------:R-:W-:Y:S01]  /*17130*/  IMAD.MOV.U32 R5, RZ, RZ, R13 ;  /* 0x000000ffff057224 */ /* 0x000fe200078e000d */
[----:B-1----:R-:W-:Y:S01]  /*17140*/  MOV R3, 0x3 ;  /* 0x0000000300037802 */ /* 0x002fe20000000f00 */
[----:B------:R-:W-:Y:S01]  /*17150*/  IMAD.MOV.U32 R0, RZ, RZ, 0x181f ;  /* 0x0000181fff007424 */ /* 0x000fe200078e00ff */
[----:B------:R-:W-:-:S02]  /*17160*/  MOV R2, 0x17180 ;  /* 0x0001718000027802 */ /* 0x000fc40000000f00 */
[----:B--234-:R-:W-:Y:S05]  /*17170*/  CALL.REL.NOINC `($__internal_5_$__cuda_sm70_shflsync_idx_p) ;  /* 0x000006f000007944 */ /* 0x01cfea0003c00000 */
[----:B------:R-:W-:Y:S01]  /*17180*/  IMAD.MOV.U32 R12, RZ, RZ, R0 ;  /* 0x000000ffff0c7224 */ /* 0x000fe200078e0000 */
[----:B------:R-:W-:Y:S01]  /*17190*/  MOV R3, 0x3 ;  /* 0x0000000300037802 */ /* 0x000fe20000000f00 */
[----:B------:R-:W-:Y:S01]  /*171a0*/  IMAD.MOV.U32 R5, RZ, RZ, R16 ;  /* 0x000000ffff057224 */ /* 0x000fe200078e0010 */
[----:B------:R-:W-:-:S02]  /*171b0*/  MOV R0, 0x181f ;  /* 0x0000181f00007802 */ /* 0x000fc40000000f00 */
[----:B------:R-:W-:Y:S02]  /*171c0*/  MOV R2, 0x171e0 ;  /* 0x000171e000027802 */ /* 0x000fe40000000f00 */
[----:B------:R-:W-:Y:S05]  /*171d0*/  CALL.REL.NOINC `($__internal_5_$__cuda_sm70_shflsync_idx_p) ;  /* 0x0000069000007944 */ /* 0x000fea0003c00000 */
[----:B------:R-:W-:Y:S05]  /*171e0*/  BRA `(.L_x_314) ;  /* 0xffffe33000007947 */ /* 0x000fea000383ffff */
.L_x_271:
[----:B------:R-:W-:Y:S01]  /*171f0*/  IMAD.MOV.U32 R5, RZ, RZ, R21 ;  /* 0x000000ffff057224 */ /* 0x000fe200078e0015 */
[----:B------:R-:W-:Y:S01]  /*17200*/  MOV R3, RZ ;  /* 0x000000ff00037202 */ /* 0x000fe20000000f00 */
[----:B------:R-:W-:Y:S01]  /*17210*/  IMAD.MOV.U32 R0, RZ, RZ, 0x1f ;  /* 0x0000001fff007424 */ /* 0x000fe200078e00ff */
[----:B------:R-:W-:Y:S02]  /*17220*/  MOV R2, 0x17240 ;  /* 0x0001724000027802 */ /* 0x000fe40000000f00 */
[----:B-1-3--:R-:W-:Y:S05]  /*17230*/  CALL.REL.NOINC `($__internal_5_$__cuda_sm70_shflsync_idx_p) ;  /* 0x0000063000007944 */ /* 0x00afea0003c00000 */
[----:B------:R-:W-:Y:S01]  /*17240*/  MOV R9, R0 ;  /* 0x0000000000097202 */ /* 0x000fe20000000f00 */
[----:B------:R-:W-:Y:S05]  /*17250*/  BRA `(.L_x_315) ;  /* 0xffffe4d000007947 */ /* 0x000fea000383ffff */
.L_x_272:
[----:B------:R-:W-:Y:S01]  /*17260*/  IMAD.MOV.U32 R5, RZ, RZ, R21 ;  /* 0x000000ffff057224 */ /* 0x000fe200078e0015 */
[----:B------:R-:W-:Y:S01]  /*17270*/  MOV R3, 0x1 ;  /* 0x0000000100037802 */ /* 0x000fe20000000f00 */
[----:B------:R-:W-:Y:S01]  /*17280*/  IMAD.MOV.U32 R0, RZ, RZ, 0x1f ;  /* 0x0000001fff007424 */ /* 0x000fe200078e00ff */
[----:B------:R-:W-:Y:S02]  /*17290*/  MOV R2, 0x172b0 ;  /* 0x000172b000027802 */ /* 0x000fe40000000f00 */
[----:B-1234-:R-:W-:Y:S05]  /*172a0*/  CALL.REL.NOINC `($__internal_5_$__cuda_sm70_shflsync_idx_p) ;  /* 0x000005c000007944 */ /* 0x01efea0003c00000 */
[----:B------:R-:W-:Y:S01]  /*172b0*/  MOV R8, R0 ;  /* 0x0000000000087202 */ /* 0x000fe20000000f00 */
[----:B------:R-:W-:Y:S05]  /*172c0*/  BRA `(.L_x_316) ;  /* 0xffffe48000007947 */ /* 0x000fea000383ffff */
.L_x_273:
[----:B------:R-:W-:Y:S02]  /*172d0*/  MOV R2, 0x1 ;  /* 0x0000000100027802 */ /* 0x000fe40000000f00 */
[----:B------:R-:W-:-:S02]  /*172e0*/  MOV R3, 0x17300 ;  /* 0x0001730000037802 */ /* 0x000fc40000000f00 */
[----:B--2-4-:R-:W-:Y:S05]  /*172f0*/  CALL.REL.NOINC `($__internal_6_$__cuda_sm70_shflsync_up_p) ;  /* 0x000005c000007944 */ /* 0x014fea0003c00000 */
[----:B------:R-:W-:Y:S05]  /*17300*/  BRA `(.L_x_317) ;  /* 0xffffe56000007947 */ /* 0x000fea000383ffff */
.L_x_274:
[----:B------:R-:W-:Y:S02]  /*17310*/  MOV R2, 0x2 ;  /* 0x0000000200027802 */ /* 0x000fe40000000f00 */
[----:B------:R-:W-:-:S02]  /*17320*/  MOV R3, 0x17340 ;  /* 0x0001734000037802 */ /* 0x000fc40000000f00 */
[----:B--2-4-:R-:W-:Y:S05]  /*17330*/  CALL.REL.NOINC `($__internal_6_$__cuda_sm70_shflsync_up_p) ;  /* 0x0000058000007944 */ /* 0x014fea0003c00000 */
        /* <DEDUP_REMOVED lines=23> */
.L_x_278:
[----:B------:R-:W-:Y:S02]  /*174b0*/  MOV R2, 0x1 ;  /* 0x0000000100027802 */ /* 0x000fe40000000f00 */
[----:B------:R-:W-:Y:S02]  /*174c0*/  MOV R3, 0x174e0 ;  /* 0x000174e000037802 */ /* 0x000fe40000000f00 */
[----:B--2---:R-:W-:Y:S05]  /*174d0*/  CALL.REL.NOINC `($__internal_6_$__cuda_sm70_shflsync_up_p) ;  /* 0x000003e000007944 */ /* 0x004fea0003c00000 */
[----:B------:R-:W-:Y:S01]  /*174e0*/  MOV R2, R4 ;  /* 0x0000000400027202 */ /* 0x000fe20000000f00 */
[----:B------:R-:W-:Y:S05]  /*174f0*/  BRA `(.L_x_319) ;  /* 0xffffe5c000007947 */ /* 0x000fea000383ffff */
.L_x_279:
        /* <DEDUP_REMOVED lines=26> */
.L_x_281:
[----:B------:R-:W-:Y:S02]  /*176a0*/  SEL R0, RZ, 0x1, P0 ;  /* 0x00000001ff007807 */ /* 0x000fe40000000000 */
[----:B------:R-:W-:Y:S02]  /*176b0*/  MOV R2, 0x176d0 ;  /* 0x000176d000027802 */ /* 0x000fe40000000f00 */
[----:B-12---:R-:W-:Y:S05]  /*176c0*/  CALL.REL.NOINC `($__internal_7_$__cuda_sm70_votesync_ballot) ;  /* 0x0000026000007944 */ /* 0x006fea0003c00000 */
[----:B------:R-:W-:Y:S01]  /*176d0*/  MOV R8, R0 ;  /* 0x0000000000087202 */ /* 0x000fe20000000f00 */
[----:B------:R-:W-:Y:S05]  /*176e0*/  BRA `(.L_x_321) ;  /* 0xffffe56000007947 */ /* 0x000fea000383ffff */
.L_x_282:
[----:B------:R-:W-:Y:S01]  /*176f0*/  IMAD.MOV.U32 R5, RZ, RZ, R6 ;  /* 0x000000ffff057224 */ /* 0x000fe200078e0006 */
[----:B----4-:R-:W-:Y:S01]  /*17700*/  MOV R3, R11 ;  /* 0x0000000b00037202 */ /* 0x010fe20000000f00 */
[----:B------:R-:W-:Y:S01]  /*17710*/  IMAD.MOV.U32 R0, RZ, RZ, 0x1f ;  /* 0x0000001fff007424 */ /* 0x000fe200078e00ff */
[----:B------:R-:W-:Y:S02]  /*17720*/  MOV R2, 0x17740 ;  /* 0x0001774000027802 */ /* 0x000fe40000000f00 */
[----:B-123--:R-:W-:Y:S05]  /*17730*/  CALL.REL.NOINC `($__internal_5_$__cuda_sm70_shflsync_idx_p) ;  /* 0x0000013000007944 */ /* 0x00efea0003c00000 */
[----:B------:R-:W-:Y:S01]  /*17740*/  IMAD.MOV.U32 R6, RZ, RZ, R0 ;  /* 0x000000ffff067224 */ /* 0x000fe200078e0000 */
[----:B------:R-:W-:Y:S01]  /*17750*/  MOV R3, R11 ;  /* 0x0000000b00037202 */ /* 0x000fe20000000f00 */
[----:B------:R-:W-:Y:S01]  /*17760*/  IMAD.MOV.U32 R5, RZ, RZ, R7 ;  /* 0x000000ffff057224 */ /* 0x000fe200078e0007 */
[----:B------:R-:W-:Y:S02]  /*17770*/  MOV R0, 0x1f ;  /* 0x0000001f00007802 */ /* 0x000fe40000000f00 */
[----:B------:R-:W-:-:S02]  /*17780*/  MOV R2, 0x177a0 ;  /* 0x000177a000027802 */ /* 0x000fc40000000f00 */
[----:B------:R-:W-:Y:S05]  /*17790*/  CALL.REL.NOINC `($__internal_5_$__cuda_sm70_shflsync_idx_p) ;  /* 0x000000d000007944 */ /* 0x000fea0003c00000 */
[----:B------:R-:W-:Y:S01]  /*177a0*/  MOV R7, R0 ;  /* 0x0000000000077202 */ /* 0x000fe20000000f00 */
[----:B------:R-:W-:Y:S05]  /*177b0*/  BRA `(.L_x_322) ;  /* 0xffffe4d000007947 */ /* 0x000fea000383ffff */
.L_x_285:
[----:B------:R-:W-:Y:S01]  /*177c0*/  IMAD.MOV.U32 R5, RZ, RZ, R4 ;  /* 0x000000ffff057224 */ /* 0x000fe200078e0004 */
[----:B------:R-:W-:-:S02]  /*177d0*/  MOV R0, 0x1f ;  /* 0x0000001f00007802 */ /* 0x000fc40000000f00 */
[----:B------:R-:W-:Y:S02]  /*177e0*/  MOV R2, 0x17800 ;  /* 0x0001780000027802 */ /* 0x000fe40000000f00 */
[----:B-1234-:R-:W-:Y:S05]  /*177f0*/  CALL.REL.NOINC `($__internal_5_$__cuda_sm70_shflsync_idx_p) ;  /* 0x0000007000007944 */ /* 0x01efea0003c00000 */
[----:B------:R-:W-:Y:S01]  /*17800*/  MOV R12, R0 ;  /* 0x00000000000c7202 */ /* 0x000fe20000000f00 */
[----:B------:R-:W-:Y:S05]  /*17810*/  BRA `(.L_x_284) ;  /* 0xffffe4d000007947 */ /* 0x000fea000383ffff */
        .weak           $__internal_4_$__cuda_sm70_shflsync_bfly_p
        .type           $__internal_4_$__cuda_sm70_shflsync_bfly_p,@function
        .size           $__internal_4_$__cuda_sm70_shflsync_bfly_p,($__internal_5_$__cuda_sm70_shflsync_idx_p - $__internal_4_$__cuda_sm70_shflsync_bfly_p)
$__internal_4_$__cuda_sm70_shflsync_bfly_p:
[----:B------:R-:W-:Y:S04]  /*17820*/  WARPSYNC R6 ;  /* 0x0000000600007348 */ /* 0x000fe80003800000 */
[----:B------:R1:W2:Y:S02]  /*17830*/  SHFL.BFLY PT, R5, R2, R5, R7 ;  /* 0x0c00000502057389 */ /* 0x0002a400000e0007 */
[----:B-1----:R-:W-:Y:S02]  /*17840*/  MOV R2, R3 ;  /* 0x0000000300027202 */ /* 0x002fe40000000f00 */
[----:B------:R-:W-:-:S04]  /*17850*/  MOV R3, 0x0 ;  /* 0x0000000000037802 */ /* 0x000fc80000000f00 */
[----:B--2---:R-:W-:Y:S05]  /*17860*/  RET.REL.NODEC R2 `(_ZN7cutlass13device_kernelIN5flash19enable_sm80_to_sm89INS1_16FlashAttnFwdSm80INS1_25CollectiveMainloopFwdSm80ILi8ELi1ELb0EN4cute5tupleIJNS5_1CILi128EEENS7_ILi32EEENS7_ILi256EEEEEELi256ENS_6half_tEfNS_4arch4Sm80ELb0ELb0ELb1ELb1ELb0ELb1ELb1ELb1EEENS1_21CollectiveEpilogueFwdINS6_IJS8_SA_S9_EEENS6_IJNS7_ILi1EEESI_SI_EEESC_SE_Li256ELb1ELb1ELb1ELb0EEENS1_36VarlenDynamicPersistentTileSchedulerILi128ELi32ELi256ELi256ELb1ELb1ELb0ELb0ELb1ELb1EEEEEEEEEvNT_6ParamsE) ;  /* 0xfffe879002007950 */ /* 0x004fea0003c3ffff */
        .weak           $__internal_5_$__cuda_sm70_shflsync_idx_p
        .type           $__internal_5_$__cuda_sm70_shflsync_idx_p,@function
        .size           $__internal_5_$__cuda_sm70_shflsync_idx_p,($__internal_6_$__cuda_sm70_shflsync_up_p - $__internal_5_$__cuda_sm70_shflsync_idx_p)
$__internal_5_$__cuda_sm70_shflsync_idx_p:
[----:B------:R-:W-:-:S04]  /*17870*/  MOV R118, 0xffffffff ;  /* 0xffffffff00767802 */ /* 0x000fc80000000f00 */
[----:B------:R-:W-:Y:S04]  /*17880*/  WARPSYNC R118 ;  /* 0x0000007600007348 */ /* 0x000fe80003800000 */
[----:B------:R1:W2:Y:S02]  /*17890*/  SHFL.IDX PT, R0, R5, R3, R0 ;  /* 0x0000000305007389 */ /* 0x0002a400000e0000 */
[----:B-1----:R-:W-:-:S04]  /*178a0*/  MOV R3, 0x0 ;  /* 0x0000000000037802 */ /* 0x002fc80000000f00 */
[----:B--2---:R-:W-:Y:S05]  /*178b0*/  RET.REL.NODEC R2 `(_ZN7cutlass13device_kernelIN5flash19enable_sm80_to_sm89INS1_16FlashAttnFwdSm80INS1_25CollectiveMainloopFwdSm80ILi8ELi1ELb0EN4cute5tupleIJNS5_1CILi128EEENS7_ILi32EEENS7_ILi256EEEEEELi256ENS_6half_tEfNS_4arch4Sm80ELb0ELb0ELb1ELb1ELb0ELb1ELb1ELb1EEENS1_21CollectiveEpilogueFwdINS6_IJS8_SA_S9_EEENS6_IJNS7_ILi1EEESI_SI_EEESC_SE_Li256ELb1ELb1ELb1ELb0EEENS1_36VarlenDynamicPersistentTileSchedulerILi128ELi32ELi256ELi256ELb1ELb1ELb0ELb0ELb1ELb1EEEEEEEEEvNT_6ParamsE) ;  /* 0xfffe874002007950 */ /* 0x004fea0003c3ffff */
        .weak           $__internal_6_$__cuda_sm70_shflsync_up_p
        .type           $__internal_6_$__cuda_sm70_shflsync_up_p,@function
        .size           $__internal_6_$__cuda_sm70_shflsync_up_p,($__internal_7_$__cuda_sm70_votesync_ballot - $__internal_6_$__cuda_sm70_shflsync_up_p)
$__internal_6_$__cuda_sm70_shflsync_up_p:
[----:B------:R-:W-:Y:S02]  /*178c0*/  IMAD.MOV.U32 R4, RZ, RZ, RZ ;  /* 0x000000ffff047224 */ /* 0x000fe400078e00ff */
[----:B------:R-:W-:-:S04]  /*178d0*/  IMAD.MOV.U32 R10, RZ, RZ, -0x1 ;  /* 0xffffffffff0a7424 */ /* 0x000fc800078e00ff */
[----:B------:R-:W-:Y:S04]  /*178e0*/  WARPSYNC R10 ;  /* 0x0000000a00007348 */ /* 0x000fe80003800000 */
[----:B------:R1:W2:Y:S02]  /*178f0*/  SHFL.UP PT, R4, R0, R2, R4 ;  /* 0x0400000200047389 */ /* 0x0002a400000e0004 */
[----:B-1----:R-:W-:Y:S02]  /*17900*/  MOV R2, R3 ;  /* 0x0000000300027202 */ /* 0x002fe40000000f00 */
[----:B------:R-:W-:-:S04]  /*17910*/  MOV R3, 0x0 ;  /* 0x0000000000037802 */ /* 0x000fc80000000f00 */
[----:B--2---:R-:W-:Y:S05]  /*17920*/  RET.REL.NODEC R2 `(_ZN7cutlass13device_kernelIN5flash19enable_sm80_to_sm89INS1_16FlashAttnFwdSm80INS1_25CollectiveMainloopFwdSm80ILi8ELi1ELb0EN4cute5tupleIJNS5_1CILi128EEENS7_ILi32EEENS7_ILi256EEEEEELi256ENS_6half_tEfNS_4arch4Sm80ELb0ELb0ELb1ELb1ELb0ELb1ELb1ELb1EEENS1_21CollectiveEpilogueFwdINS6_IJS8_SA_S9_EEENS6_IJNS7_ILi1EEESI_SI_EEESC_SE_Li256ELb1ELb1ELb1ELb0EEENS1_36VarlenDynamicPersistentTileSchedulerILi128ELi32ELi256ELi256ELb1ELb1ELb0ELb0ELb1ELb1EEEEEEEEEvNT_6ParamsE) ;  /* 0xfffe86d002007950 */ /* 0x004fea0003c3ffff */
        .weak           $__internal_7_$__cuda_sm70_votesync_ballot
        .type           $__internal_7_$__cuda_sm70_votesync_ballot,@function
        .size           $__internal_7_$__cuda_sm70_votesync_ballot,(.L_x_5147 - $__internal_7_$__cuda_sm70_votesync_ballot)
$__internal_7_$__cuda_sm70_votesync_ballot:
[----:B------:R-:W-:Y:S01]  /*17930*/  ISETP.NE.U32.AND P0, PT, R0, 0x1, PT ;  /* 0x000000010000780c */ /* 0x000fe20003f05070 */
[----:B------:R-:W-:-:S04]  /*17940*/  IMAD.MOV.U32 R3, RZ, RZ, -0x1 ;  /* 0xffffffffff037424 */ /* 0x000fc800078e00ff */
[----:B------:R-:W-:Y:S08]  /*17950*/  WARPSYNC R3 ;  /* 0x0000000300007348 */ /* 0x000ff00003800000 */
[----:B------:R-:W-:-:S04]  /*17960*/  VOTE.ANY R0, PT, !P0 ;  /* 0x0000000000007806 */ /* 0x000fc800040e0100 */
[----:B------:R-:W-:Y:S01]  /*17970*/  LOP3.LUT R0, R0, R3, RZ, 0xc0, !PT ;  /* 0x0000000300007212 */ /* 0x000fe200078ec0ff */
[----:B------:R-:W-:-:S04]  /*17980*/  IMAD.MOV.U32 R3, RZ, RZ, 0x0 ;  /* 0x00000000ff037424 */ /* 0x000fc800078e00ff */
[----:B------:R-:W-:Y:S05]  /*17990*/  RET.REL.NODEC R2 `(_ZN7cutlass13device_kernelIN5flash19enable_sm80_to_sm89INS1_16FlashAttnFwdSm80INS1_25CollectiveMainloopFwdSm80ILi8ELi1ELb0EN4cute5tupleIJNS5_1CILi128EEENS7_ILi32EEENS7_ILi256EEEEEELi256ENS_6half_tEfNS_4arch4Sm80ELb0ELb0ELb1ELb1ELb0ELb1ELb1ELb1EEENS1_21CollectiveEpilogueFwdINS6_IJS8_SA_S9_EEENS6_IJNS7_ILi1EEESI_SI_EEESC_SE_Li256ELb1ELb1ELb1ELb0EEENS1_36VarlenDynamicPersistentTileSchedulerILi128ELi32ELi256ELi256ELb1ELb1ELb0ELb0ELb1ELb1EEEEEEEEEvNT_6ParamsE) ;  /* 0xfffe866002007950 */ /* 0x000fea0003c3ffff */
.L_x_323:
        /* <DEDUP_REMOVED lines=14> */
.L_x_5147:


//--------------------- .text._ZN7cutlass13device_kernelIN5flash19enable_sm80_to_sm89INS1_16FlashAttnFwdSm80INS1_25CollectiveMainloopFwdSm80ILi8ELi1ELb1EN4cute5tupleIJNS5_1CILi128EEENS7_ILi48EEENS7_ILi256EEEEEELi256ENS_6half_tEfNS_4arch4Sm80ELb0ELb1ELb1ELb0ELb0ELb0ELb1ELb1EEENS1_21CollectiveEpilogueFwdINS6_IJS8_SA_S9_EEENS6_IJNS7_ILi1EEESI_SI_EEESC_SE_Li256ELb0ELb1ELb1ELb0EEENS1_19SingleTileSchedulerILb0ELb1ELb1ELi128EEEEEEEEEvNT_6ParamsE --------------------------
	.section	.text._ZN7cutlass13device_kernelIN5flash19enable_sm80_to_sm89INS1_16FlashAttnFwdSm80INS1_25CollectiveMainloopFwdSm80ILi8ELi1ELb1EN4cute5tupleIJNS5_1CILi128EEENS7_ILi48EEENS7_ILi256EEEEEELi256ENS_6half_tEfNS_4arch4Sm80ELb0ELb1ELb1ELb0ELb0ELb0ELb1ELb1EEENS1_21CollectiveEpilogueFwdINS6_IJS8_SA_S9_EEENS6_IJNS7_ILi1EEESI_SI_EEESC_SE_Li256ELb0ELb1ELb1ELb0EEENS1_19SingleTileSchedulerILb0ELb1ELb1ELi128EEEEEEEEEvNT_6ParamsE,"ax",@progbits
	.sectioninfo	@"SHI_REGISTERS=255"
	.align	128
.text._ZN7cutlass13device_kernelIN5flash19enable_sm80_to_sm89INS1_16FlashAttnFwdSm80INS1_25CollectiveMainloopFwdSm80ILi8ELi1ELb1EN4cute5tupleIJNS5_1CILi128EEENS7_ILi48EEENS7_ILi256EEEEEELi256ENS_6half_tEfNS_4arch4Sm80ELb0ELb1ELb1ELb0ELb0ELb0ELb1ELb1EEENS1_21CollectiveEpilogueFwdINS6_IJS8_SA_S9_EEENS6_IJNS7_ILi1EEESI_SI_EEESC_SE_Li256ELb0ELb1ELb1ELb0EEENS1_19SingleTileSchedulerILb0ELb1ELb1ELi128EEEEEEEEEvNT_6ParamsE:
        .type           _ZN7cutlass13device_kernelIN5flash19enable_sm80_to_sm89INS1_16FlashAttnFwdSm80INS1_25CollectiveMainloopFwdSm80ILi8ELi1ELb1EN4cute5tupleIJNS5_1CILi128EEENS7_ILi48EEENS7_ILi256EEEEEELi256ENS_6half_tEfNS_4arch4Sm80ELb0ELb1ELb1ELb0ELb0ELb0ELb1ELb1EEENS1_21CollectiveEpilogueFwdINS6_IJS8_SA_S9_EEENS6_IJNS7_ILi1EEESI_SI_EEESC_SE_Li256ELb0ELb1ELb1ELb0EEENS1_19SingleTileSchedulerILb0ELb1ELb1ELi128EEEEEEEEEvNT_6ParamsE,@function
        .size           _ZN7cutlass13device_kernelIN5flash19enable_sm80_to_sm89INS1_16FlashAttnFwdSm80INS1_25CollectiveMainloopFwdSm80ILi8ELi1ELb1EN4cute5tupleIJNS5_1CILi128EEENS7_ILi48EEENS7_ILi256EEEEEELi256ENS_6half_tEfNS_4arch4Sm80ELb0ELb1ELb1ELb0ELb0ELb0ELb1ELb1EEENS1_21CollectiveEpilogueFwdINS6_IJS8_SA_S9_EEENS6_IJNS7_ILi1EEESI_SI_EEESC_SE_Li256ELb0ELb1ELb1ELb0EEENS1_19SingleTileSchedulerILb0ELb1ELb1ELi128EEEEEEEEEvNT_6ParamsE,(.L_x_5152 - _ZN7cutlass13device_kernelIN5flash19enable_sm80_to_sm89INS1_16FlashAttnFwdSm80INS1_25CollectiveMainloopFwdSm80ILi8ELi1ELb1EN4cute5tupleIJNS5_1CILi128EEENS7_ILi48EEENS7_ILi256EEEEEELi256ENS_6half_tEfNS_4arch4Sm80ELb0ELb1ELb1ELb0ELb0ELb0ELb1ELb1EEENS1_21CollectiveEpilogueFwdINS6_IJS8_SA_S9_EEENS6_IJNS7_ILi1EEESI_SI_EEESC_SE_Li256ELb0ELb1ELb1ELb0EEENS1_19SingleTileSchedulerILb0ELb1ELb1ELi128EEEEEEEEEvNT_6ParamsE)
        .other          _ZN7cutlass13device_kernelIN5flash19enable_sm80_to_sm89INS1_16FlashAttnFwdSm80INS1_25CollectiveMainloopFwdSm80ILi8ELi1ELb1EN4cute5tupleIJNS5_1CILi128EEENS7_ILi48EEENS7_ILi256EEEEEELi256ENS_6half_tEfNS_4arch4Sm80ELb0ELb1ELb1ELb0ELb0ELb0ELb1ELb1EEENS1_21CollectiveEpilogueFwdINS6_IJS8_SA_S9_EEENS6_IJNS7_ILi1EEESI_SI_EEESC_SE_Li256ELb0ELb1ELb1ELb0EEENS1_19SingleTileSchedulerILb0ELb1ELb1ELi128EEEEEEEEEvNT_6ParamsE,@"STO_CUDA_ENTRY STV_DEFAULT"
_ZN7cutlass13device_kernelIN5flash19enable_sm80_to_sm89INS1_16FlashAttnFwdSm80INS1_25CollectiveMainloopFwdSm80ILi8ELi1ELb1EN4cute5tupleIJNS5_1CILi128EEENS7_ILi48EEENS7_ILi256EEEEEELi256ENS_6half_tEfNS_4arch4Sm80ELb0ELb1ELb1ELb0ELb0ELb0ELb1ELb1EEENS1_21CollectiveEpilogueFwdINS6_IJS8_SA_S9_EEENS6_IJNS7_ILi1EEESI_SI_EEESC_SE_Li256ELb0ELb1ELb1ELb0EEENS1_19SingleTileSchedulerILb0ELb1ELb1ELi128EEEEEEEEEvNT_6ParamsE:
        /* <DEDUP_REMOVED lines=18> */
.L_x_324:
[----:B---3--:R-:W-:Y:S02]  /*0120*/  ULDC.64 UR4, c[0x0][0x550] ;  /* 0x0001540000047ab9 */ /* 0x008fe40000000a00 */
[----:B------:R-:W-:Y:S02]  /*0130*/  UISETP.NE.AND UP0, UPT, UR4, 0x1, UPT ;  /* 0x000000010400788c */ /* 0x000fe4000bf05270 */
[----:B------:R-:W-:-:S02]  /*0140*/  UIMAD.WIDE.U32 UR8, UR6, UR5, URZ ;  /* 0x00000005060872a5 */ /* 0x000fc4000f8e003f */
[----:B------:R-:W-:Y:S02]  /*0150*/  ULDC UR4, c[0x0][0x558] ;  /* 0x0001560000047ab9 */ /* 0x000fe40000000800 */
[----:B------:R-:W-:-:S05]  /*0160*/  UMOV UR12, UR6 ;  /* 0x00000006000c7c82 */ /* 0x000fca0008000000 */
[----:B------:R-:W-:-:S03]  /*0170*/  @UP0 USHF.R.U32.HI UR12, URZ, UR4, UR9 ;  /* 0x000000043f0c0299 */ /* 0x000fc60008011609 */
.L_x_325:
[----:B------:R-:W-:Y:S01]  /*0180*/  ISETP.GE.AND P0, PT, R11, RZ, PT ;  /* 0x000000ff0b00720c */ /* 0x000fe20003f06270 */
[----:B------:R-:W-:Y:S02]  /*0190*/  UIADD3 UR5, -UR12, URZ, URZ ;  /* 0x0000003f0c057290 */ /* 0x000fe4000fffe13f */
[----:B------:R-:W-:Y:S02]  /*01a0*/  ULDC UR4, c[0x0][0x550] ;  /* 0x0001540000047ab9 */ /* 0x000fe40000000800 */
[----:B------:R-:W-:-:S08]  /*01b0*/  UIMAD UR6, UR5, UR4, UR6 ;  /* 0x00000004050672a4 */ /* 0x000fd0000f8e0206 */
[----:B------:R-:W-:Y:S05]  /*01c0*/  @!P0 EXIT ;  /* 0x000000000000894d */ /* 0x000fea0003800000 */
[----:B------:R-:W1:Y:S01]  /*01d0*/  S2UR UR11, SR_CTAID.X ;  /* 0x00000000000b79c3 */ /* 0x000e620000002500 */
[----:B------:R-:W-:Y:S02]  /*01e0*/  ULDC UR7, c[0x0][0x2c4] ;  /* 0x0000b10000077ab9 */ /* 0x000fe40000000800 */
[----:B------:R-:W-:Y:S02]  /*01f0*/  UISETP.NE.AND UP1, UPT, UR7, 0x1, UPT ;  /* 0x000000010700788c */ /* 0x000fe4000bf25270 */
[----:B------:R-:W-:Y:S02]  /*0200*/  UMOV UR10, 0x1 ;  /* 0x00000001000a7882 */ /* 0x000fe40000000000 */
[----:B------:R-:W-:Y:S02]  /*0210*/  ULDC.64 UR4, c[0x0][0x328] ;  /* 0x0000ca0000047ab9 */ /* 0x000fe40000000a00 */
[----:B------:R-:W-:Y:S02]  /*0220*/  UISETP.LE.AND UP0, UPT, UR10, UR5, UPT ;  /* 0x000000050a00728c */ /* 0x000fe4000bf03270 */
[----:B------:R-:W-:-:S02]  /*0230*/  ULDC.64 UR8, c[0x0][0x2c8] ;  /* 0x0000b20000087ab9 */ /* 0x000fc40000000a00 */
[----:B------:R-:W-:Y:S02]  /*0240*/  ULDC UR13, c[0x0][0x168] ;  /* 0x00005a00000d7ab9 */ /* 0x000fe40000000800 */
[----:B------:R-:W-:Y:S01]  /*0250*/  PLOP3.LUT P0, PT, PT, PT, UP0, 0x40, 0x0 ;  /* 0x000000000000781c */ /* 0x000fe20003f0e808 */
[----:B------:R-:W-:Y:S02]  /*0260*/  ULDC UR5, c[0x0][0x1d0] ;  /* 0x0000740000057ab9 */ /* 0x000fe40000000800 */
[----:B------:R-:W-:Y:S02]  /*0270*/  UP2UR UR14, UPR, URZ, 0x2 ;  /* 0x000000023f0e7883 */ /* 0x000fe40008000000 */
[----:B-1----:R-:W-:-:S04]  /*0280*/  USHF.L.U32 UR11, UR11, 0x7, URZ ;  /* 0x000000070b0b7899 */ /* 0x002fc8000800063f */
[----:B------:R-:W-:Y:S02]  /*0290*/  @UP1 UIADD3 UR16, UR11, 0x7f, URZ ;  /* 0x0000007f0b101890 */ /* 0x000fe4000fffe03f */
[----:B------:R-:W-:Y:S02]  /*02a0*/  UIADD3 UR15, UR11, 0x7f, URZ ;  /* 0x0000007f0b0f7890 */ /* 0x000fe4000fffe03f */
[----:B------:R-:W-:Y:S02]  /*02b0*/  UIMAD.WIDE.U32 UR16, UR16, UR8, URZ ;  /* 0x00000008101072a5 */ /* 0x000fe4000f8e003f */
[----:B------:R-:W-:Y:S02]  /*02c0*/  UIADD3 UR8, UR10, -UR13, URZ ;  /* 0x8000000d0a087290 */ /* 0x000fe4000fffe03f */
[----:B------:R-:W-:Y:S02]  /*02d0*/  @UP1 USHF.R.U32.HI UR15, URZ, UR9, UR17 ;  /* 0x000000093f0f1299 */ /* 0x000fe40008011611 */
[----:B------:R-:W-:-:S02]  /*02e0*/  UP2UR UR13, UPR, URZ, 0x1 ;  /* 0x000000013f0d7883 */ /* 0x000fc40008000000 */
[----:B------:R-:W-:-:S04]  /*02f0*/  UIADD3 UR5, UR15, UR5, UR8 ;  /* 0x000000050f057290 */ /* 0x000fc8000fffe008 */
[----:B------:R-:W-:Y:S01]  /*0300*/  UIADD3 UR8, UR5, UR4, URZ ;  /* 0x0000000405087290 */ /* 0x000fe2000fffe03f */
[----:B------:R-:W-:Y:S05]  /*0310*/  @P0 BRA `(.L_x_326) ;  /* 0x0000014000000947 */ /* 0x000fea0003800000 */
[----:B------:R-:W-:Y:S01]  /*0320*/  ISETP.LT.AND P0, PT, RZ, UR5, PT ;  /* 0x00000005ff007c0c */ /* 0x000fe2000bf01270 */
[----:B------:R-:W-:-:S12]  /*0330*/  UIADD3 UR9, UR5, -0x1, URZ ;  /* 0xffffffff05097890 */ /* 0x000fd8000fffe03f */
[----:B------:R-:W-:Y:S05]  /*0340*/  @P0 BRA `(.L_x_327) ;  /* 0x0000008000000947 */ /* 0x000fea0003800000 */
[----:B------:R-:W-:Y:S02]  /*0350*/  ULDC UR4, c[0x0][0x32c] ;  /* 0x0000cb0000047ab9 */ /* 0x000fe40000000800 */
[----:B------:R-:W-:Y:S02]  /*0360*/  UISETP.NE.AND UP0, UPT, UR10, UR4, UPT ;  /* 0x000000040a00728c */ /* 0x000fe4000bf05270 */
[----:B------:R-:W-:-:S03]  /*0370*/  UIADD3 UR9, -UR5, URZ, URZ ;  /* 0x0000003f05097290 */ /* 0x000fc6000fffe13f */
[----:B------:R-:W-:Y:S02]  /*0380*/  ULDC.64 UR4, c[0x0][0x330] ;  /* 0x0000cc0000047ab9 */ /* 0x000fe40000000a00 */
[----:B------:R-:W-:-:S04]  /*0390*/  UIMAD.WIDE.U32 UR16, UR9, UR4, URZ ;  /* 0x00000004091072a5 */ /* 0x000fc8000f8e003f */
[----:B------:R-:W-:-:S04]  /*03a0*/  @UP0 USHF.R.U32.HI UR9, URZ, UR5, UR17 ;  /* 0x000000053f090299 */ /* 0x000fc80008011611 */
[----:B------:R-:W-:Y:S01]  /*03b0*/  ULOP3.LUT UR9, URZ, UR9, URZ, 0x33, !UPT ;  /* 0x000000093f097292 */ /* 0x000fe2000f8e333f */
[----:B------:R-:W-:Y:S05]  /*03c0*/  BRA `(.L_x_328) ;  /* 0x0000005000007947 */ /* 0x000fea0003800000 */
.L_x_327:
[----:B------:R-:W-:Y:S02]  /*03d0*/  ULDC UR4, c[0x0][0x32c] ;  /* 0x0000cb0000047ab9 */ /* 0x000fe40000000800 */
[----:B------:R-:W-:-:S03]  /*03e0*/  UISETP.NE.AND UP0, UPT, UR10, UR4, UPT ;  /* 0x000000040a00728c */ /* 0x000fc6000bf05270 */
[----:B------:R-:W-:Y:S02]  /*03f0*/  ULDC.64 UR4, c[0x0][0x330] ;  /* 0x0000cc0000047ab9 */ /* 0x000fe40000000a00 */
[----:B------:R-:W-:-:S06]  /*0400*/  UIMAD.WIDE.U32 UR16, UR9, UR4, URZ ;  /* 0x00000004091072a5 */ /* 0x000fcc000f8e003f */
[----:B------:R-:W-:Y:S02]  /*0410*/  @UP0 USHF.R.U32.HI UR9, URZ, UR5, UR17 ;  /* 0x000000053f090299 */ /* 0x000fe40008011611 */
.L_x_328:
[----:B------:R-:W-:Y:S02]  /*0420*/  ULDC UR4, c[0x0][0x32c] ;  /* 0x0000cb0000047ab9 */ /* 0x000fe40000000800 */
[----:B------:R-:W-:-:S04]  /*0430*/  UIMAD UR4, UR9, UR4, UR4 ;  /* 0x00000004090472a4 */ /* 0x000fc8000f8e0204 */
[----:B------:R-:W-:-:S04]  /*0440*/  UISETP.LT.AND UP0, UPT, UR8, UR4, UPT ;  /* 0x000000040800728c */ /* 0x000fc8000bf01270 */
[----:B------:R-:W-:Y:S02]  /*0450*/  USEL UR8, UR8, UR4, UP0 ;  /* 0x0000000408087287 */ /* 0x000fe40008000000 */
.L_x_326:
[----:B------:R-:W-:Y:S02]  /*0460*/  UMOV UR18, 0x2f ;  /* 0x0000002f00127882 */ /* 0x000fe40000000000 */
[----:B------:R-:W-:Y:S02]  /*0470*/  ULDC UR10, c[0x0][0x1d0] ;  /* 0x00007400000a7ab9 */ /* 0x000fe40000000800 */
[----:B------:R-:W-:Y:S02]  /*0480*/  UISETP.NE.AND UP0, UPT, UR7, 0x1, UPT ;  /* 0x000000010700788c */ /* 0x000fe4000bf05270 */
[----:B------:R-:W-:Y:S02]  /*0490*/  UIADD3 UR18, UR18, UR10, URZ ;  /* 0x0000000a12127290 */ /* 0x000fe4000fffe03f */
[----:B------:R-:W-:Y:S02]  /*04a0*/  ULDC.64 UR4, c[0x0][0x2c8] ;  /* 0x0000b20000047ab9 */ /* 0x000fe40000000a00 */
[----:B------:R-:W-:-:S02]  /*04b0*/  UIMAD.WIDE.U32 UR16, UR11, UR4, URZ ;  /* 0x000000040b1072a5 */ /* 0x000fc4000f8e003f */
[----:B------:R-:W-:Y:S02]  /*04c0*/  UIMAD.WIDE UR18, UR18, 0x2aaaaaab, URZ ;  /* 0x2aaaaaab121278a5 */ /* 0x000fe4000f8e023f */
[----:B------:R-:W-:Y:S02]  /*04d0*/  UIADD3 UR8, UR8, 0x2f, URZ ;  /* 0x0000002f08087890 */ /* 0x000fe4000fffe03f */
[----:B------:R-:W-:Y:S02]  /*04e0*/  UISETP.NE.AND UP1, UPT, UR13, URZ, UPT ;  /* 0x0000003f0d00728c */ /* 0x000fe4000bf25270 */
[----:B------:R-:W-:Y:S02]  /*04f0*/  UIMAD.WIDE UR8, UR8, 0x2aaaaaab, URZ ;  /* 0x2aaaaaab080878a5 */ /* 0x000fe4000f8e023f */
[----:B------:R-:W-:Y:S02]  /*0500*/  @UP0 UMOV UR15, UR17 ;  /* 0x00000011000f0c82 */ /* 0x000fe40008000000 */
[----:B------:R-:W-:Y:S01]  /*0510*/  UMOV UR4, UR11 ;  /* 0x0000000b00047c82 */ /* 0x000fe20008000000 */
[----:B------:R-:W-:Y:S01]  /*0520*/  PLOP3.LUT P0, PT, PT, PT, UP1, 0x40, 0x0 ;  /* 0x000000000000781c */ /* 0x000fe20003f0e818 */
[----:B------:R-:W-:-:S02]  /*0530*/  UMOV UR17, UR19 ;  /* 0x0000001300117c82 */ /* 0x000fc40008000000 */
[----:B------:R-:W-:Y:S02]  /*0540*/  @UP0 USHF.R.U32.HI UR4, URZ, UR5, UR15 ;  /* 0x000000053f040299 */ /* 0x000fe4000801160f */
[----:B------:R-:W-:Y:S02]  /*0550*/  USHF.R.U32.HI UR8, URZ, 0x1f, UR9 ;  /* 0x0000001f3f087899 */ /* 0x000fe40008011609 */
[----:B------:R-:W-:Y:S02]  /*0560*/  USHF.R.U32.HI UR15, URZ, 0x1f, UR17 ;  /* 0x0000001f3f0f7899 */ /* 0x000fe40008011611 */
[----:B------:R-:W-:Y:S02]  /*0570*/  ULDC UR16, c[0x0][0x168] ;  /* 0x00005a0000107ab9 */ /* 0x000fe40000000800 */
[----:B------:R-:W-:Y:S02]  /*0580*/  UIADD3 UR10, UR10, -UR16, URZ ;  /* 0x800000100a0a7290 */ /* 0x000fe4000fffe03f */
[----:B------:R-:W-:-:S02]  /*0590*/  ULEA.HI.SX32 UR8, UR9, UR8, 0x1d ;  /* 0x0000000809087291 */ /* 0x000fc4000f8fea3f */
[----:B------:R-:W-:Y:S02]  /*05a0*/  ULEA.HI.SX32 UR15, UR17, UR15, 0x1d ;  /* 0x0000000f110f7291 */ /* 0x000fe4000f8fea3f */
[----:B------:R-:W-:Y:S02]  /*05b0*/  UIADD3 UR4, UR10, UR4, URZ ;  /* 0x000000040a047290 */ /* 0x000fe4000fffe03f */
[----:B------:R-:W-:Y:S02]  /*05c0*/  UISETP.LT.AND UP0, UPT, UR15, UR8, UPT ;  /* 0x000000080f00728c */ /* 0x000fe4000bf01270 */
[----:B------:R-:W-:Y:S02]  /*05d0*/  ULDC UR5, c[0x0][0x324] ;  /* 0x0000c90000057ab9 */ /* 0x000fe40000000800 */
[----:B------:R-:W-:Y:S02]  /*05e0*/  UIADD3 UR9, UR4, -UR5, URZ ;  /* 0x8000000504097290 */ /* 0x000fe4000fffe03f */
[----:B------:R-:W-:Y:S01]  /*05f0*/  USEL UR8, UR15, UR8, UP0 ;  /* 0x000000080f087287 */ /* 0x000fe20008000000 */
[----:B------:R-:W-:Y:S05]  /*0600*/  @P0 BRA `(.L_x_329) ;  /* 0x0000015000000947 */ /* 0x000fea0003800000 */
[----:B------:R-:W-:Y:S02]  /*0610*/  UMOV UR15, UR4 ;  /* 0x00000004000f7c82 */ /* 0x000fe40008000000 */
[----:B------:R-:W-:-:S06]  /*0620*/  UISETP.GT.AND UP0, UPT, UR15, -0x1, UPT ;  /* 0xffffffff0f00788c */ /* 0x000fcc000bf04270 */
[----:B------:R-:W-:-:S13]  /*0630*/  PLOP3.LUT P0, PT, PT, PT, UP0, 0x80, 0x0 ;  /* 0x000000000000781c */ /* 0x000fda0003f0f008 */
[----:B------:R-:W-:Y:S05]  /*0640*/  @P0 BRA `(.L_x_330) ;  /* 0x0000008000000947 */ /* 0x000fea0003800000 */
[----:B------:R-:W-:Y:S02]  /*0650*/  ULDC UR4, c[0x0][0x32c] ;  /* 0x0000cb0000047ab9 */ /* 0x000fe40000000800 */
[----:B------:R-:W-:Y:S02]  /*0660*/  UISETP.NE.AND UP0, UPT, UR4, 0x1, UPT ;  /* 0x000000010400788c */ /* 0x000fe4000bf05270 */
[----:B------:R-:W-:Y:S02]  /*0670*/  ULOP3.LUT UR15, URZ, UR15, URZ, 0x33, !UPT ;  /* 0x0000000f3f0f7292 */ /* 0x000fe4000f8e333f */
[----:B------:R-:W-:Y:S02]  /*0680*/  ULDC.64 UR4, c[0x0][0x330] ;  /* 0x0000cc0000047ab9 */ /* 0x000fe40000000a00 */
[----:B------:R-:W-:-:S05]  /*0690*/  UIMAD.WIDE.U32 UR16, UR15, UR4, URZ ;  /* 0x000000040f1072a5 */ /* 0x000fca000f8e003f */
[----:B------:R-:W-:-:S04]  /*06a0*/  @UP0 USHF.R.U32.HI UR15, URZ, UR5, UR17 ;  /* 0x000000053f0f0299 */ /* 0x000fc80008011611 */
[----:B------:R-:W-:Y:S01]  /*06b0*/  ULOP3.LUT UR15, URZ, UR15, URZ, 0x33, !UPT ;  /* 0x0000000f3f0f7292 */ /* 0x000fe2000f8e333f */
[----:B------:R-:W-:Y:S05]  /*06c0*/  BRA `(.L_x_331) ;  /* 0x0000005000007947 */ /* 0x000fea0003800000 */
.L_x_330:
[----:B------:R-:W-:Y:S02]  /*06d0*/  ULDC UR4, c[0x0][0x32c] ;  /* 0x0000cb0000047ab9 */ /* 0x000fe40000000800 */
[----:B------:R-:W-:-:S03]  /*06e0*/  UISETP.NE.AND UP0, UPT, UR4, 0x1, UPT ;  /* 0x000000010400788c */ /* 0x000fc6000bf05270 */
[----:B------:R-:W-:Y:S02]  /*06f0*/  ULDC.64 UR4, c[0x0][0x330] ;  /* 0x0000cc0000047ab9 */ /* 0x000fe40000000a00 */
[----:B------:R-:W-:-:S06]  /*0700*/  UIMAD.WIDE.U32 UR16, UR15, UR4, URZ ;  /* 0x000000040f1072a5 */ /* 0x000fcc000f8e003f */
[----:B------:R-:W-:Y:S02]  /*0710*/  @UP0 USHF.R.U32.HI UR15, URZ, UR5, UR17 ;  /* 0x000000053f0f0299 */ /* 0x000fe40008011611 */
.L_x_331:
[----:B------:R-:W-:Y:S02]  /*0720*/  ULDC UR4, c[0x0][0x32c] ;  /* 0x0000cb0000047ab9 */ /* 0x000fe40000000800 */
[----:B------:R-:W-:-:S04]  /*0730*/  UIMAD UR4, UR15, UR4, URZ ;  /* 0x000000040f0472a4 */ /* 0x000fc8000f8e023f */
[----:B------:R-:W-:-:S04]  /*0740*/  UISETP.LT.AND UP0, UPT, UR9, UR4, UPT ;  /* 0x000000040900728c */ /* 0x000fc8000bf01270 */
[----:B------:R-:W-:-:S04]  /*0750*/  USEL UR9, UR9, UR4, !UP0 ;  /* 0x0000000409097287 */ /* 0x000fc8000c000000 */
.L_x_329:
[----:B------:R-:W-:-:S04]  /*0760*/  UIMAD.WIDE UR4, UR9, 0x2aaaaaab, URZ ;  /* 0x2aaaaaab090478a5 */ /* 0x000fc8000f8e023f */
[----:B------:R-:W-:-:S04]  /*0770*/  USHF.R.U32.HI UR4, URZ, 0x1f, UR5 ;  /* 0x0000001f3f047899 */ /* 0x000fc80008011605 */
[----:B------:R-:W-:-:S03]  /*0780*/  ULEA.HI.SX32 UR4, UR5, UR4, 0x1d ;  /* 0x0000000405047291 */ /* 0x000fc6000f8fea3f */
[----:B------:R-:W-:Y:S02]  /*0790*/  ULDC UR5, c[0x0][0x338] ;  /* 0x0000ce0000057ab9 */ /* 0x000fe40000000800 */
[----:B------:R-:W-:-:S04]  /*07a0*/  UISETP.LT.AND UP0, UPT, URZ, UR4, UPT ;  /* 0x000000043f00728c */ /* 0x000fc8000bf01270 */
[----:B------:R-:W-:Y:S02]  /*07b0*/  USEL UR9, URZ, UR4, !UP0 ;  /* 0x000000043f097287 */ /* 0x000fe4000c000000 */
[----:B------:R-:W-:Y:S02]  /*07c0*/  USHF.R.U32.HI UR4, URZ, 0x10, UR6 ;  /* 0x000000103f047899 */ /* 0x000fe40008011606 */
[----:B------:R-:W-:Y:S02]  /*07d0*/  UISETP.GT.AND UP0, UPT, UR8, UR9, UPT ;  /* 0x000000090800728c */ /* 0x000fe4000bf04270 */
[----:B------:R-:W-:-:S04]  /*07e0*/  UISETP.NE.AND UP1, UPT, UR4, URZ, UPT ;  /* 0x0000003f0400728c */ /* 0x000fc8000bf25270 */
[----:B------:R-:W-:Y:S01]  /*07f0*/  PLOP3.LUT P0, PT, PT, PT, UP0, 0x80, 0x0 ;  /* 0x000000000000781c */ /* 0x000fe20003f0f008 */
[----:B------:R-:W-:-:S03]  /*0800*/  USEL UR5, UR4, UR5, UP1 ;  /* 0x0000000504057287 */ /* 0x000fc60008800000 */
[----:B------:R-:W-:-:S09]  /*0810*/  UMOV UR4, URZ ;  /* 0x0000003f00047c82 */ /* 0x000fd20008000000 */
[----:B------:R-:W-:Y:S05]  /*0820*/  @!P0 BRA `(.L_x_332) ;  /* 0x0000021000008947 */ /* 0x000fea0003800000 */
[----:B------:R-:W-:Y:S01]  /*0830*/  IMAD.U32 R3, RZ, RZ, UR5 ;  /* 0x00000005ff037e24 */ /* 0x000fe2000f8e00ff */
[----:B------:R-:W-:Y:S02]  /*0840*/  UIADD3 UR18, UR5, -0x1, UR8 ;  /* 0xffffffff05127890 */ /* 0x000fe4000fffe008 */
[----:B------:R-:W-:Y:S02]  /*0850*/  UMOV UR20, URZ ;  /* 0x0000003f00147c82 */ /* 0x000fe40008000000 */
[----:B------:R-:W-:Y:S01]  /*0860*/  IABS R0, R3 ;  /* 0x0000000300007213 */ /* 0x000fe20000000000 */
[----:B------:R-:W-:-:S03]  /*0870*/  UIADD3 UR18, -UR9, UR18, URZ ;  /* 0x0000001209127290 */ /* 0x000fc6000fffe13f */
        /* <DEDUP_REMOVED lines=24> */
[----:B------:R-:W-:-:S05]  /*0a00*/  UISETP.NE.AND UP1, UPT, UR5, URZ, UPT ;  /* 0x0000003f0500728c */ /* 0x000fca000bf25270 */
[----:B------:R-:W-:Y:S02]  /*0a10*/  UMOV UR4, UR21 ;  /* 0x0000001500047c82 */ /* 0x000fe40008000000 */
[----:B------:R-:W-:-:S04]  /*0a20*/  @!UP0 UIADD3 UR4, -UR4, URZ, URZ ;  /* 0x0000003f04048290 */ /* 0x000fc8000fffe13f */
[----:B------:R-:W-:Y:S02]  /*0a30*/  @!UP1 ULOP3.LUT UR4, URZ, UR5, URZ, 0x33, !UPT ;  /* 0x000000053f049292 */ /* 0x000fe4000f8e333f */
.L_x_332:
[----:B------:R-:W-:Y:S01]  /*0a40*/  ULOP3.LUT UR6, UR6, 0xffff, URZ, 0xc0, !UPT ;  /* 0x0000ffff06067892 */ /* 0x000fe2000f8ec03f */
[----:B------:R-:W-:Y:S01]  /*0a50*/  PLOP3.LUT P2, PT, PT, PT, PT, 0x80, 0x0 ;  /* 0x000000000000781c */ /* 0x000fe20003f4f070 */
[----:B------:R-:W-:Y:S01]  /*0a60*/  ULDC.64 UR16, c[0x0][0x118] ;  /* 0x0000460000107ab9 */ /* 0x000fe20000000a00 */
[----:B------:R-:W-:Y:S01]  /*0a70*/  CS2R R16, SRZ ;  /* 0x0000000000107805 */ /* 0x000fe2000001ff00 */
[----:B------:R-:W-:Y:S01]  /*0a80*/  UIMAD UR9, UR6, UR4, UR9 ;  /* 0x00000004060972a4 */ /* 0x000fe2000f8e0209 */
        /* <DEDUP_REMOVED lines=71> */
[----:B------:R-:W2:Y:S01]  /*0f00*/  LDL.LU R133, [R1+0x28] ;  /* 0x0000280001857983 */ /* 0x000ea20000300800 */
[----:B------:R-:W-:Y:S01]  /*0f10*/  SHF.R.S32.HI R75, RZ, 0x1f, R132 ;  /* 0x0000001fff4b7819 */ /* 0x000fe20000011484 */
[----:B------:R-:W-:Y:S01]  /*0f20*/  UISETP.NE.AND UP0, UPT, UR14, URZ, UPT ;  /* 0x0000003f0e00728c */ /* 0x000fe2000bf05270 */
[----:B------:R-:W-:Y:S01]  /*0f30*/  ISETP.NE.AND.EX P3, PT, RZ, c[0x0][0x344], PT, P0 ;  /* 0x0000d100ff007a0c */ /* 0x000fe20003f65300 */
[----:B------:R-:W-:-:S02]  /*0f40*/  USHF.R.S32.HI UR6, URZ, 0x1f, UR12 ;  /* 0x0000001f3f067899 */ /* 0x000fc4000801140c */
[----:B------:R-:W-:-:S10]  /*0f50*/  ULDC.64 UR4, c[0x0][0x1b8] ;  /* 0x00006e0000047ab9 */ /* 0x000fd40000000a00 */
[----:B------:R-:W-:-:S04]  /*0f60*/  @P3 IMAD.MOV.U32 R2, RZ, RZ, 0x4 ;  /* 0x00000004ff023424 */ /* 0x000fc800078e00ff */
[----:B------:R-:W-:-:S05]  /*0f70*/  @P3 IMAD.WIDE R2, R11, R2, c[0x0][0x340] ;  /* 0x0000d0000b023625 */ /* 0x000fca00078e0202 */
[----:B------:R1:W3:Y:S01]  /*0f80*/  @P3 LDG.E R8, [R2.64] ;  /* 0x0000001002083981 */ /* 0x0002e2000c1e1900 */
[----:B------:R-:W-:Y:S01]  /*0f90*/  PLOP3.LUT P1, PT, PT, PT, UP0, 0x80, 0x0 ;  /* 0x000000000000781c */ /* 0x000fe20003f2f008 */
[----:B------:R-:W-:Y:S01]  /*0fa0*/  UIMAD.WIDE.U32 UR18, UR12, UR4, URZ ;  /* 0x000000040c1272a5 */ /* 0x000fe2000f8e003f */
[----:B------:R-:W-:Y:S01]  /*0fb0*/  PLOP3.LUT P0, PT, PT, PT, UP0, 0x80, 0x0 ;  /* 0x000000000000781c */ /* 0x000fe20003f0f008 */
[----:B------:R-:W-:Y:S01]  /*0fc0*/  UIMAD UR4, UR6, UR4, URZ ;  /* 0x00000004060472a4 */ /* 0x000fe2000f8e023f */
[----:B------:R-:W-:Y:S01]  /*0fd0*/  SHF.R.S32.HI R10, RZ, 0x1f, R11 ;  /* 0x0000001fff0a7819 */ /* 0x000fe2000001140b */
[----:B------:R-:W-:Y:S01]  /*0fe0*/  UMOV UR21, 0x30 ;  /* 0x0000003000157882 */ /* 0x000fe20000000000 */
[-C--:B------:R-:W-:Y:S01]  /*0ff0*/  LEA.HI R74, R75, R132.reuse, RZ, 0x5 ;  /* 0x000000844b4a7211 */ /* 0x080fe200078f28ff */
[----:B------:R-:W-:Y:S02]  /*1000*/  UIMAD UR4, UR12, UR5, UR4 ;  /* 0x000000050c0472a4 */ /* 0x000fe4000f8e0204 */
[----:B------:R-:W-:Y:S01]  /*1010*/  IMAD R6, R10, c[0x0][0x1c0], RZ ;  /* 0x000070000a067a24 */ /* 0x000fe200078e02ff */
[----:B------:R-:W-:Y:S01]  /*1020*/  UIADD3 UR20, UR8, -0x1, URZ ;  /* 0xffffffff08147890 */ /* 0x000fe2000fffe03f */
[----:B------:R-:W-:Y:S01]  /*1030*/  SHF.R.S32.HI R73, RZ, 0x5, R74 ;  /* 0x00000005ff497819 */ /* 0x000fe2000001144a */
[----:B------:R-:W-:Y:S01]  /*1040*/  UIADD3 UR4, UR19, UR4, URZ ;  /* 0x0000000413047290 */ /* 0x000fe2000fffe03f */
[----:B------:R-:W-:Y:S01]  /*1050*/  IMAD R6, R11, c[0x0][0x1c4], R6 ;  /* 0x000071000b067a24 */ /* 0x000fe200078e0206 */
[----:B-1----:R-:W-:Y:S01]  /*1060*/  LEA.HI R2, R75, R132, RZ, 0x3 ;  /* 0x000000844b027211 */ /* 0x002fe200078f18ff */
[----:B------:R-:W-:Y:S01]  /*1070*/  IMAD.U32 R3, RZ, RZ, UR19 ;  /* 0x00000013ff037e24 */ /* 0x000fe2000f8e00ff */
[----:B------:R-:W-:-:S02]  /*1080*/  UIMAD UR19, UR8, -0x30, UR21 ;  /* 0xffffffd0081378a4 */ /* 0x000fc4000f8e0215 */
[----:B------:R-:W-:Y:S01]  /*1090*/  IMAD.U32 R3, RZ, RZ, UR4 ;  /* 0x00000004ff037e24 */ /* 0x000fe2000f8e00ff */
[----:B------:R-:W-:Y:S01]  /*10a0*/  LOP3.LUT R0, R2, 0xfffffff8, RZ, 0xc0, !PT ;  /* 0xfffffff802007812 */ /* 0x000fe200078ec0ff */
[----:B------:R-:W-:Y:S01]  /*10b0*/  ULDC UR4, c[0x0][0x168] ;  /* 0x00005a0000047ab9 */ /* 0x000fe20000000800 */
[----:B------:R-:W-:Y:S01]  /*10c0*/  SHF.R.S32.HI R77, RZ, 0x3, R2 ;  /* 0x00000003ff4d7819 */ /* 0x000fe20000011402 */
[----:B------:R-:W-:Y:S01]  /*10d0*/  IMAD.U32 R2, RZ, RZ, UR18 ;  /* 0x00000012ff027e24 */ /* 0x000fe2000f8e00ff */
[----:B------:R-:W-:Y:S01]  /*10e0*/  UIMAD UR4, UR7, UR4, URZ ;  /* 0x00000004070472a4 */ /* 0x000fe2000f8e023f */
[----:B------:R-:W-:Y:S01]  /*10f0*/  IMAD.IADD R21, R132, 0x1, -R0 ;  /* 0x0000000184157824 */ /* 0x000fe200078e0a00 */
[----:B------:R-:W-:Y:S01]  /*1100*/  IADD3 R18, R77, UR11, RZ ;  /* 0x0000000b4d127c10 */ /* 0x000fe2000fffe0ff */
[----:B------:R-:W-:Y:S01]  /*1110*/  IMAD.WIDE.U32 R2, R11, c[0x0][0x1c0], R2 ;  /* 0x000070000b027a25 */ /* 0x000fe200078e0002 */
[----:B------:R-:W-:Y:S01]  /*1120*/  ULDC UR18, c[0x0][0x1d0] ;  /* 0x0000740000127ab9 */ /* 0x000fe20000000800 */
[----:B------:R-:W-:Y:S01]  /*1130*/  STL [R1+0x80], R77 ;  /* 0x0000804d01007387 */ /* 0x000fe20000100800 */
[----:B------:R-:W-:Y:S01]  /*1140*/  UIADD3 UR18, UR19, UR18, URZ ;  /* 0x0000001213127290 */ /* 0x000fe2000fffe03f */
[----:B------:R-:W-:-:S02]  /*1150*/  IMAD R0, R21, 0x20, R77 ;  /* 0x0000002015007824 */ /* 0x000fc400078e024d */
[----:B------:R-:W-:Y:S01]  /*1160*/  IMAD.IADD R3, R3, 0x1, R6 ;  /* 0x0000000103037824 */ /* 0x000fe200078e0206 */
[----:B------:R-:W-:Y:S01]  /*1170*/  LEA.HI R6, R75, R132, RZ, 0x6 ;  /* 0x000000844b067211 */ /* 0x000fe200078f30ff */
[----:B------:R-:W-:Y:S01]  /*1180*/  UISETP.LT.AND UP0, UPT, UR18, 0x30, UPT ;  /* 0x000000301200788c */ /* 0x000fe2000bf01270 */
[----:B------:R-:W-:Y:S01]  /*1190*/  IADD3 R4, R0, UR11, RZ ;  /* 0x0000000b00047c10 */ /* 0x000fe2000fffe0ff */
[----:B------:R-:W-:Y:S02]  /*11a0*/  IMAD.U32 R72, RZ, RZ, UR19 ;  /* 0x00000013ff487e24 */ /* 0x000fe4000f8e00ff */
[----:B------:R-:W-:Y:S02]  /*11b0*/  USEL UR23, UR18, 0x30, UP0 ;  /* 0x0000003012177887 */ /* 0x000fe40008000000 */
[----:B------:R-:W-:Y:S01]  /*11c0*/  @P1 IMAD.HI.U32 R5, R4, c[0x0][0x2c8], RZ ;  /* 0x0000b20004051a27 */ /* 0x000fe200078e00ff */
[----:B------:R-:W-:-:S03]  /*11d0*/  UISETP.GT.AND UP0, UPT, UR20, UR9, UPT ;  /* 0x000000091400728c */ /* 0x000fc6000bf04270 */
[----:B------:R-:W-:Y:S01]  /*11e0*/  IMAD.MOV.U32 R0, RZ, RZ, R4 ;  /* 0x000000ffff007224 */ /* 0x000fe200078e0004 */
[----:B------:R-:W-:-:S04]  /*11f0*/  @P0 SHF.R.U32.HI R0, RZ, c[0x0][0x2cc], R5 ;  /* 0x0000b300ff000a19 */ /* 0x000fc80000011605 */
[--C-:B------:R-:W-:Y:S01]  /*1200*/  SHF.R.S32.HI R7, RZ, 0x1f, R0.reuse ;  /* 0x0000001fff077819 */ /* 0x100fe20000011400 */
[----:B------:R-:W-:Y:S02]  /*1210*/  IMAD.MOV R5, RZ, RZ, -R0 ;  /* 0x000000ffff057224 */ /* 0x000fe400078e0a00 */
[----:B------:R-:W-:-:S04]  /*1220*/  IMAD.WIDE.U32 R2, R0, c[0x0][0x1b0], R2 ;  /* 0x00006c0000027a25 */ /* 0x000fc800078e0002 */
[----:B------:R-:W-:Y:S02]  /*1230*/  IMAD R5, R5, c[0x0][0x2c4], R4 ;  /* 0x0000b10005057a24 */ /* 0x000fe400078e0204 */
[----:B------:R-:W-:-:S03]  /*1240*/  IMAD R7, R7, c[0x0][0x1b0], RZ ;  /* 0x00006c0007077a24 */ /* 0x000fc600078e02ff */
[----:B------:R-:W-:Y:S01]  /*1250*/  SHF.R.S32.HI R4, RZ, 0x1f, R5 ;  /* 0x0000001fff047819 */ /* 0x000fe20000011405 */
[----:B------:R-:W-:Y:S01]  /*1260*/  IMAD R0, R0, c[0x0][0x1b4], R7 ;  /* 0x00006d0000007a24 */ /* 0x000fe200078e0207 */
[----:B------:R-:W-:-:S03]  /*1270*/  IADD3 R7, R18, 0x20, RZ ;  /* 0x0000002012077810 */ /* 0x000fc60007ffe0ff */
[----:B------:R-:W-:Y:S01]  /*1280*/  IMAD.IADD R3, R3, 0x1, R0 ;  /* 0x0000000103037824 */ /* 0x000fe200078e0200 */
[----:B------:R-:W-:Y:S01]  /*1290*/  BAR.SYNC.DEFER_BLOCKING 0x0 ;  /* 0x0000000000007b1d */ /* 0x000fe20000010000 */
[----:B------:R-:W-:Y:S01]  /*12a0*/  IMAD R0, R4, c[0x0][0x1a8], RZ ;  /* 0x00006a0004007a24 */ /* 0x000fe200078e02ff */
[----:B------:R-:W-:Y:S01]  /*12b0*/  ISETP.GE.AND P2, PT, R7, UR4, PT ;  /* 0x0000000407007c0c */ /* 0x000fe2000bf46270 */
[----:B------:R-:W-:-:S04]  /*12c0*/  IMAD.WIDE.U32 R2, R5, c[0x0][0x1a8], R2 ;  /* 0x00006a0005027a25 */ /* 0x000fc800078e0002 */
[----:B------:R-:W-:Y:S01]  /*12d0*/  IMAD R0, R5, c[0x0][0x1ac], R0 ;  /* 0x00006b0005007a24 */ /* 0x000fe200078e0200 */
[----:B------:R-:W-:-:S03]  /*12e0*/  LEA R19, P0, R2, c[0x0][0x160], 0x1 ;  /* 0x0000580002137a11 */ /* 0x000fc600078008ff */
[----:B------:R-:W-:Y:S02]  /*12f0*/  IMAD.IADD R0, R3, 0x1, R0 ;  /* 0x0000000103007824 */ /* 0x000fe400078e0200 */
[----:B------:R-:W-:Y:S01]  /*1300*/  IMAD.SHL.U32 R3, R77, 0x40, RZ ;  /* 0x000000404d037824 */ /* 0x000fe200078e00ff */
[----:B------:R-:W-:Y:S02]  /*1310*/  SHFL.IDX PT, R4, R19, RZ, 0x181f ;  /* 0x00181fff13047589 */ /* 0x000fe400000e0000 */
[----:B------:R-:W-:Y:S01]  /*1320*/  LEA.HI.X R20, R2, c[0x0][0x164], R0, 0x1, P0 ;  /* 0x0000590002147a11 */ /* 0x000fe200000f0c00 */
[----:B------:R-:W-:Y:S01]  /*1330*/  IMAD.SHL.U32 R2, R21, 0x8, RZ ;  /* 0x0000000815027824 */ /* 0x000fe200078e00ff */
[----:B------:R-:W-:Y:S02]  /*1340*/  LOP3.LUT R0, R3, 0x1c0, RZ, 0xc0, !PT ;  /* 0x000001c003007812 */ /* 0x000fe400078ec0ff */
[----:B------:R-:W-:Y:S01]  /*1350*/  ISETP.GE.AND P0, PT, R18, UR4, PT ;  /* 0x0000000412007c0c */ /* 0x000fe2000bf06270 */
[----:B------:R-:W1:Y:S01]  /*1360*/  SHFL.IDX PT, R5, R20, RZ, 0x181f ;  /* 0x00181fff14057589 */ /* 0x000e6200000e0000 */
[----:B------:R-:W-:-:S02]  /*1370*/  SHF.R.U32.HI R3, RZ, 0x3, R0 ;  /* 0x00000003ff037819 */ /* 0x000fc40000011600 */
[----:B------:R-:W-:Y:S02]  /*1380*/  LOP3.LUT R0, R0, 0x38, R2, 0xf8, !PT ;  /* 0x0000003800007812 */ /* 0x000fe400078ef802 */
[----:B------:R-:W-:Y:S02]  /*1390*/  IADD3 R12, R2, 0x40, RZ ;  /* 0x00000040020c7810 */ /* 0x000fe40007ffe0ff */
[----:B------:R-:W-:Y:S01]  /*13a0*/  LOP3.LUT R0, R0, R3, RZ, 0x3c, !PT ;  /* 0x0000000300007212 */ /* 0x000fe200078e3cff */
[----:B------:R-:W-:Y:S01]  /*13b0*/  IMAD.SHL.U32 R3, R6, 0x8, RZ ;  /* 0x0000000806037824 */ /* 0x000fe200078e00ff */
[----:B------:R-:W-:Y:S02]  /*13c0*/  IADD3 R6, R18, 0x40, RZ ;  /* 0x0000004012067810 */ /* 0x000fe40007ffe0ff */
[----:B------:R-:W-:Y:S02]  /*13d0*/  IADD3 R22, R2, 0xc0, RZ ;  /* 0x000000c002167810 */ /* 0x000fe40007ffe0ff */
[----:B------:R-:W-:-:S02]  /*13e0*/  LOP3.LUT R14, R0, 0xfffffe00, R3, 0xf8, !PT ;  /* 0xfffffe00000e7812 */ /* 0x000fc400078ef803 */
[----:B------:R-:W-:Y:S02]  /*13f0*/  IADD3 R0, R2, 0x80, RZ ;  /* 0x0000008002007810 */ /* 0x000fe40007ffe0ff */
[----:B------:R-:W-:Y:S01]  /*1400*/  @!P0 SHF.R.S32.HI R13, RZ, 0x1f, R12 ;  /* 0x0000001fff0d8819 */ /* 0x000fe2000001140c */
[----:B------:R-:W-:Y:S01]  /*1410*/  IMAD.SHL.U32 R76, R14, 0x2, RZ ;  /* 0x000000020e4c7824 */ /* 0x000fe200078e00ff */
[----:B------:R-:W-:Y:S02]  /*1420*/  ISETP.GE.AND P1, PT, R6, UR4, PT ;  /* 0x0000000406007c0c */ /* 0x000fe4000bf26270 */
[----:B------:R-:W-:Y:S02]  /*1430*/  @!P0 SHF.R.S32.HI R7, RZ, 0x1f, R0 ;  /* 0x0000001fff078819 */ /* 0x000fe40000011400 */
[----:B------:R-:W-:Y:S01]  /*1440*/  @!P0 SHF.R.S32.HI R6, RZ, 0x1f, R22 ;  /* 0x0000001fff068819 */ /* 0x000fe20000011416 */
[----:B------:R-:W-:Y:S01]  /*1450*/  STL [R1+0x4], R76 ;  /* 0x0000044c01007387 */ /* 0x000fe20000100800 */
[----:B------:R-:W-:-:S02]  /*1460*/  SHF.R.S32.HI R3, RZ, 0x1f, R2 ;  /* 0x0000001fff037819 */ /* 0x000fc40000011402 */
[----:B------:R-:W-:Y:S02]  /*1470*/  @!P0 LEA.HI R16, R13, R12, RZ, 0x3 ;  /* 0x0000000c0d108211 */ /* 0x000fe400078f18ff */
[----:B------:R-:W-:Y:S02]  /*1480*/  @!P0 LEA.HI R13, R7, R0, RZ, 0x3 ;  /* 0x00000000070d8211 */ /* 0x000fe400078f18ff */
[----:B------:R-:W-:Y:S02]  /*1490*/  @!P0 LEA.HI R7, R6, R22, RZ, 0x3 ;  /* 0x0000001606078211 */ /* 0x000fe400078f18ff */
[----:B------:R-:W-:Y:S01]  /*14a0*/  ISETP.GE.AND P5, PT, R12, c[0x0][0x198], PT ;  /* 0x000066000c007a0c */ /* 0x000fe20003fa6270 */
[----:B------:R-:W4:Y:S01]  /*14b0*/  SHFL.IDX PT, R6, R19, 0x1, 0x181f ;  /* 0x00381f0013067f89 */ /* 0x000f2200000e0000 */
[----:B------:R-:W-:Y:S02]  /*14c0*/  ISETP.GE.AND P6, PT, R0, c[0x0][0x198], PT ;  /* 0x0000660000007a0c */ /* 0x000fe40003fc6270 */
[----:B------:R-:W-:-:S02]  /*14d0*/  @!P0 LOP3.LUT R16, R16, 0xfffffff8, RZ, 0xc0, !PT ;  /* 0xfffffff810108812 */ /* 0x000fc400078ec0ff */
[----:B------:R-:W-:Y:S02]  /*14e0*/  @!P0 LOP3.LUT R14, R13, 0xfffffff8, RZ, 0xc0, !PT ;  /* 0xfffffff80d0e8812 */ /* 0x000fe400078ec0ff */
[----:B------:R-:W-:Y:S01]  /*14f0*/  @!P0 LOP3.LUT R13, R7, 0xfffffff8, RZ, 0xc0, !PT ;  /* 0xfffffff8070d8812 */ /* 0x000fe200078ec0ff */
[--C-:B-1----:R-:W-:Y:S01]  /*1500*/  @!P0 IMAD.WIDE R16, R16, 0x2, R4.reuse ;  /* 0x0000000210108825 */ /* 0x102fe200078e0204 */
[----:B------:R-:W1:Y:S01]  /*1510*/  SHFL.IDX PT, R7, R20, 0x1, 0x181f ;  /* 0x00381f0014077f89 */ /* 0x000e6200000e0000 */
[----:B------:R-:W-:Y:S02]  /*1520*/  IADD3 R18, R18, 0x60, RZ ;  /* 0x0000006012127810 */ /* 0x000fe40007ffe0ff */
[----:B------:R-:W-:Y:S01]  /*1530*/  @!P0 IMAD.WIDE R14, R14, 0x2, R4 ;  /* 0x000000020e0e8825 */ /* 0x000fe200078e0204 */
[----:B--2---:R-:W-:Y:S02]  /*1540*/  LOP3.LUT R133, R133, 0xfffffffe, RZ, 0xc0, !PT ;  /* 0xfffffffe85857812 */ /* 0x004fe400078ec0ff */
[----:B---3--:R-:W-:Y:S01]  /*1550*/  @P3 SHF.R.S32.HI R9, RZ, 0x1f, R8 ;  /* 0x0000001fff093819 */ /* 0x008fe20000011408 */
[----:B------:R-:W-:Y:S01]  /*1560*/  @!P3 IMAD.MOV.U32 R9, RZ, RZ, R10 ;  /* 0x000000ffff09b224 */ /* 0x000fe200078e000a */
[C---:B------:R-:W-:Y:S01]  /*1570*/  @!P0 LEA R10, P4, R2.reuse, R4, 0x1 ;  /* 0x00000004020a8211 */ /* 0x040fe200078808ff */
[----:B------:R-:W-:Y:S01]  /*1580*/  @!P3 IMAD.MOV.U32 R8, RZ, RZ, R11 ;  /* 0x000000ffff08b224 */ /* 0x000fe200078e000b */
[----:B------:R-:W-:-:S02]  /*1590*/  ISETP.GE.AND P3, PT, R2, c[0x0][0x198], PT ;  /* 0x0000660002007a0c */ /* 0x000fc40003f66270 */
[----:B------:R-:W-:Y:S01]  /*15a0*/  @!P0 LEA.HI.X R11, R2, R5, R3, 0x1, P4 ;  /* 0x00000005020b8211 */ /* 0x000fe200020f0c03 */
[----:B------:R-:W-:Y:S01]  /*15b0*/  @!P0 IMAD.WIDE R4, R13, 0x2, R4 ;  /* 0x000000020d048825 */ /* 0x000fe200078e0204 */
[----:B------:R-:W-:-:S09]  /*15c0*/  ISETP.GE.AND P4, PT, R22, c[0x0][0x198], PT ;  /* 0x0000660016007a0c */ /* 0x000fd20003f86270 */
[----:B------:R2:W-:Y:S04]  /*15d0*/  @!P0 LDGSTS.E.BYPASS.LTC128B.128 [R76+0x100], [R10.64], !P3 ;  /* 0x001000000a4c8fae */ /* 0x0005e8000d901d50 */
[----:B------:R3:W-:Y:S04]  /*15e0*/  @!P0 LDGSTS.E.BYPASS.LTC128B.128 [R76+0x4100], [R16.64], !P5 ;  /* 0x04100000104c8fae */ /* 0x0007e8000e901d50 */
[----:B------:R5:W-:Y:S04]  /*15f0*/  @!P0 LDGSTS.E.BYPASS.LTC128B.128 [R76+0x8100], [R14.64], !P6 ;  /* 0x081000000e4c8fae */ /* 0x000be8000f101d50 */
[----:B------:R1:W-:Y:S01]  /*1600*/  @!P0 LDGSTS.E.BYPASS.LTC128B.128 [R76+0xc100], [R4.64], !P4 ;  /* 0x0c100000044c8fae */ /* 0x0003e2000e101d50 */
[----:B--2---:R-:W-:-:S04]  /*1610*/  @!P2 SHF.R.S32.HI R10, RZ, 0x1f, R12 ;  /* 0x0000001fff0aa819 */ /* 0x004fc8000001140c */
[----:B------:R-:W-:-:S04]  /*1620*/  @!P2 LEA.HI R10, R10, R12, RZ, 0x3 ;  /* 0x0000000c0a0aa211 */ /* 0x000fc800078f18ff */
[----:B---3--:R-:W-:Y:S02]  /*1630*/  @!P2 LOP3.LUT R16, R10, 0xfffffff8, RZ, 0xc0, !PT ;  /* 0xfffffff80a10a812 */ /* 0x008fe400078ec0ff */
[----:B----4-:R-:W-:Y:S02]  /*1640*/  @!P2 LEA R10, P0, R2, R6, 0x1 ;  /* 0x00000006020aa211 */ /* 0x010fe400078008ff */
[----:B-1----:R-:W-:Y:S01]  /*1650*/  @!P2 SHF.R.S32.HI R5, RZ, 0x1f, R0 ;  /* 0x0000001fff05a819 */ /* 0x002fe20000011400 */
[----:B------:R-:W-:Y:S01]  /*1660*/  @!P2 IMAD.WIDE R16, R16, 0x2, R6 ;  /* 0x000000021010a825 */ /* 0x000fe200078e0206 */
[----:B------:R-:W-:Y:S02]  /*1670*/  @!P2 SHF.R.S32.HI R4, RZ, 0x1f, R22 ;  /* 0x0000001fff04a819 */ /* 0x000fe40000011416 */
[----:B-----5:R-:W-:Y:S02]  /*1680*/  @!P2 LEA.HI R14, R5, R0, RZ, 0x3 ;  /* 0x00000000050ea211 */ /* 0x020fe400078f18ff */
[----:B------:R-:W-:-:S02]  /*1690*/  @!P2 LEA.HI R5, R4, R22, RZ, 0x3 ;  /* 0x000000160405a211 */ /* 0x000fc400078f18ff */
[----:B------:R-:W-:Y:S01]  /*16a0*/  SHFL.IDX PT, R4, R19, 0x2, 0x181f ;  /* 0x00581f0013047f89 */ /* 0x000fe200000e0000 */
[----:B------:R-:W-:Y:S02]  /*16b0*/  @!P2 LOP3.LUT R14, R14, 0xfffffff8, RZ, 0xc0, !PT ;  /* 0xfffffff80e0ea812 */ /* 0x000fe400078ec0ff */
[----:B------:R-:W-:Y:S02]  /*16c0*/  @!P2 LOP3.LUT R13, R5, 0xfffffff8, RZ, 0xc0, !PT ;  /* 0xfffffff8050da812 */ /* 0x000fe400078ec0ff */
[----:B------:R-:W1:Y:S01]  /*16d0*/  SHFL.IDX PT, R5, R20, 0x2, 0x181f ;  /* 0x00581f0014057f89 */ /* 0x000e6200000e0000 */
[----:B------:R-:W-:Y:S01]  /*16e0*/  @!P2 LEA.HI.X R11, R2, R7, R3, 0x1, P0 ;  /* 0x00000007020ba211 */ /* 0x000fe200000f0c03 */
[--C-:B------:R-:W-:Y:S01]  /*16f0*/  @!P2 IMAD.WIDE R14, R14, 0x2, R6.reuse ;  /* 0x000000020e0ea825 */ /* 0x100fe200078e0206 */
[----:B------:R-:W-:Y:S01]  /*1700*/  ISETP.GE.AND P0, PT, R18, UR4, PT ;  /* 0x0000000412007c0c */ /* 0x000fe2000bf06270 */
[----:B------:R-:W-:Y:S02]  /*1710*/  ULDC.64 UR4, c[0x0][0x1e8] ;  /* 0x00007a0000047ab9 */ /* 0x000fe40000000a00 */
[----:B------:R-:W-:Y:S01]  /*1720*/  @!P2 IMAD.WIDE R6, R13, 0x2, R6 ;  /* 0x000000020d06a825 */ /* 0x000fe200078e0206 */
[----:B------:R2:W-:Y:S01]  /*1730*/  @!P2 LDGSTS.E.BYPASS.LTC128B.128 [R76+0x1100], [R10.64], !P3 ;  /* 0x011000000a4cafae */ /* 0x0005e2000d901d50 */
[----:B------:R-:W-:Y:S01]  /*1740*/  @!P1 SHF.R.S32.HI R13, RZ, 0x1f, R0 ;  /* 0x0000001fff0d9819 */ /* 0x000fe20000011400 */
[----:B------:R-:W-:-:S02]  /*1750*/  UIMAD UR4, UR6, UR4, URZ ;  /* 0x00000004060472a4 */ /* 0x000fc4000f8e023f */
[----:B------:R3:W-:Y:S01]  /*1760*/  @!P2 LDGSTS.E.BYPASS.LTC128B.128 [R76+0x5100], [R16.64], !P5 ;  /* 0x05100000104cafae */ /* 0x0007e2000e901d50 */
[----:B------:R-:W-:Y:S01]  /*1770*/  @!P1 LEA.HI R13, R13, R0, RZ, 0x3 ;  /* 0x000000000d0d9211 */ /* 0x000fe200078f18ff */
[----:B------:R-:W-:Y:S02]  /*1780*/  UIMAD UR15, UR12, UR5, UR4 ;  /* 0x000000050c0f72a4 */ /* 0x000fe4000f8e0204 */
[----:B------:R4:W-:Y:S01]  /*1790*/  @!P2 LDGSTS.E.BYPASS.LTC128B.128 [R76+0x9100], [R14.64], !P6 ;  /* 0x091000000e4cafae */ /* 0x0009e2000f101d50 */
[----:B------:R-:W-:Y:S01]  /*17a0*/  ISETP.GE.AND P6, PT, R2, c[0x0][0x1d4], PT ;  /* 0x0000750002007a0c */ /* 0x000fe20003fc6270 */
[----:B------:R-:W-:Y:S02]  /*17b0*/  ULDC.64 UR4, c[0x0][0x210] ;  /* 0x0000840000047ab9 */ /* 0x000fe40000000a00 */
[----:B------:R5:W-:Y:S01]  /*17c0*/  @!P2 LDGSTS.E.BYPASS.LTC128B.128 [R76+0xd100], [R6.64], !P4 ;  /* 0x0d100000064cafae */ /* 0x000be2000e101d50 */
[----:B------:R-:W-:-:S03]  /*17d0*/  UIMAD UR4, UR6, UR4, URZ ;  /* 0x00000004060472a4 */ /* 0x000fc6000f8e023f */
[----:B------:R-:W-:Y:S02]  /*17e0*/  ULDC.64 UR6, c[0x0][0x1e0] ;  /* 0x0000780000067ab9 */ /* 0x000fe40000000a00 */
[----:B------:R-:W-:Y:S02]  /*17f0*/  UIMAD.WIDE.U32 UR26, UR21, UR6, URZ ;  /* 0x00000006151a72a5 */ /* 0x000fe4000f8e003f */
[----:B------:R-:W-:Y:S02]  /*1800*/  UIMAD UR21, UR21, UR7, URZ ;  /* 0x00000007151572a4 */ /* 0x000fe4000f8e023f */
[----:B------:R-:W-:Y:S02]  /*1810*/  UIMAD UR22, UR12, UR5, UR4 ;  /* 0x000000050c1672a4 */ /* 0x000fe4000f8e0204 */
[----:B------:R-:W-:Y:S02]  /*1820*/  UIADD3 UR21, UR27, UR21, URZ ;  /* 0x000000151b157290 */ /* 0x000fe4000fffe03f */
[----:B------:R-:W-:Y:S01]  /*1830*/  ULDC.64 UR4, c[0x0][0x208] ;  /* 0x0000820000047ab9 */ /* 0x000fe20000000a00 */
[----:B--2---:R-:W2:Y:S01]  /*1840*/  SHFL.IDX PT, R10, R19, 0x3, 0x181f ;  /* 0x00781f00130a7f89 */ /* 0x004ea200000e0000 */
[----:B------:R-:W-:-:S03]  /*1850*/  UIMAD.WIDE.U32 UR24, UR20, UR4, URZ ;  /* 0x00000004141872a5 */ /* 0x000fc6000f8e003f */
[----:B------:R-:W2:Y:S01]  /*1860*/  SHFL.IDX PT, R11, R20, 0x3, 0x181f ;  /* 0x00781f00140b7f89 */ /* 0x000ea200000e0000 */
[----:B----4-:R-:W-:Y:S02]  /*1870*/  @!P1 LOP3.LUT R14, R13, 0xfffffff8, RZ, 0xc0, !PT ;  /* 0xfffffff80d0e9812 */ /* 0x010fe400078ec0ff */
[----:B-----5:R-:W-:-:S03]  /*1880*/  @!P1 SHF.R.S32.HI R6, RZ, 0x1f, R12 ;  /* 0x0000001fff069819 */ /* 0x020fc6000001140c */
[----:B-1----:R-:W-:Y:S01]  /*1890*/  @!P1 IMAD.WIDE R14, R14, 0x2, R4 ;  /* 0x000000020e0e9825 */ /* 0x002fe200078e0204 */
[----:B------:R-:W-:Y:S02]  /*18a0*/  @!P1 SHF.R.S32.HI R7, RZ, 0x1f, R22 ;  /* 0x0000001fff079819 */ /* 0x000fe40000011416 */
[----:B------:R-:W-:Y:S02]  /*18b0*/  @!P1 LEA.HI R6, R6, R12, RZ, 0x3 ;  /* 0x0000000c06069211 */ /* 0x000fe400078f18ff */
[----:B------:R-:W-:Y:S02]  /*18c0*/  @!P1 LEA.HI R7, R7, R22, RZ, 0x3 ;  /* 0x0000001607079211 */ /* 0x000fe400078f18ff */
[----:B---3--:R-:W-:Y:S02]  /*18d0*/  @!P1 LOP3.LUT R16, R6, 0xfffffff8, RZ, 0xc0, !PT ;  /* 0xfffffff806109812 */ /* 0x008fe400078ec0ff */
[----:B------:R-:W-:Y:S02]  /*18e0*/  @!P1 LEA R6, P2, R2, R4, 0x1 ;  /* 0x0000000402069211 */ /* 0x000fe400078408ff */
[----:B------:R-:W-:Y:S01]  /*18f0*/  @!P1 LOP3.LUT R13, R7, 0xfffffff8, RZ, 0xc0, !PT ;  /* 0xfffffff8070d9812 */ /* 0x000fe200078ec0ff */
[----:B------:R-:W-:Y:S01]  /*1900*/  @!P1 IMAD.WIDE R16, R16, 0x2, R4 ;  /* 0x0000000210109825 */ /* 0x000fe200078e0204 */
[----:B------:R-:W-:-:S02]  /*1910*/  @!P1 LEA.HI.X R7, R2, R5, R3, 0x1, P2 ;  /* 0x0000000502079211 */ /* 0x000fc400010f0c03 */
[----:B------:R-:W-:Y:S01]  /*1920*/  ISETP.GE.AND P2, PT, R0, c[0x0][0x198], PT ;  /* 0x0000660000007a0c */ /* 0x000fe20003f46270 */
[----:B------:R-:W-:Y:S01]  /*1930*/  @!P1 IMAD.WIDE R4, R13, 0x2, R4 ;  /* 0x000000020d049825 */ /* 0x000fe200078e0204 */
[----:B------:R-:W-:Y:S01]  /*1940*/  SHF.R.S32.HI R13, RZ, 0x1f, R77 ;  /* 0x0000001fff0d7819 */ /* 0x000fe2000001144d */
[----:B------:R1:W-:Y:S04]  /*1950*/  @!P1 LDGSTS.E.BYPASS.LTC128B.128 [R76+0x2100], [R6.64], !P3 ;  /* 0x02100000064c9fae */ /* 0x0003e8000d901d50 */
[----:B------:R3:W-:Y:S01]  /*1960*/  @!P1 LDGSTS.E.BYPASS.LTC128B.128 [R76+0x6100], [R16.64], !P5 ;  /* 0x06100000104c9fae */ /* 0x0007e2000e901d50 */
[----:B------:R-:W-:-:S05]  /*1970*/  ISETP.GE.AND P5, PT, R12, c[0x0][0x1d4], PT ;  /* 0x000075000c007a0c */ /* 0x000fca0003fa6270 */
[----:B------:R4:W-:Y:S04]  /*1980*/  @!P1 LDGSTS.E.BYPASS.LTC128B.128 [R76+0xa100], [R14.64], !P2 ;  /* 0x0a1000000e4c9fae */ /* 0x0009e8000d101d50 */
[----:B------:R2:W-:Y:S04]  /*1990*/  @!P1 LDGSTS.E.BYPASS.LTC128B.128 [R76+0xe100], [R4.64], !P4 ;  /* 0x0e100000044c9fae */ /* 0x0005e8000e101d50 */
[----:B------:R-:W-:Y:S02]  /*19a0*/  @P5 LOP3.LUT R133, R133, 0x1, RZ, 0xfc, !PT ;  /* 0x0000000185855812 */ /* 0x000fe400078efcff */
[----:B------:R-:W-:-:S03]  /*19b0*/  ISETP.GE.AND P5, PT, R0, c[0x0][0x1d4], PT ;  /* 0x0000750000007a0c */ /* 0x000fc60003fa6270 */
[----:B------:R-:W-:Y:S01]  /*19c0*/  STL [R1+0x28], R133 ;  /* 0x0000288501007387 */ /* 0x000fe20000100800 */
[----:B-1----:R-:W-:Y:S01]  /*19d0*/  @!P0 SHF.R.S32.HI R6, RZ, 0x1f, R12 ;  /* 0x0000001fff068819 */ /* 0x002fe2000001140c */
[----:B------:R-:W-:-:S04]  /*19e0*/  IMAD R7, R13, c[0x0][0x1e0], RZ ;  /* 0x000078000d077a24 */ /* 0x000fc800078e02ff */
[----:B------:R-:W-:Y:S01]  /*19f0*/  IMAD R7, R77, c[0x0][0x1e4], R7 ;  /* 0x000079004d077a24 */ /* 0x000fe200078e0207 */
[----:B----4-:R-:W-:Y:S01]  /*1a00*/  @!P0 LEA.HI R14, R6, R12, RZ, 0x3 ;  /* 0x0000000c060e8211 */ /* 0x010fe200078f18ff */
[----:B------:R-:W-:Y:S01]  /*1a10*/  IMAD R6, R13, c[0x0][0x208], RZ ;  /* 0x000082000d067a24 */ /* 0x000fe200078e02ff */
[----:B--2---:R-:W-:-:S03]  /*1a20*/  @!P0 LEA R4, P1, R2, R10, 0x1 ;  /* 0x0000000a02048211 */ /* 0x004fc600078208ff */
[----:B------:R-:W-:Y:S01]  /*1a30*/  IMAD R13, R77, c[0x0][0x20c], R6 ;  /* 0x000083004d0d7a24 */ /* 0x000fe200078e0206 */
[----:B------:R-:W-:Y:S02]  /*1a40*/  @!P0 SHF.R.S32.HI R6, RZ, 0x1f, R0 ;  /* 0x0000001fff068819 */ /* 0x000fe40000011400 */
[----:B------:R-:W-:Y:S02]  /*1a50*/  @!P0 LEA.HI.X R5, R2, R11, R3, 0x1, P1 ;  /* 0x0000000b02058211 */ /* 0x000fe400008f0c03 */
[----:B------:R-:W-:Y:S01]  /*1a60*/  @!P0 LEA.HI R6, R6, R0, RZ, 0x3 ;  /* 0x0000000006068211 */ /* 0x000fe200078f18ff */
[----:B------:R-:W-:Y:S01]  /*1a70*/  IMAD.U32 R0, RZ, RZ, UR12 ;  /* 0x0000000cff007e24 */ /* 0x000fe2000f8e00ff */
[----:B------:R-:W-:Y:S01]  /*1a80*/  ISETP.GE.AND P1, PT, R12, c[0x0][0x198], PT ;  /* 0x000066000c007a0c */ /* 0x000fe20003f26270 */
[----:B------:R1:W-:Y:S01]  /*1a90*/  @!P0 LDGSTS.E.BYPASS.LTC128B.128 [R76+0x3100], [R4.64], !P3 ;  /* 0x03100000044c8fae */ /* 0x0003e2000d901d50 */
[----:B------:R-:W-:Y:S02]  /*1aa0*/  @!P0 LOP3.LUT R14, R14, 0xfffffff8, RZ, 0xc0, !PT ;  /* 0xfffffff80e0e8812 */ /* 0x000fe400078ec0ff */
[----:B------:R-:W-:-:S02]  /*1ab0*/  @!P0 LOP3.LUT R6, R6, 0xfffffff8, RZ, 0xc0, !PT ;  /* 0xfffffff806068812 */ /* 0x000fc400078ec0ff */
[----:B------:R-:W-:Y:S01]  /*1ac0*/  LOP3.LUT P3, RZ, R133, 0x1, RZ, 0xc0, !PT ;  /* 0x0000000185ff7812 */ /* 0x000fe2000786c0ff */
[----:B------:R-:W-:-:S06]  /*1ad0*/  @!P0 IMAD.WIDE R14, R14, 0x2, R10 ;  /* 0x000000020e0e8825 */ /* 0x000fcc00078e020a */
[----:B------:R2:W-:Y:S01]  /*1ae0*/  @!P0 LDGSTS.E.BYPASS.LTC128B.128 [R76+0x7100], [R14.64], !P1 ;  /* 0x071000000e4c8fae */ /* 0x0005e2000c901d50 */
[----:B-1----:R-:W-:-:S04]  /*1af0*/  IMAD.WIDE.U32 R4, R77, c[0x0][0x1e0], R2 ;  /* 0x000078004d047a25 */ /* 0x002fc800078e0002 */
[----:B------:R-:W-:-:S04]  /*1b00*/  IMAD.WIDE.U32 R2, R77, c[0x0][0x208], R2 ;  /* 0x000082004d027a25 */ /* 0x000fc800078e0002 */
[----:B------:R-:W-:Y:S02]  /*1b10*/  IMAD.IADD R5, R5, 0x1, R7 ;  /* 0x0000000105057824 */ /* 0x000fe400078e0207 */
[----:B------:R-:W-:Y:S02]  /*1b20*/  IMAD.IADD R3, R3, 0x1, R13 ;  /* 0x0000000103037824 */ /* 0x000fe400078e020d */
[----:B------:R-:W-:-:S04]  /*1b30*/  @!P0 IMAD.WIDE R6, R6, 0x2, R10 ;  /* 0x0000000206068825 */ /* 0x000fc800078e020a */
[C---:B------:R-:W-:Y:S01]  /*1b40*/  IMAD.WIDE.U32 R4, R0.reuse, c[0x0][0x1e8], R4 ;  /* 0x00007a0000047a25 */ /* 0x040fe200078e0004 */
[----:B------:R1:W-:Y:S03]  /*1b50*/  @!P0 LDGSTS.E.BYPASS.LTC128B.128 [R76+0xb100], [R6.64], !P2 ;  /* 0x0b100000064c8fae */ /* 0x0003e6000d101d50 */
[----:B------:R-:W-:Y:S01]  /*1b60*/  IMAD.WIDE.U32 R2, R0, c[0x0][0x210], R2 ;  /* 0x0000840000027a25 */ /* 0x000fe200078e0002 */
[----:B------:R-:W-:Y:S02]  /*1b70*/  IADD3 R0, -R77, UR23, RZ ;  /* 0x000000174d007c10 */ /* 0x000fe4000fffe1ff */
[----:B------:R-:W-:Y:S01]  /*1b80*/  IADD3 R5, R5, UR15, RZ ;  /* 0x0000000f05057c10 */ /* 0x000fe2000fffe0ff */
[----:B------:R-:W-:Y:S01]  /*1b90*/  USHF.R.S32.HI UR15, URZ, 0x1f, UR20 ;  /* 0x0000001f3f0f7899 */ /* 0x000fe20008011414 */
[C---:B------:R-:W-:Y:S02]  /*1ba0*/  ISETP.GE.AND P2, PT, R0.reuse, 0x1, PT ;  /* 0x000000010000780c */ /* 0x040fe40003f46270 */
[----:B------:R-:W-:Y:S01]  /*1bb0*/  ISETP.GE.AND P1, PT, R0, 0x21, PT ;  /* 0x000000210000780c */ /* 0x000fe20003f26270 */
[----:B------:R-:W-:Y:S01]  /*1bc0*/  IMAD.WIDE.U32 R80, R8, c[0x0][0x1f0], R4 ;  /* 0x00007c0008507a25 */ /* 0x000fe200078e0004 */
[----:B------:R-:W-:Y:S01]  /*1bd0*/  IADD3 R3, R3, UR22, RZ ;  /* 0x0000001603037c10 */ /* 0x000fe2000fffe0ff */
[----:B------:R-:W-:-:S02]  /*1be0*/  UIMAD UR22, UR21, UR20, URZ ;  /* 0x00000014151672a4 */ /* 0x000fc4000f8e023f */
[----:B------:R-:W-:Y:S01]  /*1bf0*/  IMAD.U32 R4, RZ, RZ, UR26 ;  /* 0x0000001aff047e24 */ /* 0x000fe2000f8e00ff */
[----:B------:R-:W-:Y:S01]  /*1c00*/  UIMAD UR4, UR15, UR4, URZ ;  /* 0x000000040f0472a4 */ /* 0x000fe2000f8e023f */
[----:B------:R-:W-:Y:S01]  /*1c10*/  IMAD.MOV.U32 R78, RZ, RZ, R80 ;  /* 0x000000ffff4e7224 */ /* 0x000fe200078e0050 */
[----:B------:R-:W-:Y:S01]  /*1c20*/  UIMAD UR22, UR15, UR26, UR22 ;  /* 0x0000001a0f1672a4 */ /* 0x000fe2000f8e0216 */
[----:B------:R-:W-:Y:S01]  /*1c30*/  IMAD.WIDE.U32 R26, R8, c[0x0][0x218], R2 ;  /* 0x00008600081a7a25 */ /* 0x000fe200078e0002 */
[----:B------:R-:W-:Y:S01]  /*1c40*/  USHF.L.U32 UR15, UR6, 0x5, URZ ;  /* 0x00000005060f7899 */ /* 0x000fe2000800063f */
[----:B------:R-:W-:Y:S01]  /*1c50*/  STL.64 [R1+0x38], R80 ;  /* 0x0000385001007387 */ /* 0x000fe20000100a00 */
[----:B------:R-:W-:Y:S01]  /*1c60*/  UIMAD UR4, UR20, UR5, UR4 ;  /* 0x00000005140472a4 */ /* 0x000fe2000f8e0204 */
[----:B------:R-:W-:Y:S02]  /*1c70*/  IMAD.U32 R5, RZ, RZ, UR27 ;  /* 0x0000001bff057e24 */ /* 0x000fe4000f8e00ff */
[----:B------:R-:W-:Y:S01]  /*1c80*/  UMOV UR5, 0x5 ;  /* 0x0000000500057882 */ /* 0x000fe20000000000 */
[----:B------:R-:W-:Y:S01]  /*1c90*/  IMAD.MOV.U32 R24, RZ, RZ, R26 ;  /* 0x000000ffff187224 */ /* 0x000fe200078e001a */
[----:B-1----:R-:W-:Y:S01]  /*1ca0*/  @!P0 SHF.R.S32.HI R6, RZ, 0x1f, R22 ;  /* 0x0000001fff068819 */ /* 0x002fe20000011416 */
[----:B------:R-:W-:Y:S01]  /*1cb0*/  USHF.L.U64.HI UR6, UR6, UR5, UR7 ;  /* 0x0000000506067299 */ /* 0x000fe20008010207 */
[----:B------:R-:W-:Y:S01]  /*1cc0*/  IMAD.U32 R7, RZ, RZ, UR25 ;  /* 0x00000019ff077e24 */ /* 0x000fe2000f8e00ff */
[----:B------:R-:W-:Y:S01]  /*1cd0*/  UIADD3 UR4, UR25, UR4, URZ ;  /* 0x0000000419047290 */ /* 0x000fe2000fffe03f */
[----:B------:R-:W-:Y:S01]  /*1ce0*/  @!P0 LEA.HI R0, R6, R22, RZ, 0x3 ;  /* 0x0000001606008211 */ /* 0x000fe200078f18ff */
[----:B------:R-:W-:-:S02]  /*1cf0*/  IMAD R6, R9, c[0x0][0x1f0], RZ ;  /* 0x00007c0009067a24 */ /* 0x000fc400078e02ff */
[----:B------:R-:W-:Y:S01]  /*1d00*/  UIMAD UR4, UR4, 0x30, URZ ;  /* 0x00000030040478a4 */ /* 0x000fe2000f8e023f */
[----:B------:R-:W-:Y:S01]  /*1d10*/  @!P0 LOP3.LUT R0, R0, 0xfffffff8, RZ, 0xc0, !PT ;  /* 0xfffffff800008812 */ /* 0x000fe200078ec0ff */
[----:B------:R-:W-:-:S04]  /*1d20*/  IMAD R6, R8, c[0x0][0x1f4], R6 ;  /* 0x00007d0008067a24 */ /* 0x000fc800078e0206 */
[----:B------:R-:W-:-:S04]  /*1d30*/  @!P0 IMAD.WIDE R10, R0, 0x2, R10 ;  /* 0x00000002000a8825 */ /* 0x000fc800078e020a */
[----:B------:R-:W-:Y:S01]  /*1d40*/  IMAD R0, R9, c[0x0][0x218], RZ ;  /* 0x0000860009007a24 */ /* 0x000fe200078e02ff */
[----:B------:R1:W-:Y:S01]  /*1d50*/  @!P0 LDGSTS.E.BYPASS.LTC128B.128 [R76+0xf100], [R10.64], !P4 ;  /* 0x0f1000000a4c8fae */ /* 0x0003e2000e101d50 */
[----:B------:R-:W-:Y:S01]  /*1d60*/  IMAD.IADD R79, R81, 0x1, R6 ;  /* 0x00000001514f7824 */ /* 0x000fe200078e0206 */
[----:B------:R-:W-:Y:S01]  /*1d70*/  ISETP.GE.AND P4, PT, R22, c[0x0][0x1d4], PT ;  /* 0x0000750016007a0c */ /* 0x000fe20003f86270 */
[----:B------:R-:W-:Y:S01]  /*1d80*/  IMAD R0, R8, c[0x0][0x21c], R0 ;  /* 0x0000870008007a24 */ /* 0x000fe200078e0200 */
[----:B------:R-:W0:Y:S01]  /*1d90*/  LDGDEPBAR ;  /* 0x00000000000079af */ /* 0x000e220000000000 */
[----:B------:R-:W-:-:S03]  /*1da0*/  IMAD.WIDE.U32 R2, R4, UR20, R78 ;  /* 0x0000001404027c25 */ /* 0x000fc6000f8e004e */
[----:B------:R-:W-:Y:S01]  /*1db0*/  STL.64 [R1+0x30], R78 ;  /* 0x0000304e01007387 */ /* 0x000fe20000100a00 */
[----:B------:R-:W-:Y:S01]  /*1dc0*/  IMAD.IADD R25, R27, 0x1, R0 ;  /* 0x000000011b197824 */ /* 0x000fe200078e0200 */
[----:B------:R-:W-:Y:S01]  /*1dd0*/  IADD3 R0, R3, UR22, RZ ;  /* 0x0000001603007c10 */ /* 0x000fe2000fffe0ff */
[----:B------:R-:W-:Y:S01]  /*1de0*/  IMAD.U32 R6, RZ, RZ, UR24 ;  /* 0x00000018ff067e24 */ /* 0x000fe2000f8e00ff */
[----:B------:R-:W-:Y:S01]  /*1df0*/  @P2 LEA R4, P0, R2, c[0x0][0x1c8], 0x1 ;  /* 0x0000720002042a11 */ /* 0x000fe200078008ff */
[----:B------:R-:W-:Y:S02]  /*1e00*/  STL.64 [R1+0x48], R26 ;  /* 0x0000481a01007387 */ /* 0x000fe40000100a00 */
[----:B------:R-:W-:Y:S01]  /*1e10*/  IMAD.WIDE.U32 R6, R6, 0x30, R24 ;  /* 0x0000003006067825 */ /* 0x000fe200078e0018 */
[C---:B------:R-:W-:Y:S01]  /*1e20*/  @P2 LEA.HI.X R5, R2.reuse, c[0x0][0x1cc], R0, 0x1, P0 ;  /* 0x0000730002052a11 */ /* 0x040fe200000f0c00 */
[----:B------:R-:W-:Y:S01]  /*1e30*/  STL.64 [R1+0x40], R24 ;  /* 0x0000401801007387 */ /* 0x000fe20000100a00 */
[----:B------:R-:W-:-:S03]  /*1e40*/  @P1 IADD3 R2, P0, R2, UR15, RZ ;  /* 0x0000000f02021c10 */ /* 0x000fc6000ff1e0ff */
[----:B------:R4:W-:Y:S01]  /*1e50*/  @P2 LDGSTS.E.BYPASS.LTC128B.128 [R76+0x10100], [R4.64], !P6 ;  /* 0x10100000044c2fae */ /* 0x0009e2000f101d50 */
[----:B------:R-:W-:Y:S02]  /*1e60*/  @P1 IADD3.X R0, R0, UR6, RZ, P0, !PT ;  /* 0x0000000600001c10 */ /* 0x000fe400087fe4ff */
[----:B------:R-:W-:Y:S01]  /*1e70*/  @P1 LEA R8, P0, R2, c[0x0][0x1c8], 0x1 ;  /* 0x0000720002081a11 */ /* 0x000fe200078008ff */
[----:B------:R4:W-:Y:S01]  /*1e80*/  @P2 LDGSTS.E.BYPASS.LTC128B.128 [R76+0x11900], [R4.64+0x80], !P3 ;  /* 0x11900080044c2fae */ /* 0x0009e2000d901d50 */
[----:B------:R-:W-:Y:S02]  /*1e90*/  ISETP.GT.AND P3, PT, R132, 0x7f, PT ;  /* 0x0000007f8400780c */ /* 0x000fe40003f64270 */
[----:B------:R-:W-:Y:S01]  /*1ea0*/  @P1 LEA.HI.X R9, R2, c[0x0][0x1cc], R0, 0x1, P0 ;  /* 0x0000730002091a11 */ /* 0x000fe200000f0c00 */
[----:B------:R4:W-:Y:S01]  /*1eb0*/  @P2 LDGSTS.E.BYPASS.LTC128B.128 [R76+0x13100], [R4.64+0x100], !P5 ;  /* 0x13100100044c2fae */ /* 0x0009e2000e901d50 */
[----:B------:R-:W-:Y:S02]  /*1ec0*/  IADD3 R0, R7, UR4, RZ ;  /* 0x0000000407007c10 */ /* 0x000fe4000fffe0ff */
[----:B------:R-:W-:Y:S01]  /*1ed0*/  LEA R12, P0, R6, c[0x0][0x1f8], 0x1 ;  /* 0x00007e00060c7a11 */ /* 0x000fe200078008ff */
[----:B------:R4:W-:Y:S01]  /*1ee0*/  @P2 LDGSTS.E.BYPASS.LTC128B.128 [R76+0x14900], [R4.64+0x180], !P4 ;  /* 0x14900180044c2fae */ /* 0x0009e2000e101d50 */
[----:B------:R-:W-:-:S02]  /*1ef0*/  LOP3.LUT P2, RZ, R133, 0x1, RZ, 0xc0, !PT ;  /* 0x0000000185ff7812 */ /* 0x000fc4000784c0ff */
[----:B------:R-:W-:Y:S01]  /*1f00*/  LEA.HI.X R13, R6, c[0x0][0x1fc], R0, 0x1, P0 ;  /* 0x00007f00060d7a11 */ /* 0x000fe200000f0c00 */
[----:B------:R-:W-:Y:S01]  /*1f10*/  IMAD.SHL.U32 R6, R77, 0x8, RZ ;  /* 0x000000084d067824 */ /* 0x000fe200078e00ff */
[----:B------:R5:W-:Y:S01]  /*1f20*/  @P1 LDGSTS.E.BYPASS.LTC128B.128 [R76+0x11100], [R8.64], !P6 ;  /* 0x11100000084c1fae */ /* 0x000be2000f101d50 */
[----:B------:R-:W-:Y:S01]  /*1f30*/  @!P3 IMAD.MOV.U32 R7, RZ, RZ, c[0x0][0x208] ;  /* 0x00008200ff07b624 */ /* 0x000fe200078e00ff */
[----:B---3--:R-:W-:Y:S01]  /*1f40*/  P2R R16, PR, RZ, 0x8 ;  /* 0x00000008ff107803 */ /* 0x008fe20000000000 */
[----:B-1----:R-:W-:-:S03]  /*1f50*/  @!P3 IMAD.MOV.U32 R11, RZ, RZ, c[0x0][0x20c] ;  /* 0x00008300ff0bb624 */ /* 0x002fc600078e00ff */
[----:B--2---:R-:W-:-:S03]  /*1f60*/  @!P3 LEA R14, P0, R7, R12, 0x6 ;  /* 0x0000000c070eb211 */ /* 0x004fc600078030ff */
[----:B------:R5:W-:Y:S01]  /*1f70*/  @P1 LDGSTS.E.BYPASS.LTC128B.128 [R76+0x12900], [R8.64+0x80], !P2 ;  /* 0x12900080084c1fae */ /* 0x000be2000d101d50 */
[----:B------:R-:W-:Y:S02]  /*1f80*/  @!P3 LEA.HI.X R15, R7, R13, R11, 0x6, P0 ;  /* 0x0000000d070fb211 */ /* 0x000fe400000f340b */
[----:B------:R-:W-:Y:S01]  /*1f90*/  LOP3.LUT P0, RZ, R21, 0x2, RZ, 0xc0, !PT ;  /* 0x0000000215ff7812 */ /* 0x000fe2000780c0ff */
[----:B------:R5:W-:Y:S01]  /*1fa0*/  @P1 LDGSTS.E.BYPASS.LTC128B.128 [R76+0x14100], [R8.64+0x100], !P5 ;  /* 0x14100100084c1fae */ /* 0x000be2000e901d50 */
[----:B------:R-:W-:-:S03]  /*1fb0*/  SEL R7, RZ, 0x1, P6 ;  /* 0x00000001ff077807 */ /* 0x000fc60003000000 */
[----:B------:R5:W-:Y:S04]  /*1fc0*/  @P1 LDGSTS.E.BYPASS.LTC128B.128 [R76+0x15900], [R8.64+0x180], !P4 ;  /* 0x15900180084c1fae */ /* 0x000be8000e101d50 */
[----:B------:R-:W0:Y:S01]  /*1fd0*/  LDGDEPBAR ;  /* 0x00000000000079af */ /* 0x000e220000000000 */
[----:B----4-:R-:W-:-:S04]  /*1fe0*/  LEA.HI R4, R75, R132, RZ, 0x4 ;  /* 0x000000844b047211 */ /* 0x010fc800078f20ff */
[----:B------:R-:W-:Y:S02]  /*1ff0*/  LOP3.LUT R2, R4, 0xfffffff0, RZ, 0xc0, !PT ;  /* 0xfffffff004027812 */ /* 0x000fe400078ec0ff */
[----:B------:R-:W-:-:S03]  /*2000*/  SHF.R.S32.HI R3, RZ, 0x4, R4 ;  /* 0x00000004ff037819 */ /* 0x000fc60000011404 */
[----:B------:R-:W-:Y:S01]  /*2010*/  IMAD.IADD R0, R132, 0x1, -R2 ;  /* 0x0000000184007824 */ /* 0x000fe200078e0a02 */
[----:B------:R-:W-:Y:S01]  /*2020*/  LEA.HI R4, R4, R3, RZ, 0x1 ;  /* 0x0000000304047211 */ /* 0x000fe200078f08ff */
[----:B------:R-:W-:-:S03]  /*2030*/  IMAD.SHL.U32 R2, R21, 0x40, RZ ;  /* 0x0000004015027824 */ /* 0x000fc600078e00ff */
[----:B------:R-:W-:Y:S02]  /*2040*/  SHF.R.S32.HI R5, RZ, 0x1f, R0 ;  /* 0x0000001fff057819 */ /* 0x000fe40000011400 */
[----:B------:R-:W-:Y:S02]  /*2050*/  LOP3.LUT R2, R2, 0x1c0, RZ, 0xc0, !PT ;  /* 0x000001c002027812 */ /* 0x000fe400078ec0ff */
[----:B------:R-:W-:Y:S02]  /*2060*/  LEA.HI R10, R5, R0, RZ, 0x3 ;  /* 0x00000000050a7211 */ /* 0x000fe400078f18ff */
[----:B------:R-:W-:Y:S02]  /*2070*/  LOP3.LUT R4, R4, 0xfffffffe, RZ, 0xc0, !PT ;  /* 0xfffffffe04047812 */ /* 0x000fe400078ec0ff */
[----:B------:R-:W-:Y:S01]  /*2080*/  LOP3.LUT R5, R10, 0xfffffff8, RZ, 0xc0, !PT ;  /* 0xfffffff80a057812 */ /* 0x000fe200078ec0ff */
[----:B------:R-:W-:-:S04]  /*2090*/  DEPBAR.LE SB0, 0x1 ;  /* 0x000080400000791a */ /* 0x000fc80000000000 */
[----:B------:R-:W-:Y:S01]  /*20a0*/  LOP3.LUT R6, R2, 0x8, R6, 0xf8, !PT ;  /* 0x0000000802067812 */ /* 0x000fe200078ef806 */
[----:B------:R-:W-:Y:S01]  /*20b0*/  IMAD.IADD R3, R3, 0x1, -R4 ;  /* 0x0000000103037824 */ /* 0x000fe200078e0a04 */
[----:B------:R-:W-:Y:S01]  /*20c0*/  SHF.R.U32.HI R2, RZ, 0x3, R2 ;  /* 0x00000003ff027819 */ /* 0x000fe20000011602 */
[----:B------:R-:W-:Y:S01]  /*20d0*/  IMAD.IADD R4, R0, 0x1, -R5 ;  /* 0x0000000100047824 */ /* 0x000fe200078e0a05 */
[----:B------:R-:W-:Y:S02]  /*20e0*/  SEL R5, RZ, 0x4, P5 ;  /* 0x00000004ff057807 */ /* 0x000fe40002800000 */
[----:B------:R-:W-:Y:S01]  /*20f0*/  LOP3.LUT R0, R6, R2, RZ, 0x3c, !PT ;  /* 0x0000000206007212 */ /* 0x000fe200078e3cff */
[C---:B------:R-:W-:Y:S01]  /*2100*/  IMAD.SHL.U32 R2, R4.reuse, 0x40, RZ ;  /* 0x0000004004027824 */ /* 0x040fe200078e00ff */
[----:B------:R-:W-:Y:S01]  /*2110*/  SEL R6, RZ, 0x2, P2 ;  /* 0x00000002ff067807 */ /* 0x000fe20001000000 */
[----:B------:R-:W-:Y:S01]  /*2120*/  BAR.SYNC.DEFER_BLOCKING 0x0 ;  /* 0x0000000000007b1d */ /* 0x000fe20000010000 */
[----:B------:R-:W-:Y:S01]  /*2130*/  LOP3.LUT P1, RZ, R4, 0x4, RZ, 0xc0, !PT ;  /* 0x0000000404ff7812 */ /* 0x000fe2000782c0ff */
[C---:B------:R-:W-:Y:S01]  /*2140*/  IMAD R0, R3.reuse, 0x200, R0 ;  /* 0x0000020003007824 */ /* 0x040fe200078e0200 */
[----:B------:R-:W-:Y:S01]  /*2150*/  LOP3.LUT R2, R2, 0x1c0, RZ, 0xc0, !PT ;  /* 0x000001c002027812 */ /* 0x000fe200078ec0ff */
[----:B------:R-:W-:Y:S01]  /*2160*/  IMAD.SHL.U32 R3, R3, 0x8, RZ ;  /* 0x0000000803037824 */ /* 0x000fe200078e00ff */
[----:B------:R-:W-:Y:S01]  /*2170*/  IADD3 R5, R5, R6, R7 ;  /* 0x0000000605057210 */ /* 0x000fe20007ffe007 */
[----:B------:R-:W-:Y:S01]  /*2180*/  IMAD.SHL.U32 R135, R0, 0x2, RZ ;  /* 0x0000000200877824 */ /* 0x000fe200078e00ff */
[----:B------:R-:W-:-:S02]  /*2190*/  P2R R7, PR, RZ, 0x40 ;  /* 0x00000040ff077803 */ /* 0x000fc40000000000 */
[----:B------:R-:W-:Y:S02]  /*21a0*/  LOP3.LUT R3, R2, 0x8, R3, 0xf8, !PT ;  /* 0x0000000802037812 */ /* 0x000fe400078ef803 */
[----:B------:R-:W-:Y:S02]  /*21b0*/  SHF.R.U32.HI R2, RZ, 0x3, R2 ;  /* 0x00000003ff027819 */ /* 0x000fe40000011602 */
[----:B------:R-:W-:Y:S02]  /*21c0*/  IADD3 R0, R135, 0x10100, RZ ;  /* 0x0001010087007810 */ /* 0x000fe40007ffe0ff */
[----:B------:R-:W-:Y:S01]  /*21d0*/  LOP3.LUT R2, R3, R2, RZ, 0x3c, !PT ;  /* 0x0000000203027212 */ /* 0x000fe200078e3cff */
[----:B------:R-:W-:Y:S01]  /*21e0*/  IMAD.SHL.U32 R3, R10, 0x40, RZ ;  /* 0x000000400a037824 */ /* 0x000fe200078e00ff */
[----:B------:R-:W-:Y:S02]  /*21f0*/  IADD3 R242, R135, 0x10120, RZ ;  /* 0x0001012087f27810 */ /* 0x000fe40007ffe0ff */
[----:B------:R-:W-:-:S02]  /*2200*/  @P0 IADD3 R242, R0, -0x20, RZ ;  /* 0xffffffe000f20810 */ /* 0x000fc40007ffe0ff */
[----:B------:R-:W-:Y:S01]  /*2210*/  LOP3.LUT R3, R2, 0xfffffe00, R3, 0xf8, !PT ;  /* 0xfffffe0002037812 */ /* 0x000fe200078ef803 */
[----:B------:R-:W-:Y:S01]  /*2220*/  IMAD.MOV.U32 R2, RZ, RZ, 0x40 ;  /* 0x00000040ff027424 */ /* 0x000fe200078e00ff */
[----:B------:R-:W-:Y:S02]  /*2230*/  SEL R0, RZ, 0x8, P4 ;  /* 0x00000008ff007807 */ /* 0x000fe40002000000 */
[----:B------:R-:W-:Y:S01]  /*2240*/  LOP3.LUT P0, RZ, R4, 0x2, RZ, 0xc0, !PT ;  /* 0x0000000204ff7812 */ /* 0x000fe2000780c0ff */
[----:B------:R-:W-:Y:S01]  /*2250*/  IMAD.MOV.U32 R4, RZ, RZ, 0x10 ;  /* 0x00000010ff047424 */ /* 0x000fe200078e00ff */
[C---:B------:R-:W-:Y:S01]  /*2260*/  IADD3 R252, R242.reuse, 0x1000, RZ ;  /* 0x00001000f2fc7810 */ /* 0x040fe20007ffe0ff */
[----:B------:R-:W-:Y:S01]  /*2270*/  IMAD R220, R73, 0x400, R3 ;  /* 0x0000040049dc7824 */ /* 0x000fe200078e0203 */
[----:B------:R-:W-:Y:S01]  /*2280*/  IADD3 R251, R242, 0x1800, RZ ;  /* 0x00001800f2fb7810 */ /* 0x000fe20007ffe0ff */
[----:B------:R-:W-:Y:S01]  /*2290*/  IMAD.IADD R6, R0, 0x1, R5 ;  /* 0x0000000100067824 */ /* 0x000fe200078e0205 */
[----:B------:R-:W-:Y:S01]  /*22a0*/  SEL R4, R4, 0xfffffff0, !P0 ;  /* 0xfffffff004047807 */ /* 0x000fe20004000000 */
[----:B------:R-:W-:Y:S01]  /*22b0*/  IMAD.MOV.U32 R0, RZ, RZ, 0x20 ;  /* 0x00000020ff007424 */ /* 0x000fe200078e00ff */
[C---:B------:R-:W-:Y:S01]  /*22c0*/  LEA R228, R220.reuse, 0x100, 0x1 ;  /* 0x00000100dce47811 */ /* 0x040fe200078e08ff */
[----:B------:R-:W-:Y:S01]  /*22d0*/  IMAD.SHL.U32 R220, R220, 0x2, RZ ;  /* 0x00000002dcdc7824 */ /* 0x000fe200078e00ff */
[----:B------:R-:W-:-:S02]  /*22e0*/  IADD3 R5, R72, c[0x0][0x1d0], -R77 ;  /* 0x0000740048057a10 */ /* 0x000fc40007ffe84d */
[----:B------:R-:W-:Y:S01]  /*22f0*/  SEL R0, R0, 0xffffffe0, !P1 ;  /* 0xffffffe000007807 */ /* 0x000fe20004800000 */
[--C-:B------:R-:W-:Y:S01]  /*2300*/  IMAD R224, R4, 0x2, R228.reuse ;  /* 0x0000000204e07824 */ /* 0x100fe200078e02e4 */
[----:B------:R-:W-:Y:S01]  /*2310*/  LDSM.16.M88.4 R160, [R220+0x100] ;  /* 0x00010000dca0783b */ /* 0x000fe20000000200 */
[----:B------:R-:W-:Y:S02]  /*2320*/  LOP3.LUT P6, RZ, R6, 0x1, RZ, 0xc0, !PT ;  /* 0x0000000106ff7812 */ /* 0x000fe400078cc0ff */
[C---:B------:R-:W-:Y:S01]  /*2330*/  IMAD R228, R0.reuse, 0x2, R228 ;  /* 0x0000000200e47824 */ /* 0x040fe200078e02e4 */
[----:B------:R-:W-:Y:S01]  /*2340*/  LDSM.16.M88.4 R188, [R220+0x4100] ;  /* 0x00410000dcbc783b */ /* 0x000fe20000000200 */
[----:B------:R-:W-:Y:S01]  /*2350*/  IMAD R232, R0, 0x2, R224 ;  /* 0x0000000200e87824 */ /* 0x000fe200078e02e0 */
[----:B------:R-:W-:Y:S02]  /*2360*/  ISETP.LT.OR P0, PT, R5, 0x1, !P6 ;  /* 0x000000010500780c */ /* 0x000fe40007701670 */
[----:B------:R-:W-:Y:S01]  /*2370*/  LDSM.16.M88.4 R204, [R220+0x8100] ;  /* 0x00810000dccc783b */ /* 0x000fe20000000200 */
[----:B------:R-:W-:-:S02]  /*2380*/  LOP3.LUT P2, RZ, R6, 0x2, RZ, 0xc0, !PT ;  /* 0x0000000206ff7812 */ /* 0x000fc4000784c0ff */
[----:B------:R-:W-:Y:S01]  /*2390*/  LOP3.LUT P1, RZ, R6, 0x4, RZ, 0xc0, !PT ;  /* 0x0000000406ff7812 */ /* 0x000fe2000782c0ff */
[----:B------:R-:W-:Y:S01]  /*23a0*/  LDSM.16.M88.4 R164, [R224] ;  /* 0x00000000e0a4783b */ /* 0x000fe20000000200 */
[C---:B------:R-:W-:Y:S02]  /*23b0*/  IADD3 R250, R242.reuse, 0x2000, RZ ;  /* 0x00002000f2fa7810 */ /* 0x040fe40007ffe0ff */
[C---:B------:R-:W-:Y:S01]  /*23c0*/  IADD3 R249, R242.reuse, 0x2800, RZ ;  /* 0x00002800f2f97810 */ /* 0x040fe20007ffe0ff */
[----:B------:R-:W-:Y:S01]  /*23d0*/  LDSM.16.M88.4 R192, [R224+0x4000] ;  /* 0x00400000e0c0783b */ /* 0x000fe20000000200 */
[C---:B------:R-:W-:Y:S02]  /*23e0*/  IADD3 R248, R242.reuse, 0x3000, RZ ;  /* 0x00003000f2f87810 */ /* 0x040fe40007ffe0ff */
[C---:B------:R-:W-:Y:S01]  /*23f0*/  IADD3 R247, R242.reuse, 0x3800, RZ ;  /* 0x00003800f2f77810 */ /* 0x040fe20007ffe0ff */
[----:B------:R-:W-:Y:S01]  /*2400*/  LDSM.16.M88.4 R208, [R224+0x8000] ;  /* 0x00800000e0d0783b */ /* 0x000fe20000000200 */
[----:B------:R-:W-:-:S02]  /*2410*/  IADD3 R246, R242, 0x4000, RZ ;  /* 0x00004000f2f67810 */ /* 0x000fc40007ffe0ff */
[C---:B------:R-:W-:Y:S01]  /*2420*/  IADD3 R245, R242.reuse, 0x4800, RZ ;  /* 0x00004800f2f57810 */ /* 0x040fe20007ffe0ff */
[----:B------:R-:W-:Y:S01]  /*2430*/  LDSM.16.M88.4 R180, [R228] ;  /* 0x00000000e4b4783b */ /* 0x000fe20000000200 */
[C---:B------:R-:W-:Y:S02]  /*2440*/  IADD3 R244, R242.reuse, 0x5000, RZ ;  /* 0x00005000f2f47810 */ /* 0x040fe40007ffe0ff */
[----:B------:R-:W-:Y:S01]  /*2450*/  IADD3 R243, R242, 0x5800, RZ ;  /* 0x00005800f2f37810 */ /* 0x000fe20007ffe0ff */
        /* <DEDUP_REMOVED lines=12> */
[----:B-----5:R-:W1:Y:S04]  /*2520*/  LDSM.16.M88.4 R8, [R135+0x10100] ;  /* 0x010100008708783b */ /* 0x020e680000000200 */
[----:B------:R-:W2:Y:S04]  /*2530*/  LDSM.16.M88.4 R24, [R135+0x10900] ;  /* 0x010900008718783b */ /* 0x000ea80000000200 */
[----:B------:R-:W3:Y:S04]  /*2540*/  LDSM.16.M88.4 R28, [R135+0x11100] ;  /* 0x01110000871c783b */ /* 0x000ee80000000200 */
[----:B------:R-:W4:Y:S04]  /*2550*/  LDSM.16.M88.4 R44, [R242] ;  /* 0x00000000f22c783b */ /* 0x000f280000000200 */
[----:B------:R-:W5:Y:S04]  /*2560*/  LDSM.16.M88.4 R48, [R242+0x800] ;  /* 0x00080000f230783b */ /* 0x000f680000000200 */
[----:B------:R-:W3:Y:S04]  /*2570*/  LDSM.16.M88.4 R56, [R242+0x1000] ;  /* 0x00100000f238783b */ /* 0x000ee80000000200 */
[----:B------:R-:W-:Y:S01]  /*2580*/  @!PT LDS RZ, [RZ] ;  /* 0x00000000fffff984 */ /* 0x000fe20000000800 */
[----:B------:R-:W-:Y:S01]  /*2590*/  @!PT LDS RZ, [RZ] ;  /* 0x00000000fffff984 */ /* 0x000fe20000000800 */
[----:B------:R-:W-:Y:S01]  /*25a0*/  @!PT LDS RZ, [RZ] ;  /* 0x00000000fffff984 */ /* 0x000fe20000000800 */
[----:B------:R3:W-:Y:S01]  /*25b0*/  LDGSTS.E.BYPASS.LTC128B.128 [R76+0x100], [R12.64], !P0 ;  /* 0x001000000c4c7fae */ /* 0x0007e2000c101d50 */
[----:B------:R-:W-:-:S04]  /*25c0*/  LOP3.LUT P0, RZ, R21, 0x4, RZ, 0xc0, !PT ;  /* 0x0000000415ff7812 */ /* 0x000fc8000780c0ff */
[----:B------:R-:W-:Y:S02]  /*25d0*/  SEL R2, R2, 0xffffffc0, !P0 ;  /* 0xffffffc002027807 */ /* 0x000fe40004000000 */
[----:B------:R-:W-:-:S03]  /*25e0*/  ISETP.LT.OR P0, PT, R5, 0x1, !P2 ;  /* 0x000000010500780c */ /* 0x000fc60005701670 */
[--C-:B------:R-:W-:Y:S02]  /*25f0*/  IMAD.IADD R241, R135, 0x1, R2.reuse ;  /* 0x0000000187f17824 */ /* 0x100fe400078e0202 */
[----:B------:R-:W-:Y:S01]  /*2600*/  IMAD.IADD R238, R242, 0x1, R2 ;  /* 0x00000001f2ee7824 */ /* 0x000fe200078e0202 */
[C---:B-1----:R-:W-:Y:S07]  /*2610*/  HMMA.16816.F32 R20, R160.reuse, R10, RZ ;  /* 0x0000000aa014723c */ /* 0x042fee00000018ff */
[----:B------:R1:W-:Y:S01]  /*2620*/  LDGSTS.E.BYPASS.LTC128B.128 [R76+0x1900], [R12.64+0x80], !P0 ;  /* 0x019000800c4c7fae */ /* 0x0003e2000c101d50 */
[----:B------:R-:W-:Y:S01]  /*2630*/  ISETP.LT.OR P0, PT, R5, 0x1, !P1 ;  /* 0x000000010500780c */ /* 0x000fe20004f01670 */
[C---:B--2---:R-:W-:Y:S08]  /*2640*/  HMMA.16816.F32 R32, R160.reuse, R24, RZ ;  /* 0x00000018a020723c */ /* 0x044ff000000018ff */
[----:B------:R-:W-:Y:S04]  /*2650*/  HMMA.16816.F32 R36, R160, R26, RZ ;  /* 0x0000001aa024723c */ /* 0x000fe800000018ff */
[----:B------:R1:W-:Y:S01]  /*2660*/  LDGSTS.E.BYPASS.LTC128B.128 [R76+0x3100], [R12.64+0x100], !P0 ;  /* 0x031001000c4c7fae */ /* 0x0003e2000c101d50 */
[----:B------:R-:W-:-:S04]  /*2670*/  LOP3.LUT P0, RZ, R6, 0x8, RZ, 0xc0, !PT ;  /* 0x0000000806ff7812 */ /* 0x000fc8000780c0ff */
[----:B------:R-:W-:Y:S01]  /*2680*/  ISETP.LT.OR P3, PT, R5, 0x1, !P0 ;  /* 0x000000010500780c */ /* 0x000fe20004761670 */
[----:B---3--:R-:W-:Y:S08]  /*2690*/  HMMA.16816.F32 R40, R160, R28, RZ ;  /* 0x0000001ca028723c */ /* 0x008ff000000018ff */
[----:B----4-:R-:W-:Y:S04]  /*26a0*/  HMMA.16816.F32 R20, R164, R46, R20 ;  /* 0x0000002ea414723c */ /* 0x010fe80000001814 */
[----:B------:R1:W-:Y:S01]  /*26b0*/  LDGSTS.E.BYPASS.LTC128B.128 [R76+0x4900], [R12.64+0x180], !P3 ;  /* 0x049001800c4c7fae */ /* 0x0003e2000d901d50 */
[----:B------:R-:W-:-:S03]  /*26c0*/  ISETP.NE.AND P3, PT, R16, RZ, PT ;  /* 0x000000ff1000720c */ /* 0x000fc60003f65270 */
[C---:B------:R-:W-:Y:S08]  /*26d0*/  HMMA.16816.F32 R16, R160.reuse, R8, RZ ;  /* 0x00000008a010723c */ /* 0x040ff000000018ff */
[----:B------:R-:W-:Y:S02]  /*26e0*/  HMMA.16816.F32 R8, R160, R30, RZ ;  /* 0x0000001ea008723c */ /* 0x000fe400000018ff */
[----:B------:R-:W-:-:S02]  /*26f0*/  @!P3 ISETP.LT.OR P6, PT, R5, 0x21, !P6 ;  /* 0x000000210500b80c */ /* 0x000fc400077c1670 */
[C---:B------:R-:W-:Y:S02]  /*2700*/  @!P3 ISETP.LT.OR P2, PT, R5.reuse, 0x21, !P2 ;  /* 0x000000210500b80c */ /* 0x040fe40005741670 */
[C---:B------:R-:W-:Y:S02]  /*2710*/  @!P3 ISETP.LT.OR P1, PT, R5.reuse, 0x21, !P1 ;  /* 0x000000210500b80c */ /* 0x040fe40004f21670 */
[----:B------:R-:W-:Y:S01]  /*2720*/  @!P3 ISETP.LT.OR P0, PT, R5, 0x21, !P0 ;  /* 0x000000210500b80c */ /* 0x000fe20004701670 */
[----:B-----5:R-:W-:Y:S01]  /*2730*/  HMMA.16816.F32 R24, R164, R48, R32 ;  /* 0x00000030a418723c */ /* 0x020fe20000001820 */
[----:B------:R-:W-:-:S05]  /*2740*/  IADD3 R5, R242, 0x800, RZ ;  /* 0x00000800f2057810 */ /* 0x000fca0007ffe0ff */
[----:B------:R1:W-:Y:S01]  /*2750*/  @!P3 LDGSTS.E.BYPASS.LTC128B.128 [R76+0x1100], [R14.64], !P6 ;  /* 0x011000000e4cbfae */ /* 0x0003e2000f101d50 */
[----:B------:R-:W-:Y:S01]  /*2760*/  ISETP.NE.AND P6, PT, R7, RZ, PT ;  /* 0x000000ff0700720c */ /* 0x000fe20003fc5270 */
[C---:B------:R-:W-:Y:S02]  /*2770*/  HMMA.16816.F32 R16, R164.reuse, R44, R16 ;  /* 0x0000002ca410723c */ /* 0x040fe40000001810 */
[----:B------:R1:W-:Y:S04]  /*2780*/  @!P3 LDGSTS.E.BYPASS.LTC128B.128 [R76+0x2900], [R14.64+0x80], !P2 ;  /* 0x029000800e4cbfae */ /* 0x0003e8000d101d50 */
[----:B------:R1:W-:Y:S02]  /*2790*/  @!P3 LDGSTS.E.BYPASS.LTC128B.128 [R76+0x4100], [R14.64+0x100], !P1 ;  /* 0x041001000e4cbfae */ /* 0x0003e4000c901d50 */
[----:B------:R-:W-:Y:S02]  /*27a0*/  HMMA.16816.F32 R28, R164, R50, R36 ;  /* 0x00000032a41c723c */ /* 0x000fe40000001824 */
[----:B------:R1:W-:Y:S01]  /*27b0*/  @!P3 LDGSTS.E.BYPASS.LTC128B.128 [R76+0x5900], [R14.64+0x180], !P0 ;  /* 0x059001800e4cbfae */ /* 0x0003e2000c101d50 */
[----:B------:R-:W-:-:S03]  /*27c0*/  PLOP3.LUT P0, PT, PT, PT, UP0, 0x40, 0x0 ;  /* 0x000000000000781c */ /* 0x000fc60003f0e808 */
[----:B------:R-:W2:Y:S02]  /*27d0*/  LDSM.16.M88.4 R52, [R241+0x10100] ;  /* 0x01010000f134783b */ /* 0x000ea40000000200 */
[C---:B------:R-:W-:Y:S02]  /*27e0*/  HMMA.16816.F32 R32, R164.reuse, R56, R40 ;  /* 0x00000038a420723c */ /* 0x040fe40000001828 */
[----:B------:R-:W3:Y:S04]  /*27f0*/  LDSM.16.M88.4 R60, [R241+0x10900] ;  /* 0x01090000f13c783b */ /* 0x000ee80000000200 */
[----:B------:R-:W4:Y:S02]  /*2800*/  LDSM.16.M88.4 R64, [R241+0x11100] ;  /* 0x01110000f140783b */ /* 0x000f240000000200 */
[----:B------:R-:W-:Y:S02]  /*2810*/  HMMA.16816.F32 R8, R164, R58, R8 ;  /* 0x0000003aa408723c */ /* 0x000fe40000001808 */
[----:B------:R-:W-:Y:S04]  /*2820*/  LDSM.16.M88.4 R40, [R238+0x800] ;  /* 0x00080000ee28783b */ /* 0x000fe80000000200 */
[----:B------:R-:W-:Y:S04]  /*2830*/  LDSM.16.M88.4 R56, [R238+0x1000] ;  /* 0x00100000ee38783b */ /* 0x000fe80000000200 */
[----:B------:R-:W-:Y:S04]  /*2840*/  LDSM.16.M88.4 R36, [R135+0x11900] ;  /* 0x011900008724783b */ /* 0x000fe80000000200 */
[----:B-1----:R-:W1:Y:S04]  /*2850*/  LDSM.16.M88.4 R12, [R238] ;  /* 0x00000000ee0c783b */ /* 0x002e680000000200 */
[----:B------:R-:W5:Y:S04]  /*2860*/  LDSM.16.M88.4 R48, [R135+0x12100] ;  /* 0x012100008730783b */ /* 0x000f680000000200 */
[----:B------:R-:W-:Y:S04]  /*2870*/  LDSM.16.M88.4 R44, [R242+0x2000] ;  /* 0x00200000f22c783b */ /* 0x000fe80000000200 */
[----:B------:R-:W-:Y:S01]  /*2880*/  LDSM.16.M88.4 R68, [R241+0x14900] ;  /* 0x01490000f144783b */ /* 0x000fe20000000200 */
[C---:B--2---:R-:W-:Y:S03]  /*2890*/  HMMA.16816.F32 R16, R180.reuse, R52, R16 ;  /* 0x00000034b410723c */ /* 0x044fe60000001810 */
[----:B------:R-:W0:Y:S04]  /*28a0*/  LDGDEPBAR ;  /* 0x00000000000079af */ /* 0x000e280000000000 */
[----:B------:R-:W-:Y:S01]  /*28b0*/  STL [R1], R5 ;  /* 0x0000000501007387 */ /* 0x000fe20000100800 */
[C---:B------:R-:W-:Y:S03]  /*28c0*/  HMMA.16816.F32 R20, R180.reuse, R54, R20 ;  /* 0x00000036b414723c */ /* 0x040fe60000001814 */
[----:B------:R-:W-:Y:S05]  /*28d0*/  LDSM.16.M88.4 R52, [R242+0x2800] ;  /* 0x00280000f234783b */ /* 0x000fea0000000200 */
[C---:B---3--:R-:W-:Y:S08]  /*28e0*/  HMMA.16816.F32 R24, R180.reuse, R60, R24 ;  /* 0x0000003cb418723c */ /* 0x048ff00000001818 */
[C---:B------:R-:W-:Y:S01]  /*28f0*/  HMMA.16816.F32 R28, R180.reuse, R62, R28 ;  /* 0x0000003eb41c723c */ /* 0x040fe2000000181c */
[----:B------:R-:W2:Y:S07]  /*2900*/  LDSM.16.M88.4 R60, [R135+0x12900] ;  /* 0x01290000873c783b */ /* 0x000eae0000000200 */
[C---:B----4-:R-:W-:Y:S08]  /*2910*/  HMMA.16816.F32 R32, R180.reuse, R64, R32 ;  /* 0x00000040b420723c */ /* 0x050ff00000001820 */
[----:B------:R-:W-:Y:S01]  /*2920*/  HMMA.16816.F32 R8, R180, R66, R8 ;  /* 0x00000042b408723c */ /* 0x000fe20000001808 */
[----:B------:R-:W-:Y:S07]  /*2930*/  LDSM.16.M88.4 R64, [R135+0x14100] ;  /* 0x014100008740783b */ /* 0x000fee0000000200 */
[C---:B-1----:R-:W-:Y:S08]  /*2940*/  HMMA.16816.F32 R16, R184.reuse, R12, R16 ;  /* 0x0000000cb810723c */ /* 0x042ff00000001810 */
[C---:B------:R-:W-:Y:S01]  /*2950*/  HMMA.16816.F32 R20, R184.reuse, R14, R20 ;  /* 0x0000000eb814723c */ /* 0x040fe20000001814 */
[----:B------:R-:W1:Y:S07]  /*2960*/  LDSM.16.M88.4 R12, [R242+0x1800] ;  /* 0x00180000f20c783b */ /* 0x000e6e0000000200 */
[C---:B------:R-:W-:Y:S08]  /*2970*/  HMMA.16816.F32 R24, R184.reuse, R40, R24 ;  /* 0x00000028b818723c */ /* 0x040ff00000001818 */
[C---:B------:R-:W-:Y:S01]  /*2980*/  HMMA.16816.F32 R28, R184.reuse, R42, R28 ;  /* 0x0000002ab81c723c */ /* 0x040fe2000000181c */
[----:B------:R-:W3:Y:S07]  /*2990*/  LDSM.16.M88.4 R40, [R241+0x11900] ;  /* 0x01190000f128783b */ /* 0x000eee0000000200 */
[C---:B------:R-:W-:Y:S08]  /*29a0*/  HMMA.16816.F32 R32, R184.reuse, R56, R32 ;  /* 0x00000038b820723c */ /* 0x040ff00000001820 */
[----:B------:R-:W-:Y:S01]  /*29b0*/  HMMA.16816.F32 R8, R184, R58, R8 ;  /* 0x0000003ab808723c */ /* 0x000fe20000001808 */
[----:B------:R-:W-:Y:S07]  /*29c0*/  LDSM.16.M88.4 R56, [R238+0x2800] ;  /* 0x00280000ee38783b */ /* 0x000fee0000000200 */
[C---:B------:R-:W-:Y:S08]  /*29d0*/  HMMA.16816.F32 R16, R188.reuse, R36, R16 ;  /* 0x00000024bc10723c */ /* 0x040ff00000001810 */
[C---:B------:R-:W-:Y:S01]  /*29e0*/  HMMA.16816.F32 R20, R188.reuse, R38, R20 ;  /* 0x00000026bc14723c */ /* 0x040fe20000001814 */
[----:B------:R-:W-:Y:S07]  /*29f0*/  LDSM.16.M88.4 R36, [R238+0x1800] ;  /* 0x00180000ee24783b */ /* 0x000fee0000000200 */
[C---:B-----5:R-:W-:Y:S08]  /*2a00*/  HMMA.16816.F32 R24, R188.reuse, R48, R24 ;  /* 0x00000030bc18723c */ /* 0x060ff00000001818 */
[C---:B------:R-:W-:Y:S01]  /*2a10*/  HMMA.16816.F32 R28, R188.reuse, R50, R28 ;  /* 0x00000032bc1c723c */ /* 0x040fe2000000181c */
[----:B------:R-:W4:Y:S07]  /*2a20*/  LDSM.16.M88.4 R48, [R241+0x12100] ;  /* 0x01210000f130783b */ /* 0x000f2e0000000200 */
[C---:B--2---:R-:W-:Y:S08]  /*2a30*/  HMMA.16816.F32 R32, R188.reuse, R60, R32 ;  /* 0x0000003cbc20723c */ /* 0x044ff00000001820 */
[----:B------:R-:W-:Y:S01]  /*2a40*/  HMMA.16816.F32 R8, R188, R62, R8 ;  /* 0x0000003ebc08723c */ /* 0x000fe20000001808 */
[----:B------:R-:W2:Y:S07]  /*2a50*/  LDSM.16.M88.4 R60, [R241+0x12900] ;  /* 0x01290000f13c783b */ /* 0x000eae0000000200 */
[C---:B-1----:R-:W-:Y:S08]  /*2a60*/  HMMA.16816.F32 R16, R192.reuse, R12, R16 ;  /* 0x0000000cc010723c */ /* 0x042ff00000001810 */
[C---:B------:R-:W-:Y:S08]  /*2a70*/  HMMA.16816.F32 R20, R192.reuse, R14, R20 ;  /* 0x0000000ec014723c */ /* 0x040ff00000001814 */
[C---:B------:R-:W-:Y:S08]  /*2a80*/  HMMA.16816.F32 R24, R192.reuse, R44, R24 ;  /* 0x0000002cc018723c */ /* 0x040ff00000001818 */
[C---:B------:R-:W-:Y:S01]  /*2a90*/  HMMA.16816.F32 R28, R192.reuse, R46, R28 ;  /* 0x0000002ec01c723c */ /* 0x040fe2000000181c */
[----:B------:R-:W1:Y:S07]  /*2aa0*/  LDSM.16.M88.4 R44, [R238+0x2000] ;  /* 0x00200000ee2c783b */ /* 0x000e6e0000000200 */
[C---:B------:R-:W-:Y:S08]  /*2ab0*/  HMMA.16816.F32 R32, R192.reuse, R52, R32 ;  /* 0x00000034c020723c */ /* 0x040ff00000001820 */
[----:B------:R-:W-:Y:S01]  /*2ac0*/  HMMA.16816.F32 R12, R192, R54, R8 ;  /* 0x00000036c00c723c */ /* 0x000fe20000001808 */
[----:B------:R-:W-:Y:S07]  /*2ad0*/  LDSM.16.M88.4 R52, [R135+0x13900] ;  /* 0x013900008734783b */ /* 0x000fee0000000200 */
[C---:B---3--:R-:W-:Y:S08]  /*2ae0*/  HMMA.16816.F32 R8, R196.reuse, R40, R16 ;  /* 0x00000028c408723c */ /* 0x048ff00000001810 */
[C---:B------:R-:W-:Y:S01]  /*2af0*/  HMMA.16816.F32 R20, R196.reuse, R42, R20 ;  /* 0x0000002ac414723c */ /* 0x040fe20000001814 */
[----:B------:R-:W3:Y:S07]  /*2b00*/  LDSM.16.M88.4 R40, [R135+0x13100] ;  /* 0x013100008728783b */ /* 0x000eee0000000200 */
[C---:B----4-:R-:W-:Y:S08]  /*2b10*/  HMMA.16816.F32 R24, R196.reuse, R48, R24 ;  /* 0x00000030c418723c */ /* 0x050ff00000001818 */
[C---:B------:R-:W-:Y:S01]  /*2b20*/  HMMA.16816.F32 R28, R196.reuse, R50, R28 ;  /* 0x00000032c41c723c */ /* 0x040fe2000000181c */
[----:B------:R-:W-:Y:S07]  /*2b30*/  LDSM.16.M88.4 R48, [R242+0x3800] ;  /* 0x00380000f230783b */ /* 0x000fee0000000200 */
[C---:B--2---:R-:W-:Y:S08]  /*2b40*/  HMMA.16816.F32 R32, R196.reuse, R60, R32 ;  /* 0x0000003cc420723c */ /* 0x044ff00000001820 */
[----:B------:R-:W-:Y:S01]  /*2b50*/  HMMA.16816.F32 R16, R196, R62, R12 ;  /* 0x0000003ec410723c */ /* 0x000fe2000000180c */
[----:B------:R-:W-:Y:S07]  /*2b60*/  LDSM.16.M88.4 R60, [R242+0x4000] ;  /* 0x00400000f23c783b */ /* 0x000fee0000000200 */
[C---:B------:R-:W-:Y:S08]  /*2b70*/  HMMA.16816.F32 R12, R200.reuse, R36, R8 ;  /* 0x00000024c80c723c */ /* 0x040ff00000001808 */
[C---:B------:R-:W-:Y:S01]  /*2b80*/  HMMA.16816.F32 R8, R200.reuse, R38, R20 ;  /* 0x00000026c808723c */ /* 0x040fe20000001814 */
[----:B------:R-:W2:Y:S07]  /*2b90*/  LDSM.16.M88.4 R36, [R242+0x3000] ;  /* 0x00300000f224783b */ /* 0x000eae0000000200 */
[C---:B-1----:R-:W-:Y:S08]  /*2ba0*/  HMMA.16816.F32 R24, R200.reuse, R44, R24 ;  /* 0x0000002cc818723c */ /* 0x042ff00000001818 */
[C---:B------:R-:W-:Y:S01]  /*2bb0*/  HMMA.16816.F32 R28, R200.reuse, R46, R28 ;  /* 0x0000002ec81c723c */ /* 0x040fe2000000181c */
[----:B------:R-:W1:Y:S07]  /*2bc0*/  LDSM.16.M88.4 R44, [R241+0x13100] ;  /* 0x01310000f12c783b */ /* 0x000e6e0000000200 */
[C---:B------:R-:W-:Y:S08]  /*2bd0*/  HMMA.16816.F32 R32, R200.reuse, R56, R32 ;  /* 0x00000038c820723c */ /* 0x040ff00000001820 */
[----:B------:R-:W-:Y:S01]  /*2be0*/  HMMA.16816.F32 R20, R200, R58, R16 ;  /* 0x0000003ac814723c */ /* 0x000fe20000001810 */
[----:B------:R-:W4:Y:S07]  /*2bf0*/  LDSM.16.M88.4 R56, [R241+0x13900] ;  /* 0x01390000f138783b */ /* 0x000f2e0000000200 */
[C---:B---3--:R-:W-:Y:S08]  /*2c00*/  HMMA.16816.F32 R16, R204.reuse, R40, R12 ;  /* 0x00000028cc10723c */ /* 0x048ff0000000180c */
[C---:B------:R-:W-:Y:S01]  /*2c10*/  HMMA.16816.F32 R12, R204.reuse, R42, R8 ;  /* 0x0000002acc0c723c */ /* 0x040fe20000001808 */
[----:B------:R-:W-:Y:S07]  /*2c20*/  LDSM.16.M88.4 R40, [R238+0x3000] ;  /* 0x00300000ee28783b */ /* 0x000fee0000000200 */
[C---:B------:R-:W-:Y:S08]  /*2c30*/  HMMA.16816.F32 R8, R204.reuse, R52, R24 ;  /* 0x00000034cc08723c */ /* 0x040ff00000001818 */
[C---:B------:R-:W-:Y:S01]  /*2c40*/  HMMA.16816.F32 R28, R204.reuse, R54, R28 ;  /* 0x00000036cc1c723c */ /* 0x040fe2000000181c */
[----:B------:R-:W-:Y:S07]  /*2c50*/  LDSM.16.M88.4 R52, [R238+0x3800] ;  /* 0x00380000ee34783b */ /* 0x000fee0000000200 */
[C---:B------:R-:W-:Y:S08]  /*2c60*/  HMMA.16816.F32 R32, R204.reuse, R64, R32 ;  /* 0x00000040cc20723c */ /* 0x040ff00000001820 */
[----:B------:R-:W-:Y:S01]  /*2c70*/  HMMA.16816.F32 R24, R204, R66, R20 ;  /* 0x00000042cc18723c */ /* 0x000fe20000001814 */
[----:B------:R-:W-:Y:S07]  /*2c80*/  LDSM.16.M88.4 R64, [R135+0x14900] ;  /* 0x014900008740783b */ /* 0x000fee0000000200 */
[C---:B--2---:R-:W-:Y:S08]  /*2c90*/  HMMA.16816.F32 R20, R208.reuse, R36, R16 ;  /* 0x00000024d014723c */ /* 0x044ff00000001810 */
[C---:B------:R-:W-:Y:S01]  /*2ca0*/  HMMA.16816.F32 R16, R208.reuse, R38, R12 ;  /* 0x00000026d010723c */ /* 0x040fe2000000180c */
[----:B------:R-:W2:Y:S07]  /*2cb0*/  LDSM.16.M88.4 R36, [R241+0x14100] ;  /* 0x01410000f124783b */ /* 0x000eae0000000200 */
[C---:B------:R-:W-:Y:S08]  /*2cc0*/  HMMA.16816.F32 R12, R208.reuse, R48, R8 ;  /* 0x00000030d00c723c */ /* 0x040ff00000001808 */
[C---:B------:R-:W-:Y:S01]  /*2cd0*/  HMMA.16816.F32 R8, R208.reuse, R50, R28 ;  /* 0x00000032d008723c */ /* 0x040fe2000000181c */
[----:B------:R-:W-:Y:S07]  /*2ce0*/  LDSM.16.M88.4 R48, [R242+0x4800] ;  /* 0x00480000f230783b */ /* 0x000fee0000000200 */
[----:B------:R-:W-:Y:S08]  /*2cf0*/  HMMA.16816.F32 R32, R208, R60, R32 ;  /* 0x0000003cd020723c */ /* 0x000ff00000001820 */
[----:B-1----:R-:W-:Y:S08]  /*2d00*/  HMMA.16816.F32 R28, R212, R44, R20 ;  /* 0x0000002cd41c723c */ /* 0x002ff00000001814 */
[----:B------:R-:W-:Y:S01]  /*2d10*/  HMMA.16816.F32 R24, R208, R62, R24 ;  /* 0x0000003ed018723c */ /* 0x000fe20000001818 */
[----:B------:R-:W1:Y:S07]  /*2d20*/  LDSM.16.M88.4 R60, [R238+0x4000] ;  /* 0x00400000ee3c783b */ /* 0x000e6e0000000200 */
[C---:B------:R-:W-:Y:S01]  /*2d30*/  HMMA.16816.F32 R20, R212.reuse, R46, R16 ;  /* 0x0000002ed414723c */ /* 0x040fe20000001810 */
[----:B------:R-:W3:Y:S07]  /*2d40*/  LDSM.16.M88.4 R44, [R135+0x15100] ;  /* 0x01510000872c783b */ /* 0x000eee0000000200 */
[C---:B----4-:R-:W-:Y:S08]  /*2d50*/  HMMA.16816.F32 R16, R212.reuse, R56, R12 ;  /* 0x00000038d410723c */ /* 0x050ff0000000180c */
[C---:B------:R-:W-:Y:S01]  /*2d60*/  HMMA.16816.F32 R12, R212.reuse, R58, R8 ;  /* 0x0000003ad40c723c */ /* 0x040fe20000001808 */
[----:B------:R-:W-:Y:S07]  /*2d70*/  LDSM.16.M88.4 R56, [R242+0x5000] ;  /* 0x00500000f238783b */ /* 0x000fee0000000200 */
[----:B--2---:R-:W-:Y:S08]  /*2d80*/  HMMA.16816.F32 R8, R212, R36, R32 ;  /* 0x00000024d408723c */ /* 0x004ff00000001820 */
[----:B------:R-:W-:Y:S08]  /*2d90*/  HMMA.16816.F32 R28, R216, R40, R28 ;  /* 0x00000028d81c723c */ /* 0x000ff0000000181c */
[----:B------:R-:W-:Y:S08]  /*2da0*/  HMMA.16816.F32 R36, R212, R38, R24 ;  /* 0x00000026d424723c */ /* 0x000ff00000001818 */
[C---:B------:R-:W-:Y:S01]  /*2db0*/  HMMA.16816.F32 R32, R216.reuse, R42, R20 ;  /* 0x0000002ad820723c */ /* 0x040fe20000001814 */
[----:B------:R-:W2:Y:S07]  /*2dc0*/  LDSM.16.M88.4 R40, [R135+0x15900] ;  /* 0x015900008728783b */ /* 0x000eae0000000200 */
[C---:B------:R-:W-:Y:S08]  /*2dd0*/  HMMA.16816.F32 R24, R216.reuse, R52, R16 ;  /* 0x00000034d818723c */ /* 0x040ff00000001810 */
[----:B-1----:R-:W-:Y:S08]  /*2de0*/  HMMA.16816.F32 R16, R216, R60, R8 ;  /* 0x0000003cd810723c */ /* 0x002ff00000001808 */
[----:B------:R-:W-:Y:S08]  /*2df0*/  HMMA.16816.F32 R8, R220, R64, R28 ;  /* 0x00000040dc08723c */ /* 0x000ff0000000181c */
[C---:B------:R-:W-:Y:S01]  /*2e00*/  HMMA.16816.F32 R20, R216.reuse, R54, R12 ;  /* 0x00000036d814723c */ /* 0x040fe2000000180c */
[----:B------:R-:W-:Y:S07]  /*2e10*/  LDSM.16.M88.4 R52, [R241+0x15900] ;  /* 0x01590000f134783b */ /* 0x000fee0000000200 */
[----:B------:R-:W-:Y:S01]  /*2e20*/  HMMA.16816.F32 R12, R216, R62, R36 ;  /* 0x0000003ed80c723c */ /* 0x000fe20000001824 */
[----:B------:R-:W1:Y:S04]  /*2e30*/  LDSM.16.M88.4 R36, [R242+0x5800] ;  /* 0x00580000f224783b */ /* 0x000e680000000200 */
[----:B------:R-:W-:Y:S03]  /*2e40*/  LDSM.16.M88.4 R60, [R241+0x15100] ;  /* 0x01510000f13c783b */ /* 0x000fe60000000200 */
[----:B------:R-:W-:Y:S01]  /*2e50*/  HMMA.16816.F32 R32, R220, R66, R32 ;  /* 0x00000042dc20723c */ /* 0x000fe20000001820 */
[----:B------:R-:W4:Y:S07]  /*2e60*/  LDSM.16.M88.4 R64, [R238+0x4800] ;  /* 0x00480000ee40783b */ /* 0x000f2e0000000200 */
[----:B------:R-:W-:Y:S08]  /*2e70*/  HMMA.16816.F32 R8, R224, R48, R8 ;  /* 0x00000030e008723c */ /* 0x000ff00000001808 */
[C---:B---3--:R-:W-:Y:S08]  /*2e80*/  HMMA.16816.F32 R28, R220.reuse, R44, R24 ;  /* 0x0000002cdc1c723c */ /* 0x048ff00000001818 */
[C---:B------:R-:W-:Y:S08]  /*2e90*/  HMMA.16816.F32 R44, R220.reuse, R46, R20 ;  /* 0x0000002edc2c723c */ /* 0x040ff00000001814 */
[C---:B--2---:R-:W-:Y:S08]  /*2ea0*/  HMMA.16816.F32 R24, R220.reuse, R40, R16 ;  /* 0x00000028dc18723c */ /* 0x044ff00000001810 */
[----:B------:R-:W-:Y:S08]  /*2eb0*/  HMMA.16816.F32 R20, R220, R42, R12 ;  /* 0x0000002adc14723c */ /* 0x000ff0000000180c */
[----:B------:R-:W-:Y:S01]  /*2ec0*/  HMMA.16816.F32 R16, R224, R50, R32 ;  /* 0x00000032e010723c */ /* 0x000fe20000001820 */
[----:B------:R-:W2:Y:S07]  /*2ed0*/  LDSM.16.M88.4 R48, [R238+0x5000] ;  /* 0x00500000ee30783b */ /* 0x000eae0000000200 */
[----:B------:R-:W-:Y:S08]  /*2ee0*/  HMMA.16816.F32 R8, R228, R68, R8 ;  /* 0x00000044e408723c */ /* 0x000ff00000001808 */
[----:B------:R-:W-:Y:S01]  /*2ef0*/  HMMA.16816.F32 R12, R224, R56, R28 ;  /* 0x00000038e00c723c */ /* 0x000fe2000000181c */
[----:B------:R-:W3:Y:S01]  /*2f00*/  LDSM.16.M88.4 R28, [R238+0x5800] ;  /* 0x00580000ee1c783b */ /* 0x000ee20000000200 */
[----:B------:R-:W-:-:S06]  /*2f10*/  DEPBAR.LE SB0, 0x0 ;  /* 0x000080000000791a */ /* 0x000fcc0000000000 */
[C---:B-1----:R-:W-:Y:S08]  /*2f20*/  HMMA.16816.F32 R40, R224.reuse, R36, R24 ;  /* 0x00000024e028723c */ /* 0x042ff00000001818 */
[----:B------:R-:W-:Y:S08]  /*2f30*/  HMMA.16816.F32 R36, R224, R38, R20 ;  /* 0x00000026e024723c */ /* 0x000ff00000001814 */
[----:B------:R-:W-:Y:S08]  /*2f40*/  HMMA.16816.F32 R32, R228, R70, R16 ;  /* 0x00000046e420723c */ /* 0x000ff00000001810 */
[----:B------:R-:W-:Y:S08]  /*2f50*/  HMMA.16816.F32 R44, R224, R58, R44 ;  /* 0x0000003ae02c723c */ /* 0x000ff0000000182c */
[----:B----4-:R-:W-:Y:S08]  /*2f60*/  HMMA.16816.F32 R8, R232, R64, R8 ;  /* 0x00000040e808723c */ /* 0x010ff00000001808 */
[C---:B------:R-:W-:Y:S08]  /*2f70*/  HMMA.16816.F32 R24, R228.reuse, R60, R12 ;  /* 0x0000003ce418723c */ /* 0x040ff0000000180c */
[----:B------:R-:W-:Y:S08]  /*2f80*/  HMMA.16816.F32 R12, R228, R54, R36 ;  /* 0x00000036e40c723c */ /* 0x000ff00000001824 */
[----:B------:R-:W-:Y:S01]  /*2f90*/  HMMA.16816.F32 R36, R232, R66, R32 ;  /* 0x00000042e824723c */ /* 0x000fe20000001820 */
[----:B------:R-:W-:-:S02]  /*2fa0*/  FMUL.FTZ R2, R10, c[0x0][0x320] ;  /* 0x0000c8000a027a20 */ /* 0x000fc40000410000 */
[----:B------:R-:W-:Y:S02]  /*2fb0*/  FMUL.FTZ R8, R8, c[0x0][0x320] ;  /* 0x0000c80008087a20 */ /* 0x000fe40000410000 */
[----:B------:R-:W-:Y:S02]  /*2fc0*/  FMUL.FTZ R9, R9, c[0x0][0x320] ;  /* 0x0000c80009097a20 */ /* 0x000fe40000410000 */
[----:B------:R-:W-:Y:S01]  /*2fd0*/  FMUL.FTZ R11, R11, c[0x0][0x320] ;  /* 0x0000c8000b0b7a20 */ /* 0x000fe20000410000 */
[C---:B------:R-:W-:Y:S01]  /*2fe0*/  HMMA.16816.F32 R20, R228.reuse, R62, R44 ;  /* 0x0000003ee414723c */ /* 0x040fe2000000182c */
[----:B------:R1:W4:Y:S07]  /*2ff0*/  MUFU.TANH R45, R2 ;  /* 0x00000002002d7308 */ /* 0x00032e0000002400 */
[----:B------:R-:W-:Y:S01]  /*3000*/  HMMA.16816.F32 R16, R228, R52, R40 ;  /* 0x00000034e410723c */ /* 0x000fe20000001828 */
[----:B------:R-:W3:Y:S07]  /*3010*/  MUFU.TANH R44, R11 ;  /* 0x0000000b002c7308 */ /* 0x000eee0000002400 */
[C---:B--2---:R-:W-:Y:S01]  /*3020*/  HMMA.16816.F32 R40, R232.reuse, R48, R24 ;  /* 0x00000030e828723c */ /* 0x044fe20000001818 */
[----:B-1----:R-:W-:Y:S01]  /*3030*/  FMUL.FTZ R2, R36, c[0x0][0x320] ;  /* 0x0000c80024027a20 */ /* 0x002fe20000410000 */
[----:B------:R-:W1:Y:S06]  /*3040*/  MUFU.TANH R24, R8 ;  /* 0x0000000800187308 */ /* 0x000e6c0000002400 */
[C---:B------:R-:W-:Y:S02]  /*3050*/  HMMA.16816.F32 R48, R232.reuse, R50, R20 ;  /* 0x00000032e830723c */ /* 0x040fe40000001814 */
[----:B------:R2:W1:Y:S06]  /*3060*/  MUFU.TANH R20, R2 ;  /* 0x0000000200147308 */ /* 0x00046c0000002400 */
[C---:B---3--:R-:W-:Y:S02]  /*3070*/  HMMA.16816.F32 R32, R232.reuse, R28, R16 ;  /* 0x0000001ce820723c */ /* 0x048fe40000001810 */
[----:B------:R3:W1:Y:S06]  /*3080*/  MUFU.TANH R21, R9 ;  /* 0x0000000900157308 */ /* 0x00066c0000002400 */
[----:B------:R-:W-:Y:S01]  /*3090*/  HMMA.16816.F32 R28, R232, R30, R12 ;  /* 0x0000001ee81c723c */ /* 0x000fe2000000180c */
[----:B--2---:R-:W-:-:S04]  /*30a0*/  FMUL.FTZ R2, R37, c[0x0][0x320] ;  /* 0x0000c80025027a20 */ /* 0x004fc80000410000 */
[----:B------:R3:W2:Y:S01]  /*30b0*/  MUFU.TANH R19, R2 ;  /* 0x0000000200137308 */ /* 0x0006a20000002400 */
[----:B------:R-:W-:Y:S06]  /*30c0*/  BAR.SYNC.DEFER_BLOCKING 0x0 ;  /* 0x0000000000007b1d */ /* 0x000fec0000010000 */
[----:B------:R-:W-:Y:S05]  /*30d0*/  @P0 BRA `(.L_x_334) ;  /* 0x000001f000000947 */ /* 0x000fea0003800000 */
[----:B-1-34-:R-:W-:Y:S01]  /*30e0*/  IADD3 R2, -R77, 0x30, RZ ;  /* 0x000000304d027810 */ /* 0x01afe20007ffe1ff */
[----:B------:R-:W-:Y:S01]  /*30f0*/  UIADD3 UR5, UR8, -0x2, URZ ;  /* 0xfffffffe08057890 */ /* 0x000fe2000fffe03f */
[----:B------:R-:W-:Y:S02]  /*3100*/  IMAD.U32 R5, RZ, RZ, UR15 ;  /* 0x0000000fff057e24 */ /* 0x000fe4000f8e00ff */
[----:B------:R-:W-:Y:S01]  /*3110*/  ISETP.GE.AND P0, PT, R2, 0x21, PT ;  /* 0x000000210200780c */ /* 0x000fe20003f06270 */
[----:B------:R-:W-:Y:S01]  /*3120*/  USHF.R.S32.HI UR4, URZ, 0x1f, UR5 ;  /* 0x0000001f3f047899 */ /* 0x000fe20008011405 */
[----:B------:R-:W-:Y:S01]  /*3130*/  IMAD.U32 R7, RZ, RZ, UR6 ;  /* 0x00000006ff077e24 */ /* 0x000fe2000f8e00ff */
[----:B------:R-:W-:-:S02]  /*3140*/  UIMAD UR21, UR21, UR5, URZ ;  /* 0x00000005151572a4 */ /* 0x000fc4000f8e023f */
[----:B------:R-:W-:Y:S02]  /*3150*/  UIMAD.WIDE.U32 UR22, UR26, UR5, URZ ;  /* 0x000000051a1672a5 */ /* 0x000fe4000f8e003f */
[----:B------:R-:W-:-:S04]  /*3160*/  UIMAD UR4, UR4, UR26, UR21 ;  /* 0x0000001a040472a4 */ /* 0x000fc8000f8e0215 */
[----:B------:R-:W-:Y:S02]  /*3170*/  UIADD3 UR4, UR23, UR4, URZ ;  /* 0x0000000417047290 */ /* 0x000fe4000fffe03f */
[----:B------:R-:W-:-:S04]  /*3180*/  @P0 IADD3 R5, P2, P1, R80, UR22, R5 ;  /* 0x0000001650050c10 */ /* 0x000fc8000f95e005 */
[----:B------:R-:W-:Y:S02]  /*3190*/  @P0 IADD3.X R7, R79, UR4, R7, P2, P1 ;  /* 0x000000044f070c10 */ /* 0x000fe400097e2407 */
[----:B------:R-:W-:-:S13]  /*31a0*/  ISETP.GE.AND P1, PT, R2, 0x1, PT ;  /* 0x000000010200780c */ /* 0x000fda0003f26270 */
[----:B------:R-:W-:-:S04]  /*31b0*/  @P1 IADD3 R2, P2, R80, UR22, RZ ;  /* 0x0000001650021c10 */ /* 0x000fc8000ff5e0ff */
[----:B------:R-:W-:Y:S02]  /*31c0*/  @P1 IADD3.X R6, R79, UR4, RZ, P2, !PT ;  /* 0x000000044f061c10 */ /* 0x000fe400097fe4ff */
[----:B------:R-:W-:-:S04]  /*31d0*/  @P1 LEA R8, P2, R2, c[0x0][0x1c8], 0x1 ;  /* 0x0000720002081a11 */ /* 0x000fc800078408ff */
[----:B------:R-:W-:Y:S02]  /*31e0*/  @P1 LEA.HI.X R9, R2, c[0x0][0x1cc], R6, 0x1, P2 ;  /* 0x0000730002091a11 */ /* 0x000fe400010f0c06 */
[----:B------:R-:W-:-:S03]  /*31f0*/  @P0 LEA R6, P2, R5, c[0x0][0x1c8], 0x1 ;  /* 0x0000720005060a11 */ /* 0x000fc600078408ff */
[----:B------:R-:W-:Y:S01]  /*3200*/  @!PT LDS RZ, [RZ] ;  /* 0x00000000fffff984 */ /* 0x000fe20000000800 */
[----:B------:R-:W-:Y:S01]  /*3210*/  @!PT LDS RZ, [RZ] ;  /* 0x00000000fffff984 */ /* 0x000fe20000000800 */
[----:B------:R-:W-:Y:S01]  /*3220*/  @!PT LDS RZ, [RZ] ;  /* 0x00000000fffff984 */ /* 0x000fe20000000800 */
[----:B------:R1:W-:Y:S01]  /*3230*/  @P1 LDGSTS.E.BYPASS.LTC128B.128 [R76+0x10100], [R8.64], !P6 ;  /* 0x10100000084c1fae */ /* 0x0003e2000f101d50 */
[----:B------:R-:W-:Y:S02]  /*3240*/  @P0 LEA.HI.X R7, R5, c[0x0][0x1cc], R7, 0x1, P2 ;  /* 0x0000730005070a11 */ /* 0x000fe400010f0c07 */
[----:B------:R-:W-:-:S13]  /*3250*/  LOP3.LUT P2, RZ, R133, 0x1, RZ, 0xc0, !PT ;  /* 0x0000000185ff7812 */ /* 0x000fda000784c0ff */
[----:B------:R1:W-:Y:S04]  /*3260*/  @P1 LDGSTS.E.BYPASS.LTC128B.128 [R76+0x11900], [R8.64+0x80], !P2 ;  /* 0x11900080084c1fae */ /* 0x0003e8000d101d50 */
[----:B------:R1:W-:Y:S04]  /*3270*/  @P1 LDGSTS.E.BYPASS.LTC128B.128 [R76+0x13100], [R8.64+0x100], !P5 ;  /* 0x13100100084c1fae */ /* 0x0003e8000e901d50 */
[----:B------:R1:W-:Y:S04]  /*3280*/  @P1 LDGSTS.E.BYPASS.LTC128B.128 [R76+0x14900], [R8.64+0x180], !P4 ;  /* 0x14900180084c1fae */ /* 0x0003e8000e101d50 */
[----:B------:R1:W-:Y:S04]  /*3290*/  @P0 LDGSTS.E.BYPASS.LTC128B.128 [R76+0x11100], [R6.64], !P6 ;  /* 0x11100000064c0fae */ /* 0x0003e8000f101d50 */
[----:B------:R1:W-:Y:S04]  /*32a0*/  @P0 LDGSTS.E.BYPASS.LTC128B.128 [R76+0x12900], [R6.64+0x80], !P2 ;  /* 0x12900080064c0fae */ /* 0x0003e8000d101d50 */
[----:B------:R1:W-:Y:S04]  /*32b0*/  @P0 LDGSTS.E.BYPASS.LTC128B.128 [R76+0x14100], [R6.64+0x100], !P5 ;  /* 0x14100100064c0fae */ /* 0x0003e8000e901d50 */
[----:B------:R1:W-:Y:S02]  /*32c0*/  @P0 LDGSTS.E.BYPASS.LTC128B.128 [R76+0x15900], [R6.64+0x180], !P4 ;  /* 0x15900180064c0fae */ /* 0x0003e4000e101d50 */
.L_x_334:
[----:B-1--4-:R-:W-:Y:S01]  /*32d0*/  SHF.R.S32.HI R7, RZ, 0x1f, R73 ;  /* 0x0000001fff077819 */ /* 0x012fe20000011449 */
[----:B------:R-:W-:Y:S01]  /*32e0*/  FMUL.FTZ R5, R41, c[0x0][0x320] ;  /* 0x0000c80029057a20 */ /* 0x000fe20000410000 */
[----:B---3--:R-:W-:Y:S01]  /*32f0*/  LOP3.LUT R2, R74, 0xffffffe0, RZ, 0xc0, !PT ;  /* 0xffffffe04a027812 */ /* 0x008fe200078ec0ff */
[----:B------:R-:W-:Y:S01]  /*3300*/  UISETP.NE.AND UP1, UPT, UR14, URZ, UPT ;  /* 0x0000003f0e00728c */ /* 0x000fe2000bf25270 */
[----:B------:R-:W-:Y:S01]  /*3310*/  LEA.HI R6, R75, R132, RZ, 0x2 ;  /* 0x000000844b067211 */ /* 0x000fe200078f10ff */
[----:B------:R1:W3:Y:S01]  /*3320*/  MUFU.TANH R17, R5 ;  /* 0x0000000500117308 */ /* 0x0002e20000002400 */
[----:B------:R-:W-:Y:S01]  /*3330*/  LEA.HI R7, R7, R73, RZ, 0x3 ;  /* 0x0000004907077211 */ /* 0x000fe200078f18ff */
[----:B------:R-:W-:Y:S01]  /*3340*/  IMAD.IADD R2, R132, 0x1, -R2 ;  /* 0x0000000184027824 */ /* 0x000fe200078e0a02 */
[----:B------:R-:W-:Y:S01]  /*3350*/  LOP3.LUT R6, R6, 0xfffffffc, RZ, 0xc0, !PT ;  /* 0xfffffffc06067812 */ /* 0x000fe200078ec0ff */
[----:B------:R-:W-:Y:S01]  /*3360*/  UISETP.NE.AND UP0, UPT, UR13, URZ, UPT ;  /* 0x0000003f0d00728c */ /* 0x000fe2000bf05270 */
[----:B------:R-:W-:Y:S01]  /*3370*/  LOP3.LUT R8, R7, 0xffffff8, RZ, 0xc0, !PT ;  /* 0x0ffffff807087812 */ /* 0x000fe200078ec0ff */
[----:B------:R-:W-:Y:S01]  /*3380*/  FMUL.FTZ R7, R48, c[0x0][0x320] ;  /* 0x0000c80030077a20 */ /* 0x000fe20000410000 */
[----:B------:R-:W-:Y:S01]  /*3390*/  SHF.R.S32.HI R10, RZ, 0x1f, R2 ;  /* 0x0000001fff0a7819 */ /* 0x000fe20000011402 */
[----:B------:R-:W-:Y:S01]  /*33a0*/  ULDC UR7, c[0x0][0x324] ;  /* 0x0000c90000077ab9 */ /* 0x000fe20000000800 */
[----:B------:R-:W-:Y:S01]  /*33b0*/  PLOP3.LUT P1, PT, PT, PT, UP1, 0x80, 0x0 ;  /* 0x000000000000781c */ /* 0x000fe20003f2f018 */
[----:B------:R-:W-:Y:S01]  /*33c0*/  IMAD.IADD R9, R73, 0x1, -R8 ;  /* 0x0000000149097824 */ /* 0x000fe200078e0a08 */
[----:B------:R4:W2:Y:S01]  /*33d0*/  MUFU.TANH R15, R7 ;  /* 0x00000007000f7308 */ /* 0x0008a20000002400 */
[----:B------:R-:W-:Y:S01]  /*33e0*/  PLOP3.LUT P0, PT, PT, PT, UP1, 0x80, 0x0 ;  /* 0x000000000000781c */ /* 0x000fe20003f0f018 */
[----:B------:R-:W-:Y:S01]  /*33f0*/  ULOP3.LUT UR7, URZ, UR7, URZ, 0x33, !UPT ;  /* 0x000000073f077292 */ /* 0x000fe2000f8e333f */
[----:B------:R-:W0:Y:S01]  /*3400*/  LDGDEPBAR ;  /* 0x00000000000079af */ /* 0x000e220000000000 */
[----:B-1----:R-:W-:Y:S01]  /*3410*/  IMAD.IADD R5, R132, 0x1, -R6 ;  /* 0x0000000184057824 */ /* 0x002fe200078e0a06 */
[----:B------:R-:W-:Y:S01]  /*3420*/  LEA.HI R6, R10, R2, RZ, 0x2 ;  /* 0x000000020a067211 */ /* 0x000fe200078f10ff */
[----:B------:R-:W-:-:S03]  /*3430*/  FMUL.FTZ R10, R49, c[0x0][0x320] ;  /* 0x0000c800310a7a20 */ /* 0x000fc60000410000 */
[----:B------:R-:W-:Y:S01]  /*3440*/  LEA.HI R8, R5, R5, RZ, 0x1 ;  /* 0x0000000505087211 */ /* 0x000fe200078f08ff */
[----:B------:R-:W1:Y:S03]  /*3450*/  MUFU.TANH R13, R10 ;  /* 0x0000000a000d7308 */ /* 0x000e660000002400 */
[----:B------:R-:W-:Y:S02]  /*3460*/  LOP3.LUT R8, R8, 0x1ffffffe, RZ, 0xc0, !PT ;  /* 0x1ffffffe08087812 */ /* 0x000fe400078ec0ff */
[----:B----4-:R-:W-:-:S03]  /*3470*/  LEA.HI.SX32 R7, R6, UR11, 0x1e ;  /* 0x0000000b06077c11 */ /* 0x010fc6000f8ff2ff */
[----:B------:R-:W-:Y:S02]  /*3480*/  IMAD.IADD R5, R5, 0x1, -R8 ;  /* 0x0000000105057824 */ /* 0x000fe400078e0a08 */
[----:B------:R-:W-:-:S04]  /*3490*/  IMAD R7, R9, 0x10, R7 ;  /* 0x0000001009077824 */ /* 0x000fc800078e0207 */
[----:B------:R-:W-:Y:S02]  /*34a0*/  IMAD R11, R5, 0x8, R7 ;  /* 0x00000008050b7824 */ /* 0x000fe400078e0207 */
[----:B------:R-:W-:Y:S02]  /*34b0*/  FMUL.FTZ R5, R32, c[0x0][0x320] ;  /* 0x0000c80020057a20 */ /* 0x000fe40000410000 */
[----:B------:R-:W-:Y:S01]  /*34c0*/  @P1 IMAD.HI.U32 R8, R11, c[0x0][0x2c8], RZ ;  /* 0x0000b2000b081a27 */ /* 0x000fe200078e00ff */
[----:B------:R4:W-:Y:S01]  /*34d0*/  STL [R1+0x84], R11 ;  /* 0x0000840b01007387 */ /* 0x0009e20000100800 */
[----:B------:R5:W1:Y:S02]  /*34e0*/  MUFU.TANH R27, R5 ;  /* 0x00000005001b7308 */ /* 0x000a640000002400 */
[----:B------:R-:W-:Y:S01]  /*34f0*/  IMAD.MOV.U32 R7, RZ, RZ, R11 ;  /* 0x000000ffff077224 */ /* 0x000fe200078e000b */
[----:B------:R-:W-:Y:S01]  /*3500*/  @P0 SHF.R.U32.HI R7, RZ, c[0x0][0x2cc], R8 ;  /* 0x0000b300ff070a19 */ /* 0x000fe20000011608 */
[----:B------:R-:W-:Y:S01]  /*3510*/  FMUL.FTZ R8, R29, c[0x0][0x320] ;  /* 0x0000c8001d087a20 */ /* 0x000fe20000410000 */
[----:B------:R-:W-:-:S03]  /*3520*/  PLOP3.LUT P0, PT, PT, PT, UP0, 0x40, 0x0 ;  /* 0x000000000000781c */ /* 0x000fc60003f0e808 */
[----:B------:R-:W1:Y:S01]  /*3530*/  MUFU.TANH R25, R8 ;  /* 0x0000000800197308 */ /* 0x000e620000002400 */
[----:B-----5:R-:W-:-:S07]  /*3540*/  FMUL.FTZ R5, R28, c[0x0][0x320] ;  /* 0x0000c8001c057a20 */ /* 0x020fce0000410000 */
[----:B------:R5:W1:Y:S02]  /*3550*/  MUFU.TANH R26, R5 ;  /* 0x00000005001a7308 */ /* 0x000a640000002400 */
[----:B-----5:R-:W-:Y:S02]  /*3560*/  LOP3.LUT R5, R6, 0x7ffffffc, RZ, 0xc0, !PT ;  /* 0x7ffffffc06057812 */ /* 0x020fe400078ec0ff */
[----:B------:R-:W5:Y:S03]  /*3570*/  SHFL.IDX PT, R6, R7, RZ, 0x1c1f ;  /* 0x001c1fff07067589 */ /* 0x000f6600000e0000 */
[----:B------:R-:W-:Y:S02]  /*3580*/  IMAD.IADD R8, R2, 0x1, -R5 ;  /* 0x0000000102087824 */ /* 0x000fe400078e0a05 */
[----:B------:R-:W-:Y:S02]  /*3590*/  IMAD.U32 R2, RZ, RZ, UR18 ;  /* 0x00000012ff027e24 */ /* 0x000fe4000f8e00ff */
[----:B----4-:R-:W-:-:S02]  /*35a0*/  IMAD.SHL.U32 R11, R8, 0x2, RZ ;  /* 0x00000002080b7824 */ /* 0x010fc400078e00ff */
[----:B------:R-:W-:-:S03]  /*35b0*/  FMUL.FTZ R5, R40, c[0x0][0x320] ;  /* 0x0000c80028057a20 */ /* 0x000fc60000410000 */
[C---:B------:R-:W-:Y:S01]  /*35c0*/  IADD3 R2, -R11.reuse, 0x1, R2 ;  /* 0x000000010b027810 */ /* 0x040fe20007ffe102 */
[----:B------:R4:W1:Y:S01]  /*35d0*/  MUFU.TANH R18, R5 ;  /* 0x0000000500127308 */ /* 0x0008620000002400 */
[----:B------:R-:W-:Y:S01]  /*35e0*/  IADD3 R9, -R11, c[0x0][0x1d0], R72 ;  /* 0x000074000b097a10 */ /* 0x000fe20007ffe148 */
[----:B------:R1:W-:Y:S01]  /*35f0*/  STL [R1+0x7c], R11 ;  /* 0x00007c0b01007387 */ /* 0x0003e20000100800 */
[----:B------:R-:W-:-:S04]  /*3600*/  IADD3 R2, R2, -c[0x0][0x168], RZ ;  /* 0x80005a0002027a10 */ /* 0x000fc80007ffe0ff */
[C---:B------:R-:W-:Y:S02]  /*3610*/  IADD3 R8, R2.reuse, c[0x0][0x328], RZ ;  /* 0x0000ca0002087a10 */ /* 0x040fe40007ffe0ff */
[----:B------:R-:W-:-:S05]  /*3620*/  IADD3 R10, R2, UR7, RZ ;  /* 0x00000007020a7c10 */ /* 0x000fca000fffe0ff */
[----:B-----5:R-:W-:Y:S02]  /*3630*/  IMAD.IADD R2, R10, 0x1, R6 ;  /* 0x000000010a027824 */ /* 0x020fe400078e0206 */
[----:B----4-:R-:W-:-:S04]  /*3640*/  FMUL.FTZ R5, R33, c[0x0][0x320] ;  /* 0x0000c80021057a20 */ /* 0x010fc80000410000 */
[----:B------:R4:W2:Y:S01]  /*3650*/  MUFU.TANH R23, R5 ;  /* 0x0000000500177308 */ /* 0x0008a20000002400 */
[----:B-1----:R-:W-:Y:S01]  /*3660*/  IADD3 R11, -R11, UR19, RZ ;  /* 0x000000130b0b7c10 */ /* 0x002fe2000fffe1ff */
[----:B----4-:R-:W-:-:S05]  /*3670*/  IMAD.IADD R5, R8, 0x1, R6 ;  /* 0x0000000108057824 */ /* 0x010fca00078e0206 */
[----:B------:R-:W-:Y:S01]  /*3680*/  IMNMX R5, R5, R9, PT ;  /* 0x0000000905057217 */ /* 0x000fe20003800200 */
[----:B------:R-:W-:Y:S05]  /*3690*/  @P0 BRA `(.L_x_335) ;  /* 0x0000015000000947 */ /* 0x000fea0003800000 */
[----:B--23--:R-:W-:Y:S01]  /*36a0*/  IADD3 R6, R6, c[0x0][0x1d0], RZ ;  /* 0x0000740006067a10 */ /* 0x00cfe20007ffe0ff */
[----:B------:R-:W-:Y:S03]  /*36b0*/  BSSY B0, `(.L_x_336) ;  /* 0x000000f000007945 */ /* 0x000fe60003800000 */
[----:B------:R-:W-:-:S04]  /*36c0*/  IADD3 R6, R6, -c[0x0][0x168], RZ ;  /* 0x80005a0006067a10 */ /* 0x000fc80007ffe0ff */
[----:B------:R-:W-:-:S13]  /*36d0*/  ISETP.GT.AND P0, PT, R6, -0x1, PT ;  /* 0xffffffff0600780c */ /* 0x000fda0003f04270 */
[----:B------:R-:W-:Y:S05]  /*36e0*/  @P0 BRA `(.L_x_337) ;  /* 0x0000007000000947 */ /* 0x000fea0003800000 */
[----:B------:R-:W-:Y:S01]  /*36f0*/  IMAD.MOV.U32 R12, RZ, RZ, c[0x0][0x32c] ;  /* 0x0000cb00ff0c7624 */ /* 0x000fe200078e00ff */
[----:B------:R-:W-:-:S04]  /*3700*/  LOP3.LUT R6, RZ, R6, RZ, 0x33, !PT ;  /* 0x00000006ff067212 */ /* 0x000fc800078e33ff */
[----:B------:R-:W-:-:S13]  /*3710*/  ISETP.NE.AND P0, PT, R12, 0x1, PT ;  /* 0x000000010c00780c */ /* 0x000fda0003f05270 */
[----:B------:R-:W-:-:S05]  /*3720*/  @P0 IMAD.HI.U32 R12, R6, c[0x0][0x330], RZ ;  /* 0x0000cc00060c0a27 */ /* 0x000fca00078e00ff */
[----:B------:R-:W-:-:S04]  /*3730*/  @P0 SHF.R.U32.HI R6, RZ, c[0x0][0x334], R12 ;  /* 0x0000cd00ff060a19 */ /* 0x000fc8000001160c */
[----:B------:R-:W-:Y:S01]  /*3740*/  LOP3.LUT R6, RZ, R6, RZ, 0x33, !PT ;  /* 0x00000006ff067212 */ /* 0x000fe200078e33ff */
[----:B------:R-:W-:Y:S05]  /*3750*/  BRA `(.L_x_338) ;  /* 0x0000004000007947 */ /* 0x000fea0003800000 */
.L_x_337:
[----:B------:R-:W-:-:S04]  /*3760*/  MOV R12, c[0x0][0x32c] ;  /* 0x0000cb00000c7a02 */ /* 0x000fc80000000f00 */
[----:B------:R-:W-:-:S13]  /*3770*/  ISETP.NE.AND P0, PT, R12, 0x1, PT ;  /* 0x000000010c00780c */ /* 0x000fda0003f05270 */
[----:B------:R-:W-:-:S05]  /*3780*/  @P0 IMAD.HI.U32 R12, R6, c[0x0][0x330], RZ ;  /* 0x0000cc00060c0a27 */ /* 0x000fca00078e00ff */
[----:B------:R-:W-:Y:S02]  /*3790*/  @P0 SHF.R.U32.HI R6, RZ, c[0x0][0x334], R12 ;  /* 0x0000cd00ff060a19 */ /* 0x000fe4000001160c */
.L_x_338:
[----:B------:R-:W-:Y:S05]  /*37a0*/  BSYNC B0 ;  /* 0x0000000000007941 */ /* 0x000fea0003800000 */
.L_x_336:
[----:B------:R-:W-:-:S05]  /*37b0*/  IMAD R6, R6, c[0x0][0x32c], R11 ;  /* 0x0000cb0006067a24 */ /* 0x000fca00078e020b */
[----:B------:R-:W-:Y:S02]  /*37c0*/  IADD3 R12, R6, c[0x0][0x32c], RZ ;  /* 0x0000cb00060c7a10 */ /* 0x000fe40007ffe0ff */
[----:B------:R-:W-:Y:S02]  /*37d0*/  IMNMX R2, R2, R6, !PT ;  /* 0x0000000602027217 */ /* 0x000fe40007800200 */
[----:B------:R-:W-:Y:S02]  /*37e0*/  IMNMX R5, R5, R12, PT ;  /* 0x0000000c05057217 */ /* 0x000fe40003800200 */
.L_x_335:
[----:B--23--:R-:W-:Y:S01]  /*37f0*/  UISETP.GE.AND UP1, UPT, UR19, 0x1, UPT ;  /* 0x000000011300788c */ /* 0x00cfe2000bf26270 */
[----:B------:R-:W-:Y:S01]  /*3800*/  FMUL.FTZ R6, R34, c[0x0][0x320] ;  /* 0x0000c80022067a20 */ /* 0x000fe20000410000 */
[----:B------:R-:W-:Y:S01]  /*3810*/  UISETP.GE.AND UP0, UPT, UR19, 0x2, UPT ;  /* 0x000000021300788c */ /* 0x000fe2000bf06270 */
[----:B------:R-:W-:Y:S01]  /*3820*/  FMUL.FTZ R12, R39, c[0x0][0x320] ;  /* 0x0000c800270c7a20 */ /* 0x000fe20000410000 */
[----:B------:R-:W-:Y:S01]  /*3830*/  UP2UR UR21, UPR, URZ, 0x2 ;  /* 0x000000023f157883 */ /* 0x000fe20008000000 */
[----:B------:R1:W2:Y:S01]  /*3840*/  MUFU.TANH R34, R6 ;  /* 0x0000000600227308 */ /* 0x0002a20000002400 */
[----:B------:R-:W-:Y:S01]  /*3850*/  PLOP3.LUT P1, PT, PT, PT, UP1, 0x40, 0x0 ;  /* 0x000000000000781c */ /* 0x000fe20003f2e818 */
[----:B------:R-:W-:Y:S01]  /*3860*/  UP2UR UR20, UPR, URZ, 0x1 ;  /* 0x000000013f147883 */ /* 0x000fe20008000000 */
[----:B------:R-:W-:Y:S01]  /*3870*/  PLOP3.LUT P0, PT, PT, PT, UP0, 0x40, 0x0 ;  /* 0x000000000000781c */ /* 0x000fe20003f0e808 */
[----:B------:R-:W-:Y:S01]  /*3880*/  UISETP.GE.AND UP1, UPT, UR19, 0x9, UPT ;  /* 0x000000091300788c */ /* 0x000fe2000bf26270 */
[C---:B------:R-:W-:Y:S01]  /*3890*/  ISETP.GT.AND P1, PT, R2.reuse, RZ, P1 ;  /* 0x000000ff0200720c */ /* 0x040fe20000f24270 */
[----:B------:R-:W-:Y:S01]  /*38a0*/  UISETP.GE.AND UP0, UPT, UR19, 0xa, UPT ;  /* 0x0000000a1300788c */ /* 0x000fe2000bf06270 */
[----:B------:R-:W-:Y:S01]  /*38b0*/  ISETP.GT.AND P0, PT, R2, 0x1, P0 ;  /* 0x000000010200780c */ /* 0x000fe20000704270 */
[----:B------:R-:W-:Y:S01]  /*38c0*/  UISETP.GE.AND UP6, UPT, UR19, 0x12, UPT ;  /* 0x000000121300788c */ /* 0x000fe2000bfc6270 */
[C---:B------:R-:W-:Y:S01]  /*38d0*/  ISETP.LT.OR P1, PT, R5.reuse, 0x1, P1 ;  /* 0x000000010500780c */ /* 0x040fe20000f21670 */
[----:B------:R-:W-:Y:S01]  /*38e0*/  UP2UR UR5, UPR, URZ, 0x1 ;  /* 0x000000013f057883 */ /* 0x000fe20008000000 */
[----:B------:R-:W-:Y:S01]  /*38f0*/  ISETP.LT.OR P0, PT, R5, 0x2, P0 ;  /* 0x000000020500780c */ /* 0x000fe20000701670 */
[----:B------:R-:W-:Y:S01]  /*3900*/  UISETP.GE.AND UP5, UPT, UR19, 0x19, UPT ;  /* 0x000000191300788c */ /* 0x000fe2000bfa6270 */
[----:B------:R-:W-:Y:S01]  /*3910*/  FSEL R14, R24, -INF , !P1 ;  /* 0xff800000180e7808 */ /* 0x000fe20004800000 */
[----:B------:R-:W-:Y:S01]  /*3920*/  UISETP.GE.AND UP4, UPT, UR19, 0x1a, UPT ;  /* 0x0000001a1300788c */ /* 0x000fe2000bf86270 */
[----:B------:R-:W-:Y:S01]  /*3930*/  PLOP3.LUT P1, PT, PT, PT, UP1, 0x40, 0x0 ;  /* 0x000000000000781c */ /* 0x000fe20003f2e818 */
[----:B-1----:R-:W-:Y:S01]  /*3940*/  FMUL.FTZ R6, R35, c[0x0][0x320] ;  /* 0x0000c80023067a20 */ /* 0x002fe20000410000 */
[----:B------:R-:W-:Y:S01]  /*3950*/  FSEL R16, R21, -INF , !P0 ;  /* 0xff80000015107808 */ /* 0x000fe20004000000 */
[----:B------:R-:W-:Y:S01]  /*3960*/  UISETP.GE.AND UP3, UPT, UR19, 0x21, UPT ;  /* 0x000000211300788c */ /* 0x000fe2000bf66270 */
[----:B------:R-:W-:Y:S01]  /*3970*/  PLOP3.LUT P0, PT, PT, PT, UP0, 0x40, 0x0 ;  /* 0x000000000000781c */ /* 0x000fe20003f0e808 */
[----:B------:R-:W-:Y:S01]  /*3980*/  UISETP.GE.AND UP0, UPT, UR19, 0x11, UPT ;  /* 0x000000111300788c */ /* 0x000fe2000bf06270 */
[C---:B------:R-:W-:Y:S01]  /*3990*/  ISETP.GT.AND P1, PT, R2.reuse, 0x8, P1 ;  /* 0x000000080200780c */ /* 0x040fe20000f24270 */
[----:B------:R1:W3:Y:S01]  /*39a0*/  MUFU.TANH R33, R6 ;  /* 0x0000000600217308 */ /* 0x0002e20000002400 */
[----:B------:R-:W-:Y:S01]  /*39b0*/  ISETP.GT.AND P0, PT, R2, 0x9, P0 ;  /* 0x000000090200780c */ /* 0x000fe20000704270 */
[----:B------:R-:W-:Y:S01]  /*39c0*/  UISETP.GE.AND UP2, UPT, UR19, 0x22, UPT ;  /* 0x000000221300788c */ /* 0x000fe2000bf46270 */
[C---:B------:R-:W-:Y:S01]  /*39d0*/  ISETP.LT.OR P1, PT, R5.reuse, 0x9, P1 ;  /* 0x000000090500780c */ /* 0x040fe20000f21670 */
[----:B------:R-:W-:Y:S01]  /*39e0*/  UP2UR UR18, UPR, URZ, 0x2 ;  /* 0x000000023f127883 */ /* 0x000fe20008000000 */
[----:B------:R-:W-:Y:S01]  /*39f0*/  ISETP.LT.OR P0, PT, R5, 0xa, P0 ;  /* 0x0000000a0500780c */ /* 0x000fe20000701670 */
[----:B------:R-:W-:Y:S01]  /*3a00*/  UP2UR UR4, UPR, URZ, 0x1 ;  /* 0x000000013f047883 */ /* 0x000fe20008000000 */
[----:B------:R-:W-:Y:S01]  /*3a10*/  FSEL R20, R20, -INF , !P1 ;  /* 0xff80000014147808 */ /* 0x000fe20004800000 */
[----:B------:R-:W-:Y:S01]  /*3a20*/  UISETP.GE.AND UP1, UPT, UR19, 0x29, UPT ;  /* 0x000000291300788c */ /* 0x000fe2000bf26270 */
[----:B------:R-:W-:Y:S01]  /*3a30*/  PLOP3.LUT P1, PT, PT, PT, UP0, 0x40, 0x0 ;  /* 0x000000000000781c */ /* 0x000fe20003f2e808 */
[----:B------:R-:W-:Y:S01]  /*3a40*/  UISETP.GE.AND UP0, UPT, UR19, 0x2a, UPT ;  /* 0x0000002a1300788c */ /* 0x000fe2000bf06270 */
[----:B------:R-:W-:Y:S01]  /*3a50*/  FSEL R19, R19, -INF , !P0 ;  /* 0xff80000013137808 */ /* 0x000fe20004000000 */
[----:B------:R-:W-:Y:S01]  /*3a60*/  UP2UR UR22, UPR, URZ, 0x40 ;  /* 0x000000403f167883 */ /* 0x000fe20008000000 */
[----:B------:R-:W-:Y:S01]  /*3a70*/  PLOP3.LUT P0, PT, PT, PT, UP6, 0x40, 0x0 ;  /* 0x000000000000781c */ /* 0x000fe20003f0e868 */
[----:B------:R-:W-:Y:S01]  /*3a80*/  UISETP.NE.AND UP6, UPT, UR13, URZ, UPT ;  /* 0x0000003f0d00728c */ /* 0x000fe2000bfc5270 */
[C---:B------:R-:W-:Y:S01]  /*3a90*/  ISETP.GT.AND P1, PT, R2.reuse, 0x10, P1 ;  /* 0x000000100200780c */ /* 0x040fe20000f24270 */
[----:B-1----:R-:W-:Y:S01]  /*3aa0*/  FMUL.FTZ R6, R43, c[0x0][0x320] ;  /* 0x0000c8002b067a20 */ /* 0x002fe20000410000 */
[----:B------:R-:W-:-:S02]  /*3ab0*/  ISETP.GT.AND P0, PT, R2, 0x11, P0 ;  /* 0x000000110200780c */ /* 0x000fc40000704270 */
[C---:B------:R-:W-:Y:S01]  /*3ac0*/  ISETP.LT.OR P1, PT, R5.reuse, 0x11, P1 ;  /* 0x000000110500780c */ /* 0x040fe20000f21670 */
[----:B------:R1:W4:Y:S01]  /*3ad0*/  MUFU.TANH R28, R6 ;  /* 0x00000006001c7308 */ /* 0x0003220000002400 */
[----:B------:R-:W-:Y:S02]  /*3ae0*/  ISETP.LT.OR P0, PT, R5, 0x12, P0 ;  /* 0x000000120500780c */ /* 0x000fe40000701670 */
[----:B------:R-:W-:Y:S02]  /*3af0*/  FSEL R18, R18, -INF , !P1 ;  /* 0xff80000012127808 */ /* 0x000fe40004800000 */
[----:B------:R-:W-:Y:S02]  /*3b00*/  PLOP3.LUT P1, PT, PT, PT, UP5, 0x40, 0x0 ;  /* 0x000000000000781c */ /* 0x000fe40003f2e858 */
[----:B------:R-:W-:Y:S02]  /*3b10*/  FSEL R17, R17, -INF , !P0 ;  /* 0xff80000011117808 */ /* 0x000fe40004000000 */
[----:B------:R-:W-:-:S02]  /*3b20*/  PLOP3.LUT P0, PT, PT, PT, UP4, 0x40, 0x0 ;  /* 0x000000000000781c */ /* 0x000fc40003f0e848 */
[C---:B------:R-:W-:Y:S02]  /*3b30*/  ISETP.GT.AND P1, PT, R2.reuse, 0x18, P1 ;  /* 0x000000180200780c */ /* 0x040fe40000f24270 */
[----:B------:R-:W-:Y:S02]  /*3b40*/  ISETP.GT.AND P0, PT, R2, 0x19, P0 ;  /* 0x000000190200780c */ /* 0x000fe40000704270 */
[C---:B------:R-:W-:Y:S01]  /*3b50*/  ISETP.LT.OR P1, PT, R5.reuse, 0x19, P1 ;  /* 0x000000190500780c */ /* 0x040fe20000f21670 */
[----:B-1----:R-:W-:Y:S01]  /*3b60*/  FMUL.FTZ R6, R50, c[0x0][0x320] ;  /* 0x0000c80032067a20 */ /* 0x002fe20000410000 */
[----:B------:R-:W-:Y:S02]  /*3b70*/  ISETP.LT.OR P0, PT, R5, 0x1a, P0 ;  /* 0x0000001a0500780c */ /* 0x000fe40000701670 */
[----:B------:R-:W-:Y:S01]  /*3b80*/  FSEL R22, R15, -INF , !P1 ;  /* 0xff8000000f167808 */ /* 0x000fe20004800000 */
[----:B------:R1:W1:Y:S01]  /*3b90*/  MUFU.TANH R29, R6 ;  /* 0x00000006001d7308 */ /* 0x0002620000002400 */
[----:B------:R-:W-:-:S02]  /*3ba0*/  PLOP3.LUT P1, PT, PT, PT, UP3, 0x40, 0x0 ;  /* 0x000000000000781c */ /* 0x000fc40003f2e838 */
[----:B------:R-:W-:Y:S01]  /*3bb0*/  FSEL R21, R13, -INF , !P0 ;  /* 0xff8000000d157808 */ /* 0x000fe20004000000 */
[----:B------:R-:W-:Y:S01]  /*3bc0*/  FMUL.FTZ R13, R42, c[0x0][0x320] ;  /* 0x0000c8002a0d7a20 */ /* 0x000fe20000410000 */
[----:B------:R-:W-:Y:S02]  /*3bd0*/  PLOP3.LUT P0, PT, PT, PT, UP2, 0x40, 0x0 ;  /* 0x000000000000781c */ /* 0x000fe40003f0e828 */
[C---:B------:R-:W-:Y:S01]  /*3be0*/  ISETP.GT.AND P1, PT, R2.reuse, 0x20, P1 ;  /* 0x000000200200780c */ /* 0x040fe20000f24270 */
[----:B------:R-:W2:Y:S01]  /*3bf0*/  MUFU.TANH R15, R13 ;  /* 0x0000000d000f7308 */ /* 0x000ea20000002400 */
[----:B------:R-:W-:Y:S02]  /*3c00*/  ISETP.GT.AND P0, PT, R2, 0x21, P0 ;  /* 0x000000210200780c */ /* 0x000fe40000704270 */
[C---:B------:R-:W-:Y:S02]  /*3c10*/  ISETP.LT.OR P1, PT, R5.reuse, 0x21, P1 ;  /* 0x000000210500780c */ /* 0x040fe40000f21670 */
[----:B------:R-:W-:-:S02]  /*3c20*/  ISETP.LT.OR P0, PT, R5, 0x22, P0 ;  /* 0x000000220500780c */ /* 0x000fc40000701670 */
[----:B------:R-:W-:Y:S01]  /*3c30*/  FSEL R96, R27, -INF , !P1 ;  /* 0xff8000001b607808 */ /* 0x000fe20004800000 */
[----:B-1----:R-:W-:Y:S01]  /*3c40*/  FMUL.FTZ R6, R30, c[0x0][0x320] ;  /* 0x0000c8001e067a20 */ /* 0x002fe20000410000 */
[----:B------:R-:W-:Y:S01]  /*3c50*/  PLOP3.LUT P1, PT, PT, PT, UP1, 0x40, 0x0 ;  /* 0x000000000000781c */ /* 0x000fe20003f2e818 */
[----:B------:R-:W1:Y:S01]  /*3c60*/  MUFU.TANH R13, R12 ;  /* 0x0000000c000d7308 */ /* 0x000e620000002400 */
[----:B------:R-:W-:Y:S02]  /*3c70*/  FSEL R95, R23, -INF , !P0 ;  /* 0xff800000175f7808 */ /* 0x000fe40004000000 */
[----:B------:R-:W-:Y:S02]  /*3c80*/  PLOP3.LUT P0, PT, PT, PT, UP0, 0x40, 0x0 ;  /* 0x000000000000781c */ /* 0x000fe40003f0e808 */
[C---:B------:R-:W-:Y:S02]  /*3c90*/  ISETP.GT.AND P1, PT, R2.reuse, 0x28, P1 ;  /* 0x000000280200780c */ /* 0x040fe40000f24270 */
[----:B------:R-:W-:Y:S01]  /*3ca0*/  ISETP.GT.AND P0, PT, R2, 0x29, P0 ;  /* 0x000000290200780c */ /* 0x000fe20000704270 */
[----:B------:R5:W1:Y:S01]  /*3cb0*/  MUFU.TANH R32, R6 ;  /* 0x0000000600207308 */ /* 0x000a620000002400 */
[C---:B------:R-:W-:Y:S01]  /*3cc0*/  ISETP.LT.OR P2, PT, R5.reuse, 0x29, P1 ;  /* 0x000000290500780c */ /* 0x040fe20000f41670 */
[----:B------:R-:W-:Y:S01]  /*3cd0*/  FMUL.FTZ R2, R38, c[0x0][0x320] ;  /* 0x0000c80026027a20 */ /* 0x000fe20000410000 */
[----:B------:R-:W-:-:S02]  /*3ce0*/  ISETP.LT.OR P1, PT, R5, 0x2a, P0 ;  /* 0x0000002a0500780c */ /* 0x000fc40000721670 */
[----:B------:R-:W-:Y:S01]  /*3cf0*/  PLOP3.LUT P0, PT, PT, PT, UP6, 0x40, 0x0 ;  /* 0x000000000000781c */ /* 0x000fe20003f0e868 */
[----:B------:R-:W-:Y:S01]  /*3d00*/  UISETP.NE.AND UP6, UPT, UR22, URZ, UPT ;  /* 0x0000003f1600728c */ /* 0x000fe2000bfc5270 */
[----:B------:R-:W-:Y:S01]  /*3d10*/  FSEL R94, R26, -INF , !P2 ;  /* 0xff8000001a5e7808 */ /* 0x000fe20005000000 */
[----:B------:R-:W1:Y:S01]  /*3d20*/  MUFU.TANH R12, R2 ;  /* 0x00000002000c7308 */ /* 0x000e620000002400 */
[----:B------:R-:W-:Y:S01]  /*3d30*/  FSEL R93, R25, -INF , !P1 ;  /* 0xff800000195d7808 */ /* 0x000fe20004800000 */
[----:B-----5:R-:W-:-:S06]  /*3d40*/  FMUL.FTZ R6, R31, c[0x0][0x320] ;  /* 0x0000c8001f067a20 */ /* 0x020fcc0000410000 */
[----:B------:R5:W1:Y:S02]  /*3d50*/  MUFU.TANH R30, R6 ;  /* 0x00000006001e7308 */ /* 0x000a640000002400 */
[----:B-----5:R-:W-:-:S06]  /*3d60*/  FMUL.FTZ R6, R51, c[0x0][0x320] ;  /* 0x0000c80033067a20 */ /* 0x020fcc0000410000 */
[----:B------:R5:W1:Y:S02]  /*3d70*/  MUFU.TANH R24, R6 ;  /* 0x0000000600187308 */ /* 0x000a640000002400 */
[----:B-----5:R-:W5:Y:S02]  /*3d80*/  SHFL.IDX PT, R6, R7, 0x1, 0x1c1f ;  /* 0x003c1f0007067f89 */ /* 0x020f6400000e0000 */
[--C-:B-----5:R-:W-:Y:S02]  /*3d90*/  IMAD.IADD R5, R8, 0x1, R6.reuse ;  /* 0x0000000108057824 */ /* 0x120fe400078e0206 */
[----:B------:R-:W-:-:S03]  /*3da0*/  IMAD.IADD R2, R10, 0x1, R6 ;  /* 0x000000010a027824 */ /* 0x000fc600078e0206 */
[----:B------:R-:W-:Y:S01]  /*3db0*/  IMNMX R5, R5, R9, PT ;  /* 0x0000000905057217 */ /* 0x000fe20003800200 */
[----:B------:R-:W-:Y:S05]  /*3dc0*/  @P0 BRA `(.L_x_339) ;  /* 0x0000015000000947 */ /* 0x000fea0003800000 */
[----:B-1234-:R-:W-:Y:S01]  /*3dd0*/  IADD3 R6, R6, c[0x0][0x1d0], RZ ;  /* 0x0000740006067a10 */ /* 0x01efe20007ffe0ff */
        /* <DEDUP_REMOVED lines=11> */
.L_x_341:
[----:B------:R-:W-:-:S04]  /*3e90*/  MOV R7, c[0x0][0x32c] ;  /* 0x0000cb0000077a02 */ /* 0x000fc80000000f00 */
[----:B------:R-:W-:-:S13]  /*3ea0*/  ISETP.NE.AND P0, PT, R7, 0x1, PT ;  /* 0x000000010700780c */ /* 0x000fda0003f05270 */
[----:B------:R-:W-:-:S05]  /*3eb0*/  @P0 IMAD.HI.U32 R7, R6, c[0x0][0x330], RZ ;  /* 0x0000cc0006070a27 */ /* 0x000fca00078e00ff */
[----:B------:R-:W-:Y:S02]  /*3ec0*/  @P0 SHF.R.U32.HI R6, RZ, c[0x0][0x334], R7 ;  /* 0x0000cd00ff060a19 */ /* 0x000fe40000011607 */
.L_x_342:
[----:B------:R-:W-:Y:S05]  /*3ed0*/  BSYNC B0 ;  /* 0x0000000000007941 */ /* 0x000fea0003800000 */
.L_x_340:
[----:B------:R-:W-:-:S05]  /*3ee0*/  IMAD R6, R6, c[0x0][0x32c], R11 ;  /* 0x0000cb0006067a24 */ /* 0x000fca00078e020b */
[----:B------:R-:W-:Y:S02]  /*3ef0*/  IADD3 R7, R6, c[0x0][0x32c], RZ ;  /* 0x0000cb0006077a10 */ /* 0x000fe40007ffe0ff */
[----:B------:R-:W-:Y:S02]  /*3f00*/  IMNMX R2, R2, R6, !PT ;  /* 0x0000000602027217 */ /* 0x000fe40007800200 */
[----:B------:R-:W-:Y:S02]  /*3f10*/  IMNMX R5, R5, R7, PT ;  /* 0x0000000705057217 */ /* 0x000fe40003800200 */
.L_x_339:
[----:B-1234-:R-:W-:Y:S01]  /*3f20*/  UP2UR UR19, UPR, URZ, 0x10 ;  /* 0x000000103f137883 */ /* 0x01efe20008000000 */
[----:B------:R-:W-:Y:S01]  /*3f30*/  FMNMX.FTZ R133, R14, R16, !PT ;  /* 0x000000100e857209 */ /* 0x000fe20007810000 */
[----:B------:R-:W-:Y:S01]  /*3f40*/  UISETP.NE.AND UP4, UPT, UR21, URZ, UPT ;  /* 0x0000003f1500728c */ /* 0x000fe2000bf85270 */
[----:B------:R-:W-:Y:S01]  /*3f50*/  IMAD.SHL.U32 R236, R3, 0x2, RZ ;  /* 0x0000000203ec7824 */ /* 0x000fe200078e00ff */
[----:B------:R-:W-:Y:S01]  /*3f60*/  UP2UR UR21, UPR, URZ, 0x8 ;  /* 0x000000083f157883 */ /* 0x000fe20008000000 */
[----:B------:R-:W-:Y:S01]  /*3f70*/  FMNMX.FTZ R133, R20, R133, !PT ;  /* 0x0000008514857209 */ /* 0x000fe20007810000 */
[----:B------:R-:W-:Y:S01]  /*3f80*/  UISETP.NE.AND UP3, UPT, UR20, URZ, UPT ;  /* 0x0000003f1400728c */ /* 0x000fe2000bf65270 */
[--C-:B------:R-:W-:Y:S01]  /*3f90*/  IMAD R237, R4, 0x2, R236.reuse ;  /* 0x0000000204ed7824 */ /* 0x100fe200078e02ec */
[----:B------:R-:W-:Y:S01]  /*3fa0*/  PLOP3.LUT P0, PT, PT, PT, UP4, 0x40, 0x0 ;  /* 0x000000000000781c */ /* 0x000fe20003f0e848 */
[----:B------:R-:W-:Y:S01]  /*3fb0*/  UP2UR UR20, UPR, URZ, 0x4 ;  /* 0x000000043f147883 */ /* 0x000fe20008000000 */
[----:B------:R-:W-:Y:S01]  /*3fc0*/  FMNMX.FTZ R133, R19, R133, !PT ;  /* 0x0000008513857209 */ /* 0x000fe20007810000 */
[----:B------:R-:W-:Y:S01]  /*3fd0*/  UISETP.NE.AND UP2, UPT, UR18, URZ, UPT ;  /* 0x0000003f1200728c */ /* 0x000fe2000bf45270 */
[C---:B------:R-:W-:Y:S01]  /*3fe0*/  ISETP.GT.AND P0, PT, R2.reuse, RZ, P0 ;  /* 0x000000ff0200720c */ /* 0x040fe20000704270 */
[----:B------:R-:W-:Y:S01]  /*3ff0*/  UP2UR UR18, UPR, URZ, 0x2 ;  /* 0x000000023f127883 */ /* 0x000fe20008000000 */
[----:B------:R-:W-:Y:S01]  /*4000*/  PLOP3.LUT P2, PT, PT, PT, UP3, 0x40, 0x0 ;  /* 0x000000000000781c */ /* 0x000fe20003f4e838 */
[----:B------:R-:W-:Y:S01]  /*4010*/  UISETP.NE.AND UP1, UPT, UR5, URZ, UPT ;  /* 0x0000003f0500728c */ /* 0x000fe2000bf25270 */
[----:B------:R-:W-:Y:S01]  /*4020*/  ISETP.LT.OR P0, PT, R5, 0x1, P0 ;  /* 0x000000010500780c */ /* 0x000fe20000701670 */
[----:B------:R-:W-:Y:S01]  /*4030*/  UP2UR UR5, UPR, URZ, 0x1 ;  /* 0x000000013f057883 */ /* 0x000fe20008000000 */
[----:B------:R-:W-:Y:S01]  /*4040*/  PLOP3.LUT P1, PT, PT, PT, UP2, 0x40, 0x0 ;  /* 0x000000000000781c */ /* 0x000fe20003f2e828 */
[----:B------:R-:W-:Y:S01]  /*4050*/  UISETP.NE.AND UP0, UPT, UR4, URZ, UPT ;  /* 0x0000003f0400728c */ /* 0x000fe2000bf05270 */
[----:B------:R-:W-:Y:S01]  /*4060*/  FSEL R6, R45, -INF , !P0 ;  /* 0xff8000002d067808 */ /* 0x000fe20004000000 */
[----:B------:R-:W-:Y:S01]  /*4070*/  UISETP.NE.AND UP4, UPT, UR19, URZ, UPT ;  /* 0x0000003f1300728c */ /* 0x000fe2000bf85270 */
[----:B------:R-:W-:Y:S01]  /*4080*/  ISETP.GT.AND P0, PT, R2, 0x1, P2 ;  /* 0x000000010200780c */ /* 0x000fe20001704270 */
[----:B------:R-:W-:Y:S01]  /*4090*/  UISETP.NE.AND UP3, UPT, UR21, URZ, UPT ;  /* 0x0000003f1500728c */ /* 0x000fe2000bf65270 */
[----:B------:R-:W-:Y:S01]  /*40a0*/  PLOP3.LUT P2, PT, PT, PT, UP1, 0x40, 0x0 ;  /* 0x000000000000781c */ /* 0x000fe20003f4e818 */
[----:B------:R-:W-:Y:S01]  /*40b0*/  UISETP.NE.AND UP2, UPT, UR20, URZ, UPT ;  /* 0x0000003f1400728c */ /* 0x000fe2000bf45270 */
[----:B------:R-:W-:Y:S01]  /*40c0*/  ISETP.LT.OR P0, PT, R5, 0x2, P0 ;  /* 0x000000020500780c */ /* 0x000fe20000701670 */
[----:B------:R-:W-:Y:S01]  /*40d0*/  UISETP.NE.AND UP1, UPT, UR18, URZ, UPT ;  /* 0x0000003f1200728c */ /* 0x000fe2000bf25270 */
[----:B------:R-:W-:Y:S01]  /*40e0*/  FMNMX.FTZ R133, R18, R133, !PT ;  /* 0x0000008512857209 */ /* 0x000fe20007810000 */
[----:B------:R-:W-:Y:S01]  /*40f0*/  IMAD R240, R0, 0x2, R236 ;  /* 0x0000000200f07824 */ /* 0x000fe200078e02ec */
[----:B------:R-:W-:Y:S01]  /*4100*/  FSEL R11, R44, -INF , !P0 ;  /* 0xff8000002c0b7808 */ /* 0x000fe20004000000 */
[----:B------:R-:W-:Y:S01]  /*4110*/  LDSM.16.MT88.4 R48, [R237+0x900] ;  /* 0x00090000ed30783b */ /* 0x000fe20000004200 */
[----:B------:R-:W-:-:S02]  /*4120*/  ISETP.GT.AND P0, PT, R2, 0x8, P1 ;  /* 0x000000080200780c */ /* 0x000fc40000f04270 */
[----:B------:R-:W-:Y:S01]  /*4130*/  PLOP3.LUT P1, PT, PT, PT, UP0, 0x40, 0x0 ;  /* 0x000000000000781c */ /* 0x000fe20003f2e808 */
[----:B------:R-:W-:Y:S01]  /*4140*/  UISETP.NE.AND UP0, UPT, UR5, URZ, UPT ;  /* 0x0000003f0500728c */ /* 0x000fe2000bf05270 */
[C---:B------:R-:W-:Y:S01]  /*4150*/  ISETP.LT.OR P0, PT, R5.reuse, 0x9, P0 ;  /* 0x000000090500780c */ /* 0x040fe20000701670 */
[----:B------:R-:W-:Y:S01]  /*4160*/  LDSM.16.MT88.4 R44, [R240+0x100] ;  /* 0x00010000f02c783b */ /* 0x000fe20000004200 */
[----:B------:R-:W-:Y:S01]  /*4170*/  FMNMX.FTZ R132, R6, R11, !PT ;  /* 0x0000000b06847209 */ /* 0x000fe20007810000 */
[----:B------:R-:W-:Y:S01]  /*4180*/  ULDC.64 UR4, c[0x0][0x2c8] ;  /* 0x0000b20000047ab9 */ /* 0x000fe20000000a00 */
[----:B------:R-:W-:Y:S01]  /*4190*/  FSEL R10, R12, -INF , !P0 ;  /* 0xff8000000c0a7808 */ /* 0x000fe20004000000 */
[----:B------:R-:W-:Y:S01]  /*41a0*/  LDSM.16.MT88.4 R40, [R240+0x900] ;  /* 0x00090000f028783b */ /* 0x000fe20000004200 */
[----:B------:R-:W-:Y:S02]  /*41b0*/  ISETP.GT.AND P0, PT, R2, 0x9, P2 ;  /* 0x000000090200780c */ /* 0x000fe40001704270 */
[----:B------:R-:W-:Y:S01]  /*41c0*/  PLOP3.LUT P2, PT, PT, PT, UP6, 0x40, 0x0 ;  /* 0x000000000000781c */ /* 0x000fe20003f4e868 */
[----:B------:R-:W-:Y:S01]  /*41d0*/  LDSM.16.MT88.4 R68, [R240+0x1900] ;  /* 0x00190000f044783b */ /* 0x000fe20000004200 */
[----:B------:R-:W-:Y:S01]  /*41e0*/  ISETP.LT.OR P0, PT, R5, 0xa, P0 ;  /* 0x0000000a0500780c */ /* 0x000fe20000701670 */
[----:B------:R-:W-:Y:S01]  /*41f0*/  UISETP.NE.AND UP6, UPT, UR13, URZ, UPT ;  /* 0x0000003f0d00728c */ /* 0x000fe2000bfc5270 */
[----:B------:R-:W-:Y:S01]  /*4200*/  FMNMX.FTZ R132, R10, R132, !PT ;  /* 0x000000840a847209 */ /* 0x000fe20007810000 */
[----:B------:R-:W-:Y:S01]  /*4210*/  LDSM.16.MT88.4 R60, [R236+0x2100] ;  /* 0x00210000ec3c783b */ /* 0x000fe20000004200 */
[----:B------:R-:W-:-:S02]  /*4220*/  FSEL R9, R13, -INF , !P0 ;  /* 0xff8000000d097808 */ /* 0x000fc40004000000 */
[C---:B------:R-:W-:Y:S01]  /*4230*/  ISETP.GT.AND P0, PT, R2.reuse, 0x10, P1 ;  /* 0x000000100200780c */ /* 0x040fe20000f04270 */
[----:B------:R-:W-:Y:S01]  /*4240*/  LDSM.16.MT88.4 R64, [R237+0x1900] ;  /* 0x00190000ed40783b */ /* 0x000fe20000004200 */
[----:B------:R-:W-:Y:S01]  /*4250*/  PLOP3.LUT P1, PT, PT, PT, UP5, 0x40, 0x0 ;  /* 0x000000000000781c */ /* 0x000fe20003f2e858 */
[----:B------:R-:W-:Y:S01]  /*4260*/  UISETP.NE.AND UP5, UPT, UR14, URZ, UPT ;  /* 0x0000003f0e00728c */ /* 0x000fe2000bfa5270 */
[----:B------:R-:W-:Y:S01]  /*4270*/  ISETP.LT.OR P0, PT, R5, 0x11, P0 ;  /* 0x000000110500780c */ /* 0x000fe20000701670 */
[----:B------:R-:W-:Y:S01]  /*4280*/  LDSM.16.MT88.4 R56, [R237+0x2100] ;  /* 0x00210000ed38783b */ /* 0x000fe20000004200 */
[C---:B------:R-:W-:Y:S02]  /*4290*/  ISETP.GT.AND P1, PT, R2.reuse, 0x18, P1 ;  /* 0x000000180200780c */ /* 0x040fe40000f24270 */
[----:B------:R-:W-:Y:S01]  /*42a0*/  FSEL R8, R15, -INF , !P0 ;  /* 0xff8000000f087808 */ /* 0x000fe20004000000 */
[----:B------:R-:W-:Y:S01]  /*42b0*/  STL [R1+0x98], R163 ;  /* 0x000098a301007387 */ /* 0x000fe20000100800 */
[----:B------:R-:W-:-:S02]  /*42c0*/  ISETP.GT.AND P0, PT, R2, 0x11, P2 ;  /* 0x000000110200780c */ /* 0x000fc40001704270 */
[C---:B------:R-:W-:Y:S01]  /*42d0*/  ISETP.LT.OR P1, PT, R5.reuse, 0x19, P1 ;  /* 0x000000190500780c */ /* 0x040fe20000f21670 */
[----:B------:R-:W-:Y:S01]  /*42e0*/  STL [R1+0x94], R162 ;  /* 0x000094a201007387 */ /* 0x000fe20000100800 */
[----:B------:R-:W-:Y:S02]  /*42f0*/  ISETP.LT.OR P0, PT, R5, 0x12, P0 ;  /* 0x000000120500780c */ /* 0x000fe40000701670 */
[----:B------:R-:W-:Y:S01]  /*4300*/  FMNMX.FTZ R133, R17, R133, !PT ;  /* 0x0000008511857209 */ /* 0x000fe20007810000 */
[----:B------:R-:W-:Y:S01]  /*4310*/  STL [R1+0x90], R161 ;  /* 0x000090a101007387 */ /* 0x000fe20000100800 */
[----:B------:R-:W-:Y:S02]  /*4320*/  FSEL R7, R28, -INF , !P0 ;  /* 0xff8000001c077808 */ /* 0x000fe40004000000 */
[----:B------:R-:W-:Y:S01]  /*4330*/  PLOP3.LUT P0, PT, PT, PT, UP4, 0x40, 0x0 ;  /* 0x000000000000781c */ /* 0x000fe20003f0e848 */
[----:B------:R-:W-:Y:S01]  /*4340*/  STL [R1+0x8c], R160 ;  /* 0x00008ca001007387 */ /* 0x000fe20000100800 */
[----:B------:R-:W-:-:S02]  /*4350*/  FSEL R13, R29, -INF , !P1 ;  /* 0xff8000001d0d7808 */ /* 0x000fc40004800000 */
[----:B------:R-:W-:Y:S01]  /*4360*/  ISETP.GT.AND P0, PT, R2, 0x19, P0 ;  /* 0x000000190200780c */ /* 0x000fe20000704270 */
[----:B------:R-:W-:Y:S01]  /*4370*/  STL [R1+0x88], R135 ;  /* 0x0000888701007387 */ /* 0x000fe20000100800 */
[----:B------:R-:W-:Y:S02]  /*4380*/  PLOP3.LUT P1, PT, PT, PT, UP3, 0x40, 0x0 ;  /* 0x000000000000781c */ /* 0x000fe40003f2e838 */
[----:B------:R-:W-:Y:S02]  /*4390*/  ISETP.LT.OR P0, PT, R5, 0x1a, P0 ;  /* 0x0000001a0500780c */ /* 0x000fe40000701670 */
[----:B------:R-:W-:Y:S02]  /*43a0*/  FMNMX.FTZ R132, R9, R132, !PT ;  /* 0x0000008409847209 */ /* 0x000fe40007810000 */
[----:B------:R-:W-:Y:S02]  /*43b0*/  FMNMX.FTZ R133, R22, R133, !PT ;  /* 0x0000008516857209 */ /* 0x000fe40007810000 */
[----:B------:R-:W-:-:S02]  /*43c0*/  FSEL R15, R24, -INF , !P0 ;  /* 0xff800000180f7808 */ /* 0x000fc40004000000 */
[----:B------:R-:W-:Y:S01]  /*43d0*/  PLOP3.LUT P0, PT, PT, PT, UP2, 0x40, 0x0 ;  /* 0x000000000000781c */ /* 0x000fe20003f0e828 */
[----:B------:R-:W-:Y:S01]  /*43e0*/  LDSM.16.MT88.4 R24, [R236+0x900] ;  /* 0x00090000ec18783b */ /* 0x000fe20000004200 */
[----:B------:R-:W-:Y:S02]  /*43f0*/  ISETP.GT.AND P1, PT, R2, 0x20, P1 ;  /* 0x000000200200780c */ /* 0x000fe40000f24270 */
[----:B------:R-:W-:Y:S02]  /*4400*/  FMNMX.FTZ R132, R8, R132, !PT ;  /* 0x0000008408847209 */ /* 0x000fe40007810000 */
[----:B------:R-:W-:Y:S02]  /*4410*/  FMNMX.FTZ R133, R21, R133, !PT ;  /* 0x0000008515857209 */ /* 0x000fe40007810000 */
[----:B------:R-:W-:Y:S02]  /*4420*/  ISETP.GT.AND P0, PT, R2, 0x21, P0 ;  /* 0x000000210200780c */ /* 0x000fe40000704270 */
[----:B------:R-:W-:-:S02]  /*4430*/  ISETP.LT.OR P1, PT, R5, 0x21, P1 ;  /* 0x000000210500780c */ /* 0x000fc40000f21670 */
[----:B------:R-:W-:Y:S02]  /*4440*/  FMNMX.FTZ R132, R7, R132, !PT ;  /* 0x0000008407847209 */ /* 0x000fe40007810000 */
[----:B------:R-:W-:Y:S02]  /*4450*/  FMNMX.FTZ R133, R96, R133, !PT ;  /* 0x0000008560857209 */ /* 0x000fe40007810000 */
[----:B------:R-:W-:Y:S02]  /*4460*/  ISETP.LT.OR P0, PT, R5, 0x22, P0 ;  /* 0x000000220500780c */ /* 0x000fe40000701670 */
[----:B------:R-:W-:Y:S02]  /*4470*/  FSEL R92, R34, -INF , !P1 ;  /* 0xff800000225c7808 */ /* 0x000fe40004800000 */
[----:B------:R-:W-:Y:S02]  /*4480*/  PLOP3.LUT P1, PT, PT, PT, UP1, 0x40, 0x0 ;  /* 0x000000000000781c */ /* 0x000fe40003f2e818 */
[----:B------:R-:W-:-:S02]  /*4490*/  FMNMX.FTZ R132, R13, R132, !PT ;  /* 0x000000840d847209 */ /* 0x000fc40007810000 */
[----:B------:R-:W-:Y:S02]  /*44a0*/  FMNMX.FTZ R133, R95, R133, !PT ;  /* 0x000000855f857209 */ /* 0x000fe40007810000 */
[----:B------:R-:W-:Y:S02]  /*44b0*/  FSEL R91, R33, -INF , !P0 ;  /* 0xff800000215b7808 */ /* 0x000fe40004000000 */
[----:B------:R-:W-:Y:S02]  /*44c0*/  PLOP3.LUT P0, PT, PT, PT, UP0, 0x40, 0x0 ;  /* 0x000000000000781c */ /* 0x000fe40003f0e808 */
[----:B------:R-:W-:Y:S02]  /*44d0*/  ISETP.GT.AND P1, PT, R2, 0x28, P1 ;  /* 0x000000280200780c */ /* 0x000fe40000f24270 */
[----:B------:R-:W-:Y:S02]  /*44e0*/  FMNMX.FTZ R132, R15, R132, !PT ;  /* 0x000000840f847209 */ /* 0x000fe40007810000 */
[----:B------:R-:W-:-:S02]  /*44f0*/  FMNMX.FTZ R133, R94, R133, !PT ;  /* 0x000000855e857209 */ /* 0x000fc40007810000 */
[----:B------:R-:W-:Y:S02]  /*4500*/  ISETP.GT.AND P0, PT, R2, 0x29, P0 ;  /* 0x000000290200780c */ /* 0x000fe40000704270 */
[----:B------:R-:W-:Y:S02]  /*4510*/  ISETP.LT.OR P1, PT, R5, 0x29, P1 ;  /* 0x000000290500780c */ /* 0x000fe40000f21670 */
[----:B------:R-:W-:Y:S02]  /*4520*/  FMNMX.FTZ R132, R92, R132, !PT ;  /* 0x000000845c847209 */ /* 0x000fe40007810000 */
[----:B------:R-:W-:Y:S02]  /*4530*/  FMNMX.FTZ R133, R93, R133, !PT ;  /* 0x000000855d857209 */ /* 0x000fe40007810000 */
[----:B------:R-:W-:Y:S02]  /*4540*/  ISETP.LT.OR P0, PT, R5, 0x2a, P0 ;  /* 0x0000002a0500780c */ /* 0x000fe40000701670 */
[----:B------:R-:W-:Y:S01]  /*4550*/  FSEL R90, R32, -INF , !P1 ;  /* 0xff800000205a7808 */ /* 0x000fe20004800000 */
[----:B------:R-:W1:Y:S01]  /*4560*/  SHFL.BFLY PT, R12, R133, 0x2, 0x1f ;  /* 0x0c401f00850c7f89 */ /* 0x000e6200000e0000 */
[----:B------:R-:W-:-:S02]  /*4570*/  FMNMX.FTZ R132, R91, R132, !PT ;  /* 0x000000845b847209 */ /* 0x000fc40007810000 */
[----:B------:R-:W-:Y:S02]  /*4580*/  FSEL R89, R30, -INF , !P0 ;  /* 0xff8000001e597808 */ /* 0x000fe40004000000 */
[----:B------:R-:W-:Y:S01]  /*4590*/  FMNMX.FTZ R132, R90, R132, !PT ;  /* 0x000000845a847209 */ /* 0x000fe20007810000 */
[----:B------:R-:W-:Y:S01]  /*45a0*/  LDSM.16.MT88.4 R28, [R237+0x100] ;  /* 0x00010000ed1c783b */ /* 0x000fe20000004200 */
[----:B------:R-:W-:Y:S02]  /*45b0*/  LEA R239, R0, R237, 0x1 ;  /* 0x000000ed00ef7211 */ /* 0x000fe400078e08ff */
[----:B------:R-:W-:-:S03]  /*45c0*/  FMNMX.FTZ R132, R89, R132, !PT ;  /* 0x0000008459847209 */ /* 0x000fc60007810000 */
[----:B------:R-:W-:Y:S04]  /*45d0*/  LDSM.16.MT88.4 R32, [R239+0x100] ;  /* 0x00010000ef20783b */ /* 0x000fe80000004200 */
[----:B------:R-:W2:Y:S04]  /*45e0*/  SHFL.BFLY PT, R2, R132, 0x2, 0x1f ;  /* 0x0c401f0084027f89 */ /* 0x000ea800000e0000 */
[----:B------:R-:W-:Y:S01]  /*45f0*/  LDSM.16.MT88.4 R72, [R239+0x900] ;  /* 0x00090000ef48783b */ /* 0x000fe20000004200 */
[----:B-1----:R-:W-:-:S03]  /*4600*/  FMNMX.FTZ R133, R133, R12, !PT ;  /* 0x0000000c85857209 */ /* 0x002fc60007810000 */
[----:B------:R-:W-:Y:S04]  /*4610*/  LDSM.16.MT88.4 R76, [R239+0x1900] ;  /* 0x00190000ef4c783b */ /* 0x000fe80000004200 */
[----:B------:R-:W1:Y:S04]  /*4620*/  SHFL.BFLY PT, R12, R133, 0x1, 0x1f ;  /* 0x0c201f00850c7f89 */ /* 0x000e6800000e0000 */
[----:B------:R-:W-:Y:S01]  /*4630*/  LDSM.16.MT88.4 R80, [R239+0x2100] ;  /* 0x00210000ef50783b */ /* 0x000fe20000004200 */
[----:B--2---:R-:W-:-:S05]  /*4640*/  FMNMX.FTZ R132, R132, R2, !PT ;  /* 0x0000000284847209 */ /* 0x004fca0007810000 */
[----:B------:R-:W2:Y:S01]  /*4650*/  SHFL.BFLY PT, R2, R132, 0x1, 0x1f ;  /* 0x0c201f0084027f89 */ /* 0x000ea200000e0000 */
[----:B-1----:R-:W-:-:S04]  /*4660*/  FMNMX.FTZ R133, R133, R12, !PT ;  /* 0x0000000c85857209 */ /* 0x002fc80007810000 */
[C---:B------:R-:W-:Y:S01]  /*4670*/  FSETP.NEU.FTZ.AND P0, PT, R133.reuse, -INF , PT ;  /* 0xff8000008500780b */ /* 0x040fe20003f1d000 */
[----:B------:R-:W-:-:S05]  /*4680*/  FMUL.FTZ R12, R133, c[0x0][0x2d0] ;  /* 0x0000b400850c7a20 */ /* 0x000fca0000410000 */
[----:B------:R-:W-:-:S05]  /*4690*/  FSEL R12, R12, RZ, P0 ;  /* 0x000000ff0c0c7208 */ /* 0x000fca0000000000 */
[--C-:B------:R-:W-:Y:S01]  /*46a0*/  FFMA.FTZ R14, R14, c[0x0][0x2d0], -R12.reuse ;  /* 0x0000b4000e0e7a23 */ /* 0x100fe2000001080c */
[----:B--2---:R-:W-:Y:S01]  /*46b0*/  FMNMX.FTZ R132, R132, R2, !PT ;  /* 0x0000000284847209 */ /* 0x004fe20007810000 */
[--C-:B------:R-:W-:Y:S02]  /*46c0*/  FFMA.FTZ R16, R16, c[0x0][0x2d0], -R12.reuse ;  /* 0x0000b40010107a23 */ /* 0x100fe4000001080c */
[--C-:B------:R-:W-:Y:S01]  /*46d0*/  FFMA.FTZ R19, R19, c[0x0][0x2d0], -R12.reuse ;  /* 0x0000b40013137a23 */ /* 0x100fe2000001080c */
[C---:B------:R-:W-:Y:S01]  /*46e0*/  FSETP.NEU.FTZ.AND P0, PT, R132.reuse, -INF , PT ;  /* 0xff8000008400780b */ /* 0x040fe20003f1d000 */
[----:B------:R-:W-:Y:S01]  /*46f0*/  FMUL.FTZ R2, R132, c[0x0][0x2d0] ;  /* 0x0000b40084027a20 */ /* 0x000fe20000410000 */
[----:B------:R-:W-:Y:S01]  /*4700*/  MUFU.EX2 R97, R14 ;  /* 0x0000000e00617308 */ /* 0x000fe20000000800 */
[--C-:B------:R-:W-:Y:S02]  /*4710*/  FFMA.FTZ R18, R18, c[0x0][0x2d0], -R12.reuse ;  /* 0x0000b40012127a23 */ /* 0x100fe4000001080c */
[--C-:B------:R-:W-:Y:S01]  /*4720*/  FFMA.FTZ R17, R17, c[0x0][0x2d0], -R12.reuse ;  /* 0x0000b40011117a23 */ /* 0x100fe2000001080c */
[----:B------:R-:W-:Y:S01]  /*4730*/  FSEL R2, R2, RZ, P0 ;  /* 0x000000ff02027208 */ /* 0x000fe20000000000 */
[----:B------:R-:W-:-:S02]  /*4740*/  FFMA.FTZ R20, R20, c[0x0][0x2d0], -R12 ;  /* 0x0000b40014147a23 */ /* 0x000fc4000001080c */
[----:B------:R-:W-:Y:S01]  /*4750*/  FFMA.FTZ R22, R22, c[0x0][0x2d0], -R12 ;  /* 0x0000b40016167a23 */ /* 0x000fe2000001080c */
[----:B------:R-:W-:Y:S01]  /*4760*/  MUFU.EX2 R14, R16 ;  /* 0x00000010000e7308 */ /* 0x000fe20000000800 */
[--C-:B------:R-:W-:Y:S02]  /*4770*/  FFMA.FTZ R3, R11, c[0x0][0x2d0], -R2.reuse ;  /* 0x0000b4000b037a23 */ /* 0x100fe40000010802 */
[----:B------:R-:W-:Y:S02]  /*4780*/  FFMA.FTZ R6, R6, c[0x0][0x2d0], -R2 ;  /* 0x0000b40006067a23 */ /* 0x000fe40000010802 */
[----:B------:R-:W-:-:S03]  /*4790*/  FFMA.FTZ R21, R21, c[0x0][0x2d0], -R12 ;  /* 0x0000b40015157a23 */ /* 0x000fc6000001080c */
[----:B------:R-:W-:Y:S08]  /*47a0*/  MUFU.EX2 R99, R19 ;  /* 0x0000001300637308 */ /* 0x000ff00000000800 */
[----:B------:R-:W-:Y:S08]  /*47b0*/  MUFU.EX2 R128, R18 ;  /* 0x0000001200807308 */ /* 0x000ff00000000800 */
[----:B------:R1:W2:Y:S08]  /*47c0*/  MUFU.EX2 R130, R17 ;  /* 0x0000001100827308 */ /* 0x0002b00000000800 */
[----:B------:R3:W-:Y:S01]  /*47d0*/  MUFU.EX2 R84, R3 ;  /* 0x0000000300547308 */ /* 0x0007e20000000800 */
[----:B-1----:R-:W1:Y:S07]  /*47e0*/  LDSM.16.MT88.4 R16, [R236+0x100] ;  /* 0x00010000ec10783b */ /* 0x002e6e0000004200 */
[----:B------:R-:W4:Y:S01]  /*47f0*/  MUFU.EX2 R98, R20 ;  /* 0x0000001400627308 */ /* 0x000f220000000800 */
[----:B--2---:R-:W-:Y:S01]  /*4800*/  F2FP.PACK_AB R4, R130, R128 ;  /* 0x000000808204723e */ /* 0x004fe200000000ff */
[----:B---3--:R-:W-:-:S06]  /*4810*/  FFMA.FTZ R3, R10, c[0x0][0x2d0], -R2 ;  /* 0x0000b4000a037a23 */ /* 0x008fcc0000010802 */
[----:B------:R-:W2:Y:S08]  /*4820*/  MUFU.EX2 R86, R6 ;  /* 0x0000000600567308 */ /* 0x000eb00000000800 */
[----:B------:R3:W-:Y:S01]  /*4830*/  MUFU.EX2 R85, R3 ;  /* 0x0000000300557308 */ /* 0x0007e20000000800 */
[----:B----4-:R-:W-:-:S07]  /*4840*/  F2FP.PACK_AB R10, R99, R98 ;  /* 0x00000062630a723e */ /* 0x010fce00000000ff */
[----:B------:R-:W-:Y:S01]  /*4850*/  MUFU.EX2 R129, R22 ;  /* 0x0000001600817308 */ /* 0x000fe20000000800 */
[----:B---3--:R-:W-:Y:S01]  /*4860*/  FFMA.FTZ R3, R9, c[0x0][0x2d0], -R2 ;  /* 0x0000b40009037a23 */ /* 0x008fe20000010802 */
[----:B--2---:R-:W-:-:S06]  /*4870*/  F2FP.PACK_AB R9, R84, R86 ;  /* 0x000000565409723e */ /* 0x004fcc00000000ff */
[----:B------:R-:W2:Y:S08]  /*4880*/  MUFU.EX2 R120, R21 ;  /* 0x0000001500787308 */ /* 0x000eb00000000800 */
[----:B------:R3:W4:Y:S01]  /*4890*/  MUFU.EX2 R88, R3 ;  /* 0x0000000300587308 */ /* 0x0007220000000800 */
[----:B--2---:R-:W-:Y:S01]  /*48a0*/  F2FP.PACK_AB R6, R120, R129 ;  /* 0x000000817806723e */ /* 0x004fe200000000ff */
[----:B---3--:R-:W-:Y:S01]  /*48b0*/  FFMA.FTZ R3, R8, c[0x0][0x2d0], -R2 ;  /* 0x0000b40008037a23 */ /* 0x008fe20000010802 */
[----:B------:R-:W-:-:S02]  /*48c0*/  F2FP.PACK_AB R8, R14, R97 ;  /* 0x000000610e08723e */ /* 0x000fc400000000ff */
[----:B----4-:R-:W-:-:S03]  /*48d0*/  F2FP.PACK_AB R11, R88, R85 ;  /* 0x00000055580b723e */ /* 0x010fc600000000ff */
[----:B------:R2:W-:Y:S04]  /*48e0*/  MUFU.EX2 R87, R3 ;  /* 0x0000000300577308 */ /* 0x0005e80000000800 */
[C---:B-1----:R-:W-:Y:S08]  /*48f0*/  HMMA.16816.F32 R20, R8.reuse, R16, RZ ;  /* 0x000000100814723c */ /* 0x042ff000000018ff */
[----:B------:R-:W-:Y:S01]  /*4900*/  HMMA.16816.F32 R16, R8, R18, RZ ;  /* 0x000000120810723c */ /* 0x000fe200000018ff */
[----:B--2---:R-:W-:-:S04]  /*4910*/  FFMA.FTZ R3, R7, c[0x0][0x2d0], -R2 ;  /* 0x0000b40007037a23 */ /* 0x004fc80000010802 */
[----:B------:R1:W2:Y:S03]  /*4920*/  MUFU.EX2 R103, R3 ;  /* 0x0000000300677308 */ /* 0x0002a60000000800 */
[----:B------:R-:W-:Y:S01]  /*4930*/  HMMA.16816.F32 R36, R8, R28, RZ ;  /* 0x0000001c0824723c */ /* 0x000fe200000018ff */
[----:B-1----:R-:W-:Y:S01]  /*4940*/  FFMA.FTZ R3, R13, c[0x0][0x2d0], -R2 ;  /* 0x0000b4000d037a23 */ /* 0x002fe20000010802 */
[----:B--2---:R-:W-:-:S03]  /*4950*/  F2FP.PACK_AB R5, R103, R87 ;  /* 0x000000576705723e */ /* 0x004fc600000000ff */
[----:B------:R1:W-:Y:S02]  /*4960*/  MUFU.EX2 R105, R3 ;  /* 0x0000000300697308 */ /* 0x0003e40000000800 */
[----:B-1----:R-:W-:-:S06]  /*4970*/  FFMA.FTZ R3, R15, c[0x0][0x2d0], -R2 ;  /* 0x0000b4000f037a23 */ /* 0x002fcc0000010802 */
[----:B------:R-:W1:Y:S02]  /*4980*/  MUFU.EX2 R134, R3 ;  /* 0x0000000300867308 */ /* 0x000e640000000800 */
[----:B-1----:R-:W-:-:S07]  /*4990*/  F2FP.PACK_AB R7, R134, R105 ;  /* 0x000000698607723e */ /* 0x002fce00000000ff */
[C---:B------:R-:W-:Y:S08]  /*49a0*/  HMMA.16816.F32 R156, R4.reuse, R24, R20 ;  /* 0x00000018049c723c */ /* 0x040ff00000001814 */
[----:B------:R-:W-:Y:S08]  /*49b0*/  HMMA.16816.F32 R52, R4, R26, R16 ;  /* 0x0000001a0434723c */ /* 0x000ff00000001810 */
[C---:B------:R-:W-:Y:S01]  /*49c0*/  HMMA.16816.F32 R24, R8.reuse, R30, RZ ;  /* 0x0000001e0818723c */ /* 0x040fe200000018ff */
[----:B------:R-:W1:Y:S07]  /*49d0*/  LDSM.16.MT88.4 R28, [R236+0x1900] ;  /* 0x00190000ec1c783b */ /* 0x000e6e0000004200 */
[C---:B------:R-:W-:Y:S08]  /*49e0*/  HMMA.16816.F32 R20, R8.reuse, R44, RZ ;  /* 0x0000002c0814723c */ /* 0x040ff000000018ff */
[----:B------:R-:W-:Y:S01]  /*49f0*/  HMMA.16816.F32 R16, R8, R46, RZ ;  /* 0x0000002e0810723c */ /* 0x000fe200000018ff */
[----:B------:R-:W-:Y:S01]  /*4a00*/  IMAD.MOV.U32 R104, RZ, RZ, R52 ;  /* 0x000000ffff687224 */ /* 0x000fe200078e0034 */
[----:B------:R-:W-:Y:S01]  /*4a10*/  MOV R169, R53 ;  /* 0x0000003500a97202 */ /* 0x000fe20000000f00 */
[----:B------:R-:W-:-:S02]  /*4a20*/  IMAD.MOV.U32 R100, RZ, RZ, R55 ;  /* 0x000000ffff647224 */ /* 0x000fc400078e0037 */
[----:B------:R-:W-:Y:S02]  /*4a30*/  IMAD.MOV.U32 R168, RZ, RZ, R54 ;  /* 0x000000ffffa87224 */ /* 0x000fe400078e0036 */
[----:B------:R-:W2:Y:S01]  /*4a40*/  LDSM.16.MT88.4 R52, [R240+0x2100] ;  /* 0x00210000f034783b */ /* 0x000ea20000004200 */
[C---:B------:R-:W-:Y:S08]  /*4a50*/  HMMA.16816.F32 R148, R4.reuse, R48, R36 ;  /* 0x000000300494723c */ /* 0x040ff00000001824 */
[C---:B------:R-:W-:Y:S08]  /*4a60*/  HMMA.16816.F32 R140, R4.reuse, R40, R20 ;  /* 0x00000028048c723c */ /* 0x040ff00000001814 */
[C---:B------:R-:W-:Y:S08]  /*4a70*/  HMMA.16816.F32 R108, R4.reuse, R42, R16 ;  /* 0x0000002a046c723c */ /* 0x040ff00000001810 */
[----:B------:R-:W-:Y:S08]  /*4a80*/  HMMA.16816.F32 R136, R4, R50, R24 ;  /* 0x000000320488723c */ /* 0x000ff00000001818 */
[C---:B-1----:R-:W-:Y:S08]  /*4a90*/  HMMA.16816.F32 R40, R8.reuse, R28, RZ ;  /* 0x0000001c0828723c */ /* 0x042ff000000018ff */
[----:B------:R-:W-:Y:S01]  /*4aa0*/  HMMA.16816.F32 R48, R8, R32, RZ ;  /* 0x000000200830723c */ /* 0x000fe200000018ff */
[----:B------:R-:W-:Y:S01]  /*4ab0*/  IMAD.MOV.U32 R154, RZ, RZ, R108 ;  /* 0x000000ffff9a7224 */ /* 0x000fe200078e006c */
[----:B------:R-:W-:Y:S01]  /*4ac0*/  MOV R153, R109 ;  /* 0x0000006d00997202 */ /* 0x000fe20000000f00 */
[----:B------:R-:W-:-:S02]  /*4ad0*/  IMAD.MOV.U32 R152, RZ, RZ, R110 ;  /* 0x000000ffff987224 */ /* 0x000fc400078e006e */
[----:B------:R-:W-:-:S03]  /*4ae0*/  IMAD.MOV.U32 R147, RZ, RZ, R111 ;  /* 0x000000ffff937224 */ /* 0x000fc600078e006f */
[C---:B------:R-:W-:Y:S08]  /*4af0*/  HMMA.16816.F32 R24, R8.reuse, R68, RZ ;  /* 0x000000440818723c */ /* 0x040ff000000018ff */
[----:B------:R-:W-:Y:S08]  /*4b00*/  HMMA.16816.F32 R44, R8, R34, RZ ;  /* 0x00000022082c723c */ /* 0x000ff000000018ff */
[----:B------:R-:W-:Y:S08]  /*4b10*/  HMMA.16816.F32 R40, R4, R60, R40 ;  /* 0x0000003c0428723c */ /* 0x000ff00000001828 */
[----:B------:R-:W-:Y:S08]  /*4b20*/  HMMA.16816.F32 R36, R8, R30, RZ ;  /* 0x0000001e0824723c */ /* 0x000ff000000018ff */
[----:B------:R-:W-:Y:S08]  /*4b30*/  HMMA.16816.F32 R48, R4, R72, R48 ;  /* 0x000000480430723c */ /* 0x000ff00000001830 */
[----:B------:R-:W-:Y:S01]  /*4b40*/  HMMA.16816.F32 R16, R8, R76, RZ ;  /* 0x0000004c0810723c */ /* 0x000fe200000018ff */
[----:B------:R-:W-:Y:S01]  /*4b50*/  IMAD.MOV.U32 R146, RZ, RZ, R40 ;  /* 0x000000ffff927224 */ /* 0x000fe200078e0028 */
[----:B------:R-:W-:Y:S01]  /*4b60*/  MOV R145, R41 ;  /* 0x0000002900917202 */ /* 0x000fe20000000f00 */
[----:B------:R-:W-:-:S02]  /*4b70*/  IMAD.MOV.U32 R144, RZ, RZ, R42 ;  /* 0x000000ffff907224 */ /* 0x000fc400078e002a */
[----:B------:R-:W-:-:S03]  /*4b80*/  IMAD.MOV.U32 R131, RZ, RZ, R43 ;  /* 0x000000ffff837224 */ /* 0x000fc600078e002b */
[C---:B------:R-:W-:Y:S08]  /*4b90*/  HMMA.16816.F32 R32, R8.reuse, R64, RZ ;  /* 0x000000400820723c */ /* 0x040ff000000018ff */
[----:B------:R-:W-:Y:S01]  /*4ba0*/  HMMA.16816.F32 R28, R8, R66, RZ ;  /* 0x00000042081c723c */ /* 0x000fe200000018ff */
[----:B------:R-:W1:Y:S01]  /*4bb0*/  LDSM.16.MT88.4 R64, [R236+0x3100] ;  /* 0x00310000ec40783b */ /* 0x000e620000004200 */
[----:B------:R-:W-:Y:S01]  /*4bc0*/  MOV R161, R48 ;  /* 0x0000003000a17202 */ /* 0x000fe20000000f00 */
[----:B------:R-:W-:Y:S01]  /*4bd0*/  IMAD.MOV.U32 R160, RZ, RZ, R49 ;  /* 0x000000ffffa07224 */ /* 0x000fe200078e0031 */
[----:B------:R-:W-:Y:S01]  /*4be0*/  MOV R155, R51 ;  /* 0x00000033009b7202 */ /* 0x000fe20000000f00 */
[----:B------:R-:W-:-:S02]  /*4bf0*/  IMAD.MOV.U32 R135, RZ, RZ, R50 ;  /* 0x000000ffff877224 */ /* 0x000fc400078e0032 */
[----:B------:R-:W3:Y:S01]  /*4c00*/  LDSM.16.MT88.4 R48, [R237+0x3100] ;  /* 0x00310000ed30783b */ /* 0x000ee20000004200 */
[C---:B--2---:R-:W-:Y:S08]  /*4c10*/  HMMA.16816.F32 R24, R4.reuse, R52, R24 ;  /* 0x000000340418723c */ /* 0x044ff00000001818 */
[C---:B------:R-:W-:Y:S08]  /*4c20*/  HMMA.16816.F32 R44, R4.reuse, R74, R44 ;  /* 0x0000004a042c723c */ /* 0x040ff0000000182c */
[----:B------:R-:W-:Y:S01]  /*4c30*/  HMMA.16816.F32 R40, R4, R62, R36 ;  /* 0x0000003e0428723c */ /* 0x000fe20000001824 */
[----:B------:R-:W-:Y:S07]  /*4c40*/  LDSM.16.MT88.4 R60, [R236+0x4900] ;  /* 0x00490000ec3c783b */ /* 0x000fee0000004200 */
[----:B------:R-:W-:Y:S01]  /*4c50*/  HMMA.16816.F32 R20, R8, R70, RZ ;  /* 0x000000460814723c */ /* 0x000fe200000018ff */
[----:B------:R-:W-:Y:S01]  /*4c60*/  IMAD.MOV.U32 R119, RZ, RZ, R25 ;  /* 0x000000ffff777224 */ /* 0x000fe200078e0019 */
[----:B------:R-:W-:Y:S01]  /*4c70*/  MOV R118, R26 ;  /* 0x0000001a00767202 */ /* 0x000fe20000000f00 */
[----:B------:R-:W-:-:S02]  /*4c80*/  IMAD.MOV.U32 R117, RZ, RZ, R27 ;  /* 0x000000ffff757224 */ /* 0x000fc400078e001b */
[----:B------:R-:W-:Y:S02]  /*4c90*/  IMAD.MOV.U32 R116, RZ, RZ, R24 ;  /* 0x000000ffff747224 */ /* 0x000fe400078e0018 */
[----:B------:R-:W2:Y:S01]  /*4ca0*/  LDSM.16.MT88.4 R24, [R236+0x3900] ;  /* 0x00390000ec18783b */ /* 0x000ea20000004200 */
[C---:B------:R-:W-:Y:S01]  /*4cb0*/  HMMA.16816.F32 R16, R4.reuse, R80, R16 ;  /* 0x000000500410723c */ /* 0x040fe20000001810 */
[----:B------:R-:W-:Y:S01]  /*4cc0*/  IMAD.MOV.U32 R102, RZ, RZ, R45 ;  /* 0x000000ffff667224 */ /* 0x000fe200078e002d */
[----:B------:R-:W-:Y:S01]  /*4cd0*/  MOV R163, R46 ;  /* 0x0000002e00a37202 */ /* 0x000fe20000000f00 */
[----:B------:R-:W-:Y:S02]  /*4ce0*/  IMAD.MOV.U32 R101, RZ, RZ, R44 ;  /* 0x000000ffff657224 */ /* 0x000fe400078e002c */
[----:B------:R-:W-:Y:S02]  /*4cf0*/  IMAD.MOV.U32 R162, RZ, RZ, R47 ;  /* 0x000000ffffa27224 */ /* 0x000fe400078e002f */
[----:B------:R-:W4:Y:S01]  /*4d00*/  LDSM.16.MT88.4 R44, [R240+0x3100] ;  /* 0x00310000f02c783b */ /* 0x000f220000004200 */
[----:B------:R-:W-:Y:S01]  /*4d10*/  HMMA.16816.F32 R32, R4, R56, R32 ;  /* 0x000000380420723c */ /* 0x000fe20000001820 */
[----:B------:R-:W-:Y:S01]  /*4d20*/  MOV R36, R41 ;  /* 0x0000002900247202 */ /* 0x000fe20000000f00 */
[----:B------:R-:W-:Y:S01]  /*4d30*/  IMAD.MOV.U32 R127, RZ, RZ, R42 ;  /* 0x000000ffff7f7224 */ /* 0x000fe200078e002a */
[----:B------:R-:W-:Y:S01]  /*4d40*/  MOV R125, R40 ;  /* 0x00000028007d7202 */ /* 0x000fe20000000f00 */
[----:B------:R-:W-:-:S02]  /*4d50*/  IMAD.MOV.U32 R126, RZ, RZ, R43 ;  /* 0x000000ffff7e7224 */ /* 0x000fc400078e002b */
[----:B------:R-:W2:Y:S02]  /*4d60*/  LDSM.16.MT88.4 R40, [R237+0x3900] ;  /* 0x00390000ed28783b */ /* 0x000ea40000004200 */
[C---:B------:R-:W-:Y:S02]  /*4d70*/  HMMA.16816.F32 R20, R4.reuse, R54, R20 ;  /* 0x000000360414723c */ /* 0x040fe40000001814 */
[----:B------:R-:W2:Y:S06]  /*4d80*/  LDSM.16.MT88.4 R52, [R239+0x3100] ;  /* 0x00310000ef34783b */ /* 0x000eac0000004200 */
[----:B------:R-:W-:Y:S01]  /*4d90*/  IMAD.MOV.U32 R15, RZ, RZ, R17 ;  /* 0x000000ffff0f7224 */ /* 0x000fe200078e0011 */
[----:B------:R-:W-:Y:S01]  /*4da0*/  MOV R3, R19 ;  /* 0x0000001300037202 */ /* 0x000fe20000000f00 */
[----:B------:R-:W-:Y:S01]  /*4db0*/  IMAD.MOV.U32 R13, RZ, RZ, R18 ;  /* 0x000000ffff0d7224 */ /* 0x000fe200078e0012 */
[----:B------:R-:W-:Y:S01]  /*4dc0*/  HMMA.16816.F32 R72, R4, R58, R28 ;  /* 0x0000003a0448723c */ /* 0x000fe2000000181c */
[----:B------:R-:W-:Y:S01]  /*4dd0*/  IMAD.MOV.U32 R0, RZ, RZ, R16 ;  /* 0x000000ffff007224 */ /* 0x000fe200078e0010 */
[----:B------:R-:W4:Y:S03]  /*4de0*/  LDSM.16.MT88.4 R56, [R240+0x3900] ;  /* 0x00390000f038783b */ /* 0x000f260000004200 */
[----:B------:R-:W-:Y:S01]  /*4df0*/  IMAD.MOV.U32 R124, RZ, RZ, R33 ;  /* 0x000000ffff7c7224 */ /* 0x000fe200078e0021 */
[----:B------:R-:W-:Y:S01]  /*4e00*/  MOV R122, R35 ;  /* 0x00000023007a7202 */ /* 0x000fe20000000f00 */
[----:B------:R-:W-:Y:S01]  /*4e10*/  IMAD.MOV.U32 R123, RZ, RZ, R34 ;  /* 0x000000ffff7b7224 */ /* 0x000fe200078e0022 */
[----:B-1----:R-:W-:Y:S01]  /*4e20*/  HMMA.16816.F32 R16, R8, R64, RZ ;  /* 0x000000400810723c */ /* 0x002fe200000018ff */
[----:B------:R-:W-:-:S04]  /*4e30*/  IMAD.MOV.U32 R121, RZ, RZ, R32 ;  /* 0x000000ffff797224 */ /* 0x000fc800078e0020 */
[----:B------:R-:W-:Y:S01]  /*4e40*/  MOV R111, R23 ;  /* 0x00000017006f7202 */ /* 0x000fe20000000f00 */
[----:B------:R-:W-:Y:S01]  /*4e50*/  IMAD.MOV.U32 R110, RZ, RZ, R21 ;  /* 0x000000ffff6e7224 */ /* 0x000fe200078e0015 */
[----:B------:R-:W-:Y:S01]  /*4e60*/  MOV R108, R20 ;  /* 0x00000014006c7202 */ /* 0x000fe20000000f00 */
[----:B---3--:R-:W-:Y:S01]  /*4e70*/  HMMA.16816.F32 R32, R8, R48, RZ ;  /* 0x000000300820723c */ /* 0x008fe200000018ff */
[----:B------:R-:W-:Y:S02]  /*4e80*/  IMAD.MOV.U32 R65, RZ, RZ, R36 ;  /* 0x000000ffff417224 */ /* 0x000fe400078e0024 */
[----:B------:R-:W-:-:S05]  /*4e90*/  IMAD.MOV.U32 R109, RZ, RZ, R22 ;  /* 0x000000ffff6d7224 */ /* 0x000fca00078e0016 */
[C---:B------:R-:W-:Y:S01]  /*4ea0*/  HMMA.16816.F32 R28, R8.reuse, R50, RZ ;  /* 0x00000032081c723c */ /* 0x040fe200000018ff */
[----:B------:R-:W1:Y:S07]  /*4eb0*/  LDSM.16.MT88.4 R48, [R239+0x3900] ;  /* 0x00390000ef30783b */ /* 0x000e6e0000004200 */
[----:B------:R-:W-:Y:S08]  /*4ec0*/  HMMA.16816.F32 R36, R8, R66, RZ ;  /* 0x000000420824723c */ /* 0x000ff000000018ff */
[----:B--2---:R-:W-:Y:S08]  /*4ed0*/  HMMA.16816.F32 R68, R4, R24, R16 ;  /* 0x000000180444723c */ /* 0x004ff00000001810 */
[C---:B----4-:R-:W-:Y:S07]  /*4ee0*/  HMMA.16816.F32 R16, R8.reuse, R44, RZ ;  /* 0x0000002c0810723c */ /* 0x050fee00000018ff */
[----:B------:R-:W-:Y:S01]  /*4ef0*/  MOV R45, R105 ;  /* 0x00000069002d7202 */ /* 0x000fe20000000f00 */
[----:B------:R-:W-:Y:S08]  /*4f00*/  HMMA.16816.F32 R20, R8, R78, RZ ;  /* 0x0000004e0814723c */ /* 0x000ff000000018ff */
[C---:B------:R-:W-:Y:S08]  /*4f10*/  HMMA.16816.F32 R76, R4.reuse, R40, R32 ;  /* 0x00000028044c723c */ /* 0x040ff00000001820 */
[----:B------:R-:W-:Y:S01]  /*4f20*/  HMMA.16816.F32 R172, R4, R42, R28 ;  /* 0x0000002a04ac723c */ /* 0x000fe2000000181c */
[----:B------:R-:W-:Y:S07]  /*4f30*/  LDSM.16.MT88.4 R40, [R237+0x4900] ;  /* 0x00490000ed28783b */ /* 0x000fee0000004200 */
[C---:B------:R-:W-:Y:S07]  /*4f40*/  HMMA.16816.F32 R32, R8.reuse, R46, RZ ;  /* 0x0000002e0820723c */ /* 0x040fee00000018ff */
[----:B------:R-:W-:Y:S01]  /*4f50*/  MOV R46, R123 ;  /* 0x0000007b002e7202 */ /* 0x000fe20000000f00 */
[----:B------:R-:W-:Y:S01]  /*4f60*/  HMMA.16816.F32 R28, R8, R52, RZ ;  /* 0x00000034081c723c */ /* 0x000fe200000018ff */
[----:B------:R-:W-:-:S06]  /*4f70*/  IMAD.MOV.U32 R47, RZ, RZ, R122 ;  /* 0x000000ffff2f7224 */ /* 0x000fcc00078e007a */
[----:B------:R-:W-:Y:S01]  /*4f80*/  IMAD.MOV.U32 R53, RZ, RZ, R119 ;  /* 0x000000ffff357224 */ /* 0x000fe200078e0077 */
[----:B------:R-:W-:Y:S01]  /*4f90*/  HMMA.16816.F32 R176, R4, R26, R36 ;  /* 0x0000001a04b0723c */ /* 0x000fe20000001824 */
[----:B------:R-:W2:Y:S01]  /*4fa0*/  LDSM.16.MT88.4 R36, [R236+0x5100] ;  /* 0x00510000ec24783b */ /* 0x000ea20000004200 */
[----:B------:R-:W-:-:S06]  /*4fb0*/  IMAD.MOV.U32 R52, RZ, RZ, R116 ;  /* 0x000000ffff347224 */ /* 0x000fcc00078e0074 */
[----:B------:R-:W-:Y:S07]  /*4fc0*/  HMMA.16816.F32 R24, R8, R54, RZ ;  /* 0x000000360818723c */ /* 0x000fee00000018ff */
[----:B------:R-:W-:Y:S01]  /*4fd0*/  IMAD.MOV.U32 R54, RZ, RZ, R118 ;  /* 0x000000ffff367224 */ /* 0x000fe200078e0076 */
[----:B------:R-:W-:Y:S01]  /*4fe0*/  HMMA.16816.F32 R16, R4, R56, R16 ;  /* 0x000000380410723c */ /* 0x000fe20000001810 */
[----:B------:R-:W-:-:S06]  /*4ff0*/  MOV R55, R117 ;  /* 0x0000007500377202 */ /* 0x000fcc0000000f00 */
[----:B------:R-:W-:Y:S01]  /*5000*/  IMAD.MOV.U32 R56, RZ, RZ, R104 ;  /* 0x000000ffff387224 */ /* 0x000fe200078e0068 */
[----:B------:R-:W-:Y:S01]  /*5010*/  HMMA.16816.F32 R80, R4, R82, R20 ;  /* 0x000000520450723c */ /* 0x000fe20000001814 */
[----:B------:R-:W-:-:S07]  /*5020*/  MOV R57, R103 ;  /* 0x0000006700397202 */ /* 0x000fce0000000f00 */
[----:B------:R-:W-:Y:S07]  /*5030*/  HMMA.16816.F32 R20, R8, R60, RZ ;  /* 0x0000003c0814723c */ /* 0x000fee00000018ff */
[----:B------:R-:W-:Y:S01]  /*5040*/  MOV R60, R0 ;  /* 0x00000000003c7202 */ /* 0x000fe20000000f00 */
[----:B------:R-:W-:Y:S01]  /*5050*/  HMMA.16816.F32 R112, R4, R58, R32 ;  /* 0x0000003a0470723c */ /* 0x000fe20000001820 */
[----:B------:R-:W-:Y:S01]  /*5060*/  IMAD.MOV.U32 R44, RZ, RZ, R16 ;  /* 0x000000ffff2c7224 */ /* 0x000fe200078e0010 */
[----:B------:R-:W-:Y:S01]  /*5070*/  MOV R66, R18 ;  /* 0x0000001200427202 */ /* 0x000fe20000000f00 */
[----:B------:R-:W-:Y:S01]  /*5080*/  IMAD.MOV.U32 R67, RZ, RZ, R17 ;  /* 0x000000ffff437224 */ /* 0x000fe200078e0011 */
[----:B------:R-:W-:Y:S01]  /*5090*/  MOV R61, R15 ;  /* 0x0000000f003d7202 */ /* 0x000fe20000000f00 */
[----:B------:R-:W-:-:S02]  /*50a0*/  IMAD.MOV.U32 R64, RZ, RZ, R19 ;  /* 0x000000ffff407224 */ /* 0x000fc400078e0013 */
[----:B------:R-:W-:Y:S01]  /*50b0*/  IMAD.MOV.U32 R32, RZ, RZ, R102 ;  /* 0x000000ffff207224 */ /* 0x000fe200078e0066 */
[----:B-1----:R-:W-:Y:S01]  /*50c0*/  HMMA.16816.F32 R104, R4, R48, R28 ;  /* 0x000000300468723c */ /* 0x002fe2000000181c */
[----:B------:R-:W-:Y:S01]  /*50d0*/  LDSM.16.MT88.4 R28, [R240+0x4900] ;  /* 0x00490000f01c783b */ /* 0x000fe20000004200 */
[----:B------:R-:W-:Y:S01]  /*50e0*/  IMAD.MOV.U32 R33, RZ, RZ, R57 ;  /* 0x000000ffff217224 */ /* 0x000fe200078e0039 */
[----:B------:R-:W-:Y:S01]  /*50f0*/  MOV R35, R44 ;  /* 0x0000002c00237202 */ /* 0x000fe20000000f00 */
[----:B------:R-:W-:Y:S01]  /*5100*/  IMAD.MOV.U32 R57, RZ, RZ, R65 ;  /* 0x000000ffff397224 */ /* 0x000fe200078e0041 */
[----:B------:R-:W-:Y:S01]  /*5110*/  MOV R65, R120 ;  /* 0x0000007800417202 */ /* 0x000fe20000000f00 */
[----:B------:R-:W-:Y:S01]  /*5120*/  IMAD.MOV.U32 R44, RZ, RZ, R121 ;  /* 0x000000ffff2c7224 */ /* 0x000fe200078e0079 */
[----:B------:R-:W-:Y:S01]  /*5130*/  MOV R48, R100 ;  /* 0x0000006400307202 */ /* 0x000fe20000000f00 */
[----:B------:R-:W-:Y:S01]  /*5140*/  IMAD.MOV.U32 R49, RZ, RZ, R101 ;  /* 0x000000ffff317224 */ /* 0x000fe200078e0065 */
[----:B------:R-:W-:Y:S01]  /*5150*/  HMMA.16816.F32 R16, R8, R62, RZ ;  /* 0x0000003e0810723c */ /* 0x000fe200000018ff */
[----:B------:R-:W-:Y:S01]  /*5160*/  IMAD.MOV.U32 R34, RZ, RZ, R45 ;  /* 0x000000ffff227224 */ /* 0x000fe200078e002d */
[----:B------:R-:W-:Y:S01]  /*5170*/  MOV R59, R126 ;  /* 0x0000007e003b7202 */ /* 0x000fe20000000f00 */
[----:B------:R-:W-:-:S02]  /*5180*/  IMAD.MOV.U32 R58, RZ, RZ, R127 ;  /* 0x000000ffff3a7224 */ /* 0x000fc400078e007f */
[----:B------:R-:W-:Y:S02]  /*5190*/  IMAD.MOV.U32 R45, RZ, RZ, R124 ;  /* 0x000000ffff2d7224 */ /* 0x000fe400078e007c */
[----:B------:R-:W-:Y:S01]  /*51a0*/  FADD.FTZ R0, R97, R14 ;  /* 0x0000000e61007221 */ /* 0x000fe20000010000 */
[----:B------:R-:W-:Y:S01]  /*51b0*/  HMMA.16816.F32 R100, R4, R50, R24 ;  /* 0x000000320464723c */ /* 0x000fe20000001818 */
[----:B------:R-:W1:Y:S01]  /*51c0*/  LDSM.16.MT88.4 R24, [R237+0x5100] ;  /* 0x00510000ed18783b */ /* 0x000e620000004200 */
[----:B------:R-:W-:Y:S02]  /*51d0*/  IMAD.MOV.U32 R62, RZ, RZ, R13 ;  /* 0x000000ffff3e7224 */ /* 0x000fe400078e000d */
[----:B------:R-:W-:Y:S02]  /*51e0*/  FADD.FTZ R13, R98, R0 ;  /* 0x00000000620d7221 */ /* 0x000fe40000010000 */
[----:B------:R-:W-:Y:S02]  /*51f0*/  IMAD.MOV.U32 R63, RZ, RZ, R3 ;  /* 0x000000ffff3f7224 */ /* 0x000fe400078e0003 */
[----:B------:R-:W-:-:S02]  /*5200*/  IMAD.MOV.U32 R50, RZ, RZ, R169 ;  /* 0x000000ffff327224 */ /* 0x000fc400078e00a9 */
[----:B------:R-:W-:Y:S02]  /*5210*/  IMAD.MOV.U32 R51, RZ, RZ, R168 ;  /* 0x000000ffff337224 */ /* 0x000fe400078e00a8 */
[----:B--2---:R-:W-:Y:S01]  /*5220*/  HMMA.16816.F32 R168, R4, R36, R20 ;  /* 0x0000002404a8723c */ /* 0x004fe20000001814 */
[--C-:B------:R-:W-:Y:S02]  /*5230*/  FFMA.FTZ R3, R94, c[0x0][0x2d0], -R12.reuse ;  /* 0x0000b4005e037a23 */ /* 0x100fe4000001080c */
[----:B------:R-:W-:Y:S02]  /*5240*/  FFMA.FTZ R0, R93, c[0x0][0x2d0], -R12 ;  /* 0x0000b4005d007a23 */ /* 0x000fe4000001080c */
[----:B------:R-:W-:Y:S01]  /*5250*/  IMAD.MOV.U32 R97, RZ, RZ, R50 ;  /* 0x000000ffff617224 */ /* 0x000fe200078e0032 */
[----:B------:R-:W-:Y:S01]  /*5260*/  MOV R50, R163 ;  /* 0x000000a300327202 */ /* 0x000fe20000000f00 */
[----:B------:R-:W-:Y:S01]  /*5270*/  IMAD.MOV.U32 R36, RZ, RZ, R111 ;  /* 0x000000ffff247224 */ /* 0x000fe200078e006f */
[----:B------:R-:W-:Y:S01]  /*5280*/  HMMA.16816.F32 R20, R8, R40, RZ ;  /* 0x000000280814723c */ /* 0x000fe200000018ff */
[----:B------:R-:W-:Y:S01]  /*5290*/  MOV R37, R56 ;  /* 0x0000003800257202 */ /* 0x000fe20000000f00 */
[----:B------:R-:W-:Y:S01]  /*52a0*/  IMAD.MOV.U32 R56, RZ, RZ, R125 ;  /* 0x000000ffff387224 */ /* 0x000fe200078e007d */
[----:B------:R2:W3:Y:S01]  /*52b0*/  MUFU.EX2 R40, R0 ;  /* 0x0000000000287308 */ /* 0x0004e20000000800 */
[----:B------:R-:W-:Y:S01]  /*52c0*/  IMAD.MOV.U32 R98, RZ, RZ, R51 ;  /* 0x000000ffff627224 */ /* 0x000fe200078e0033 */
[----:B------:R4:W5:Y:S02]  /*52d0*/  LDL.LU R163, [R1+0x98] ;  /* 0x0000980001a37983 */ /* 0x0009640000300800 */
[----:B------:R-:W-:Y:S01]  /*52e0*/  IMAD.MOV.U32 R41, RZ, RZ, R108 ;  /* 0x000000ffff297224 */ /* 0x000fe200078e006c */
[----:B------:R-:W-:Y:S07]  /*52f0*/  HMMA.16816.F32 R120, R4, R38, R16 ;  /* 0x000000260478723c */ /* 0x000fee0000001810 */
[----:B------:R-:W-:Y:S01]  /*5300*/  MOV R38, R110 ;  /* 0x0000006e00267202 */ /* 0x000fe20000000f00 */
[----:B------:R-:W-:Y:S01]  /*5310*/  HMMA.16816.F32 R16, R8, R42, RZ ;  /* 0x0000002a0810723c */ /* 0x000fe200000018ff */
[----:B------:R-:W-:-:S02]  /*5320*/  IMAD.MOV.U32 R39, RZ, RZ, R109 ;  /* 0x000000ffff277224 */ /* 0x000fc400078e006d */
[----:B------:R-:W-:Y:S01]  /*5330*/  MOV R93, R38 ;  /* 0x00000026005d7202 */ /* 0x000fe20000000f00 */
[----:B--2---:R-:W-:-:S04]  /*5340*/  FFMA.FTZ R0, R92, c[0x0][0x2d0], -R2 ;  /* 0x0000b4005c007a23 */ /* 0x004fc80000010802 */
[C---:B-1----:R-:W-:Y:S01]  /*5350*/  HMMA.16816.F32 R108, R4.reuse, R24, R20 ;  /* 0x00000018046c723c */ /* 0x042fe20000001814 */
[----:B------:R-:W1:Y:S11]  /*5360*/  LDSM.16.MT88.4 R20, [R240+0x5100] ;  /* 0x00510000f014783b */ /* 0x000e760000004200 */
[----:B------:R-:W-:Y:S04]  /*5370*/  @!UPT UIADD3 URZ, URZ, URZ, URZ ;  /* 0x0000003f3f3ff290 */ /* 0x000fe8000fffe03f */
[----:B------:R-:W-:Y:S01]  /*5380*/  HMMA.16816.F32 R116, R4, R26, R16 ;  /* 0x0000001a0474723c */ /* 0x000fe20000001810 */
[----:B------:R-:W-:Y:S01]  /*5390*/  MOV R38, R144 ;  /* 0x0000009000267202 */ /* 0x000fe20000000f00 */
[----:B------:R-:W-:Y:S02]  /*53a0*/  IMAD.MOV.U32 R43, RZ, RZ, R155 ;  /* 0x000000ffff2b7224 */ /* 0x000fe400078e009b */
[----:B------:R-:W-:Y:S02]  /*53b0*/  IMAD.MOV.U32 R94, RZ, RZ, R39 ;  /* 0x000000ffff5e7224 */ /* 0x000fe400078e0027 */
[----:B------:R-:W-:Y:S02]  /*53c0*/  IMAD.MOV.U32 R92, RZ, RZ, R41 ;  /* 0x000000ffff5c7224 */ /* 0x000fe400078e0029 */
[----:B------:R-:W-:Y:S11]  /*53d0*/  HMMA.16816.F32 R16, R8, R28, RZ ;  /* 0x0000001c0810723c */ /* 0x000ff600000018ff */
[----:B------:R-:W-:Y:S11]  /*53e0*/  @!UPT UIADD3 URZ, URZ, URZ, URZ ;  /* 0x0000003f3f3ff290 */ /* 0x000ff6000fffe03f */
[----:B------:R-:W-:Y:S02]  /*53f0*/  @!UPT UIADD3 URZ, URZ, URZ, URZ ;  /* 0x0000003f3f3ff290 */ /* 0x000fe4000fffe03f */
[----:B-1----:R-:W-:Y:S07]  /*5400*/  HMMA.16816.F32 R124, R4, R20, R16 ;  /* 0x00000014047c723c */ /* 0x002fee0000001810 */
[--C-:B------:R-:W-:Y:S01]  /*5410*/  FFMA.FTZ R21, R96, c[0x0][0x2d0], -R12.reuse ;  /* 0x0000b40060157a23 */ /* 0x100fe2000001080c */
[----:B------:R-:W-:Y:S01]  /*5420*/  HMMA.16816.F32 R16, R8, R30, RZ ;  /* 0x0000001e0810723c */ /* 0x000fe200000018ff */
[----:B------:R-:W-:Y:S01]  /*5430*/  FFMA.FTZ R20, R95, c[0x0][0x2d0], -R12 ;  /* 0x0000b4005f147a23 */ /* 0x000fe2000001080c */
[----:B------:R-:W-:Y:S01]  /*5440*/  MOV R96, R37 ;  /* 0x0000002500607202 */ /* 0x000fe20000000f00 */
[----:B------:R-:W-:Y:S01]  /*5450*/  IMAD.MOV.U32 R95, RZ, RZ, R36 ;  /* 0x000000ffff5f7224 */ /* 0x000fe200078e0024 */
[----:B------:R-:W-:Y:S01]  /*5460*/  MOV R28, R154 ;  /* 0x0000009a001c7202 */ /* 0x000fe20000000f00 */
[----:B------:R-:W-:Y:S01]  /*5470*/  IMAD.MOV.U32 R29, RZ, RZ, R153 ;  /* 0x000000ffff1d7224 */ /* 0x000fe200078e0099 */
[----:B------:R-:W-:Y:S11]  /*5480*/  MUFU.EX2 R21, R21 ;  /* 0x0000001500157308 */ /* 0x000ff60000000800 */
[----:B------:R-:W-:Y:S07]  /*5490*/  @!UPT UIADD3 URZ, URZ, URZ, URZ ;  /* 0x0000003f3f3ff290 */ /* 0x000fee000fffe03f */
[----:B------:R-:W-:Y:S01]  /*54a0*/  HMMA.16816.F32 R24, R4, R22, R16 ;  /* 0x000000160418723c */ /* 0x000fe20000001810 */
[----:B------:R-:W-:Y:S01]  /*54b0*/  MOV R31, R147 ;  /* 0x00000093001f7202 */ /* 0x000fe20000000f00 */
[----:B------:R-:W-:Y:S01]  /*54c0*/  IMAD.MOV.U32 R36, RZ, RZ, R146 ;  /* 0x000000ffff247224 */ /* 0x000fe200078e0092 */
[----:B------:R1:W-:Y:S04]  /*54d0*/  MUFU.EX2 R23, R3 ;  /* 0x0000000300177308 */ /* 0x0003e80000000800 */
[----:B------:R-:W-:Y:S01]  /*54e0*/  FADD.FTZ R22, R99, R13 ;  /* 0x0000000d63167221 */ /* 0x000fe20000010000 */
[----:B------:R-:W-:Y:S01]  /*54f0*/  MOV R99, R48 ;  /* 0x0000003000637202 */ /* 0x000fe20000000f00 */
[----:B------:R-:W2:Y:S01]  /*5500*/  LDSM.16.MT88.4 R12, [R239+0x4900] ;  /* 0x00490000ef0c783b */ /* 0x000ea20000004200 */
[----:B------:R-:W-:Y:S01]  /*5510*/  IMAD.MOV.U32 R37, RZ, RZ, R145 ;  /* 0x000000ffff257224 */ /* 0x000fe200078e0091 */
[----:B------:R-:W2:Y:S01]  /*5520*/  MUFU.EX2 R20, R20 ;  /* 0x0000001400147308 */ /* 0x000ea20000000800 */
[----:B------:R-:W-:Y:S01]  /*5530*/  IMAD.MOV.U32 R30, RZ, RZ, R152 ;  /* 0x000000ffff1e7224 */ /* 0x000fe200078e0098 */
[----:B------:R-:W-:Y:S01]  /*5540*/  LDSM.16.MT88.4 R144, [R237+0x1100] ;  /* 0x00110000ed90783b */ /* 0x000fe20000004200 */
[----:B------:R-:W-:-:S02]  /*5550*/  IMAD.MOV.U32 R39, RZ, RZ, R131 ;  /* 0x000000ffff277224 */ /* 0x000fc400078e0083 */
[----:B------:R-:W-:Y:S01]  /*5560*/  IMAD.MOV.U32 R48, RZ, RZ, R49 ;  /* 0x000000ffff307224 */ /* 0x000fe200078e0031 */
[----:B------:R-:W-:Y:S01]  /*5570*/  LDSM.16.MT88.4 R152, [R236+0x1100] ;  /* 0x00110000ec98783b */ /* 0x000fe20000004200 */
[----:B------:R-:W-:Y:S02]  /*5580*/  IMAD.MOV.U32 R49, RZ, RZ, R32 ;  /* 0x000000ffff317224 */ /* 0x000fe400078e0020 */
[----:B-1----:R-:W-:Y:S01]  /*5590*/  FFMA.FTZ R3, R90, c[0x0][0x2d0], -R2 ;  /* 0x0000b4005a037a23 */ /* 0x002fe20000010802 */
[C---:B--2---:R-:W-:Y:S08]  /*55a0*/  HMMA.16816.F32 R16, R8.reuse, R12, RZ ;  /* 0x0000000c0810723c */ /* 0x044ff000000018ff */
[----:B------:R-:W-:Y:S01]  /*55b0*/  HMMA.16816.F32 R8, R8, R14, RZ ;  /* 0x0000000e0808723c */ /* 0x000fe200000018ff */
[----:B------:R-:W1:Y:S11]  /*55c0*/  LDSM.16.MT88.4 R12, [R239+0x5100] ;  /* 0x00510000ef0c783b */ /* 0x000e760000004200 */
[----:B------:R-:W-:Y:S04]  /*55d0*/  @!UPT UIADD3 URZ, URZ, URZ, URZ ;  /* 0x0000003f3f3ff290 */ /* 0x000fe8000fffe03f */
[C---:B-1----:R-:W-:Y:S08]  /*55e0*/  HMMA.16816.F32 R16, R4.reuse, R12, R16 ;  /* 0x0000000c0410723c */ /* 0x042ff00000001810 */
[----:B------:R-:W-:Y:S01]  /*55f0*/  HMMA.16816.F32 R12, R4, R14, R8 ;  /* 0x0000000e040c723c */ /* 0x000fe20000001808 */
[----:B------:R1:W-:Y:S06]  /*5600*/  MUFU.EX2 R7, R0 ;  /* 0x0000000000077308 */ /* 0x0003ec0000000800 */
[----:B------:R-:W-:-:S02]  /*5610*/  FADD.FTZ R4, R128, R22 ;  /* 0x0000001680047221 */ /* 0x000fc40000010000 */
[----:B------:R-:W-:Y:S01]  /*5620*/  MUFU.EX2 R5, R3 ;  /* 0x0000000300057308 */ /* 0x000fe20000000800 */
[----:B---3--:R-:W-:Y:S02]  /*5630*/  IMAD.MOV.U32 R22, RZ, RZ, R40 ;  /* 0x000000ffff167224 */ /* 0x008fe400078e0028 */
[--C-:B-1----:R-:W-:Y:S02]  /*5640*/  FFMA.FTZ R0, R91, c[0x0][0x2d0], -R2.reuse ;  /* 0x0000b4005b007a23 */ /* 0x102fe40000010802 */
[----:B------:R-:W-:-:S03]  /*5650*/  FFMA.FTZ R2, R89, c[0x0][0x2d0], -R2 ;  /* 0x0000b40059027a23 */ /* 0x000fc60000010802 */
[----:B------:R1:W-:Y:S08]  /*5660*/  MUFU.EX2 R6, R0 ;  /* 0x0000000000067308 */ /* 0x0003f00000000800 */
[----:B------:R2:W3:Y:S01]  /*5670*/  MUFU.EX2 R3, R2 ;  /* 0x0000000200037308 */ /* 0x0004e20000000800 */
[----:B------:R-:W-:Y:S01]  /*5680*/  F2FP.PACK_AB R128, R20, R21 ;  /* 0x000000151480723e */ /* 0x000fe200000000ff */
[----:B------:R-:W-:Y:S01]  /*5690*/  IMAD.MOV.U32 R8, RZ, RZ, R35 ;  /* 0x000000ffff087224 */ /* 0x000fe200078e0023 */
[----:B------:R-:W-:Y:S01]  /*56a0*/  MOV R41, R160 ;  /* 0x000000a000297202 */ /* 0x000fe20000000f00 */
[----:B------:R-:W-:-:S02]  /*56b0*/  IMAD.MOV.U32 R40, RZ, RZ, R161 ;  /* 0x000000ffff287224 */ /* 0x000fc400078e00a1 */
[----:B------:R-:W-:Y:S02]  /*56c0*/  IMAD.MOV.U32 R42, RZ, RZ, R135 ;  /* 0x000000ffff2a7224 */ /* 0x000fe400078e0087 */
[----:B------:R-:W-:Y:S02]  /*56d0*/  IMAD.MOV.U32 R51, RZ, RZ, R162 ;  /* 0x000000ffff337224 */ /* 0x000fe400078e00a2 */
[----:B-1----:R-:W-:Y:S01]  /*56e0*/  FADD.FTZ R0, R86, R84 ;  /* 0x0000005456007221 */ /* 0x002fe20000010000 */
[----:B------:R-:W-:Y:S01]  /*56f0*/  MOV R10, R66 ;  /* 0x00000042000a7202 */ /* 0x000fe20000000f00 */
[----:B------:R-:W-:Y:S01]  /*5700*/  IMAD.MOV.U32 R9, RZ, RZ, R67 ;  /* 0x000000ffff097224 */ /* 0x000fe200078e0043 */
[----:B------:R4:W5:Y:S01]  /*5710*/  LDL.LU R162, [R1+0x94] ;  /* 0x0000940001a27983 */ /* 0x0009620000300800 */
[----:B--2---:R-:W-:Y:S01]  /*5720*/  FADD.FTZ R2, R130, R4 ;  /* 0x0000000482027221 */ /* 0x004fe20000010000 */
[----:B------:R-:W-:Y:S02]  /*5730*/  F2FP.PACK_AB R130, R22, R23 ;  /* 0x000000171682723e */ /* 0x000fe400000000ff */
[----:B---3--:R-:W-:Y:S01]  /*5740*/  F2FP.PACK_AB R131, R3, R5 ;  /* 0x000000050383723e */ /* 0x008fe200000000ff */
[----:B------:R-:W-:Y:S01]  /*5750*/  FADD.FTZ R4, R129, R2 ;  /* 0x0000000281047221 */ /* 0x000fe20000010000 */
[----:B------:R-:W-:Y:S01]  /*5760*/  F2FP.PACK_AB R129, R6, R7 ;  /* 0x000000070681723e */ /* 0x000fe200000000ff */
[----:B------:R-:W-:Y:S01]  /*5770*/  FADD.FTZ R0, R85, R0 ;  /* 0x0000000055007221 */ /* 0x000fe20000010000 */
[----:B------:R4:W5:Y:S05]  /*5780*/  LDL.LU R161, [R1+0x90] ;  /* 0x0000900001a17983 */ /* 0x00096a0000300800 */
[C---:B------:R-:W-:Y:S08]  /*5790*/  HMMA.16816.F32 R148, R128.reuse, R144, R148 ;  /* 0x000000908094723c */ /* 0x040ff00000001894 */
[C---:B------:R-:W-:Y:S01]  /*57a0*/  HMMA.16816.F32 R156, R128.reuse, R152, R156 ;  /* 0x00000098809c723c */ /* 0x040fe2000000189c */
[----:B------:R-:W-:Y:S01]  /*57b0*/  FADD.FTZ R0, R88, R0 ;  /* 0x0000000058007221 */ /* 0x000fe20000010000 */
[----:B------:R4:W5:Y:S06]  /*57c0*/  LDL.LU R160, [R1+0x8c] ;  /* 0x00008c0001a07983 */ /* 0x00096c0000300800 */
[C---:B------:R-:W-:Y:S01]  /*57d0*/  HMMA.16816.F32 R144, R128.reuse, R146, R136 ;  /* 0x000000928090723c */ /* 0x040fe20000001888 */
[----:B------:R-:W1:Y:S07]  /*57e0*/  LDSM.16.MT88.4 R136, [R240+0x1100] ;  /* 0x00110000f088783b */ /* 0x000e6e0000004200 */
[----:B------:R-:W-:Y:S01]  /*57f0*/  HMMA.16816.F32 R152, R128, R154, R96 ;  /* 0x0000009a8098723c */ /* 0x000fe20000001860 */
[----:B------:R-:W-:Y:S01]  /*5800*/  FADD.FTZ R2, R87, R0 ;  /* 0x0000000057027221 */ /* 0x000fe20000010000 */
[----:B------:R-:W-:Y:S01]  /*5810*/  LDSM.16.MT88.4 R88, [R240+0x4100] ;  /* 0x00410000f058783b */ /* 0x000fe20000004200 */
[----:B------:R-:W-:-:S03]  /*5820*/  IMAD.MOV.U32 R11, RZ, RZ, R64 ;  /* 0x000000ffff0b7224 */ /* 0x000fc600078e0040 */
[----:B------:R4:W5:Y:S01]  /*5830*/  LDL.LU R135, [R1+0x88] ;  /* 0x0000880001877983 */ /* 0x0009620000300800 */
[----:B------:R-:W-:Y:S01]  /*5840*/  IMAD.MOV.U32 R98, RZ, RZ, R33 ;  /* 0x000000ffff627224 */ /* 0x000fe200078e0021 */
[----:B------:R-:W-:Y:S02]  /*5850*/  MOV R97, R34 ;  /* 0x0000002200617202 */ /* 0x000fe40000000f00 */
[----:B------:R-:W2:Y:S01]  /*5860*/  LDSM.16.MT88.4 R32, [R239+0x1100] ;  /* 0x00110000ef20783b */ /* 0x000ea20000004200 */
[C---:B-1----:R-:W-:Y:S08]  /*5870*/  HMMA.16816.F32 R140, R128.reuse, R136, R140 ;  /* 0x00000088808c723c */ /* 0x042ff0000000188c */
[C---:B------:R-:W-:Y:S08]  /*5880*/  HMMA.16816.F32 R136, R128.reuse, R138, R28 ;  /* 0x0000008a8088723c */ /* 0x040ff0000000181c */
[C---:B--2---:R-:W-:Y:S01]  /*5890*/  HMMA.16816.F32 R28, R128.reuse, R32, R40 ;  /* 0x00000020801c723c */ /* 0x044fe20000001828 */
[----:B------:R-:W-:Y:S07]  /*58a0*/  LDSM.16.MT88.4 R40, [R236+0x2900] ;  /* 0x00290000ec28783b */ /* 0x000fee0000004200 */
[C---:B------:R-:W-:Y:S01]  /*58b0*/  HMMA.16816.F32 R32, R128.reuse, R34, R48 ;  /* 0x000000228020723c */ /* 0x040fe20000001830 */
[----:B------:R-:W1:Y:S07]  /*58c0*/  LDSM.16.MT88.4 R48, [R237+0x2900] ;  /* 0x00290000ed30783b */ /* 0x000e6e0000004200 */
[C---:B-1----:R-:W-:Y:S08]  /*58d0*/  HMMA.16816.F32 R44, R128.reuse, R48, R44 ;  /* 0x00000030802c723c */ /* 0x042ff0000000182c */
[C---:B------:R-:W-:Y:S01]  /*58e0*/  HMMA.16816.F32 R48, R128.reuse, R50, R72 ;  /* 0x000000328030723c */ /* 0x040fe20000001848 */
[----:B------:R-:W1:Y:S07]  /*58f0*/  LDSM.16.MT88.4 R72, [R236+0x4100] ;  /* 0x00410000ec48783b */ /* 0x000e6e0000004200 */
[C---:B------:R-:W-:Y:S08]  /*5900*/  HMMA.16816.F32 R36, R128.reuse, R40, R36 ;  /* 0x000000288024723c */ /* 0x040ff00000001824 */
[C---:B------:R-:W-:Y:S01]  /*5910*/  HMMA.16816.F32 R40, R128.reuse, R42, R56 ;  /* 0x0000002a8028723c */ /* 0x040fe20000001838 */
[----:B------:R-:W2:Y:S07]  /*5920*/  LDSM.16.MT88.4 R56, [R240+0x2900] ;  /* 0x00290000f038783b */ /* 0x000eae0000004200 */
[C---:B-1----:R-:W-:Y:S08]  /*5930*/  HMMA.16816.F32 R68, R128.reuse, R72, R68 ;  /* 0x000000488044723c */ /* 0x042ff00000001844 */
[----:B------:R-:W-:Y:S07]  /*5940*/  HMMA.16816.F32 R72, R128, R74, R176 ;  /* 0x0000004a8048723c */ /* 0x000fee00000018b0 */
[----:B------:R-:W-:Y:S01]  /*5950*/  MOV R178, R98 ;  /* 0x0000006200b27202 */ /* 0x000fe20000000f00 */
[----:B------:R-:W-:-:S02]  /*5960*/  IMAD.MOV.U32 R179, RZ, RZ, R97 ;  /* 0x000000ffffb37224 */ /* 0x000fc400078e0061 */
[----:B------:R-:W1:Y:S01]  /*5970*/  LDSM.16.MT88.4 R96, [R239+0x4100] ;  /* 0x00410000ef60783b */ /* 0x000e620000004200 */
[C---:B--2---:R-:W-:Y:S01]  /*5980*/  HMMA.16816.F32 R52, R128.reuse, R56, R52 ;  /* 0x000000388034723c */ /* 0x044fe20000001834 */
[----:B------:R-:W-:Y:S02]  /*5990*/  IMAD.MOV.U32 R0, RZ, RZ, R65 ;  /* 0x000000ffff007224 */ /* 0x000fe400078e0041 */
[----:B------:R-:W2:Y:S05]  /*59a0*/  LDSM.16.MT88.4 R64, [R239+0x2900] ;  /* 0x00290000ef40783b */ /* 0x000eaa0000004200 */
[C---:B------:R-:W-:Y:S08]  /*59b0*/  HMMA.16816.F32 R56, R128.reuse, R58, R92 ;  /* 0x0000003a8038723c */ /* 0x040ff0000000185c */
[----:B-1----:R-:W-:Y:S01]  /*59c0*/  HMMA.16816.F32 R92, R128, R96, R104 ;  /* 0x00000060805c723c */ /* 0x002fe20000001868 */
[----:B------:R-:W1:Y:S01]  /*59d0*/  LDSM.16.MT88.4 R104, [R236+0x5900] ;  /* 0x00590000ec68783b */ /* 0x000e620000004200 */
[----:B------:R-:W-:-:S02]  /*59e0*/  FADD.FTZ R0, R0, R4 ;  /* 0x0000000400007221 */ /* 0x000fc40000010000 */
[----:B------:R-:W-:Y:S02]  /*59f0*/  FADD.FTZ R2, R178, R2 ;  /* 0x00000002b2027221 */ /* 0x000fe40000010000 */
[----:B------:R-:W-:Y:S02]  /*5a00*/  FADD.FTZ R4, R21, R0 ;  /* 0x0000000015047221 */ /* 0x000fe40000010000 */
[C---:B------:R-:W-:Y:S01]  /*5a10*/  HMMA.16816.F32 R84, R128.reuse, R88, R8 ;  /* 0x000000588054723c */ /* 0x040fe20000001808 */
[----:B------:R-:W-:Y:S01]  /*5a20*/  FADD.FTZ R0, R179, R2 ;  /* 0x00000002b3007221 */ /* 0x000fe20000010000 */
[----:B------:R-:W-:Y:S06]  /*5a30*/  LDSM.16.MT88.4 R8, [R239+0x5900] ;  /* 0x00590000ef08783b */ /* 0x000fec0000004200 */
[----:B------:R-:W-:Y:S01]  /*5a40*/  HMMA.16816.F32 R88, R128, R90, R112 ;  /* 0x0000005a8058723c */ /* 0x000fe20000001870 */
[----:B------:R-:W3:Y:S01]  /*5a50*/  LDSM.16.MT88.4 R112, [R237+0x5900] ;  /* 0x00590000ed70783b */ /* 0x000ee20000004200 */
[----:B------:R-:W-:-:S06]  /*5a60*/  FADD.FTZ R0, R134, R0 ;  /* 0x0000000086007221 */ /* 0x000fcc0000010000 */
[C---:B------:R-:W-:Y:S08]  /*5a70*/  HMMA.16816.F32 R96, R128.reuse, R98, R100 ;  /* 0x000000628060723c */ /* 0x040ff00000001864 */
[C---:B--2---:R-:W-:Y:S08]  /*5a80*/  HMMA.16816.F32 R60, R128.reuse, R64, R60 ;  /* 0x00000040803c723c */ /* 0x044ff0000000183c */
[C---:B------:R-:W-:Y:S01]  /*5a90*/  HMMA.16816.F32 R64, R128.reuse, R66, R80 ;  /* 0x000000428040723c */ /* 0x040fe20000001850 */
[----:B------:R-:W2:Y:S07]  /*5aa0*/  LDSM.16.MT88.4 R80, [R237+0x4100] ;  /* 0x00410000ed50783b */ /* 0x000eae0000004200 */
[C---:B-1----:R-:W-:Y:S08]  /*5ab0*/  HMMA.16816.F32 R100, R128.reuse, R104, R168 ;  /* 0x000000688064723c */ /* 0x042ff000000018a8 */
[----:B------:R-:W-:Y:S01]  /*5ac0*/  HMMA.16816.F32 R104, R128, R106, R120 ;  /* 0x0000006a8068723c */ /* 0x000fe20000001878 */
[----:B------:R-:W1:Y:S01]  /*5ad0*/  LDSM.16.MT88.4 R120, [R240+0x5900] ;  /* 0x00590000f078783b */ /* 0x000e620000004200 */
[----:B------:R-:W-:-:S02]  /*5ae0*/  FADD.FTZ R7, R7, R0 ;  /* 0x0000000007077221 */ /* 0x000fc40000010000 */
[----:B------:R-:W-:Y:S02]  /*5af0*/  FADD.FTZ R2, R20, R4 ;  /* 0x0000000414027221 */ /* 0x000fe40000010000 */
[----:B------:R-:W-:Y:S02]  /*5b00*/  FADD.FTZ R6, R6, R7 ;  /* 0x0000000706067221 */ /* 0x000fe40000010000 */
[----:B------:R-:W-:Y:S02]  /*5b10*/  FADD.FTZ R0, R23, R2 ;  /* 0x0000000217007221 */ /* 0x000fe40000010000 */
[----:B------:R-:W-:Y:S02]  /*5b20*/  FADD.FTZ R5, R5, R6 ;  /* 0x0000000605057221 */ /* 0x000fe40000010000 */
[----:B------:R-:W-:Y:S02]  /*5b30*/  FADD.FTZ R2, R22, R0 ;  /* 0x0000000016027221 */ /* 0x000fe40000010000 */
[----:B------:R-:W-:-:S05]  /*5b40*/  FADD.FTZ R0, R3, R5 ;  /* 0x0000000503007221 */ /* 0x000fca0000010000 */
[----:B------:R4:W-:Y:S04]  /*5b50*/  STL [R1+0x24], R0 ;  /* 0x0000240001007387 */ /* 0x0009e80000100800 */
[----:B------:R4:W-:Y:S01]  /*5b60*/  STL [R1+0x20], R2 ;  /* 0x0000200201007387 */ /* 0x0009e20000100800 */
[----:B------:R-:W-:Y:S01]  /*5b70*/  UIMAD.WIDE.U32 UR18, UR11, UR4, URZ ;  /* 0x000000040b1272a5 */ /* 0x000fe2000f8e003f */
[----:B------:R-:W-:-:S03]  /*5b80*/  PLOP3.LUT P0, PT, PT, PT, UP6, 0x40, 0x0 ;  /* 0x000000000000781c */ /* 0x000fc60003f0e868 */
[----:B------:R-:W-:Y:S01]  /*5b90*/  @UP5 USHF.R.U32.HI UR11, URZ, UR5, UR19 ;  /* 0x000000053f0b5299 */ /* 0x000fe20008011613 */
[----:B---3--:R-:W-:Y:S03]  /*5ba0*/  HMMA.16816.F32 R108, R128, R112, R108 ;  /* 0x00000070806c723c */ /* 0x008fe6000000186c */
[----:B------:R-:W-:-:S03]  /*5bb0*/  UIADD3 UR4, UR10, UR11, URZ ;  /* 0x0000000b0a047290 */ /* 0x000fc6000fffe03f */
[----:B------:R-:W-:Y:S02]  /*5bc0*/  ULDC UR11, c[0x0][0x328] ;  /* 0x0000ca00000b7ab9 */ /* 0x000fe40000000800 */
[----:B------:R-:W-:Y:S01]  /*5bd0*/  HMMA.16816.F32 R112, R128, R114, R116 ;  /* 0x000000728070723c */ /* 0x000fe20000001874 */
[----:B------:R-:W-:Y:S02]  /*5be0*/  UIADD3 UR8, UR8, -0x2, URZ ;  /* 0xfffffffe08087890 */ /* 0x000fe4000fffe03f */
[----:B------:R-:W-:-:S05]  /*5bf0*/  UIADD3 UR11, UR4, UR11, URZ ;  /* 0x0000000b040b7290 */ /* 0x000fca000fffe03f */
[C---:B--2---:R-:W-:Y:S08]  /*5c00*/  HMMA.16816.F32 R76, R128.reuse, R80, R76 ;  /* 0x00000050804c723c */ /* 0x044ff0000000184c */
[C---:B-1----:R-:W-:Y:S08]  /*5c10*/  HMMA.16816.F32 R116, R128.reuse, R120, R124 ;  /* 0x000000788074723c */ /* 0x042ff0000000187c */
[C---:B------:R-:W-:Y:S08]  /*5c20*/  HMMA.16816.F32 R80, R128.reuse, R82, R172 ;  /* 0x000000528050723c */ /* 0x040ff000000018ac */
[C---:B------:R-:W-:Y:S08]  /*5c30*/  HMMA.16816.F32 R120, R128.reuse, R122, R24 ;  /* 0x0000007a8078723c */ /* 0x040ff00000001818 */
[C---:B------:R-:W-:Y:S08]  /*5c40*/  HMMA.16816.F32 R124, R128.reuse, R8, R16 ;  /* 0x00000008807c723c */ /* 0x040ff00000001810 */
[----:B------:R-:W-:Y:S01]  /*5c50*/  HMMA.16816.F32 R128, R128, R10, R12 ;  /* 0x0000000a8080723c */ /* 0x000fe2000000180c */
[----:B------:R-:W-:Y:S07]  /*5c60*/  @P0 BRA `(.L_x_343) ;  /* 0x0000015000000947 */ /* 0x000fee0003800000 */
[----:B----4-:R-:W-:Y:S01]  /*5c70*/  ISETP.LT.AND P0, PT, RZ, UR4, PT ;  /* 0x00000004ff007c0c */ /* 0x010fe2000bf01270 */
[----:B------:R-:W-:-:S02]  /*5c80*/  UIADD3 UR18, UR4, -0x1, URZ ;  /* 0xffffffff04127890 */ /* 0x000fc4000fffe03f */
[----:B------:R-:W-:-:S10]  /*5c90*/  ULDC UR10, c[0x0][0x32c] ;  /* 0x0000cb00000a7ab9 */ /* 0x000fd40000000800 */
[----:B------:R-:W-:Y:S05]  /*5ca0*/  @P0 BRA `(.L_x_344) ;  /* 0x0000008000000947 */ /* 0x000fea0003800000 */
[----:B------:R-:W-:Y:S02]  /*5cb0*/  UISETP.NE.AND UP0, UPT, UR10, 0x1, UPT ;  /* 0x000000010a00788c */ /* 0x000fe4000bf05270 */
[----:B------:R-:W-:-:S03]  /*5cc0*/  UIADD3 UR18, -UR4, URZ, URZ ;  /* 0x0000003f04127290 */ /* 0x000fc6000fffe13f */
[----:B------:R-:W-:Y:S02]  /*5cd0*/  ULDC.64 UR4, c[0x0][0x330] ;  /* 0x0000cc0000047ab9 */ /* 0x000fe40000000a00 */
[----:B------:R-:W-:-:S07]  /*5ce0*/  UIMAD.WIDE.U32 UR20, UR18, UR4, URZ ;  /* 0x00000004121472a5 */ /* 0x000fce000f8e003f */
[----:B------:R-:W-:Y:S02]  /*5cf0*/  @UP0 UMOV UR19, UR21 ;  /* 0x0000001500130c82 */ /* 0x000fe40008000000 */
[----:B------:R-:W-:-:S04]  /*5d00*/  @UP0 USHF.R.U32.HI UR18, URZ, UR5, UR19 ;  /* 0x000000053f120299 */ /* 0x000fc80008011613 */
[----:B------:R-:W-:Y:S01]  /*5d10*/  ULOP3.LUT UR18, URZ, UR18, URZ, 0x33, !UPT ;  /* 0x000000123f127292 */ /* 0x000fe2000f8e333f */
[----:B------:R-:W-:Y:S05]  /*5d20*/  BRA `(.L_x_345) ;  /* 0x0000005000007947 */ /* 0x000fea0003800000 */
.L_x_344:
[----:B------:R-:W-:Y:S02]  /*5d30*/  UISETP.NE.AND UP0, UPT, UR10, 0x1, UPT ;  /* 0x000000010a00788c */ /* 0x000fe4000bf05270 */
[----:B------:R-:W-:Y:S02]  /*5d40*/  ULDC.64 UR4, c[0x0][0x330] ;  /* 0x0000cc0000047ab9 */ /* 0x000fe40000000a00 */
[----:B------:R-:W-:-:S07]  /*5d50*/  UIMAD.WIDE.U32 UR20, UR18, UR4, URZ ;  /* 0x00000004121472a5 */ /* 0x000fce000f8e003f */
[----:B------:R-:W-:Y:S02]  /*5d60*/  @UP0 UMOV UR19, UR21 ;  /* 0x0000001500130c82 */ /* 0x000fe40008000000 */
[----:B------:R-:W-:Y:S02]  /*5d70*/  @UP0 USHF.R.U32.HI UR18, URZ, UR5, UR19 ;  /* 0x000000053f120299 */ /* 0x000fe40008011613 */
.L_x_345:
[----:B------:R-:W-:Y:S02]  /*5d80*/  ULDC UR4, c[0x0][0x32c] ;  /* 0x0000cb0000047ab9 */ /* 0x000fe40000000800 */
[----:B------:R-:W-:-:S04]  /*5d90*/  UIMAD UR4, UR18, UR10, UR4 ;  /* 0x0000000a120472a4 */ /* 0x000fc8000f8e0204 */
[----:B------:R-:W-:-:S04]  /*5da0*/  UISETP.LT.AND UP0, UPT, UR11, UR4, UPT ;  /* 0x000000040b00728c */ /* 0x000fc8000bf01270 */
[----:B------:R-:W-:-:S04]  /*5db0*/  USEL UR11, UR11, UR4, UP0 ;  /* 0x000000040b0b7287 */ /* 0x000fc80008000000 */
.L_x_343:
[----:B----4-:R-:W-:-:S04]  /*5dc0*/  UIMAD.WIDE UR4, UR11, 0x2aaaaaab, URZ ;  /* 0x2aaaaaab0b0478a5 */ /* 0x010fc8000f8e023f */
[----:B------:R-:W-:-:S04]  /*5dd0*/  USHF.R.U32.HI UR4, URZ, 0x1f, UR5 ;  /* 0x0000001f3f047899 */ /* 0x000fc80008011605 */
[----:B------:R-:W-:-:S04]  /*5de0*/  ULEA.HI.SX32 UR4, UR5, UR4, 0x1d ;  /* 0x0000000405047291 */ /* 0x000fc8000f8fea3f */
[----:B------:R-:W-:-:S04]  /*5df0*/  UISETP.LT.AND UP0, UPT, UR9, UR4, UPT ;  /* 0x000000040900728c */ /* 0x000fc8000bf01270 */
[----:B------:R-:W-:-:S04]  /*5e00*/  USEL UR10, UR9, UR4, !UP0 ;  /* 0x00000004090a7287 */ /* 0x000fc8000c000000 */
[----:B------:R-:W-:-:S06]  /*5e10*/  UISETP.GE.AND UP0, UPT, UR8, UR10, UPT ;  /* 0x0000000a0800728c */ /* 0x000fcc000bf06270 */
[----:B------:R-:W-:-:S13]  /*5e20*/  PLOP3.LUT P0, PT, PT, PT, UP0, 0x40, 0x0 ;  /* 0x000000000000781c */ /* 0x000fda0003f0e808 */
[----:B------:R-:W-:Y:S05]  /*5e30*/  @P0 BRA `(.L_x_346) ;  /* 0x00003f9000000947 */ /* 0x000fea0003800000 */
[----:B------:R-:W2:Y:S04]  /*5e40*/  LDL.64 R8, [R1+0x48] ;  /* 0x0000480001087983 */ /* 0x000ea80000100a00 */
[----:B------:R-:W3:Y:S04]  /*5e50*/  LDL.64 R6, [R1+0x40] ;  /* 0x0000400001067983 */ /* 0x000ee80000100a00 */
[----:B------:R-:W4:Y:S04]  /*5e60*/  LDL.64 R2, [R1+0x38] ;  /* 0x0000380001027983 */ /* 0x000f280000100a00 */
[----:B------:R-:W4:Y:S01]  /*5e70*/  LDL.64 R4, [R1+0x30] ;  /* 0x0000300001047983 */ /* 0x000f220000100a00 */
[----:B------:R-:W-:-:S02]  /*5e80*/  MOV R134, R132 ;  /* 0x0000008400867202 */ /* 0x000fc40000000f00 */
[C---:B--2---:R-:W-:Y:S02]  /*5e90*/  IADD3 R0, P0, R8.reuse, 0x40, RZ ;  /* 0x0000004008007810 */ /* 0x044fe40007f1e0ff */
[----:B------:R-:W-:-:S03]  /*5ea0*/  IADD3 R11, P1, R8, 0x80, RZ ;  /* 0x00000080080b7810 */ /* 0x000fc60007f3e0ff */
[--C-:B---3--:R-:W-:Y:S01]  /*5eb0*/  IMAD.X R10, RZ, RZ, R7.reuse, P0 ;  /* 0x000000ffff0a7224 */ /* 0x108fe200000e0607 */
[----:B------:R1:W-:Y:S01]  /*5ec0*/  STL [R1+0x68], R0 ;  /* 0x0000680001007387 */ /* 0x0003e20000100800 */
[----:B------:R-:W-:-:S03]  /*5ed0*/  IMAD.X R9, RZ, RZ, R7, P1 ;  /* 0x000000ffff097224 */ /* 0x000fc600008e0607 */
[----:B------:R-:W-:Y:S04]  /*5ee0*/  STL [R1+0x60], R11 ;  /* 0x0000600b01007387 */ /* 0x000fe80000100800 */
[----:B------:R-:W-:Y:S01]  /*5ef0*/  STL [R1+0x64], R10 ;  /* 0x0000640a01007387 */ /* 0x000fe20000100800 */
[----:B-1----:R-:W-:Y:S02]  /*5f00*/  IADD3 R0, P0, R8, 0xc0, RZ ;  /* 0x000000c008007810 */ /* 0x002fe40007f1e0ff */
[----:B----4-:R-:W-:-:S03]  /*5f10*/  IADD3 R8, P2, R2, 0x40, RZ ;  /* 0x0000004002087810 */ /* 0x010fc60007f5e0ff */
[----:B------:R1:W-:Y:S02]  /*5f20*/  STL [R1+0x58], R0 ;  /* 0x0000580001007387 */ /* 0x0003e40000100800 */
[----:B------:R-:W-:Y:S02]  /*5f30*/  IMAD.X R6, RZ, RZ, R5, P2 ;  /* 0x000000ffff067224 */ /* 0x000fe400010e0605 */
[----:B------:R-:W-:Y:S04]  /*5f40*/  STL [R1+0x5c], R9 ;  /* 0x00005c0901007387 */ /* 0x000fe80000100800 */
[----:B------:R-:W-:Y:S01]  /*5f50*/  STL [R1+0x50], R8 ;  /* 0x0000500801007387 */ /* 0x000fe20000100800 */
[----:B-1----:R-:W-:Y:S01]  /*5f60*/  IMAD.X R0, RZ, RZ, R7, P0 ;  /* 0x000000ffff007224 */ /* 0x002fe200000e0607 */
[----:B------:R-:W-:-:S04]  /*5f70*/  IADD3 R7, P1, R2, 0x80, RZ ;  /* 0x0000008002077810 */ /* 0x000fc80007f3e0ff */
[----:B------:R1:W-:Y:S01]  /*5f80*/  STL [R1+0x54], R0 ;  /* 0x0000540001007387 */ /* 0x0003e20000100800 */
[----:B------:R-:W-:-:S03]  /*5f90*/  IMAD.X R3, RZ, RZ, R5, P1 ;  /* 0x000000ffff037224 */ /* 0x000fc600008e0605 */
[----:B------:R-:W-:Y:S04]  /*5fa0*/  STL [R1+0x1c], R7 ;  /* 0x00001c0701007387 */ /* 0x000fe80000100800 */
[----:B------:R-:W-:Y:S01]  /*5fb0*/  STL [R1+0x2c], R6 ;  /* 0x00002c0601007387 */ /* 0x000fe20000100800 */
[----:B-1----:R-:W-:-:S05]  /*5fc0*/  IADD3 R0, P0, R2, 0xc0, RZ ;  /* 0x000000c002007810 */ /* 0x002fca0007f1e0ff */
[----:B------:R1:W-:Y:S04]  /*5fd0*/  STL [R1+0x14], R0 ;  /* 0x0000140001007387 */ /* 0x0003e80000100800 */
[----:B------:R2:W-:Y:S01]  /*5fe0*/  STL [R1+0x18], R3 ;  /* 0x0000180301007387 */ /* 0x0005e20000100800 */
[----:B-1----:R-:W-:-:S05]  /*5ff0*/  IADD3.X R0, RZ, R5, RZ, P0, !PT ;  /* 0x00000005ff007210 */ /* 0x002fca00007fe4ff */
[----:B------:R2:W-:Y:S01]  /*6000*/  STL [R1+0x10], R0 ;  /* 0x0000100001007387 */ /* 0x0005e20000100800 */
[----:B------:R-:W-:-:S03]  /*6010*/  IMAD.MOV.U32 R2, RZ, RZ, R133 ;  /* 0x000000ffff027224 */ /* 0x000fc600078e0085 */
.L_x_357:
[----:B-12---:R-:W2:Y:S01]  /*6020*/  LDL R0, [R1] ;  /* 0x0000000001007983 */ /* 0x006ea20000100800 */
[----:B------:R-:W-:Y:S04]  /*6030*/  DEPBAR.LE SB0, 0x0 ;  /* 0x000080000000791a */ /* 0x000fe80000000000 */
[----:B------:R-:W-:Y:S01]  /*6040*/  BAR.SYNC.DEFER_BLOCKING 0x0 ;  /* 0x0000000000007b1d */ /* 0x000fe20000010000 */
[----:B------:R-:W-:Y:S06]  /*6050*/  UISETP.GT.AND UP0, UPT, UR9, UR8, UPT ;  /* 0x000000080900728c */ /* 0x000fec000bf04270 */
[----:B------:R-:W-:Y:S01]  /*6060*/  PLOP3.LUT P0, PT, PT, PT, UP0, 0x80, 0x0 ;  /* 0x000000000000781c */ /* 0x000fe20003f0f008 */
[----:B-----5:R1:W3:Y:S04]  /*6070*/  LDSM.16.M88.4 R8, [R135+0x10100] ;  /* 0x010100008708783b */ /* 0x0202e80000000200 */
[----:B------:R1:W4:Y:S04]  /*6080*/  LDSM.16.M88.4 R16, [R135+0x10900] ;  /* 0x010900008710783b */ /* 0x0003280000000200 */
[----:B------:R1:W1:Y:S04]  /*6090*/  LDSM.16.M88.4 R24, [R135+0x11100] ;  /* 0x011100008718783b */ /* 0x0002680000000200 */
[----:B------:R1:W1:Y:S04]  /*60a0*/  LDSM.16.M88.4 R168, [R242] ;  /* 0x00000000f2a8783b */ /* 0x0002680000000200 */
[----:B------:R1:W1:Y:S04]  /*60b0*/  LDSM.16.M88.4 R176, [R252] ;  /* 0x00000000fcb0783b */ /* 0x0002680000000200 */
[----:B--2---:R2:W1:Y:S01]  /*60c0*/  LDSM.16.M88.4 R172, [R0] ;  /* 0x0000000000ac783b */ /* 0x0044620000000200 */
[----:B------:R-:W-:-:S05]  /*60d0*/  @P0 BRA `(.L_x_347) ;  /* 0x0000043000000947 */ /* 0x000fca0003800000 */
[----:B--234-:R-:W2:Y:S01]  /*60e0*/  LDL R0, [R1+0x28] ;  /* 0x0000280001007983 */ /* 0x01cea20000100800 */
[----:B------:R-:W-:Y:S02]  /*60f0*/  ULDC.64 UR4, c[0x0][0x208] ;  /* 0x0000820000047ab9 */ /* 0x000fe40000000a00 */
[----:B------:R-:W-:Y:S01]  /*6100*/  UIMAD.WIDE.U32 UR18, UR8, UR4, URZ ;  /* 0x00000004081272a5 */ /* 0x000fe2000f8e003f */
[----:B------:R-:W3:Y:S01]  /*6110*/  LDL.64 R6, [R1+0x48] ;  /* 0x0000480001067983 */ /* 0x000ee20000100a00 */
[----:B------:R-:W-:Y:S03]  /*6120*/  USHF.R.S32.HI UR11, URZ, 0x1f, UR8 ;  /* 0x0000001f3f0b7899 */ /* 0x000fe60008011408 */
[----:B------:R-:W4:Y:S01]  /*6130*/  LDL.64 R132, [R1+0x40] ;  /* 0x0000400001847983 */ /* 0x000f220000100a00 */
[----:B------:R-:W-:Y:S03]  /*6140*/  UIMAD UR11, UR11, UR4, URZ ;  /* 0x000000040b0b72a4 */ /* 0x000fe6000f8e023f */
[----:B------:R-:W5:Y:S01]  /*6150*/  LDL R12, [R1+0x4] ;  /* 0x00000400010c7983 */ /* 0x000f620000100800 */
[----:B------:R-:W-:Y:S03]  /*6160*/  UIMAD UR11, UR8, UR5, UR11 ;  /* 0x00000005080b72a4 */ /* 0x000fe6000f8e020b */
[----:B------:R-:W5:Y:S01]  /*6170*/  LDL R22, [R1+0x68] ;  /* 0x0000680001167983 */ /* 0x000f620000100800 */
[----:B------:R-:W-:Y:S02]  /*6180*/  UIADD3 UR4, UR19, UR11, URZ ;  /* 0x0000000b13047290 */ /* 0x000fe4000fffe03f */
[----:B------:R-:W-:Y:S01]  /*6190*/  UIMAD.WIDE.U32 UR18, UR18, 0x30, URZ ;  /* 0x00000030121278a5 */ /* 0x000fe2000f8e003f */
[----:B------:R-:W5:Y:S01]  /*61a0*/  LDL R21, [R1+0x64] ;  /* 0x0000640001157983 */ /* 0x000f620000100800 */
[----:B------:R-:W-:Y:S03]  /*61b0*/  UIMAD UR4, UR4, 0x30, URZ ;  /* 0x00000030040478a4 */ /* 0x000fe6000f8e023f */
[----:B------:R-:W5:Y:S01]  /*61c0*/  LDL R20, [R1+0x60] ;  /* 0x0000600001147983 */ /* 0x000f620000100800 */
[----:B------:R-:W-:Y:S03]  /*61d0*/  UIADD3 UR4, UR19, UR4, URZ ;  /* 0x0000000413047290 */ /* 0x000fe6000fffe03f */
[----:B------:R-:W5:Y:S04]  /*61e0*/  LDL R15, [R1+0x5c] ;  /* 0x00005c00010f7983 */ /* 0x000f680000100800 */
[----:B------:R-:W5:Y:S04]  /*61f0*/  LDL R14, [R1+0x58] ;  /* 0x00005800010e7983 */ /* 0x000f680000100800 */
[----:B------:R-:W5:Y:S01]  /*6200*/  LDL R13, [R1+0x54] ;  /* 0x00005400010d7983 */ /* 0x000f620000100800 */
[----:B--2---:R-:W-:Y:S02]  /*6210*/  LOP3.LUT P2, RZ, R0, 0x1, RZ, 0xc0, !PT ;  /* 0x0000000100ff7812 */ /* 0x004fe4000784c0ff */
[----:B---3--:R-:W-:Y:S04]  /*6220*/  IADD3 R0, P1, R6, UR18, RZ ;  /* 0x0000001206007c10 */ /* 0x008fe8000ff3e0ff */
[C---:B------:R-:W-:Y:S02]  /*6230*/  LEA R4, P0, R0.reuse, c[0x0][0x1f8], 0x1 ;  /* 0x00007e0000047a11 */ /* 0x040fe400078008ff */
[----:B----4-:R-:W-:Y:S04]  /*6240*/  IADD3.X R3, R133, UR4, RZ, P1, !PT ;  /* 0x0000000485037c10 */ /* 0x010fe80008ffe4ff */
[----:B------:R-:W-:Y:S02]  /*6250*/  LEA.HI.X R5, R0, c[0x0][0x1fc], R3, 0x1, P0 ;  /* 0x00007f0000057a11 */ /* 0x000fe400000f0c03 */
[----:B-----5:R-:W-:Y:S03]  /*6260*/  IADD3 R0, P1, R22, UR18, RZ ;  /* 0x0000001216007c10 */ /* 0x020fe6000ff3e0ff */
[----:B------:R-:W-:Y:S01]  /*6270*/  @!PT LDS RZ, [RZ] ;  /* 0x00000000fffff984 */ /* 0x000fe20000000800 */
[----:B------:R-:W-:Y:S01]  /*6280*/  @!PT LDS RZ, [RZ] ;  /* 0x00000000fffff984 */ /* 0x000fe20000000800 */
[----:B------:R-:W-:Y:S01]  /*6290*/  @!PT LDS RZ, [RZ] ;  /* 0x00000000fffff984 */ /* 0x000fe20000000800 */
[----:B------:R2:W-:Y:S01]  /*62a0*/  LDGSTS.E.BYPASS.LTC128B.128 [R12+0x100], [R4.64], !P6 ;  /* 0x00100000040c7fae */ /* 0x0005e2000f101d50 */
[----:B------:R-:W-:Y:S02]  /*62b0*/  IADD3.X R3, R21, UR4, RZ, P1, !PT ;  /* 0x0000000415037c10 */ /* 0x000fe40008ffe4ff */
[C---:B--2---:R-:W-:Y:S04]  /*62c0*/  LEA R4, P0, R0.reuse, c[0x0][0x1f8], 0x1 ;  /* 0x00007e0000047a11 */ /* 0x044fe800078008ff */
[----:B------:R-:W-:Y:S02]  /*62d0*/  LEA.HI.X R5, R0, c[0x0][0x1fc], R3, 0x1, P0 ;  /* 0x00007f0000057a11 */ /* 0x000fe400000f0c03 */
[----:B------:R-:W-:Y:S03]  /*62e0*/  IADD3 R0, P1, R20, UR18, RZ ;  /* 0x0000001214007c10 */ /* 0x000fe6000ff3e0ff */
        /* <DEDUP_REMOVED lines=8> */
[----:B------:R-:W-:Y:S01]  /*6370*/  LEA.HI.X R5, R0, c[0x0][0x1fc], R3, 0x1, P0 ;  /* 0x00007f0000057a11 */ /* 0x000fe200000f0c03 */
[----:B------:R-:W-:Y:S04]  /*6380*/  @!P3 IMAD.MOV.U32 R0, RZ, RZ, c[0x0][0x208] ;  /* 0x00008200ff00b624 */ /* 0x000fe800078e00ff */
[----:B------:R2:W-:Y:S01]  /*6390*/  LDGSTS.E.BYPASS.LTC128B.128 [R12+0x4900], [R4.64], !P4 ;  /* 0x04900000040c7fae */ /* 0x0005e2000e101d50 */
[C---:B------:R-:W-:Y:S01]  /*63a0*/  @!P3 LEA R3, P0, R0.reuse, UR18, 0x5 ;  /* 0x000000120003bc11 */ /* 0x040fe2000f8028ff */
[----:B--2---:R-:W-:Y:S05]  /*63b0*/  @!P3 IMAD.MOV.U32 R4, RZ, RZ, c[0x0][0x20c] ;  /* 0x00008300ff04b624 */ /* 0x004fea00078e00ff */
[----:B------:R-:W-:Y:S02]  /*63c0*/  @!P3 LEA.HI.X R0, R0, UR4, R4, 0x5, P0 ;  /* 0x000000040000bc11 */ /* 0x000fe400080f2c04 */
[C---:B------:R-:W-:Y:S04]  /*63d0*/  @!P3 IADD3 R4, P1, R3.reuse, R6, RZ ;  /* 0x000000060304b210 */ /* 0x040fe80007f3e0ff */
[----:B------:R-:W-:Y:S01]  /*63e0*/  @!P3 LEA R6, P0, R4, c[0x0][0x1f8], 0x1 ;  /* 0x00007e000406ba11 */ /* 0x000fe200078008ff */
[----:B------:R-:W-:Y:S05]  /*63f0*/  @!P3 IMAD.X R5, R0, 0x1, R133, P1 ;  /* 0x000000010005b824 */ /* 0x000fea00008e0685 */
[----:B------:R-:W-:Y:S02]  /*6400*/  @!P3 LEA.HI.X R7, R4, c[0x0][0x1fc], R5, 0x1, P0 ;  /* 0x00007f000407ba11 */ /* 0x000fe400000f0c05 */
[----:B------:R-:W-:Y:S03]  /*6410*/  @!P3 IADD3 R5, P1, R3, R22, RZ ;  /* 0x000000160305b210 */ /* 0x000fe60007f3e0ff */
[----:B------:R2:W-:Y:S01]  /*6420*/  @!P3 LDGSTS.E.BYPASS.LTC128B.128 [R12+0x1100], [R6.64], !P6 ;  /* 0x01100000060cbfae */ /* 0x0005e2000f101d50 */
[C---:B------:R-:W-:Y:S01]  /*6430*/  @!P3 LEA R4, P0, R5.reuse, c[0x0][0x1f8], 0x1 ;  /* 0x00007e000504ba11 */ /* 0x040fe200078008ff */
[C---:B--2---:R-:W-:Y:S05]  /*6440*/  @!P3 IMAD.X R6, R0.reuse, 0x1, R21, P1 ;  /* 0x000000010006b824 */ /* 0x044fea00008e0615 */
[----:B------:R-:W-:Y:S05]  /*6450*/  @!P3 LEA.HI.X R5, R5, c[0x0][0x1fc], R6, 0x1, P0 ;  /* 0x00007f000505ba11 */ /* 0x000fea00000f0c06 */
[----:B------:R2:W-:Y:S02]  /*6460*/  @!P3 LDGSTS.E.BYPASS.LTC128B.128 [R12+0x2900], [R4.64], !P2 ;  /* 0x02900000040cbfae */ /* 0x0005e4000d101d50 */
[----:B--2---:R-:W-:Y:S04]  /*6470*/  @!P3 IADD3 R5, P1, R3, R20, RZ ;  /* 0x000000140305b210 */ /* 0x004fe80007f3e0ff */
[----:B------:R-:W-:Y:S01]  /*6480*/  @!P3 LEA R4, P0, R5, c[0x0][0x1f8], 0x1 ;  /* 0x00007e000504ba11 */ /* 0x000fe200078008ff */
[C---:B------:R-:W-:Y:S01]  /*6490*/  @!P3 IMAD.X R6, R0.reuse, 0x1, R15, P1 ;  /* 0x000000010006b824 */ /* 0x040fe200008e060f */
[----:B------:R-:W-:Y:S04]  /*64a0*/  @!P3 IADD3 R3, P1, R3, R14, RZ ;  /* 0x0000000e0303b210 */ /* 0x000fe80007f3e0ff */
[----:B------:R-:W-:Y:S01]  /*64b0*/  @!P3 LEA.HI.X R5, R5, c[0x0][0x1fc], R6, 0x1, P0 ;  /* 0x00007f000505ba11 */ /* 0x000fe200000f0c06 */
[----:B------:R-:W-:Y:S04]  /*64c0*/  @!P3 IMAD.X R0, R0, 0x1, R13, P1 ;  /* 0x000000010000b824 */ /* 0x000fe800008e060d */
[----:B------:R2:W-:Y:S02]  /*64d0*/  @!P3 LDGSTS.E.BYPASS.LTC128B.128 [R12+0x4100], [R4.64], !P5 ;  /* 0x04100000040cbfae */ /* 0x0005e4000e901d50 */
[C---:B--2---:R-:W-:Y:S04]  /*64e0*/  @!P3 LEA R4, P0, R3.reuse, c[0x0][0x1f8], 0x1 ;  /* 0x00007e000304ba11 */ /* 0x044fe800078008ff */
[----:B------:R-:W-:Y:S05]  /*64f0*/  @!P3 LEA.HI.X R5, R3, c[0x0][0x1fc], R0, 0x1, P0 ;  /* 0x00007f000305ba11 */ /* 0x000fea00000f0c00 */
[----:B------:R2:W-:Y:S04]  /*6500*/  @!P3 LDGSTS.E.BYPASS.LTC128B.128 [R12+0x5900], [R4.64], !P4 ;  /* 0x05900000040cbfae */ /* 0x0005e8000e101d50 */
.L_x_347:
[C---:B--234-:R-:W-:Y:S01]  /*6510*/  HMMA.16816.F32 R4, R160.reuse, R8, RZ ;  /* 0x00000008a004723c */ /* 0x05cfe200000018ff */
[----:B------:R-:W0:Y:S01]  /*6520*/  LDGDEPBAR ;  /* 0x00000000000079af */ /* 0x000e220000000000 */
[----:B------:R-:W-:Y:S06]  /*6530*/  UISETP.GT.AND UP0, UPT, UR8, UR9, UPT ;  /* 0x000000090800728c */ /* 0x000fec000bf04270 */
[C---:B------:R-:W-:Y:S01]  /*6540*/  HMMA.16816.F32 R8, R160.reuse, R10, RZ ;  /* 0x0000000aa008723c */ /* 0x040fe200000018ff */
[----:B------:R-:W-:Y:S07]  /*6550*/  PLOP3.LUT P0, PT, PT, PT, UP0, 0x40, 0x0 ;  /* 0x000000000000781c */ /* 0x000fee0003f0e808 */
[C---:B------:R-:W-:Y:S08]  /*6560*/  HMMA.16816.F32 R12, R160.reuse, R16, RZ ;  /* 0x00000010a00c723c */ /* 0x040ff000000018ff */
[C---:B------:R-:W-:Y:S08]  /*6570*/  HMMA.16816.F32 R16, R160.reuse, R18, RZ ;  /* 0x00000012a010723c */ /* 0x040ff000000018ff */
[C---:B-1----:R-:W-:Y:S08]  /*6580*/  HMMA.16816.F32 R20, R160.reuse, R24, RZ ;  /* 0x00000018a014723c */ /* 0x042ff000000018ff */
[----:B------:R-:W-:Y:S08]  /*6590*/  HMMA.16816.F32 R24, R160, R26, RZ ;  /* 0x0000001aa018723c */ /* 0x000ff000000018ff */
[C---:B------:R-:W-:Y:S08]  /*65a0*/  HMMA.16816.F32 R4, R164.reuse, R168, R4 ;  /* 0x000000a8a404723c */ /* 0x040ff00000001804 */
[C---:B------:R-:W-:Y:S01]  /*65b0*/  HMMA.16816.F32 R8, R164.reuse, R170, R8 ;  /* 0x000000aaa408723c */ /* 0x040fe20000001808 */
[----:B------:R-:W1:Y:S07]  /*65c0*/  LDSM.16.M88.4 R168, [R241+0x10100] ;  /* 0x01010000f1a8783b */ /* 0x000e6e0000000200 */
[C---:B------:R-:W-:Y:S08]  /*65d0*/  HMMA.16816.F32 R12, R164.reuse, R172, R12 ;  /* 0x000000aca40c723c */ /* 0x040ff0000000180c */
[C---:B------:R-:W-:Y:S01]  /*65e0*/  HMMA.16816.F32 R16, R164.reuse, R174, R16 ;  /* 0x000000aea410723c */ /* 0x040fe20000001810 */
[----:B------:R-:W2:Y:S07]  /*65f0*/  LDSM.16.M88.4 R172, [R241+0x10900] ;  /* 0x01090000f1ac783b */ /* 0x000eae0000000200 */
[C---:B------:R-:W-:Y:S08]  /*6600*/  HMMA.16816.F32 R20, R164.reuse, R176, R20 ;  /* 0x000000b0a414723c */ /* 0x040ff00000001814 */
[----:B------:R-:W-:Y:S08]  /*6610*/  HMMA.16816.F32 R24, R164, R178, R24 ;  /* 0x000000b2a418723c */ /* 0x000ff00000001818 */
[C---:B-1----:R-:W-:Y:S08]  /*6620*/  HMMA.16816.F32 R4, R180.reuse, R168, R4 ;  /* 0x000000a8b404723c */ /* 0x042ff00000001804 */
[C---:B------:R-:W-:Y:S01]  /*6630*/  HMMA.16816.F32 R8, R180.reuse, R170, R8 ;  /* 0x000000aab408723c */ /* 0x040fe20000001808 */
[----:B------:R-:W1:Y:S07]  /*6640*/  LDSM.16.M88.4 R168, [R241+0x11100] ;  /* 0x01110000f1a8783b */ /* 0x000e6e0000000200 */
[C---:B--2---:R-:W-:Y:S08]  /*6650*/  HMMA.16816.F32 R12, R180.reuse, R172, R12 ;  /* 0x000000acb40c723c */ /* 0x044ff0000000180c */
[C---:B------:R-:W-:Y:S01]  /*6660*/  HMMA.16816.F32 R16, R180.reuse, R174, R16 ;  /* 0x000000aeb410723c */ /* 0x040fe20000001810 */
[----:B------:R-:W2:Y:S07]  /*6670*/  LDSM.16.M88.4 R172, [R238] ;  /* 0x00000000eeac783b */ /* 0x000eae0000000200 */
[C---:B-1----:R-:W-:Y:S08]  /*6680*/  HMMA.16816.F32 R20, R180.reuse, R168, R20 ;  /* 0x000000a8b414723c */ /* 0x042ff00000001814 */
[----:B------:R-:W-:Y:S01]  /*6690*/  HMMA.16816.F32 R24, R180, R170, R24 ;  /* 0x000000aab418723c */ /* 0x000fe20000001818 */
[----:B------:R-:W1:Y:S07]  /*66a0*/  LDSM.16.M88.4 R168, [R238+0x800] ;  /* 0x00080000eea8783b */ /* 0x000e6e0000000200 */
[C---:B--2---:R-:W-:Y:S08]  /*66b0*/  HMMA.16816.F32 R4, R184.reuse, R172, R4 ;  /* 0x000000acb804723c */ /* 0x044ff00000001804 */
[C---:B------:R-:W-:Y:S01]  /*66c0*/  HMMA.16816.F32 R8, R184.reuse, R174, R8 ;  /* 0x000000aeb808723c */ /* 0x040fe20000001808 */
[----:B------:R-:W2:Y:S07]  /*66d0*/  LDSM.16.M88.4 R172, [R238+0x1000] ;  /* 0x00100000eeac783b */ /* 0x000eae0000000200 */
[C---:B-1----:R-:W-:Y:S08]  /*66e0*/  HMMA.16816.F32 R12, R184.reuse, R168, R12 ;  /* 0x000000a8b80c723c */ /* 0x042ff0000000180c */
[C---:B------:R-:W-:Y:S01]  /*66f0*/  HMMA.16816.F32 R16, R184.reuse, R170, R16 ;  /* 0x000000aab810723c */ /* 0x040fe20000001810 */
[----:B------:R-:W1:Y:S07]  /*6700*/  LDSM.16.M88.4 R168, [R135+0x11900] ;  /* 0x0119000087a8783b */ /* 0x000e6e0000000200 */
[C---:B--2---:R-:W-:Y:S08]  /*6710*/  HMMA.16816.F32 R20, R184.reuse, R172, R20 ;  /* 0x000000acb814723c */ /* 0x044ff00000001814 */
[----:B------:R-:W-:Y:S01]  /*6720*/  HMMA.16816.F32 R24, R184, R174, R24 ;  /* 0x000000aeb818723c */ /* 0x000fe20000001818 */
[----:B------:R-:W2:Y:S07]  /*6730*/  LDSM.16.M88.4 R172, [R135+0x12100] ;  /* 0x0121000087ac783b */ /* 0x000eae0000000200 */
        /* <DEDUP_REMOVED lines=8> */
[----:B------:R-:W1:Y:S07]  /*67c0*/  LDSM.16.M88.4 R168, [R250] ;  /* 0x00000000faa8783b */ /* 0x000e6e0000000200 */
[C---:B--2---:R-:W-:Y:S08]  /*67d0*/  HMMA.16816.F32 R4, R192.reuse, R172, R4 ;  /* 0x000000acc004723c */ /* 0x044ff00000001804 */
[C---:B------:R-:W-:Y:S01]  /*67e0*/  HMMA.16816.F32 R8, R192.reuse, R174, R8 ;  /* 0x000000aec008723c */ /* 0x040fe20000001808 */
[----:B------:R-:W2:Y:S07]  /*67f0*/  LDSM.16.M88.4 R172, [R249] ;  /* 0x00000000f9ac783b */ /* 0x000eae0000000200 */
        /* <DEDUP_REMOVED lines=11> */
[----:B------:R-:W2:Y:S07]  /*68b0*/  LDSM.16.M88.4 R172, [R238+0x1800] ;  /* 0x00180000eeac783b */ /* 0x000eae0000000200 */
        /* <DEDUP_REMOVED lines=76> */
[C---:B------:R-:W-:Y:S11]  /*6d80*/  HMMA.16816.F32 R8, R232.reuse, R174, R8 ;  /* 0x000000aee808723c */ /* 0x040ff60000001808 */
[----:B------:R-:W-:Y:S05]  /*6d90*/  @!UPT UIADD3 URZ, URZ, URZ, URZ ;  /* 0x0000003f3f3ff290 */ /* 0x000fea000fffe03f */
[----:B------:R-:W-:Y:S02]  /*6da0*/  FMUL.FTZ R4, R4, c[0x0][0x320] ;  /* 0x0000c80004047a20 */ /* 0x000fe40000410000 */
[----:B------:R-:W-:Y:S02]  /*6db0*/  FMUL.FTZ R5, R5, c[0x0][0x320] ;  /* 0x0000c80005057a20 */ /* 0x000fe40000410000 */
[----:B------:R-:W-:Y:S01]  /*6dc0*/  MUFU.TANH R174, R4 ;  /* 0x0000000400ae7308 */ /* 0x000fe20000002400 */
[----:B------:R-:W-:Y:S02]  /*6dd0*/  FMUL.FTZ R6, R6, c[0x0][0x320] ;  /* 0x0000c80006067a20 */ /* 0x000fe40000410000 */
[----:B------:R-:W-:Y:S01]  /*6de0*/  FMUL.FTZ R7, R7, c[0x0][0x320] ;  /* 0x0000c80007077a20 */ /* 0x000fe20000410000 */
[C---:B-1----:R-:W-:Y:S03]  /*6df0*/  HMMA.16816.F32 R12, R232.reuse, R168, R12 ;  /* 0x000000a8e80c723c */ /* 0x042fe6000000180c */
[----:B------:R-:W-:Y:S03]  /*6e00*/  FMUL.FTZ R9, R9, c[0x0][0x320] ;  /* 0x0000c80009097a20 */ /* 0x000fe60000410000 */
[----:B------:R-:W-:Y:S01]  /*6e10*/  MUFU.TANH R173, R5 ;  /* 0x0000000500ad7308 */ /* 0x000fe20000002400 */
[----:B------:R-:W-:Y:S01]  /*6e20*/  FMUL.FTZ R10, R10, c[0x0][0x320] ;  /* 0x0000c8000a0a7a20 */ /* 0x000fe20000410000 */
[C---:B------:R-:W-:Y:S04]  /*6e30*/  HMMA.16816.F32 R16, R232.reuse, R170, R16 ;  /* 0x000000aae810723c */ /* 0x040fe80000001810 */
[----:B------:R-:W-:Y:S02]  /*6e40*/  FMUL.FTZ R11, R11, c[0x0][0x320] ;  /* 0x0000c8000b0b7a20 */ /* 0x000fe40000410000 */
[----:B------:R-:W-:Y:S02]  /*6e50*/  FMUL.FTZ R8, R8, c[0x0][0x320] ;  /* 0x0000c80008087a20 */ /* 0x000fe40000410000 */
[----:B------:R-:W1:Y:S08]  /*6e60*/  MUFU.TANH R0, R6 ;  /* 0x0000000600007308 */ /* 0x000e700000002400 */
[----:B------:R-:W-:Y:S02]  /*6e70*/  FMUL.FTZ R12, R12, c[0x0][0x320] ;  /* 0x0000c8000c0c7a20 */ /* 0x000fe40000410000 */
[----:B------:R2:W3:Y:S01]  /*6e80*/  MUFU.TANH R179, R7 ;  /* 0x0000000700b37308 */ /* 0x0004e20000002400 */
[----:B------:R-:W-:Y:S02]  /*6e90*/  FMUL.FTZ R13, R13, c[0x0][0x320] ;  /* 0x0000c8000d0d7a20 */ /* 0x000fe40000410000 */
[----:B------:R-:W-:Y:S02]  /*6ea0*/  FMUL.FTZ R14, R14, c[0x0][0x320] ;  /* 0x0000c8000e0e7a20 */ /* 0x000fe40000410000 */
[----:B------:R-:W-:Y:S02]  /*6eb0*/  FMUL.FTZ R15, R15, c[0x0][0x320] ;  /* 0x0000c8000f0f7a20 */ /* 0x000fe40000410000 */
[----:B------:R-:W-:Y:S02]  /*6ec0*/  FMUL.FTZ R19, R19, c[0x0][0x320] ;  /* 0x0000c80013137a20 */ /* 0x000fe40000410000 */
[----:B------:R-:W-:Y:S01]  /*6ed0*/  FMUL.FTZ R18, R18, c[0x0][0x320] ;  /* 0x0000c80012127a20 */ /* 0x000fe20000410000 */
[----:B------:R-:W4:Y:S01]  /*6ee0*/  MUFU.TANH R168, R9 ;  /* 0x0000000900a87308 */ /* 0x000f220000002400 */
[----:B-1----:R-:W-:Y:S09]  /*6ef0*/  STL [R1+0x8], R0 ;  /* 0x0000080001007387 */ /* 0x002ff20000100800 */
[----:B------:R-:W1:Y:S01]  /*6f00*/  MUFU.TANH R178, R10 ;  /* 0x0000000a00b27308 */ /* 0x000e620000002400 */
[----:B--2---:R-:W2:Y:S01]  /*6f10*/  LDSM.16.M88.4 R4, [R238+0x5800] ;  /* 0x00580000ee04783b */ /* 0x004ea20000000200 */
[----:B------:R-:W-:Y:S08]  /*6f20*/  DEPBAR.LE SB0, 0x0 ;  /* 0x000080000000791a */ /* 0x000ff00000000000 */
[----:B------:R-:W1:Y:S01]  /*6f30*/  MUFU.TANH R177, R11 ;  /* 0x0000000b00b17308 */ /* 0x000e620000002400 */
[----:B------:R-:W-:Y:S09]  /*6f40*/  BAR.SYNC.DEFER_BLOCKING 0x0 ;  /* 0x0000000000007b1d */ /* 0x000ff20000010000 */
[----:B------:R5:W1:Y:S10]  /*6f50*/  MUFU.TANH R133, R12 ;  /* 0x0000000c00857308 */ /* 0x000a740000002400 */
[----:B------:R1:W1:Y:S10]  /*6f60*/  MUFU.TANH R132, R13 ;  /* 0x0000000d00847308 */ /* 0x0002740000002400 */
[----:B------:R3:W3:Y:S01]  /*6f70*/  MUFU.TANH R169, R19 ;  /* 0x0000001300a97308 */ /* 0x0006e20000002400 */
[C---:B--2---:R-:W-:Y:S05]  /*6f80*/  HMMA.16816.F32 R20, R232.reuse, R4, R20 ;  /* 0x00000004e814723c */ /* 0x044fea0000001814 */
[----:B-----5:R-:W-:Y:S04]  /*6f90*/  FMUL.FTZ R12, R17, c[0x0][0x320] ;  /* 0x0000c800110c7a20 */ /* 0x020fe80000410000 */
[----:B------:R2:W2:Y:S01]  /*6fa0*/  MUFU.TANH R172, R8 ;  /* 0x0000000800ac7308 */ /* 0x0004a20000002400 */
[----:B------:R-:W-:Y:S03]  /*6fb0*/  HMMA.16816.F32 R24, R232, R6, R24 ;  /* 0x00000006e818723c */ /* 0x000fe60000001818 */
[----:B-1----:R-:W-:Y:S06]  /*6fc0*/  FMUL.FTZ R13, R16, c[0x0][0x320] ;  /* 0x0000c800100d7a20 */ /* 0x002fec0000410000 */
[----:B------:R1:W1:Y:S05]  /*6fd0*/  MUFU.TANH R176, R14 ;  /* 0x0000000e00b07308 */ /* 0x00026a0000002400 */
[----:B------:R-:W-:Y:S05]  /*6fe0*/  FMUL.FTZ R11, R20, c[0x0][0x320] ;  /* 0x0000c800140b7a20 */ /* 0x000fea0000410000 */
[----:B------:R1:W1:Y:S01]  /*6ff0*/  MUFU.TANH R175, R15 ;  /* 0x0000000f00af7308 */ /* 0x0002620000002400 */
[----:B------:R-:W-:Y:S02]  /*7000*/  FMUL.FTZ R10, R21, c[0x0][0x320] ;  /* 0x0000c800150a7a20 */ /* 0x000fe40000410000 */
[----:B------:R-:W-:Y:S02]  /*7010*/  FMUL.FTZ R21, R22, c[0x0][0x320] ;  /* 0x0000c80016157a20 */ /* 0x000fe40000410000 */
[----:B------:R-:W-:Y:S02]  /*7020*/  FMUL.FTZ R20, R23, c[0x0][0x320] ;  /* 0x0000c80017147a20 */ /* 0x000fe40000410000 */
[----:B------:R-:W-:Y:S02]  /*7030*/  FMUL.FTZ R9, R24, c[0x0][0x320] ;  /* 0x0000c80018097a20 */ /* 0x000fe40000410000 */
[----:B---3--:R-:W-:Y:S01]  /*7040*/  FMUL.FTZ R19, R25, c[0x0][0x320] ;  /* 0x0000c80019137a20 */ /* 0x008fe20000410000 */
[----:B------:R-:W3:Y:S01]  /*7050*/  MUFU.TANH R13, R13 ;  /* 0x0000000d000d7308 */ /* 0x000ee20000002400 */
[----:B------:R-:W-:Y:S02]  /*7060*/  FMUL.FTZ R23, R26, c[0x0][0x320] ;  /* 0x0000c8001a177a20 */ /* 0x000fe40000410000 */
[----:B------:R-:W-:Y:S07]  /*7070*/  FMUL.FTZ R22, R27, c[0x0][0x320] ;  /* 0x0000c8001b167a20 */ /* 0x000fee0000410000 */
[----:B------:R-:W1:Y:S10]  /*7080*/  MUFU.TANH R12, R12 ;  /* 0x0000000c000c7308 */ /* 0x000e740000002400 */
[----:B------:R1:W1:Y:S10]  /*7090*/  MUFU.TANH R170, R18 ;  /* 0x0000001200aa7308 */ /* 0x0002740000002400 */
[----:B------:R-:W1:Y:S10]  /*70a0*/  MUFU.TANH R11, R11 ;  /* 0x0000000b000b7308 */ /* 0x000e740000002400 */
[----:B------:R-:W1:Y:S10]  /*70b0*/  MUFU.TANH R10, R10 ;  /* 0x0000000a000a7308 */ /* 0x000e740000002400 */
[----:B------:R-:W1:Y:S10]  /*70c0*/  MUFU.TANH R21, R21 ;  /* 0x0000001500157308 */ /* 0x000e740000002400 */
[----:B------:R-:W1:Y:S10]  /*70d0*/  MUFU.TANH R20, R20 ;  /* 0x0000001400147308 */ /* 0x000e740000002400 */
[----:B------:R-:W1:Y:S10]  /*70e0*/  MUFU.TANH R9, R9 ;  /* 0x0000000900097308 */ /* 0x000e740000002400 */
[----:B------:R-:W1:Y:S10]  /*70f0*/  MUFU.TANH R19, R19 ;  /* 0x0000001300137308 */ /* 0x000e740000002400 */
[----:B------:R-:W1:Y:S10]  /*7100*/  MUFU.TANH R23, R23 ;  /* 0x0000001700177308 */ /* 0x000e740000002400 */
[----:B------:R-:W1:Y:S01]  /*7110*/  MUFU.TANH R22, R22 ;  /* 0x0000001600167308 */ /* 0x000e620000002400 */
[----:B------:R-:W-:-:S05]  /*7120*/  @P0 BRA `(.L_x_348) ;  /* 0x000004e000000947 */ /* 0x000fca0003800000 */
[----:B--234-:R-:W2:Y:S01]  /*7130*/  LDL.64 R24, [R1+0x38] ;  /* 0x0000380001187983 */ /* 0x01cea20000100a00 */
[----:B------:R-:W-:Y:S02]  /*7140*/  UIADD3 UR18, UR8, -0x1, URZ ;  /* 0xffffffff08127890 */ /* 0x000fe4000fffe03f */
[----:B------:R-:W-:Y:S01]  /*7150*/  ULDC.64 UR4, c[0x0][0x1e0] ;  /* 0x0000780000047ab9 */ /* 0x000fe20000000a00 */
[----:B------:R-:W3:Y:S01]  /*7160*/  LDL.64 R6, [R1+0x30] ;  /* 0x0000300001067983 */ /* 0x000ee20000100a00 */
[----:B------:R-:W-:Y:S02]  /*7170*/  USHF.R.S32.HI UR11, URZ, 0x1f, UR18 ;  /* 0x0000001f3f0b7899 */ /* 0x000fe40008011412 */
[----:B------:R-:W-:Y:S01]  /*7180*/  UIMAD.WIDE.U32 UR20, UR18, UR4, URZ ;  /* 0x00000004121472a5 */ /* 0x000fe2000f8e003f */
[----:B------:R-:W4:Y:S01]  /*7190*/  LDL R8, [R1+0x4] ;  /* 0x0000040001087983 */ /* 0x000f220000100800 */
[----:B------:R-:W-:Y:S03]  /*71a0*/  UIMAD UR11, UR11, UR4, URZ ;  /* 0x000000040b0b72a4 */ /* 0x000fe6000f8e023f */
[----:B-1----:R-:W5:Y:S01]  /*71b0*/  LDL R18, [R1+0x50] ;  /* 0x0000500001127983 */ /* 0x002f620000100800 */
[----:B------:R-:W-:Y:S03]  /*71c0*/  UIMAD UR11, UR18, UR5, UR11 ;  /* 0x00000005120b72a4 */ /* 0x000fe6000f8e020b */
[----:B------:R-:W4:Y:S01]  /*71d0*/  LDL R17, [R1+0x2c] ;  /* 0x00002c0001117983 */ /* 0x000f220000100800 */
[----:B------:R-:W-:Y:S02]  /*71e0*/  UIADD3 UR11, UR21, UR11, URZ ;  /* 0x0000000b150b7290 */ /* 0x000fe4000fffe03f */
[----:B------:R-:W-:Y:S01]  /*71f0*/  UIMAD.WIDE.U32 UR20, UR20, 0x30, URZ ;  /* 0x00000030141478a5 */ /* 0x000fe2000f8e003f */
[----:B------:R-:W4:Y:S01]  /*7200*/  LDL R26, [R1+0x28] ;  /* 0x00002800011a7983 */ /* 0x000f220000100800 */
[----:B------:R-:W-:Y:S03]  /*7210*/  UIMAD UR4, UR11, 0x30, URZ ;  /* 0x000000300b0478a4 */ /* 0x000fe6000f8e023f */
[----:B------:R-:W4:Y:S01]  /*7220*/  LDL R16, [R1+0x1c] ;  /* 0x00001c0001107983 */ /* 0x000f220000100800 */
[----:B------:R-:W-:Y:S03]  /*7230*/  UIADD3 UR4, UR21, UR4, URZ ;  /* 0x0000000415047290 */ /* 0x000fe6000fffe03f */
[----:B------:R-:W4:Y:S04]  /*7240*/  LDL R15, [R1+0x18] ;  /* 0x00001800010f7983 */ /* 0x000f280000100800 */
[----:B------:R-:W4:Y:S04]  /*7250*/  LDL R14, [R1+0x14] ;  /* 0x00001400010e7983 */ /* 0x000f280000100800 */
[----:B------:R-:W4:Y:S04]  /*7260*/  LDL R171, [R1+0x10] ;  /* 0x0000100001ab7983 */ /* 0x000f280000100800 */
[----:B------:R-:W1:Y:S04]  /*7270*/  S2R R0, SR_TID.X ;  /* 0x0000000000007919 */ /* 0x000e680000002100 */
[----:B------:R-:W1:Y:S02]  /*7280*/  S2R R3, SR_TID.X ;  /* 0x0000000000037919 */ /* 0x000e640000002100 */
[----:B-1----:R-:W-:Y:S04]  /*7290*/  SHF.R.S32.HI R0, RZ, 0x1f, R0 ;  /* 0x0000001fff007819 */ /* 0x002fe80000011400 */
[----:B------:R-:W-:Y:S04]  /*72a0*/  LEA.HI R0, R0, R3, RZ, 0x3 ;  /* 0x0000000300007211 */ /* 0x000fe800078f18ff */
[----:B------:R-:W-:Y:S04]  /*72b0*/  SHF.R.S32.HI R0, RZ, 0x3, R0 ;  /* 0x00000003ff007819 */ /* 0x000fe80000011400 */
[----:B------:R-:W-:Y:S04]  /*72c0*/  IADD3 R0, -R0, 0x30, RZ ;  /* 0x0000003000007810 */ /* 0x000fe80007ffe1ff */
[C---:B------:R-:W-:Y:S02]  /*72d0*/  ISETP.GE.AND P1, PT, R0.reuse, 0x1, PT ;  /* 0x000000010000780c */ /* 0x040fe40003f26270 */
[----:B------:R-:W-:Y:S11]  /*72e0*/  ISETP.GE.AND P0, PT, R0, 0x21, PT ;  /* 0x000000210000780c */ /* 0x000ff60003f06270 */
[----:B------:R-:W-:Y:S02]  /*72f0*/  @!UPT UIADD3 URZ, URZ, URZ, URZ ;  /* 0x0000003f3f3ff290 */ /* 0x000fe4000fffe03f */
[----:B------:R-:W-:Y:S01]  /*7300*/  VOTEU.ANY UP0, P0 ;  /* 0x00000000003f7886 */ /* 0x000fe20000000100 */
[----:B--2---:R-:W-:Y:S04]  /*7310*/  @P1 IADD3 R0, P2, R24, UR20, RZ ;  /* 0x0000001418001c10 */ /* 0x004fe8000ff5e0ff */
[----:B---3--:R-:W-:Y:S02]  /*7320*/  @P1 IADD3.X R3, R7, UR4, RZ, P2, !PT ;  /* 0x0000000407031c10 */ /* 0x008fe400097fe4ff */
[C---:B------:R-:W-:Y:S04]  /*7330*/  @P1 LEA R4, P2, R0.reuse, c[0x0][0x1c8], 0x1 ;  /* 0x0000720000041a11 */ /* 0x040fe800078408ff */
[----:B------:R-:W-:Y:S02]  /*7340*/  @P1 LEA.HI.X R5, R0, c[0x0][0x1cc], R3, 0x1, P2 ;  /* 0x0000730000051a11 */ /* 0x000fe400010f0c03 */
[----:B-----5:R-:W-:Y:S03]  /*7350*/  @P1 IADD3 R0, P2, R18, UR20, RZ ;  /* 0x0000001412001c10 */ /* 0x020fe6000ff5e0ff */
[----:B------:R-:W-:Y:S01]  /*7360*/  @!PT LDS RZ, [RZ] ;  /* 0x00000000fffff984 */ /* 0x000fe20000000800 */
[----:B------:R-:W-:Y:S01]  /*7370*/  @!PT LDS RZ, [RZ] ;  /* 0x00000000fffff984 */ /* 0x000fe20000000800 */
[----:B------:R-:W-:Y:S01]  /*7380*/  @!PT LDS RZ, [RZ] ;  /* 0x00000000fffff984 */ /* 0x000fe20000000800 */
[----:B----4-:R1:W-:Y:S01]  /*7390*/  @P1 LDGSTS.E.BYPASS.LTC128B.128 [R8+0x10100], [R4.64], !P6 ;  /* 0x1010000004081fae */ /* 0x0103e2000f101d50 */
[----:B------:R-:W-:Y:S02]  /*73a0*/  @P1 IADD3.X R3, R17, UR4, RZ, P2, !PT ;  /* 0x0000000411031c10 */ /* 0x000fe400097fe4ff */
[C---:B-1----:R-:W-:Y:S04]  /*73b0*/  @P1 LEA R4, P2, R0.reuse, c[0x0][0x1c8], 0x1 ;  /* 0x0000720000041a11 */ /* 0x042fe800078408ff */
[----:B------:R-:W-:Y:S02]  /*73c0*/  @P1 LEA.HI.X R5, R0, c[0x0][0x1cc], R3, 0x1, P2 ;  /* 0x0000730000051a11 */ /* 0x000fe400010f0c03 */
[----:B------:R-:W-:Y:S11]  /*73d0*/  LOP3.LUT P2, RZ, R26, 0x1, RZ, 0xc0, !PT ;  /* 0x000000011aff7812 */ /* 0x000ff6000784c0ff */
[----:B------:R-:W-:Y:S02]  /*73e0*/  @!UPT UIADD3 URZ, URZ, URZ, URZ ;  /* 0x0000003f3f3ff290 */ /* 0x000fe4000fffe03f */
[----:B------:R1:W-:Y:S01]  /*73f0*/  @P1 LDGSTS.E.BYPASS.LTC128B.128 [R8+0x11900], [R4.64], !P2 ;  /* 0x1190000004081fae */ /* 0x0003e2000d101d50 */
[----:B------:R-:W-:Y:S04]  /*7400*/  @P1 IADD3 R0, P2, R16, UR20, RZ ;  /* 0x0000001410001c10 */ /* 0x000fe8000ff5e0ff */
        /* <DEDUP_REMOVED lines=10> */
[----:B------:R-:W-:Y:S03]  /*74b0*/  LOP3.LUT P2, RZ, R26, 0x1, RZ, 0xc0, !PT ;  /* 0x000000011aff7812 */ /* 0x000fe6000784c0ff */
[----:B------:R1:W-:Y:S01]  /*74c0*/  @P1 LDGSTS.E.BYPASS.LTC128B.128 [R8+0x14900], [R4.64], !P4 ;  /* 0x1490000004081fae */ /* 0x0003e2000e101d50 */
[----:B------:R-:W-:Y:S04]  /*74d0*/  @P0 IADD3 R0, P1, R24, UR20, RZ ;  /* 0x0000001418000c10 */ /* 0x000fe8000ff3e0ff */
        /* <DEDUP_REMOVED lines=17> */
[----:B------:R-:W-:Y:S05]  /*75f0*/  @P0 LEA.HI.X R5, R0, c[0x0][0x1cc], R3, 0x1, P1 ;  /* 0x0000730000050a11 */ /* 0x000fea00008f0c03 */
[----:B------:R1:W-:Y:S04]  /*7600*/  @P0 LDGSTS.E.BYPASS.LTC128B.128 [R8+0x15900], [R4.64], !P4 ;  /* 0x1590000004080fae */ /* 0x0003e8000e101d50 */
.L_x_348:
[----:B--234-:R-:W2:Y:S01]  /*7610*/  LDL R3, [R1+0x84] ;  /* 0x0000840001037983 */ /* 0x01cea20000100800 */
[----:B------:R-:W-:Y:S02]  /*7620*/  UISETP.NE.AND UP1, UPT, UR14, URZ, UPT ;  /* 0x0000003f0e00728c */ /* 0x000fe4000bf25270 */
[----:B------:R-:W-:Y:S01]  /*7630*/  UIMAD UR4, UR8, -0x30, URZ ;  /* 0xffffffd0080478a4 */ /* 0x000fe2000f8e023f */
[----:B------:R-:W3:Y:S01]  /*7640*/  LDL R24, [R1+0x7c] ;  /* 0x00007c0001187983 */ /* 0x000ee20000100800 */
[----:B------:R-:W-:Y:S02]  /*7650*/  UISETP.NE.AND UP0, UPT, UR13, URZ, UPT ;  /* 0x0000003f0d00728c */ /* 0x000fe4000bf05270 */
[----:B------:R-:W-:Y:S01]  /*7660*/  PLOP3.LUT P1, PT, PT, PT, UP1, 0x80, 0x0 ;  /* 0x000000000000781c */ /* 0x000fe20003f2f018 */
[----:B------:R-:W0:Y:S01]  /*7670*/  LDGDEPBAR ;  /* 0x00000000000079af */ /* 0x000e220000000000 */
[----:B------:R-:W-:Y:S11]  /*7680*/  PLOP3.LUT P0, PT, PT, PT, UP1, 0x80, 0x0 ;  /* 0x000000000000781c */ /* 0x000ff60003f0f018 */
[----:B--2---:R-:W-:Y:S04]  /*7690*/  @P1 IMAD.HI.U32 R0, R3, c[0x0][0x2c8], RZ ;  /* 0x0000b20003001a27 */ /* 0x004fe800078e00ff */
[----:B-1----:R-:W-:Y:S01]  /*76a0*/  IMAD.MOV.U32 R5, RZ, RZ, R3 ;  /* 0x000000ffff057224 */ /* 0x002fe200078e0003 */
[----:B------:R-:W-:Y:S01]  /*76b0*/  @P0 SHF.R.U32.HI R5, RZ, c[0x0][0x2cc], R0 ;  /* 0x0000b300ff050a19 */ /* 0x000fe20000011600 */
[----:B------:R-:W-:Y:S01]  /*76c0*/  IMAD.U32 R0, RZ, RZ, UR4 ;  /* 0x00000004ff007e24 */ /* 0x000fe2000f8e00ff */
[----:B------:R-:W-:Y:S03]  /*76d0*/  PLOP3.LUT P0, PT, PT, PT, UP0, 0x40, 0x0 ;  /* 0x000000000000781c */ /* 0x000fe60003f0e808 */
[----:B------:R-:W1:Y:S01]  /*76e0*/  SHFL.IDX PT, R4, R5, RZ, 0x1c1f ;  /* 0x001c1fff05047589 */ /* 0x000e6200000e0000 */
[----:B---3--:R-:W-:Y:S04]  /*76f0*/  IADD3 R0, -R24, 0x1, R0 ;  /* 0x0000000118007810 */ /* 0x008fe80007ffe100 */
[----:B------:R-:W-:Y:S04]  /*7700*/  IADD3 R0, R0, c[0x0][0x1d0], RZ ;  /* 0x0000740000007a10 */ /* 0x000fe80007ffe0ff */
[----:B------:R-:W-:Y:S04]  /*7710*/  IADD3 R0, R0, -c[0x0][0x168], RZ ;  /* 0x80005a0000007a10 */ /* 0x000fe80007ffe0ff */
[C---:B------:R-:W-:Y:S02]  /*7720*/  IADD3 R7, R0.reuse, c[0x0][0x328], RZ ;  /* 0x0000ca0000077a10 */ /* 0x040fe40007ffe0ff */
[----:B------:R-:W-:Y:S03]  /*7730*/  IADD3 R6, R0, UR7, RZ ;  /* 0x0000000700067c10 */ /* 0x000fe6000fffe0ff */
[----:B-1----:R-:W-:Y:S02]  /*7740*/  IMAD.IADD R3, R7, 0x1, R4 ;  /* 0x0000000107037824 */ /* 0x002fe400078e0204 */
[----:B------:R-:W-:Y:S01]  /*7750*/  IMAD.IADD R0, R4, 0x1, R6 ;  /* 0x0000000104007824 */ /* 0x000fe200078e0206 */
[----:B------:R-:W-:-:S05]  /*7760*/  @P0 BRA `(.L_x_349) ;  /* 0x0000019000000947 */ /* 0x000fca0003800000 */
[----:B------:R-:W-:Y:S01]  /*7770*/  IADD3 R4, R4, c[0x0][0x1d0], RZ ;  /* 0x0000740004047a10 */ /* 0x000fe20007ffe0ff */
[----:B------:R-:W-:Y:S03]  /*7780*/  BSSY B0, `(.L_x_350) ;  /* 0x0000012000007945 */ /* 0x000fe60003800000 */
[----:B------:R-:W-:Y:S04]  /*7790*/  IADD3 R4, R4, -c[0x0][0x168], RZ ;  /* 0x80005a0004047a10 */ /* 0x000fe80007ffe0ff */
[----:B------:R-:W-:Y:S11]  /*77a0*/  ISETP.GT.AND P0, PT, R4, -0x1, PT ;  /* 0xffffffff0400780c */ /* 0x000ff60003f04270 */
[----:B------:R-:W-:Y:S02]  /*77b0*/  @!UPT UIADD3 URZ, URZ, URZ, URZ ;  /* 0x0000003f3f3ff290 */ /* 0x000fe4000fffe03f */
[----:B------:R-:W-:-:S05]  /*77c0*/  @P0 BRA `(.L_x_351) ;  /* 0x0000008000000947 */ /* 0x000fca0003800000 */
[----:B------:R-:W-:Y:S01]  /*77d0*/  LOP3.LUT R4, RZ, R4, RZ, 0x33, !PT ;  /* 0x00000004ff047212 */ /* 0x000fe200078e33ff */
[----:B------:R-:W-:Y:S05]  /*77e0*/  IMAD.MOV.U32 R8, RZ, RZ, c[0x0][0x32c] ;  /* 0x0000cb00ff087624 */ /* 0x000fea00078e00ff */
[----:B------:R-:W-:Y:S11]  /*77f0*/  ISETP.NE.AND P0, PT, R8, 0x1, PT ;  /* 0x000000010800780c */ /* 0x000ff60003f05270 */
[----:B------:R-:W-:Y:S02]  /*7800*/  @!UPT UIADD3 URZ, URZ, URZ, URZ ;  /* 0x0000003f3f3ff290 */ /* 0x000fe4000fffe03f */
[----:B------:R-:W-:Y:S05]  /*7810*/  @P0 IMAD.HI.U32 R8, R4, c[0x0][0x330], RZ ;  /* 0x0000cc0004080a27 */ /* 0x000fea00078e00ff */
[----:B------:R-:W-:Y:S04]  /*7820*/  @P0 SHF.R.U32.HI R4, RZ, c[0x0][0x334], R8 ;  /* 0x0000cd00ff040a19 */ /* 0x000fe80000011608 */
[----:B------:R-:W-:Y:S01]  /*7830*/  LOP3.LUT R4, RZ, R4, RZ, 0x33, !PT ;  /* 0x00000004ff047212 */ /* 0x000fe200078e33ff */
[----:B------:R-:W-:-:S05]  /*7840*/  BRA `(.L_x_352) ;  /* 0x0000005000007947 */ /* 0x000fca0003800000 */
.L_x_351:
[----:B------:R-:W-:Y:S04]  /*7850*/  MOV R8, c[0x0][0x32c] ;  /* 0x0000cb0000087a02 */ /* 0x000fe80000000f00 */
[----:B------:R-:W-:Y:S11]  /*7860*/  ISETP.NE.AND P0, PT, R8, 0x1, PT ;  /* 0x000000010800780c */ /* 0x000ff60003f05270 */
[----:B------:R-:W-:Y:S02]  /*7870*/  @!UPT UIADD3 URZ, URZ, URZ, URZ ;  /* 0x0000003f3f3ff290 */ /* 0x000fe4000fffe03f */
[----:B------:R-:W-:Y:S05]  /*7880*/  @P0 IMAD.HI.U32 R8, R4, c[0x0][0x330], RZ ;  /* 0x0000cc0004080a27 */ /* 0x000fea00078e00ff */
[----:B------:R-:W-:Y:S02]  /*7890*/  @P0 SHF.R.U32.HI R4, RZ, c[0x0][0x334], R8 ;  /* 0x0000cd00ff040a19 */ /* 0x000fe40000011608 */
.L_x_352:
[----:B------:R-:W-:Y:S05]  /*78a0*/  BSYNC B0 ;  /* 0x0000000000007941 */ /* 0x000fea0003800000 */
.L_x_350:
[----:B------:R-:W-:Y:S05]  /*78b0*/  IADD3 R8, -R24, UR4, RZ ;  /* 0x0000000418087c10 */ /* 0x000fea000fffe1ff */
[----:B------:R-:W-:Y:S05]  /*78c0*/  IMAD R4, R4, c[0x0][0x32c], R8 ;  /* 0x0000cb0004047a24 */ /* 0x000fea00078e0208 */
[----:B------:R-:W-:Y:S02]  /*78d0*/  IMNMX R0, R0, R4, !PT ;  /* 0x0000000400007217 */ /* 0x000fe40007800200 */
[----:B------:R-:W-:Y:S04]  /*78e0*/  IADD3 R4, R4, c[0x0][0x32c], RZ ;  /* 0x0000cb0004047a10 */ /* 0x000fe80007ffe0ff */
[----:B------:R-:W-:Y:S02]  /*78f0*/  IMNMX R3, R3, R4, PT ;  /* 0x0000000403037217 */ /* 0x000fe40003800200 */
.L_x_349:
[----:B------:R-:W-:Y:S01]  /*7900*/  UISETP.GE.AND UP1, UPT, UR4, 0x1, UPT ;  /* 0x000000010400788c */ /* 0x000fe2000bf26270 */
[----:B------:R-:W1:Y:S01]  /*7910*/  SHFL.IDX PT, R5, R5, 0x1, 0x1c1f ;  /* 0x003c1f0005057f89 */ /* 0x000e6200000e0000 */
[----:B------:R-:W-:Y:S02]  /*7920*/  UISETP.GE.AND UP0, UPT, UR4, 0x2, UPT ;  /* 0x000000020400788c */ /* 0x000fe4000bf06270 */
[----:B------:R-:W-:Y:S02]  /*7930*/  UP2UR UR20, UPR, URZ, 0x2 ;  /* 0x000000023f147883 */ /* 0x000fe40008000000 */
        /* <DEDUP_REMOVED lines=15> */
[----:B------:R-:W-:Y:S01]  /*7a30*/  UISETP.GE.AND UP3, UPT, UR4, 0x21, UPT ;  /* 0x000000210400788c */ /* 0x000fe2000bf66270 */
[----:B------:R-:W-:Y:S01]  /*7a40*/  FSEL R18, R173, -INF , !P0 ;  /* 0xff800000ad127808 */ /* 0x000fe20004000000 */
[----:B------:R-:W-:Y:S01]  /*7a50*/  UISETP.GE.AND UP2, UPT, UR4, 0x22, UPT ;  /* 0x000000220400788c */ /* 0x000fe2000bf46270 */
[----:B------:R-:W-:Y:S01]  /*7a60*/  PLOP3.LUT P0, PT, PT, PT, UP0, 0x40, 0x0 ;  /* 0x000000000000781c */ /* 0x000fe20003f0e808 */
[----:B------:R-:W-:Y:S01]  /*7a70*/  UISETP.GE.AND UP0, UPT, UR4, 0x11, UPT ;  /* 0x000000110400788c */ /* 0x000fe2000bf06270 */
[C---:B------:R-:W-:Y:S01]  /*7a80*/  ISETP.GT.AND P1, PT, R0.reuse, 0x8, P1 ;  /* 0x000000080000780c */ /* 0x040fe20000f24270 */
[----:B------:R-:W-:Y:S01]  /*7a90*/  UP2UR UR18, UPR, URZ, 0x2 ;  /* 0x000000023f127883 */ /* 0x000fe20008000000 */
[----:B------:R-:W-:Y:S01]  /*7aa0*/  ISETP.GT.AND P0, PT, R0, 0x9, P0 ;  /* 0x000000090000780c */ /* 0x000fe20000704270 */
[----:B------:R-:W-:Y:S01]  /*7ab0*/  UP2UR UR5, UPR, URZ, 0x1 ;  /* 0x000000013f057883 */ /* 0x000fe20008000000 */
[C---:B------:R-:W-:Y:S01]  /*7ac0*/  ISETP.LT.OR P1, PT, R3.reuse, 0x9, P1 ;  /* 0x000000090300780c */ /* 0x040fe20000f21670 */
[----:B------:R-:W-:Y:S01]  /*7ad0*/  UISETP.GE.AND UP1, UPT, UR4, 0x29, UPT ;  /* 0x000000290400788c */ /* 0x000fe2000bf26270 */
[----:B------:R-:W-:Y:S01]  /*7ae0*/  ISETP.LT.OR P0, PT, R3, 0xa, P0 ;  /* 0x0000000a0300780c */ /* 0x000fe20000701670 */
[----:B------:R-:W-:Y:S01]  /*7af0*/  UP2UR UR21, UPR, URZ, 0x40 ;  /* 0x000000403f157883 */ /* 0x000fe20008000000 */
[----:B------:R-:W-:Y:S01]  /*7b00*/  FSEL R17, R172, -INF , !P1 ;  /* 0xff800000ac117808 */ /* 0x000fe20004800000 */
[--C-:B-1----:R-:W-:Y:S01]  /*7b10*/  IMAD.IADD R4, R7, 0x1, R5.reuse ;  /* 0x0000000107047824 */ /* 0x102fe200078e0205 */
[----:B------:R-:W-:Y:S01]  /*7b20*/  PLOP3.LUT P1, PT, PT, PT, UP0, 0x40, 0x0 ;  /* 0x000000000000781c */ /* 0x000fe20003f2e808 */
[----:B------:R-:W-:Y:S01]  /*7b30*/  UISETP.GE.AND UP0, UPT, UR4, 0x2a, UPT ;  /* 0x0000002a0400788c */ /* 0x000fe2000bf06270 */
[----:B------:R-:W-:Y:S02]  /*7b40*/  FSEL R16, R168, -INF , !P0 ;  /* 0xff800000a8107808 */ /* 0x000fe40004000000 */
[----:B------:R-:W-:Y:S01]  /*7b50*/  PLOP3.LUT P0, PT, PT, PT, UP6, 0x40, 0x0 ;  /* 0x000000000000781c */ /* 0x000fe20003f0e868 */
[----:B------:R-:W-:Y:S01]  /*7b60*/  UISETP.NE.AND UP6, UPT, UR13, URZ, UPT ;  /* 0x0000003f0d00728c */ /* 0x000fe2000bfc5270 */
[C---:B------:R-:W-:Y:S02]  /*7b70*/  ISETP.GT.AND P1, PT, R0.reuse, 0x10, P1 ;  /* 0x000000100000780c */ /* 0x040fe40000f24270 */
[----:B------:R-:W-:Y:S02]  /*7b80*/  ISETP.GT.AND P0, PT, R0, 0x11, P0 ;  /* 0x000000110000780c */ /* 0x000fe40000704270 */
[C---:B------:R-:W-:Y:S02]  /*7b90*/  ISETP.LT.OR P1, PT, R3.reuse, 0x11, P1 ;  /* 0x000000110300780c */ /* 0x040fe40000f21670 */
[----:B------:R-:W-:Y:S02]  /*7ba0*/  ISETP.LT.OR P0, PT, R3, 0x12, P0 ;  /* 0x000000120300780c */ /* 0x000fe40000701670 */
[----:B------:R-:W-:Y:S02]  /*7bb0*/  FSEL R15, R133, -INF , !P1 ;  /* 0xff800000850f7808 */ /* 0x000fe40004800000 */
[----:B------:R-:W-:Y:S02]  /*7bc0*/  PLOP3.LUT P1, PT, PT, PT, UP5, 0x40, 0x0 ;  /* 0x000000000000781c */ /* 0x000fe40003f2e858 */
[----:B------:R-:W-:Y:S02]  /*7bd0*/  FSEL R14, R132, -INF , !P0 ;  /* 0xff800000840e7808 */ /* 0x000fe40004000000 */
[----:B------:R-:W-:Y:S02]  /*7be0*/  PLOP3.LUT P0, PT, PT, PT, UP4, 0x40, 0x0 ;  /* 0x000000000000781c */ /* 0x000fe40003f0e848 */
        /* <DEDUP_REMOVED lines=19> */
[----:B------:R-:W-:Y:S01]  /*7d20*/  ISETP.LT.OR P1, PT, R3, 0x2a, P0 ;  /* 0x0000002a0300780c */ /* 0x000fe20000721670 */
[----:B------:R-:W-:Y:S01]  /*7d30*/  IMAD.IADD R3, R6, 0x1, R5 ;  /* 0x0000000106037824 */ /* 0x000fe200078e0205 */
[----:B------:R-:W-:Y:S01]  /*7d40*/  PLOP3.LUT P0, PT, PT, PT, UP6, 0x40, 0x0 ;  /* 0x000000000000781c */ /* 0x000fe20003f0e868 */
[----:B------:R-:W-:Y:S01]  /*7d50*/  UISETP.NE.AND UP6, UPT, UR21, URZ, UPT ;  /* 0x0000003f1500728c */ /* 0x000fe2000bfc5270 */
[----:B------:R-:W-:Y:S02]  /*7d60*/  FSEL R9, R9, -INF , !P2 ;  /* 0xff80000009097808 */ /* 0x000fe40005000000 */
[----:B------:R-:W-:Y:S09]  /*7d70*/  FSEL R6, R19, -INF , !P1 ;  /* 0xff80000013067808 */ /* 0x000ff20004800000 */
        /* <DEDUP_REMOVED lines=15> */
.L_x_355:
[----:B------:R-:W-:Y:S04]  /*7e70*/  MOV R5, c[0x0][0x32c] ;  /* 0x0000cb0000057a02 */ /* 0x000fe80000000f00 */
[----:B------:R-:W-:Y:S11]  /*7e80*/  ISETP.NE.AND P0, PT, R5, 0x1, PT ;  /* 0x000000010500780c */ /* 0x000ff60003f05270 */
[----:B------:R-:W-:Y:S02]  /*7e90*/  @!UPT UIADD3 URZ, URZ, URZ, URZ ;  /* 0x0000003f3f3ff290 */ /* 0x000fe4000fffe03f */
[----:B------:R-:W-:Y:S05]  /*7ea0*/  @P0 IMAD.HI.U32 R5, R0, c[0x0][0x330], RZ ;  /* 0x0000cc0000050a27 */ /* 0x000fea00078e00ff */
[----:B------:R-:W-:Y:S02]  /*7eb0*/  @P0 SHF.R.U32.HI R0, RZ, c[0x0][0x334], R5 ;  /* 0x0000cd00ff000a19 */ /* 0x000fe40000011605 */
.L_x_356:
[----:B------:R-:W-:Y:S05]  /*7ec0*/  BSYNC B0 ;  /* 0x0000000000007941 */ /* 0x000fea0003800000 */
.L_x_354:
[----:B------:R-:W-:Y:S05]  /*7ed0*/  IADD3 R5, -R24, UR4, RZ ;  /* 0x0000000418057c10 */ /* 0x000fea000fffe1ff */
[----:B------:R-:W-:Y:S05]  /*7ee0*/  IMAD R0, R0, c[0x0][0x32c], R5 ;  /* 0x0000cb0000007a24 */ /* 0x000fea00078e0205 */
[----:B------:R-:W-:Y:S02]  /*7ef0*/  IMNMX R3, R3, R0, !PT ;  /* 0x0000000003037217 */ /* 0x000fe40007800200 */
[----:B------:R-:W-:Y:S04]  /*7f00*/  IADD3 R0, R0, c[0x0][0x32c], RZ ;  /* 0x0000cb0000007a10 */ /* 0x000fe80007ffe0ff */
[----:B------:R-:W-:Y:S02]  /*7f10*/  IMNMX R4, R4, R0, PT ;  /* 0x0000000004047217 */ /* 0x000fe40003800200 */
.L_x_353:
[----:B------:R-:W2:Y:S01]  /*7f20*/  LDL.LU R5, [R1+0x8] ;  /* 0x0000080001057983 */ /* 0x000ea20000300800 */
[----:B------:R-:W-:Y:S01]  /*7f30*/  FMNMX.FTZ R133, R8, R2, !PT ;  /* 0x0000000208857209 */ /* 0x000fe20007810000 */
[----:B------:R-:W-:Y:S02]  /*7f40*/  UP2UR UR4, UPR, URZ, 0x10 ;  /* 0x000000103f047883 */ /* 0x000fe40008000000 */
[----:B------:R-:W-:Y:S01]  /*7f50*/  UISETP.NE.AND UP4, UPT, UR20, URZ, UPT ;  /* 0x0000003f1400728c */ /* 0x000fe2000bf85270 */
[----:B------:R-:W-:Y:S01]  /*7f60*/  FMNMX.FTZ R133, R18, R133, !PT ;  /* 0x0000008512857209 */ /* 0x000fe20007810000 */
[----:B------:R-:W-:Y:S02]  /*7f70*/  UP2UR UR20, UPR, URZ, 0x8 ;  /* 0x000000083f147883 */ /* 0x000fe40008000000 */
[----:B------:R-:W-:Y:S01]  /*7f80*/  UISETP.NE.AND UP3, UPT, UR19, URZ, UPT ;  /* 0x0000003f1300728c */ /* 0x000fe2000bf65270 */
[----:B------:R-:W-:Y:S01]  /*7f90*/  FMNMX.FTZ R133, R17, R133, !PT ;  /* 0x0000008511857209 */ /* 0x000fe20007810000 */
[----:B------:R-:W-:Y:S02]  /*7fa0*/  UP2UR UR19, UPR, URZ, 0x4 ;  /* 0x000000043f137883 */ /* 0x000fe40008000000 */
[----:B------:R-:W-:Y:S01]  /*7fb0*/  UISETP.NE.AND UP2, UPT, UR18, URZ, UPT ;  /* 0x0000003f1200728c */ /* 0x000fe2000bf45270 */
[----:B------:R-:W-:Y:S01]  /*7fc0*/  FMNMX.FTZ R133, R16, R133, !PT ;  /* 0x0000008510857209 */ /* 0x000fe20007810000 */
[----:B------:R-:W-:Y:S01]  /*7fd0*/  UP2UR UR18, UPR, URZ, 0x2 ;  /* 0x000000023f127883 */ /* 0x000fe20008000000 */
[----:B------:R-:W-:Y:S01]  /*7fe0*/  PLOP3.LUT P2, PT, PT, PT, UP3, 0x40, 0x0 ;  /* 0x000000000000781c */ /* 0x000fe20003f4e838 */
[----:B------:R-:W-:Y:S01]  /*7ff0*/  UISETP.NE.AND UP1, UPT, UR11, URZ, UPT ;  /* 0x0000003f0b00728c */ /* 0x000fe2000bf25270 */
[----:B------:R-:W-:Y:S01]  /*8000*/  FMNMX.FTZ R133, R15, R133, !PT ;  /* 0x000000850f857209 */ /* 0x000fe20007810000 */
[----:B------:R-:W-:Y:S01]  /*8010*/  UP2UR UR11, UPR, URZ, 0x1 ;  /* 0x000000013f0b7883 */ /* 0x000fe20008000000 */
[----:B------:R-:W-:Y:S01]  /*8020*/  PLOP3.LUT P1, PT, PT, PT, UP2, 0x40, 0x0 ;  /* 0x000000000000781c */ /* 0x000fe20003f2e828 */
[----:B------:R-:W-:Y:S01]  /*8030*/  UISETP.NE.AND UP0, UPT, UR5, URZ, UPT ;  /* 0x0000003f0500728c */ /* 0x000fe2000bf05270 */
[----:B------:R-:W-:Y:S01]  /*8040*/  FMNMX.FTZ R133, R14, R133, !PT ;  /* 0x000000850e857209 */ /* 0x000fe20007810000 */
[----:B------:R-:W-:Y:S02]  /*8050*/  UISETP.NE.AND UP3, UPT, UR20, URZ, UPT ;  /* 0x0000003f1400728c */ /* 0x000fe4000bf65270 */
[----:B------:R-:W-:Y:S01]  /*8060*/  UISETP.NE.AND UP2, UPT, UR19, URZ, UPT ;  /* 0x0000003f1300728c */ /* 0x000fe2000bf45270 */
        /* <DEDUP_REMOVED lines=9> */
[----:B-1----:R-:W-:Y:S04]  /*8100*/  FMNMX.FTZ R133, R133, R0, !PT ;  /* 0x0000000085857209 */ /* 0x002fe80007810000 */
[C---:B------:R-:W-:Y:S04]  /*8110*/  FSETP.NEU.FTZ.AND P0, PT, R133.reuse, -INF , PT ;  /* 0xff8000008500780b */ /* 0x040fe80003f1d000 */
[C---:B------:R-:W-:Y:S05]  /*8120*/  FSEL R0, R133.reuse, RZ, P0 ;  /* 0x000000ff85007208 */ /* 0x040fea0000000000 */
[----:B------:R-:W-:Y:S02]  /*8130*/  FADD.FTZ R0, -R0, R2 ;  /* 0x0000000200007221 */ /* 0x000fe40000010100 */
[----:B------:R-:W-:Y:S02]  /*8140*/  FMUL.FTZ R2, R133, c[0x0][0x2d0] ;  /* 0x0000b40085027a20 */ /* 0x000fe40000410000 */
[----:B------:R-:W-:Y:S03]  /*8150*/  FMUL.FTZ R0, R0, c[0x0][0x2d0] ;  /* 0x0000b40000007a20 */ /* 0x000fe60000410000 */
[----:B------:R-:W-:Y:S02]  /*8160*/  FSEL R2, R2, RZ, P0 ;  /* 0x000000ff02027208 */ /* 0x000fe40000000000 */
[----:B------:R-:W-:Y:S01]  /*8170*/  PLOP3.LUT P0, PT, PT, PT, UP4, 0x40, 0x0 ;  /* 0x000000000000781c */ /* 0x000fe20003f0e848 */
[----:B------:R-:W-:Y:S02]  /*8180*/  UISETP.NE.AND UP4, UPT, UR4, URZ, UPT ;  /* 0x0000003f0400728c */ /* 0x000fe4000bf85270 */
[--C-:B------:R-:W-:Y:S01]  /*8190*/  FFMA.FTZ R26, R6, c[0x0][0x2d0], -R2.reuse ;  /* 0x0000b400061a7a23 */ /* 0x100fe20000010802 */
[----:B------:R-:W-:Y:S01]  /*81a0*/  ISETP.GT.AND P0, PT, R3, RZ, P0 ;  /* 0x000000ff0300720c */ /* 0x000fe20000704270 */
[--C-:B------:R-:W-:Y:S02]  /*81b0*/  FFMA.FTZ R24, R10, c[0x0][0x2d0], -R2.reuse ;  /* 0x0000b4000a187a23 */ /* 0x100fe40000010802 */
[--C-:B------:R-:W-:Y:S01]  /*81c0*/  FFMA.FTZ R27, R13, c[0x0][0x2d0], -R2.reuse ;  /* 0x0000b4000d1b7a23 */ /* 0x100fe20000010802 */
[----:B------:R-:W-:Y:S01]  /*81d0*/  ISETP.LT.OR P0, PT, R4, 0x1, P0 ;  /* 0x000000010400780c */ /* 0x000fe20000701670 */
[--C-:B------:R-:W-:Y:S02]  /*81e0*/  FFMA.FTZ R19, R11, c[0x0][0x2d0], -R2.reuse ;  /* 0x0000b4000b137a23 */ /* 0x100fe40000010802 */
        /* <DEDUP_REMOVED lines=8> */
[----:B------:R-:W-:Y:S05]  /*8270*/  FFMA.FTZ R174, R12, c[0x0][0x2d0], -R2 ;  /* 0x0000b4000cae7a23 */ /* 0x000fea0000010802 */
[----:B------:R-:W1:Y:S10]  /*8280*/  MUFU.EX2 R2, R0 ;  /* 0x0000000000027308 */ /* 0x000e740000000800 */
[----:B------:R-:W3:Y:S10]  /*8290*/  MUFU.EX2 R18, R18 ;  /* 0x0000001200127308 */ /* 0x000ef40000000800 */
[----:B------:R-:W-:Y:S01]  /*82a0*/  MUFU.EX2 R17, R17 ;  /* 0x0000001100117308 */ /* 0x000fe20000000800 */
[C---:B-1----:R-:W-:Y:S01]  /*82b0*/  FMUL.FTZ R9, R2.reuse, R153 ;  /* 0x0000009902097220 */ /* 0x042fe20000410000 */
[----:B------:R-:W-:Y:S01]  /*82c0*/  MOV R153, R25 ;  /* 0x0000001900997202 */ /* 0x000fe20000000f00 */
[C---:B------:R-:W-:Y:S02]  /*82d0*/  FMUL.FTZ R25, R2.reuse, R137 ;  /* 0x0000008902197220 */ /* 0x040fe40000410000 */
[C---:B------:R-:W-:Y:S01]  /*82e0*/  FMUL.FTZ R12, R2.reuse, R148 ;  /* 0x00000094020c7220 */ /* 0x040fe20000410000 */
[----:B------:R-:W-:Y:S04]  /*82f0*/  MOV R148, R15 ;  /* 0x0000000f00947202 */ /* 0x000fe80000000f00 */
[----:B------:R-:W1:Y:S01]  /*8300*/  MUFU.EX2 R16, R16 ;  /* 0x0000001000107308 */ /* 0x000e620000000800 */
[C---:B------:R-:W-:Y:S02]  /*8310*/  FMUL.FTZ R13, R2.reuse, R149 ;  /* 0x00000095020d7220 */ /* 0x040fe40000410000 */
[----:B------:R-:W-:Y:S01]  /*8320*/  FMUL.FTZ R28, R2, R28 ;  /* 0x0000001c021c7220 */ /* 0x000fe20000410000 */
[----:B---3--:R-:W-:Y:S01]  /*8330*/  F2FP.PACK_AB R168, R18, R8 ;  /* 0x0000000812a8723e */ /* 0x008fe200000000ff */
        /* <DEDUP_REMOVED lines=51> */
[----:B------:R-:W-:Y:S01]  /*8670*/  FMUL.FTZ R129, R2, R129 ;  /* 0x0000008102817220 */ /* 0x000fe20000410000 */
[----:B--2---:R-:W-:Y:S02]  /*8680*/  FSEL R6, R5, -INF , !P0 ;  /* 0xff80000005067808 */ /* 0x004fe40004000000 */
[----:B------:R-:W2:Y:S01]  /*8690*/  LDL.LU R5, [R1+0x20] ;  /* 0x0000200001057983 */ /* 0x000ea20000300800 */
[----:B------:R-:W-:Y:S02]  /*86a0*/  ISETP.GT.AND P0, PT, R3, 0x1, P2 ;  /* 0x000000010300780c */ /* 0x000fe40001704270 */
[----:B------:R-:W-:Y:S01]  /*86b0*/  PLOP3.LUT P2, PT, PT, PT, UP1, 0x40, 0x0 ;  /* 0x000000000000781c */ /* 0x000fe20003f4e818 */
[----:B------:R-:W-:Y:S01]  /*86c0*/  UISETP.NE.AND UP1, UPT, UR18, URZ, UPT ;  /* 0x0000003f1200728c */ /* 0x000fe2000bf25270 */
[C---:B------:R-:W-:Y:S04]  /*86d0*/  ISETP.LT.OR P0, PT, R4.reuse, 0x2, P0 ;  /* 0x000000020400780c */ /* 0x040fe80000701670 */
[----:B------:R-:W-:Y:S02]  /*86e0*/  FSEL R7, R179, -INF , !P0 ;  /* 0xff800000b3077808 */ /* 0x000fe40004000000 */
[C---:B------:R-:W-:Y:S02]  /*86f0*/  ISETP.GT.AND P0, PT, R3.reuse, 0x8, P1 ;  /* 0x000000080300780c */ /* 0x040fe40000f04270 */
[----:B------:R-:W-:Y:S01]  /*8700*/  PLOP3.LUT P1, PT, PT, PT, UP0, 0x40, 0x0 ;  /* 0x000000000000781c */ /* 0x000fe20003f2e808 */
[----:B------:R-:W-:Y:S01]  /*8710*/  UISETP.NE.AND UP0, UPT, UR11, URZ, UPT ;  /* 0x0000003f0b00728c */ /* 0x000fe2000bf05270 */
[----:B------:R-:W-:Y:S04]  /*8720*/  ISETP.LT.OR P0, PT, R4, 0x9, P0 ;  /* 0x000000090400780c */ /* 0x000fe80000701670 */
[----:B------:R-:W-:Y:S02]  /*8730*/  FSEL R10, R178, -INF , !P0 ;  /* 0xff800000b20a7808 */ /* 0x000fe40004000000 */
[----:B------:R-:W-:Y:S02]  /*8740*/  ISETP.GT.AND P0, PT, R3, 0x9, P2 ;  /* 0x000000090300780c */ /* 0x000fe40001704270 */
[----:B------:R-:W-:Y:S02]  /*8750*/  PLOP3.LUT P2, PT, PT, PT, UP6, 0x40, 0x0 ;  /* 0x000000000000781c */ /* 0x000fe40003f4e868 */
[C---:B------:R-:W-:Y:S04]  /*8760*/  ISETP.LT.OR P0, PT, R4.reuse, 0xa, P0 ;  /* 0x0000000a0400780c */ /* 0x040fe80000701670 */
[----:B------:R-:W-:Y:S02]  /*8770*/  FSEL R171, R177, -INF , !P0 ;  /* 0xff800000b1ab7808 */ /* 0x000fe40004000000 */
[C---:B------:R-:W-:Y:S02]  /*8780*/  ISETP.GT.AND P0, PT, R3.reuse, 0x10, P1 ;  /* 0x000000100300780c */ /* 0x040fe40000f04270 */
[----:B------:R-:W-:Y:S02]  /*8790*/  PLOP3.LUT P1, PT, PT, PT, UP5, 0x40, 0x0 ;  /* 0x000000000000781c */ /* 0x000fe40003f2e858 */
[----:B------:R-:W-:Y:S02]  /*87a0*/  ISETP.LT.OR P0, PT, R4, 0x11, P0 ;  /* 0x000000110400780c */ /* 0x000fe40000701670 */
[C---:B------:R-:W-:Y:S02]  /*87b0*/  ISETP.GT.AND P1, PT, R3.reuse, 0x18, P1 ;  /* 0x000000180300780c */ /* 0x040fe40000f24270 */
[----:B------:R-:W-:Y:S02]  /*87c0*/  FSEL R176, R176, -INF , !P0 ;  /* 0xff800000b0b07808 */ /* 0x000fe40004000000 */
[----:B------:R-:W-:Y:S02]  /*87d0*/  ISETP.LT.OR P1, PT, R4, 0x19, P1 ;  /* 0x000000190400780c */ /* 0x000fe40000f21670 */
[C---:B------:R-:W-:Y:S02]  /*87e0*/  ISETP.GT.AND P0, PT, R3.reuse, 0x11, P2 ;  /* 0x000000110300780c */ /* 0x040fe40001704270 */
[----:B------:R-:W-:Y:S02]  /*87f0*/  FSEL R172, R170, -INF , !P1 ;  /* 0xff800000aaac7808 */ /* 0x000fe40004800000 */
[----:B------:R-:W-:Y:S02]  /*8800*/  PLOP3.LUT P1, PT, PT, PT, UP3, 0x40, 0x0 ;  /* 0x000000000000781c */ /* 0x000fe40003f2e838 */
[C---:B------:R-:W-:Y:S02]  /*8810*/  ISETP.LT.OR P0, PT, R4.reuse, 0x12, P0 ;  /* 0x000000120400780c */ /* 0x040fe40000701670 */
[----:B------:R-:W-:Y:S02]  /*8820*/  ISETP.GT.AND P1, PT, R3, 0x20, P1 ;  /* 0x000000200300780c */ /* 0x000fe40000f24270 */
[----:B------:R-:W-:Y:S02]  /*8830*/  FSEL R175, R175, -INF , !P0 ;  /* 0xff800000afaf7808 */ /* 0x000fe40004000000 */
[----:B------:R-:W-:Y:S02]  /*8840*/  ISETP.LT.OR P1, PT, R4, 0x21, P1 ;  /* 0x000000210400780c */ /* 0x000fe40000f21670 */
[----:B------:R-:W-:Y:S02]  /*8850*/  PLOP3.LUT P0, PT, PT, PT, UP4, 0x40, 0x0 ;  /* 0x000000000000781c */ /* 0x000fe40003f0e848 */
[----:B------:R-:W-:Y:S01]  /*8860*/  FSEL R178, R21, -INF , !P1 ;  /* 0xff80000015b27808 */ /* 0x000fe20004800000 */
[----:B------:R-:W-:Y:S01]  /*8870*/  FMUL.FTZ R21, R2, R141 ;  /* 0x0000008d02157220 */ /* 0x000fe20000410000 */
[C---:B------:R-:W-:Y:S01]  /*8880*/  ISETP.GT.AND P0, PT, R3.reuse, 0x19, P0 ;  /* 0x000000190300780c */ /* 0x040fe20000704270 */
[----:B------:R-:W3:Y:S01]  /*8890*/  LDL.LU R141, [R1+0x24] ;  /* 0x00002400018d7983 */ /* 0x000ee20000300800 */
[----:B------:R-:W-:Y:S02]  /*88a0*/  PLOP3.LUT P1, PT, PT, PT, UP1, 0x40, 0x0 ;  /* 0x000000000000781c */ /* 0x000fe40003f2e818 */
[C---:B------:R-:W-:Y:S02]  /*88b0*/  ISETP.LT.OR P0, PT, R4.reuse, 0x1a, P0 ;  /* 0x0000001a0400780c */ /* 0x040fe40000701670 */
[----:B------:R-:W-:Y:S02]  /*88c0*/  ISETP.GT.AND P1, PT, R3, 0x28, P1 ;  /* 0x000000280300780c */ /* 0x000fe40000f24270 */
[----:B------:R-:W-:Y:S02]  /*88d0*/  FSEL R173, R169, -INF , !P0 ;  /* 0xff800000a9ad7808 */ /* 0x000fe40004000000 */
[----:B------:R-:W-:Y:S02]  /*88e0*/  PLOP3.LUT P0, PT, PT, PT, UP2, 0x40, 0x0 ;  /* 0x000000000000781c */ /* 0x000fe40003f0e828 */
[C---:B------:R-:W-:Y:S02]  /*88f0*/  ISETP.LT.OR P1, PT, R4.reuse, 0x29, P1 ;  /* 0x000000290400780c */ /* 0x040fe40000f21670 */
[----:B------:R-:W-:Y:S02]  /*8900*/  ISETP.GT.AND P0, PT, R3, 0x21, P0 ;  /* 0x000000210300780c */ /* 0x000fe40000704270 */
[----:B------:R-:W-:Y:S02]  /*8910*/  FSEL R177, R23, -INF , !P1 ;  /* 0xff80000017b17808 */ /* 0x000fe40004800000 */
[----:B------:R-:W-:Y:S02]  /*8920*/  ISETP.LT.OR P0, PT, R4, 0x22, P0 ;  /* 0x000000220400780c */ /* 0x000fe40000701670 */
[----:B-1----:R-:W-:Y:S02]  /*8930*/  F2FP.PACK_AB R170, R16, R17 ;  /* 0x0000001110aa723e */ /* 0x002fe400000000ff */
[----:B------:R-:W-:Y:S01]  /*8940*/  FSEL R179, R20, -INF , !P0 ;  /* 0xff80000014b37808 */ /* 0x000fe20004000000 */
[----:B------:R-:W-:Y:S01]  /*8950*/  FMUL.FTZ R20, R2, R140 ;  /* 0x0000008c02147220 */ /* 0x000fe20000410000 */
[----:B------:R-:W-:Y:S01]  /*8960*/  PLOP3.LUT P0, PT, PT, PT, UP0, 0x40, 0x0 ;  /* 0x000000000000781c */ /* 0x000fe20003f0e808 */
[----:B------:R-:W-:Y:S01]  /*8970*/  UISETP.GT.AND UP0, UPT, UR8, UR10, UPT ;  /* 0x0000000a0800728c */ /* 0x000fe2000bf04270 */
[----:B------:R-:W-:Y:S01]  /*8980*/  MOV R140, R19 ;  /* 0x00000013008c7202 */ /* 0x000fe20000000f00 */
[----:B------:R-:W-:Y:S01]  /*8990*/  UIADD3 UR8, UR8, -0x1, URZ ;  /* 0xffffffff08087890 */ /* 0x000fe2000fffe03f */
[----:B------:R-:W-:Y:S04]  /*89a0*/  ISETP.GT.AND P0, PT, R3, 0x29, P0 ;  /* 0x000000290300780c */ /* 0x000fe80000704270 */
[----:B------:R-:W-:Y:S04]  /*89b0*/  ISETP.LT.OR P0, PT, R4, 0x2a, P0 ;  /* 0x0000002a0400780c */ /* 0x000fe80000701670 */
[----:B------:R-:W-:Y:S01]  /*89c0*/  FSEL R132, R22, -INF , !P0 ;  /* 0xff80000016847808 */ /* 0x000fe20004000000 */
[C---:B--2---:R-:W-:Y:S02]  /*89d0*/  FFMA.FTZ R0, R2.reuse, R5, R8 ;  /* 0x0000000502007223 */ /* 0x044fe40000010008 */
[----:B------:R-:W-:Y:S01]  /*89e0*/  FMUL.FTZ R8, R2, R152 ;  /* 0x0000009802087220 */ /* 0x000fe20000410000 */
[----:B------:R-:W-:Y:S01]  /*89f0*/  MOV R152, R24 ;  /* 0x0000001800987202 */ /* 0x000fe20000000f00 */
[----:B------:R-:W-:Y:S01]  /*8a00*/  FADD.FTZ R4, R18, R0 ;  /* 0x0000000012047221 */ /* 0x000fe20000010000 */
[----:B------:R-:W-:Y:S01]  /*8a10*/  FMNMX.FTZ R0, R6, R134, !PT ;  /* 0x0000008606007209 */ /* 0x000fe20007810000 */
[C---:B------:R-:W-:Y:S02]  /*8a20*/  FMUL.FTZ R24, R2.reuse, R136 ;  /* 0x0000008802187220 */ /* 0x040fe40000410000 */
[----:B------:R-:W-:Y:S01]  /*8a30*/  FMUL.FTZ R5, R2, R157 ;  /* 0x0000009d02057220 */ /* 0x000fe20000410000 */
[----:B------:R-:W-:Y:S01]  /*8a40*/  FMNMX.FTZ R0, R7, R0, !PT ;  /* 0x0000000007007209 */ /* 0x000fe20007810000 */
[----:B------:R-:W-:Y:S01]  /*8a50*/  MUFU.EX2 R152, R152 ;  /* 0x0000009800987308 */ /* 0x000fe20000000800 */
        /* <DEDUP_REMOVED lines=14> */
[----:B-1----:R-:W-:Y:S01]  /*8b40*/  FMNMX.FTZ R3, R0, R3, !PT ;  /* 0x0000000300037209 */ /* 0x002fe20007810000 */
[----:B------:R-:W-:Y:S02]  /*8b50*/  FADD.FTZ R0, R17, R4 ;  /* 0x0000000411007221 */ /* 0x000fe40000010000 */
[----:B------:R-:W-:Y:S01]  /*8b60*/  FMUL.FTZ R4, R2, R156 ;  /* 0x0000009c02047220 */ /* 0x000fe20000410000 */
[C---:B------:R-:W-:Y:S01]  /*8b70*/  FSETP.NEU.FTZ.AND P0, PT, R3.reuse, -INF , PT ;  /* 0xff8000000300780b */ /* 0x040fe20003f1d000 */
[----:B------:R-:W-:Y:S01]  /*8b80*/  FADD.FTZ R11, R16, R0 ;  /* 0x00000000100b7221 */ /* 0x000fe20000010000 */
[----:B------:R-:W-:Y:S01]  /*8b90*/  MOV R156, R27 ;  /* 0x0000001b009c7202 */ /* 0x000fe20000000f00 */
[C---:B------:R-:W-:Y:S01]  /*8ba0*/  FMUL.FTZ R16, R2.reuse, R144 ;  /* 0x0000009002107220 */ /* 0x040fe20000410000 */
[C---:B------:R-:W-:Y:S01]  /*8bb0*/  FSEL R0, R3.reuse, RZ, P0 ;  /* 0x000000ff03007208 */ /* 0x040fe20000000000 */
[----:B------:R-:W-:Y:S01]  /*8bc0*/  FMUL.FTZ R17, R2, R145 ;  /* 0x0000009102117220 */ /* 0x000fe20000410000 */
[----:B------:R-:W-:Y:S02]  /*8bd0*/  MOV R145, R26 ;  /* 0x0000001a00917202 */ /* 0x000fe40000000f00 */
[----:B------:R-:W-:Y:S01]  /*8be0*/  MOV R149, R11 ;  /* 0x0000000b00957202 */ /* 0x000fe20000000f00 */
[----:B------:R-:W-:Y:S01]  /*8bf0*/  FADD.FTZ R0, -R0, R134 ;  /* 0x0000008600007221 */ /* 0x000fe20000010100 */
[----:B------:R-:W-:Y:S01]  /*8c00*/  MUFU.EX2 R156, R156 ;  /* 0x0000009c009c7308 */ /* 0x000fe20000000800 */
[----:B------:R-:W-:Y:S02]  /*8c10*/  FMUL.FTZ R134, R3, c[0x0][0x2d0] ;  /* 0x0000b40003867a20 */ /* 0x000fe40000410000 */
[----:B------:R-:W-:Y:S03]  /*8c20*/  FMUL.FTZ R0, R0, c[0x0][0x2d0] ;  /* 0x0000b40000007a20 */ /* 0x000fe60000410000 */
[----:B------:R-:W-:Y:S02]  /*8c30*/  FSEL R134, R134, RZ, P0 ;  /* 0x000000ff86867208 */ /* 0x000fe40000000000 */
[----:B------:R-:W-:Y:S02]  /*8c40*/  PLOP3.LUT P0, PT, PT, PT, UP0, 0x80, 0x0 ;  /* 0x000000000000781c */ /* 0x000fe40003f0f008 */
[----:B------:R-:W1:Y:S01]  /*8c50*/  MUFU.EX2 R0, R0 ;  /* 0x0000000000007308 */ /* 0x000e620000000800 */
[--C-:B------:R-:W-:Y:S02]  /*8c60*/  FFMA.FTZ R169, R6, c[0x0][0x2d0], -R134.reuse ;  /* 0x0000b40006a97a23 */ /* 0x100fe40000010886 */
[--C-:B------:R-:W-:Y:S02]  /*8c70*/  FFMA.FTZ R7, R7, c[0x0][0x2d0], -R134.reuse ;  /* 0x0000b40007077a23 */ /* 0x100fe40000010886 */
[--C-:B------:R-:W-:Y:S05]  /*8c80*/  FFMA.FTZ R2, R10, c[0x0][0x2d0], -R134.reuse ;  /* 0x0000b4000a027a23 */ /* 0x100fea0000010886 */
[----:B------:R-:W3:Y:S10]  /*8c90*/  MUFU.EX2 R169, R169 ;  /* 0x000000a900a97308 */ /* 0x000ef40000000800 */
[----:B------:R-:W2:Y:S01]  /*8ca0*/  MUFU.EX2 R144, R7 ;  /* 0x0000000700907308 */ /* 0x000ea20000000800 */
[C---:B-1----:R-:W-:Y:S02]  /*8cb0*/  FMUL.FTZ R26, R0.reuse, R138 ;  /* 0x0000008a001a7220 */ /* 0x042fe40000410000 */
[C---:B------:R-:W-:Y:S02]  /*8cc0*/  FMUL.FTZ R27, R0.reuse, R139 ;  /* 0x0000008b001b7220 */ /* 0x040fe40000410000 */
[----:B------:R-:W1:Y:S01]  /*8cd0*/  LDSM.16.MT88.4 R136, [R236+0x100] ;  /* 0x00010000ec88783b */ /* 0x000e620000004200 */
[C---:B------:R-:W-:Y:S02]  /*8ce0*/  FMUL.FTZ R11, R0.reuse, R155 ;  /* 0x0000009b000b7220 */ /* 0x040fe40000410000 */
[C---:B------:R-:W-:Y:S02]  /*8cf0*/  FMUL.FTZ R22, R0.reuse, R142 ;  /* 0x0000008e00167220 */ /* 0x040fe40000410000 */
[C---:B------:R-:W-:Y:S02]  /*8d00*/  FMUL.FTZ R23, R0.reuse, R143 ;  /* 0x0000008f00177220 */ /* 0x040fe40000410000 */
[C---:B------:R-:W-:Y:S01]  /*8d10*/  FMUL.FTZ R6, R0.reuse, R158 ;  /* 0x0000009e00067220 */ /* 0x040fe20000410000 */
[----:B------:R-:W-:Y:S01]  /*8d20*/  MOV R158, R145 ;  /* 0x00000091009e7202 */ /* 0x000fe20000000f00 */
[C---:B------:R-:W-:Y:S01]  /*8d30*/  FMUL.FTZ R10, R0.reuse, R154 ;  /* 0x0000009a000a7220 */ /* 0x040fe20000410000 */
[----:B------:R-:W-:Y:S01]  /*8d40*/  MOV R154, R149 ;  /* 0x00000095009a7202 */ /* 0x000fe20000000f00 */
[C---:B------:R-:W-:Y:S01]  /*8d50*/  FMUL.FTZ R14, R0.reuse, R150 ;  /* 0x00000096000e7220 */ /* 0x040fe20000410000 */
[----:B------:R-:W-:Y:S01]  /*8d60*/  MUFU.EX2 R145, R157 ;  /* 0x0000009d00917308 */ /* 0x000fe20000000800 */
[C---:B------:R-:W-:Y:S02]  /*8d70*/  FMUL.FTZ R15, R0.reuse, R151 ;  /* 0x00000097000f7220 */ /* 0x040fe40000410000 */
[----:B---3--:R-:W-:Y:S01]  /*8d80*/  FFMA.FTZ R151, R0, R141, R169 ;  /* 0x0000008d00977223 */ /* 0x008fe200000100a9 */
[----:B--2---:R-:W-:Y:S01]  /*8d90*/  F2FP.PACK_AB R169, R144, R169 ;  /* 0x000000a990a9723e */ /* 0x004fe200000000ff */
[C---:B------:R-:W-:Y:S01]  /*8da0*/  FMUL.FTZ R7, R0.reuse, R159 ;  /* 0x0000009f00077220 */ /* 0x040fe20000410000 */
[----:B------:R-:W-:Y:S01]  /*8db0*/  MOV R159, R140 ;  /* 0x0000008c009f7202 */ /* 0x000fe20000000f00 */
[C---:B------:R-:W-:Y:S01]  /*8dc0*/  FMUL.FTZ R18, R0.reuse, R146 ;  /* 0x0000009200127220 */ /* 0x040fe20000410000 */
[----:B------:R-:W-:Y:S01]  /*8dd0*/  LDSM.16.MT88.4 R140, [R236+0x900] ;  /* 0x00090000ec8c783b */ /* 0x000fe20000004200 */
        /* <DEDUP_REMOVED lines=56> */
[--C-:B------:R-:W-:Y:S02]  /*9160*/  FFMA.FTZ R0, R171, c[0x0][0x2d0], -R134.reuse ;  /* 0x0000b400ab007a23 */ /* 0x100fe40000010886 */
[----:B------:R-:W-:Y:S02]  /*9170*/  FADD.FTZ R144, R144, R151 ;  /* 0x0000009790907221 */ /* 0x000fe40000010000 */
[----:B------:R-:W2:Y:S02]  /*9180*/  MUFU.EX2 R146, R0 ;  /* 0x0000000000927308 */ /* 0x000ea40000000800 */
[----:B--2---:R-:W-:Y:S01]  /*9190*/  F2FP.PACK_AB R171, R146, R147 ;  /* 0x0000009392ab723e */ /* 0x004fe200000000ff */
[--C-:B------:R-:W-:Y:S07]  /*91a0*/  FFMA.FTZ R0, R176, c[0x0][0x2d0], -R134.reuse ;  /* 0x0000b400b0007a23 */ /* 0x100fee0000010886 */
[----:B------:R-:W-:Y:S01]  /*91b0*/  MUFU.EX2 R176, R159 ;  /* 0x0000009f00b07308 */ /* 0x000fe20000000800 */
[C---:B-1----:R-:W-:Y:S09]  /*91c0*/  HMMA.16816.F32 R4, R168.reuse, R136, R4 ;  /* 0x00000088a804723c */ /* 0x042ff20000001804 */
[----:B------:R1:W-:Y:S01]  /*91d0*/  MUFU.EX2 R149, R0 ;  /* 0x0000000000957308 */ /* 0x0003e20000000800 */
[C---:B------:R-:W-:Y:S01]  /*91e0*/  HMMA.16816.F32 R8, R168.reuse, R138, R8 ;  /* 0x0000008aa808723c */ /* 0x040fe20000001808 */
[----:B------:R-:W2:Y:S02]  /*91f0*/  LDSM.16.MT88.4 R136, [R237+0x100] ;  /* 0x00010000ed88783b */ /* 0x000ea40000004200 */
[--C-:B-1----:R-:W-:Y:S06]  /*9200*/  FFMA.FTZ R0, R175, c[0x0][0x2d0], -R134.reuse ;  /* 0x0000b400af007a23 */ /* 0x102fec0000010886 */
[----:B------:R1:W3:Y:S01]  /*9210*/  MUFU.EX2 R150, R0 ;  /* 0x0000000000967308 */ /* 0x0002e20000000800 */
[C---:B--2---:R-:W-:Y:S08]  /*9220*/  HMMA.16816.F32 R12, R168.reuse, R136, R12 ;  /* 0x00000088a80c723c */ /* 0x044ff0000000180c */
[C---:B------:R-:W-:Y:S01]  /*9230*/  HMMA.16816.F32 R16, R168.reuse, R138, R16 ;  /* 0x0000008aa810723c */ /* 0x040fe20000001810 */
[----:B------:R-:W2:Y:S03]  /*9240*/  LDSM.16.MT88.4 R136, [R240+0x100] ;  /* 0x00010000f088783b */ /* 0x000ea60000004200 */
[--C-:B-1----:R-:W-:Y:S04]  /*9250*/  FFMA.FTZ R0, R172, c[0x0][0x2d0], -R134.reuse ;  /* 0x0000b400ac007a23 */ /* 0x102fe80000010886 */
[----:B------:R1:W-:Y:S04]  /*9260*/  MUFU.EX2 R148, R0 ;  /* 0x0000000000947308 */ /* 0x0003e80000000800 */
[----:B-1----:R-:W-:Y:S06]  /*9270*/  FFMA.FTZ R0, R173, c[0x0][0x2d0], -R134 ;  /* 0x0000b400ad007a23 */ /* 0x002fec0000010886 */
[----:B------:R1:W4:Y:S01]  /*9280*/  MUFU.EX2 R174, R0 ;  /* 0x0000000000ae7308 */ /* 0x0003220000000800 */
[C---:B--2---:R-:W-:Y:S08]  /*9290*/  HMMA.16816.F32 R20, R168.reuse, R136, R20 ;  /* 0x00000088a814723c */ /* 0x044ff00000001814 */
[C---:B------:R-:W-:Y:S01]  /*92a0*/  HMMA.16816.F32 R24, R168.reuse, R138, R24 ;  /* 0x0000008aa818723c */ /* 0x040fe20000001818 */
[----:B------:R-:W2:Y:S03]  /*92b0*/  LDSM.16.MT88.4 R136, [R239+0x100] ;  /* 0x00010000ef88783b */ /* 0x000ea60000004200 */
[----:B-1----:R-:W-:Y:S02]  /*92c0*/  FADD.FTZ R0, R2, R154 ;  /* 0x0000009a02007221 */ /* 0x002fe40000010000 */
[----:B------:R-:W1:Y:S02]  /*92d0*/  MUFU.EX2 R154, R158 ;  /* 0x0000009e009a7308 */ /* 0x000e640000000800 */
[----:B------:R-:W-:Y:S04]  /*92e0*/  FADD.FTZ R151, R145, R0 ;  /* 0x0000000091977221 */ /* 0x000fe80000010000 */
[----:B------:R-:W-:Y:S01]  /*92f0*/  FADD.FTZ R0, R147, R144 ;  /* 0x0000009093007221 */ /* 0x000fe20000010000 */
        /* <DEDUP_REMOVED lines=36> */
[C---:B--2---:R-:W-:Y:S07]  /*9540*/  HMMA.16816.F32 R124, R168.reuse, R136, R124 ;  /* 0x00000088a87c723c */ /* 0x044fee000000187c */
[----:B------:R-:W-:Y:S01]  /*9550*/  F2FP.PACK_AB R136, R145, R2 ;  /* 0x000000029188723e */ /* 0x000fe200000000ff */
[----:B------:R-:W-:Y:S04]  /*9560*/  HMMA.16816.F32 R128, R168, R138, R128 ;  /* 0x0000008aa880723c */ /* 0x000fe80000001880 */
[----:B---3--:R-:W-:Y:S01]  /*9570*/  F2FP.PACK_AB R137, R150, R149 ;  /* 0x000000959689723e */ /* 0x008fe200000000ff */
[----:B------:R-:W-:Y:S02]  /*9580*/  FADD.FTZ R2, R146, R0 ;  /* 0x0000000092027221 */ /* 0x000fe40000010000 */
[----:B------:R-:W-:Y:S01]  /*9590*/  F2FP.PACK_AB R138, R157, R156 ;  /* 0x0000009c9d8a723e */ /* 0x000fe200000000ff */
[----:B------:R-:W-:Y:S01]  /*95a0*/  LDSM.16.MT88.4 R144, [R239+0x5100] ;  /* 0x00510000ef90783b */ /* 0x000fe20000004200 */
[----:B----4-:R-:W-:Y:S03]  /*95b0*/  F2FP.PACK_AB R139, R174, R148 ;  /* 0x00000094ae8b723e */ /* 0x010fe600000000ff */
[----:B------:R-:W-:Y:S01]  /*95c0*/  FFMA.FTZ R0, R178, c[0x0][0x2d0], -R134 ;  /* 0x0000b400b2007a23 */ /* 0x000fe20000010886 */
[----:B-1----:R-:W-:Y:S01]  /*95d0*/  MOV R178, R154 ;  /* 0x0000009a00b27202 */ /* 0x002fe20000000f00 */
[----:B------:R-:W-:Y:S02]  /*95e0*/  FADD.FTZ R2, R149, R2 ;  /* 0x0000000295027221 */ /* 0x000fe40000010000 */
[C---:B------:R-:W-:Y:S01]  /*95f0*/  HMMA.16816.F32 R4, R136.reuse, R140, R4 ;  /* 0x0000008c8804723c */ /* 0x040fe20000001804 */
[----:B------:R1:W-:Y:S04]  /*9600*/  MUFU.EX2 R172, R0 ;  /* 0x0000000000ac7308 */ /* 0x0003e80000000800 */
[----:B------:R-:W-:Y:S03]  /*9610*/  FADD.FTZ R2, R150, R2 ;  /* 0x0000000296027221 */ /* 0x000fe60000010000 */
[C---:B------:R-:W-:Y:S01]  /*9620*/  HMMA.16816.F32 R8, R136.reuse, R142, R8 ;  /* 0x0000008e8808723c */ /* 0x040fe20000001808 */
[----:B------:R-:W2:Y:S03]  /*9630*/  LDSM.16.MT88.4 R140, [R237+0x900] ;  /* 0x00090000ed8c783b */ /* 0x000ea60000004200 */
[--C-:B-1----:R-:W-:Y:S01]  /*9640*/  FFMA.FTZ R0, R179, c[0x0][0x2d0], -R134.reuse ;  /* 0x0000b400b3007a23 */ /* 0x102fe20000010886 */
[----:B------:R-:W-:Y:S03]  /*9650*/  MOV R179, R153 ;  /* 0x0000009900b37202 */ /* 0x000fe60000000f00 */
[----:B------:R1:W3:Y:S01]  /*9660*/  MUFU.EX2 R173, R0 ;  /* 0x0000000000ad7308 */ /* 0x0002e20000000800 */
[----:B------:R-:W-:Y:S01]  /*9670*/  F2FP.PACK_AB R170, R178, R179 ;  /* 0x000000b3b2aa723e */ /* 0x000fe200000000ff */
[C---:B--2---:R-:W-:Y:S03]  /*9680*/  HMMA.16816.F32 R12, R136.reuse, R140, R12 ;  /* 0x0000008c880c723c */ /* 0x044fe6000000180c */
[--C-:B-1----:R-:W-:Y:S01]  /*9690*/  FFMA.FTZ R0, R177, c[0x0][0x2d0], -R134.reuse ;  /* 0x0000b400b1007a23 */ /* 0x102fe20000010886 */
[----:B------:R-:W-:Y:S01]  /*96a0*/  MOV R177, R152 ;  /* 0x0000009800b17202 */ /* 0x000fe20000000f00 */
[----:B------:R-:W-:Y:S01]  /*96b0*/  FFMA.FTZ R134, R132, c[0x0][0x2d0], -R134 ;  /* 0x0000b40084867a23 */ /* 0x000fe20000010886 */
[----:B------:R-:W-:Y:S02]  /*96c0*/  LDSM.16.MT88.4 R152, [R236+0x1100] ;  /* 0x00110000ec98783b */ /* 0x000fe40000004200 */
[C---:B------:R-:W-:Y:S01]  /*96d0*/  HMMA.16816.F32 R16, R136.reuse, R142, R16 ;  /* 0x0000008e8810723c */ /* 0x040fe20000001810 */
[----:B------:R1:W-:Y:S03]  /*96e0*/  MUFU.EX2 R132, R0 ;  /* 0x0000000000847308 */ /* 0x0003e60000000800 */
[----:B------:R-:W-:Y:S02]  /*96f0*/  F2FP.PACK_AB R168, R177, R176 ;  /* 0x000000b0b1a8723e */ /* 0x000fe400000000ff */
[----:B---3--:R-:W-:Y:S01]  /*9700*/  F2FP.PACK_AB R169, R173, R172 ;  /* 0x000000acada9723e */ /* 0x008fe200000000ff */
[----:B------:R-:W2:Y:S04]  /*9710*/  LDSM.16.MT88.4 R140, [R240+0x900] ;  /* 0x00090000f08c783b */ /* 0x000ea80000004200 */
[----:B------:R-:W3:Y:S01]  /*9720*/  MUFU.EX2 R134, R134 ;  /* 0x0000008600867308 */ /* 0x000ee20000000800 */
[----:B-1----:R-:W-:Y:S04]  /*9730*/  FADD.FTZ R0, R156, R151 ;  /* 0x000000979c007221 */ /* 0x002fe80000010000 */
[----:B------:R-:W-:Y:S02]  /*9740*/  FADD.FTZ R175, R157, R0 ;  /* 0x000000009daf7221 */ /* 0x000fe40000010000 */
[----:B------:R-:W-:Y:S02]  /*9750*/  FADD.FTZ R0, R148, R2 ;  /* 0x0000000294007221 */ /* 0x000fe40000010000 */
[----:B------:R-:W-:Y:S01]  /*9760*/  FADD.FTZ R2, R176, R175 ;  /* 0x000000afb0027221 */ /* 0x000fe20000010000 */
[----:B---3--:R-:W-:Y:S01]  /*9770*/  F2FP.PACK_AB R171, R134, R132 ;  /* 0x0000008486ab723e */ /* 0x008fe200000000ff */
[----:B------:R-:W-:Y:S02]  /*9780*/  FADD.FTZ R0, R174, R0 ;  /* 0x00000000ae007221 */ /* 0x000fe40000010000 */
[----:B------:R-:W-:Y:S02]  /*9790*/  FADD.FTZ R2, R177, R2 ;  /* 0x00000002b1027221 */ /* 0x000fe40000010000 */
[----:B------:R-:W-:Y:S02]  /*97a0*/  FADD.FTZ R0, R172, R0 ;  /* 0x00000000ac007221 */ /* 0x000fe40000010000 */
[----:B------:R-:W-:Y:S02]  /*97b0*/  FADD.FTZ R2, R179, R2 ;  /* 0x00000002b3027221 */ /* 0x000fe40000010000 */
[----:B------:R-:W-:Y:S01]  /*97c0*/  FADD.FTZ R0, R173, R0 ;  /* 0x00000000ad007221 */ /* 0x000fe20000010000 */
[C---:B--2---:R-:W-:Y:S03]  /*97d0*/  HMMA.16816.F32 R20, R136.reuse, R140, R20 ;  /* 0x0000008c8814723c */ /* 0x044fe60000001814 */
[----:B------:R-:W-:Y:S01]  /*97e0*/  FADD.FTZ R0, R132, R0 ;  /* 0x0000000084007221 */ /* 0x000fe20000010000 */
[-C--:B------:R-:W-:Y:S03]  /*97f0*/  MOV R132, R3.reuse ;  /* 0x0000000300847202 */ /* 0x080fe60000000f00 */
[----:B------:R-:W-:Y:S01]  /*9800*/  FADD.FTZ R0, R134, R0 ;  /* 0x0000000086007221 */ /* 0x000fe20000010000 */
[C---:B------:R-:W-:Y:S01]  /*9810*/  HMMA.16816.F32 R24, R136.reuse, R142, R24 ;  /* 0x0000008e8818723c */ /* 0x040fe20000001818 */
[----:B------:R-:W1:Y:S03]  /*9820*/  LDSM.16.MT88.4 R140, [R239+0x900] ;  /* 0x00090000ef8c783b */ /* 0x000e660000004200 */
[----:B------:R-:W-:Y:S04]  /*9830*/  MOV R134, R3 ;  /* 0x0000000300867202 */ /* 0x000fe80000000f00 */
        /* <DEDUP_REMOVED lines=34> */
[C---:B------:R-:W-:Y:S08]  /*9a60*/  HMMA.16816.F32 R120, R136.reuse, R142, R120 ;  /* 0x0000008e8878723c */ /* 0x040ff00000001878 */
[C---:B------:R-:W-:Y:S08]  /*9a70*/  HMMA.16816.F32 R124, R136.reuse, R144, R124 ;  /* 0x00000090887c723c */ /* 0x040ff0000000187c */
[----:B------:R-:W-:Y:S01]  /*9a80*/  HMMA.16816.F32 R128, R136, R146, R128 ;  /* 0x000000928880723c */ /* 0x000fe20000001880 */
[----:B------:R-:W1:Y:S07]  /*9a90*/  LDSM.16.MT88.4 R144, [R237+0x1100] ;  /* 0x00110000ed90783b */ /* 0x000e6e0000004200 */
[C---:B------:R-:W-:Y:S01]  /*9aa0*/  HMMA.16816.F32 R156, R168.reuse, R152, R4 ;  /* 0x00000098a89c723c */ /* 0x040fe20000001804 */
[----:B------:R-:W2:Y:S07]  /*9ab0*/  LDSM.16.MT88.4 R136, [R240+0x1100] ;  /* 0x00110000f088783b */ /* 0x000eae0000004200 */
[C---:B------:R-:W-:Y:S01]  /*9ac0*/  HMMA.16816.F32 R152, R168.reuse, R154, R8 ;  /* 0x0000009aa898723c */ /* 0x040fe20000001808 */
[----:B------:R-:W3:Y:S08]  /*9ad0*/  LDSM.16.MT88.4 R4, [R239+0x1100] ;  /* 0x00110000ef04783b */ /* 0x000ef00000004200 */
[----:B------:R-:W4:Y:S01]  /*9ae0*/  LDSM.16.MT88.4 R8, [R236+0x2900] ;  /* 0x00290000ec08783b */ /* 0x000f220000004200 */
[C---:B-1----:R-:W-:Y:S07]  /*9af0*/  HMMA.16816.F32 R148, R168.reuse, R144, R12 ;  /* 0x00000090a894723c */ /* 0x042fee000000180c */
[----:B------:R-:W1:Y:S01]  /*9b00*/  LDSM.16.MT88.4 R12, [R237+0x2900] ;  /* 0x00290000ed0c783b */ /* 0x000e620000004200 */
[C---:B------:R-:W-:Y:S08]  /*9b10*/  HMMA.16816.F32 R144, R168.reuse, R146, R16 ;  /* 0x00000092a890723c */ /* 0x040ff00000001810 */
[C---:B--2---:R-:W-:Y:S08]  /*9b20*/  HMMA.16816.F32 R140, R168.reuse, R136, R20 ;  /* 0x00000088a88c723c */ /* 0x044ff00000001814 */
[C---:B------:R-:W-:Y:S08]  /*9b30*/  HMMA.16816.F32 R136, R168.reuse, R138, R24 ;  /* 0x0000008aa888723c */ /* 0x040ff00000001818 */
[C---:B---3--:R-:W-:Y:S08]  /*9b40*/  HMMA.16816.F32 R28, R168.reuse, R4, R28 ;  /* 0x00000004a81c723c */ /* 0x048ff0000000181c */
[C---:B------:R-:W-:Y:S01]  /*9b50*/  HMMA.16816.F32 R32, R168.reuse, R6, R32 ;  /* 0x00000006a820723c */ /* 0x040fe20000001820 */
[----:B------:R-:W2:Y:S07]  /*9b60*/  LDSM.16.MT88.4 R4, [R240+0x2900] ;  /* 0x00290000f004783b */ /* 0x000eae0000004200 */
[C---:B----4-:R-:W-:Y:S08]  /*9b70*/  HMMA.16816.F32 R36, R168.reuse, R8, R36 ;  /* 0x00000008a824723c */ /* 0x050ff00000001824 */
        /* <DEDUP_REMOVED lines=30> */
[C---:B--2---:R-:W-:Y:S07]  /*9d60*/  HMMA.16816.F32 R124, R168.reuse, R4, R124 ;  /* 0x00000004a87c723c */ /* 0x044fee000000187c */
[----:B------:R-:W-:Y:S01]  /*9d70*/  FADD.FTZ R4, R178, R2 ;  /* 0x00000002b2047221 */ /* 0x000fe20000010000 */
[----:B------:R-:W-:Y:S04]  /*9d80*/  HMMA.16816.F32 R128, R168, R6, R128 ;  /* 0x00000006a880723c */ /* 0x000fe80000001880 */
[----:B------:R1:W-:Y:S01]  /*9d90*/  STL [R1+0x20], R4 ;  /* 0x0000200401007387 */ /* 0x0003e20000100800 */
[----:B------:R-:W-:Y:S03]  /*9da0*/  MOV R2, R133 ;  /* 0x0000008500027202 */ /* 0x000fe60000000f00 */
[----:B------:R1:W-:Y:S01]  /*9db0*/  STL [R1+0x24], R0 ;  /* 0x0000240001007387 */ /* 0x0003e20000100800 */
[----:B------:R-:W-:-:S05]  /*9dc0*/  @P0 BRA `(.L_x_357) ;  /* 0xffffc25000000947 */ /* 0x000fca000383ffff */
.L_x_346:
[----:B------:R-:W2:Y:S01]  /*9dd0*/  S2UR UR10, SR_CTAID.X ;  /* 0x00000000000a79c3 */ /* 0x000ea20000002500 */
[----:B------:R-:W-:-:S02]  /*9de0*/  UISETP.NE.AND UP1, UPT, UR14, URZ, UPT ;  /* 0x0000003f0e00728c */ /* 0x000fc4000bf25270 */
[----:B------:R-:W-:Y:S02]  /*9df0*/  UISETP.NE.AND UP0, UPT, UR13, URZ, UPT ;  /* 0x0000003f0d00728c */ /* 0x000fe4000bf05270 */
[----:B------:R-:W-:-:S04]  /*9e00*/  ULDC.64 UR4, c[0x0][0x2c8] ;  /* 0x0000b20000047ab9 */ /* 0x000fc80000000a00 */
[----:B------:R-:W-:Y:S01]  /*9e10*/  PLOP3.LUT P0, PT, PT, PT, UP0, 0x40, 0x0 ;  /* 0x000000000000781c */ /* 0x000fe20003f0e808 */
[----:B--2---:R-:W-:-:S04]  /*9e20*/  ULEA UR10, UR10, 0x7f, 0x7 ;  /* 0x0000007f0a0a7891 */ /* 0x004fc8000f8e383f */
[----:B------:R-:W-:-:S03]  /*9e30*/  UIMAD.WIDE.U32 UR18, UR10, UR4, URZ ;  /* 0x000000040a1272a5 */ /* 0x000fc6000f8e003f */
[----:B------:R-:W-:Y:S02]  /*9e40*/  ULDC UR4, c[0x0][0x168] ;  /* 0x00005a0000047ab9 */ /* 0x000fe40000000800 */
[----:B------:R-:W-:Y:S02]  /*9e50*/  @UP1 USHF.R.U32.HI UR10, URZ, UR5, UR19 ;  /* 0x000000053f0a1299 */ /* 0x000fe40008011613 */
[----:B------:R-:W-:Y:S02]  /*9e60*/  UIADD3 UR4, -UR4, 0x1, URZ ;  /* 0x0000000104047890 */ /* 0x000fe4000fffe13f */
[----:B------:R-:W-:Y:S02]  /*9e70*/  ULDC UR5, c[0x0][0x1d0] ;  /* 0x0000740000057ab9 */ /* 0x000fe40000000800 */
[----:B------:R-:W-:-:S03]  /*9e80*/  UIADD3 UR11, UR10, UR5, UR4 ;  /* 0x000000050a0b7290 */ /* 0x000fc6000fffe004 */
[----:B------:R-:W-:Y:S02]  /*9e90*/  ULDC UR10, c[0x0][0x324] ;  /* 0x0000c900000a7ab9 */ /* 0x000fe40000000800 */
[----:B------:R-:W-:Y:S01]  /*9ea0*/  UIADD3 UR10, UR11, -UR10, URZ ;  /* 0x8000000a0b0a7290 */ /* 0x000fe2000fffe03f */
[----:B------:R-:W-:Y:S05]  /*9eb0*/  @P0 BRA `(.L_x_358) ;  /* 0x0000014000000947 */ /* 0x000fea0003800000 */
        /* <DEDUP_REMOVED lines=11> */
.L_x_359:
[----:B------:R-:W-:Y:S02]  /*9f70*/  ULDC UR4, c[0x0][0x32c] ;  /* 0x0000cb0000047ab9 */ /* 0x000fe40000000800 */
[----:B------:R-:W-:-:S03]  /*9f80*/  UISETP.NE.AND UP0, UPT, UR4, 0x1, UPT ;  /* 0x000000010400788c */ /* 0x000fc6000bf05270 */
[----:B------:R-:W-:Y:S02]  /*9f90*/  ULDC.64 UR4, c[0x0][0x330] ;  /* 0x0000cc0000047ab9 */ /* 0x000fe40000000a00 */
[----:B------:R-:W-:-:S06]  /*9fa0*/  UIMAD.WIDE.U32 UR18, UR11, UR4, URZ ;  /* 0x000000040b1272a5 */ /* 0x000fcc000f8e003f */
[----:B------:R-:W-:Y:S02]  /*9fb0*/  @UP0 USHF.R.U32.HI UR11, URZ, UR5, UR19 ;  /* 0x000000053f0b0299 */ /* 0x000fe40008011613 */
.L_x_360:
[----:B------:R-:W-:Y:S02]  /*9fc0*/  ULDC UR4, c[0x0][0x32c] ;  /* 0x0000cb0000047ab9 */ /* 0x000fe40000000800 */
[----:B------:R-:W-:-:S04]  /*9fd0*/  UIMAD UR4, UR11, UR4, URZ ;  /* 0x000000040b0472a4 */ /* 0x000fc8000f8e023f */
[----:B------:R-:W-:-:S04]  /*9fe0*/  UISETP.LT.AND UP0, UPT, UR10, UR4, UPT ;  /* 0x000000040a00728c */ /* 0x000fc8000bf01270 */
[----:B------:R-:W-:-:S04]  /*9ff0*/  USEL UR10, UR10, UR4, !UP0 ;  /* 0x000000040a0a7287 */ /* 0x000fc8000c000000 */
.L_x_358:
[----:B------:R-:W-:-:S04]  /*a000*/  UIADD3 UR10, UR10, 0x2f, URZ ;  /* 0x0000002f0a0a7890 */ /* 0x000fc8000fffe03f */
[----:B------:R-:W-:-:S04]  /*a010*/  UIMAD.WIDE UR4, UR10, 0x2aaaaaab, URZ ;  /* 0x2aaaaaab0a0478a5 */ /* 0x000fc8000f8e023f */
        /* <DEDUP_REMOVED lines=9> */
[----:B-1----:R-:W4:Y:S04]  /*a0b0*/  LDL.64 R4, [R1+0x38] ;  /* 0x0000380001047983 */ /* 0x002f280000100a00 */
[----:B------:R-:W4:Y:S01]  /*a0c0*/  LDL.64 R2, [R1+0x30] ;  /* 0x0000300001027983 */ /* 0x000f220000100a00 */
[----:B--2---:R-:W-:-:S02]  /*a0d0*/  IADD3 R11, P0, R8, 0x40, RZ ;  /* 0x00000040080b7810 */ /* 0x004fc40007f1e0ff */
[----:B------:R-:W-:-:S03]  /*a0e0*/  IADD3 R10, P1, R8, 0x80, RZ ;  /* 0x00000080080a7810 */ /* 0x000fc60007f3e0ff */
[--C-:B---3--:R-:W-:Y:S01]  /*a0f0*/  IMAD.X R0, RZ, RZ, R7.reuse, P0 ;  /* 0x000000ffff007224 */ /* 0x108fe200000e0607 */
[----:B------:R-:W-:Y:S01]  /*a100*/  STL [R1+0x78], R11 ;  /* 0x0000780b01007387 */ /* 0x000fe20000100800 */
[----:B------:R-:W-:Y:S01]  /*a110*/  IADD3 R9, P0, R8, 0xc0, RZ ;  /* 0x000000c008097810 */ /* 0x000fe20007f1e0ff */
[--C-:B------:R-:W-:Y:S01]  /*a120*/  IMAD.X R8, RZ, RZ, R7.reuse, P1 ;  /* 0x000000ffff087224 */ /* 0x100fe200008e0607 */
[C---:B----4-:R-:W-:Y:S01]  /*a130*/  IADD3 R6, P1, R4.reuse, 0x80, RZ ;  /* 0x0000008004067810 */ /* 0x050fe20007f3e0ff */
[----:B------:R-:W-:Y:S02]  /*a140*/  STL [R1+0x70], R10 ;  /* 0x0000700a01007387 */ /* 0x000fe40000100800 */
[----:B------:R-:W-:Y:S01]  /*a150*/  IMAD.X R7, RZ, RZ, R7, P0 ;  /* 0x000000ffff077224 */ /* 0x000fe200000e0607 */
[C---:B------:R-:W-:Y:S01]  /*a160*/  IADD3 R5, P0, R4.reuse, 0xc0, RZ ;  /* 0x000000c004057810 */ /* 0x040fe20007f1e0ff */
[----:B------:R1:W-:Y:S04]  /*a170*/  STL [R1+0x74], R0 ;  /* 0x0000740001007387 */ /* 0x0003e80000100800 */
[----:B------:R-:W-:Y:S04]  /*a180*/  STL [R1+0x68], R9 ;  /* 0x0000680901007387 */ /* 0x000fe80000100800 */
[----:B------:R-:W-:Y:S01]  /*a190*/  STL [R1+0x6c], R8 ;  /* 0x00006c0801007387 */ /* 0x000fe20000100800 */
[----:B-1----:R-:W-:Y:S01]  /*a1a0*/  IADD3 R0, P2, R4, 0x40, RZ ;  /* 0x0000004004007810 */ /* 0x002fe20007f5e0ff */
[----:B------:R-:W-:-:S04]  /*a1b0*/  IMAD.X R4, RZ, RZ, R3, P1 ;  /* 0x000000ffff047224 */ /* 0x000fc800008e0603 */
[----:B------:R1:W-:Y:S04]  /*a1c0*/  STL [R1+0x60], R0 ;  /* 0x0000600001007387 */ /* 0x0003e80000100800 */
[----:B------:R-:W-:Y:S04]  /*a1d0*/  STL [R1+0x64], R7 ;  /* 0x0000640701007387 */ /* 0x000fe80000100800 */
[----:B------:R-:W-:Y:S01]  /*a1e0*/  STL [R1+0x58], R6 ;  /* 0x0000580601007387 */ /* 0x000fe20000100800 */
[----:B-1----:R-:W-:-:S05]  /*a1f0*/  IMAD.X R0, RZ, RZ, R3, P2 ;  /* 0x000000ffff007224 */ /* 0x002fca00010e0603 */
[----:B------:R1:W-:Y:S04]  /*a200*/  STL [R1+0x5c], R0 ;  /* 0x00005c0001007387 */ /* 0x0003e80000100800 */
[----:B------:R2:W-:Y:S01]  /*a210*/  STL [R1+0x50], R5 ;  /* 0x0000500501007387 */ /* 0x0005e20000100800 */
[----:B-1----:R-:W-:-:S05]  /*a220*/  IMAD.X R0, RZ, RZ, R3, P0 ;  /* 0x000000ffff007224 */ /* 0x002fca00000e0603 */
[----:B------:R2:W-:Y:S04]  /*a230*/  STL [R1+0x2c], R0 ;  /* 0x00002c0001007387 */ /* 0x0005e80000100800 */
[----:B------:R2:W-:Y:S02]  /*a240*/  STL [R1+0x54], R4 ;  /* 0x0000540401007387 */ /* 0x0005e40000100800 */
.L_x_364:
[----:B--2---:R-:W2:Y:S01]  /*a250*/  LDL R0, [R1] ;  /* 0x0000000001007983 */ /* 0x004ea20000100800 */
[----:B------:R-:W-:Y:S04]  /*a260*/  DEPBAR.LE SB0, 0x0 ;  /* 0x000080000000791a */ /* 0x000fe80000000000 */
[----:B------:R-:W-:Y:S01]  /*a270*/  BAR.SYNC.DEFER_BLOCKING 0x0 ;  /* 0x0000000000007b1d */ /* 0x000fe20000010000 */
[----:B------:R-:W-:Y:S01]  /*a280*/  UISETP.GT.AND UP0, UPT, UR9, UR8, UPT ;  /* 0x000000080900728c */ /* 0x000fe2000bf04270 */
[----:B------:R-:W-:Y:S05]  /*a290*/  MOV R2, R133 ;  /* 0x0000008500027202 */ /* 0x000fea0000000f00 */
        /* <DEDUP_REMOVED lines=13> */
[----:B------:R4:W-:Y:S01]  /*a370*/  STL.64 [R1+0x88], R8 ;  /* 0x0000880801007387 */ /* 0x0009e20000100a00 */
[----:B------:R-:W-:Y:S03]  /*a380*/  UIMAD UR11, UR11, UR4, URZ ;  /* 0x000000040b0b72a4 */ /* 0x000fe6000f8e023f */
[----:B------:R-:W3:Y:S01]  /*a390*/  LDL R12, [R1+0x4] ;  /* 0x00000400010c7983 */ /* 0x000ee20000100800 */
[----:B------:R-:W-:Y:S03]  /*a3a0*/  UIMAD UR11, UR8, UR5, UR11 ;  /* 0x00000005080b72a4 */ /* 0x000fe6000f8e020b */
[----:B------:R-:W3:Y:S01]  /*a3b0*/  LDL R22, [R1+0x78] ;  /* 0x0000780001167983 */ /* 0x000ee20000100800 */
[----:B------:R-:W-:Y:S02]  /*a3c0*/  UIADD3 UR4, UR19, UR11, URZ ;  /* 0x0000000b13047290 */ /* 0x000fe4000fffe03f */
[----:B------:R-:W-:Y:S01]  /*a3d0*/  UIMAD.WIDE.U32 UR18, UR18, 0x30, URZ ;  /* 0x00000030121278a5 */ /* 0x000fe2000f8e003f */
[----:B------:R-:W3:Y:S01]  /*a3e0*/  LDL R21, [R1+0x74] ;  /* 0x0000740001157983 */ /* 0x000ee20000100800 */
[----:B------:R-:W-:Y:S03]  /*a3f0*/  UIMAD UR4, UR4, 0x30, URZ ;  /* 0x00000030040478a4 */ /* 0x000fe6000f8e023f */
[----:B------:R-:W3:Y:S01]  /*a400*/  LDL R20, [R1+0x70] ;  /* 0x0000700001147983 */ /* 0x000ee20000100800 */
[----:B------:R-:W-:Y:S03]  /*a410*/  UIADD3 UR4, UR19, UR4, URZ ;  /* 0x0000000413047290 */ /* 0x000fe6000fffe03f */
[----:B------:R-:W3:Y:S04]  /*a420*/  LDL R15, [R1+0x6c] ;  /* 0x00006c00010f7983 */ /* 0x000ee80000100800 */
[----:B------:R-:W3:Y:S04]  /*a430*/  LDL R14, [R1+0x68] ;  /* 0x00006800010e7983 */ /* 0x000ee80000100800 */
[----:B----4-:R-:W4:Y:S04]  /*a440*/  LDL.64 R8, [R1+0x40] ;  /* 0x0000400001087983 */ /* 0x010f280000100a00 */
[----:B------:R-:W4:Y:S01]  /*a450*/  LDL R13, [R1+0x64] ;  /* 0x00006400010d7983 */ /* 0x000f220000100800 */
[----:B--2---:R-:W-:Y:S02]  /*a460*/  LOP3.LUT P2, RZ, R0, 0x1, RZ, 0xc0, !PT ;  /* 0x0000000100ff7812 */ /* 0x004fe4000784c0ff */
[----:B---3--:R-:W-:Y:S04]  /*a470*/  IADD3 R0, P1, R6, UR18, RZ ;  /* 0x0000001206007c10 */ /* 0x008fe8000ff3e0ff */
[C---:B------:R-:W-:Y:S02]  /*a480*/  LEA R4, P0, R0.reuse, c[0x0][0x1f8], 0x1 ;  /* 0x00007e0000047a11 */ /* 0x040fe400078008ff */
[----:B----4-:R-:W-:Y:S04]  /*a490*/  IADD3.X R3, R9, UR4, RZ, P1, !PT ;  /* 0x0000000409037c10 */ /* 0x010fe80008ffe4ff */
[----:B------:R-:W-:Y:S02]  /*a4a0*/  LEA.HI.X R5, R0, c[0x0][0x1fc], R3, 0x1, P0 ;  /* 0x00007f0000057a11 */ /* 0x000fe400000f0c03 */
[----:B------:R-:W-:Y:S03]  /*a4b0*/  IADD3 R0, P1, R22, UR18, RZ ;  /* 0x0000001216007c10 */ /* 0x000fe6000ff3e0ff */
        /* <DEDUP_REMOVED lines=24> */
[----:B------:R-:W-:Y:S02]  /*a640*/  @!P3 IMAD.X R5, R0, 0x1, R9, P1 ;  /* 0x000000010005b824 */ /* 0x000fe400008e0609 */
[----:B------:R2:W5:Y:S03]  /*a650*/  LDL.LU.64 R8, [R1+0x88] ;  /* 0x0000880001087983 */ /* 0x0005660000300a00 */
[----:B------:R-:W-:Y:S02]  /*a660*/  @!P3 LEA.HI.X R7, R4, c[0x0][0x1fc], R5, 0x1, P0 ;  /* 0x00007f000407ba11 */ /* 0x000fe400000f0c05 */
[----:B------:R-:W-:Y:S03]  /*a670*/  @!P3 IADD3 R5, P1, R3, R22, RZ ;  /* 0x000000160305b210 */ /* 0x000fe60007f3e0ff */
[----:B------:R3:W-:Y:S01]  /*a680*/  @!P3 LDGSTS.E.BYPASS.LTC128B.128 [R12+0x1100], [R6.64], !P6 ;  /* 0x01100000060cbfae */ /* 0x0007e2000f101d50 */
[C---:B------:R-:W-:Y:S01]  /*a690*/  @!P3 LEA R4, P0, R5.reuse, c[0x0][0x1f8], 0x1 ;  /* 0x00007e000504ba11 */ /* 0x040fe200078008ff */
[C---:B---3--:R-:W-:Y:S05]  /*a6a0*/  @!P3 IMAD.X R6, R0.reuse, 0x1, R21, P1 ;  /* 0x000000010006b824 */ /* 0x048fea00008e0615 */
[----:B------:R-:W-:Y:S05]  /*a6b0*/  @!P3 LEA.HI.X R5, R5, c[0x0][0x1fc], R6, 0x1, P0 ;  /* 0x00007f000505ba11 */ /* 0x000fea00000f0c06 */
[----:B------:R3:W-:Y:S02]  /*a6c0*/  @!P3 LDGSTS.E.BYPASS.LTC128B.128 [R12+0x2900], [R4.64], !P2 ;  /* 0x02900000040cbfae */ /* 0x0007e4000d101d50 */
[----:B---3--:R-:W-:Y:S04]  /*a6d0*/  @!P3 IADD3 R5, P1, R3, R20, RZ ;  /* 0x000000140305b210 */ /* 0x008fe80007f3e0ff */
[----:B------:R-:W-:Y:S01]  /*a6e0*/  @!P3 LEA R4, P0, R5, c[0x0][0x1f8], 0x1 ;  /* 0x00007e000504ba11 */ /* 0x000fe200078008ff */
[C---:B------:R-:W-:Y:S01]  /*a6f0*/  @!P3 IMAD.X R6, R0.reuse, 0x1, R15, P1 ;  /* 0x000000010006b824 */ /* 0x040fe200008e060f */
[----:B------:R-:W-:Y:S04]  /*a700*/  @!P3 IADD3 R3, P1, R3, R14, RZ ;  /* 0x0000000e0303b210 */ /* 0x000fe80007f3e0ff */
[----:B------:R-:W-:Y:S01]  /*a710*/  @!P3 LEA.HI.X R5, R5, c[0x0][0x1fc], R6, 0x1, P0 ;  /* 0x00007f000505ba11 */ /* 0x000fe200000f0c06 */
[----:B------:R-:W-:Y:S04]  /*a720*/  @!P3 IMAD.X R0, R0, 0x1, R13, P1 ;  /* 0x000000010000b824 */ /* 0x000fe800008e060d */
[----:B------:R3:W-:Y:S02]  /*a730*/  @!P3 LDGSTS.E.BYPASS.LTC128B.128 [R12+0x4100], [R4.64], !P5 ;  /* 0x04100000040cbfae */ /* 0x0007e4000e901d50 */
[C---:B---3--:R-:W-:Y:S04]  /*a740*/  @!P3 LEA R4, P0, R3.reuse, c[0x0][0x1f8], 0x1 ;  /* 0x00007e000304ba11 */ /* 0x048fe800078008ff */
[----:B------:R-:W-:Y:S05]  /*a750*/  @!P3 LEA.HI.X R5, R3, c[0x0][0x1fc], R0, 0x1, P0 ;  /* 0x00007f000305ba11 */ /* 0x000fea00000f0c00 */
[----:B------:R2:W-:Y:S04]  /*a760*/  @!P3 LDGSTS.E.BYPASS.LTC128B.128 [R12+0x5900], [R4.64], !P4 ;  /* 0x05900000040cbfae */ /* 0x0005e8000e101d50 */
.L_x_362:
[C---:B--2345:R-:W-:Y:S01]  /*a770*/  HMMA.16816.F32 R4, R160.reuse, R8, RZ ;  /* 0x00000008a004723c */ /* 0x07cfe200000018ff */
        /* <DEDUP_REMOVED lines=138> */
[----:B------:R-:W2:Y:S01]  /*b020*/  MUFU.TANH R175, R4 ;  /* 0x0000000400af7308 */ /* 0x000ea20000002400 */
[----:B------:R-:W-:Y:S02]  /*b030*/  FMUL.FTZ R6, R6, c[0x0][0x320] ;  /* 0x0000c80006067a20 */ /* 0x000fe40000410000 */
[----:B------:R-:W-:Y:S01]  /*b040*/  FMUL.FTZ R7, R7, c[0x0][0x320] ;  /* 0x0000c80007077a20 */ /* 0x000fe20000410000 */
[C---:B-1----:R-:W-:Y:S03]  /*b050*/  HMMA.16816.F32 R12, R232.reuse, R168, R12 ;  /* 0x000000a8e80c723c */ /* 0x042fe6000000180c */
[----:B------:R-:W-:Y:S03]  /*b060*/  FMUL.FTZ R8, R8, c[0x0][0x320] ;  /* 0x0000c80008087a20 */ /* 0x000fe60000410000 */
[----:B------:R-:W1:Y:S01]  /*b070*/  MUFU.TANH R174, R5 ;  /* 0x0000000500ae7308 */ /* 0x000e620000002400 */
[----:B------:R-:W-:Y:S01]  /*b080*/  FMUL.FTZ R9, R9, c[0x0][0x320] ;  /* 0x0000c80009097a20 */ /* 0x000fe20000410000 */
[C---:B------:R-:W-:Y:S04]  /*b090*/  HMMA.16816.F32 R16, R232.reuse, R170, R16 ;  /* 0x000000aae810723c */ /* 0x040fe80000001810 */
[----:B------:R-:W-:Y:S02]  /*b0a0*/  FMUL.FTZ R10, R10, c[0x0][0x320] ;  /* 0x0000c8000a0a7a20 */ /* 0x000fe40000410000 */
[----:B------:R-:W-:Y:S02]  /*b0b0*/  FMUL.FTZ R11, R11, c[0x0][0x320] ;  /* 0x0000c8000b0b7a20 */ /* 0x000fe40000410000 */
[----:B------:R-:W3:Y:S08]  /*b0c0*/  MUFU.TANH R178, R6 ;  /* 0x0000000600b27308 */ /* 0x000ef00000002400 */
[----:B------:R-:W-:Y:S02]  /*b0d0*/  FMUL.FTZ R12, R12, c[0x0][0x320] ;  /* 0x0000c8000c0c7a20 */ /* 0x000fe40000410000 */
[----:B------:R4:W1:Y:S01]  /*b0e0*/  MUFU.TANH R179, R7 ;  /* 0x0000000700b37308 */ /* 0x0008620000002400 */
[----:B------:R-:W-:Y:S02]  /*b0f0*/  FMUL.FTZ R13, R13, c[0x0][0x320] ;  /* 0x0000c8000d0d7a20 */ /* 0x000fe40000410000 */
[----:B------:R-:W-:Y:S02]  /*b100*/  FMUL.FTZ R14, R14, c[0x0][0x320] ;  /* 0x0000c8000e0e7a20 */ /* 0x000fe40000410000 */
[----:B------:R-:W-:Y:S05]  /*b110*/  FMUL.FTZ R15, R15, c[0x0][0x320] ;  /* 0x0000c8000f0f7a20 */ /* 0x000fea0000410000 */
[----:B------:R-:W1:Y:S10]  /*b120*/  MUFU.TANH R173, R8 ;  /* 0x0000000800ad7308 */ /* 0x000e740000002400 */
[----:B------:R-:W1:Y:S01]  /*b130*/  MUFU.TANH R169, R9 ;  /* 0x0000000900a97308 */ /* 0x000e620000002400 */
[----:B----4-:R-:W4:Y:S01]  /*b140*/  LDSM.16.M88.4 R4, [R238+0x5800] ;  /* 0x00580000ee04783b */ /* 0x010f220000000200 */
[----:B------:R-:W-:Y:S08]  /*b150*/  DEPBAR.LE SB0, 0x0 ;  /* 0x000080000000791a */ /* 0x000ff00000000000 */
[----:B------:R-:W1:Y:S01]  /*b160*/  MUFU.TANH R177, R10 ;  /* 0x0000000a00b17308 */ /* 0x000e620000002400 */
[----:B------:R-:W-:Y:S09]  /*b170*/  BAR.SYNC.DEFER_BLOCKING 0x0 ;  /* 0x0000000000007b1d */ /* 0x000ff20000010000 */
[----:B------:R1:W1:Y:S10]  /*b180*/  MUFU.TANH R176, R11 ;  /* 0x0000000b00b07308 */ /* 0x0002740000002400 */
[----:B------:R-:W2:Y:S10]  /*b190*/  MUFU.TANH R168, R12 ;  /* 0x0000000c00a87308 */ /* 0x000eb40000002400 */
[----:B------:R2:W2:Y:S01]  /*b1a0*/  MUFU.TANH R134, R13 ;  /* 0x0000000d00867308 */ /* 0x0004a20000002400 */
[C---:B----4-:R-:W-:Y:S05]  /*b1b0*/  HMMA.16816.F32 R20, R232.reuse, R4, R20 ;  /* 0x00000004e814723c */ /* 0x050fea0000001814 */
[----:B-1----:R-:W-:Y:S04]  /*b1c0*/  FMUL.FTZ R11, R17, c[0x0][0x320] ;  /* 0x0000c800110b7a20 */ /* 0x002fe80000410000 */
[----:B------:R1:W4:Y:S01]  /*b1d0*/  MUFU.TANH R172, R14 ;  /* 0x0000000e00ac7308 */ /* 0x0003220000002400 */
[----:B------:R-:W-:Y:S09]  /*b1e0*/  HMMA.16816.F32 R24, R232, R6, R24 ;  /* 0x00000006e818723c */ /* 0x000ff20000001818 */
[----:B------:R3:W3:Y:S03]  /*b1f0*/  MUFU.TANH R171, R15 ;  /* 0x0000000f00ab7308 */ /* 0x0006e60000002400 */
[----:B--2---:R-:W-:Y:S02]  /*b200*/  FMUL.FTZ R13, R16, c[0x0][0x320] ;  /* 0x0000c800100d7a20 */ /* 0x004fe40000410000 */
[----:B------:R-:W-:Y:S02]  /*b210*/  FMUL.FTZ R16, R18, c[0x0][0x320] ;  /* 0x0000c80012107a20 */ /* 0x000fe40000410000 */
[----:B------:R-:W-:Y:S03]  /*b220*/  FMUL.FTZ R10, R20, c[0x0][0x320] ;  /* 0x0000c800140a7a20 */ /* 0x000fe60000410000 */
[----:B------:R-:W2:Y:S01]  /*b230*/  MUFU.TANH R13, R13 ;  /* 0x0000000d000d7308 */ /* 0x000ea20000002400 */
[----:B------:R-:W-:Y:S02]  /*b240*/  FMUL.FTZ R9, R21, c[0x0][0x320] ;  /* 0x0000c80015097a20 */ /* 0x000fe40000410000 */
[----:B------:R-:W-:Y:S02]  /*b250*/  FMUL.FTZ R12, R23, c[0x0][0x320] ;  /* 0x0000c800170c7a20 */ /* 0x000fe40000410000 */
[----:B-1----:R-:W-:Y:S02]  /*b260*/  FMUL.FTZ R14, R22, c[0x0][0x320] ;  /* 0x0000c800160e7a20 */ /* 0x002fe40000410000 */
[----:B------:R-:W-:Y:S02]  /*b270*/  FMUL.FTZ R8, R24, c[0x0][0x320] ;  /* 0x0000c80018087a20 */ /* 0x000fe40000410000 */
[----:B------:R-:W-:Y:S01]  /*b280*/  FMUL.FTZ R5, R25, c[0x0][0x320] ;  /* 0x0000c80019057a20 */ /* 0x000fe20000410000 */
[----:B------:R-:W1:Y:S01]  /*b290*/  MUFU.TANH R11, R11 ;  /* 0x0000000b000b7308 */ /* 0x000e620000002400 */
[----:B------:R-:W-:Y:S02]  /*b2a0*/  FMUL.FTZ R4, R26, c[0x0][0x320] ;  /* 0x0000c8001a047a20 */ /* 0x000fe40000410000 */
[----:B------:R-:W-:Y:S02]  /*b2b0*/  FMUL.FTZ R0, R27, c[0x0][0x320] ;  /* 0x0000c8001b007a20 */ /* 0x000fe40000410000 */
[----:B---3--:R-:W-:Y:S05]  /*b2c0*/  FMUL.FTZ R15, R19, c[0x0][0x320] ;  /* 0x0000c800130f7a20 */ /* 0x008fea0000410000 */
[----:B------:R-:W3:Y:S10]  /*b2d0*/  MUFU.TANH R16, R16 ;  /* 0x0000001000107308 */ /* 0x000ef40000002400 */
[----:B------:R-:W1:Y:S10]  /*b2e0*/  MUFU.TANH R15, R15 ;  /* 0x0000000f000f7308 */ /* 0x000e740000002400 */
[----:B------:R-:W1:Y:S10]  /*b2f0*/  MUFU.TANH R10, R10 ;  /* 0x0000000a000a7308 */ /* 0x000e740000002400 */
[----:B------:R-:W1:Y:S10]  /*b300*/  MUFU.TANH R9, R9 ;  /* 0x0000000900097308 */ /* 0x000e740000002400 */
[----:B------:R-:W1:Y:S10]  /*b310*/  MUFU.TANH R14, R14 ;  /* 0x0000000e000e7308 */ /* 0x000e740000002400 */
[----:B------:R-:W1:Y:S10]  /*b320*/  MUFU.TANH R12, R12 ;  /* 0x0000000c000c7308 */ /* 0x000e740000002400 */
[----:B------:R-:W1:Y:S10]  /*b330*/  MUFU.TANH R8, R8 ;  /* 0x0000000800087308 */ /* 0x000e740000002400 */
[----:B------:R-:W1:Y:S10]  /*b340*/  MUFU.TANH R5, R5 ;  /* 0x0000000500057308 */ /* 0x000e740000002400 */
[----:B------:R-:W1:Y:S10]  /*b350*/  MUFU.TANH R4, R4 ;  /* 0x0000000400047308 */ /* 0x000e740000002400 */
[----:B------:R1:W1:Y:S01]  /*b360*/  MUFU.TANH R3, R0 ;  /* 0x0000000000037308 */ /* 0x0002620000002400 */
[----:B------:R-:W-:-:S05]  /*b370*/  @!P0 BRA `(.L_x_363) ;  /* 0x0000049000008947 */ /* 0x000fca0003800000 */
[----:B--234-:R-:W2:Y:S01]  /*b380*/  LDL R17, [R1+0x80] ;  /* 0x0000800001117983 */ /* 0x01cea20000100800 */
[----:B------:R-:W-:Y:S02]  /*b390*/  ULDC.64 UR4, c[0x0][0x1e0] ;  /* 0x0000780000047ab9 */ /* 0x000fe40000000a00 */
[----:B------:R-:W-:Y:S01]  /*b3a0*/  UIADD3 UR18, UR8, -0x1, URZ ;  /* 0xffffffff08127890 */ /* 0x000fe2000fffe03f */
[----:B------:R-:W3:Y:S03]  /*b3b0*/  LDL.64 R26, [R1+0x38] ;  /* 0x00003800011a7983 */ /* 0x000ee60000100a00 */
[----:B------:R-:W-:Y:S01]  /*b3c0*/  UIMAD.WIDE.U32 UR20, UR18, UR4, URZ ;  /* 0x00000004121472a5 */ /* 0x000fe2000f8e003f */
[----:B------:R-:W4:Y:S01]  /*b3d0*/  LDL.64 R24, [R1+0x30] ;  /* 0x0000300001187983 */ /* 0x000f220000100a00 */
[----:B------:R-:W-:Y:S03]  /*b3e0*/  USHF.R.S32.HI UR11, URZ, 0x1f, UR18 ;  /* 0x0000001f3f0b7899 */ /* 0x000fe60008011412 */
[----:B------:R-:W5:Y:S01]  /*b3f0*/  LDL R170, [R1+0x4] ;  /* 0x0000040001aa7983 */ /* 0x000f620000100800 */
[----:B------:R-:W-:Y:S03]  /*b400*/  UIMAD UR11, UR11, UR4, URZ ;  /* 0x000000040b0b72a4 */ /* 0x000fe6000f8e023f */
[----:B------:R-:W3:Y:S01]  /*b410*/  LDL R22, [R1+0x60] ;  /* 0x0000600001167983 */ /* 0x000ee20000100800 */
[----:B------:R-:W-:Y:S03]  /*b420*/  UIMAD UR11, UR18, UR5, UR11 ;  /* 0x00000005120b72a4 */ /* 0x000fe6000f8e020b */
[----:B------:R-:W4:Y:S01]  /*b430*/  LDL R21, [R1+0x5c] ;  /* 0x00005c0001157983 */ /* 0x000f220000100800 */
[----:B------:R-:W-:Y:S02]  /*b440*/  UIADD3 UR11, UR21, UR11, URZ ;  /* 0x0000000b150b7290 */ /* 0x000fe4000fffe03f */
[----:B------:R-:W-:Y:S01]  /*b450*/  UIMAD.WIDE.U32 UR20, UR20, 0x30, URZ ;  /* 0x00000030141478a5 */ /* 0x000fe2000f8e003f */
[----:B------:R-:W5:Y:S01]  /*b460*/  LDL R23, [R1+0x28] ;  /* 0x0000280001177983 */ /* 0x000f620000100800 */
[----:B------:R-:W-:Y:S03]  /*b470*/  UIMAD UR4, UR11, 0x30, URZ ;  /* 0x000000300b0478a4 */ /* 0x000fe6000f8e023f */
[----:B------:R-:W5:Y:S01]  /*b480*/  LDL R20, [R1+0x58] ;  /* 0x0000580001147983 */ /* 0x000f620000100800 */
[----:B------:R-:W-:Y:S03]  /*b490*/  UIADD3 UR4, UR21, UR4, URZ ;  /* 0x0000000415047290 */ /* 0x000fe6000fffe03f */
[----:B------:R-:W5:Y:S04]  /*b4a0*/  LDL R19, [R1+0x54] ;  /* 0x0000540001137983 */ /* 0x000f680000100800 */
[----:B------:R-:W5:Y:S01]  /*b4b0*/  LDL R18, [R1+0x50] ;  /* 0x0000500001127983 */ /* 0x000f620000100800 */
[----:B-12---:R-:W-:Y:S03]  /*b4c0*/  IADD3 R0, -R17, 0x30, RZ ;  /* 0x0000003011007810 */ /* 0x006fe60007ffe1ff */
[----:B------:R-:W2:Y:S01]  /*b4d0*/  LDL R17, [R1+0x2c] ;  /* 0x00002c0001117983 */ /* 0x000ea20000100800 */
[C---:B------:R-:W-:Y:S02]  /*b4e0*/  ISETP.GE.AND P1, PT, R0.reuse, 0x1, PT ;  /* 0x000000010000780c */ /* 0x040fe40003f26270 */
[----:B------:R-:W-:Y:S11]  /*b4f0*/  ISETP.GE.AND P0, PT, R0, 0x21, PT ;  /* 0x000000210000780c */ /* 0x000ff60003f06270 */
[----:B---3--:R-:W-:Y:S02]  /*b500*/  @P1 IADD3 R0, P2, R26, UR20, RZ ;  /* 0x000000141a001c10 */ /* 0x008fe4000ff5e0ff */
[----:B------:R-:W-:Y:S02]  /*b510*/  VOTEU.ANY UP0, P0 ;  /* 0x00000000003f7886 */ /* 0x000fe40000000100 */
[----:B----4-:R-:W-:Y:S02]  /*b520*/  @P1 IADD3.X R7, R25, UR4, RZ, P2, !PT ;  /* 0x0000000419071c10 */ /* 0x010fe400097fe4ff */
[C---:B------:R-:W-:Y:S04]  /*b530*/  @P1 LEA R6, P2, R0.reuse, c[0x0][0x1c8], 0x1 ;  /* 0x0000720000061a11 */ /* 0x040fe800078408ff */
[----:B------:R-:W-:Y:S02]  /*b540*/  @P1 LEA.HI.X R7, R0, c[0x0][0x1cc], R7, 0x1, P2 ;  /* 0x0000730000071a11 */ /* 0x000fe400010f0c07 */
[----:B------:R-:W-:Y:S03]  /*b550*/  @P1 IADD3 R0, P2, R22, UR20, RZ ;  /* 0x0000001416001c10 */ /* 0x000fe6000ff5e0ff */
[----:B------:R-:W-:Y:S01]  /*b560*/  @!PT LDS RZ, [RZ] ;  /* 0x00000000fffff984 */ /* 0x000fe20000000800 */
[----:B------:R-:W-:Y:S01]  /*b570*/  @!PT LDS RZ, [RZ] ;  /* 0x00000000fffff984 */ /* 0x000fe20000000800 */
[----:B------:R-:W-:Y:S01]  /*b580*/  @!PT LDS RZ, [RZ] ;  /* 0x00000000fffff984 */ /* 0x000fe20000000800 */
[----:B-----5:R1:W-:Y:S02]  /*b590*/  @P1 LDGSTS.E.BYPASS.LTC128B.128 [R170+0x10100], [R6.64], !P6 ;  /* 0x1010000006aa1fae */ /* 0x0203e4000f101d50 */
[----:B-1----:R-:W-:Y:S02]  /*b5a0*/  @P1 IADD3.X R7, R21, UR4, RZ, P2, !PT ;  /* 0x0000000415071c10 */ /* 0x002fe400097fe4ff */
[C---:B------:R-:W-:Y:S04]  /*b5b0*/  @P1 LEA R6, P2, R0.reuse, c[0x0][0x1c8], 0x1 ;  /* 0x0000720000061a11 */ /* 0x040fe800078408ff */
[----:B------:R-:W-:Y:S02]  /*b5c0*/  @P1 LEA.HI.X R7, R0, c[0x0][0x1cc], R7, 0x1, P2 ;  /* 0x0000730000071a11 */ /* 0x000fe400010f0c07 */
[----:B------:R-:W-:Y:S11]  /*b5d0*/  LOP3.LUT P2, RZ, R23, 0x1, RZ, 0xc0, !PT ;  /* 0x0000000117ff7812 */ /* 0x000ff6000784c0ff */
[----:B------:R-:W-:Y:S02]  /*b5e0*/  @!UPT UIADD3 URZ, URZ, URZ, URZ ;  /* 0x0000003f3f3ff290 */ /* 0x000fe4000fffe03f */
[----:B------:R1:W-:Y:S01]  /*b5f0*/  @P1 LDGSTS.E.BYPASS.LTC128B.128 [R170+0x11900], [R6.64], !P2 ;  /* 0x1190000006aa1fae */ /* 0x0003e2000d101d50 */
[----:B------:R-:W-:Y:S04]  /*b600*/  @P1 IADD3 R0, P2, R20, UR20, RZ ;  /* 0x0000001414001c10 */ /* 0x000fe8000ff5e0ff */
[----:B-1----:R-:W-:Y:S02]  /*b610*/  @P1 IADD3.X R7, R19, UR4, RZ, P2, !PT ;  /* 0x0000000413071c10 */ /* 0x002fe400097fe4ff */
[C---:B------:R-:W-:Y:S04]  /*b620*/  @P1 LEA R6, P2, R0.reuse, c[0x0][0x1c8], 0x1 ;  /* 0x0000720000061a11 */ /* 0x040fe800078408ff */
[----:B------:R-:W-:Y:S02]  /*b630*/  @P1 LEA.HI.X R7, R0, c[0x0][0x1cc], R7, 0x1, P2 ;  /* 0x0000730000071a11 */ /* 0x000fe400010f0c07 */
[----:B------:R-:W-:Y:S01]  /*b640*/  @P1 IADD3 R0, P2, R18, UR20, RZ ;  /* 0x0000001412001c10 */ /* 0x000fe2000ff5e0ff */
[----:B------:R-:W-:Y:S02]  /*b650*/  @UP0 UIADD3 UR20, UP1, UR15, UR20, URZ ;  /* 0x000000140f140290 */ /* 0x000fe4000ff3e03f */
[----:B------:R2:W-:Y:S02]  /*b660*/  @P1 LDGSTS.E.BYPASS.LTC128B.128 [R170+0x13100], [R6.64], !P5 ;  /* 0x1310000006aa1fae */ /* 0x0005e4000e901d50 */
[----:B--2---:R-:W-:Y:S01]  /*b670*/  @P1 IADD3.X R7, R17, UR4, RZ, P2, !PT ;  /* 0x0000000411071c10 */ /* 0x004fe200097fe4ff */
[----:B------:R-:W-:Y:S01]  /*b680*/  @UP0 UIADD3.X UR4, UR6, UR4, URZ, UP1, !UPT ;  /* 0x0000000406040290 */ /* 0x000fe20008ffe43f */
[C---:B------:R-:W-:Y:S04]  /*b690*/  @P1 LEA R6, P2, R0.reuse, c[0x0][0x1c8], 0x1 ;  /* 0x0000720000061a11 */ /* 0x040fe800078408ff */
[----:B------:R-:W-:Y:S02]  /*b6a0*/  @P1 LEA.HI.X R7, R0, c[0x0][0x1cc], R7, 0x1, P2 ;  /* 0x0000730000071a11 */ /* 0x000fe400010f0c07 */
[----:B------:R-:W-:Y:S03]  /*b6b0*/  LOP3.LUT P2, RZ, R23, 0x1, RZ, 0xc0, !PT ;  /* 0x0000000117ff7812 */ /* 0x000fe6000784c0ff */
[----:B------:R1:W-:Y:S01]  /*b6c0*/  @P1 LDGSTS.E.BYPASS.LTC128B.128 [R170+0x14900], [R6.64], !P4 ;  /* 0x1490000006aa1fae */ /* 0x0003e2000e101d50 */
[----:B------:R-:W-:Y:S04]  /*b6d0*/  @P0 IADD3 R0, P1, R26, UR20, RZ ;  /* 0x000000141a000c10 */ /* 0x000fe8000ff3e0ff */
[----:B-1----:R-:W-:Y:S02]  /*b6e0*/  @P0 IADD3.X R7, R25, UR4, RZ, P1, !PT ;  /* 0x0000000419070c10 */ /* 0x002fe40008ffe4ff */
[C---:B------:R-:W-:Y:S04]  /*b6f0*/  @P0 LEA R6, P1, R0.reuse, c[0x0][0x1c8], 0x1 ;  /* 0x0000720000060a11 */ /* 0x040fe800078208ff */
[----:B------:R-:W-:Y:S02]  /*b700*/  @P0 LEA.HI.X R7, R0, c[0x0][0x1cc], R7, 0x1, P1 ;  /* 0x0000730000070a11 */ /* 0x000fe400008f0c07 */
[----:B------:R-:W-:Y:S03]  /*b710*/  @P0 IADD3 R0, P1, R22, UR20, RZ ;  /* 0x0000001416000c10 */ /* 0x000fe6000ff3e0ff */
[----:B------:R1:W-:Y:S02]  /*b720*/  @P0 LDGSTS.E.BYPASS.LTC128B.128 [R170+0x11100], [R6.64], !P6 ;  /* 0x1110000006aa0fae */ /* 0x0003e4000f101d50 */
        /* <DEDUP_REMOVED lines=12> */
[----:B------:R-:W-:Y:S05]  /*b7f0*/  @P0 LEA.HI.X R7, R0, c[0x0][0x1cc], R7, 0x1, P1 ;  /* 0x0000730000070a11 */ /* 0x000fea00008f0c07 */
[----:B------:R1:W-:Y:S04]  /*b800*/  @P0 LDGSTS.E.BYPASS.LTC128B.128 [R170+0x15900], [R6.64], !P4 ;  /* 0x1590000006aa0fae */ /* 0x0003e8000e101d50 */
.L_x_363:
[----:B--234-:R-:W2:Y:S01]  /*b810*/  LDL.LU R17, [R1+0x20] ;  /* 0x0000200001117983 */ /* 0x01cea20000300800 */
[----:B------:R-:W-:Y:S01]  /*b820*/  FMNMX.FTZ R133, R175, R133, !PT ;  /* 0x00000085af857209 */ /* 0x000fe20007810000 */
[----:B------:R-:W-:Y:S02]  /*b830*/  UISETP.GT.AND UP0, UPT, UR8, UR10, UPT ;  /* 0x0000000a0800728c */ /* 0x000fe4000bf04270 */
[----:B------:R-:W0:Y:S01]  /*b840*/  LDGDEPBAR ;  /* 0x00000000000079af */ /* 0x000e220000000000 */
[----:B------:R-:W-:Y:S01]  /*b850*/  FMNMX.FTZ R133, R174, R133, !PT ;  /* 0x00000085ae857209 */ /* 0x000fe20007810000 */
[----:B------:R-:W-:Y:S02]  /*b860*/  UIADD3 UR8, UR8, -0x1, URZ ;  /* 0xffffffff08087890 */ /* 0x000fe4000fffe03f */
[----:B------:R-:W-:Y:S02]  /*b870*/  PLOP3.LUT P0, PT, PT, PT, UP0, 0x80, 0x0 ;  /* 0x000000000000781c */ /* 0x000fe40003f0f008 */
[----:B------:R-:W-:Y:S04]  /*b880*/  FMNMX.FTZ R133, R173, R133, !PT ;  /* 0x00000085ad857209 */ /* 0x000fe80007810000 */
[----:B------:R-:W-:Y:S04]  /*b890*/  FMNMX.FTZ R133, R169, R133, !PT ;  /* 0x00000085a9857209 */ /* 0x000fe80007810000 */
[----:B------:R-:W-:Y:S04]  /*b8a0*/  FMNMX.FTZ R133, R168, R133, !PT ;  /* 0x00000085a8857209 */ /* 0x000fe80007810000 */
[----:B------:R-:W-:Y:S04]  /*b8b0*/  FMNMX.FTZ R133, R134, R133, !PT ;  /* 0x0000008586857209 */ /* 0x000fe80007810000 */
[----:B------:R-:W-:Y:S04]  /*b8c0*/  FMNMX.FTZ R133, R13, R133, !PT ;  /* 0x000000850d857209 */ /* 0x000fe80007810000 */
[----:B-1----:R-:W-:Y:S04]  /*b8d0*/  FMNMX.FTZ R133, R11, R133, !PT ;  /* 0x000000850b857209 */ /* 0x002fe80007810000 */
        /* <DEDUP_REMOVED lines=12> */
[----:B------:R-:W3:Y:S01]  /*b9a0*/  LDL.LU R8, [R1+0x24] ;  /* 0x0000240001087983 */ /* 0x000ee20000300800 */
[--C-:B------:R-:W-:Y:S01]  /*b9b0*/  FFMA.FTZ R175, R175, c[0x0][0x2d0], -R2.reuse ;  /* 0x0000b400afaf7a23 */ /* 0x100fe20000010802 */
[----:B------:R-:W1:Y:S01]  /*b9c0*/  MUFU.EX2 R6, R0 ;  /* 0x0000000000067308 */ /* 0x000e620000000800 */
[--C-:B------:R-:W-:Y:S02]  /*b9d0*/  FFMA.FTZ R174, R174, c[0x0][0x2d0], -R2.reuse ;  /* 0x0000b400aeae7a23 */ /* 0x100fe40000010802 */
[--C-:B------:R-:W-:Y:S02]  /*b9e0*/  FFMA.FTZ R18, R168, c[0x0][0x2d0], -R2.reuse ;  /* 0x0000b400a8127a23 */ /* 0x100fe40000010802 */
[--C-:B------:R-:W-:Y:S02]  /*b9f0*/  FFMA.FTZ R173, R173, c[0x0][0x2d0], -R2.reuse ;  /* 0x0000b400adad7a23 */ /* 0x100fe40000010802 */
[--C-:B------:R-:W-:Y:S02]  /*ba00*/  FFMA.FTZ R169, R169, c[0x0][0x2d0], -R2.reuse ;  /* 0x0000b400a9a97a23 */ /* 0x100fe40000010802 */
[--C-:B------:R-:W-:Y:S01]  /*ba10*/  FFMA.FTZ R19, R134, c[0x0][0x2d0], -R2.reuse ;  /* 0x0000b40086137a23 */ /* 0x100fe20000010802 */
[----:B------:R-:W2:Y:S01]  /*ba20*/  MUFU.EX2 R175, R175 ;  /* 0x000000af00af7308 */ /* 0x000ea20000000800 */
[--C-:B------:R-:W-:Y:S02]  /*ba30*/  FFMA.FTZ R134, R11, c[0x0][0x2d0], -R2.reuse ;  /* 0x0000b4000b867a23 */ /* 0x100fe40000010802 */
[--C-:B------:R-:W-:Y:S02]  /*ba40*/  FFMA.FTZ R22, R13, c[0x0][0x2d0], -R2.reuse ;  /* 0x0000b4000d167a23 */ /* 0x100fe40000010802 */
[--C-:B------:R-:W-:Y:S02]  /*ba50*/  FFMA.FTZ R24, R10, c[0x0][0x2d0], -R2.reuse ;  /* 0x0000b4000a187a23 */ /* 0x100fe40000010802 */
[--C-:B------:R-:W-:Y:S02]  /*ba60*/  FFMA.FTZ R21, R5, c[0x0][0x2d0], -R2.reuse ;  /* 0x0000b40005157a23 */ /* 0x100fe40000010802 */
[----:B------:R-:W-:Y:S01]  /*ba70*/  FFMA.FTZ R7, R9, c[0x0][0x2d0], -R2 ;  /* 0x0000b40009077a23 */ /* 0x000fe20000010802 */
[----:B------:R-:W4:Y:S01]  /*ba80*/  MUFU.EX2 R168, R174 ;  /* 0x000000ae00a87308 */ /* 0x000f220000000800 */
[C---:B-1----:R-:W-:Y:S02]  /*ba90*/  FMUL.FTZ R25, R6.reuse, R137 ;  /* 0x0000008906197220 */ /* 0x042fe40000410000 */
[C---:B------:R-:W-:Y:S02]  /*baa0*/  FMUL.FTZ R9, R6.reuse, R153 ;  /* 0x0000009906097220 */ /* 0x040fe40000410000 */
[C---:B------:R-:W-:Y:S01]  /*bab0*/  FMUL.FTZ R13, R6.reuse, R149 ;  /* 0x00000095060d7220 */ /* 0x040fe20000410000 */
[----:B------:R-:W-:Y:S04]  /*bac0*/  MOV R149, R19 ;  /* 0x0000001300957202 */ /* 0x000fe80000000f00 */
[----:B------:R-:W1:Y:S01]  /*bad0*/  MUFU.EX2 R170, R173 ;  /* 0x000000ad00aa7308 */ /* 0x000e620000000800 */
[C---:B------:R-:W-:Y:S02]  /*bae0*/  FMUL.FTZ R28, R6.reuse, R28 ;  /* 0x0000001c061c7220 */ /* 0x040fe40000410000 */
[C---:B------:R-:W-:Y:S02]  /*baf0*/  FMUL.FTZ R29, R6.reuse, R29 ;  /* 0x0000001d061d7220 */ /* 0x040fe40000410000 */
[C---:B------:R-:W-:Y:S02]  /*bb00*/  FMUL.FTZ R32, R6.reuse, R32 ;  /* 0x0000002006207220 */ /* 0x040fe40000410000 */
[C---:B------:R-:W-:Y:S02]  /*bb10*/  FMUL.FTZ R33, R6.reuse, R33 ;  /* 0x0000002106217220 */ /* 0x040fe40000410000 */
[C---:B------:R-:W-:Y:S01]  /*bb20*/  FMUL.FTZ R36, R6.reuse, R36 ;  /* 0x0000002406247220 */ /* 0x040fe20000410000 */
[----:B------:R-:W5:Y:S01]  /*bb30*/  MUFU.EX2 R169, R169 ;  /* 0x000000a900a97308 */ /* 0x000f620000000800 */
        /* <DEDUP_REMOVED lines=48> */
[C---:B--2---:R-:W-:Y:S02]  /*be40*/  FFMA.FTZ R0, R6.reuse, R17, R175 ;  /* 0x0000001106007223 */ /* 0x044fe400000100af */
[----:B------:R-:W-:Y:S01]  /*be50*/  FMUL.FTZ R17, R6, R145 ;  /* 0x0000009106117220 */ /* 0x000fe20000410000 */
[----:B------:R-:W-:Y:S01]  /*be60*/  MOV R145, R24 ;  /* 0x0000001800917202 */ /* 0x000fe20000000f00 */
[C---:B----4-:R-:W-:Y:S01]  /*be70*/  FADD.FTZ R0, R168.reuse, R0 ;  /* 0x00000000a8007221 */ /* 0x050fe20000010000 */
[----:B------:R-:W-:Y:S01]  /*be80*/  F2FP.PACK_AB R168, R168, R175 ;  /* 0x000000afa8a8723e */ /* 0x000fe200000000ff */
[----:B------:R-:W-:Y:S02]  /*be90*/  FMUL.FTZ R24, R6, R136 ;  /* 0x0000008806187220 */ /* 0x000fe40000410000 */
[----:B-1----:R-:W-:Y:S01]  /*bea0*/  FADD.FTZ R0, R170, R0 ;  /* 0x00000000aa007221 */ /* 0x002fe20000010000 */
[C---:B-----5:R-:W-:Y:S03]  /*beb0*/  F2FP.PACK_AB R170, R169.reuse, R170 ;  /* 0x000000aaa9aa723e */ /* 0x060fe600000000ff */
[----:B------:R-:W-:Y:S01]  /*bec0*/  FADD.FTZ R11, R169, R0 ;  /* 0x00000000a90b7221 */ /* 0x000fe20000010000 */
        /* <DEDUP_REMOVED lines=16> */
[C---:B------:R-:W-:Y:S01]  /*bfd0*/  FADD.FTZ R0, -R2.reuse, R132 ;  /* 0x0000008402007221 */ /* 0x040fe20000010100 */
[----:B------:R-:W-:Y:S01]  /*bfe0*/  MOV R132, R21 ;  /* 0x0000001500847202 */ /* 0x000fe20000000f00 */
[----:B------:R-:W-:Y:S02]  /*bff0*/  FMUL.FTZ R5, R2, c[0x0][0x2d0] ;  /* 0x0000b40002057a20 */ /* 0x000fe40000410000 */
[----:B------:R-:W-:Y:S01]  /*c000*/  FMUL.FTZ R0, R0, c[0x0][0x2d0] ;  /* 0x0000b40000007a20 */ /* 0x000fe20000410000 */
[----:B------:R-:W-:Y:S01]  /*c010*/  MOV R153, R132 ;  /* 0x0000008400997202 */ /* 0x000fe20000000f00 */
[--C-:B------:R-:W-:Y:S01]  /*c020*/  FFMA.FTZ R178, R178, c[0x0][0x2d0], -R5.reuse ;  /* 0x0000b400b2b27a23 */ /* 0x100fe20000010805 */
[----:B------:R-:W-:Y:S01]  /*c030*/  MOV R132, R18 ;  /* 0x0000001200847202 */ /* 0x000fe20000000f00 */
[--C-:B------:R-:W-:Y:S02]  /*c040*/  FFMA.FTZ R27, R14, c[0x0][0x2d0], -R5.reuse ;  /* 0x0000b4000e1b7a23 */ /* 0x100fe40000010805 */
[----:B------:R-:W1:Y:S01]  /*c050*/  MUFU.EX2 R0, R0 ;  /* 0x0000000000007308 */ /* 0x000e620000000800 */
[--C-:B------:R-:W-:Y:S02]  /*c060*/  FFMA.FTZ R26, R12, c[0x0][0x2d0], -R5.reuse ;  /* 0x0000b4000c1a7a23 */ /* 0x100fe40000010805 */
[--C-:B------:R-:W-:Y:S02]  /*c070*/  FFMA.FTZ R174, R16, c[0x0][0x2d0], -R5.reuse ;  /* 0x0000b40010ae7a23 */ /* 0x100fe40000010805 */
[--C-:B------:R-:W-:Y:S02]  /*c080*/  FFMA.FTZ R23, R4, c[0x0][0x2d0], -R5.reuse ;  /* 0x0000b40004177a23 */ /* 0x100fe40000010805 */
[--C-:B------:R-:W-:Y:S02]  /*c090*/  FFMA.FTZ R179, R179, c[0x0][0x2d0], -R5.reuse ;  /* 0x0000b400b3b37a23 */ /* 0x100fe40000010805 */
[--C-:B------:R-:W-:Y:S01]  /*c0a0*/  FFMA.FTZ R177, R177, c[0x0][0x2d0], -R5.reuse ;  /* 0x0000b400b1b17a23 */ /* 0x100fe20000010805 */
[----:B------:R-:W3:Y:S01]  /*c0b0*/  MUFU.EX2 R178, R178 ;  /* 0x000000b200b27308 */ /* 0x000ee20000000800 */
[--C-:B------:R-:W-:Y:S02]  /*c0c0*/  FFMA.FTZ R176, R176, c[0x0][0x2d0], -R5.reuse ;  /* 0x0000b400b0b07a23 */ /* 0x100fe40000010805 */
[--C-:B------:R-:W-:Y:S02]  /*c0d0*/  FFMA.FTZ R173, R172, c[0x0][0x2d0], -R5.reuse ;  /* 0x0000b400acad7a23 */ /* 0x100fe40000010805 */
[--C-:B------:R-:W-:Y:S01]  /*c0e0*/  FFMA.FTZ R172, R171, c[0x0][0x2d0], -R5.reuse ;  /* 0x0000b400abac7a23 */ /* 0x100fe20000010805 */
[----:B------:R-:W-:Y:S01]  /*c0f0*/  MOV R171, R20 ;  /* 0x0000001400ab7202 */ /* 0x000fe20000000f00 */
[--C-:B------:R-:W-:Y:S01]  /*c100*/  FFMA.FTZ R175, R15, c[0x0][0x2d0], -R5.reuse ;  /* 0x0000b4000faf7a23 */ /* 0x100fe20000010805 */
[----:B------:R-:W-:Y:S01]  /*c110*/  MOV R15, R7 ;  /* 0x00000007000f7202 */ /* 0x000fe20000000f00 */
[----:B------:R-:W-:Y:S01]  /*c120*/  FFMA.FTZ R10, R3, c[0x0][0x2d0], -R5 ;  /* 0x0000b400030a7a23 */ /* 0x000fe20000010805 */
[----:B------:R-:W2:Y:S01]  /*c130*/  MUFU.EX2 R169, R179 ;  /* 0x000000b300a97308 */ /* 0x000ea20000000800 */
[C---:B------:R-:W-:Y:S01]  /*c140*/  FMUL.FTZ R5, R6.reuse, R157 ;  /* 0x0000009d06057220 */ /* 0x040fe20000410000 */
[----:B------:R-:W-:Y:S01]  /*c150*/  MOV R157, R26 ;  /* 0x0000001a009d7202 */ /* 0x000fe20000000f00 */
[----:B------:R-:W-:Y:S02]  /*c160*/  FMUL.FTZ R20, R6, R140 ;  /* 0x0000008c06147220 */ /* 0x000fe40000410000 */
[----:B-1----:R-:W-:Y:S02]  /*c170*/  FMUL.FTZ R26, R0, R138 ;  /* 0x0000008a001a7220 */ /* 0x002fe40000410000 */
[C---:B------:R-:W-:Y:S02]  /*c180*/  FMUL.FTZ R21, R6.reuse, R141 ;  /* 0x0000008d06157220 */ /* 0x040fe40000410000 */
[C---:B------:R-:W-:Y:S01]  /*c190*/  FMUL.FTZ R4, R6.reuse, R156 ;  /* 0x0000009c06047220 */ /* 0x040fe20000410000 */
[----:B------:R-:W-:Y:S01]  /*c1a0*/  MOV R156, R23 ;  /* 0x00000017009c7202 */ /* 0x000fe20000000f00 */
[C---:B------:R-:W-:Y:S01]  /*c1b0*/  FMUL.FTZ R12, R6.reuse, R148 ;  /* 0x00000094060c7220 */ /* 0x040fe20000410000 */
[----:B------:R-:W-:Y:S01]  /*c1c0*/  MUFU.EX2 R132, R132 ;  /* 0x0000008400847308 */ /* 0x000fe20000000800 */
[----:B------:R-:W-:Y:S02]  /*c1d0*/  FMUL.FTZ R16, R6, R144 ;  /* 0x0000009006107220 */ /* 0x000fe40000410000 */
[----:B---3--:R-:W-:Y:S02]  /*c1e0*/  FFMA.FTZ R3, R0, R8, R178 ;  /* 0x0000000800037223 */ /* 0x008fe400000100b2 */
[----:B------:R-:W-:Y:S01]  /*c1f0*/  FMUL.FTZ R8, R6, R152 ;  /* 0x0000009806087220 */ /* 0x000fe20000410000 */
[----:B------:R-:W-:Y:S01]  /*c200*/  MOV R152, R27 ;  /* 0x0000001b00987202 */ /* 0x000fe20000000f00 */
[C---:B------:R-:W-:Y:S02]  /*c210*/  FMUL.FTZ R27, R0.reuse, R139 ;  /* 0x0000008b001b7220 */ /* 0x040fe40000410000 */
[----:B------:R-:W1:Y:S01]  /*c220*/  LDSM.16.MT88.4 R136, [R236+0x100] ;  /* 0x00010000ec88783b */ /* 0x000e620000004200 */
[C---:B------:R-:W-:Y:S01]  /*c230*/  FMUL.FTZ R6, R0.reuse, R158 ;  /* 0x0000009e00067220 */ /* 0x040fe20000410000 */
[----:B------:R-:W-:Y:S01]  /*c240*/  MOV R158, R171 ;  /* 0x000000ab009e7202 */ /* 0x000fe20000000f00 */
[C---:B------:R-:W-:Y:S01]  /*c250*/  FMUL.FTZ R14, R0.reuse, R150 ;  /* 0x00000096000e7220 */ /* 0x040fe20000410000 */
[----:B------:R-:W3:Y:S01]  /*c260*/  MUFU.EX2 R171, R177 ;  /* 0x000000b100ab7308 */ /* 0x000ee20000000800 */
[C---:B--2---:R-:W-:Y:S01]  /*c270*/  FADD.FTZ R3, R169.reuse, R3 ;  /* 0x00000003a9037221 */ /* 0x044fe20000010000 */
[----:B------:R-:W-:Y:S01]  /*c280*/  F2FP.PACK_AB R169, R169, R178 ;  /* 0x000000b2a9a9723e */ /* 0x000fe200000000ff */
[C---:B------:R-:W-:Y:S01]  /*c290*/  FMUL.FTZ R7, R0.reuse, R159 ;  /* 0x0000009f00077220 */ /* 0x040fe20000410000 */
[----:B------:R-:W-:Y:S01]  /*c2a0*/  MOV R179, R10 ;  /* 0x0000000a00b37202 */ /* 0x000fe20000000f00 */
[C---:B------:R-:W-:Y:S01]  /*c2b0*/  FMUL.FTZ R10, R0.reuse, R154 ;  /* 0x0000009a000a7220 */ /* 0x040fe20000410000 */
[----:B------:R-:W-:Y:S01]  /*c2c0*/  MOV R154, R11 ;  /* 0x0000000b009a7202 */ /* 0x000fe20000000f00 */
[C---:B------:R-:W-:Y:S01]  /*c2d0*/  FMUL.FTZ R11, R0.reuse, R155 ;  /* 0x0000009b000b7220 */ /* 0x040fe20000410000 */
[----:B------:R-:W-:Y:S01]  /*c2e0*/  MOV R159, R15 ;  /* 0x0000000f009f7202 */ /* 0x000fe20000000f00 */
[C---:B------:R-:W-:Y:S01]  /*c2f0*/  FMUL.FTZ R15, R0.reuse, R151 ;  /* 0x00000097000f7220 */ /* 0x040fe20000410000 */
[----:B------:R-:W2:Y:S01]  /*c300*/  MUFU.EX2 R150, R176 ;  /* 0x000000b000967308 */ /* 0x000ea20000000800 */
[C---:B------:R-:W-:Y:S01]  /*c310*/  FMUL.FTZ R18, R0.reuse, R146 ;  /* 0x0000009200127220 */ /* 0x040fe20000410000 */
[----:B------:R-:W-:Y:S01]  /*c320*/  MOV R178, R22 ;  /* 0x0000001600b27202 */ /* 0x000fe20000000f00 */
[C---:B------:R-:W-:Y:S02]  /*c330*/  FMUL.FTZ R19, R0.reuse, R147 ;  /* 0x0000009300137220 */ /* 0x040fe40000410000 */
[C---:B------:R-:W-:Y:S02]  /*c340*/  FMUL.FTZ R22, R0.reuse, R142 ;  /* 0x0000008e00167220 */ /* 0x040fe40000410000 */
[C---:B------:R-:W-:Y:S02]  /*c350*/  FMUL.FTZ R23, R0.reuse, R143 ;  /* 0x0000008f00177220 */ /* 0x040fe40000410000 */
[C---:B------:R-:W-:Y:S01]  /*c360*/  FMUL.FTZ R30, R0.reuse, R30 ;  /* 0x0000001e001e7220 */ /* 0x040fe20000410000 */
[----:B------:R-:W-:Y:S01]  /*c370*/  LDSM.16.MT88.4 R140, [R236+0x900] ;  /* 0x00090000ec8c783b */ /* 0x000fe20000004200 */
[C---:B------:R-:W-:Y:S01]  /*c380*/  FMUL.FTZ R31, R0.reuse, R31 ;  /* 0x0000001f001f7220 */ /* 0x040fe20000410000 */
[----:B------:R-:W-:Y:S01]  /*c390*/  MUFU.EX2 R144, R178 ;  /* 0x000000b200907308 */ /* 0x000fe20000000800 */
[C---:B------:R-:W-:Y:S02]  /*c3a0*/  FMUL.FTZ R34, R0.reuse, R34 ;  /* 0x0000002200227220 */ /* 0x040fe40000410000 */
[----:B---3--:R-:W-:Y:S02]  /*c3b0*/  FADD.FTZ R148, R171, R3 ;  /* 0x00000003ab947221 */ /* 0x008fe40000010000 */
[C---:B------:R-:W-:Y:S02]  /*c3c0*/  FMUL.FTZ R35, R0.reuse, R35 ;  /* 0x0000002300237220 */ /* 0x040fe40000410000 */
[C---:B------:R-:W-:Y:S02]  /*c3d0*/  FMUL.FTZ R38, R0.reuse, R38 ;  /* 0x0000002600267220 */ /* 0x040fe40000410000 */
[C---:B------:R-:W-:Y:S01]  /*c3e0*/  FMUL.FTZ R39, R0.reuse, R39 ;  /* 0x0000002700277220 */ /* 0x040fe20000410000 */
[----:B------:R-:W3:Y:S01]  /*c3f0*/  MUFU.EX2 R3, R149 ;  /* 0x0000009500037308 */ /* 0x000ee20000000800 */
[----:B------:R-:W-:Y:S01]  /*c400*/  FMUL.FTZ R42, R0, R42 ;  /* 0x0000002a002a7220 */ /* 0x000fe20000410000 */
[----:B--2---:R-:W-:Y:S01]  /*c410*/  F2FP.PACK_AB R171, R150, R171 ;  /* 0x000000ab96ab723e */ /* 0x004fe200000000ff */
[C---:B------:R-:W-:Y:S02]  /*c420*/  FMUL.FTZ R43, R0.reuse, R43 ;  /* 0x0000002b002b7220 */ /* 0x040fe40000410000 */
[C---:B------:R-:W-:Y:S02]  /*c430*/  FMUL.FTZ R46, R0.reuse, R46 ;  /* 0x0000002e002e7220 */ /* 0x040fe40000410000 */
[C---:B------:R-:W-:Y:S02]  /*c440*/  FMUL.FTZ R47, R0.reuse, R47 ;  /* 0x0000002f002f7220 */ /* 0x040fe40000410000 */
[C---:B-1----:R-:W-:Y:S01]  /*c450*/  HMMA.16816.F32 R4, R168.reuse, R136, R4 ;  /* 0x00000088a804723c */ /* 0x042fe20000001804 */
[----:B------:R-:W-:Y:S04]  /*c460*/  MUFU.EX2 R149, R173 ;  /* 0x000000ad00957308 */ /* 0x000fe80000000800 */
[C---:B------:R-:W-:Y:S02]  /*c470*/  FMUL.FTZ R50, R0.reuse, R50 ;  /* 0x0000003200327220 */ /* 0x040fe40000410000 */
[C---:B------:R-:W-:Y:S01]  /*c480*/  FMUL.FTZ R51, R0.reuse, R51 ;  /* 0x0000003300337220 */ /* 0x040fe20000410000 */
[C---:B------:R-:W-:Y:S01]  /*c490*/  HMMA.16816.F32 R8, R168.reuse, R138, R8 ;  /* 0x0000008aa808723c */ /* 0x040fe20000001808 */
[----:B------:R-:W1:Y:S02]  /*c4a0*/  LDSM.16.MT88.4 R136, [R237+0x100] ;  /* 0x00010000ed88783b */ /* 0x000e640000004200 */
[----:B------:R-:W2:Y:S01]  /*c4b0*/  MUFU.EX2 R178, R172 ;  /* 0x000000ac00b27308 */ /* 0x000ea20000000800 */
[C---:B------:R-:W-:Y:S02]  /*c4c0*/  FMUL.FTZ R54, R0.reuse, R54 ;  /* 0x0000003600367220 */ /* 0x040fe40000410000 */
[C---:B------:R-:W-:Y:S02]  /*c4d0*/  FMUL.FTZ R55, R0.reuse, R55 ;  /* 0x0000003700377220 */ /* 0x040fe40000410000 */
[C---:B------:R-:W-:Y:S04]  /*c4e0*/  FMUL.FTZ R58, R0.reuse, R58 ;  /* 0x0000003a003a7220 */ /* 0x040fe80000410000 */
        /* <DEDUP_REMOVED lines=13> */
[----:B------:R-:W4:Y:S01]  /*c5c0*/  MUFU.EX2 R176, R175 ;  /* 0x000000af00b07308 */ /* 0x000f220000000800 */
[C---:B------:R-:W-:Y:S02]  /*c5d0*/  FMUL.FTZ R82, R0.reuse, R82 ;  /* 0x0000005200527220 */ /* 0x040fe40000410000 */
[C---:B------:R-:W-:Y:S02]  /*c5e0*/  FMUL.FTZ R83, R0.reuse, R83 ;  /* 0x0000005300537220 */ /* 0x040fe40000410000 */
[C---:B------:R-:W-:Y:S02]  /*c5f0*/  FMUL.FTZ R86, R0.reuse, R86 ;  /* 0x0000005600567220 */ /* 0x040fe40000410000 */
[C---:B------:R-:W-:Y:S01]  /*c600*/  FMUL.FTZ R87, R0.reuse, R87 ;  /* 0x0000005700577220 */ /* 0x040fe20000410000 */
[C---:B-1----:R-:W-:Y:S02]  /*c610*/  HMMA.16816.F32 R12, R168.reuse, R136, R12 ;  /* 0x00000088a80c723c */ /* 0x042fe4000000180c */
[----:B------:R-:W1:Y:S01]  /*c620*/  MUFU.EX2 R175, R157 ;  /* 0x0000009d00af7308 */ /* 0x000e620000000800 */
[C---:B------:R-:W-:Y:S02]  /*c630*/  FMUL.FTZ R90, R0.reuse, R90 ;  /* 0x0000005a005a7220 */ /* 0x040fe40000410000 */
[C---:B------:R-:W-:Y:S02]  /*c640*/  FMUL.FTZ R91, R0.reuse, R91 ;  /* 0x0000005b005b7220 */ /* 0x040fe40000410000 */
[C---:B------:R-:W-:Y:S01]  /*c650*/  FMUL.FTZ R94, R0.reuse, R94 ;  /* 0x0000005e005e7220 */ /* 0x040fe20000410000 */
[C---:B------:R-:W-:Y:S01]  /*c660*/  HMMA.16816.F32 R16, R168.reuse, R138, R16 ;  /* 0x0000008aa810723c */ /* 0x040fe20000001810 */
[----:B------:R-:W5:Y:S03]  /*c670*/  LDSM.16.MT88.4 R136, [R240+0x100] ;  /* 0x00010000f088783b */ /* 0x000f660000004200 */
[C---:B------:R-:W-:Y:S01]  /*c680*/  FMUL.FTZ R95, R0.reuse, R95 ;  /* 0x0000005f005f7220 */ /* 0x040fe20000410000 */
[----:B------:R-:W-:Y:S01]  /*c690*/  MUFU.EX2 R172, R156 ;  /* 0x0000009c00ac7308 */ /* 0x000fe20000000800 */
[C---:B------:R-:W-:Y:S02]  /*c6a0*/  FMUL.FTZ R98, R0.reuse, R98 ;  /* 0x0000006200627220 */ /* 0x040fe40000410000 */
[C---:B------:R-:W-:Y:S04]  /*c6b0*/  FMUL.FTZ R99, R0.reuse, R99 ;  /* 0x0000006300637220 */ /* 0x040fe80000410000 */
[C---:B------:R-:W-:Y:S02]  /*c6c0*/  FMUL.FTZ R102, R0.reuse, R102 ;  /* 0x0000006600667220 */ /* 0x040fe40000410000 */
[C---:B------:R-:W-:Y:S01]  /*c6d0*/  FMUL.FTZ R103, R0.reuse, R103 ;  /* 0x0000006700677220 */ /* 0x040fe20000410000 */
[----:B------:R-:W1:Y:S01]  /*c6e0*/  MUFU.EX2 R173, R179 ;  /* 0x000000b300ad7308 */ /* 0x000e620000000800 */
        /* <DEDUP_REMOVED lines=12> */
[C---:B------:R-:W-:Y:S01]  /*c7b0*/  FMUL.FTZ R130, R0.reuse, R130 ;  /* 0x0000008200827220 */ /* 0x040fe20000410000 */
[C---:B-----5:R-:W-:Y:S03]  /*c7c0*/  HMMA.16816.F32 R20, R168.reuse, R136, R20 ;  /* 0x00000088a814723c */ /* 0x060fe60000001814 */
[----:B------:R-:W-:Y:S02]  /*c7d0*/  FMUL.FTZ R131, R0, R131 ;  /* 0x0000008300837220 */ /* 0x000fe40000410000 */
[----:B------:R-:W-:Y:S01]  /*c7e0*/  FADD.FTZ R0, R132, R154 ;  /* 0x0000009a84007221 */ /* 0x000fe20000010000 */
[----:B------:R-:W-:Y:S02]  /*c7f0*/  MOV R154, R145 ;  /* 0x00000091009a7202 */ /* 0x000fe40000000f00 */
[C---:B------:R-:W-:Y:S01]  /*c800*/  HMMA.16816.F32 R24, R168.reuse, R138, R24 ;  /* 0x0000008aa818723c */ /* 0x040fe20000001818 */
[----:B------:R-:W5:Y:S03]  /*c810*/  LDSM.16.MT88.4 R136, [R239+0x100] ;  /* 0x00010000ef88783b */ /* 0x000f660000004200 */
[C---:B---3--:R-:W-:Y:S04]  /*c820*/  FADD.FTZ R0, R3.reuse, R0 ;  /* 0x0000000003007221 */ /* 0x048fe80000010000 */
[----:B------:R-:W-:Y:S04]  /*c830*/  FADD.FTZ R0, R144, R0 ;  /* 0x0000000090007221 */ /* 0x000fe80000010000 */
[----:B------:R-:W-:Y:S01]  /*c840*/  FADD.FTZ R0, R134, R0 ;  /* 0x0000000086007221 */ /* 0x000fe20000010000 */
[C---:B-----5:R-:W-:Y:S08]  /*c850*/  HMMA.16816.F32 R28, R168.reuse, R136, R28 ;  /* 0x00000088a81c723c */ /* 0x060ff0000000181c */
[C---:B------:R-:W-:Y:S01]  /*c860*/  HMMA.16816.F32 R32, R168.reuse, R138, R32 ;  /* 0x0000008aa820723c */ /* 0x040fe20000001820 */
[----:B------:R-:W3:Y:S07]  /*c870*/  LDSM.16.MT88.4 R136, [R236+0x1900] ;  /* 0x00190000ec88783b */ /* 0x000eee0000004200 */
[C---:B---3--:R-:W-:Y:S08]  /*c880*/  HMMA.16816.F32 R36, R168.reuse, R136, R36 ;  /* 0x00000088a824723c */ /* 0x048ff00000001824 */
        /* <DEDUP_REMOVED lines=32> */
[C---:B---3--:R-:W-:Y:S07]  /*ca90*/  HMMA.16816.F32 R124, R168.reuse, R136, R124 ;  /* 0x00000088a87c723c */ /* 0x048fee000000187c */
[----:B------:R-:W-:Y:S01]  /*caa0*/  F2FP.PACK_AB R136, R3, R132 ;  /* 0x000000840388723e */ /* 0x000fe200000000ff */
[----:B------:R-:W-:Y:S01]  /*cab0*/  HMMA.16816.F32 R128, R168, R138, R128 ;  /* 0x0000008aa880723c */ /* 0x000fe20000001880 */
[----:B------:R-:W3:Y:S03]  /*cac0*/  MUFU.EX2 R132, R154 ;  /* 0x0000009a00847308 */ /* 0x000ee60000000800 */
[----:B--2---:R-:W-:Y:S01]  /*cad0*/  F2FP.PACK_AB R137, R178, R149 ;  /* 0x00000095b289723e */ /* 0x004fe200000000ff */
[----:B------:R-:W-:Y:S02]  /*cae0*/  FADD.FTZ R3, R150, R148 ;  /* 0x0000009496037221 */ /* 0x000fe40000010000 */
[----:B------:R-:W-:Y:S02]  /*caf0*/  F2FP.PACK_AB R138, R134, R144 ;  /* 0x00000090868a723e */ /* 0x000fe400000000ff */
[----:B------:R-:W2:Y:S02]  /*cb00*/  LDSM.16.MT88.4 R144, [R237+0x900] ;  /* 0x00090000ed90783b */ /* 0x000ea40000004200 */
[----:B------:R5:W-:Y:S01]  /*cb10*/  MUFU.EX2 R170, R153 ;  /* 0x0000009900aa7308 */ /* 0x000be20000000800 */
[----:B----4-:R-:W-:Y:S02]  /*cb20*/  F2FP.PACK_AB R139, R176, R177 ;  /* 0x000000b1b08b723e */ /* 0x010fe400000000ff */
[----:B-1----:R-:W-:Y:S02]  /*cb30*/  F2FP.PACK_AB R169, R175, R174 ;  /* 0x000000aeafa9723e */ /* 0x002fe400000000ff */
[----:B------:R-:W-:Y:S03]  /*cb40*/  F2FP.PACK_AB R171, R173, R172 ;  /* 0x000000acadab723e */ /* 0x000fe600000000ff */
[C---:B------:R-:W-:Y:S02]  /*cb50*/  HMMA.16816.F32 R4, R136.reuse, R140, R4 ;  /* 0x0000008c8804723c */ /* 0x040fe40000001804 */
[----:B------:R-:W1:Y:S03]  /*cb60*/  MUFU.EX2 R168, R159 ;  /* 0x0000009f00a87308 */ /* 0x000e660000000800 */
[----:B---3--:R-:W-:Y:S03]  /*cb70*/  FADD.FTZ R0, R132, R0 ;  /* 0x0000000084007221 */ /* 0x008fe60000010000 */
[C---:B------:R-:W-:Y:S01]  /*cb80*/  HMMA.16816.F32 R8, R136.reuse, R142, R8 ;  /* 0x0000008e8808723c */ /* 0x040fe20000001808 */
[----:B------:R-:W3:Y:S03]  /*cb90*/  LDSM.16.MT88.4 R140, [R240+0x900] ;  /* 0x00090000f08c783b */ /* 0x000ee60000004200 */
[----:B------:R-:W4:Y:S05]  /*cba0*/  MUFU.EX2 R134, R158 ;  /* 0x0000009e00867308 */ /* 0x000f2a0000000800 */
[----:B-----5:R-:W-:Y:S03]  /*cbb0*/  LDSM.16.MT88.4 R152, [R236+0x1100] ;  /* 0x00110000ec98783b */ /* 0x020fe60000004200 */
[C---:B-1----:R-:W-:Y:S01]  /*cbc0*/  FADD.FTZ R0, R168.reuse, R0 ;  /* 0x00000000a8007221 */ /* 0x042fe20000010000 */
[----:B------:R-:W-:Y:S01]  /*cbd0*/  F2FP.PACK_AB R168, R168, R132 ;  /* 0x00000084a8a8723e */ /* 0x000fe200000000ff */
[C---:B--2---:R-:W-:Y:S03]  /*cbe0*/  HMMA.16816.F32 R12, R136.reuse, R144, R12 ;  /* 0x00000090880c723c */ /* 0x044fe6000000180c */
[----:B----4-:R-:W-:Y:S05]  /*cbf0*/  FADD.FTZ R0, R134, R0 ;  /* 0x0000000086007221 */ /* 0x010fea0000010000 */
[C---:B------:R-:W-:Y:S01]  /*cc00*/  HMMA.16816.F32 R16, R136.reuse, R146, R16 ;  /* 0x000000928810723c */ /* 0x040fe20000001810 */
[----:B------:R-:W1:Y:S03]  /*cc10*/  LDSM.16.MT88.4 R144, [R239+0x900] ;  /* 0x00090000ef90783b */ /* 0x000e660000004200 */
[C---:B------:R-:W-:Y:S01]  /*cc20*/  FADD.FTZ R132, R170.reuse, R0 ;  /* 0x00000000aa847221 */ /* 0x040fe20000010000 */
[----:B------:R-:W-:Y:S01]  /*cc30*/  F2FP.PACK_AB R170, R170, R134 ;  /* 0x00000086aaaa723e */ /* 0x000fe200000000ff */
[----:B------:R-:W-:Y:S03]  /*cc40*/  FADD.FTZ R0, R149, R3 ;  /* 0x0000000395007221 */ /* 0x000fe60000010000 */
[----:B------:R2:W-:Y:S01]  /*cc50*/  STL [R1+0x20], R132 ;  /* 0x0000208401007387 */ /* 0x0005e20000100800 */
[C---:B---3--:R-:W-:Y:S03]  /*cc60*/  HMMA.16816.F32 R20, R136.reuse, R140, R20 ;  /* 0x0000008c8814723c */ /* 0x048fe60000001814 */
[----:B------:R-:W-:Y:S04]  /*cc70*/  FADD.FTZ R0, R178, R0 ;  /* 0x00000000b2007221 */ /* 0x000fe80000010000 */
[----:B------:R-:W-:Y:S01]  /*cc80*/  FADD.FTZ R0, R177, R0 ;  /* 0x00000000b1007221 */ /* 0x000fe20000010000 */
[C---:B------:R-:W-:Y:S01]  /*cc90*/  HMMA.16816.F32 R24, R136.reuse, R142, R24 ;  /* 0x0000008e8818723c */ /* 0x040fe20000001818 */
[----:B------:R-:W3:Y:S03]  /*cca0*/  LDSM.16.MT88.4 R140, [R236+0x2100] ;  /* 0x00210000ec8c783b */ /* 0x000ee60000004200 */
[----:B------:R-:W-:Y:S04]  /*ccb0*/  FADD.FTZ R0, R176, R0 ;  /* 0x00000000b0007221 */ /* 0x000fe80000010000 */
[----:B------:R-:W-:Y:S04]  /*ccc0*/  FADD.FTZ R0, R174, R0 ;  /* 0x00000000ae007221 */ /* 0x000fe80000010000 */
[----:B------:R-:W-:Y:S01]  /*ccd0*/  FADD.FTZ R0, R175, R0 ;  /* 0x00000000af007221 */ /* 0x000fe20000010000 */
[----:B--2---:R-:W-:Y:S03]  /*cce0*/  MOV R132, R2 ;  /* 0x0000000200847202 */ /* 0x004fe60000000f00 */
[----:B------:R-:W-:Y:S04]  /*ccf0*/  FADD.FTZ R0, R172, R0 ;  /* 0x00000000ac007221 */ /* 0x000fe80000010000 */
[----:B------:R-:W-:Y:S01]  /*cd00*/  FADD.FTZ R0, R173, R0 ;  /* 0x00000000ad007221 */ /* 0x000fe20000010000 */
[C---:B-1----:R-:W-:Y:S04]  /*cd10*/  HMMA.16816.F32 R28, R136.reuse, R144, R28 ;  /* 0x00000090881c723c */ /* 0x042fe8000000181c */
[----:B------:R-:W-:Y:S04]  /*cd20*/  STL [R1+0x24], R0 ;  /* 0x0000240001007387 */ /* 0x000fe80000100800 */
[C---:B------:R-:W-:Y:S01]  /*cd30*/  HMMA.16816.F32 R32, R136.reuse, R146, R32 ;  /* 0x000000928820723c */ /* 0x040fe20000001820 */
[----:B------:R-:W1:Y:S07]  /*cd40*/  LDSM.16.MT88.4 R144, [R237+0x2100] ;  /* 0x00210000ed90783b */ /* 0x000e6e0000004200 */
[C---:B---3--:R-:W-:Y:S08]  /*cd50*/  HMMA.16816.F32 R36, R136.reuse, R140, R36 ;  /* 0x0000008c8824723c */ /* 0x048ff00000001824 */
        /* <DEDUP_REMOVED lines=30> */
[C---:B------:R-:W-:Y:S08]  /*cf40*/  HMMA.16816.F32 R120, R136.reuse, R142, R120 ;  /* 0x0000008e8878723c */ /* 0x040ff00000001878 */
[C---:B-1----:R-:W-:Y:S08]  /*cf50*/  HMMA.16816.F32 R124, R136.reuse, R144, R124 ;  /* 0x00000090887c723c */ /* 0x042ff0000000187c */
        /* <DEDUP_REMOVED lines=49> */
.L_x_361:
[----:B------:R-:W-:-:S06]  /*d270*/  UISETP.GE.AND UP0, UPT, UR8, UR9, UPT ;  /* 0x000000090800728c */ /* 0x000fcc000bf06270 */
[----:B------:R-:W-:-:S13]  /*d280*/  PLOP3.LUT P0, PT, PT, PT, UP0, 0x40, 0x0 ;  /* 0x000000000000781c */ /* 0x000fda0003f0e808 */
[----:B------:R-:W-:Y:S05]  /*d290*/  @P0 BRA `(.L_x_365) ;  /* 0x00003f6000000947 */ /* 0x000fea0003800000 */
[----:B------:R-:W2:Y:S01]  /*d2a0*/  LDL.64 R8, [R1+0x48] ;  /* 0x0000480001087983 */ /* 0x000ea20000100a00 */
[----:B------:R-:W-:-:S03]  /*d2b0*/  ULDC.64 UR4, c[0x0][0x208] ;  /* 0x0000820000047ab9 */ /* 0x000fc60000000a00 */
[----:B------:R-:W3:Y:S04]  /*d2c0*/  LDL.64 R2, [R1+0x40] ;  /* 0x0000400001027983 */ /* 0x000ee80000100a00 */
[----:B------:R-:W4:Y:S04]  /*d2d0*/  LDL.64 R6, [R1+0x38] ;  /* 0x0000380001067983 */ /* 0x000f280000100a00 */
[----:B-1----:R-:W4:Y:S01]  /*d2e0*/  LDL.64 R4, [R1+0x30] ;  /* 0x0000300001047983 */ /* 0x002f220000100a00 */
[----:B------:R-:W-:Y:S01]  /*d2f0*/  UIMAD.WIDE.U32 UR18, UR4, 0x30, URZ ;  /* 0x00000030041278a5 */ /* 0x000fe2000f8e003f */
[----:B------:R-:W-:Y:S01]  /*d300*/  IMAD.MOV.U32 R134, RZ, RZ, R132 ;  /* 0x000000ffff867224 */ /* 0x000fe200078e0084 */
[----:B------:R-:W-:-:S04]  /*d310*/  UIMAD UR5, UR5, 0x30, URZ ;  /* 0x00000030050578a4 */ /* 0x000fc8000f8e023f */
[----:B------:R-:W-:Y:S01]  /*d320*/  UIADD3 UR10, UR19, UR5, URZ ;  /* 0x00000005130a7290 */ /* 0x000fe2000fffe03f */
[C---:B--2---:R-:W-:Y:S02]  /*d330*/  IADD3 R10, P0, R8.reuse, 0x40, RZ ;  /* 0x00000040080a7810 */ /* 0x044fe40007f1e0ff */
[C---:B------:R-:W-:Y:S01]  /*d340*/  IADD3 R0, P1, R8.reuse, 0x80, RZ ;  /* 0x0000008008007810 */ /* 0x040fe20007f3e0ff */
[----:B---3--:R-:W1:Y:S04]  /*d350*/  S2R R2, SR_TID.X ;  /* 0x0000000000027919 */ /* 0x008e680000002100 */
[--C-:B------:R-:W-:Y:S01]  /*d360*/  IMAD.X R9, RZ, RZ, R3.reuse, P1 ;  /* 0x000000ffff097224 */ /* 0x100fe200008e0603 */
[----:B------:R2:W-:Y:S04]  /*d370*/  STL [R1+0x6c], R10 ;  /* 0x00006c0a01007387 */ /* 0x0005e80000100800 */
[----:B------:R3:W-:Y:S01]  /*d380*/  STL [R1+0x64], R0 ;  /* 0x0000640001007387 */ /* 0x0007e20000100800 */
[----:B--2---:R-:W-:Y:S01]  /*d390*/  IMAD.X R10, RZ, RZ, R3, P0 ;  /* 0x000000ffff0a7224 */ /* 0x004fe200000e0603 */
[----:B---3--:R-:W-:-:S04]  /*d3a0*/  IADD3 R0, P0, R8, 0xc0, RZ ;  /* 0x000000c008007810 */ /* 0x008fc80007f1e0ff */
[----:B------:R-:W-:Y:S01]  /*d3b0*/  STL [R1+0x68], R10 ;  /* 0x0000680a01007387 */ /* 0x000fe20000100800 */
[----:B----4-:R-:W-:-:S03]  /*d3c0*/  IADD3 R8, P2, R6, 0x40, RZ ;  /* 0x0000004006087810 */ /* 0x010fc60007f5e0ff */
[----:B------:R2:W-:Y:S04]  /*d3d0*/  STL [R1+0x5c], R0 ;  /* 0x00005c0001007387 */ /* 0x0005e80000100800 */
[----:B------:R-:W-:Y:S04]  /*d3e0*/  STL [R1+0x60], R9 ;  /* 0x0000600901007387 */ /* 0x000fe80000100800 */
[----:B------:R-:W-:Y:S01]  /*d3f0*/  STL [R1+0x54], R8 ;  /* 0x0000540801007387 */ /* 0x000fe20000100800 */
[----:B--2---:R-:W-:Y:S01]  /*d400*/  IMAD.X R0, RZ, RZ, R3, P0 ;  /* 0x000000ffff007224 */ /* 0x004fe200000e0603 */
[----:B------:R-:W-:-:S04]  /*d410*/  IADD3 R3, P1, R6, 0x80, RZ ;  /* 0x0000008006037810 */ /* 0x000fc80007f3e0ff */
[----:B------:R2:W-:Y:S04]  /*d420*/  STL [R1+0x58], R0 ;  /* 0x0000580001007387 */ /* 0x0005e80000100800 */
[----:B------:R3:W-:Y:S04]  /*d430*/  STL [R1+0x2c], R3 ;  /* 0x00002c0301007387 */ /* 0x0007e80000100800 */
[----:B--2---:R-:W2:Y:S01]  /*d440*/  S2R R0, SR_TID.X ;  /* 0x0000000000007919 */ /* 0x004ea20000002100 */
[----:B---3--:R-:W-:-:S05]  /*d450*/  IMAD.X R3, RZ, RZ, R5, P2 ;  /* 0x000000ffff037224 */ /* 0x008fca00010e0605 */
[----:B------:R3:W-:Y:S01]  /*d460*/  STL [R1+0x50], R3 ;  /* 0x0000500301007387 */ /* 0x0007e20000100800 */
[----:B--2---:R-:W-:-:S04]  /*d470*/  SHF.R.S32.HI R0, RZ, 0x1f, R0 ;  /* 0x0000001fff007819 */ /* 0x004fc80000011400 */
[----:B-1----:R-:W-:Y:S02]  /*d480*/  LEA.HI R0, R0, R2, RZ, 0x3 ;  /* 0x0000000200007211 */ /* 0x002fe400078f18ff */
[----:B------:R-:W-:Y:S02]  /*d490*/  IADD3 R2, P0, R6, 0xc0, RZ ;  /* 0x000000c006027810 */ /* 0x000fe40007f1e0ff */
[----:B------:R-:W-:Y:S01]  /*d4a0*/  SHF.R.S32.HI R0, RZ, 0x3, R0 ;  /* 0x00000003ff007819 */ /* 0x000fe20000011400 */
[----:B---3--:R-:W-:Y:S02]  /*d4b0*/  IMAD.X R3, RZ, RZ, R5, P1 ;  /* 0x000000ffff037224 */ /* 0x008fe400008e0605 */
[----:B------:R1:W-:Y:S01]  /*d4c0*/  STL [R1+0x18], R2 ;  /* 0x0000180201007387 */ /* 0x0003e20000100800 */
[----:B------:R-:W-:-:S05]  /*d4d0*/  IADD3 R0, -R0, 0x30, RZ ;  /* 0x0000003000007810 */ /* 0x000fca0007ffe1ff */
[----:B------:R2:W-:Y:S01]  /*d4e0*/  STL [R1+0xc], R0 ;  /* 0x00000c0001007387 */ /* 0x0005e20000100800 */
[----:B-1----:R-:W-:Y:S02]  /*d4f0*/  IMAD.MOV.U32 R2, RZ, RZ, R133 ;  /* 0x000000ffff027224 */ /* 0x002fe400078e0085 */
[----:B--2---:R-:W-:-:S05]  /*d500*/  IMAD.X R0, RZ, RZ, R5, P0 ;  /* 0x000000ffff007224 */ /* 0x004fca00000e0605 */
[----:B------:R1:W-:Y:S04]  /*d510*/  STL [R1+0x14], R0 ;  /* 0x0000140001007387 */ /* 0x0003e80000100800 */
[----:B------:R1:W-:Y:S02]  /*d520*/  STL [R1+0x1c], R3 ;  /* 0x00001c0301007387 */ /* 0x0003e40000100800 */
.L_x_375:
[----:B------:R-:W2:Y:S01]  /*d530*/  LDL.64 R132, [R1+0x48] ;  /* 0x0000480001847983 */ /* 0x000ea20000100a00 */
[----:B------:R-:W-:Y:S01]  /*d540*/  USHF.R.S32.HI UR5, URZ, 0x1f, UR8 ;  /* 0x0000001f3f057899 */ /* 0x000fe20008011408 */
[----:B------:R-:W-:Y:S01]  /*d550*/  IMAD.MOV.U32 R24, RZ, RZ, c[0x0][0x208] ;  /* 0x00008200ff187624 */ /* 0x000fe200078e00ff */
[----:B------:R-:W-:Y:S01]  /*d560*/  UIMAD UR4, UR10, UR8, URZ ;  /* 0x000000080a0472a4 */ /* 0x000fe2000f8e023f */
[----:B------:R-:W-:Y:S01]  /*d570*/  IMAD.MOV.U32 R27, RZ, RZ, c[0x0][0x20c] ;  /* 0x00008300ff1b7624 */ /* 0x000fe200078e00ff */
[----:B------:R-:W-:Y:S01]  /*d580*/  UIMAD.WIDE.U32 UR20, UR18, UR8, URZ ;  /* 0x00000008121472a5 */ /* 0x000fe2000f8e003f */
[----:B------:R-:W3:Y:S01]  /*d590*/  LDL.64 R18, [R1+0x40] ;  /* 0x0000400001127983 */ /* 0x000ee20000100a00 */
[----:B------:R-:W-:Y:S01]  /*d5a0*/  UIMAD UR4, UR5, UR18, UR4 ;  /* 0x00000012050472a4 */ /* 0x000fe2000f8e0204 */
[----:B------:R-:W-:Y:S04]  /*d5b0*/  DEPBAR.LE SB0, 0x0 ;  /* 0x000080000000791a */ /* 0x000fe80000000000 */
[----:B------:R-:W4:Y:S01]  /*d5c0*/  LDL R22, [R1+0x6c] ;  /* 0x00006c0001167983 */ /* 0x000f220000100800 */
[----:B------:R-:W-:Y:S02]  /*d5d0*/  UIADD3 UR4, UR21, UR4, URZ ;  /* 0x0000000415047290 */ /* 0x000fe4000fffe03f */
[----:B------:R-:W-:Y:S03]  /*d5e0*/  UISETP.GT.AND UP0, UPT, UR8, UR9, UPT ;  /* 0x000000090800728c */ /* 0x000fe6000bf04270 */
[----:B------:R-:W4:Y:S06]  /*d5f0*/  LDL R17, [R1+0x68] ;  /* 0x0000680001117983 */ /* 0x000f2c0000100800 */
[----:B------:R-:W4:Y:S06]  /*d600*/  LDL R26, [R1+0x64] ;  /* 0x00006400011a7983 */ /* 0x000f2c0000100800 */
[----:B------:R-:W4:Y:S06]  /*d610*/  LDL R25, [R1+0x5c] ;  /* 0x00005c0001197983 */ /* 0x000f2c0000100800 */
[----:B------:R-:W4:Y:S06]  /*d620*/  LDL R174, [R1+0x60] ;  /* 0x0000600001ae7983 */ /* 0x000f2c0000100800 */
[----:B------:R-:W4:Y:S06]  /*d630*/  LDL R173, [R1+0x58] ;  /* 0x0000580001ad7983 */ /* 0x000f2c0000100800 */
[----:B------:R-:W4:Y:S06]  /*d640*/  LDL R23, [R1+0x28] ;  /* 0x0000280001177983 */ /* 0x000f2c0000100800 */
[----:B-1----:R1:W-:Y:S06]  /*d650*/  STL.64 [R1+0x90], R30 ;  /* 0x0000901e01007387 */ /* 0x0023ec0000100a00 */
[----:B------:R1:W-:Y:S06]  /*d660*/  STL.64 [R1+0x88], R28 ;  /* 0x0000881c01007387 */ /* 0x0003ec0000100a00 */
[----:B------:R-:W4:Y:S06]  /*d670*/  LDL R172, [R1] ;  /* 0x0000000001ac7983 */ /* 0x000f2c0000100800 */
[----:B------:R-:W-:Y:S06]  /*d680*/  BAR.SYNC.DEFER_BLOCKING 0x0 ;  /* 0x0000000000007b1d */ /* 0x000fec0000010000 */
[----:B-----5:R-:W1:Y:S06]  /*d690*/  LDSM.16.M88.4 R8, [R135+0x10100] ;  /* 0x010100008708783b */ /* 0x020e6c0000000200 */
[----:B------:R-:W-:Y:S06]  /*d6a0*/  LDSM.16.M88.4 R168, [R242] ;  /* 0x00000000f2a8783b */ /* 0x000fec0000000200 */
[----:B------:R-:W-:Y:S01]  /*d6b0*/  LDSM.16.M88.4 R176, [R252] ;  /* 0x00000000fcb0783b */ /* 0x000fe20000000200 */
[----:B-12---:R-:W-:Y:S04]  /*d6c0*/  IADD3 R0, P1, R132, UR20, RZ ;  /* 0x0000001484007c10 */ /* 0x006fe8000ff3e0ff */
[----:B---3--:R-:W-:Y:S02]  /*d6d0*/  IADD3.X R4, R19, UR4, RZ, P1, !PT ;  /* 0x0000000413047c10 */ /* 0x008fe40008ffe4ff */
[----:B------:R-:W-:Y:S02]  /*d6e0*/  LEA R14, P1, R0, c[0x0][0x1f8], 0x1 ;  /* 0x00007e00000e7a11 */ /* 0x000fe400078208ff */
[----:B----4-:R-:W-:Y:S02]  /*d6f0*/  IADD3 R3, P0, R22, UR20, RZ ;  /* 0x0000001416037c10 */ /* 0x010fe4000ff1e0ff */
[----:B------:R-:W-:Y:S02]  /*d700*/  LEA.HI.X R15, R0, c[0x0][0x1fc], R4, 0x1, P1 ;  /* 0x00007f00000f7a11 */ /* 0x000fe400008f0c04 */
[----:B------:R-:W-:Y:S02]  /*d710*/  IADD3.X R5, R17, UR4, RZ, P0, !PT ;  /* 0x0000000411057c10 */ /* 0x000fe400087fe4ff */
[C---:B------:R-:W-:Y:S02]  /*d720*/  LEA R12, P0, R3.reuse, c[0x0][0x1f8], 0x1 ;  /* 0x00007e00030c7a11 */ /* 0x040fe400078008ff */
[----:B------:R-:W-:Y:S02]  /*d730*/  IADD3 R0, P1, R26, UR20, RZ ;  /* 0x000000141a007c10 */ /* 0x000fe4000ff3e0ff */
[----:B------:R-:W-:Y:S02]  /*d740*/  LEA.HI.X R13, R3, c[0x0][0x1fc], R5, 0x1, P0 ;  /* 0x00007f00030d7a11 */ /* 0x000fe400000f0c05 */
[----:B------:R-:W-:Y:S02]  /*d750*/  LEA R6, P0, R0, c[0x0][0x1f8], 0x1 ;  /* 0x00007e0000067a11 */ /* 0x000fe400078008ff */
[----:B------:R-:W-:Y:S02]  /*d760*/  IADD3.X R3, R174, UR4, RZ, P1, !PT ;  /* 0x00000004ae037c10 */ /* 0x000fe40008ffe4ff */
[----:B------:R-:W-:Y:S02]  /*d770*/  IADD3 R4, P1, R25, UR20, RZ ;  /* 0x0000001419047c10 */ /* 0x000fe4000ff3e0ff */
[----:B------:R-:W-:Y:S02]  /*d780*/  LEA.HI.X R7, R0, c[0x0][0x1fc], R3, 0x1, P0 ;  /* 0x00007f0000077a11 */ /* 0x000fe400000f0c03 */
[----:B------:R-:W-:Y:S02]  /*d790*/  IADD3.X R16, R173, UR4, RZ, P1, !PT ;  /* 0x00000004ad107c10 */ /* 0x000fe40008ffe4ff */
[----:B------:R-:W-:Y:S02]  /*d7a0*/  LEA R20, P2, R4, c[0x0][0x1f8], 0x1 ;  /* 0x00007e0004147a11 */ /* 0x000fe400078408ff */
[----:B------:R-:W-:Y:S02]  /*d7b0*/  @!P3 LEA R0, P0, R24, UR20, 0x5 ;  /* 0x000000141800bc11 */ /* 0x000fe4000f8028ff */
[----:B------:R-:W-:Y:S02]  /*d7c0*/  LEA.HI.X R21, R4, c[0x0][0x1fc], R16, 0x1, P2 ;  /* 0x00007f0004157a11 */ /* 0x000fe400010f0c10 */
[----:B------:R-:W-:Y:S02]  /*d7d0*/  @!P3 LEA.HI.X R3, R24, UR4, R27, 0x5, P0 ;  /* 0x000000041803bc11 */ /* 0x000fe400080f2c1b */
[C---:B------:R-:W-:Y:S02]  /*d7e0*/  @!P3 IADD3 R5, P1, R0.reuse, R132, RZ ;  /* 0x000000840005b210 */ /* 0x040fe40007f3e0ff */
[----:B------:R-:W-:Y:S02]  /*d7f0*/  @!P3 IADD3 R4, P0, R0, R22, RZ ;  /* 0x000000160004b210 */ /* 0x000fe40007f1e0ff */
[----:B------:R-:W-:Y:S01]  /*d800*/  LOP3.LUT P2, RZ, R23, 0x1, RZ, 0xc0, !PT ;  /* 0x0000000117ff7812 */ /* 0x000fe2000784c0ff */
[----:B------:R-:W-:Y:S01]  /*d810*/  @!P3 IMAD.X R23, R3, 0x1, R19, P1 ;  /* 0x000000010317b824 */ /* 0x000fe200008e0613 */
[----:B------:R-:W-:Y:S01]  /*d820*/  @!P3 LEA R22, P1, R5, c[0x0][0x1f8], 0x1 ;  /* 0x00007e000516ba11 */ /* 0x000fe200078208ff */
[----:B------:R-:W-:Y:S01]  /*d830*/  @!P3 IMAD.X R24, R3, 0x1, R17, P0 ;  /* 0x000000010318b824 */ /* 0x000fe200000e0611 */
[C---:B------:R-:W-:Y:S01]  /*d840*/  @!P3 LEA R132, P0, R4.reuse, c[0x0][0x1f8], 0x1 ;  /* 0x00007e000484ba11 */ /* 0x040fe200078008ff */
[----:B------:R-:W1:Y:S01]  /*d850*/  LDSM.16.M88.4 R16, [R135+0x10900] ;  /* 0x010900008710783b */ /* 0x000e620000000200 */
[----:B------:R-:W-:Y:S02]  /*d860*/  @!P3 LEA.HI.X R23, R5, c[0x0][0x1fc], R23, 0x1, P1 ;  /* 0x00007f000517ba11 */ /* 0x000fe400008f0c17 */
[----:B------:R-:W-:Y:S02]  /*d870*/  @!P3 LEA.HI.X R133, R4, c[0x0][0x1fc], R24, 0x1, P0 ;  /* 0x00007f000485ba11 */ /* 0x000fe400000f0c18 */
[C---:B------:R-:W-:Y:S02]  /*d880*/  @!P3 IADD3 R4, P1, R0.reuse, R26, RZ ;  /* 0x0000001a0004b210 */ /* 0x040fe40007f3e0ff */
[----:B------:R-:W-:Y:S02]  /*d890*/  @!P3 IADD3 R0, P0, R0, R25, RZ ;  /* 0x000000190000b210 */ /* 0x000fe40007f1e0ff */
[----:B------:R-:W2:Y:S01]  /*d8a0*/  LDSM.16.M88.4 R24, [R135+0x11100] ;  /* 0x011100008718783b */ /* 0x000ea20000000200 */
[C---:B------:R-:W-:Y:S01]  /*d8b0*/  @!P3 IMAD.X R5, R3.reuse, 0x1, R174, P1 ;  /* 0x000000010305b824 */ /* 0x040fe200008e06ae */
[----:B------:R-:W-:Y:S01]  /*d8c0*/  @!P3 LEA R30, P1, R4, c[0x0][0x1f8], 0x1 ;  /* 0x00007e00041eba11 */ /* 0x000fe200078208ff */
[----:B------:R-:W-:Y:S01]  /*d8d0*/  @!P3 IMAD.X R3, R3, 0x1, R173, P0 ;  /* 0x000000010303b824 */ /* 0x000fe200000e06ad */
[----:B------:R-:W-:Y:S02]  /*d8e0*/  @!P3 LEA R28, P0, R0, c[0x0][0x1f8], 0x1 ;  /* 0x00007e00001cba11 */ /* 0x000fe400078008ff */
[----:B------:R-:W3:Y:S01]  /*d8f0*/  LDSM.16.M88.4 R172, [R172] ;  /* 0x00000000acac783b */ /* 0x000ee20000000200 */
[----:B------:R-:W-:Y:S02]  /*d900*/  @!P3 LEA.HI.X R31, R4, c[0x0][0x1fc], R5, 0x1, P1 ;  /* 0x00007f00041fba11 */ /* 0x000fe400008f0c05 */
[----:B------:R-:W-:Y:S02]  /*d910*/  @!P3 LEA.HI.X R29, R0, c[0x0][0x1fc], R3, 0x1, P0 ;  /* 0x00007f00001dba11 */ /* 0x000fe400000f0c03 */
[----:B------:R-:W-:Y:S01]  /*d920*/  PLOP3.LUT P0, PT, PT, PT, UP0, 0x40, 0x0 ;  /* 0x000000000000781c */ /* 0x000fe20003f0e808 */
[----:B------:R-:W4:Y:S06]  /*d930*/  LDL R3, [R1+0x4] ;  /* 0x0000040001037983 */ /* 0x000f2c0000100800 */
[----:B------:R-:W-:Y:S01]  /*d940*/  @!PT LDS RZ, [RZ] ;  /* 0x00000000fffff984 */ /* 0x000fe20000000800 */
[----:B------:R-:W-:Y:S01]  /*d950*/  @!PT LDS RZ, [RZ] ;  /* 0x00000000fffff984 */ /* 0x000fe20000000800 */
[----:B------:R-:W-:Y:S01]  /*d960*/  @!PT LDS RZ, [RZ] ;  /* 0x00000000fffff984 */ /* 0x000fe20000000800 */
[----:B----4-:R1:W-:Y:S06]  /*d970*/  LDGSTS.E.BYPASS.LTC128B.128 [R3+0x100], [R14.64], !P6 ;  /* 0x001000000e037fae */ /* 0x0103ec000f101d50 */
[----:B------:R1:W-:Y:S06]  /*d980*/  LDGSTS.E.BYPASS.LTC128B.128 [R3+0x1900], [R12.64], !P2 ;  /* 0x019000000c037fae */ /* 0x0003ec000d101d50 */
[----:B------:R4:W-:Y:S06]  /*d990*/  LDGSTS.E.BYPASS.LTC128B.128 [R3+0x3100], [R6.64], !P5 ;  /* 0x0310000006037fae */ /* 0x0009ec000e901d50 */
[----:B------:R2:W-:Y:S06]  /*d9a0*/  LDGSTS.E.BYPASS.LTC128B.128 [R3+0x4900], [R20.64], !P4 ;  /* 0x0490000014037fae */ /* 0x0005ec000e101d50 */
[----:B------:R2:W-:Y:S06]  /*d9b0*/  @!P3 LDGSTS.E.BYPASS.LTC128B.128 [R3+0x1100], [R22.64], !P6 ;  /* 0x011000001603bfae */ /* 0x0005ec000f101d50 */
[----:B------:R2:W-:Y:S06]  /*d9c0*/  @!P3 LDGSTS.E.BYPASS.LTC128B.128 [R3+0x2900], [R132.64], !P2 ;  /* 0x029000008403bfae */ /* 0x0005ec000d101d50 */
[----:B------:R2:W-:Y:S01]  /*d9d0*/  @!P3 LDGSTS.E.BYPASS.LTC128B.128 [R3+0x4100], [R30.64], !P5 ;  /* 0x041000001e03bfae */ /* 0x0005e2000e901d50 */
[C---:B----4-:R-:W-:Y:S05]  /*d9e0*/  HMMA.16816.F32 R4, R160.reuse, R8, RZ ;  /* 0x00000008a004723c */ /* 0x050fea00000018ff */
[----:B------:R4:W-:Y:S03]  /*d9f0*/  @!P3 LDGSTS.E.BYPASS.LTC128B.128 [R3+0x5900], [R28.64], !P4 ;  /* 0x059000001c03bfae */ /* 0x0009e6000e101d50 */
[C---:B------:R-:W-:Y:S03]  /*da00*/  HMMA.16816.F32 R8, R160.reuse, R10, RZ ;  /* 0x0000000aa008723c */ /* 0x040fe600000018ff */
[----:B------:R-:W0:Y:S05]  /*da10*/  LDGDEPBAR ;  /* 0x00000000000079af */ /* 0x000e2a0000000000 */
[C---:B-1----:R-:W-:Y:S08]  /*da20*/  HMMA.16816.F32 R12, R160.reuse, R16, RZ ;  /* 0x00000010a00c723c */ /* 0x042ff000000018ff */
[C---:B------:R-:W-:Y:S01]  /*da30*/  HMMA.16816.F32 R16, R160.reuse, R18, RZ ;  /* 0x00000012a010723c */ /* 0x040fe200000018ff */
[----:B--2---:R1:W5:Y:S06]  /*da40*/  LDL.LU.64 R30, [R1+0x90] ;  /* 0x00009000011e7983 */ /* 0x00436c0000300a00 */
[----:B----4-:R1:W5:Y:S01]  /*da50*/  LDL.LU.64 R28, [R1+0x88] ;  /* 0x00008800011c7983 */ /* 0x0103620000300a00 */
[C---:B------:R-:W-:Y:S08]  /*da60*/  HMMA.16816.F32 R20, R160.reuse, R24, RZ ;  /* 0x00000018a014723c */ /* 0x040ff000000018ff */
[----:B------:R-:W-:Y:S08]  /*da70*/  HMMA.16816.F32 R24, R160, R26, RZ ;  /* 0x0000001aa018723c */ /* 0x000ff000000018ff */
[C---:B------:R-:W-:Y:S08]  /*da80*/  HMMA.16816.F32 R4, R164.reuse, R168, R4 ;  /* 0x000000a8a404723c */ /* 0x040ff00000001804 */
[C---:B------:R-:W-:Y:S01]  /*da90*/  HMMA.16816.F32 R8, R164.reuse, R170, R8 ;  /* 0x000000aaa408723c */ /* 0x040fe20000001808 */
[----:B------:R-:W2:Y:S07]  /*daa0*/  LDSM.16.M88.4 R168, [R241+0x10100] ;  /* 0x01010000f1a8783b */ /* 0x000eae0000000200 */
[C---:B---3--:R-:W-:Y:S08]  /*dab0*/  HMMA.16816.F32 R12, R164.reuse, R172, R12 ;  /* 0x000000aca40c723c */ /* 0x048ff0000000180c */
[C---:B------:R-:W-:Y:S01]  /*dac0*/  HMMA.16816.F32 R16, R164.reuse, R174, R16 ;  /* 0x000000aea410723c */ /* 0x040fe20000001810 */
[----:B------:R-:W3:Y:S07]  /*dad0*/  LDSM.16.M88.4 R172, [R241+0x10900] ;  /* 0x01090000f1ac783b */ /* 0x000eee0000000200 */
[C---:B------:R-:W-:Y:S08]  /*dae0*/  HMMA.16816.F32 R20, R164.reuse, R176, R20 ;  /* 0x000000b0a414723c */ /* 0x040ff00000001814 */
[----:B------:R-:W-:Y:S01]  /*daf0*/  HMMA.16816.F32 R24, R164, R178, R24 ;  /* 0x000000b2a418723c */ /* 0x000fe20000001818 */
[----:B------:R-:W4:Y:S07]  /*db00*/  LDSM.16.M88.4 R176, [R241+0x11100] ;  /* 0x01110000f1b0783b */ /* 0x000f2e0000000200 */
[C---:B--2---:R-:W-:Y:S08]  /*db10*/  HMMA.16816.F32 R4, R180.reuse, R168, R4 ;  /* 0x000000a8b404723c */ /* 0x044ff00000001804 */
[C---:B------:R-:W-:Y:S01]  /*db20*/  HMMA.16816.F32 R8, R180.reuse, R170, R8 ;  /* 0x000000aab408723c */ /* 0x040fe20000001808 */
[----:B------:R-:W2:Y:S07]  /*db30*/  LDSM.16.M88.4 R168, [R238] ;  /* 0x00000000eea8783b */ /* 0x000eae0000000200 */
[C---:B---3--:R-:W-:Y:S08]  /*db40*/  HMMA.16816.F32 R12, R180.reuse, R172, R12 ;  /* 0x000000acb40c723c */ /* 0x048ff0000000180c */
[C---:B------:R-:W-:Y:S01]  /*db50*/  HMMA.16816.F32 R16, R180.reuse, R174, R16 ;  /* 0x000000aeb410723c */ /* 0x040fe20000001810 */
[----:B------:R-:W3:Y:S07]  /*db60*/  LDSM.16.M88.4 R172, [R238+0x800] ;  /* 0x00080000eeac783b */ /* 0x000eee0000000200 */
[C---:B----4-:R-:W-:Y:S08]  /*db70*/  HMMA.16816.F32 R20, R180.reuse, R176, R20 ;  /* 0x000000b0b414723c */ /* 0x050ff00000001814 */
[----:B------:R-:W-:Y:S01]  /*db80*/  HMMA.16816.F32 R24, R180, R178, R24 ;  /* 0x000000b2b418723c */ /* 0x000fe20000001818 */
[----:B------:R-:W4:Y:S07]  /*db90*/  LDSM.16.M88.4 R176, [R238+0x1000] ;  /* 0x00100000eeb0783b */ /* 0x000f2e0000000200 */
[C---:B--2---:R-:W-:Y:S08]  /*dba0*/  HMMA.16816.F32 R4, R184.reuse, R168, R4 ;  /* 0x000000a8b804723c */ /* 0x044ff00000001804 */
[C---:B------:R-:W-:Y:S01]  /*dbb0*/  HMMA.16816.F32 R8, R184.reuse, R170, R8 ;  /* 0x000000aab808723c */ /* 0x040fe20000001808 */
[----:B------:R-:W2:Y:S07]  /*dbc0*/  LDSM.16.M88.4 R168, [R135+0x11900] ;  /* 0x0119000087a8783b */ /* 0x000eae0000000200 */
        /* <DEDUP_REMOVED lines=8> */
[----:B------:R-:W2:Y:S07]  /*dc50*/  LDSM.16.M88.4 R168, [R251] ;  /* 0x00000000fba8783b */ /* 0x000eae0000000200 */
[C---:B---3--:R-:W-:Y:S08]  /*dc60*/  HMMA.16816.F32 R12, R188.reuse, R172, R12 ;  /* 0x000000acbc0c723c */ /* 0x048ff0000000180c */
[C---:B------:R-:W-:Y:S01]  /*dc70*/  HMMA.16816.F32 R16, R188.reuse, R174, R16 ;  /* 0x000000aebc10723c */ /* 0x040fe20000001810 */
[----:B------:R-:W3:Y:S07]  /*dc80*/  LDSM.16.M88.4 R172, [R250] ;  /* 0x00000000faac783b */ /* 0x000eee0000000200 */
[C---:B----4-:R-:W-:Y:S08]  /*dc90*/  HMMA.16816.F32 R20, R188.reuse, R176, R20 ;  /* 0x000000b0bc14723c */ /* 0x050ff00000001814 */
[----:B------:R-:W-:Y:S01]  /*dca0*/  HMMA.16816.F32 R24, R188, R178, R24 ;  /* 0x000000b2bc18723c */ /* 0x000fe20000001818 */
[----:B------:R-:W4:Y:S07]  /*dcb0*/  LDSM.16.M88.4 R176, [R249] ;  /* 0x00000000f9b0783b */ /* 0x000f2e0000000200 */
        /* <DEDUP_REMOVED lines=88> */
[----:B------:R-:W-:Y:S08]  /*e240*/  HMMA.16816.F32 R24, R228, R178, R24 ;  /* 0x000000b2e418723c */ /* 0x000ff00000001818 */
[C---:B--2---:R-:W-:Y:S08]  /*e250*/  HMMA.16816.F32 R4, R232.reuse, R168, R4 ;  /* 0x000000a8e804723c */ /* 0x044ff00000001804 */
[C---:B------:R-:W-:Y:S08]  /*e260*/  HMMA.16816.F32 R8, R232.reuse, R170, R8 ;  /* 0x000000aae808723c */ /* 0x040ff00000001808 */
[C---:B---3--:R-:W-:Y:S08]  /*e270*/  HMMA.16816.F32 R12, R232.reuse, R172, R12 ;  /* 0x000000ace80c723c */ /* 0x048ff0000000180c */
[----:B------:R-:W-:Y:S01]  /*e280*/  FMUL.FTZ R4, R4, c[0x0][0x320] ;  /* 0x0000c80004047a20 */ /* 0x000fe20000410000 */
[C---:B------:R-:W-:Y:S03]  /*e290*/  HMMA.16816.F32 R16, R232.reuse, R174, R16 ;  /* 0x000000aee810723c */ /* 0x040fe60000001810 */
[----:B------:R-:W2:Y:S01]  /*e2a0*/  MUFU.TANH R171, R4 ;  /* 0x0000000400ab7308 */ /* 0x000ea20000002400 */
[----:B------:R-:W-:Y:S02]  /*e2b0*/  FMUL.FTZ R5, R5, c[0x0][0x320] ;  /* 0x0000c80005057a20 */ /* 0x000fe40000410000 */
[----:B------:R-:W-:Y:S02]  /*e2c0*/  FMUL.FTZ R6, R6, c[0x0][0x320] ;  /* 0x0000c80006067a20 */ /* 0x000fe40000410000 */
[----:B------:R-:W-:Y:S04]  /*e2d0*/  FMUL.FTZ R7, R7, c[0x0][0x320] ;  /* 0x0000c80007077a20 */ /* 0x000fe80000410000 */
[----:B------:R-:W-:Y:S01]  /*e2e0*/  FMUL.FTZ R9, R9, c[0x0][0x320] ;  /* 0x0000c80009097a20 */ /* 0x000fe20000410000 */
[----:B------:R-:W3:Y:S01]  /*e2f0*/  MUFU.TANH R170, R5 ;  /* 0x0000000500aa7308 */ /* 0x000ee20000002400 */
[----:B------:R-:W-:Y:S02]  /*e300*/  FMUL.FTZ R11, R11, c[0x0][0x320] ;  /* 0x0000c8000b0b7a20 */ /* 0x000fe40000410000 */
[----:B------:R-:W-:Y:S02]  /*e310*/  FMUL.FTZ R12, R12, c[0x0][0x320] ;  /* 0x0000c8000c0c7a20 */ /* 0x000fe40000410000 */
[----:B------:R-:W-:Y:S02]  /*e320*/  FMUL.FTZ R13, R13, c[0x0][0x320] ;  /* 0x0000c8000d0d7a20 */ /* 0x000fe40000410000 */
[----:B------:R-:W-:Y:S02]  /*e330*/  FMUL.FTZ R14, R14, c[0x0][0x320] ;  /* 0x0000c8000e0e7a20 */ /* 0x000fe40000410000 */
[----:B------:R-:W-:Y:S01]  /*e340*/  FMUL.FTZ R8, R8, c[0x0][0x320] ;  /* 0x0000c80008087a20 */ /* 0x000fe20000410000 */
[----:B------:R-:W4:Y:S01]  /*e350*/  MUFU.TANH R179, R6 ;  /* 0x0000000600b37308 */ /* 0x000f220000002400 */
[----:B------:R-:W-:Y:S02]  /*e360*/  FMUL.FTZ R10, R10, c[0x0][0x320] ;  /* 0x0000c8000a0a7a20 */ /* 0x000fe40000410000 */
[----:B------:R-:W-:Y:S02]  /*e370*/  FMUL.FTZ R15, R15, c[0x0][0x320] ;  /* 0x0000c8000f0f7a20 */ /* 0x000fe40000410000 */
[----:B------:R-:W-:Y:S02]  /*e380*/  FMUL.FTZ R18, R18, c[0x0][0x320] ;  /* 0x0000c80012127a20 */ /* 0x000fe40000410000 */
[----:B------:R-:W-:Y:S03]  /*e390*/  FMUL.FTZ R19, R19, c[0x0][0x320] ;  /* 0x0000c80013137a20 */ /* 0x000fe60000410000 */
[----:B------:R1:W1:Y:S10]  /*e3a0*/  MUFU.TANH R178, R7 ;  /* 0x0000000700b27308 */ /* 0x0002740000002400 */
[----:B------:R-:W2:Y:S10]  /*e3b0*/  MUFU.TANH R168, R9 ;  /* 0x0000000900a87308 */ /* 0x000eb40000002400 */
[----:B------:R-:W2:Y:S01]  /*e3c0*/  MUFU.TANH R176, R11 ;  /* 0x0000000b00b07308 */ /* 0x000ea20000002400 */
[----:B-1----:R-:W1:Y:S01]  /*e3d0*/  LDSM.16.M88.4 R4, [R238+0x5800] ;  /* 0x00580000ee04783b */ /* 0x002e620000000200 */
[----:B------:R-:W-:Y:S08]  /*e3e0*/  DEPBAR.LE SB0, 0x0 ;  /* 0x000080000000791a */ /* 0x000ff00000000000 */
[----:B------:R-:W1:Y:S01]  /*e3f0*/  MUFU.TANH R133, R12 ;  /* 0x0000000c00857308 */ /* 0x000e620000002400 */
[----:B------:R-:W-:Y:S09]  /*e400*/  BAR.SYNC.DEFER_BLOCKING 0x0 ;  /* 0x0000000000007b1d */ /* 0x000ff20000010000 */
[----:B------:R1:W1:Y:S10]  /*e410*/  MUFU.TANH R132, R13 ;  /* 0x0000000d00847308 */ /* 0x0002740000002400 */
[----:B------:R2:W2:Y:S10]  /*e420*/  MUFU.TANH R175, R14 ;  /* 0x0000000e00af7308 */ /* 0x0004b40000002400 */
[----:B------:R3:W3:Y:S01]  /*e430*/  MUFU.TANH R169, R8 ;  /* 0x0000000800a97308 */ /* 0x0006e20000002400 */
[C---:B-1----:R-:W-:Y:S05]  /*e440*/  HMMA.16816.F32 R20, R232.reuse, R4, R20 ;  /* 0x00000004e814723c */ /* 0x042fea0000001814 */
[----:B------:R-:W-:Y:S04]  /*e450*/  FMUL.FTZ R13, R17, c[0x0][0x320] ;  /* 0x0000c800110d7a20 */ /* 0x000fe80000410000 */
[----:B------:R1:W1:Y:S01]  /*e460*/  MUFU.TANH R177, R10 ;  /* 0x0000000a00b17308 */ /* 0x0002620000002400 */
[----:B------:R-:W-:Y:S03]  /*e470*/  HMMA.16816.F32 R24, R232, R6, R24 ;  /* 0x00000006e818723c */ /* 0x000fe60000001818 */
[----:B--2---:R-:W-:Y:S06]  /*e480*/  FMUL.FTZ R14, R16, c[0x0][0x320] ;  /* 0x0000c800100e7a20 */ /* 0x004fec0000410000 */
[----:B------:R2:W1:Y:S05]  /*e490*/  MUFU.TANH R174, R15 ;  /* 0x0000000f00ae7308 */ /* 0x00046a0000002400 */
[----:B------:R-:W-:Y:S05]  /*e4a0*/  FMUL.FTZ R12, R20, c[0x0][0x320] ;  /* 0x0000c800140c7a20 */ /* 0x000fea0000410000 */
[----:B------:R-:W1:Y:S01]  /*e4b0*/  MUFU.TANH R14, R14 ;  /* 0x0000000e000e7308 */ /* 0x000e620000002400 */
[----:B------:R-:W-:Y:S02]  /*e4c0*/  FMUL.FTZ R11, R21, c[0x0][0x320] ;  /* 0x0000c800150b7a20 */ /* 0x000fe40000410000 */
[----:B------:R-:W-:Y:S02]  /*e4d0*/  FMUL.FTZ R22, R22, c[0x0][0x320] ;  /* 0x0000c80016167a20 */ /* 0x000fe40000410000 */
[----:B------:R-:W-:Y:S02]  /*e4e0*/  FMUL.FTZ R21, R23, c[0x0][0x320] ;  /* 0x0000c80017157a20 */ /* 0x000fe40000410000 */
[----:B------:R-:W-:Y:S02]  /*e4f0*/  FMUL.FTZ R9, R24, c[0x0][0x320] ;  /* 0x0000c80018097a20 */ /* 0x000fe40000410000 */
[----:B------:R-:W-:Y:S01]  /*e500*/  FMUL.FTZ R20, R25, c[0x0][0x320] ;  /* 0x0000c80019147a20 */ /* 0x000fe20000410000 */
[----:B------:R-:W1:Y:S01]  /*e510*/  MUFU.TANH R13, R13 ;  /* 0x0000000d000d7308 */ /* 0x000e620000002400 */
[----:B------:R-:W-:Y:S02]  /*e520*/  FMUL.FTZ R24, R26, c[0x0][0x320] ;  /* 0x0000c8001a187a20 */ /* 0x000fe40000410000 */
[----:B------:R-:W-:Y:S07]  /*e530*/  FMUL.FTZ R23, R27, c[0x0][0x320] ;  /* 0x0000c8001b177a20 */ /* 0x000fee0000410000 */
[----:B------:R2:W1:Y:S10]  /*e540*/  MUFU.TANH R173, R18 ;  /* 0x0000001200ad7308 */ /* 0x0004740000002400 */
        /* <DEDUP_REMOVED lines=10> */
[----:B--234-:R-:W2:Y:S01]  /*e5f0*/  LDL R25, [R1+0xc] ;  /* 0x00000c0001197983 */ /* 0x01cea20000100800 */
[----:B------:R-:W-:Y:S02]  /*e600*/  ULDC.64 UR4, c[0x0][0x1e0] ;  /* 0x0000780000047ab9 */ /* 0x000fe40000000a00 */
[----:B------:R-:W-:Y:S01]  /*e610*/  UIADD3 UR20, UR8, -0x1, URZ ;  /* 0xffffffff08147890 */ /* 0x000fe2000fffe03f */
[----:B------:R-:W3:Y:S03]  /*e620*/  LDL.64 R26, [R1+0x38] ;  /* 0x00003800011a7983 */ /* 0x000ee60000100a00 */
[----:B------:R-:W-:Y:S01]  /*e630*/  USHF.R.S32.HI UR11, URZ, 0x1f, UR20 ;  /* 0x0000001f3f0b7899 */ /* 0x000fe20008011414 */
[----:B------:R-:W4:Y:S01]  /*e640*/  LDL.64 R6, [R1+0x30] ;  /* 0x0000300001067983 */ /* 0x000f220000100a00 */
[----:B------:R-:W-:Y:S02]  /*e650*/  UIMAD.WIDE.U32 UR22, UR20, UR4, URZ ;  /* 0x00000004141672a5 */ /* 0x000fe4000f8e003f */
[----:B------:R-:W-:Y:S01]  /*e660*/  UIMAD UR11, UR11, UR4, URZ ;  /* 0x000000040b0b72a4 */ /* 0x000fe2000f8e023f */
[----:B------:R-:W3:Y:S03]  /*e670*/  LDL R8, [R1+0x4] ;  /* 0x0000040001087983 */ /* 0x000ee60000100800 */
[----:B------:R-:W-:Y:S01]  /*e680*/  UIMAD UR11, UR20, UR5, UR11 ;  /* 0x00000005140b72a4 */ /* 0x000fe2000f8e020b */
[----:B------:R-:W4:Y:S03]  /*e690*/  LDL R19, [R1+0x54] ;  /* 0x0000540001137983 */ /* 0x000f260000100800 */
[----:B------:R-:W-:Y:S01]  /*e6a0*/  UIADD3 UR11, UR23, UR11, URZ ;  /* 0x0000000b170b7290 */ /* 0x000fe2000fffe03f */
[----:B------:R-:W4:Y:S01]  /*e6b0*/  LDL R18, [R1+0x50] ;  /* 0x0000500001127983 */ /* 0x000f220000100800 */
[----:B------:R-:W-:Y:S02]  /*e6c0*/  UIMAD.WIDE.U32 UR22, UR22, 0x30, URZ ;  /* 0x00000030161678a5 */ /* 0x000fe4000f8e003f */
[----:B------:R-:W-:Y:S01]  /*e6d0*/  UIMAD UR4, UR11, 0x30, URZ ;  /* 0x000000300b0478a4 */ /* 0x000fe2000f8e023f */
[----:B------:R-:W4:Y:S03]  /*e6e0*/  LDL R17, [R1+0x2c] ;  /* 0x00002c0001117983 */ /* 0x000f260000100800 */
[----:B------:R-:W-:Y:S01]  /*e6f0*/  UIADD3 UR4, UR23, UR4, URZ ;  /* 0x0000000417047290 */ /* 0x000fe2000fffe03f */
[----:B------:R-:W4:Y:S04]  /*e700*/  LDL R16, [R1+0x1c] ;  /* 0x00001c0001107983 */ /* 0x000f280000100800 */
[----:B------:R-:W4:Y:S04]  /*e710*/  LDL R15, [R1+0x18] ;  /* 0x00001800010f7983 */ /* 0x000f280000100800 */
[----:B-1----:R-:W4:Y:S01]  /*e720*/  LDL R10, [R1+0x14] ;  /* 0x00001400010a7983 */ /* 0x002f220000100800 */
[----:B--2---:R-:W-:Y:S11]  /*e730*/  ISETP.GE.AND P0, PT, R25, 0x1, PT ;  /* 0x000000011900780c */ /* 0x004ff60003f06270 */
[----:B------:R-:W-:Y:S02]  /*e740*/  @!UPT UIADD3 URZ, URZ, URZ, URZ ;  /* 0x0000003f3f3ff290 */ /* 0x000fe4000fffe03f */
[----:B---3--:R-:W-:Y:S04]  /*e750*/  @P0 IADD3 R0, P1, R26, UR22, RZ ;  /* 0x000000161a000c10 */ /* 0x008fe8000ff3e0ff */
[----:B----4-:R-:W-:Y:S02]  /*e760*/  @P0 IADD3.X R3, R7, UR4, RZ, P1, !PT ;  /* 0x0000000407030c10 */ /* 0x010fe40008ffe4ff */
[C---:B------:R-:W-:Y:S04]  /*e770*/  @P0 LEA R4, P1, R0.reuse, c[0x0][0x1c8], 0x1 ;  /* 0x0000720000040a11 */ /* 0x040fe800078208ff */
[----:B------:R-:W-:Y:S02]  /*e780*/  @P0 LEA.HI.X R5, R0, c[0x0][0x1cc], R3, 0x1, P1 ;  /* 0x0000730000050a11 */ /* 0x000fe400008f0c03 */
[----:B------:R-:W-:Y:S03]  /*e790*/  @P0 IADD3 R0, P1, R19, UR22, RZ ;  /* 0x0000001613000c10 */ /* 0x000fe6000ff3e0ff */
[----:B------:R-:W-:Y:S01]  /*e7a0*/  @!PT LDS RZ, [RZ] ;  /* 0x00000000fffff984 */ /* 0x000fe20000000800 */
[----:B------:R-:W-:Y:S01]  /*e7b0*/  @!PT LDS RZ, [RZ] ;  /* 0x00000000fffff984 */ /* 0x000fe20000000800 */
[----:B------:R-:W-:Y:S01]  /*e7c0*/  @!PT LDS RZ, [RZ] ;  /* 0x00000000fffff984 */ /* 0x000fe20000000800 */
        /* <DEDUP_REMOVED lines=14> */
[----:B------:R1:W-:Y:S01]  /*e8b0*/  @P0 LDGSTS.E.BYPASS.LTC128B.128 [R8+0x14900], [R4.64], !P4 ;  /* 0x1490000004080fae */ /* 0x0003e2000e101d50 */
[----:B------:R-:W-:Y:S11]  /*e8c0*/  ISETP.GE.AND P0, PT, R25, 0x21, PT ;  /* 0x000000211900780c */ /* 0x000ff60003f06270 */
[----:B------:R-:W-:Y:S02]  /*e8d0*/  @!UPT UIADD3 URZ, URZ, URZ, URZ ;  /* 0x0000003f3f3ff290 */ /* 0x000fe4000fffe03f */
[----:B------:R-:W-:Y:S05]  /*e8e0*/  VOTEU.ANY UP0, P0 ;  /* 0x00000000003f7886 */ /* 0x000fea0000000100 */
[----:B------:R-:W-:Y:S04]  /*e8f0*/  @UP0 UIADD3 UR22, UP1, UR15, UR22, URZ ;  /* 0x000000160f160290 */ /* 0x000fe8000ff3e03f */
[----:B------:R-:W-:Y:S02]  /*e900*/  @UP0 UIADD3.X UR4, UR6, UR4, URZ, UP1, !UPT ;  /* 0x0000000406040290 */ /* 0x000fe40008ffe43f */
        /* <DEDUP_REMOVED lines=20> */
.L_x_366:
[----:B-1234-:R-:W2:Y:S01]  /*ea50*/  LDL R4, [R1+0x84] ;  /* 0x0000840001047983 */ /* 0x01eea20000100800 */
[----:B------:R-:W-:Y:S02]  /*ea60*/  UISETP.NE.AND UP1, UPT, UR14, URZ, UPT ;  /* 0x0000003f0e00728c */ /* 0x000fe4000bf25270 */
[----:B------:R-:W-:Y:S01]  /*ea70*/  UIMAD UR4, UR8, -0x30, URZ ;  /* 0xffffffd0080478a4 */ /* 0x000fe2000f8e023f */
[----:B------:R-:W3:Y:S01]  /*ea80*/  LDL R3, [R1+0x7c] ;  /* 0x00007c0001037983 */ /* 0x000ee20000100800 */
[----:B------:R-:W-:Y:S02]  /*ea90*/  UISETP.NE.AND UP0, UPT, UR13, URZ, UPT ;  /* 0x0000003f0d00728c */ /* 0x000fe4000bf05270 */
[----:B------:R-:W-:Y:S01]  /*eaa0*/  PLOP3.LUT P1, PT, PT, PT, UP1, 0x80, 0x0 ;  /* 0x000000000000781c */ /* 0x000fe20003f2f018 */
[----:B------:R-:W0:Y:S01]  /*eab0*/  LDGDEPBAR ;  /* 0x00000000000079af */ /* 0x000e220000000000 */
[----:B------:R-:W-:Y:S02]  /*eac0*/  PLOP3.LUT P0, PT, PT, PT, UP1, 0x80, 0x0 ;  /* 0x000000000000781c */ /* 0x000fe40003f0f018 */
[C---:B---3--:R-:W-:Y:S09]  /*ead0*/  IADD3 R10, -R3.reuse, UR4, RZ ;  /* 0x00000004030a7c10 */ /* 0x048ff2000fffe1ff */
[----:B--2---:R-:W-:Y:S04]  /*eae0*/  @P1 IMAD.HI.U32 R0, R4, c[0x0][0x2c8], RZ ;  /* 0x0000b20004001a27 */ /* 0x004fe800078e00ff */
[----:B------:R-:W-:Y:S01]  /*eaf0*/  IMAD.MOV.U32 R5, RZ, RZ, R4 ;  /* 0x000000ffff057224 */ /* 0x000fe200078e0004 */
[----:B------:R-:W-:Y:S01]  /*eb00*/  @P0 SHF.R.U32.HI R5, RZ, c[0x0][0x2cc], R0 ;  /* 0x0000b300ff050a19 */ /* 0x000fe20000011600 */
[----:B------:R-:W-:Y:S01]  /*eb10*/  IMAD.U32 R0, RZ, RZ, UR4 ;  /* 0x00000004ff007e24 */ /* 0x000fe2000f8e00ff */
[----:B------:R-:W-:Y:S03]  /*eb20*/  PLOP3.LUT P0, PT, PT, PT, UP0, 0x40, 0x0 ;  /* 0x000000000000781c */ /* 0x000fe60003f0e808 */
[----:B------:R-:W1:Y:S01]  /*eb30*/  SHFL.IDX PT, R4, R5, RZ, 0x1c1f ;  /* 0x001c1fff05047589 */ /* 0x000e6200000e0000 */
[----:B------:R-:W-:Y:S04]  /*eb40*/  IADD3 R0, -R3, 0x1, R0 ;  /* 0x0000000103007810 */ /* 0x000fe80007ffe100 */
[----:B------:R-:W-:Y:S04]  /*eb50*/  IADD3 R0, R0, c[0x0][0x1d0], RZ ;  /* 0x0000740000007a10 */ /* 0x000fe80007ffe0ff */
[----:B------:R-:W-:Y:S04]  /*eb60*/  IADD3 R0, R0, -c[0x0][0x168], RZ ;  /* 0x80005a0000007a10 */ /* 0x000fe80007ffe0ff */
[C---:B------:R-:W-:Y:S02]  /*eb70*/  IADD3 R7, R0.reuse, c[0x0][0x328], RZ ;  /* 0x0000ca0000077a10 */ /* 0x040fe40007ffe0ff */
[----:B------:R-:W-:Y:S03]  /*eb80*/  IADD3 R6, R0, UR7, RZ ;  /* 0x0000000700067c10 */ /* 0x000fe6000fffe0ff */
[--C-:B-1----:R-:W-:Y:S02]  /*eb90*/  IMAD.IADD R3, R7, 0x1, R4.reuse ;  /* 0x0000000107037824 */ /* 0x102fe400078e0204 */
        /* <DEDUP_REMOVED lines=16> */
.L_x_369:
[----:B------:R-:W-:Y:S04]  /*eca0*/  MOV R8, c[0x0][0x32c] ;  /* 0x0000cb0000087a02 */ /* 0x000fe80000000f00 */
[----:B------:R-:W-:Y:S11]  /*ecb0*/  ISETP.NE.AND P0, PT, R8, 0x1, PT ;  /* 0x000000010800780c */ /* 0x000ff60003f05270 */
[----:B------:R-:W-:Y:S02]  /*ecc0*/  @!UPT UIADD3 URZ, URZ, URZ, URZ ;  /* 0x0000003f3f3ff290 */ /* 0x000fe4000fffe03f */
[----:B------:R-:W-:Y:S05]  /*ecd0*/  @P0 IMAD.HI.U32 R8, R4, c[0x0][0x330], RZ ;  /* 0x0000cc0004080a27 */ /* 0x000fea00078e00ff */
[----:B------:R-:W-:Y:S02]  /*ece0*/  @P0 SHF.R.U32.HI R4, RZ, c[0x0][0x334], R8 ;  /* 0x0000cd00ff040a19 */ /* 0x000fe40000011608 */
.L_x_370:
[----:B------:R-:W-:Y:S05]  /*ecf0*/  BSYNC B0 ;  /* 0x0000000000007941 */ /* 0x000fea0003800000 */
.L_x_368:
[----:B------:R-:W-:Y:S05]  /*ed00*/  IMAD R4, R4, c[0x0][0x32c], R10 ;  /* 0x0000cb0004047a24 */ /* 0x000fea00078e020a */
[----:B------:R-:W-:Y:S02]  /*ed10*/  IMNMX R0, R0, R4, !PT ;  /* 0x0000000400007217 */ /* 0x000fe40007800200 */
[----:B------:R-:W-:Y:S04]  /*ed20*/  IADD3 R4, R4, c[0x0][0x32c], RZ ;  /* 0x0000cb0004047a10 */ /* 0x000fe80007ffe0ff */
[----:B------:R-:W-:Y:S02]  /*ed30*/  IMNMX R3, R3, R4, PT ;  /* 0x0000000403037217 */ /* 0x000fe40003800200 */
.L_x_367:
        /* <DEDUP_REMOVED lines=87> */
.L_x_373:
[----:B------:R-:W-:Y:S04]  /*f2b0*/  MOV R5, c[0x0][0x32c] ;  /* 0x0000cb0000057a02 */ /* 0x000fe80000000f00 */
[----:B------:R-:W-:Y:S11]  /*f2c0*/  ISETP.NE.AND P0, PT, R5, 0x1, PT ;  /* 0x000000010500780c */ /* 0x000ff60003f05270 */
[----:B------:R-:W-:Y:S02]  /*f2d0*/  @!UPT UIADD3 URZ, URZ, URZ, URZ ;  /* 0x0000003f3f3ff290 */ /* 0x000fe4000fffe03f */
[----:B------:R-:W-:Y:S05]  /*f2e0*/  @P0 IMAD.HI.U32 R5, R0, c[0x0][0x330], RZ ;  /* 0x0000cc0000050a27 */ /* 0x000fea00078e00ff */
[----:B------:R-:W-:Y:S02]  /*f2f0*/  @P0 SHF.R.U32.HI R0, RZ, c[0x0][0x334], R5 ;  /* 0x0000cd00ff000a19 */ /* 0x000fe40000011605 */
.L_x_374:
[----:B------:R-:W-:Y:S05]  /*f300*/  BSYNC B0 ;  /* 0x0000000000007941 */ /* 0x000fea0003800000 */
.L_x_372:
[----:B------:R-:W-:Y:S05]  /*f310*/  IMAD R0, R0, c[0x0][0x32c], R10 ;  /* 0x0000cb0000007a24 */ /* 0x000fea00078e020a */
[----:B------:R-:W-:Y:S02]  /*f320*/  IMNMX R3, R3, R0, !PT ;  /* 0x0000000003037217 */ /* 0x000fe40007800200 */
[----:B------:R-:W-:Y:S04]  /*f330*/  IADD3 R0, R0, c[0x0][0x32c], RZ ;  /* 0x0000cb0000007a10 */ /* 0x000fe80007ffe0ff */
[----:B------:R-:W-:Y:S02]  /*f340*/  IMNMX R4, R4, R0, PT ;  /* 0x0000000004047217 */ /* 0x000fe40003800200 */
.L_x_371:
[----:B------:R-:W-:Y:S01]  /*f350*/  FMNMX.FTZ R133, R8, R2, !PT ;  /* 0x0000000208857209 */ /* 0x000fe20007810000 */
[----:B------:R-:W2:Y:S01]  /*f360*/  LDL.LU R132, [R1+0x20] ;  /* 0x0000200001847983 */ /* 0x000ea20000300800 */
[----:B------:R-:W-:Y:S02]  /*f370*/  UP2UR UR4, UPR, URZ, 0x10 ;  /* 0x000000103f047883 */ /* 0x000fe40008000000 */
[----:B------:R-:W-:Y:S01]  /*f380*/  FMNMX.FTZ R133, R19, R133, !PT ;  /* 0x0000008513857209 */ /* 0x000fe20007810000 */
[----:B------:R-:W-:Y:S02]  /*f390*/  UISETP.NE.AND UP4, UPT, UR22, URZ, UPT ;  /* 0x0000003f1600728c */ /* 0x000fe4000bf85270 */
[----:B------:R-:W-:Y:S01]  /*f3a0*/  UP2UR UR22, UPR, URZ, 0x8 ;  /* 0x000000083f167883 */ /* 0x000fe20008000000 */
[----:B------:R-:W-:Y:S01]  /*f3b0*/  FMNMX.FTZ R133, R18, R133, !PT ;  /* 0x0000008512857209 */ /* 0x000fe20007810000 */
[----:B------:R-:W-:Y:S02]  /*f3c0*/  UISETP.NE.AND UP3, UPT, UR21, URZ, UPT ;  /* 0x0000003f1500728c */ /* 0x000fe4000bf65270 */
[----:B------:R-:W-:Y:S01]  /*f3d0*/  UP2UR UR21, UPR, URZ, 0x4 ;  /* 0x000000043f157883 */ /* 0x000fe20008000000 */
[----:B------:R-:W-:Y:S01]  /*f3e0*/  FMNMX.FTZ R133, R17, R133, !PT ;  /* 0x0000008511857209 */ /* 0x000fe20007810000 */
[----:B------:R-:W-:Y:S02]  /*f3f0*/  UISETP.NE.AND UP2, UPT, UR20, URZ, UPT ;  /* 0x0000003f1400728c */ /* 0x000fe4000bf45270 */
[----:B------:R-:W-:Y:S01]  /*f400*/  PLOP3.LUT P2, PT, PT, PT, UP3, 0x40, 0x0 ;  /* 0x000000000000781c */ /* 0x000fe20003f4e838 */
[----:B------:R-:W-:Y:S01]  /*f410*/  UP2UR UR20, UPR, URZ, 0x2 ;  /* 0x000000023f147883 */ /* 0x000fe20008000000 */
[----:B------:R-:W-:Y:S01]  /*f420*/  FMNMX.FTZ R133, R16, R133, !PT ;  /* 0x0000008510857209 */ /* 0x000fe20007810000 */
[----:B------:R-:W-:Y:S01]  /*f430*/  UISETP.NE.AND UP1, UPT, UR11, URZ, UPT ;  /* 0x0000003f0b00728c */ /* 0x000fe2000bf25270 */
[----:B------:R-:W-:Y:S01]  /*f440*/  PLOP3.LUT P1, PT, PT, PT, UP2, 0x40, 0x0 ;  /* 0x000000000000781c */ /* 0x000fe20003f2e828 */
[----:B------:R-:W-:Y:S01]  /*f450*/  UP2UR UR11, UPR, URZ, 0x1 ;  /* 0x000000013f0b7883 */ /* 0x000fe20008000000 */
[----:B------:R-:W-:Y:S01]  /*f460*/  FMNMX.FTZ R133, R15, R133, !PT ;  /* 0x000000850f857209 */ /* 0x000fe20007810000 */
[----:B------:R-:W-:Y:S02]  /*f470*/  UISETP.NE.AND UP0, UPT, UR5, URZ, UPT ;  /* 0x0000003f0500728c */ /* 0x000fe4000bf05270 */
[----:B------:R-:W-:Y:S01]  /*f480*/  UISETP.NE.AND UP2, UPT, UR21, URZ, UPT ;  /* 0x0000003f1500728c */ /* 0x000fe2000bf45270 */
[----:B------:R-:W-:Y:S01]  /*f490*/  FMNMX.FTZ R133, R14, R133, !PT ;  /* 0x000000850e857209 */ /* 0x000fe20007810000 */
[----:B------:R-:W-:Y:S03]  /*f4a0*/  UISETP.NE.AND UP3, UPT, UR22, URZ, UPT ;  /* 0x0000003f1600728c */ /* 0x000fe6000bf65270 */
        /* <DEDUP_REMOVED lines=23> */
[--C-:B------:R-:W-:Y:S01]  /*f620*/  FFMA.FTZ R8, R8, c[0x0][0x2d0], -R2.reuse ;  /* 0x0000b40008087a23 */ /* 0x100fe20000010802 */
[----:B------:R-:W-:Y:S01]  /*f630*/  FSEL R6, R179, -INF , !P0 ;  /* 0xff800000b3067808 */ /* 0x000fe20004000000 */
[--C-:B------:R-:W-:Y:S01]  /*f640*/  FFMA.FTZ R19, R19, c[0x0][0x2d0], -R2.reuse ;  /* 0x0000b40013137a23 */ /* 0x100fe20000010802 */
[----:B------:R-:W-:Y:S01]  /*f650*/  ISETP.GT.AND P0, PT, R3, 0x1, P2 ;  /* 0x000000010300780c */ /* 0x000fe20001704270 */
[--C-:B------:R-:W-:Y:S01]  /*f660*/  FFMA.FTZ R18, R18, c[0x0][0x2d0], -R2.reuse ;  /* 0x0000b40012127a23 */ /* 0x100fe20000010802 */
[----:B------:R-:W-:Y:S01]  /*f670*/  PLOP3.LUT P2, PT, PT, PT, UP1, 0x40, 0x0 ;  /* 0x000000000000781c */ /* 0x000fe20003f4e818 */
[--C-:B------:R-:W-:Y:S01]  /*f680*/  FFMA.FTZ R17, R17, c[0x0][0x2d0], -R2.reuse ;  /* 0x0000b40011117a23 */ /* 0x100fe20000010802 */
[----:B------:R-:W-:Y:S01]  /*f690*/  ISETP.LT.OR P0, PT, R4, 0x2, P0 ;  /* 0x000000020400780c */ /* 0x000fe20000701670 */
[--C-:B------:R-:W-:Y:S01]  /*f6a0*/  FFMA.FTZ R5, R16, c[0x0][0x2d0], -R2.reuse ;  /* 0x0000b40010057a23 */ /* 0x100fe20000010802 */
[----:B------:R-:W-:Y:S01]  /*f6b0*/  MUFU.EX2 R8, R8 ;  /* 0x0000000800087308 */ /* 0x000fe20000000800 */
[--C-:B------:R-:W-:Y:S01]  /*f6c0*/  FFMA.FTZ R20, R15, c[0x0][0x2d0], -R2.reuse ;  /* 0x0000b4000f147a23 */ /* 0x100fe20000010802 */
[----:B------:R-:W-:Y:S01]  /*f6d0*/  FSEL R7, R178, -INF , !P0 ;  /* 0xff800000b2077808 */ /* 0x000fe20004000000 */
[--C-:B------:R-:W-:Y:S01]  /*f6e0*/  FFMA.FTZ R14, R14, c[0x0][0x2d0], -R2.reuse ;  /* 0x0000b4000e0e7a23 */ /* 0x100fe20000010802 */
[----:B------:R-:W-:Y:S01]  /*f6f0*/  ISETP.GT.AND P0, PT, R3, 0x8, P1 ;  /* 0x000000080300780c */ /* 0x000fe20000f04270 */
[----:B------:R-:W-:Y:S01]  /*f700*/  FFMA.FTZ R15, R13, c[0x0][0x2d0], -R2 ;  /* 0x0000b4000d0f7a23 */ /* 0x000fe20000010802 */
[----:B------:R-:W-:Y:S01]  /*f710*/  PLOP3.LUT P1, PT, PT, PT, UP0, 0x40, 0x0 ;  /* 0x000000000000781c */ /* 0x000fe20003f2e808 */
[----:B------:R-:W-:Y:S01]  /*f720*/  UISETP.NE.AND UP1, UPT, UR20, URZ, UPT ;  /* 0x0000003f1400728c */ /* 0x000fe2000bf25270 */
[C---:B------:R-:W-:Y:S01]  /*f730*/  ISETP.LT.OR P0, PT, R4.reuse, 0x9, P0 ;  /* 0x000000090400780c */ /* 0x040fe20000701670 */
[----:B------:R-:W-:Y:S01]  /*f740*/  UISETP.NE.AND UP0, UPT, UR11, URZ, UPT ;  /* 0x0000003f0b00728c */ /* 0x000fe2000bf05270 */
[----:B------:R-:W1:Y:S01]  /*f750*/  MUFU.EX2 R2, R0 ;  /* 0x0000000000027308 */ /* 0x000e620000000800 */
[----:B------:R-:W-:Y:S02]  /*f760*/  MOV R11, R20 ;  /* 0x00000014000b7202 */ /* 0x000fe40000000f00 */
[----:B------:R-:W-:Y:S02]  /*f770*/  FSEL R10, R177, -INF , !P0 ;  /* 0xff800000b10a7808 */ /* 0x000fe40004000000 */
[C---:B------:R-:W-:Y:S02]  /*f780*/  ISETP.GT.AND P0, PT, R3.reuse, 0x9, P2 ;  /* 0x000000090300780c */ /* 0x040fe40001704270 */
[----:B------:R-:W-:Y:S02]  /*f790*/  PLOP3.LUT P2, PT, PT, PT, UP6, 0x40, 0x0 ;  /* 0x000000000000781c */ /* 0x000fe40003f4e868 */
[----:B------:R-:W-:Y:S01]  /*f7a0*/  ISETP.LT.OR P0, PT, R4, 0xa, P0 ;  /* 0x0000000a0400780c */ /* 0x000fe20000701670 */
[----:B------:R-:W3:Y:S03]  /*f7b0*/  MUFU.EX2 R19, R19 ;  /* 0x0000001300137308 */ /* 0x000ee60000000800 */
[----:B------:R-:W-:Y:S02]  /*f7c0*/  FSEL R171, R176, -INF , !P0 ;  /* 0xff800000b0ab7808 */ /* 0x000fe40004000000 */
[C---:B------:R-:W-:Y:S02]  /*f7d0*/  ISETP.GT.AND P0, PT, R3.reuse, 0x10, P1 ;  /* 0x000000100300780c */ /* 0x040fe40000f04270 */
[----:B------:R-:W-:Y:S02]  /*f7e0*/  PLOP3.LUT P1, PT, PT, PT, UP5, 0x40, 0x0 ;  /* 0x000000000000781c */ /* 0x000fe40003f2e858 */
[----:B------:R-:W-:Y:S01]  /*f7f0*/  ISETP.LT.OR P0, PT, R4, 0x11, P0 ;  /* 0x000000110400780c */ /* 0x000fe20000701670 */
[----:B------:R-:W-:Y:S01]  /*f800*/  MUFU.EX2 R18, R18 ;  /* 0x0000001200127308 */ /* 0x000fe20000000800 */
[----:B------:R-:W-:Y:S02]  /*f810*/  ISETP.GT.AND P1, PT, R3, 0x18, P1 ;  /* 0x000000180300780c */ /* 0x000fe40000f24270 */
[----:B------:R-:W-:Y:S01]  /*f820*/  FSEL R175, R175, -INF , !P0 ;  /* 0xff800000afaf7808 */ /* 0x000fe20004000000 */
[C---:B-1----:R-:W-:Y:S01]  /*f830*/  FMUL.FTZ R13, R2.reuse, R149 ;  /* 0x00000095020d7220 */ /* 0x042fe20000410000 */
[----:B------:R-:W-:Y:S01]  /*f840*/  ISETP.GT.AND P0, PT, R3, 0x11, P2 ;  /* 0x000000110300780c */ /* 0x000fe20001704270 */
[----:B------:R-:W-:Y:S01]  /*f850*/  FMUL.FTZ R16, R2, R144 ;  /* 0x0000009002107220 */ /* 0x000fe20000410000 */
[----:B------:R-:W-:Y:S01]  /*f860*/  ISETP.LT.OR P1, PT, R4, 0x19, P1 ;  /* 0x000000190400780c */ /* 0x000fe20000f21670 */
[----:B------:R-:W-:Y:S01]  /*f870*/  FMUL.FTZ R9, R2, R153 ;  /* 0x0000009902097220 */ /* 0x000fe20000410000 */
[----:B------:R-:W-:Y:S01]  /*f880*/  ISETP.LT.OR P0, PT, R4, 0x12, P0 ;  /* 0x000000120400780c */ /* 0x000fe20000701670 */
[----:B------:R-:W1:Y:S01]  /*f890*/  MUFU.EX2 R17, R17 ;  /* 0x0000001100117308 */ /* 0x000e620000000800 */
[----:B------:R-:W-:Y:S01]  /*f8a0*/  FSEL R173, R173, -INF , !P1 ;  /* 0xff800000adad7808 */ /* 0x000fe20004800000 */
[----:B------:R-:W-:Y:S01]  /*f8b0*/  FMUL.FTZ R12, R2, R148 ;  /* 0x00000094020c7220 */ /* 0x000fe20000410000 */
[----:B------:R-:W-:Y:S01]  /*f8c0*/  FSEL R174, R174, -INF , !P0 ;  /* 0xff800000aeae7808 */ /* 0x000fe20004000000 */
[C---:B------:R-:W-:Y:S01]  /*f8d0*/  FMUL.FTZ R20, R2.reuse, R140 ;  /* 0x0000008c02147220 */ /* 0x040fe20000410000 */
[----:B------:R-:W-:Y:S01]  /*f8e0*/  PLOP3.LUT P0, PT, PT, PT, UP4, 0x40, 0x0 ;  /* 0x000000000000781c */ /* 0x000fe20003f0e848 */
[C---:B-----5:R-:W-:Y:S01]  /*f8f0*/  FMUL.FTZ R28, R2.reuse, R28 ;  /* 0x0000001c021c7220 */ /* 0x060fe20000410000 */
[----:B------:R-:W-:Y:S01]  /*f900*/  PLOP3.LUT P1, PT, PT, PT, UP3, 0x40, 0x0 ;  /* 0x000000000000781c */ /* 0x000fe20003f2e838 */
[C---:B------:R-:W-:Y:S01]  /*f910*/  FMUL.FTZ R29, R2.reuse, R29 ;  /* 0x0000001d021d7220 */ /* 0x040fe20000410000 */
[C---:B------:R-:W-:Y:S01]  /*f920*/  ISETP.GT.AND P0, PT, R3.reuse, 0x19, P0 ;  /* 0x000000190300780c */ /* 0x040fe20000704270 */
[C---:B------:R-:W-:Y:S01]  /*f930*/  FMUL.FTZ R32, R2.reuse, R32 ;  /* 0x0000002002207220 */ /* 0x040fe20000410000 */
[C---:B------:R-:W-:Y:S01]  /*f940*/  ISETP.GT.AND P1, PT, R3.reuse, 0x20, P1 ;  /* 0x000000200300780c */ /* 0x040fe20000f24270 */
[----:B------:R-:W-:Y:S01]  /*f950*/  FMUL.FTZ R33, R2, R33 ;  /* 0x0000002102217220 */ /* 0x000fe20000410000 */
[----:B------:R-:W-:Y:S01]  /*f960*/  ISETP.LT.OR P0, PT, R4, 0x1a, P0 ;  /* 0x0000001a0400780c */ /* 0x000fe20000701670 */
[----:B------:R-:W-:Y:S01]  /*f970*/  FMUL.FTZ R36, R2, R36 ;  /* 0x0000002402247220 */ /* 0x000fe20000410000 */
[----:B------:R-:W-:Y:S01]  /*f980*/  ISETP.LT.OR P1, PT, R4, 0x21, P1 ;  /* 0x000000210400780c */ /* 0x000fe20000f21670 */
[----:B------:R-:W-:Y:S01]  /*f990*/  FMUL.FTZ R37, R2, R37 ;  /* 0x0000002502257220 */ /* 0x000fe20000410000 */
[----:B------:R-:W-:Y:S01]  /*f9a0*/  FSEL R172, R172, -INF , !P0 ;  /* 0xff800000acac7808 */ /* 0x000fe20004000000 */
[C---:B------:R-:W-:Y:S01]  /*f9b0*/  FMUL.FTZ R40, R2.reuse, R40 ;  /* 0x0000002802287220 */ /* 0x040fe20000410000 */
[----:B------:R-:W-:Y:S01]  /*f9c0*/  PLOP3.LUT P0, PT, PT, PT, UP2, 0x40, 0x0 ;  /* 0x000000000000781c */ /* 0x000fe20003f0e828 */
[----:B------:R-:W-:Y:S01]  /*f9d0*/  FMUL.FTZ R41, R2, R41 ;  /* 0x0000002902297220 */ /* 0x000fe20000410000 */
[----:B------:R-:W-:Y:S01]  /*f9e0*/  FSEL R177, R22, -INF , !P1 ;  /* 0xff80000016b17808 */ /* 0x000fe20004800000 */
[C---:B------:R-:W-:Y:S01]  /*f9f0*/  FMUL.FTZ R44, R2.reuse, R44 ;  /* 0x0000002c022c7220 */ /* 0x040fe20000410000 */
[C---:B------:R-:W-:Y:S01]  /*fa00*/  ISETP.GT.AND P0, PT, R3.reuse, 0x21, P0 ;  /* 0x000000210300780c */ /* 0x040fe20000704270 */
[C---:B------:R-:W-:Y:S01]  /*fa10*/  FMUL.FTZ R45, R2.reuse, R45 ;  /* 0x0000002d022d7220 */ /* 0x040fe20000410000 */
[----:B------:R-:W-:Y:S01]  /*fa20*/  PLOP3.LUT P1, PT, PT, PT, UP1, 0x40, 0x0 ;  /* 0x000000000000781c */ /* 0x000fe20003f2e818 */
[----:B------:R-:W-:Y:S01]  /*fa30*/  FMUL.FTZ R48, R2, R48 ;  /* 0x0000003002307220 */ /* 0x000fe20000410000 */
[----:B------:R-:W-:Y:S01]  /*fa40*/  ISETP.LT.OR P0, PT, R4, 0x22, P0 ;  /* 0x000000220400780c */ /* 0x000fe20000701670 */
[C---:B------:R-:W-:Y:S01]  /*fa50*/  FMUL.FTZ R49, R2.reuse, R49 ;  /* 0x0000003102317220 */ /* 0x040fe20000410000 */
[----:B------:R-:W-:Y:S01]  /*fa60*/  ISETP.GT.AND P1, PT, R3, 0x28, P1 ;  /* 0x000000280300780c */ /* 0x000fe20000f24270 */
[C---:B------:R-:W-:Y:S01]  /*fa70*/  FMUL.FTZ R52, R2.reuse, R52 ;  /* 0x0000003402347220 */ /* 0x040fe20000410000 */
[----:B------:R-:W-:Y:S01]  /*fa80*/  FSEL R178, R21, -INF , !P0 ;  /* 0xff80000015b27808 */ /* 0x000fe20004000000 */
[----:B------:R-:W-:Y:S01]  /*fa90*/  FMUL.FTZ R21, R2, R141 ;  /* 0x0000008d02157220 */ /* 0x000fe20000410000 */
[----:B------:R-:W-:Y:S01]  /*faa0*/  PLOP3.LUT P0, PT, PT, PT, UP0, 0x40, 0x0 ;  /* 0x000000000000781c */ /* 0x000fe20003f0e808 */
[----:B------:R-:W4:Y:S01]  /*fab0*/  LDL.LU R141, [R1+0x24] ;  /* 0x00002400018d7983 */ /* 0x000f220000300800 */
[----:B------:R-:W-:Y:S01]  /*fac0*/  ISETP.LT.OR P1, PT, R4, 0x29, P1 ;  /* 0x000000290400780c */ /* 0x000fe20000f21670 */
[C---:B------:R-:W-:Y:S01]  /*fad0*/  FMUL.FTZ R53, R2.reuse, R53 ;  /* 0x0000003502357220 */ /* 0x040fe20000410000 */
[----:B------:R-:W-:Y:S01]  /*fae0*/  ISETP.GT.AND P0, PT, R3, 0x29, P0 ;  /* 0x000000290300780c */ /* 0x000fe20000704270 */
[----:B------:R-:W-:Y:S01]  /*faf0*/  FMUL.FTZ R56, R2, R56 ;  /* 0x0000003802387220 */ /* 0x000fe20000410000 */
[----:B------:R-:W-:Y:S01]  /*fb00*/  FSEL R176, R24, -INF , !P1 ;  /* 0xff80000018b07808 */ /* 0x000fe20004800000 */
[----:B------:R-:W-:Y:S01]  /*fb10*/  FMUL.FTZ R24, R2, R136 ;  /* 0x0000008802187220 */ /* 0x000fe20000410000 */
[----:B------:R-:W-:Y:S01]  /*fb20*/  ISETP.LT.OR P0, PT, R4, 0x2a, P0 ;  /* 0x0000002a0400780c */ /* 0x000fe20000701670 */
[C---:B------:R-:W-:Y:S01]  /*fb30*/  FMUL.FTZ R57, R2.reuse, R57 ;  /* 0x0000003902397220 */ /* 0x040fe20000410000 */
[----:B------:R-:W-:Y:S01]  /*fb40*/  MOV R149, R169 ;  /* 0x000000a900957202 */ /* 0x000fe20000000f00 */
[C---:B------:R-:W-:Y:S01]  /*fb50*/  FMUL.FTZ R60, R2.reuse, R60 ;  /* 0x0000003c023c7220 */ /* 0x040fe20000410000 */
[----:B---3--:R-:W-:Y:S01]  /*fb60*/  F2FP.PACK_AB R168, R19, R8 ;  /* 0x0000000813a8723e */ /* 0x008fe200000000ff */
[C---:B------:R-:W-:Y:S01]  /*fb70*/  FMUL.FTZ R61, R2.reuse, R61 ;  /* 0x0000003d023d7220 */ /* 0x040fe20000410000 */
[----:B------:R-:W-:Y:S01]  /*fb80*/  MOV R153, R27 ;  /* 0x0000001b00997202 */ /* 0x000fe20000000f00 */
[C---:B------:R-:W-:Y:S01]  /*fb90*/  FMUL.FTZ R64, R2.reuse, R64 ;  /* 0x0000004002407220 */ /* 0x040fe20000410000 */
[----:B------:R-:W-:Y:S01]  /*fba0*/  MOV R148, R25 ;  /* 0x0000001900947202 */ /* 0x000fe20000000f00 */
[C---:B------:R-:W-:Y:S01]  /*fbb0*/  FMUL.FTZ R25, R2.reuse, R137 ;  /* 0x0000008902197220 */ /* 0x040fe20000410000 */
[----:B------:R-:W-:Y:S01]  /*fbc0*/  MOV R22, R5 ;  /* 0x0000000500167202 */ /* 0x000fe20000000f00 */
[C---:B------:R-:W-:Y:S01]  /*fbd0*/  FMUL.FTZ R5, R2.reuse, R157 ;  /* 0x0000009d02057220 */ /* 0x040fe20000410000 */
[----:B-1----:R-:W-:Y:S01]  /*fbe0*/  F2FP.PACK_AB R170, R17, R18 ;  /* 0x0000001211aa723e */ /* 0x002fe200000000ff */
[C---:B------:R-:W-:Y:S01]  /*fbf0*/  FMUL.FTZ R65, R2.reuse, R65 ;  /* 0x0000004102417220 */ /* 0x040fe20000410000 */
[----:B------:R-:W-:Y:S01]  /*fc00*/  MOV R140, R22 ;  /* 0x00000016008c7202 */ /* 0x000fe20000000f00 */
[C---:B------:R-:W-:Y:S01]  /*fc10*/  FMUL.FTZ R68, R2.reuse, R68 ;  /* 0x0000004402447220 */ /* 0x040fe20000410000 */
[----:B------:R-:W-:Y:S01]  /*fc20*/  MOV R157, R15 ;  /* 0x0000000f009d7202 */ /* 0x000fe20000000f00 */
[C---:B------:R-:W-:Y:S01]  /*fc30*/  FMUL.FTZ R69, R2.reuse, R69 ;  /* 0x0000004502457220 */ /* 0x040fe20000410000 */
[----:B------:R-:W-:Y:S01]  /*fc40*/  MUFU.EX2 R153, R153 ;  /* 0x0000009900997308 */ /* 0x000fe20000000800 */
[C---:B------:R-:W-:Y:S01]  /*fc50*/  FMUL.FTZ R72, R2.reuse, R72 ;  /* 0x0000004802487220 */ /* 0x040fe20000410000 */
[----:B------:R-:W-:Y:S01]  /*fc60*/  UISETP.GT.AND UP0, UPT, UR8, UR9, UPT ;  /* 0x000000090800728c */ /* 0x000fe2000bf04270 */
[C---:B------:R-:W-:Y:S01]  /*fc70*/  FMUL.FTZ R73, R2.reuse, R73 ;  /* 0x0000004902497220 */ /* 0x040fe20000410000 */
[----:B------:R-:W-:Y:S01]  /*fc80*/  UIADD3 UR8, UR8, -0x1, URZ ;  /* 0xffffffff08087890 */ /* 0x000fe2000fffe03f */
        /* <DEDUP_REMOVED lines=27> */
[C---:B--2---:R-:W-:Y:S01]  /*fe40*/  FFMA.FTZ R0, R2.reuse, R132, R8 ;  /* 0x0000008402007223 */ /* 0x044fe20000010008 */
[----:B------:R-:W-:Y:S01]  /*fe50*/  FSEL R132, R23, -INF , !P0 ;  /* 0xff80000017847808 */ /* 0x000fe20004000000 */
[----:B------:R-:W-:Y:S01]  /*fe60*/  FMUL.FTZ R8, R2, R152 ;  /* 0x0000009802087220 */ /* 0x000fe20000410000 */
[----:B------:R-:W-:Y:S01]  /*fe70*/  MOV R152, R26 ;  /* 0x0000001a00987202 */ /* 0x000fe20000000f00 */
[----:B------:R-:W-:Y:S01]  /*fe80*/  FADD.FTZ R4, R19, R0 ;  /* 0x0000000013047221 */ /* 0x000fe20000010000 */
[----:B------:R-:W-:Y:S01]  /*fe90*/  FMNMX.FTZ R0, R6, R134, !PT ;  /* 0x0000008606007209 */ /* 0x000fe20007810000 */
[C---:B------:R-:W-:Y:S02]  /*fea0*/  FMUL.FTZ R128, R2.reuse, R128 ;  /* 0x0000008002807220 */ /* 0x040fe40000410000 */
[----:B------:R-:W-:Y:S01]  /*feb0*/  FMUL.FTZ R129, R2, R129 ;  /* 0x0000008102817220 */ /* 0x000fe20000410000 */
[----:B------:R-:W-:Y:S01]  /*fec0*/  FMNMX.FTZ R0, R7, R0, !PT ;  /* 0x0000000007007209 */ /* 0x000fe20007810000 */
[----:B------:R-:W-:Y:S03]  /*fed0*/  MUFU.EX2 R152, R152 ;  /* 0x0000009800987308 */ /* 0x000fe60000000800 */
        /* <DEDUP_REMOVED lines=15> */
[C---:B------:R-:W-:Y:S01]  /*ffd0*/  FMUL.FTZ R4, R2.reuse, R156 ;  /* 0x0000009c02047220 */ /* 0x040fe20000410000 */
[----:B------:R-:W-:Y:S01]  /*ffe0*/  FSETP.NEU.FTZ.AND P0, PT, R3, -INF , PT ;  /* 0xff8000000300780b */ /* 0x000fe20003f1d000 */
[----:B------:R-:W-:Y:S01]  /*fff0*/  FADD.FTZ R179, R17, R0 ;  /* 0x0000000011b37221 */ /* 0x000fe20000010000 */
[----:B------:R-:W-:Y:S01]  /*10000*/  MOV R156, R14 ;  /* 0x0000000e009c7202 */ /* 0x000fe20000000f00 */
[----:B------:R-:W-:Y:S01]  /*10010*/  FMUL.FTZ R17, R2, R145 ;  /* 0x0000009102117220 */ /* 0x000fe20000410000 */
[C---:B------:R-:W-:Y:S02]  /*10020*/  FSEL R0, R3.reuse, RZ, P0 ;  /* 0x000000ff03007208 */ /* 0x040fe40000000000 */
[----:B------:R-:W-:Y:S02]  /*10030*/  MOV R145, R11 ;  /* 0x0000000b00917202 */ /* 0x000fe40000000f00 */
[----:B------:R-:W-:Y:S01]  /*10040*/  MUFU.EX2 R156, R156 ;  /* 0x0000009c009c7308 */ /* 0x000fe20000000800 */
[----:B------:R-:W-:Y:S02]  /*10050*/  FADD.FTZ R0, -R0, R134 ;  /* 0x0000008600007221 */ /* 0x000fe40000010100 */
[----:B------:R-:W-:Y:S02]  /*10060*/  FMUL.FTZ R134, R3, c[0x0][0x2d0] ;  /* 0x0000b40003867a20 */ /* 0x000fe40000410000 */
[----:B------:R-:W-:Y:S03]  /*10070*/  FMUL.FTZ R0, R0, c[0x0][0x2d0] ;  /* 0x0000b40000007a20 */ /* 0x000fe60000410000 */
[----:B------:R-:W-:Y:S02]  /*10080*/  FSEL R134, R134, RZ, P0 ;  /* 0x000000ff86867208 */ /* 0x000fe40000000000 */
[----:B------:R-:W-:Y:S01]  /*10090*/  MUFU.EX2 R145, R145 ;  /* 0x0000009100917308 */ /* 0x000fe20000000800 */
[----:B------:R-:W-:Y:S02]  /*100a0*/  PLOP3.LUT P0, PT, PT, PT, UP0, 0x80, 0x0 ;  /* 0x000000000000781c */ /* 0x000fe40003f0f008 */
[--C-:B------:R-:W-:Y:S02]  /*100b0*/  FFMA.FTZ R169, R6, c[0x0][0x2d0], -R134.reuse ;  /* 0x0000b40006a97a23 */ /* 0x100fe40000010886 */
[--C-:B------:R-:W-:Y:S02]  /*100c0*/  FFMA.FTZ R7, R7, c[0x0][0x2d0], -R134.reuse ;  /* 0x0000b40007077a23 */ /* 0x100fe40000010886 */
[--C-:B------:R-:W-:Y:S03]  /*100d0*/  FFMA.FTZ R2, R10, c[0x0][0x2d0], -R134.reuse ;  /* 0x0000b4000a027a23 */ /* 0x100fe60000010886 */
[----:B------:R-:W1:Y:S10]  /*100e0*/  MUFU.EX2 R0, R0 ;  /* 0x0000000000007308 */ /* 0x000e740000000800 */
[----:B------:R-:W4:Y:S10]  /*100f0*/  MUFU.EX2 R169, R169 ;  /* 0x000000a900a97308 */ /* 0x000f340000000800 */
[----:B------:R2:W3:Y:S01]  /*10100*/  MUFU.EX2 R144, R7 ;  /* 0x0000000700907308 */ /* 0x0004e20000000800 */
        /* <DEDUP_REMOVED lines=8> */
[C---:B------:R-:W-:Y:S02]  /*10190*/  FMUL.FTZ R10, R0.reuse, R154 ;  /* 0x0000009a000a7220 */ /* 0x040fe40000410000 */
[C---:B------:R-:W-:Y:S01]  /*101a0*/  FMUL.FTZ R14, R0.reuse, R150 ;  /* 0x00000096000e7220 */ /* 0x040fe20000410000 */
[----:B------:R-:W-:Y:S01]  /*101b0*/  MUFU.EX2 R154, R158 ;  /* 0x0000009e009a7308 */ /* 0x000fe20000000800 */
[C---:B------:R-:W-:Y:S02]  /*101c0*/  FMUL.FTZ R15, R0.reuse, R151 ;  /* 0x00000097000f7220 */ /* 0x040fe40000410000 */
[C---:B------:R-:W-:Y:S02]  /*101d0*/  FMUL.FTZ R18, R0.reuse, R146 ;  /* 0x0000009200127220 */ /* 0x040fe40000410000 */
[C---:B--2---:R-:W-:Y:S01]  /*101e0*/  FMUL.FTZ R7, R0.reuse, R159 ;  /* 0x0000009f00077220 */ /* 0x044fe20000410000 */
[----:B------:R-:W-:Y:S01]  /*101f0*/  MOV R159, R148 ;  /* 0x00000094009f7202 */ /* 0x000fe20000000f00 */
        /* <DEDUP_REMOVED lines=8> */
[----:B------:R2:W-:Y:S01]  /*10280*/  MUFU.EX2 R2, R140 ;  /* 0x0000008c00027308 */ /* 0x0005e20000000800 */
        /* <DEDUP_REMOVED lines=9> */
[----:B----4-:R-:W-:Y:S01]  /*10320*/  FFMA.FTZ R151, R0, R141, R169 ;  /* 0x0000008d00977223 */ /* 0x010fe200000100a9 */
[----:B---3--:R-:W-:Y:S01]  /*10330*/  F2FP.PACK_AB R169, R144, R169 ;  /* 0x000000a990a9723e */ /* 0x008fe200000000ff */
[C---:B------:R-:W-:Y:S02]  /*10340*/  FMUL.FTZ R59, R0.reuse, R59 ;  /* 0x0000003b003b7220 */ /* 0x040fe40000410000 */
[C---:B------:R-:W-:Y:S01]  /*10350*/  FMUL.FTZ R62, R0.reuse, R62 ;  /* 0x0000003e003e7220 */ /* 0x040fe20000410000 */
[----:B--2---:R-:W-:Y:S01]  /*10360*/  LDSM.16.MT88.4 R140, [R236+0x900] ;  /* 0x00090000ec8c783b */ /* 0x004fe20000004200 */
        /* <DEDUP_REMOVED lines=40> */
[----:B------:R2:W-:Y:S01]  /*105f0*/  MUFU.EX2 R149, R0 ;  /* 0x0000000000957308 */ /* 0x0005e20000000800 */
[C---:B-1----:R-:W-:Y:S08]  /*10600*/  HMMA.16816.F32 R4, R168.reuse, R136, R4 ;  /* 0x00000088a804723c */ /* 0x042ff00000001804 */
[C---:B------:R-:W-:Y:S01]  /*10610*/  HMMA.16816.F32 R8, R168.reuse, R138, R8 ;  /* 0x0000008aa808723c */ /* 0x040fe20000001808 */
[----:B------:R-:W1:Y:S03]  /*10620*/  LDSM.16.MT88.4 R136, [R237+0x100] ;  /* 0x00010000ed88783b */ /* 0x000e660000004200 */
[--C-:B--2---:R-:W-:Y:S04]  /*10630*/  FFMA.FTZ R0, R174, c[0x0][0x2d0], -R134.reuse ;  /* 0x0000b400ae007a23 */ /* 0x104fe80000010886 */
[----:B------:R2:W3:Y:S01]  /*10640*/  MUFU.EX2 R150, R0 ;  /* 0x0000000000967308 */ /* 0x0004e20000000800 */
[C---:B-1----:R-:W-:Y:S03]  /*10650*/  HMMA.16816.F32 R12, R168.reuse, R136, R12 ;  /* 0x00000088a80c723c */ /* 0x042fe6000000180c */
[--C-:B--2---:R-:W-:Y:S06]  /*10660*/  FFMA.FTZ R0, R173, c[0x0][0x2d0], -R134.reuse ;  /* 0x0000b400ad007a23 */ /* 0x104fec0000010886 */
[----:B------:R1:W-:Y:S01]  /*10670*/  MUFU.EX2 R148, R0 ;  /* 0x0000000000947308 */ /* 0x0003e20000000800 */
[C---:B------:R-:W-:Y:S01]  /*10680*/  HMMA.16816.F32 R16, R168.reuse, R138, R16 ;  /* 0x0000008aa810723c */ /* 0x040fe20000001810 */
[----:B------:R-:W2:Y:S02]  /*10690*/  LDSM.16.MT88.4 R136, [R240+0x100] ;  /* 0x00010000f088783b */ /* 0x000ea40000004200 */
        /* <DEDUP_REMOVED lines=54> */
[----:B------:R-:W-:Y:S01]  /*10a00*/  MOV R177, R154 ;  /* 0x0000009a00b17202 */ /* 0x000fe20000000f00 */
[----:B------:R-:W-:Y:S02]  /*10a10*/  FADD.FTZ R2, R149, R2 ;  /* 0x0000000295027221 */ /* 0x000fe40000010000 */
[C---:B------:R-:W-:Y:S01]  /*10a20*/  HMMA.16816.F32 R4, R136.reuse, R140, R4 ;  /* 0x0000008c8804723c */ /* 0x040fe20000001804 */
[----:B------:R2:W-:Y:S04]  /*10a30*/  MUFU.EX2 R172, R0 ;  /* 0x0000000000ac7308 */ /* 0x0005e80000000800 */
[----:B------:R-:W-:Y:S03]  /*10a40*/  FADD.FTZ R2, R150, R2 ;  /* 0x0000000296027221 */ /* 0x000fe60000010000 */
[C---:B------:R-:W-:Y:S01]  /*10a50*/  HMMA.16816.F32 R8, R136.reuse, R142, R8 ;  /* 0x0000008e8808723c */ /* 0x040fe20000001808 */
[----:B------:R-:W3:Y:S03]  /*10a60*/  LDSM.16.MT88.4 R140, [R237+0x900] ;  /* 0x00090000ed8c783b */ /* 0x000ee60000004200 */
[--C-:B--2---:R-:W-:Y:S01]  /*10a70*/  FFMA.FTZ R0, R178, c[0x0][0x2d0], -R134.reuse ;  /* 0x0000b400b2007a23 */ /* 0x104fe20000010886 */
[----:B------:R-:W-:Y:S03]  /*10a80*/  MOV R178, R153 ;  /* 0x0000009900b27202 */ /* 0x000fe60000000f00 */
[----:B------:R2:W4:Y:S01]  /*10a90*/  MUFU.EX2 R173, R0 ;  /* 0x0000000000ad7308 */ /* 0x0005220000000800 */
[----:B------:R-:W-:Y:S01]  /*10aa0*/  F2FP.PACK_AB R170, R177, R178 ;  /* 0x000000b2b1aa723e */ /* 0x000fe200000000ff */
[C---:B---3--:R-:W-:Y:S03]  /*10ab0*/  HMMA.16816.F32 R12, R136.reuse, R140, R12 ;  /* 0x0000008c880c723c */ /* 0x048fe6000000180c */
[--C-:B--2---:R-:W-:Y:S01]  /*10ac0*/  FFMA.FTZ R0, R176, c[0x0][0x2d0], -R134.reuse ;  /* 0x0000b400b0007a23 */ /* 0x104fe20000010886 */
[----:B------:R-:W-:Y:S01]  /*10ad0*/  MOV R176, R152 ;  /* 0x0000009800b07202 */ /* 0x000fe20000000f00 */
[----:B------:R-:W-:Y:S01]  /*10ae0*/  FFMA.FTZ R134, R132, c[0x0][0x2d0], -R134 ;  /* 0x0000b40084867a23 */ /* 0x000fe20000010886 */
[----:B------:R-:W-:Y:S02]  /*10af0*/  LDSM.16.MT88.4 R152, [R236+0x1100] ;  /* 0x00110000ec98783b */ /* 0x000fe40000004200 */
[C---:B------:R-:W-:Y:S01]  /*10b00*/  HMMA.16816.F32 R16, R136.reuse, R142, R16 ;  /* 0x0000008e8810723c */ /* 0x040fe20000001810 */
[----:B------:R2:W-:Y:S03]  /*10b10*/  MUFU.EX2 R132, R0 ;  /* 0x0000000000847308 */ /* 0x0005e60000000800 */
[----:B-1----:R-:W-:Y:S02]  /*10b20*/  F2FP.PACK_AB R168, R176, R179 ;  /* 0x000000b3b0a8723e */ /* 0x002fe400000000ff */
[----:B----4-:R-:W-:Y:S01]  /*10b30*/  F2FP.PACK_AB R169, R173, R172 ;  /* 0x000000acada9723e */ /* 0x010fe200000000ff */
[----:B------:R-:W1:Y:S04]  /*10b40*/  LDSM.16.MT88.4 R140, [R240+0x900] ;  /* 0x00090000f08c783b */ /* 0x000e680000004200 */
[----:B------:R-:W3:Y:S01]  /*10b50*/  MUFU.EX2 R134, R134 ;  /* 0x0000008600867308 */ /* 0x000ee20000000800 */
[----:B--2---:R-:W-:Y:S04]  /*10b60*/  FADD.FTZ R0, R156, R151 ;  /* 0x000000979c007221 */ /* 0x004fe80000010000 */
        /* <DEDUP_REMOVED lines=9> */
[C---:B-1----:R-:W-:Y:S03]  /*10c00*/  HMMA.16816.F32 R20, R136.reuse, R140, R20 ;  /* 0x0000008c8814723c */ /* 0x042fe60000001814 */
        /* <DEDUP_REMOVED lines=95> */
.L_x_365:
[----:B------:R-:W2:Y:S04]  /*11200*/  LDL.LU R3, [R1+0x20] ;  /* 0x0000200001037983 */ /* 0x000ea80000300800 */
[----:B-1----:R-:W3:Y:S01]  /*11210*/  LDL.LU R0, [R1+0x24] ;  /* 0x0000240001007983 */ /* 0x002ee20000300800 */
        /* <DEDUP_REMOVED lines=155> */
.L_x_333:
        /* <DEDUP_REMOVED lines=83> */
[----:B------:R-:W-:-:S04]  /*12100*/  IMAD.WIDE.U32 R2, R9, c[0x0][0x4c8], R2 ;  /* 0x0001320009027a25 */ /* 0x000fc800078e0002 */
        /* <DEDUP_REMOVED lines=11> */
[----:B------:R-:W-:Y:S01]  /*121c0*/  SHFL.IDX PT, R6, R6, 0x1, 0x1c1f ;  /* 0x003c1f0006067f89 */ /* 0x000fe200000e0000 */
[----:B------:R-:W-:-:S02]  /*121d0*/  LOP3.LUT P0, RZ, R14, 0x3, RZ, 0xc0, !PT ;  /* 0x000000030eff7812 */ /* 0x000fc4000780c0ff */
[----:B------:R-:W-:Y:S01]  /*121e0*/  IADD3 R3, R5, R0, RZ ;  /* 0x0000000005037210 */ /* 0x000fe20007ffe0ff */
[----:B------:R-:W-:Y:S01]  /*121f0*/  IMAD R0, R7, c[0x0][0x428], RZ ;  /* 0x00010a0007007a24 */ /* 0x000fe200078e02ff */
[----:B------:R-:W1:Y:S01]  /*12200*/  SHFL.IDX PT, R9, R2, RZ, 0x1c1f ;  /* 0x001c1fff02097589 */ /* 0x000e6200000e0000 */
[----:B------:R-:W-:Y:S02]  /*12210*/  IMAD R5, R20, c[0x0][0x388], RZ ;  /* 0x0000e20014057a24 */ /* 0x000fe400078e02ff */
        /* <DEDUP_REMOVED lines=16> */
[----:B------:R2:W3:Y:S02]  /*12320*/  SHFL.IDX PT, R2, R20, RZ, 0x1c1f ;  /* 0x001c1fff14027589 */ /* 0x0004e400000e0000 */
[----:B-1----:R-:W-:-:S02]  /*12330*/  P2R R16, PR, RZ, 0x2 ;  /* 0x00000002ff107803 */ /* 0x002fc40000000000 */
[----:B------:R2:W1:Y:S01]  /*12340*/  SHFL.IDX PT, R3, R19, RZ, 0x1c1f ;  /* 0x001c1fff13037589 */ /* 0x00046200000e0000 */
[----:B------:R-:W-:-:S04]  /*12350*/  SHF.L.U32 R0, R0, 0x1, RZ ;  /* 0x0000000100007819 */ /* 0x000fc800000006ff */
[----:B------:R-:W-:Y:S05]  /*12360*/  @P0 BRA `(.L_x_378) ;  /* 0x00000bd000000947 */ /* 0x000fea0003800000 */
[C---:B------:R-:W-:Y:S02]  /*12370*/  ISETP.GE.AND P0, PT, R0.reuse, c[0x0][0x3c8], PT ;  /* 0x0000f20000007a0c */ /* 0x040fe40003f06270 */
[C---:B------:R-:W-:Y:S02]  /*12380*/  IADD3 R5, R0.reuse, 0x8, RZ ;  /* 0x0000000800057810 */ /* 0x040fe40007ffe0ff */
[----:B------:R-:W-:Y:S02]  /*12390*/  IADD3 R4, R0, 0x10, RZ ;  /* 0x0000001000047810 */ /* 0x000fe40007ffe0ff */
[----:B------:R-:W-:Y:S02]  /*123a0*/  ISETP.GE.AND P5, PT, R5, c[0x0][0x3c8], PT ;  /* 0x0000f20005007a0c */ /* 0x000fe40003fa6270 */
[----:B------:R-:W-:Y:S02]  /*123b0*/  ISETP.GE.AND P4, PT, R4, c[0x0][0x3c8], PT ;  /* 0x0000f20004007a0c */ /* 0x000fe40003f86270 */
[----:B------:R-:W-:-:S02]  /*123c0*/  IADD3 R8, R0, 0x18, RZ ;  /* 0x0000001800087810 */ /* 0x000fc40007ffe0ff */
[C---:B------:R-:W-:Y:S01]  /*123d0*/  IADD3 R10, R0.reuse, 0x20, RZ ;  /* 0x00000020000a7810 */ /* 0x040fe20007ffe0ff */
[C---:B-123--:R-:W-:Y:S01]  /*123e0*/  @!P0 IMAD.WIDE R6, R0.reuse, 0x4, R2 ;  /* 0x0000000400068825 */ /* 0x04efe200078e0202 */
        /* <DEDUP_REMOVED lines=87> */
[----:B------:R-:W-:-:S02]  /*12960*/  IADD3 R13, R0, 0xa0, RZ ;  /* 0x000000a0000d7810 */ /* 0x000fc40007ffe0ff */
[----:B------:R-:W-:Y:S01]  /*12970*/  ISETP.GE.AND P5, PT, R12, c[0x0][0x3c8], PT ;  /* 0x0000f2000c007a0c */ /* 0x000fe20003fa6270 */
[----:B------:R2:W-:Y:S01]  /*12980*/  @!P4 ST.E.64 [R4.64], R60 ;  /* 0x0000003c0400c985 */ /* 0x0005e2000c101b10 */
        /* <DEDUP_REMOVED lines=91> */
.L_x_378:
[----:B------:R-:W-:Y:S05]  /*12f40*/  BSYNC B0 ;  /* 0x0000000000007941 */ /* 0x000fea0003800000 */
.L_x_377:
[----:B------:R-:W-:Y:S01]  /*12f50*/  ISETP.NE.AND P0, PT, R16, RZ, PT ;  /* 0x000000ff1000720c */ /* 0x000fe20003f05270 */
[----:B-1----:R1:W4:Y:S04]  /*12f60*/  SHFL.IDX PT, R3, R19, 0x1, 0x1c1f ;  /* 0x003c1f0013037f89 */ /* 0x00232800000e0000 */
[----:B---3--:R1:W3:Y:S08]  /*12f70*/  SHFL.IDX PT, R2, R20, 0x1, 0x1c1f ;  /* 0x003c1f0014027f89 */ /* 0x0082f000000e0000 */
        /* <DEDUP_REMOVED lines=12> */
[--C-:B---34-:R-:W-:Y:S01]  /*13040*/  @!P2 IMAD.WIDE R8, R0, 0x4, R2.reuse ;  /* 0x000000040008a825 */ /* 0x118fe200078e0202 */
[----:B------:R-:W-:Y:S02]  /*13050*/  @!P1 LOP3.LUT R5, R5, 0xfffffffe, RZ, 0xc0, !PT ;  /* 0xfffffffe05059812 */ /* 0x000fe400078ec0ff */
[----:B------:R-:W-:Y:S02]  /*13060*/  @!P0 LOP3.LUT R4, R4, 0xfffffffe, RZ, 0xc0, !PT ;  /* 0xfffffffe04048812 */ /* 0x000fe400078ec0ff */
[----:B------:R3:W-:Y:S01]  /*13070*/  @!P2 ST.E.64 [R8.64], R158 ;  /* 0x0000009e0800a985 */ /* 0x0007e2000c101b10 */
[----:B--2---:R-:W-:Y:S01]  /*13080*/  @!P1 IMAD.WIDE R6, R5, 0x4, R2 ;  /* 0x0000000405069825 */ /* 0x004fe200078e0202 */
        /* <DEDUP_REMOVED lines=11> */
[C---:B---3--:R-:W-:Y:S02]  /*13140*/  IADD3 R8, R0.reuse, 0x28, RZ ;  /* 0x0000002800087810 */ /* 0x048fe40007ffe0ff */
[----:B------:R-:W-:Y:S02]  /*13150*/  IADD3 R9, R0, 0x30, RZ ;  /* 0x0000003000097810 */ /* 0x000fe40007ffe0ff */
[----:B------:R-:W-:Y:S02]  /*13160*/  ISETP.GE.AND P4, PT, R8, c[0x0][0x3c8], PT ;  /* 0x0000f20008007a0c */ /* 0x000fe40003f86270 */
[----:B------:R-:W-:Y:S02]  /*13170*/  ISETP.GE.AND P3, PT, R9, c[0x0][0x3c8], PT ;  /* 0x0000f20009007a0c */ /* 0x000fe40003f66270 */
[----:B--2---:R-:W-:-:S02]  /*13180*/  @!P6 LEA.HI R4, R11, R11, RZ, 0x1 ;  /* 0x0000000b0b04e211 */ /* 0x004fc400078f08ff */
        /* <DEDUP_REMOVED lines=159> */
.L_x_376:
        /* <DEDUP_REMOVED lines=50> */
.L_x_379:
        /* <DEDUP_REMOVED lines=14> */
.L_x_5152:


//--------------------- .text._ZN7cutlass13device_kernelIN5flash19enable_sm80_to_sm89INS1_16FlashAttnFwdSm80INS1_25CollectiveMainloopFwdSm80ILi8ELi1ELb1EN4cute5tupleIJNS5_1CILi128EEENS7_ILi48EEENS7_ILi256EEEEEELi256ENS_6half_tEfNS_4arch4Sm80ELb0ELb1ELb1ELb1ELb0ELb0ELb1ELb1EEENS1_21CollectiveEpilogueFwdINS6_IJS8_SA_S9_EEENS6_IJNS7_ILi1EEESI_SI_EEESC_SE_Li256ELb1ELb1ELb1ELb0EEENS1_36VarlenDynamicPersistentTileSchedulerILi128ELi48ELi256ELi256ELb1ELb1ELb0ELb1ELb0ELb1EEEEEEEEEvNT_6ParamsE --------------------------
	.section	.text._ZN7cutlass13device_kernelIN5flash19enable_sm80_to_sm89INS1_16FlashAttnFwdSm80INS1_25CollectiveMainloopFwdSm80ILi8ELi1ELb1EN4cute5tupleIJNS5_1CILi128EEENS7_ILi48EEENS7_ILi256EEEEEELi256ENS_6half_tEfNS_4arch4Sm80ELb0ELb1ELb1ELb1ELb0ELb0ELb1ELb1EEENS1_21CollectiveEpilogueFwdINS6_IJS8_SA_S9_EEENS6_IJNS7_ILi1EEESI_SI_EEESC_SE_Li256ELb1ELb1ELb1ELb0EEENS1_36VarlenDynamicPersistentTileSchedulerILi128ELi48ELi256ELi256ELb1ELb1ELb0ELb1ELb0ELb1EEEEEEEEEvNT_6ParamsE,"ax",@progbits
	.sectioninfo	@"SHI_REGISTERS=255"
	.align	128
.text._ZN7cutlass13device_kernelIN5flash19enable_sm80_to_sm89INS1_16FlashAttnFwdSm80INS1_25CollectiveMainloopFwdSm80ILi8ELi1ELb1EN4cute5tupleIJNS5_1CILi128EEENS7_ILi48EEENS7_ILi256EEEEEELi256ENS_6half_tEfNS_4arch4Sm80ELb0ELb1ELb1ELb1ELb0ELb0ELb1ELb1EEENS1_21CollectiveEpilogueFwdINS6_IJS8_SA_S9_EEENS6_IJNS7_ILi1EEESI_SI_EEESC_SE_Li256ELb1ELb1ELb1ELb0EEENS1_36VarlenDynamicPersistentTileSchedulerILi128ELi48ELi256ELi256ELb1ELb1ELb0ELb1ELb0ELb1EEEEEEEEEvNT_6ParamsE:
        .type           _ZN7cutlass13device_kernelIN5flash19enable_sm80_to_sm89INS1_16FlashAttnFwdSm80INS1_25CollectiveMainloopFwdSm80ILi8ELi1ELb1EN4cute5tupleIJNS5_1CILi128EEENS7_ILi48EEENS7_ILi256EEEEEELi256ENS_6half_tEfNS_4arch4Sm80ELb0ELb1ELb1ELb1ELb0ELb0ELb1ELb1EEENS1_21CollectiveEpilogueFwdINS6_IJS8_SA_S9_EEENS6_IJNS7_ILi1EEESI_SI_EEESC_SE_Li256ELb1ELb1ELb1ELb0EEENS1_36VarlenDynamicPersistentTileSchedulerILi128ELi48ELi256ELi256ELb1ELb1ELb0ELb1ELb0ELb1EEEEEEEEEvNT_6ParamsE,@function
        .size           _ZN7cutlass13device_kernelIN5flash19enable_sm80_to_sm89INS1_16FlashAttnFwdSm80INS1_25CollectiveMainloopFwdSm80ILi8ELi1ELb1EN4cute5tupleIJNS5_1CILi128EEENS7_ILi48EEENS7_ILi256EEEEEELi256ENS_6half_tEfNS_4arch4Sm80ELb0ELb1ELb1ELb1ELb0ELb0ELb1ELb1EEENS1_21CollectiveEpilogueFwdINS6_IJS8_SA_S9_EEENS6_IJNS7_ILi1EEESI_SI_EEESC_SE_Li256ELb1ELb1ELb1ELb0EEENS1_36VarlenDynamicPersistentTileSchedulerILi128ELi48ELi256ELi256ELb1ELb1ELb0ELb1ELb0ELb1EEEEEEEEEvNT_6ParamsE,(.L_x_5153 - _ZN7cutlass13device_kernelIN5flash19enable_sm80_to_sm89INS1_16FlashAttnFwdSm80INS1_25CollectiveMainloopFwdSm80ILi8ELi1ELb1EN4cute5tupleIJNS5_1CILi128EEENS7_ILi48EEENS7_ILi256EEEEEELi256ENS_6half_tEfNS_4arch4Sm80ELb0ELb1ELb1ELb1ELb0ELb0ELb1ELb1EEENS1_21CollectiveEpilogueFwdINS6_IJS8_SA_S9_EEENS6_IJNS7_ILi1EEESI_SI_EEESC_SE_Li256ELb1ELb1ELb1ELb0EEENS1_36VarlenDynamicPersistentTileSchedulerILi128ELi48ELi256ELi256ELb1ELb1ELb0ELb1ELb0ELb1EEEEEEEEEvNT_6ParamsE)
        .other          _ZN7cutlass13device_kernelIN5flash19enable_sm80_to_sm89INS1_16FlashAttnFwdSm80INS1_25CollectiveMainloopFwdSm80ILi8ELi1ELb1EN4cute5tupleIJNS5_1CILi128EEENS7_ILi48EEENS7_ILi256EEEEEELi256ENS_6half_tEfNS_4arch4Sm80ELb0ELb1ELb1ELb1ELb0ELb0ELb1ELb1EEENS1_21CollectiveEpilogueFwdINS6_IJS8_SA_S9_EEENS6_IJNS7_ILi1EEESI_SI_EEESC_SE_Li256ELb1ELb1ELb1ELb0EEENS1_36VarlenDynamicPersistentTileSchedulerILi128ELi48ELi256ELi256ELb1ELb1ELb0ELb1ELb0ELb1EEEEEEEEEvNT_6ParamsE,@"STO_CUDA_ENTRY STV_DEFAULT"
_ZN7cutlass13device_kernelIN5flash19enable_sm80_to_sm89INS1_16FlashAttnFwdSm80INS1_25CollectiveMainloopFwdSm80ILi8ELi1ELb1EN4cute5tupleIJNS5_1CILi128EEENS7_ILi48EEENS7_ILi256EEEEEELi256ENS_6half_tEfNS_4arch4Sm80ELb0ELb1ELb1ELb1ELb0ELb0ELb1ELb1EEENS1_21CollectiveEpilogueFwdINS6_IJS8_SA_S9_EEENS6_IJNS7_ILi1EEESI_SI_EEESC_SE_Li256ELb1ELb1ELb1ELb0EEENS1_36VarlenDynamicPersistentTileSchedulerILi128ELi48ELi256ELi256ELb1ELb1ELb0ELb1ELb0ELb1EEEEEEEEEvNT_6ParamsE:
        /* <DEDUP_REMOVED lines=15> */
[----:B------:R-:W-:-:S03]  /*00f0*/  CS2R R8, SRZ ;  /* 0x0000000000087805 */ /* 0x000fc6000001ff00 */
[----:B------:R-:W-:-:S04]  /*0100*/  ISETP.NE.AND P6, PT, R13, 0x1f, PT ;  /* 0x0000001f0d00780c */ /* 0x000fc80003fc5270 */
[----:B------:R-:W-:-:S13]  /*0110*/  ISETP.GE.OR P0, PT, R13, c[0x0][0x53c], !P6 ;  /* 0x00014f000d007a0c */ /* 0x000fda0007706670 */
[----:B-1----:R-:W-:Y:S02]  /*0120*/  @!P0 IMAD.MOV.U32 R4, RZ, RZ, 0x4 ;  /* 0x00000004ff048424 */ /* 0x002fe400078e00ff */
[----:B------:R-:W-:Y:S02]  /*0130*/  @!P0 IMAD.MOV.U32 R2, RZ, RZ, 0x4 ;  /* 0x00000004ff028424 */ /* 0x000fe400078e00ff */
[----:B------:R-:W-:-:S04]  /*0140*/  @!P0 IMAD.WIDE.U32 R4, R13, R4, c[0x0][0x580] ;  /* 0x000160000d048625 */ /* 0x000fc800078e0004 */
[C---:B------:R-:W-:Y:S01]  /*0150*/  @!P0 IMAD.WIDE.U32 R2, R13.reuse, R2, c[0x0][0x578] ;  /* 0x00015e000d028625 */ /* 0x040fe200078e0002 */
[----:B------:R-:W2:Y:S04]  /*0160*/  @!P0 LDG.E R9, [R4.64] ;  /* 0x0000000604098981 */ /* 0x000ea8000c1e1900 */
[----:B------:R-:W2:Y:S01]  /*0170*/  @!P0 LDG.E R8, [R2.64] ;  /* 0x0000000602088981 */ /* 0x000ea2000c1e1900 */
[C---:B------:R-:W-:Y:S01]  /*0180*/  ISETP.NE.AND P5, PT, R13.reuse, RZ, PT ;  /* 0x000000ff0d00720c */ /* 0x040fe20003fa5270 */
[----:B------:R-:W1:Y:S01]  /*0190*/  S2UR UR4, SR_CTAID.X ;  /* 0x00000000000479c3 */ /* 0x000e620000002500 */
[C---:B------:R-:W-:Y:S01]  /*01a0*/  ISETP.GE.U32.AND P4, PT, R13.reuse, 0x2, PT ;  /* 0x000000020d00780c */ /* 0x040fe20003f86070 */
[----:B------:R-:W-:Y:S01]  /*01b0*/  IMAD.MOV.U32 R7, RZ, RZ, RZ ;  /* 0x000000ffff077224 */ /* 0x000fe200078e00ff */
        /* <DEDUP_REMOVED lines=26> */
.L_x_385:
[----:B------:R-:W-:-:S04]  /*0360*/  IADD3 R0, R7, 0x1f, RZ ;  /* 0x0000001f07007810 */ /* 0x000fc80007ffe0ff */
[----:B------:R-:W-:-:S13]  /*0370*/  ISETP.GE.AND P0, PT, R0, c[0x0][0x53c], PT ;  /* 0x00014f0000007a0c */ /* 0x000fda0003f06270 */
[----:B------:R-:W-:Y:S05]  /*0380*/  @P0 BRA `(.L_x_382) ;  /* 0x00000c4000000947 */ /* 0x000fea0003800000 */
[----:B------:R-:W-:Y:S01]  /*0390*/  MOV R7, R0 ;  /* 0x0000000000077202 */ /* 0x000fe20000000f00 */
[----:B------:R-:W-:-:S03]  /*03a0*/  CS2R R8, SRZ ;  /* 0x0000000000087805 */ /* 0x000fc6000001ff00 */
[----:B------:R-:W-:-:S04]  /*03b0*/  IADD3 R0, R13, R7, RZ ;  /* 0x000000070d007210 */ /* 0x000fc80007ffe0ff */
[----:B------:R-:W-:-:S13]  /*03c0*/  ISETP.GE.OR P0, PT, R0, c[0x0][0x53c], !P6 ;  /* 0x00014f0000007a0c */ /* 0x000fda0007706670 */
[----:B------:R-:W-:Y:S02]  /*03d0*/  @!P0 MOV R2, 0x4 ;  /* 0x0000000400028802 */ /* 0x000fe40000000f00 */
[----:B------:R-:W-:-:S03]  /*03e0*/  @!P0 MOV R3, 0x4 ;  /* 0x0000000400038802 */ /* 0x000fc60000000f00 */
[----:B------:R-:W-:-:S04]  /*03f0*/  @!P0 IMAD.WIDE R4, R0, R2, c[0x0][0x580] ;  /* 0x0001600000048625 */ /* 0x000fc800078e0202 */
[----:B------:R-:W-:Y:S01]  /*0400*/  @!P0 IMAD.WIDE R2, R0, R3, c[0x0][0x578] ;  /* 0x00015e0000028625 */ /* 0x000fe200078e0203 */
[----:B------:R-:W2:Y:S04]  /*0410*/  @!P0 LDG.E R9, [R4.64] ;  /* 0x0000000604098981 */ /* 0x000ea8000c1e1900 */
[----:B------:R-:W2:Y:S02]  /*0420*/  @!P0 LDG.E R8, [R2.64] ;  /* 0x0000000602088981 */ /* 0x000ea4000c1e1900 */
[----:B--2---:R-:W-:Y:S01]  /*0430*/  IMAD R5, R9, R8, RZ ;  /* 0x0000000809057224 */ /* 0x004fe200078e02ff */
[----:B------:R-:W-:Y:S05]  /*0440*/  BRA.DIV ~URZ, `(.L_x_383) ;  /* 0x000166927f007947 */ /* 0x000fea000b800000 */
[----:B------:R1:W2:Y:S02]  /*0450*/  SHFL.UP PT, R0, R5, 0x1, RZ ;  /* 0x0420000005007989 */ /* 0x0002a400000e00ff */
.L_x_522:
        /* <DEDUP_REMOVED lines=16> */
.L_x_523:
[----:B--2---:R-:W-:-:S05]  /*0560*/  IMAD R0, R0, c[0x0][0x538], RZ ;  /* 0x00014e0000007a24 */ /* 0x004fca00078e02ff */
[----:B------:R-:W-:-:S04]  /*0570*/  IADD3 R6, R0, R6, RZ ;  /* 0x0000000600067210 */ /* 0x000fc80007ffe0ff */
[----:B------:R-:W-:-:S13]  /*0580*/  ISETP.GT.AND P0, PT, R6, UR4, PT ;  /* 0x0000000406007c0c */ /* 0x000fda000bf04270 */
[----:B-1----:R-:W-:Y:S05]  /*0590*/  @!P0 BRA `(.L_x_385) ;  /* 0xfffffdc000008947 */ /* 0x002fea000383ffff */
.L_x_381:
[----:B------:R-:W-:-:S05]  /*05a0*/  IADD3 R11, -R0, R6, RZ ;  /* 0x00000006000b7210 */ /* 0x000fca0007ffe1ff */
[----:B------:R-:W-:-:S05]  /*05b0*/  IMAD R0, R4, c[0x0][0x538], R11 ;  /* 0x00014e0004007a24 */ /* 0x000fca00078e020b */
[----:B------:R-:W-:Y:S01]  /*05c0*/  ISETP.GT.AND P0, PT, R0, UR4, PT ;  /* 0x0000000400007c0c */ /* 0x000fe2000bf04270 */
[----:B------:R-:W-:-:S12]  /*05d0*/  BRA.DIV ~URZ, `(.L_x_386) ;  /* 0x000167127f007947 */ /* 0x000fd8000b800000 */
[----:B------:R-:W-:-:S04]  /*05e0*/  VOTE.ANY R10, PT, !P0 ;  /* 0x00000000000a7806 */ /* 0x000fc800040e0100 */
.L_x_524:
[----:B------:R-:W1:Y:S02]  /*05f0*/  POPC R6, R10 ;  /* 0x0000000a00067309 */ /* 0x000e640000000000 */
[----:B-1----:R-:W-:-:S05]  /*0600*/  IADD3 R0, R6, R7, RZ ;  /* 0x0000000706007210 */ /* 0x002fca0007ffe0ff */
[----:B------:R1:W-:Y:S01]  /*0610*/  STL [R1+0x7c], R0 ;  /* 0x00007c0001007387 */ /* 0x0003e20000100800 */
[----:B------:R-:W-:Y:S05]  /*0620*/  BRA.DIV ~URZ, `(.L_x_387) ;  /* 0x000167127f007947 */ /* 0x000fea000b800000 */
[----:B------:R2:W3:Y:S01]  /*0630*/  SHFL.IDX PT, R12, R9, R6, 0x1f ;  /* 0x00001f06090c7589 */ /* 0x0004e200000e0000 */
[----:B------:R-:W-:-:S03]  /*0640*/  MOV R7, RZ ;  /* 0x000000ff00077202 */ /* 0x000fc60000000f00 */
[----:B------:R2:W4:Y:S04]  /*0650*/  SHFL.IDX PT, R9, R8, R6, 0x1f ;  /* 0x00001f0608097589 */ /* 0x00052800000e0000 */
.L_x_525:
[----:B------:R-:W-:Y:S01]  /*0660*/  ISETP.NE.AND P0, PT, R10, RZ, PT ;  /* 0x000000ff0a00720c */ /* 0x000fe20003f05270 */
[----:B------:R-:W-:-:S12]  /*0670*/  BSSY B0, `(.L_x_388) ;  /* 0x0000005000007945 */ /* 0x000fd80003800000 */
[----:B------:R-:W-:Y:S05]  /*0680*/  @!P0 BRA `(.L_x_389) ;  /* 0x0000003000008947 */ /* 0x000fea0003800000 */
[----:B------:R-:W-:Y:S01]  /*0690*/  IADD3 R3, R6, -0x1, RZ ;  /* 0xffffffff06037810 */ /* 0x000fe20007ffe0ff */
[----:B------:R-:W-:Y:S05]  /*06a0*/  BRA.DIV ~URZ, `(.L_x_390) ;  /* 0x000167727f007947 */ /* 0x000fea000b800000 */
[----:B------:R1:W2:Y:S02]  /*06b0*/  SHFL.IDX PT, R7, R4, R3, 0x1f ;  /* 0x00001f0304077589 */ /* 0x0002a400000e0000 */
.L_x_389:
[----:B------:R-:W-:Y:S05]  /*06c0*/  BSYNC B0 ;  /* 0x0000000000007941 */ /* 0x000fea0003800000 */
.L_x_388:
[----:B-12---:R-:W-:Y:S01]  /*06d0*/  IMAD R0, R7, c[0x0][0x538], R11 ;  /* 0x00014e0007007a24 */ /* 0x006fe200078e020b */
[----:B----4-:R-:W-:Y:S01]  /*06e0*/  ISETP.NE.AND P0, PT, R9, 0x1, PT ;  /* 0x000000010900780c */ /* 0x010fe20003f05270 */
[----:B------:R-:W-:Y:S03]  /*06f0*/  BSSY B0, `(.L_x_391) ;  /* 0x0000089000007945 */ /* 0x000fe60003800000 */
[----:B------:R1:W-:Y:S01]  /*0700*/  STL [R1+0x70], R0 ;  /* 0x0000700001007387 */ /* 0x0003e20000100800 */
[----:B------:R-:W-:-:S08]  /*0710*/  IADD3 R11, -R0, UR4, RZ ;  /* 0x00000004000b7c10 */ /* 0x000fd0000fffe1ff */
[----:B------:R-:W-:Y:S05]  /*0720*/  @!P0 BRA `(.L_x_392) ;  /* 0x000003f000008947 */ /* 0x000fea0003800000 */
[-C--:B-1-3--:R-:W-:Y:S02]  /*0730*/  IABS R0, R12.reuse ;  /* 0x0000000c00007213 */ /* 0x08afe40000000000 */
[----:B------:R-:W-:-:S03]  /*0740*/  IABS R6, R12 ;  /* 0x0000000c00067213 */ /* 0x000fc60000000000 */
[----:B------:R-:W-:Y:S01]  /*0750*/  IMAD.MOV.U32 R5, RZ, RZ, R0 ;  /* 0x000000ffff057224 */ /* 0x000fe200078e0000 */
[----:B------:R-:W-:-:S03]  /*0760*/  IABS R0, R9 ;  /* 0x0000000900007213 */ /* 0x000fc60000000000 */
[----:B------:R-:W1:Y:S02]  /*0770*/  I2F.RP R2, R5 ;  /* 0x0000000500027306 */ /* 0x000e640000209400 */
[----:B------:R-:W-:Y:S01]  /*0780*/  IMAD.MOV.U32 R8, RZ, RZ, R0 ;  /* 0x000000ffff087224 */ /* 0x000fe200078e0000 */
[----:B------:R-:W-:-:S05]  /*0790*/  IABS R0, R11 ;  /* 0x0000000b00007213 */ /* 0x000fca0000000000 */
[----:B------:R-:W-:Y:S08]  /*07a0*/  I2F.RP R7, R8 ;  /* 0x0000000800077306 */ /* 0x000ff00000209400 */
[----:B-1----:R-:W1:Y:S02]  /*07b0*/  MUFU.RCP R2, R2 ;  /* 0x0000000200027308 */ /* 0x002e640000001000 */
[----:B-1----:R-:W-:-:S06]  /*07c0*/  IADD3 R2, R2, 0xffffffe, RZ ;  /* 0x0ffffffe02027810 */ /* 0x002fcc0007ffe0ff */
[----:B------:R-:W1:Y:S02]  /*07d0*/  F2I.FTZ.U32.TRUNC.NTZ R3, R2 ;  /* 0x0000000200037305 */ /* 0x000e64000021f000 */
[----:B-1----:R-:W-:-:S04]  /*07e0*/  IMAD.MOV R2, RZ, RZ, -R3 ;  /* 0x000000ffff027224 */ /* 0x002fc800078e0a03 */
[----:B------:R-:W-:Y:S02]  /*07f0*/  IMAD R4, R2, R5, RZ ;  /* 0x0000000502047224 */ /* 0x000fe400078e02ff */
[----:B------:R-:W-:-:S04]  /*0800*/  IMAD.MOV.U32 R2, RZ, RZ, RZ ;  /* 0x000000ffff027224 */ /* 0x000fc800078e00ff */
[----:B------:R-:W-:Y:S01]  /*0810*/  IMAD.HI.U32 R2, R3, R4, R2 ;  /* 0x0000000403027227 */ /* 0x000fe200078e0002 */
[----:B------:R-:W-:-:S03]  /*0820*/  MOV R3, R0 ;  /* 0x0000000000037202 */ /* 0x000fc60000000f00 */
[----:B------:R-:W-:Y:S02]  /*0830*/  IMAD.MOV R0, RZ, RZ, -R6 ;  /* 0x000000ffff007224 */ /* 0x000fe400078e0a06 */
        /* <DEDUP_REMOVED lines=28> */
[----:B------:R-:W-:-:S03]  /*0a00*/  IMAD.MOV R5, RZ, RZ, -R4 ;  /* 0x000000ffff057224 */ /* 0x000fc600078e0a04 */
        /* <DEDUP_REMOVED lines=10> */
[----:B------:R-:W-:-:S04]  /*0ab0*/  IMAD.MOV R2, RZ, RZ, -R0 ;  /* 0x000000ffff027224 */ /* 0x000fc800078e0a00 */
[C---:B------:R-:W-:Y:S01]  /*0ac0*/  IMAD R3, R9.reuse, R2, R4 ;  /* 0x0000000209037224 */ /* 0x040fe200078e0204 */
[----:B------:R-:W-:Y:S01]  /*0ad0*/  LEA R2, R9, R0, 0x18 ;  /* 0x0000000009027211 */ /* 0x000fe200078ec0ff */
[----:B------:R-:W-:-:S04]  /*0ae0*/  IMAD R0, R12, R5, R11 ;  /* 0x000000050c007224 */ /* 0x000fc800078e020b */
[----:B------:R-:W-:-:S05]  /*0af0*/  IMAD R2, R3, 0x10000, R2 ;  /* 0x0001000003027824 */ /* 0x000fca00078e0202 */
[----:B------:R1:W-:Y:S01]  /*0b00*/  STL [R1+0x78], R2 ;  /* 0x0000780201007387 */ /* 0x0003e20000100800 */
[----:B------:R-:W-:Y:S05]  /*0b10*/  BRA `(.L_x_393) ;  /* 0x0000046000007947 */ /* 0x000fea0003800000 */
.L_x_392:
[----:B------:R-:W2:Y:S01]  /*0b20*/  LDL R3, [R1+0x7c] ;  /* 0x00007c0001037983 */ /* 0x000ea20000100800 */
[----:B------:R-:W-:-:S04]  /*0b30*/  IMAD.MOV.U32 R2, RZ, RZ, 0x4 ;  /* 0x00000004ff027424 */ /* 0x000fc800078e00ff */
[----:B--2---:R-:W-:-:S05]  /*0b40*/  IMAD.WIDE R2, R3, R2, c[0x0][0x590] ;  /* 0x0001640003027625 */ /* 0x004fca00078e0202 */
[----:B------:R-:W2:Y:S02]  /*0b50*/  LDG.E R7, [R2.64] ;  /* 0x0000000602077981 */ /* 0x000ea4000c1e1900 */
[----:B--23--:R-:W-:-:S05]  /*0b60*/  IMAD R9, R7, R12, RZ ;  /* 0x0000000c07097224 */ /* 0x00cfca00078e02ff */
[-C--:B-1----:R-:W-:Y:S02]  /*0b70*/  IABS R0, R9.reuse ;  /* 0x0000000900007213 */ /* 0x082fe40000000000 */
[----:B------:R-:W-:-:S03]  /*0b80*/  IABS R8, R9 ;  /* 0x0000000900087213 */ /* 0x000fc60000000000 */
[----:B------:R-:W-:-:S04]  /*0b90*/  IMAD.MOV.U32 R6, RZ, RZ, R0 ;  /* 0x000000ffff067224 */ /* 0x000fc800078e0000 */
[----:B------:R-:W1:Y:S08]  /*0ba0*/  I2F.RP R2, R6 ;  /* 0x0000000600027306 */ /* 0x000e700000209400 */
[----:B-1----:R-:W1:Y:S02]  /*0bb0*/  MUFU.RCP R2, R2 ;  /* 0x0000000200027308 */ /* 0x002e640000001000 */
[----:B-1----:R-:W-:-:S06]  /*0bc0*/  IADD3 R2, R2, 0xffffffe, RZ ;  /* 0x0ffffffe02027810 */ /* 0x002fcc0007ffe0ff */
[----:B------:R-:W1:Y:S02]  /*0bd0*/  F2I.FTZ.U32.TRUNC.NTZ R3, R2 ;  /* 0x0000000200037305 */ /* 0x000e64000021f000 */
[----:B-1----:R-:W-:-:S04]  /*0be0*/  IMAD.MOV R0, RZ, RZ, -R3 ;  /* 0x000000ffff007224 */ /* 0x002fc800078e0a03 */
[----:B------:R-:W-:Y:S01]  /*0bf0*/  IMAD.MOV.U32 R2, RZ, RZ, R0 ;  /* 0x000000ffff027224 */ /* 0x000fe200078e0000 */
[----:B------:R-:W-:-:S03]  /*0c00*/  IABS R0, R11 ;  /* 0x0000000b00007213 */ /* 0x000fc60000000000 */
[----:B------:R-:W-:Y:S01]  /*0c10*/  IMAD R4, R2, R6, RZ ;  /* 0x0000000602047224 */ /* 0x000fe200078e02ff */
[----:B------:R-:W-:Y:S01]  /*0c20*/  MOV R5, R0 ;  /* 0x0000000000057202 */ /* 0x000fe20000000f00 */
[----:B------:R-:W-:-:S04]  /*0c30*/  IMAD.MOV.U32 R2, RZ, RZ, RZ ;  /* 0x000000ffff027224 */ /* 0x000fc800078e00ff */
[----:B------:R-:W-:-:S04]  /*0c40*/  IMAD.HI.U32 R0, R3, R4, R2 ;  /* 0x0000000403007227 */ /* 0x000fc800078e0002 */
[----:B------:R-:W-:Y:S02]  /*0c50*/  IMAD.MOV R2, RZ, RZ, -R8 ;  /* 0x000000ffff027224 */ /* 0x000fe400078e0a08 */
        /* <DEDUP_REMOVED lines=9> */
[----:B------:R-:W-:-:S04]  /*0cf0*/  @P2 IADD3 R0, R0, 0x1, RZ ;  /* 0x0000000100002810 */ /* 0x000fc80007ffe0ff */
[----:B------:R-:W-:-:S05]  /*0d00*/  MOV R4, R0 ;  /* 0x0000000000047202 */ /* 0x000fca0000000f00 */
[----:B------:R-:W-:Y:S01]  /*0d10*/  @!P1 IMAD.MOV R4, RZ, RZ, -R4 ;  /* 0x000000ffff049224 */ /* 0x000fe200078e0a04 */
[----:B------:R-:W-:-:S05]  /*0d20*/  @!P0 LOP3.LUT R4, RZ, R9, RZ, 0x33, !PT ;  /* 0x00000009ff048212 */ /* 0x000fca00078e33ff */
[----:B------:R-:W-:-:S05]  /*0d30*/  IMAD R10, R7, R4, RZ ;  /* 0x00000004070a7224 */ /* 0x000fca00078e02ff */
[----:B------:R-:W-:-:S04]  /*0d40*/  IADD3 R0, -R10, c[0x0][0x538], RZ ;  /* 0x00014e000a007a10 */ /* 0x000fc80007ffe1ff */
[----:B------:R-:W-:-:S04]  /*0d50*/  IMNMX R6, R7, R0, PT ;  /* 0x0000000007067217 */ /* 0x000fc80003800200 */
[----:B------:R-:W-:-:S05]  /*0d60*/  IABS R0, R6 ;  /* 0x0000000600007213 */ /* 0x000fca0000000000 */
[----:B------:R-:W-:-:S04]  /*0d70*/  IMAD.MOV.U32 R5, RZ, RZ, R0 ;  /* 0x000000ffff057224 */ /* 0x000fc800078e0000 */
[----:B------:R-:W1:Y:S08]  /*0d80*/  I2F.RP R2, R5 ;  /* 0x0000000500027306 */ /* 0x000e700000209400 */
[----:B-1----:R-:W1:Y:S02]  /*0d90*/  MUFU.RCP R2, R2 ;  /* 0x0000000200027308 */ /* 0x002e640000001000 */
[----:B-1----:R-:W-:-:S06]  /*0da0*/  IADD3 R2, R2, 0xffffffe, RZ ;  /* 0x0ffffffe02027810 */ /* 0x002fcc0007ffe0ff */
[----:B------:R1:W2:Y:S02]  /*0db0*/  F2I.FTZ.U32.TRUNC.NTZ R3, R2 ;  /* 0x0000000200037305 */ /* 0x0002a4000021f000 */
[----:B-1----:R-:W-:Y:S01]  /*0dc0*/  IMAD.MOV R2, RZ, RZ, -R4 ;  /* 0x000000ffff027224 */ /* 0x002fe200078e0a04 */
[----:B--2---:R-:W-:-:S03]  /*0dd0*/  IADD3 R0, RZ, -R3, RZ ;  /* 0x80000003ff007210 */ /* 0x004fc60007ffe0ff */
[----:B------:R-:W-:Y:S01]  /*0de0*/  IMAD R8, R9, R2, R11 ;  /* 0x0000000209087224 */ /* 0x000fe200078e020b */
[----:B------:R-:W-:Y:S01]  /*0df0*/  IABS R9, R6 ;  /* 0x0000000600097213 */ /* 0x000fe20000000000 */
[----:B------:R-:W-:-:S03]  /*0e00*/  IMAD.MOV.U32 R2, RZ, RZ, R0 ;  /* 0x000000ffff027224 */ /* 0x000fc600078e0000 */
[----:B------:R-:W-:Y:S01]  /*0e10*/  IABS R0, R8 ;  /* 0x0000000800007213 */ /* 0x000fe20000000000 */
[----:B------:R-:W-:Y:S02]  /*0e20*/  IMAD R7, R2, R5, RZ ;  /* 0x0000000502077224 */ /* 0x000fe400078e02ff */
[----:B------:R-:W-:Y:S02]  /*0e30*/  IMAD.MOV.U32 R2, RZ, RZ, RZ ;  /* 0x000000ffff027224 */ /* 0x000fe400078e00ff */
[----:B------:R-:W-:Y:S01]  /*0e40*/  IMAD.MOV.U32 R4, RZ, RZ, R0 ;  /* 0x000000ffff047224 */ /* 0x000fe200078e0000 */
[----:B------:R-:W-:Y:S01]  /*0e50*/  IADD3 R0, RZ, -R9, RZ ;  /* 0x80000009ff007210 */ /* 0x000fe20007ffe0ff */
[----:B------:R-:W-:-:S04]  /*0e60*/  IMAD.HI.U32 R3, R3, R7, R2 ;  /* 0x0000000703037227 */ /* 0x000fc800078e0002 */
[----:B------:R-:W-:Y:S02]  /*0e70*/  IMAD.MOV.U32 R2, RZ, RZ, R0 ;  /* 0x000000ffff027224 */ /* 0x000fe400078e0000 */
[----:B------:R-:W-:Y:S01]  /*0e80*/  IMAD.HI.U32 R0, R3, R4, RZ ;  /* 0x0000000403007227 */ /* 0x000fe200078e00ff */
[----:B------:R-:W-:-:S03]  /*0e90*/  IADD3 R3, R10, 0x1000000, R8 ;  /* 0x010000000a037810 */ /* 0x000fc60007ffe008 */
[----:B------:R-:W-:-:S05]  /*0ea0*/  IMAD R2, R0, R2, R4 ;  /* 0x0000000200027224 */ /* 0x000fca00078e0204 */
[----:B------:R-:W-:-:S13]  /*0eb0*/  ISETP.GT.U32.AND P0, PT, R5, R2, PT ;  /* 0x000000020500720c */ /* 0x000fda0003f04070 */
[----:B------:R-:W-:Y:S01]  /*0ec0*/  @!P0 IMAD.IADD R2, R2, 0x1, -R5 ;  /* 0x0000000102028824 */ /* 0x000fe200078e0a05 */
[----:B------:R-:W-:Y:S02]  /*0ed0*/  @!P0 IADD3 R0, R0, 0x1, RZ ;  /* 0x0000000100008810 */ /* 0x000fe40007ffe0ff */
[----:B------:R-:W-:Y:S02]  /*0ee0*/  ISETP.NE.AND P0, PT, R6, RZ, PT ;  /* 0x000000ff0600720c */ /* 0x000fe40003f05270 */
[----:B------:R-:W-:Y:S02]  /*0ef0*/  ISETP.GE.U32.AND P2, PT, R2, R5, PT ;  /* 0x000000050200720c */ /* 0x000fe40003f46070 */
[----:B------:R-:W-:-:S04]  /*0f00*/  LOP3.LUT R2, R8, R6, RZ, 0x3c, !PT ;  /* 0x0000000608027212 */ /* 0x000fc800078e3cff */
[----:B------:R-:W-:Y:S01]  /*0f10*/  ISETP.GE.AND P1, PT, R2, RZ, PT ;  /* 0x000000ff0200720c */ /* 0x000fe20003f26270 */
[----:B------:R-:W-:-:S06]  /*0f20*/  IMAD.MOV R2, RZ, RZ, -R6 ;  /* 0x000000ffff027224 */ /* 0x000fcc00078e0a06 */
[----:B------:R-:W-:-:S06]  /*0f30*/  @P2 IADD3 R0, R0, 0x1, RZ ;  /* 0x0000000100002810 */ /* 0x000fcc0007ffe0ff */
[----:B------:R-:W-:Y:S02]  /*0f40*/  @!P1 IADD3 R0, -R0, RZ, RZ ;  /* 0x000000ff00009210 */ /* 0x000fe40007ffe1ff */
[----:B------:R-:W-:-:S05]  /*0f50*/  @!P0 LOP3.LUT R0, RZ, R6, RZ, 0x33, !PT ;  /* 0x00000006ff008212 */ /* 0x000fca00078e33ff */
[----:B------:R-:W-:-:S05]  /*0f60*/  IMAD R2, R0, R2, R3 ;  /* 0x0000000200027224 */ /* 0x000fca00078e0203 */
[----:B------:R1:W-:Y:S02]  /*0f70*/  STL [R1+0x78], R2 ;  /* 0x0000780201007387 */ /* 0x0003e40000100800 */
.L_x_393:
[----:B------:R-:W-:Y:S05]  /*0f80*/  BSYNC B0 ;  /* 0x0000000000007941 */ /* 0x000fea0003800000 */
.L_x_391:
[----:B------:R-:W-:-:S04]  /*0f90*/  LOP3.LUT R0, RZ, R0, RZ, 0x33, !PT ;  /* 0x00000000ff007212 */ /* 0x000fc800078e33ff */
[----:B------:R-:W-:-:S05]  /*0fa0*/  IADD3 R0, R0, R12, RZ ;  /* 0x0000000c00007210 */ /* 0x000fca0007ffe0ff */
[----:B------:R2:W-:Y:S01]  /*0fb0*/  STL [R1+0x74], R0 ;  /* 0x0000740001007387 */ /* 0x0005e20000100800 */
[----:B------:R-:W-:Y:S05]  /*0fc0*/  BRA `(.L_x_394) ;  /* 0x0000006000007947 */ /* 0x000fea0003800000 */
.L_x_382:
[----:B------:R-:W-:Y:S01]  /*0fd0*/  MOV R0, UR4 ;  /* 0x0000000400007c02 */ /* 0x000fe20008000f00 */
[----:B------:R-:W-:Y:S04]  /*0fe0*/  STL [R1+0x74], RZ ;  /* 0x000074ff01007387 */ /* 0x000fe80000100800 */
[----:B------:R-:W-:Y:S04]  /*0ff0*/  STL [R1+0x78], RZ ;  /* 0x000078ff01007387 */ /* 0x000fe80000100800 */
[----:B------:R1:W-:Y:S02]  /*1000*/  STL [R1+0x70], R0 ;  /* 0x0000700001007387 */ /* 0x0003e40000100800 */
[----:B-1----:R-:W-:-:S05]  /*1010*/  MOV R0, c[0x0][0x53c] ;  /* 0x00014f0000007a02 */ /* 0x002fca0000000f00 */
[----:B------:R1:W-:Y:S02]  /*1020*/  STL [R1+0x7c], R0 ;  /* 0x00007c0001007387 */ /* 0x0003e40000100800 */
.L_x_394:
[----:B------:R-:W3:Y:S04]  /*1030*/  LDL R4, [R1+0x70] ;  /* 0x0000700001047983 */ /* 0x000ee80000100800 */
[----:B------:R-:W3:Y:S04]  /*1040*/  LDL R5, [R1+0x74] ;  /* 0x0000740001057983 */ /* 0x000ee80000100800 */
[----:B------:R-:W3:Y:S04]  /*1050*/  LDL R6, [R1+0x78] ;  /* 0x0000780001067983 */ /* 0x000ee80000100800 */
[----:B------:R-:W3:Y:S01]  /*1060*/  LDL R7, [R1+0x7c] ;  /* 0x00007c0001077983 */ /* 0x000ee20000100800 */
[----:B------:R-:W-:Y:S01]  /*1070*/  ISETP.NE.AND P0, PT, R13, RZ, PT ;  /* 0x000000ff0d00720c */ /* 0x000fe20003f05270 */
[----:B------:R-:W-:-:S12]  /*1080*/  WARPSYNC 0xffffffff ;  /* 0xffffffff00007948 */ /* 0x000fd80003800000 */
[----:B---3--:R3:W-:Y:S04]  /*1090*/  @!P0 STS.128 [0x1a080], R4 ;  /* 0x01a08004ff008388 */ /* 0x0087e80000000c00 */
[----:B------:R-:W-:Y:S06]  /*10a0*/  BAR.ARV 0x5, 0x100 ;  /* 0x0144000000007b1d */ /* 0x000fec0000002000 */
.L_x_380:
[----:B-12---:R-:W2:Y:S02]  /*10b0*/  LDL R0, [R1+0x7c] ;  /* 0x00007c0001007983 */ /* 0x006ea40000100800 */
[----:B--2---:R-:W-:-:S13]  /*10c0*/  ISETP.GE.AND P0, PT, R0, c[0x0][0x53c], PT ;  /* 0x00014f0000007a0c */ /* 0x004fda0003f06270 */
[----:B------:R-:W-:Y:S05]  /*10d0*/  @P0 EXIT ;  /* 0x000000000000094d */ /* 0x000fea0003800000 */
[----:B------:R-:W1:Y:S02]  /*10e0*/  S2R R17, SR_TID.X ;  /* 0x0000000000117919 */ /* 0x000e640000002100 */
[----:B-1-3--:R-:W-:-:S04]  /*10f0*/  SHF.R.S32.HI R7, RZ, 0x1f, R17 ;  /* 0x0000001fff077819 */ /* 0x00afc80000011411 */
[CC--:B------:R-:W-:Y:S02]  /*1100*/  LEA.HI R0, R7.reuse, R17.reuse, RZ, 0x4 ;  /* 0x0000001107007211 */ /* 0x0c0fe400078f20ff */
[-C--:B------:R-:W-:Y:S02]  /*1110*/  LEA.HI R14, R7, R17.reuse, RZ, 0x3 ;  /* 0x00000011070e7211 */ /* 0x080fe400078f18ff */
[----:B------:R-:W-:Y:S02]  /*1120*/  SHF.R.S32.HI R2, RZ, 0x4, R0 ;  /* 0x00000004ff027819 */ /* 0x000fe40000011400 */
[----:B------:R-:W-:Y:S02]  /*1130*/  SHF.R.S32.HI R4, RZ, 0x3, R14 ;  /* 0x00000003ff047819 */ /* 0x000fe4000001140e */
[----:B------:R-:W-:Y:S02]  /*1140*/  LOP3.LUT R3, R14, 0xfffffff8, RZ, 0xc0, !PT ;  /* 0xfffffff80e037812 */ /* 0x000fe400078ec0ff */
[----:B------:R-:W-:Y:S01]  /*1150*/  LOP3.LUT R6, R0, 0xfffffff0, RZ, 0xc0, !PT ;  /* 0xfffffff000067812 */ /* 0x000fe200078ec0ff */
[----:B------:R-:W-:Y:S01]  /*1160*/  IMAD.SHL.U32 R4, R4, 0x40, RZ ;  /* 0x0000004004047824 */ /* 0x000fe200078e00ff */
[----:B------:R-:W-:Y:S01]  /*1170*/  LEA.HI R0, R0, R2, RZ, 0x1 ;  /* 0x0000000200007211 */ /* 0x000fe200078f08ff */
[----:B------:R-:W-:Y:S01]  /*1180*/  IMAD.IADD R10, R17, 0x1, -R3 ;  /* 0x00000001110a7824 */ /* 0x000fe200078e0a03 */
[----:B------:R-:W-:-:S02]  /*1190*/  LEA.HI R15, R7, R17, RZ, 0x2 ;  /* 0x00000011070f7211 */ /* 0x000fc400078f10ff */
[----:B------:R-:W-:Y:S02]  /*11a0*/  LOP3.LUT R3, R0, 0xfffffffe, RZ, 0xc0, !PT ;  /* 0xfffffffe00037812 */ /* 0x000fe400078ec0ff */
[--C-:B------:R-:W-:Y:S02]  /*11b0*/  SHF.R.S32.HI R8, RZ, 0x2, R15.reuse ;  /* 0x00000002ff087819 */ /* 0x100fe4000001140f */
[----:B------:R-:W-:Y:S01]  /*11c0*/  SHF.R.S32.HI R5, RZ, 0x1f, R15 ;  /* 0x0000001fff057819 */ /* 0x000fe2000001140f */
[----:B------:R-:W-:Y:S01]  /*11d0*/  IMAD.IADD R11, R2, 0x1, -R3 ;  /* 0x00000001020b7824 */ /* 0x000fe200078e0a03 */
[----:B------:R-:W-:Y:S01]  /*11e0*/  LOP3.LUT R0, R4, 0x1c0, RZ, 0xc0, !PT ;  /* 0x000001c004007812 */ /* 0x000fe200078ec0ff */
[----:B------:R-:W-:Y:S01]  /*11f0*/  IMAD.SHL.U32 R4, R10, 0x8, RZ ;  /* 0x000000080a047824 */ /* 0x000fe200078e00ff */
[----:B------:R-:W-:Y:S01]  /*1200*/  LEA.HI R5, R5, R8, RZ, 0x3 ;  /* 0x0000000805057211 */ /* 0x000fe200078f18ff */
[----:B------:R-:W-:Y:S01]  /*1210*/  IMAD.IADD R2, R17, 0x1, -R6 ;  /* 0x0000000111027824 */ /* 0x000fe200078e0a06 */
[----:B------:R-:W-:-:S02]  /*1220*/  LEA.HI R6, R7, R17, RZ, 0x5 ;  /* 0x0000001107067211 */ /* 0x000fc400078f28ff */
[----:B------:R-:W-:Y:S02]  /*1230*/  LOP3.LUT R4, R0, 0x38, R4, 0xf8, !PT ;  /* 0x0000003800047812 */ /* 0x000fe400078ef804 */
[----:B------:R-:W-:Y:S02]  /*1240*/  SHF.R.U32.HI R0, RZ, 0x3, R0 ;  /* 0x00000003ff007819 */ /* 0x000fe40000011600 */
[----:B------:R-:W-:Y:S02]  /*1250*/  LOP3.LUT R3, R5, 0xfffffff8, RZ, 0xc0, !PT ;  /* 0xfffffff805037812 */ /* 0x000fe400078ec0ff */
[----:B------:R-:W-:Y:S02]  /*1260*/  SHF.R.S32.HI R5, RZ, 0x1f, R2 ;  /* 0x0000001fff057819 */ /* 0x000fe40000011402 */
[----:B------:R-:W-:Y:S01]  /*1270*/  LOP3.LUT R12, R4, R0, RZ, 0x3c, !PT ;  /* 0x00000000040c7212 */ /* 0x000fe200078e3cff */
[----:B------:R-:W-:Y:S01]  /*1280*/  IMAD.IADD R8, R8, 0x1, -R3 ;  /* 0x0000000108087824 */ /* 0x000fe200078e0a03 */
[----:B------:R-:W-:Y:S01]  /*1290*/  LOP3.LUT R0, R6, 0xffffffe0, RZ, 0xc0, !PT ;  /* 0xffffffe006007812 */ /* 0x000fe200078ec0ff */
[----:B------:R-:W-:Y:S01]  /*12a0*/  IMAD.SHL.U32 R3, R10, 0x40, RZ ;  /* 0x000000400a037824 */ /* 0x000fe200078e00ff */
[----:B------:R-:W-:-:S02]  /*12b0*/  LEA.HI R13, R5, R2, RZ, 0x3 ;  /* 0x00000002050d7211 */ /* 0x000fc400078f18ff */
[--C-:B------:R-:W-:Y:S02]  /*12c0*/  SHF.R.S32.HI R9, RZ, 0x5, R6.reuse ;  /* 0x00000005ff097819 */ /* 0x100fe40000011406 */
[----:B------:R-:W-:Y:S01]  /*12d0*/  SHF.R.S32.HI R4, RZ, 0x1f, R6 ;  /* 0x0000001fff047819 */ /* 0x000fe20000011406 */
[----:B------:R-:W-:Y:S01]  /*12e0*/  IMAD.IADD R6, R17, 0x1, -R0 ;  /* 0x0000000111067824 */ /* 0x000fe200078e0a00 */
[----:B------:R-:W-:Y:S02]  /*12f0*/  LOP3.LUT R5, R13, 0xfffffff8, RZ, 0xc0, !PT ;  /* 0xfffffff80d057812 */ /* 0x000fe400078ec0ff */
[----:B------:R-:W-:Y:S02]  /*1300*/  LOP3.LUT R0, R3, 0x1c0, RZ, 0xc0, !PT ;  /* 0x000001c003007812 */ /* 0x000fe400078ec0ff */
[----:B------:R-:W-:Y:S01]  /*1310*/  SHF.R.S32.HI R10, RZ, 0x1f, R6 ;  /* 0x0000001fff0a7819 */ /* 0x000fe20000011406 */
[----:B------:R-:W-:Y:S01]  /*1320*/  IMAD.IADD R5, R2, 0x1, -R5 ;  /* 0x0000000102057824 */ /* 0x000fe200078e0a05 */
[----:B------:R-:W-:-:S02]  /*1330*/  LEA.HI R2, R4, R9, RZ, 0x3 ;  /* 0x0000000904027211 */ /* 0x000fc400078f18ff */
[----:B------:R-:W-:Y:S02]  /*1340*/  LOP3.LUT R4, R0, 0x8, R14, 0xf8, !PT ;  /* 0x0000000800047812 */ /* 0x000fe400078ef80e */
[----:B------:R-:W-:Y:S02]  /*1350*/  SHF.R.U32.HI R3, RZ, 0x3, R0 ;  /* 0x00000003ff037819 */ /* 0x000fe40000011600 */
[----:B------:R-:W-:Y:S02]  /*1360*/  LEA.HI R7, R7, R17, RZ, 0x6 ;  /* 0x0000001107077211 */ /* 0x000fe400078f30ff */
[----:B------:R-:W-:Y:S02]  /*1370*/  LEA.HI R0, R10, R6, RZ, 0x2 ;  /* 0x000000060a007211 */ /* 0x000fe400078f10ff */
[----:B------:R-:W-:Y:S01]  /*1380*/  LOP3.LUT R2, R2, 0xffffff8, RZ, 0xc0, !PT ;  /* 0x0ffffff802027812 */ /* 0x000fe200078ec0ff */
[----:B------:R-:W-:Y:S01]  /*1390*/  IMAD.SHL.U32 R7, R7, 0x8, RZ ;  /* 0x0000000807077824 */ /* 0x000fe200078e00ff */
[----:B------:R-:W-:-:S02]  /*13a0*/  LOP3.LUT R10, R4, R3, RZ, 0x3c, !PT ;  /* 0x00000003040a7212 */ /* 0x000fc400078e3cff */
[----:B------:R-:W-:Y:S01]  /*13b0*/  SHF.R.S32.HI R3, RZ, 0x2, R0 ;  /* 0x00000002ff037819 */ /* 0x000fe20000011400 */
[----:B------:R-:W-:Y:S01]  /*13c0*/  IMAD.IADD R4, R9, 0x1, -R2 ;  /* 0x0000000109047824 */ /* 0x000fe200078e0a02 */
[----:B------:R-:W-:Y:S02]  /*13d0*/  LOP3.LUT R0, R0, 0x7ffffffc, RZ, 0xc0, !PT ;  /* 0x7ffffffc00007812 */ /* 0x000fe400078ec0ff */
[----:B------:R-:W-:Y:S01]  /*13e0*/  LOP3.LUT R2, R8, 0x1, RZ, 0xc0, !PT ;  /* 0x0000000108027812 */ /* 0x000fe200078ec0ff */
[----:B------:R-:W-:Y:S01]  /*13f0*/  IMAD R16, R4, 0x10, R3 ;  /* 0x0000001004107824 */ /* 0x000fe200078e0203 */
[----:B------:R-:W-:Y:S01]  /*1400*/  LOP3.LUT R14, R12, 0x7ffffe00, R7, 0xf8, !PT ;  /* 0x7ffffe000c0e7812 */ /* 0x000fe200078ef807 */
[----:B------:R-:W-:Y:S01]  /*1410*/  IMAD.IADD R12, R6, 0x1, -R0 ;  /* 0x00000001060c7824 */ /* 0x000fe200078e0a00 */
[----:B------:R-:W-:Y:S01]  /*1420*/  ISETP.NE.U32.AND P4, PT, R2, 0x1, PT ;  /* 0x000000010200780c */ /* 0x000fe20003f85070 */
[----:B------:R-:W-:Y:S01]  /*1430*/  IMAD.SHL.U32 R0, R5, 0x40, RZ ;  /* 0x0000004005007824 */ /* 0x000fe200078e00ff */
[----:B------:R-:W-:Y:S01]  /*1440*/  LOP3.LUT R2, R15, 0xfffffffc, RZ, 0xc0, !PT ;  /* 0xfffffffc0f027812 */ /* 0x000fe200078ec0ff */
[----:B------:R-:W-:Y:S01]  /*1450*/  IMAD.SHL.U32 R4, R11, 0x8, RZ ;  /* 0x000000080b047824 */ /* 0x000fe200078e00ff */
[----:B------:R-:W-:Y:S01]  /*1460*/  LOP3.LUT P3, RZ, R5, 0x2, RZ, 0xc0, !PT ;  /* 0x0000000205ff7812 */ /* 0x000fe2000786c0ff */
[----:B------:R-:W-:Y:S01]  /*1470*/  IMAD.SHL.U32 R14, R14, 0x2, RZ ;  /* 0x000000020e0e7824 */ /* 0x000fe200078e00ff */
[----:B------:R-:W-:Y:S01]  /*1480*/  LOP3.LUT R3, R0, 0x1c0, RZ, 0xc0, !PT ;  /* 0x000001c000037812 */ /* 0x000fe200078ec0ff */
[----:B------:R-:W-:Y:S01]  /*1490*/  IMAD.IADD R2, R17, 0x1, -R2 ;  /* 0x0000000111027824 */ /* 0x000fe200078e0a02 */
[----:B------:R-:W-:Y:S01]  /*14a0*/  LOP3.LUT P0, RZ, R5, 0x4, RZ, 0xc0, !PT ;  /* 0x0000000405ff7812 */ /* 0x000fe2000780c0ff */
[----:B------:R-:W-:Y:S01]  /*14b0*/  IMAD.SHL.U32 R5, R8, 0x40, RZ ;  /* 0x0000004008057824 */ /* 0x000fe200078e00ff */
[----:B------:R-:W-:Y:S01]  /*14c0*/  LOP3.LUT R6, R3, 0x8, R4, 0xf8, !PT ;  /* 0x0000000803067812 */ /* 0x000fe200078ef804 */
[----:B------:R-:W-:Y:S01]  /*14d0*/  IMAD R0, R11, 0x200, R10 ;  /* 0x000002000b007824 */ /* 0x000fe200078e020a */
[----:B------:R-:W-:Y:S01]  /*14e0*/  SHF.R.U32.HI R4, RZ, 0x3, R3 ;  /* 0x00000003ff047819 */ /* 0x000fe20000011603 */
[----:B------:R-:W-:Y:S01]  /*14f0*/  IMAD.MOV.U32 R10, RZ, RZ, 0x20 ;  /* 0x00000020ff0a7424 */ /* 0x000fe200078e00ff */
[----:B------:R-:W-:Y:S01]  /*1500*/  LEA.HI R3, R2, R2, RZ, 0x1 ;  /* 0x0000000202037211 */ /* 0x000fe200078f08ff */
[----:B------:R-:W-:Y:S01]  /*1510*/  IMAD.MOV.U32 R11, RZ, RZ, 0x40 ;  /* 0x00000040ff0b7424 */ /* 0x000fe200078e00ff */
[----:B------:R-:W-:Y:S01]  /*1520*/  LOP3.LUT R7, R6, R4, RZ, 0x3c, !PT ;  /* 0x0000000406077212 */ /* 0x000fe200078e3cff */
[----:B------:R-:W-:Y:S01]  /*1530*/  IMAD.MOV.U32 R6, RZ, RZ, 0x10 ;  /* 0x00000010ff067424 */ /* 0x000fe200078e00ff */
[----:B------:R-:W-:Y:S01]  /*1540*/  LOP3.LUT R3, R3, 0x1ffffffe, RZ, 0xc0, !PT ;  /* 0x1ffffffe03037812 */ /* 0x000fe200078ec0ff */
[----:B------:R-:W-:Y:S01]  /*1550*/  STL [R1+0xac], R16 ;  /* 0x0000ac1001007387 */ /* 0x000fe20000100800 */
[----:B------:R-:W-:Y:S01]  /*1560*/  LOP3.LUT R4, R5, 0x1c0, RZ, 0xc0, !PT ;  /* 0x000001c005047812 */ /* 0x000fe200078ec0ff */
[----:B------:R-:W-:Y:S01]  /*1570*/  IMAD R5, R9, 0x200, R2 ;  /* 0x0000020009057824 */ /* 0x000fe200078e0202 */
[----:B------:R-:W-:Y:S01]  /*1580*/  R2P PR, R8, 0x6 ;  /* 0x0000000608007804 */ /* 0x000fe20000000000 */
[----:B------:R-:W-:Y:S01]  /*1590*/  IMAD.IADD R8, R2, 0x1, -R3 ;  /* 0x0000000102087824 */ /* 0x000fe200078e0a03 */
[----:B------:R-:W-:Y:S01]  /*15a0*/  LEA.HI R2, R4, R4, RZ, 0x1d ;  /* 0x0000000404027211 */ /* 0x000fe200078fe8ff */
[----:B------:R-:W-:Y:S01]  /*15b0*/  STL [R1+0x18], R14 ;  /* 0x0000180e01007387 */ /* 0x000fe20000100800 */
[----:B------:R-:W-:Y:S01]  /*15c0*/  SEL R4, R6, 0xfffffff0, !P3 ;  /* 0xfffffff006047807 */ /* 0x000fe20005800000 */
[----:B------:R-:W-:Y:S01]  /*15d0*/  IMAD.SHL.U32 R6, R13, 0x40, RZ ;  /* 0x000000400d067824 */ /* 0x000fe200078e00ff */
[----:B------:R-:W-:Y:S01]  /*15e0*/  SEL R3, R10, 0xffffffe0, !P0 ;  /* 0xffffffe00a037807 */ /* 0x000fe20004000000 */
[----:B------:R-:W-:Y:S01]  /*15f0*/  IMAD.U32 R2, R5, 0x2, R2 ;  /* 0x0000000205027824 */ /* 0x000fe200078e0002 */
[----:B------:R-:W-:-:S02]  /*1600*/  SEL R5, R11, 0xffffffc0, !P2 ;  /* 0xffffffc00b057807 */ /* 0x000fc40005000000 */
[----:B------:R-:W-:Y:S01]  /*1610*/  LEA R135, R0, 0x14080, 0x1 ;  /* 0x0001408000877811 */ /* 0x000fe200078e08ff */
[----:B------:R-:W-:Y:S01]  /*1620*/  IMAD.IADD R4, R4, 0x1, R3 ;  /* 0x0000000104047824 */ /* 0x000fe200078e0203 */
[----:B------:R-:W-:Y:S01]  /*1630*/  LOP3.LUT R3, R7, 0x7ffffe00, R6, 0xf8, !PT ;  /* 0x7ffffe0007037812 */ /* 0x000fe200078ef806 */
[----:B------:R-:W-:Y:S01]  /*1640*/  IMAD.SHL.U32 R7, R12, 0x2, RZ ;  /* 0x000000020c077824 */ /* 0x000fe200078e00ff */
[----:B------:R-:W-:Y:S02]  /*1650*/  SEL R6, R10, 0xffffffe0, !P1 ;  /* 0xffffffe00a067807 */ /* 0x000fe40004800000 */
[----:B------:R-:W-:Y:S01]  /*1660*/  LEA R13, R2, 0x80, 0x1 ;  /* 0x00000080020d7811 */ /* 0x000fe200078e08ff */
[----:B------:R-:W-:Y:S01]  /*1670*/  IMAD R2, R8, 0x8, R16 ;  /* 0x0000000808027824 */ /* 0x000fe200078e0210 */
[----:B------:R1:W-:Y:S01]  /*1680*/  STL [R1+0x2c], R7 ;  /* 0x00002c0701007387 */ /* 0x0003e20000100800 */
[----:B------:R-:W-:Y:S02]  /*1690*/  LEA R238, R3, 0x4080, 0x1 ;  /* 0x0000408003ee7811 */ /* 0x000fe400078e08ff */
[C---:B------:R-:W-:Y:S01]  /*16a0*/  IADD3 R12, R13.reuse, -0x10, RZ ;  /* 0xfffffff00d0c7810 */ /* 0x040fe20007ffe0ff */
[C---:B------:R-:W-:Y:S01]  /*16b0*/  IMAD.IADD R8, R13.reuse, 0x1, R5 ;  /* 0x000000010d087824 */ /* 0x040fe200078e0205 */
[----:B------:R-:W-:Y:S01]  /*16c0*/  @P4 IADD3 R12, R13, 0x10, RZ ;  /* 0x000000100d0c4810 */ /* 0x000fe20007ffe0ff */
[----:B------:R-:W-:Y:S01]  /*16d0*/  STL [R1+0x88], R13 ;  /* 0x0000880d01007387 */ /* 0x000fe20000100800 */
[----:B------:R-:W-:-:S03]  /*16e0*/  SEL R0, R11, 0xffffffc0, !P0 ;  /* 0xffffffc00b007807 */ /* 0x000fc60004000000 */
[----:B------:R2:W-:Y:S02]  /*16f0*/  STL [R1+0x80], R2 ;  /* 0x0000800201007387 */ /* 0x0005e40000100800 */
[----:B------:R-:W-:Y:S02]  /*1700*/  IMAD.IADD R239, R238, 0x1, R0 ;  /* 0x00000001eeef7824 */ /* 0x000fe400078e0200 */
[----:B-1----:R-:W-:-:S04]  /*1710*/  IMAD.IADD R7, R13, 0x1, R6 ;  /* 0x000000010d077824 */ /* 0x002fc800078e0206 */
[----:B------:R-:W-:Y:S01]  /*1720*/  IMAD.IADD R3, R7, 0x1, R5 ;  /* 0x0000000107037824 */ /* 0x000fe200078e0205 */
[----:B------:R1:W-:Y:S04]  /*1730*/  STL [R1+0x94], R7 ;  /* 0x0000940701007387 */ /* 0x0003e80000100800 */
[----:B------:R3:W-:Y:S01]  /*1740*/  STL [R1+0xa4], R8 ;  /* 0x0000a40801007387 */ /* 0x0007e20000100800 */
[----:B--2---:R-:W-:-:S03]  /*1750*/  SEL R2, R10, 0xffffffe0, !P3 ;  /* 0xffffffe00a027807 */ /* 0x004fc60005800000 */
[----:B------:R-:W-:Y:S01]  /*1760*/  STL [R1+0x8c], R12 ;  /* 0x00008c0c01007387 */ /* 0x000fe20000100800 */
[--C-:B------:R-:W-:Y:S01]  /*1770*/  IADD3 R241, R0, R238, R2.reuse ;  /* 0x000000ee00f17210 */ /* 0x100fe20007ffe002 */
[----:B------:R-:W-:Y:S02]  /*1780*/  IMAD.IADD R240, R238, 0x1, R2 ;  /* 0x00000001eef07824 */ /* 0x000fe400078e0202 */
[----:B------:R2:W-:Y:S01]  /*1790*/  STL [R1+0xa0], R3 ;  /* 0x0000a00301007387 */ /* 0x0005e20000100800 */
[----:B-1----:R-:W-:Y:S02]  /*17a0*/  IMAD.IADD R7, R6, 0x1, R12 ;  /* 0x0000000106077824 */ /* 0x002fe400078e020c */
[----:B------:R-:W-:Y:S02]  /*17b0*/  IMAD R6, R9, 0x800, R238 ;  /* 0x0000080009067824 */ /* 0x000fe400078e02ee */
[----:B---3--:R-:W-:-:S05]  /*17c0*/  IMAD.IADD R8, R5, 0x1, R12 ;  /* 0x0000000105087824 */ /* 0x008fca00078e020c */
[----:B------:R-:W-:Y:S01]  /*17d0*/  STL [R1+0x9c], R8 ;  /* 0x00009c0801007387 */ /* 0x000fe20000100800 */
[----:B--2---:R-:W-:-:S03]  /*17e0*/  IMAD R3, R4, 0x2, R238 ;  /* 0x0000000204037824 */ /* 0x004fc600078e02ee */
[----:B------:R-:W-:Y:S01]  /*17f0*/  STL [R1+0x90], R7 ;  /* 0x0000900701007387 */ /* 0x000fe20000100800 */
[----:B------:R-:W-:-:S03]  /*1800*/  IMAD.IADD R4, R7, 0x1, R5 ;  /* 0x0000000107047824 */ /* 0x000fc600078e0205 */
[----:B------:R1:W-:Y:S04]  /*1810*/  STL [R1+0x4], R3 ;  /* 0x0000040301007387 */ /* 0x0003e80000100800 */
[----:B------:R2:W-:Y:S01]  /*1820*/  STL [R1+0x98], R4 ;  /* 0x0000980401007387 */ /* 0x0005e20000100800 */
[--C-:B-1----:R-:W-:Y:S02]  /*1830*/  IMAD.IADD R3, R2, 0x1, R6.reuse ;  /* 0x0000000102037824 */ /* 0x102fe400078e0206 */
[C---:B------:R-:W-:Y:S02]  /*1840*/  IMAD.IADD R2, R0.reuse, 0x1, R6 ;  /* 0x0000000100027824 */ /* 0x040fe400078e0206 */
[----:B------:R-:W-:Y:S01]  /*1850*/  IMAD.IADD R0, R0, 0x1, R3 ;  /* 0x0000000100007824 */ /* 0x000fe200078e0203 */
[----:B------:R2:W-:Y:S04]  /*1860*/  STL [R1+0x8], R3 ;  /* 0x0000080301007387 */ /* 0x0005e80000100800 */
[----:B------:R2:W-:Y:S04]  /*1870*/  STL [R1+0x10], R2 ;  /* 0x0000100201007387 */ /* 0x0005e80000100800 */
[----:B------:R2:W-:Y:S02]  /*1880*/  STL [R1+0xc], R0 ;  /* 0x00000c0001007387 */ /* 0x0005e40000100800 */
.L_x_521:
[----:B------:R-:W3:Y:S01]  /*1890*/  LDL R16, [R1+0x7c] ;  /* 0x00007c0001107983 */ /* 0x000ee20000100800 */
[----:B------:R-:W-:-:S02]  /*18a0*/  ISETP.NE.U32.AND P0, PT, RZ, c[0x0][0x370], PT ;  /* 0x0000dc00ff007a0c */ /* 0x000fc40003f05070 */
[----:B------:R-:W-:Y:S01]  /*18b0*/  ISETP.NE.U32.AND P2, PT, RZ, c[0x0][0x360], PT ;  /* 0x0000d800ff007a0c */ /* 0x000fe20003f45070 */
[----:B------:R-:W4:Y:S01]  /*18c0*/  LDL R15, [R1+0x78] ;  /* 0x00007800010f7983 */ /* 0x000f220000100800 */
[----:B------:R-:W-:Y:S02]  /*18d0*/  ISETP.NE.AND.EX P1, PT, RZ, c[0x0][0x374], PT, P0 ;  /* 0x0000dd00ff007a0c */ /* 0x000fe40003f25300 */
[----:B------:R-:W-:Y:S01]  /*18e0*/  ISETP.NE.AND.EX P0, PT, RZ, c[0x0][0x364], PT, P2 ;  /* 0x0000d900ff007a0c */ /* 0x000fe20003f05320 */
[----:B------:R-:W-:Y:S01]  /*18f0*/  IMAD.MOV.U32 R14, RZ, RZ, 0x4 ;  /* 0x00000004ff0e7424 */ /* 0x000fe200078e00ff */
[----:B------:R-:W-:Y:S02]  /*1900*/  ISETP.NE.U32.AND P3, PT, RZ, c[0x0][0x348], PT ;  /* 0x0000d200ff007a0c */ /* 0x000fe40003f65070 */
[----:B------:R-:W-:Y:S02]  /*1910*/  ISETP.NE.U32.AND P4, PT, RZ, c[0x0][0x350], PT ;  /* 0x0000d400ff007a0c */ /* 0x000fe40003f85070 */
[----:B------:R-:W-:-:S02]  /*1920*/  ISETP.NE.AND.EX P3, PT, RZ, c[0x0][0x34c], PT, P3 ;  /* 0x0000d300ff007a0c */ /* 0x000fc40003f65330 */
[----:B------:R-:W-:Y:S01]  /*1930*/  ISETP.NE.AND.EX P4, PT, RZ, c[0x0][0x354], PT, P4 ;  /* 0x0000d500ff007a0c */ /* 0x000fe20003f85340 */
[----:B--2---:R-:W-:Y:S01]  /*1940*/  IMAD.MOV.U32 R4, RZ, RZ, RZ ;  /* 0x000000ffff047224 */ /* 0x004fe200078e00ff */
[----:B------:R-:W-:-:S03]  /*1950*/  CS2R R12, SRZ ;  /* 0x00000000000c7805 */ /* 0x000fc6000001ff00 */
[----:B---3--:R-:W-:-:S05]  /*1960*/  @P0 IMAD.WIDE R8, R16, R14, c[0x0][0x360] ;  /* 0x0000d80010080625 */ /* 0x008fca00078e020e */
[----:B------:R-:W2:Y:S01]  /*1970*/  @P0 LDG.E R0, [R8.64] ;  /* 0x0000000608000981 */ /* 0x000ea2000c1e1900 */
[----:B------:R-:W-:-:S04]  /*1980*/  @P1 IMAD.WIDE R10, R16, R14, c[0x0][0x370] ;  /* 0x0000dc00100a1625 */ /* 0x000fc800078e020e */
[CC--:B------:R-:W-:Y:S01]  /*1990*/  IMAD.WIDE R6, R16.reuse, R14.reuse, c[0x0][0x348] ;  /* 0x0000d20010067625 */ /* 0x0c0fe200078e020e */
[----:B------:R1:W5:Y:S03]  /*19a0*/  @P1 LDG.E R4, [R10.64] ;  /* 0x000000060a041981 */ /* 0x000366000c1e1900 */
[----:B------:R-:W-:Y:S01]  /*19b0*/  IMAD.WIDE R2, R16, R14, c[0x0][0x350] ;  /* 0x0000d40010027625 */ /* 0x000fe200078e020e */
[----:B------:R1:W5:Y:S04]  /*19c0*/  @P3 LDG.E R13, [R6.64] ;  /* 0x00000006060d3981 */ /* 0x000368000c1e1900 */
[----:B------:R1:W5:Y:S01]  /*19d0*/  @P4 LDG.E R12, [R2.64] ;  /* 0x00000006020c4981 */ /* 0x000362000c1e1900 */
[----:B----4-:R-:W-:-:S05]  /*19e0*/  LOP3.LUT R29, R15, 0xffff, RZ, 0xc0, !PT ;  /* 0x0000ffff0f1d7812 */ /* 0x010fca00078ec0ff */
[----:B------:R1:W-:Y:S01]  /*19f0*/  STL [R1+0x84], R29 ;  /* 0x0000841d01007387 */ /* 0x0003e20000100800 */
[----:B------:R-:W-:Y:S03]  /*1a00*/  YIELD ;  /* 0x0000000000007946 */ /* 0x000fe60003800000 */
[----:B--2---:R1:W-:Y:S01]  /*1a10*/  @P0 STL [R1+0x34], R0 ;  /* 0x0000340001000387 */ /* 0x0043e20000100800 */
[----:B------:R-:W-:Y:S05]  /*1a20*/  @P0 BRA `(.L_x_395) ;  /* 0x0000007000000947 */ /* 0x000fea0003800000 */
[----:B-1----:R-:W-:-:S05]  /*1a30*/  MOV R0, c[0x0][0x168] ;  /* 0x00005a0000007a02 */ /* 0x002fca0000000f00 */
[----:B------:R1:W-:Y:S01]  /*1a40*/  STL [R1+0x34], R0 ;  /* 0x0000340001007387 */ /* 0x0003e20000100800 */
[----:B------:R-:W-:Y:S05]  /*1a50*/  @!P3 BRA `(.L_x_395) ;  /* 0x000000400000b947 */ /* 0x000fea0003800000 */
[----:B------:R-:W2:Y:S04]  /*1a60*/  LDG.E R5, [R6.64] ;  /* 0x0000000606057981 */ /* 0x000ea8000c1e1900 */
[----:B-1----:R-:W2:Y:S02]  /*1a70*/  LDG.E R0, [R6.64+0x4] ;  /* 0x0000040606007981 */ /* 0x002ea4000c1e1900 */
[----:B--2---:R-:W-:-:S05]  /*1a80*/  IADD3 R0, -R5, R0, RZ ;  /* 0x0000000005007210 */ /* 0x004fca0007ffe1ff */
[----:B------:R1:W-:Y:S02]  /*1a90*/  STL [R1+0x34], R0 ;  /* 0x0000340001007387 */ /* 0x0003e40000100800 */
.L_x_395:
[----:B------:R-:W-:-:S04]  /*1aa0*/  ISETP.NE.U32.AND P0, PT, RZ, c[0x0][0x368], PT ;  /* 0x0000da00ff007a0c */ /* 0x000fc80003f05070 */
[----:B------:R-:W-:-:S13]  /*1ab0*/  ISETP.NE.AND.EX P0, PT, RZ, c[0x0][0x36c], PT, P0 ;  /* 0x0000db00ff007a0c */ /* 0x000fda0003f05300 */
[----:B------:R-:W-:Y:S05]  /*1ac0*/  @!P0 BRA `(.L_x_396) ;  /* 0x0000003000008947 */ /* 0x000fea0003800000 */
[----:B-1----:R-:W-:-:S05]  /*1ad0*/  IMAD.WIDE R2, R16, R14, c[0x0][0x368] ;  /* 0x0000da0010027625 */ /* 0x002fca00078e020e */
[----:B------:R1:W5:Y:S01]  /*1ae0*/  LDG.E R0, [R2.64] ;  /* 0x0000000602007981 */ /* 0x000362000c1e1900 */
[----:B------:R-:W-:Y:S05]  /*1af0*/  BRA `(.L_x_397) ;  /* 0x0000005000007947 */ /* 0x000fea0003800000 */
.L_x_396:
[----:B-1----:R-:W-:Y:S01]  /*1b00*/  MOV R0, c[0x0][0x1d0] ;  /* 0x0000740000007a02 */ /* 0x002fe20000000f00 */
[----:B------:R-:W-:Y:S05]  /*1b10*/  @!P4 BRA `(.L_x_397) ;  /* 0x000000300000c947 */ /* 0x000fea0003800000 */
[----:B------:R-:W2:Y:S04]  /*1b20*/  LDG.E R5, [R2.64] ;  /* 0x0000000602057981 */ /* 0x000ea8000c1e1900 */
[----:B------:R-:W2:Y:S02]  /*1b30*/  LDG.E R0, [R2.64+0x4] ;  /* 0x0000040602007981 */ /* 0x000ea4000c1e1900 */
[----:B--2---:R-:W-:Y:S02]  /*1b40*/  IADD3 R0, -R5, R0, RZ ;  /* 0x0000000005007210 */ /* 0x004fe40007ffe1ff */
.L_x_397:
[----:B-1----:R-:W2:Y:S04]  /*1b50*/  LDL R3, [R1+0x34] ;  /* 0x0000340001037983 */ /* 0x002ea80000100800 */
[----:B------:R-:W3:Y:S04]  /*1b60*/  LDL.LU R2, [R1+0x74] ;  /* 0x0000740001027983 */ /* 0x000ee80000300800 */
[----:B------:R-:W4:Y:S01]  /*1b70*/  LDL.LU R28, [R1+0x14] ;  /* 0x00001400011c7983 */ /* 0x000f220000300800 */
[----:B------:R-:W-:-:S02]  /*1b80*/  IMAD.MOV.U32 R111, RZ, RZ, c[0x0][0x2c4] ;  /* 0x0000b100ff6f7624 */ /* 0x000fc400078e00ff */
[----:B------:R-:W-:Y:S02]  /*1b90*/  IMAD.MOV.U32 R110, RZ, RZ, c[0x0][0x32c] ;  /* 0x0000cb00ff6e7624 */ /* 0x000fe400078e00ff */
[--C-:B-----5:R-:W-:Y:S01]  /*1ba0*/  IMAD.IADD R122, R0, 0x1, -R4.reuse ;  /* 0x00000001007a7824 */ /* 0x120fe200078e0a04 */
[----:B------:R-:W-:Y:S01]  /*1bb0*/  ISETP.NE.AND P5, PT, R111, 0x1, PT ;  /* 0x000000016f00780c */ /* 0x000fe20003fa5270 */
[----:B------:R-:W-:Y:S01]  /*1bc0*/  IMAD.IADD R23, R12, 0x1, R4 ;  /* 0x000000010c177824 */ /* 0x000fe200078e0204 */
[----:B------:R-:W-:Y:S01]  /*1bd0*/  ISETP.GE.AND P1, PT, R110, 0x1, PT ;  /* 0x000000016e00780c */ /* 0x000fe20003f26270 */
[----:B--2---:R-:W-:Y:S02]  /*1be0*/  IMAD.MOV.U32 R114, RZ, RZ, R3 ;  /* 0x000000ffff727224 */ /* 0x004fe400078e0003 */
[----:B---3--:R-:W-:Y:S01]  /*1bf0*/  IMAD.SHL.U32 R115, R2, 0x80, RZ ;  /* 0x0000008002737824 */ /* 0x008fe200078e00ff */
[----:B----4-:R-:W-:-:S04]  /*1c00*/  LOP3.LUT R28, R28, 0xfffff7ff, RZ, 0xc0, !PT ;  /* 0xfffff7ff1c1c7812 */ /* 0x010fc800078ec0ff */
[----:B------:R1:W-:Y:S01]  /*1c10*/  STL [R1+0x68], R115 ;  /* 0x0000687301007387 */ /* 0x0003e20000100800 */
[----:B------:R-:W-:Y:S02]  /*1c20*/  IADD3 R2, R115, 0x7f, RZ ;  /* 0x0000007f73027810 */ /* 0x000fe40007ffe0ff */
[----:B------:R-:W-:Y:S01]  /*1c30*/  @P5 LOP3.LUT R28, R28, 0x800, RZ, 0xfc, !PT ;  /* 0x000008001c1c5812 */ /* 0x000fe200078efcff */
[----:B------:R1:W-:Y:S02]  /*1c40*/  STL [R1+0x38], R122 ;  /* 0x0000387a01007387 */ /* 0x0003e40000100800 */
[----:B------:R-:W-:Y:S01]  /*1c50*/  @P5 IMAD.HI.U32 R3, R2, c[0x0][0x2c8], RZ ;  /* 0x0000b20002035a27 */ /* 0x000fe200078e00ff */
[----:B------:R-:W-:-:S03]  /*1c60*/  LOP3.LUT R28, R28, 0xffffefff, RZ, 0xc0, !PT ;  /* 0xffffefff1c1c7812 */ /* 0x000fc600078ec0ff */
[----:B------:R-:W-:Y:S01]  /*1c70*/  IMAD.MOV.U32 R0, RZ, RZ, R2 ;  /* 0x000000ffff007224 */ /* 0x000fe200078e0002 */
[----:B------:R-:W-:Y:S02]  /*1c80*/  @P1 LOP3.LUT R28, R28, 0x1000, RZ, 0xfc, !PT ;  /* 0x000010001c1c1812 */ /* 0x000fe400078efcff */
[----:B------:R-:W-:Y:S02]  /*1c90*/  IADD3 R2, R122, 0x1, -R114 ;  /* 0x000000017a027810 */ /* 0x000fe40007ffe872 */
[----:B------:R-:W-:Y:S01]  /*1ca0*/  @P5 SHF.R.U32.HI R0, RZ, c[0x0][0x2cc], R3 ;  /* 0x0000b300ff005a19 */ /* 0x000fe20000011603 */
[----:B------:R1:W-:Y:S04]  /*1cb0*/  STL [R1+0x14], R28 ;  /* 0x0000141c01007387 */ /* 0x0003e80000100800 */
[----:B------:R-:W-:-:S05]  /*1cc0*/  IMAD.IADD R0, R2, 0x1, R0 ;  /* 0x0000000102007824 */ /* 0x000fca00078e0200 */
[----:B------:R-:W-:Y:S01]  /*1cd0*/  IADD3 R3, R0, c[0x0][0x328], RZ ;  /* 0x0000ca0000037a10 */ /* 0x000fe20007ffe0ff */
[----:B------:R-:W-:Y:S05]  /*1ce0*/  @!P1 BRA `(.L_x_398) ;  /* 0x0000010000009947 */ /* 0x000fea0003800000 */
[C---:B------:R-:W-:Y:S01]  /*1cf0*/  ISETP.GT.AND P0, PT, R0.reuse, RZ, PT ;  /* 0x000000ff0000720c */ /* 0x040fe20003f04270 */
[----:B------:R-:W-:Y:S01]  /*1d00*/  BSSY B0, `(.L_x_399) ;  /* 0x000000c000007945 */ /* 0x000fe20003800000 */
[----:B------:R-:W-:-:S11]  /*1d10*/  IADD3 R2, R0, -0x1, RZ ;  /* 0xffffffff00027810 */ /* 0x000fd60007ffe0ff */
[----:B------:R-:W-:Y:S05]  /*1d20*/  @P0 BRA `(.L_x_400) ;  /* 0x0000006000000947 */ /* 0x000fea0003800000 */
[----:B------:R-:W-:Y:S01]  /*1d30*/  ISETP.NE.AND P0, PT, R110, 0x1, PT ;  /* 0x000000016e00780c */ /* 0x000fe20003f05270 */
[----:B------:R-:W-:-:S12]  /*1d40*/  IMAD.MOV R0, RZ, RZ, -R0 ;  /* 0x000000ffff007224 */ /* 0x000fd800078e0a00 */
[----:B------:R-:W-:-:S05]  /*1d50*/  @P0 IMAD.HI.U32 R2, R0, c[0x0][0x330], RZ ;  /* 0x0000cc0000020a27 */ /* 0x000fca00078e00ff */
[----:B------:R-:W-:-:S04]  /*1d60*/  @P0 SHF.R.U32.HI R0, RZ, c[0x0][0x334], R2 ;  /* 0x0000cd00ff000a19 */ /* 0x000fc80000011602 */
[----:B------:R-:W-:Y:S01]  /*1d70*/  LOP3.LUT R2, RZ, R0, RZ, 0x33, !PT ;  /* 0x00000000ff027212 */ /* 0x000fe200078e33ff */
[----:B------:R-:W-:Y:S05]  /*1d80*/  BRA `(.L_x_401) ;  /* 0x0000003000007947 */ /* 0x000fea0003800000 */
.L_x_400:
[----:B------:R-:W-:-:S13]  /*1d90*/  ISETP.NE.AND P0, PT, R110, 0x1, PT ;  /* 0x000000016e00780c */ /* 0x000fda0003f05270 */
[----:B------:R-:W-:-:S05]  /*1da0*/  @P0 IMAD.HI.U32 R0, R2, c[0x0][0x330], RZ ;  /* 0x0000cc0002000a27 */ /* 0x000fca00078e00ff */
[----:B------:R-:W-:Y:S02]  /*1db0*/  @P0 SHF.R.U32.HI R2, RZ, c[0x0][0x334], R0 ;  /* 0x0000cd00ff020a19 */ /* 0x000fe40000011600 */
.L_x_401:
[----:B------:R-:W-:Y:S05]  /*1dc0*/  BSYNC B0 ;  /* 0x0000000000007941 */ /* 0x000fea0003800000 */
.L_x_399:
[----:B------:R-:W-:-:S05]  /*1dd0*/  IMAD R2, R2, R110, c[0x0][0x32c] ;  /* 0x0000cb0002027624 */ /* 0x000fca00078e026e */
[----:B------:R-:W-:-:S04]  /*1de0*/  IMNMX R3, R3, R2, PT ;  /* 0x0000000203037217 */ /* 0x000fc80003800200 */
.L_x_398:
[----:B------:R-:W-:Y:S01]  /*1df0*/  IADD3 R3, R3, 0x2f, RZ ;  /* 0x0000002f03037810 */ /* 0x000fe20007ffe0ff */
[----:B------:R-:W-:Y:S01]  /*1e00*/  @P5 IMAD.HI.U32 R4, R115, c[0x0][0x2c8], RZ ;  /* 0x0000b20073045a27 */ /* 0x000fe200078e00ff */
[----:B------:R-:W-:-:S03]  /*1e10*/  IADD3 R2, R122, 0x2f, RZ ;  /* 0x0000002f7a027810 */ /* 0x000fc60007ffe0ff */
[----:B------:R-:W-:-:S04]  /*1e20*/  IMAD.HI R6, R3, 0x2aaaaaab, RZ ;  /* 0x2aaaaaab03067827 */ /* 0x000fc800078e02ff */
[----:B------:R-:W-:Y:S01]  /*1e30*/  IMAD.HI R2, R2, 0x2aaaaaab, RZ ;  /* 0x2aaaaaab02027827 */ /* 0x000fe200078e02ff */
[----:B------:R-:W-:-:S03]  /*1e40*/  SHF.R.U32.HI R5, RZ, 0x1f, R6 ;  /* 0x0000001fff057819 */ /* 0x000fc60000011606 */
[----:B------:R-:W-:Y:S01]  /*1e50*/  IMAD.MOV.U32 R0, RZ, RZ, R115 ;  /* 0x000000ffff007224 */ /* 0x000fe200078e0073 */
[----:B------:R-:W-:Y:S01]  /*1e60*/  @P5 SHF.R.U32.HI R0, RZ, c[0x0][0x2cc], R4 ;  /* 0x0000b300ff005a19 */ /* 0x000fe20000011604 */
[----:B------:R-:W-:Y:S01]  /*1e70*/  IMAD.IADD R3, R122, 0x1, -R114 ;  /* 0x000000017a037824 */ /* 0x000fe200078e0a72 */
[----:B------:R-:W-:Y:S02]  /*1e80*/  SHF.R.U32.HI R4, RZ, 0x1f, R2 ;  /* 0x0000001fff047819 */ /* 0x000fe40000011602 */
[----:B------:R-:W-:Y:S01]  /*1e90*/  LEA.HI.SX32 R5, R6, R5, 0x1d ;  /* 0x0000000506057211 */ /* 0x000fe200078feaff */
[----:B------:R-:W-:Y:S01]  /*1ea0*/  IMAD.IADD R0, R3, 0x1, R0 ;  /* 0x0000000103007824 */ /* 0x000fe200078e0200 */
[----:B------:R-:W-:-:S04]  /*1eb0*/  LEA.HI.SX32 R3, R2, R4, 0x1d ;  /* 0x0000000402037211 */ /* 0x000fc800078feaff */
[----:B------:R-:W-:Y:S02]  /*1ec0*/  IADD3 R2, R0, -c[0x0][0x324], RZ ;  /* 0x8000c90000027a10 */ /* 0x000fe40007ffe0ff */
[----:B------:R-:W-:Y:S01]  /*1ed0*/  IMNMX R11, R3, R5, PT ;  /* 0x00000005030b7217 */ /* 0x000fe20003800200 */
[----:B------:R-:W-:Y:S05]  /*1ee0*/  @!P1 BRA `(.L_x_402) ;  /* 0x000000f000009947 */ /* 0x000fea0003800000 */
[----:B------:R-:W-:Y:S01]  /*1ef0*/  ISETP.GT.AND P0, PT, R0, -0x1, PT ;  /* 0xffffffff0000780c */ /* 0x000fe20003f04270 */
[----:B------:R-:W-:-:S12]  /*1f00*/  BSSY B0, `(.L_x_403) ;  /* 0x000000b000007945 */ /* 0x000fd80003800000 */
[----:B------:R-:W-:Y:S05]  /*1f10*/  @P0 BRA `(.L_x_404) ;  /* 0x0000006000000947 */ /* 0x000fea0003800000 */
[----:B------:R-:W-:Y:S02]  /*1f20*/  ISETP.NE.AND P0, PT, R110, 0x1, PT ;  /* 0x000000016e00780c */ /* 0x000fe40003f05270 */
[----:B------:R-:W-:-:S11]  /*1f30*/  LOP3.LUT R0, RZ, R0, RZ, 0x33, !PT ;  /* 0x00000000ff007212 */ /* 0x000fd600078e33ff */
[----:B------:R-:W-:-:S05]  /*1f40*/  @P0 IMAD.HI.U32 R3, R0, c[0x0][0x330], RZ ;  /* 0x0000cc0000030a27 */ /* 0x000fca00078e00ff */
[----:B------:R-:W-:-:S04]  /*1f50*/  @P0 SHF.R.U32.HI R0, RZ, c[0x0][0x334], R3 ;  /* 0x0000cd00ff000a19 */ /* 0x000fc80000011603 */
[----:B------:R-:W-:Y:S01]  /*1f60*/  LOP3.LUT R0, RZ, R0, RZ, 0x33, !PT ;  /* 0x00000000ff007212 */ /* 0x000fe200078e33ff */
[----:B------:R-:W-:Y:S05]  /*1f70*/  BRA `(.L_x_405) ;  /* 0x0000003000007947 */ /* 0x000fea0003800000 */
.L_x_404:
[----:B------:R-:W-:-:S13]  /*1f80*/  ISETP.NE.AND P0, PT, R110, 0x1, PT ;  /* 0x000000016e00780c */ /* 0x000fda0003f05270 */
[----:B------:R-:W-:-:S05]  /*1f90*/  @P0 IMAD.HI.U32 R3, R0, c[0x0][0x330], RZ ;  /* 0x0000cc0000030a27 */ /* 0x000fca00078e00ff */
[----:B------:R-:W-:Y:S02]  /*1fa0*/  @P0 SHF.R.U32.HI R0, RZ, c[0x0][0x334], R3 ;  /* 0x0000cd00ff000a19 */ /* 0x000fe40000011603 */
.L_x_405:
[----:B------:R-:W-:Y:S05]  /*1fb0*/  BSYNC B0 ;  /* 0x0000000000007941 */ /* 0x000fea0003800000 */
.L_x_403:
[----:B------:R-:W-:-:S05]  /*1fc0*/  IMAD R0, R0, c[0x0][0x32c], RZ ;  /* 0x0000cb0000007a24 */ /* 0x000fca00078e02ff */
[----:B------:R-:W-:-:S05]  /*1fd0*/  IMNMX R2, R2, R0, !PT ;  /* 0x0000000002027217 */ /* 0x000fca0007800200 */
.L_x_402:
[----:B------:R-:W-:Y:S01]  /*1fe0*/  IMAD.HI R2, R2, 0x2aaaaaab, RZ ;  /* 0x2aaaaaab02027827 */ /* 0x000fe200078e02ff */
[C---:B------:R-:W-:Y:S01]  /*1ff0*/  LOP3.LUT R3, R15.reuse, 0xff000000, RZ, 0xc0, !PT ;  /* 0xff0000000f037812 */ /* 0x040fe200078ec0ff */
[----:B------:R-:W-:Y:S03]  /*2000*/  BSSY B0, `(.L_x_406) ;  /* 0x000002d000007945 */ /* 0x000fe60003800000 */
[----:B------:R-:W-:Y:S02]  /*2010*/  SHF.R.U32.HI R0, RZ, 0x1f, R2 ;  /* 0x0000001fff007819 */ /* 0x000fe40000011602 */
[----:B------:R-:W-:Y:S02]  /*2020*/  SHF.R.U32.HI R3, RZ, 0x8, R3 ;  /* 0x00000008ff037819 */ /* 0x000fe40000011603 */
[----:B------:R-:W-:Y:S02]  /*2030*/  LEA.HI.SX32 R2, R2, R0, 0x1d ;  /* 0x0000000002027211 */ /* 0x000fe400078feaff */
[----:B------:R-:W-:-:S02]  /*2040*/  LOP3.LUT R0, R15, 0xff0000, RZ, 0xc0, !PT ;  /* 0x00ff00000f007812 */ /* 0x000fc400078ec0ff */
[----:B------:R-:W-:Y:S01]  /*2050*/  IMNMX R6, RZ, R2, !PT ;  /* 0x00000002ff067217 */ /* 0x000fe20007800200 */
[----:B------:R-:W-:Y:S01]  /*2060*/  IMAD.MOV.U32 R2, RZ, RZ, RZ ;  /* 0x000000ffff027224 */ /* 0x000fe200078e00ff */
[----:B------:R-:W-:Y:S02]  /*2070*/  LEA.HI R0, R0, R3, RZ, 0x10 ;  /* 0x0000000300007211 */ /* 0x000fe400078f80ff */
[----:B------:R-:W-:Y:S02]  /*2080*/  ISETP.GT.AND P0, PT, R11, R6, PT ;  /* 0x000000060b00720c */ /* 0x000fe40003f04270 */
[----:B------:R-:W-:Y:S02]  /*2090*/  LOP3.LUT R12, R0, 0xff, RZ, 0xc0, !PT ;  /* 0x000000ff000c7812 */ /* 0x000fe400078ec0ff */
[----:B------:R-:W-:-:S03]  /*20a0*/  SHF.R.U32.HI R5, RZ, 0x10, R0 ;  /* 0x00000010ff057819 */ /* 0x000fc60000011600 */
[----:B------:R2:W-:Y:S04]  /*20b0*/  STL [R1+0x78], R12 ;  /* 0x0000780c01007387 */ /* 0x0005e80000100800 */
[----:B------:R2:W-:Y:S02]  /*20c0*/  STL [R1+0x74], R5 ;  /* 0x0000740501007387 */ /* 0x0005e40000100800 */
[----:B------:R-:W-:Y:S05]  /*20d0*/  @!P0 BRA `(.L_x_407) ;  /* 0x000001f000008947 */ /* 0x000fea0003800000 */
[----:B------:R-:W-:-:S04]  /*20e0*/  ISETP.NE.AND P0, PT, R5, RZ, PT ;  /* 0x000000ff0500720c */ /* 0x000fc80003f05270 */
[----:B------:R-:W-:-:S04]  /*20f0*/  SEL R0, R5, c[0x0][0x338], P0 ;  /* 0x0000ce0005007a07 */ /* 0x000fc80000000000 */
[----:B------:R-:W-:Y:S02]  /*2100*/  IABS R3, R0 ;  /* 0x0000000000037213 */ /* 0x000fe40000000000 */
[----:B------:R-:W-:Y:S02]  /*2110*/  IADD3 R7, R0, -0x1, R11 ;  /* 0xffffffff00077810 */ /* 0x000fe40007ffe00b */
[----:B------:R-:W3:Y:S03]  /*2120*/  I2F.RP R2, R3 ;  /* 0x0000000300027306 */ /* 0x000ee60000209400 */
[----:B------:R-:W-:-:S05]  /*2130*/  IMAD.IADD R7, R7, 0x1, -R6 ;  /* 0x0000000107077824 */ /* 0x000fca00078e0a06 */
[----:B------:R-:W-:Y:S01]  /*2140*/  IABS R10, R7 ;  /* 0x00000007000a7213 */ /* 0x000fe20000000000 */
[----:B---3--:R-:W3:Y:S02]  /*2150*/  MUFU.RCP R2, R2 ;  /* 0x0000000200027308 */ /* 0x008ee40000001000 */
[----:B---3--:R-:W-:-:S06]  /*2160*/  IADD3 R2, R2, 0xffffffe, RZ ;  /* 0x0ffffffe02027810 */ /* 0x008fcc0007ffe0ff */
[----:B--2---:R-:W2:Y:S02]  /*2170*/  F2I.FTZ.U32.TRUNC.NTZ R5, R2 ;  /* 0x0000000200057305 */ /* 0x004ea4000021f000 */
[----:B--2---:R-:W-:-:S04]  /*2180*/  IMAD.MOV R2, RZ, RZ, -R5 ;  /* 0x000000ffff027224 */ /* 0x004fc800078e0a05 */
        /* <DEDUP_REMOVED lines=20> */
.L_x_407:
[----:B------:R-:W-:Y:S05]  /*22d0*/  BSYNC B0 ;  /* 0x0000000000007941 */ /* 0x000fea0003800000 */
.L_x_406:
[----:B------:R-:W-:Y:S01]  /*22e0*/  IMAD R126, R12, R2, R6 ;  /* 0x000000020c7e7224 */ /* 0x000fe200078e0206 */
        /* <DEDUP_REMOVED lines=72> */
[----:B---3--:R-:W-:Y:S01]  /*2770*/  ISETP.NE.U32.AND P1, PT, RZ, c[0x0][0x340], PT ;  /* 0x0000d000ff007a0c */ /* 0x008fe20003f25070 */
[----:B------:R-:W3:Y:S03]  /*2780*/  LDL R118, [R1+0x18] ;  /* 0x0000180001767983 */ /* 0x000ee60000100800 */
[----:B------:R-:W-:Y:S01]  /*2790*/  ISETP.NE.AND.EX P1, PT, RZ, c[0x0][0x344], PT, P1 ;  /* 0x0000d100ff007a0c */ /* 0x000fe20003f25310 */
[----:B------:R-:W4:-:S12]  /*27a0*/  S2R R4, SR_TID.X ;  /* 0x0000000000047919 */ /* 0x000f180000002100 */
[----:B------:R-:W-:-:S05]  /*27b0*/  @P1 IMAD.WIDE R2, R16, R14, c[0x0][0x340] ;  /* 0x0000d00010021625 */ /* 0x000fca00078e020e */
[----:B--2---:R5:W2:Y:S01]  /*27c0*/  @P1 LDG.E R9, [R2.64] ;  /* 0x0000000602091981 */ /* 0x004aa2000c1e1900 */
[----:B------:R-:W-:Y:S01]  /*27d0*/  SHF.R.S32.HI R0, RZ, 0x1f, R13 ;  /* 0x0000001fff007819 */ /* 0x000fe2000001140d */
[----:B------:R-:W-:Y:S01]  /*27e0*/  WARPSYNC 0xffffffff ;  /* 0xffffffff00007948 */ /* 0x000fe20003800000 */
[----:B------:R-:W-:Y:S01]  /*27f0*/  SHF.R.S32.HI R8, RZ, 0x1f, R16 ;  /* 0x0000001fff087819 */ /* 0x000fe20000011410 */
[----:B------:R-:W-:Y:S01]  /*2800*/  IMAD R18, R114, c[0x0][0x2c4], RZ ;  /* 0x0000b10072127a24 */ /* 0x000fe200078e02ff */
[----:B------:R-:W-:Y:S01]  /*2810*/  BAR.SYNC.DEFER_BLOCKING 0x0 ;  /* 0x0000000000007b1d */ /* 0x000fe20000010000 */
[----:B------:R-:W-:Y:S01]  /*2820*/  IMAD R0, R0, c[0x0][0x178], RZ ;  /* 0x00005e0000007a24 */ /* 0x000fe200078e02ff */
[----:B----4-:R-:W-:Y:S01]  /*2830*/  SHF.R.S32.HI R27, RZ, 0x1f, R4 ;  /* 0x0000001fff1b7819 */ /* 0x010fe20000011404 */
[----:B------:R-:W-:Y:S01]  /*2840*/  IMAD.MOV.U32 R123, RZ, RZ, R28 ;  /* 0x000000ffff7b7224 */ /* 0x000fe200078e001c */
[----:B------:R-:W-:Y:S01]  /*2850*/  SHF.R.S32.HI R119, RZ, 0x1f, R4 ;  /* 0x0000001fff777819 */ /* 0x000fe20000011404 */
[----:B------:R-:W-:Y:S01]  /*2860*/  IMAD R0, R13, c[0x0][0x17c], R0 ;  /* 0x00005f000d007a24 */ /* 0x000fe200078e0200 */
[----:B------:R-:W-:-:S02]  /*2870*/  LEA.HI R27, R27, R4, RZ, 0x3 ;  /* 0x000000041b1b7211 */ /* 0x000fc400078f18ff */
[----:B------:R-:W-:Y:S02]  /*2880*/  LEA.HI R119, R119, R4, RZ, 0x3 ;  /* 0x0000000477777211 */ /* 0x000fe400078f18ff */
[----:B------:R-:W-:Y:S02]  /*2890*/  LOP3.LUT R27, R27, 0xfffffff8, RZ, 0xc0, !PT ;  /* 0xfffffff81b1b7812 */ /* 0x000fe400078ec0ff */
[----:B------:R-:W-:Y:S02]  /*28a0*/  SHF.R.S32.HI R119, RZ, 0x3, R119 ;  /* 0x00000003ff777819 */ /* 0x000fe40000011477 */
[----:B------:R-:W-:Y:S01]  /*28b0*/  SEL R6, R8, RZ, !P3 ;  /* 0x000000ff08067207 */ /* 0x000fe20005800000 */
[----:B------:R-:W-:Y:S01]  /*28c0*/  IMAD.IADD R27, R4, 0x1, -R27 ;  /* 0x00000001041b7824 */ /* 0x000fe200078e0a1b */
[----:B------:R-:W-:Y:S01]  /*28d0*/  SEL R4, R16, RZ, !P3 ;  /* 0x000000ff10047207 */ /* 0x000fe20005800000 */
[----:B------:R-:W-:Y:S01]  /*28e0*/  IMAD.IADD R17, R119, 0x1, R115 ;  /* 0x0000000177117824 */ /* 0x000fe200078e0273 */
[----:B------:R-:W-:Y:S01]  /*28f0*/  IADD3 R77, R134, -0x1, RZ ;  /* 0xffffffff864d7810 */ /* 0x000fe20007ffe0ff */
[----:B------:R-:W-:-:S02]  /*2900*/  IMAD R5, R27, 0x20, R119 ;  /* 0x000000201b057824 */ /* 0x000fc400078e0277 */
[----:B-----5:R-:W-:-:S04]  /*2910*/  IMAD.WIDE.U32 R2, R13, c[0x0][0x178], RZ ;  /* 0x00005e000d027a25 */ /* 0x020fc800078e00ff */
[----:B------:R-:W-:Y:S02]  /*2920*/  IMAD.IADD R5, R115, 0x1, R5 ;  /* 0x0000000173057824 */ /* 0x000fe400078e0205 */
[----:B------:R-:W-:Y:S02]  /*2930*/  IMAD.IADD R3, R3, 0x1, R0 ;  /* 0x0000000103037824 */ /* 0x000fe400078e0200 */
[----:B------:R-:W-:-:S04]  /*2940*/  @P5 IMAD.HI.U32 R7, R5, c[0x0][0x2c8], RZ ;  /* 0x0000b20005075a27 */ /* 0x000fc800078e00ff */
[----:B------:R-:W-:-:S04]  /*2950*/  IMAD.WIDE.U32 R2, R29, c[0x0][0x1b8], R2 ;  /* 0x00006e001d027a25 */ /* 0x000fc800078e0002 */
[----:B------:R-:W-:Y:S01]  /*2960*/  IMAD.MOV.U32 R0, RZ, RZ, R5 ;  /* 0x000000ffff007224 */ /* 0x000fe200078e0005 */
[----:B------:R-:W-:Y:S01]  /*2970*/  @P5 SHF.R.U32.HI R0, RZ, c[0x0][0x2cc], R7 ;  /* 0x0000b300ff005a19 */ /* 0x000fe20000011607 */
[----:B------:R-:W-:Y:S02]  /*2980*/  IMAD R3, R29, c[0x0][0x1bc], R3 ;  /* 0x00006f001d037a24 */ /* 0x000fe400078e0203 */
[----:B------:R-:W-:Y:S01]  /*2990*/  IMAD R6, R6, c[0x0][0x1c0], RZ ;  /* 0x0000700006067a24 */ /* 0x000fe200078e02ff */
[----:B------:R-:W-:Y:S01]  /*29a0*/  SHF.R.S32.HI R7, RZ, 0x1f, R0 ;  /* 0x0000001fff077819 */ /* 0x000fe20000011400 */
[----:B------:R-:W-:-:S04]  /*29b0*/  IMAD.WIDE.U32 R2, R4, c[0x0][0x1c0], R2 ;  /* 0x0000700004027a25 */ /* 0x000fc800078e0002 */
[----:B------:R-:W-:Y:S02]  /*29c0*/  IMAD R6, R4, c[0x0][0x1c4], R6 ;  /* 0x0000710004067a24 */ /* 0x000fe400078e0206 */
[----:B------:R-:W-:Y:S02]  /*29d0*/  IMAD.MOV R4, RZ, RZ, -R0 ;  /* 0x000000ffff047224 */ /* 0x000fe400078e0a00 */
[----:B------:R-:W-:Y:S02]  /*29e0*/  IMAD.IADD R3, R3, 0x1, R6 ;  /* 0x0000000103037824 */ /* 0x000fe400078e0206 */
        /* <DEDUP_REMOVED lines=11> */
[----:B------:R-:W4:Y:S03]  /*2aa0*/  SHFL.IDX PT, R6, R14, RZ, 0x181f ;  /* 0x00181fff0e067589 */ /* 0x000f2600000e0000 */
[----:B------:R-:W-:Y:S01]  /*2ab0*/  LEA.HI.X R15, R2, c[0x0][0x164], R0, 0x1, P0 ;  /* 0x00005900020f7a11 */ /* 0x000fe200000f0c00 */
[----:B------:R-:W-:Y:S01]  /*2ac0*/  IMAD.SHL.U32 R2, R27, 0x8, RZ ;  /* 0x000000081b027824 */ /* 0x000fe200078e00ff */
[----:B------:R-:W-:-:S03]  /*2ad0*/  ISETP.GE.AND P0, PT, R17, R18, PT ;  /* 0x000000121100720c */ /* 0x000fc60003f06270 */
[----:B------:R-:W5:Y:S01]  /*2ae0*/  SHFL.IDX PT, R7, R15, RZ, 0x181f ;  /* 0x00181fff0f077589 */ /* 0x000f6200000e0000 */
[C---:B------:R-:W-:Y:S02]  /*2af0*/  IADD3 R0, R2.reuse, 0x40, RZ ;  /* 0x0000004002007810 */ /* 0x040fe40007ffe0ff */
[C---:B------:R-:W-:Y:S02]  /*2b00*/  IADD3 R25, R2.reuse, 0x80, RZ ;  /* 0x0000008002197810 */ /* 0x040fe40007ffe0ff */
[----:B------:R-:W-:Y:S02]  /*2b10*/  SHF.R.S32.HI R19, RZ, 0x1f, R0 ;  /* 0x0000001fff137819 */ /* 0x000fe40000011400 */
[----:B------:R-:W-:Y:S02]  /*2b20*/  IADD3 R24, R2, 0xc0, RZ ;  /* 0x000000c002187810 */ /* 0x000fe40007ffe0ff */
[----:B------:R-:W-:Y:S02]  /*2b30*/  SHF.R.S32.HI R3, RZ, 0x1f, R2 ;  /* 0x0000001fff037819 */ /* 0x000fe40000011402 */
[----:B------:R-:W-:-:S02]  /*2b40*/  ISETP.GE.AND P5, PT, R25, c[0x0][0x198], PT ;  /* 0x0000660019007a0c */ /* 0x000fc40003fa6270 */
[----:B------:R-:W-:Y:S02]  /*2b50*/  ISETP.GE.AND P6, PT, R24, c[0x0][0x198], PT ;  /* 0x0000660018007a0c */ /* 0x000fe40003fc6270 */
[----:B------:R-:W-:Y:S02]  /*2b60*/  SHF.R.S32.HI R22, RZ, 0x1f, R25 ;  /* 0x0000001fff167819 */ /* 0x000fe40000011419 */
[CC--:B----4-:R-:W-:Y:S02]  /*2b70*/  @!P0 LEA R12, P3, R0.reuse, R6.reuse, 0x1 ;  /* 0x00000006000c8211 */ /* 0x0d0fe400078608ff */
[----:B------:R-:W-:Y:S02]  /*2b80*/  @!P0 LEA R10, P2, R25, R6, 0x1 ;  /* 0x00000006190a8211 */ /* 0x000fe400078408ff */
[----:B------:R-:W-:Y:S02]  /*2b90*/  SHF.R.S32.HI R26, RZ, 0x1f, R24 ;  /* 0x0000001fff1a7819 */ /* 0x000fe40000011418 */
[----:B-----5:R-:W-:-:S02]  /*2ba0*/  @!P0 LEA.HI.X R13, R0, R7, R19, 0x1, P3 ;  /* 0x00000007000d8211 */ /* 0x020fc400018f0c13 */
[----:B------:R-:W-:Y:S02]  /*2bb0*/  ISETP.GE.AND P3, PT, R0, c[0x0][0x198], PT ;  /* 0x0000660000007a0c */ /* 0x000fe40003f66270 */
[----:B------:R-:W-:Y:S02]  /*2bc0*/  @!P0 LEA.HI.X R11, R25, R7, R22, 0x1, P2 ;  /* 0x00000007190b8211 */ /* 0x000fe400010f0c16 */
[--C-:B--2---:R-:W-:Y:S01]  /*2bd0*/  @P1 SHF.R.S32.HI R5, RZ, 0x1f, R9.reuse ;  /* 0x0000001fff051819 */ /* 0x104fe20000011409 */
[----:B------:R-:W-:Y:S02]  /*2be0*/  @P1 IMAD.MOV.U32 R4, RZ, RZ, R9 ;  /* 0x000000ffff041224 */ /* 0x000fe400078e0009 */
[----:B------:R-:W-:Y:S02]  /*2bf0*/  @!P1 IMAD.MOV.U32 R4, RZ, RZ, R16 ;  /* 0x000000ffff049224 */ /* 0x000fe400078e0010 */
[----:B------:R-:W-:Y:S01]  /*2c00*/  @!P1 IMAD.MOV.U32 R5, RZ, RZ, R8 ;  /* 0x000000ffff059224 */ /* 0x000fe200078e0008 */
[----:B------:R-:W-:Y:S01]  /*2c10*/  @!P0 LEA R8, P1, R2, R6, 0x1 ;  /* 0x0000000602088211 */ /* 0x000fe200078208ff */
[----:B------:R-:W-:Y:S01]  /*2c20*/  SHFL.IDX PT, R16, R14, 0x3, 0x181f ;  /* 0x00781f000e107f89 */ /* 0x000fe200000e0000 */
[----:B------:R-:W-:-:S02]  /*2c30*/  SEL R21, R4, RZ, !P4 ;  /* 0x000000ff04157207 */ /* 0x000fc40006000000 */
[----:B------:R-:W-:Y:S01]  /*2c40*/  SEL R20, R5, RZ, !P4 ;  /* 0x000000ff05147207 */ /* 0x000fe20006000000 */
[----:B------:R-:W2:Y:S01]  /*2c50*/  SHFL.IDX PT, R4, R14, 0x1, 0x181f ;  /* 0x00381f000e047f89 */ /* 0x000ea200000e0000 */
[C---:B------:R-:W-:Y:S02]  /*2c60*/  ISETP.GE.AND P4, PT, R2.reuse, c[0x0][0x198], PT ;  /* 0x0000660002007a0c */ /* 0x040fe40003f86270 */
[----:B------:R-:W-:Y:S01]  /*2c70*/  @!P0 LEA.HI.X R9, R2, R7, R3, 0x1, P1 ;  /* 0x0000000702098211 */ /* 0x000fe200008f0c03 */
[----:B------:R-:W4:Y:S01]  /*2c80*/  SHFL.IDX PT, R5, R15, 0x1, 0x181f ;  /* 0x00381f000f057f89 */ /* 0x000f2200000e0000 */
[----:B------:R-:W-:-:S04]  /*2c90*/  @!P0 LEA R6, P1, R24, R6, 0x1 ;  /* 0x0000000618068211 */ /* 0x000fc800078208ff */
[----:B------:R-:W-:-:S05]  /*2ca0*/  @!P0 LEA.HI.X R7, R24, R7, R26, 0x1, P1 ;  /* 0x0000000718078211 */ /* 0x000fca00008f0c1a */
[----:B---3--:R3:W-:Y:S04]  /*2cb0*/  @!P0 LDGSTS.E.BYPASS.LTC128B.128 [R118+0x4080], [R8.64], !P4 ;  /* 0x0408000008768fae */ /* 0x0087e8000e101d46 */
[----:B------:R5:W-:Y:S04]  /*2cc0*/  @!P0 LDGSTS.E.BYPASS.LTC128B.128 [R118+0x8080], [R12.64], !P3 ;  /* 0x080800000c768fae */ /* 0x000be8000d901d46 */
[----:B------:R1:W-:Y:S04]  /*2cd0*/  @!P0 LDGSTS.E.BYPASS.LTC128B.128 [R118+0xc080], [R10.64], !P5 ;  /* 0x0c0800000a768fae */ /* 0x0003e8000e901d46 */
[----:B------:R1:W-:Y:S01]  /*2ce0*/  @!P0 LDGSTS.E.BYPASS.LTC128B.128 [R118+0x10080], [R6.64], !P6 ;  /* 0x1008000006768fae */ /* 0x0003e2000f101d46 */
[----:B---3--:R-:W-:-:S04]  /*2cf0*/  IADD3 R8, R17, 0x20, RZ ;  /* 0x0000002011087810 */ /* 0x008fc80007ffe0ff */
[----:B------:R-:W-:-:S13]  /*2d00*/  ISETP.GE.AND P0, PT, R8, R18, PT ;  /* 0x000000120800720c */ /* 0x000fda0003f06270 */
[----:B--2---:R-:W-:-:S04]  /*2d10*/  @!P0 LEA R8, P1, R2, R4, 0x1 ;  /* 0x0000000402088211 */ /* 0x004fc800078208ff */
[----:B----4-:R-:W-:Y:S02]  /*2d20*/  @!P0 LEA.HI.X R9, R2, R5, R3, 0x1, P1 ;  /* 0x0000000502098211 */ /* 0x010fe400008f0c03 */
[----:B-----5:R-:W-:-:S03]  /*2d30*/  @!P0 LEA R12, P1, R0, R4, 0x1 ;  /* 0x00000004000c8211 */ /* 0x020fc600078208ff */
[----:B------:R2:W-:Y:S01]  /*2d40*/  @!P0 LDGSTS.E.BYPASS.LTC128B.128 [R118+0x5080], [R8.64], !P4 ;  /* 0x0508000008768fae */ /* 0x0005e2000e101d46 */
[----:B------:R-:W-:Y:S02]  /*2d50*/  @!P0 LEA.HI.X R13, R0, R5, R19, 0x1, P1 ;  /* 0x00000005000d8211 */ /* 0x000fe400008f0c13 */
[----:B-1----:R-:W-:-:S03]  /*2d60*/  @!P0 LEA R10, P1, R25, R4, 0x1 ;  /* 0x00000004190a8211 */ /* 0x002fc600078208ff */
[----:B------:R1:W-:Y:S01]  /*2d70*/  @!P0 LDGSTS.E.BYPASS.LTC128B.128 [R118+0x9080], [R12.64], !P3 ;  /* 0x090800000c768fae */ /* 0x0003e2000d901d46 */
[-C--:B------:R-:W-:Y:S02]  /*2d80*/  @!P0 LEA.HI.X R11, R25, R5.reuse, R22, 0x1, P1 ;  /* 0x00000005190b8211 */ /* 0x080fe400008f0c16 */
[C---:B------:R-:W-:Y:S02]  /*2d90*/  @!P0 LEA R6, P1, R24.reuse, R4, 0x1 ;  /* 0x0000000418068211 */ /* 0x040fe400078208ff */
[----:B------:R3:W4:Y:S02]  /*2da0*/  SHFL.IDX PT, R4, R14, 0x2, 0x181f ;  /* 0x00581f000e047f89 */ /* 0x00072400000e0000 */
[----:B------:R-:W-:Y:S02]  /*2db0*/  @!P0 LEA.HI.X R7, R24, R5, R26, 0x1, P1 ;  /* 0x0000000518078211 */ /* 0x000fe400008f0c1a */
[----:B------:R-:W5:Y:S04]  /*2dc0*/  SHFL.IDX PT, R5, R15, 0x2, 0x181f ;  /* 0x00581f000f057f89 */ /* 0x000f6800000e0000 */
[----:B------:R4:W-:Y:S04]  /*2dd0*/  @!P0 LDGSTS.E.BYPASS.LTC128B.128 [R118+0xd080], [R10.64], !P5 ;  /* 0x0d0800000a768fae */ /* 0x0009e8000e901d46 */
[----:B------:R1:W-:Y:S01]  /*2de0*/  @!P0 LDGSTS.E.BYPASS.LTC128B.128 [R118+0x11080], [R6.64], !P6 ;  /* 0x1108000006768fae */ /* 0x0003e2000f101d46 */
[----:B--2---:R-:W-:-:S03]  /*2df0*/  IADD3 R8, R17, 0x40, RZ ;  /* 0x0000004011087810 */ /* 0x004fc60007ffe0ff */
[----:B------:R-:W2:Y:S01]  /*2e00*/  SHFL.IDX PT, R15, R15, 0x3, 0x181f ;  /* 0x00781f000f0f7f89 */ /* 0x000ea200000e0000 */
[----:B------:R-:W-:Y:S01]  /*2e10*/  ISETP.GE.AND P0, PT, R8, R18, PT ;  /* 0x000000120800720c */ /* 0x000fe20003f06270 */
[----:B---3--:R-:W-:-:S04]  /*2e20*/  IMAD.MOV.U32 R14, RZ, RZ, 0x30 ;  /* 0x00000030ff0e7424 */ /* 0x008fc800078e00ff */
[----:B------:R-:W-:-:S04]  /*2e30*/  IMAD R14, R134, -0x30, R14 ;  /* 0xffffffd0860e7824 */ /* 0x000fc800078e020e */
[----:B------:R-:W-:-:S04]  /*2e40*/  IMAD.IADD R76, R122, 0x1, R14 ;  /* 0x000000017a4c7824 */ /* 0x000fc800078e020e */
[----:B----4-:R-:W-:-:S04]  /*2e50*/  @!P0 LEA R10, P1, R2, R4, 0x1 ;  /* 0x00000004020a8211 */ /* 0x010fc800078208ff */
[----:B-----5:R-:W-:Y:S02]  /*2e60*/  @!P0 LEA.HI.X R11, R2, R5, R3, 0x1, P1 ;  /* 0x00000005020b8211 */ /* 0x020fe400008f0c03 */
[----:B------:R-:W-:-:S03]  /*2e70*/  @!P0 LEA R8, P1, R0, R4, 0x1 ;  /* 0x0000000400088211 */ /* 0x000fc600078208ff */
[----:B------:R3:W-:Y:S01]  /*2e80*/  @!P0 LDGSTS.E.BYPASS.LTC128B.128 [R118+0x6080], [R10.64], !P4 ;  /* 0x060800000a768fae */ /* 0x0007e2000e101d46 */
[----:B------:R-:W-:Y:S02]  /*2e90*/  @!P0 LEA.HI.X R9, R0, R5, R19, 0x1, P1 ;  /* 0x0000000500098211 */ /* 0x000fe400008f0c13 */
[----:B-1----:R-:W-:-:S03]  /*2ea0*/  @!P0 LEA R6, P1, R25, R4, 0x1 ;  /* 0x0000000419068211 */ /* 0x002fc600078208ff */
[----:B------:R1:W-:Y:S01]  /*2eb0*/  @!P0 LDGSTS.E.BYPASS.LTC128B.128 [R118+0xa080], [R8.64], !P3 ;  /* 0x0a08000008768fae */ /* 0x0003e2000d901d46 */
[----:B------:R-:W-:Y:S02]  /*2ec0*/  @!P0 LEA.HI.X R7, R25, R5, R22, 0x1, P1 ;  /* 0x0000000519078211 */ /* 0x000fe400008f0c16 */
[----:B------:R-:W-:-:S03]  /*2ed0*/  @!P0 LEA R4, P1, R24, R4, 0x1 ;  /* 0x0000000418048211 */ /* 0x000fc600078208ff */
[----:B------:R4:W-:Y:S01]  /*2ee0*/  @!P0 LDGSTS.E.BYPASS.LTC128B.128 [R118+0xe080], [R6.64], !P5 ;  /* 0x0e08000006768fae */ /* 0x0009e2000e901d46 */
[----:B------:R-:W-:-:S05]  /*2ef0*/  @!P0 LEA.HI.X R5, R24, R5, R26, 0x1, P1 ;  /* 0x0000000518058211 */ /* 0x000fca00008f0c1a */
[----:B------:R5:W-:Y:S01]  /*2f00*/  @!P0 LDGSTS.E.BYPASS.LTC128B.128 [R118+0x12080], [R4.64], !P6 ;  /* 0x1208000004768fae */ /* 0x000be2000f101d46 */
[----:B----4-:R-:W-:Y:S02]  /*2f10*/  IADD3 R6, R17, 0x60, RZ ;  /* 0x0000006011067810 */ /* 0x010fe40007ffe0ff */
[----:B------:R-:W-:Y:S02]  /*2f20*/  SHF.R.S32.HI R17, RZ, 0x1f, R77 ;  /* 0x0000001fff117819 */ /* 0x000fe4000001144d */
[----:B------:R-:W-:Y:S02]  /*2f30*/  ISETP.GE.AND P1, PT, R6, R18, PT ;  /* 0x000000120600720c */ /* 0x000fe40003f26270 */
[----:B-----5:R-:W-:Y:S02]  /*2f40*/  SHF.R.S32.HI R5, RZ, 0x1f, R23 ;  /* 0x0000001fff057819 */ /* 0x020fe40000011417 */
[----:B------:R-:W-:-:S04]  /*2f50*/  IADD3 R4, P0, R119, R23, RZ ;  /* 0x0000001777047210 */ /* 0x000fc80007f1e0ff */
[----:B------:R-:W-:Y:S01]  /*2f60*/  LEA.HI.X.SX32 R5, R119, R5, 0x1, P0 ;  /* 0x0000000577057211 */ /* 0x000fe200000f0eff */
[----:B---3--:R-:W-:-:S04]  /*2f70*/  IMAD.WIDE.U32 R10, R4, c[0x0][0x1e0], R2 ;  /* 0x00007800040a7a25 */ /* 0x008fc800078e0002 */
[CC--:B------:R-:W-:Y:S01]  /*2f80*/  @!P1 LEA R6, P0, R2.reuse, R16.reuse, 0x1 ;  /* 0x0000001002069211 */ /* 0x0c0fe200078008ff */
[C---:B-1----:R-:W-:Y:S02]  /*2f90*/  IMAD R8, R5.reuse, c[0x0][0x1e0], RZ ;  /* 0x0000780005087a24 */ /* 0x042fe400078e02ff */
[----:B------:R-:W-:Y:S01]  /*2fa0*/  IMAD R5, R5, c[0x0][0x208], RZ ;  /* 0x0000820005057a24 */ /* 0x000fe200078e02ff */
[--C-:B--2---:R-:W-:Y:S01]  /*2fb0*/  @!P1 LEA.HI.X R7, R2, R15, R3.reuse, 0x1, P0 ;  /* 0x0000000f02079211 */ /* 0x104fe200000f0c03 */
[----:B------:R-:W-:Y:S01]  /*2fc0*/  IMAD R9, R4, c[0x0][0x1e4], R8 ;  /* 0x0000790004097a24 */ /* 0x000fe200078e0208 */
[----:B------:R-:W-:Y:S01]  /*2fd0*/  @!P1 LEA R8, P0, R0, R16, 0x1 ;  /* 0x0000001000089211 */ /* 0x000fe200078008ff */
[C---:B------:R-:W-:Y:S02]  /*2fe0*/  IMAD.WIDE.U32 R12, R4.reuse, c[0x0][0x208], R2 ;  /* 0x00008200040c7a25 */ /* 0x040fe400078e0002 */
[----:B------:R1:W-:Y:S02]  /*2ff0*/  @!P1 LDGSTS.E.BYPASS.LTC128B.128 [R118+0x7080], [R6.64], !P4 ;  /* 0x0708000006769fae */ /* 0x0003e4000e101d46 */
[----:B------:R-:W-:-:S02]  /*3000*/  IMAD R3, R4, c[0x0][0x20c], R5 ;  /* 0x0000830004037a24 */ /* 0x000fc400078e0205 */
[----:B------:R-:W-:Y:S02]  /*3010*/  IMAD.MOV.U32 R4, RZ, RZ, R12 ;  /* 0x000000ffff047224 */ /* 0x000fe400078e000c */
[----:B------:R-:W-:Y:S01]  /*3020*/  IMAD.IADD R5, R13, 0x1, R3 ;  /* 0x000000010d057824 */ /* 0x000fe200078e0203 */
[----:B------:R-:W-:Y:S01]  /*3030*/  IMNMX R3, R76, 0x30, PT ;  /* 0x000000304c037817 */ /* 0x000fe20003800200 */
[----:B------:R-:W-:-:S04]  /*3040*/  IMAD.WIDE.U32 R12, R77, c[0x0][0x1e0], RZ ;  /* 0x000078004d0c7a25 */ /* 0x000fc800078e00ff */
[----:B------:R-:W-:Y:S02]  /*3050*/  IMAD.IADD R3, R3, 0x1, -R119 ;  /* 0x0000000103037824 */ /* 0x000fe400078e0a77 */
[----:B------:R-:W-:-:S03]  /*3060*/  IMAD.WIDE.U32 R4, R29, c[0x0][0x210], R4 ;  /* 0x000084001d047a25 */ /* 0x000fc600078e0004 */
[----:B------:R-:W-:Y:S01]  /*3070*/  ISETP.GE.AND P2, PT, R3, 0x21, PT ;  /* 0x000000210300780c */ /* 0x000fe20003f46270 */
[----:B------:R-:W-:Y:S02]  /*3080*/  IMAD R5, R29, c[0x0][0x214], R5 ;  /* 0x000085001d057a24 */ /* 0x000fe400078e0205 */
[----:B-1----:R-:W-:Y:S01]  /*3090*/  IMAD.IADD R7, R11, 0x1, R9 ;  /* 0x000000010b077824 */ /* 0x002fe200078e0209 */
[----:B------:R-:W-:Y:S01]  /*30a0*/  @!P1 LEA.HI.X R9, R0, R15, R19, 0x1, P0 ;  /* 0x0000000f00099211 */ /* 0x000fe200000f0c13 */
[----:B------:R-:W-:Y:S02]  /*30b0*/  IMAD.MOV.U32 R6, RZ, RZ, R10 ;  /* 0x000000ffff067224 */ /* 0x000fe400078e000a */
[----:B------:R-:W-:Y:S02]  /*30c0*/  IMAD R11, R17, c[0x0][0x1e0], RZ ;  /* 0x00007800110b7a24 */ /* 0x000fe400078e02ff */
[----:B------:R1:W-:Y:S01]  /*30d0*/  @!P1 LDGSTS.E.BYPASS.LTC128B.128 [R118+0xb080], [R8.64], !P3 ;  /* 0x0b08000008769fae */ /* 0x0003e2000d901d46 */
[----:B------:R-:W-:Y:S01]  /*30e0*/  IMAD.WIDE.U32 R6, R29, c[0x0][0x1e8], R6 ;  /* 0x00007a001d067a25 */ /* 0x000fe200078e0006 */
[----:B------:R-:W-:-:S03]  /*30f0*/  ISETP.GE.AND P3, PT, R3, 0x1, PT ;  /* 0x000000010300780c */ /* 0x000fc60003f66270 */
[----:B------:R-:W-:Y:S02]  /*3100*/  IMAD R7, R29, c[0x0][0x1ec], R7 ;  /* 0x00007b001d077a24 */ /* 0x000fe400078e0207 */
[----:B------:R-:W-:Y:S02]  /*3110*/  IMAD R3, R20, c[0x0][0x1f0], RZ ;  /* 0x00007c0014037a24 */ /* 0x000fe400078e02ff */
[----:B------:R-:W-:-:S04]  /*3120*/  IMAD.WIDE.U32 R80, R21, c[0x0][0x1f0], R6 ;  /* 0x00007c0015507a25 */ /* 0x000fc800078e0006 */
[C---:B------:R-:W-:Y:S01]  /*3130*/  IMAD R6, R21.reuse, c[0x0][0x1f4], R3 ;  /* 0x00007d0015067a24 */ /* 0x040fe200078e0203 */
[----:B------:R-:W-:Y:S01]  /*3140*/  STL.64 [R1+0x50], R80 ;  /* 0x0000505001007387 */ /* 0x000fe20000100a00 */
[----:B------:R-:W-:-:S04]  /*3150*/  IMAD.WIDE.U32 R28, R21, c[0x0][0x218], R4 ;  /* 0x00008600151c7a25 */ /* 0x000fc800078e0004 */
[----:B------:R-:W-:Y:S02]  /*3160*/  IMAD.IADD R79, R81, 0x1, R6 ;  /* 0x00000001514f7824 */ /* 0x000fe400078e0206 */
[----:B------:R-:W-:Y:S02]  /*3170*/  IMAD.MOV.U32 R78, RZ, RZ, R80 ;  /* 0x000000ffff4e7224 */ /* 0x000fe400078e0050 */
[----:B------:R-:W-:Y:S02]  /*3180*/  IMAD R11, R77, c[0x0][0x1e4], R11 ;  /* 0x000079004d0b7a24 */ /* 0x000fe400078e020b */
[----:B------:R-:W-:Y:S01]  /*3190*/  IMAD.WIDE.U32 R6, R12, 0x30, R78 ;  /* 0x000000300c067825 */ /* 0x000fe200078e004e */
[----:B------:R-:W-:Y:S01]  /*31a0*/  STL.64 [R1+0x40], R78 ;  /* 0x0000404e01007387 */ /* 0x000fe20000100a00 */
[-C--:B-1----:R-:W-:Y:S02]  /*31b0*/  @!P1 LEA R8, P0, R25, R16.reuse, 0x1 ;  /* 0x0000001019089211 */ /* 0x082fe400078008ff */
[----:B------:R-:W-:Y:S01]  /*31c0*/  IMAD.IADD R3, R13, 0x1, R11 ;  /* 0x000000010d037824 */ /* 0x000fe200078e020b */
[----:B------:R-:W-:Y:S01]  /*31d0*/  STL.64 [R1+0x58], R28 ;  /* 0x0000581c01007387 */ /* 0x000fe20000100a00 */
[----:B------:R-:W-:Y:S01]  /*31e0*/  @!P1 LEA.HI.X R9, R25, R15, R22, 0x1, P0 ;  /* 0x0000000f19099211 */ /* 0x000fe200000f0c16 */
[----:B------:R-:W-:Y:S01]  /*31f0*/  IMAD.MOV.U32 R22, RZ, RZ, R28 ;  /* 0x000000ffff167224 */ /* 0x000fe200078e001c */
[----:B------:R-:W-:Y:S01]  /*3200*/  @!P1 LEA R10, P0, R24, R16, 0x1 ;  /* 0x00000010180a9211 */ /* 0x000fe200078008ff */
[----:B------:R-:W-:-:S02]  /*3210*/  IMAD R12, R17, c[0x0][0x208], RZ ;  /* 0x00008200110c7a24 */ /* 0x000fc400078e02ff */
[----:B------:R1:W-:Y:S01]  /*3220*/  @!P1 LDGSTS.E.BYPASS.LTC128B.128 [R118+0xf080], [R8.64], !P5 ;  /* 0x0f08000008769fae */ /* 0x0003e2000e901d46 */
[----:B------:R-:W-:Y:S01]  /*3230*/  @!P1 LEA.HI.X R11, R24, R15, R26, 0x1, P0 ;  /* 0x0000000f180b9211 */ /* 0x000fe200000f0c1a */
[----:B------:R-:W-:Y:S01]  /*3240*/  IMAD R3, R3, 0x30, RZ ;  /* 0x0000003003037824 */ /* 0x000fe200078e02ff */
[----:B------:R-:W-:Y:S01]  /*3250*/  @P3 LEA R4, P0, R6, c[0x0][0x1c8], 0x1 ;  /* 0x0000720006043a11 */ /* 0x000fe200078008ff */
[----:B------:R-:W-:Y:S02]  /*3260*/  IMAD.MOV.U32 R13, RZ, RZ, 0x20 ;  /* 0x00000020ff0d7424 */ /* 0x000fe400078e00ff */
[----:B------:R-:W-:Y:S01]  /*3270*/  IMAD.IADD R3, R7, 0x1, R3 ;  /* 0x0000000107037824 */ /* 0x000fe200078e0203 */
[----:B------:R2:W-:Y:S01]  /*3280*/  @!P1 LDGSTS.E.BYPASS.LTC128B.128 [R118+0x13080], [R10.64], !P6 ;  /* 0x130800000a769fae */ /* 0x0005e2000f101d46 */
[----:B------:R-:W-:-:S04]  /*3290*/  IMAD.WIDE.U32 R18, R13, c[0x0][0x1e0], RZ ;  /* 0x000078000d127a25 */ /* 0x000fc800078e00ff */
[----:B------:R-:W-:Y:S02]  /*32a0*/  IMAD R12, R77, c[0x0][0x20c], R12 ;  /* 0x000083004d0c7a24 */ /* 0x000fe400078e020c */
[----:B-1----:R-:W-:Y:S01]  /*32b0*/  IMAD R8, R20, c[0x0][0x218], RZ ;  /* 0x0000860014087a24 */ /* 0x002fe200078e02ff */
[----:B------:R-:W-:Y:S01]  /*32c0*/  LOP3.LUT R123, R123, 0xfffffbff, RZ, 0xc0, !PT ;  /* 0xfffffbff7b7b7812 */ /* 0x000fe200078ec0ff */
[----:B------:R-:W-:Y:S01]  /*32d0*/  IMAD R13, R13, c[0x0][0x1e4], RZ ;  /* 0x000079000d0d7a24 */ /* 0x000fe200078e02ff */
[----:B------:R-:W-:Y:S01]  /*32e0*/  ISETP.GE.AND P4, PT, R2, c[0x0][0x1d4], PT ;  /* 0x0000750002007a0c */ /* 0x000fe20003f86270 */
[----:B------:R-:W-:Y:S01]  /*32f0*/  IMAD R5, R21, c[0x0][0x21c], R8 ;  /* 0x0000870015057a24 */ /* 0x000fe200078e0208 */
[----:B------:R-:W-:Y:S01]  /*3300*/  ISETP.GE.AND P1, PT, R0, c[0x0][0x1d4], PT ;  /* 0x0000750000007a0c */ /* 0x000fe20003f26270 */
[----:B------:R-:W-:Y:S01]  /*3310*/  IMAD.WIDE.U32 R8, R77, c[0x0][0x208], RZ ;  /* 0x000082004d087a25 */ /* 0x000fe200078e00ff */
[----:B------:R-:W-:Y:S01]  /*3320*/  ISETP.GE.AND P6, PT, R25, c[0x0][0x1d4], PT ;  /* 0x0000750019007a0c */ /* 0x000fe20003fc6270 */
[----:B------:R-:W0:Y:S02]  /*3330*/  LDGDEPBAR ;  /* 0x00000000000079af */ /* 0x000e240000000000 */
[----:B------:R-:W-:Y:S01]  /*3340*/  IMAD.IADD R23, R29, 0x1, R5 ;  /* 0x000000011d177824 */ /* 0x000fe200078e0205 */
[----:B------:R-:W-:-:S02]  /*3350*/  @P3 LEA.HI.X R5, R6, c[0x0][0x1cc], R3, 0x1, P0 ;  /* 0x0000730006053a11 */ /* 0x000fc400000f0c03 */
[----:B------:R-:W-:Y:S01]  /*3360*/  @P2 IADD3 R7, P0, R6, R18, RZ ;  /* 0x0000001206072210 */ /* 0x000fe20007f1e0ff */
[----:B------:R-:W-:Y:S01]  /*3370*/  IMAD.IADD R6, R9, 0x1, R12 ;  /* 0x0000000109067824 */ /* 0x000fe200078e020c */
[----:B------:R1:W-:Y:S01]  /*3380*/  STL.64 [R1+0x48], R22 ;  /* 0x0000481601007387 */ /* 0x0003e20000100a00 */
[----:B------:R-:W-:-:S03]  /*3390*/  IMAD.WIDE.U32 R8, R8, 0x30, R22 ;  /* 0x0000003008087825 */ /* 0x000fc600078e0016 */
[----:B------:R-:W3:Y:S04]  /*33a0*/  LDL R17, [R1+0x8] ;  /* 0x0000080001117983 */ /* 0x000ee80000100800 */
[----:B------:R-:W4:Y:S04]  /*33b0*/  LDL R16, [R1+0x10] ;  /* 0x0000100001107983 */ /* 0x000f280000100800 */
[----:B------:R-:W5:Y:S01]  /*33c0*/  LDL R15, [R1+0xc] ;  /* 0x00000c00010f7983 */ /* 0x000f620000100800 */
[----:B------:R-:W-:Y:S01]  /*33d0*/  @P2 IADD3.X R12, R3, R19, R13, P0, !PT ;  /* 0x00000013030c2210 */ /* 0x000fe200007fe40d */
[----:B------:R-:W-:Y:S01]  /*33e0*/  IMAD R3, R6, 0x30, RZ ;  /* 0x0000003006037824 */ /* 0x000fe200078e02ff */
[----:B------:R-:W-:Y:S01]  /*33f0*/  @P2 LEA R6, P0, R7, c[0x0][0x1c8], 0x1 ;  /* 0x0000720007062a11 */ /* 0x000fe200078008ff */
[----:B------:R2:W-:Y:S01]  /*3400*/  @P3 LDGSTS.E.BYPASS.LTC128B.128 [R118+0x14080], [R4.64], !P4 ;  /* 0x1408000004763fae */ /* 0x0005e2000e101d46 */
[----:B------:R-:W-:Y:S01]  /*3410*/  SEL R2, RZ, 0xffffffff, P1 ;  /* 0xffffffffff027807 */ /* 0x000fe20000800000 */
[----:B------:R-:W-:Y:S01]  /*3420*/  IMAD.IADD R3, R9, 0x1, R3 ;  /* 0x0000000109037824 */ /* 0x000fe200078e0203 */
[----:B------:R-:W-:Y:S01]  /*3430*/  @P2 LEA.HI.X R7, R7, c[0x0][0x1cc], R12, 0x1, P0 ;  /* 0x0000730007072a11 */ /* 0x000fe200000f0c0c */
[----:B------:R2:W-:Y:S01]  /*3440*/  @P3 LDGSTS.E.BYPASS.LTC128B.128 [R118+0x15880], [R4.64+0x80], !P1 ;  /* 0x1588008004763fae */ /* 0x0005e2000c901d46 */
[----:B------:R-:W-:Y:S01]  /*3450*/  LEA R12, P0, R8, c[0x0][0x1f8], 0x1 ;  /* 0x00007e00080c7a11 */ /* 0x000fe200078008ff */
[----:B------:R-:W-:Y:S01]  /*3460*/  IMAD.SHL.U32 R2, R2, 0x2, RZ ;  /* 0x0000000202027824 */ /* 0x000fe200078e00ff */
[----:B------:R-:W-:Y:S01]  /*3470*/  IADD3 R242, R135, 0x20, RZ ;  /* 0x0000002087f27810 */ /* 0x000fe20007ffe0ff */
[----:B------:R2:W-:Y:S01]  /*3480*/  @P3 LDGSTS.E.BYPASS.LTC128B.128 [R118+0x17080], [R4.64+0x100], !P6 ;  /* 0x1708010004763fae */ /* 0x0005e2000f101d46 */
[----:B------:R-:W-:Y:S01]  /*3490*/  LEA.HI.X R13, R8, c[0x0][0x1fc], R3, 0x1, P0 ;  /* 0x00007f00080d7a11 */ /* 0x000fe200000f0c03 */
[----:B------:R-:W-:Y:S01]  /*34a0*/  IMAD.MOV.U32 R0, RZ, RZ, 0x40 ;  /* 0x00000040ff007424 */ /* 0x000fe200078e00ff */
[----:B------:R-:W-:Y:S01]  /*34b0*/  BSSY B0, `(.L_x_409) ;  /* 0x000014d000007945 */ /* 0x000fe20003800000 */
[----:B-1----:R-:W1:Y:S04]  /*34c0*/  S2R R22, SR_TID.X ;  /* 0x0000000000167919 */ /* 0x002e680000002100 */
[----:B------:R-:W2:Y:S01]  /*34d0*/  S2R R21, SR_TID.X ;  /* 0x0000000000157919 */ /* 0x000ea20000002100 */
[----:B-1----:R-:W-:-:S02]  /*34e0*/  ISETP.GT.AND P5, PT, R22, 0x7f, PT ;  /* 0x0000007f1600780c */ /* 0x002fc40003fa4270 */
[----:B--2---:R-:W-:-:S04]  /*34f0*/  SHF.R.S32.HI R20, RZ, 0x1f, R21 ;  /* 0x0000001fff147819 */ /* 0x004fc80000011415 */
[----:B------:R-:W-:-:S04]  /*3500*/  LEA.HI R20, R20, R21, RZ, 0x5 ;  /* 0x0000001514147211 */ /* 0x000fc800078f28ff */
[----:B------:R-:W-:-:S03]  /*3510*/  SHF.R.S32.HI R20, RZ, 0x5, R20 ;  /* 0x00000005ff147819 */ /* 0x000fc60000011414 */
[----:B------:R-:W-:Y:S01]  /*3520*/  @!P5 IMAD.MOV.U32 R3, RZ, RZ, c[0x0][0x208] ;  /* 0x00008200ff03d624 */ /* 0x000fe200078e00ff */
[----:B------:R-:W-:Y:S01]  /*3530*/  @P5 LOP3.LUT R123, R123, 0x400, RZ, 0xfc, !PT ;  /* 0x000004007b7b5812 */ /* 0x000fe200078efcff */
[----:B------:R-:W-:Y:S02]  /*3540*/  @!P5 IMAD.MOV.U32 R8, RZ, RZ, c[0x0][0x20c] ;  /* 0x00008300ff08d624 */ /* 0x000fe400078e00ff */
[----:B------:R-:W-:Y:S01]  /*3550*/  IMAD R20, R20, 0x800, R238 ;  /* 0x0000080014147824 */ /* 0x000fe200078e02ee */
[----:B------:R-:W-:Y:S02]  /*3560*/  @!P5 LEA R10, P0, R3, R12, 0x6 ;  /* 0x0000000c030ad211 */ /* 0x000fe400078030ff */
[----:B------:R-:W-:Y:S02]  /*3570*/  LOP3.LUT R123, R123, 0xfffffdff, RZ, 0xc0, !PT ;  /* 0xfffffdff7b7b7812 */ /* 0x000fe400078ec0ff */
[----:B------:R-:W-:Y:S02]  /*3580*/  @!P5 LEA.HI.X R11, R3, R13, R8, 0x6, P0 ;  /* 0x0000000d030bd211 */ /* 0x000fe400000f3408 */
[----:B------:R-:W-:-:S02]  /*3590*/  ISETP.GE.AND P5, PT, R24, c[0x0][0x1d4], PT ;  /* 0x0000750018007a0c */ /* 0x000fc40003fa6270 */
[----:B------:R-:W-:Y:S02]  /*35a0*/  LOP3.LUT P0, RZ, R27, 0x2, RZ, 0xc0, !PT ;  /* 0x000000021bff7812 */ /* 0x000fe4000780c0ff */
[----:B------:R-:W-:Y:S02]  /*35b0*/  SEL R3, RZ, 0x1, P4 ;  /* 0x00000001ff037807 */ /* 0x000fe40002000000 */
[----:B------:R-:W-:-:S04]  /*35c0*/  @P4 LOP3.LUT R123, R123, 0x200, RZ, 0xfc, !PT ;  /* 0x000002007b7b4812 */ /* 0x000fc800078efcff */
[----:B------:R-:W-:-:S03]  /*35d0*/  LOP3.LUT R123, R123, 0xfffffeff, RZ, 0xc0, !PT ;  /* 0xfffffeff7b7b7812 */ /* 0x000fc600078ec0ff */
[----:B------:R1:W-:Y:S01]  /*35e0*/  @P3 LDGSTS.E.BYPASS.LTC128B.128 [R118+0x18880], [R4.64+0x180], !P5 ;  /* 0x1888018004763fae */ /* 0x0003e2000e901d46 */
[----:B------:R-:W-:Y:S02]  /*35f0*/  @P1 LOP3.LUT R123, R123, 0x100, RZ, 0xfc, !PT ;  /* 0x000001007b7b1812 */ /* 0x000fe400078efcff */
[----:B------:R-:W-:Y:S01]  /*3600*/  @P0 IADD3 R242, R135, -0x20, RZ ;  /* 0xffffffe087f20810 */ /* 0x000fe20007ffe0ff */
[----:B------:R2:W-:Y:S01]  /*3610*/  @P2 LDGSTS.E.BYPASS.LTC128B.128 [R118+0x15080], [R6.64], !P4 ;  /* 0x1508000006762fae */ /* 0x0005e2000e101d46 */
[----:B------:R-:W-:Y:S02]  /*3620*/  LOP3.LUT P0, RZ, R27, 0x4, RZ, 0xc0, !PT ;  /* 0x000000041bff7812 */ /* 0x000fe4000780c0ff */
[----:B------:R-:W-:Y:S01]  /*3630*/  LOP3.LUT R123, R123, 0xffffff7f, RZ, 0xc0, !PT ;  /* 0xffffff7f7b7b7812 */ /* 0x000fe200078ec0ff */
[----:B------:R2:W-:Y:S01]  /*3640*/  @P2 LDGSTS.E.BYPASS.LTC128B.128 [R118+0x16880], [R6.64+0x80], !P1 ;  /* 0x1688008006762fae */ /* 0x0005e2000c901d46 */
[----:B------:R-:W-:Y:S02]  /*3650*/  SEL R0, R0, 0xffffffc0, !P0 ;  /* 0xffffffc000007807 */ /* 0x000fe40004000000 */
[----:B------:R-:W-:Y:S01]  /*3660*/  @P6 LOP3.LUT R123, R123, 0x80, RZ, 0xfc, !PT ;  /* 0x000000807b7b6812 */ /* 0x000fe200078efcff */
[----:B------:R2:W-:Y:S01]  /*3670*/  @P2 LDGSTS.E.BYPASS.LTC128B.128 [R118+0x18080], [R6.64+0x100], !P6 ;  /* 0x1808010006762fae */ /* 0x0005e2000f101d46 */
[C---:B------:R-:W-:Y:S01]  /*3680*/  IADD3 R252, R242.reuse, 0x800, RZ ;  /* 0x00000800f2fc7810 */ /* 0x040fe20007ffe0ff */
[--C-:B------:R-:W-:Y:S01]  /*3690*/  IMAD.IADD R237, R135, 0x1, R0.reuse ;  /* 0x0000000187ed7824 */ /* 0x100fe200078e0200 */
[----:B------:R-:W-:Y:S01]  /*36a0*/  LOP3.LUT R123, R123, 0xffffffbf, RZ, 0xc0, !PT ;  /* 0xffffffbf7b7b7812 */ /* 0x000fe200078ec0ff */
[----:B------:R2:W-:Y:S01]  /*36b0*/  @P2 LDGSTS.E.BYPASS.LTC128B.128 [R118+0x19880], [R6.64+0x180], !P5 ;  /* 0x1988018006762fae */ /* 0x0005e2000e901d46 */
[C---:B------:R-:W-:Y:S01]  /*36c0*/  IMAD.IADD R236, R242.reuse, 0x1, R0 ;  /* 0x00000001f2ec7824 */ /* 0x040fe200078e0200 */
[----:B------:R-:W-:-:S02]  /*36d0*/  IADD3 R251, R242, 0x4800, RZ ;  /* 0x00004800f2fb7810 */ /* 0x000fc40007ffe0ff */
[----:B------:R-:W0:Y:S01]  /*36e0*/  LDGDEPBAR ;  /* 0x00000000000079af */ /* 0x000e220000000000 */
[----:B------:R-:W-:Y:S02]  /*36f0*/  @P5 LOP3.LUT R123, R123, 0x40, RZ, 0xfc, !PT ;  /* 0x000000407b7b5812 */ /* 0x000fe400078efcff */
[C---:B------:R-:W-:Y:S02]  /*3700*/  IADD3 R250, R242.reuse, 0x5800, RZ ;  /* 0x00005800f2fa7810 */ /* 0x040fe40007ffe0ff */
[----:B------:R-:W-:Y:S01]  /*3710*/  IADD3 R249, R242, 0x5000, RZ ;  /* 0x00005000f2f97810 */ /* 0x000fe20007ffe0ff */
[----:B------:R-:W-:Y:S01]  /*3720*/  STL [R1+0x14], R123 ;  /* 0x0000147b01007387 */ /* 0x000fe20000100800 */
[----:B-1----:R-:W-:Y:S02]  /*3730*/  LOP3.LUT R4, R2, 0x2, R3, 0xe2, !PT ;  /* 0x0000000202047812 */ /* 0x002fe400078ee203 */
[----:B------:R-:W-:Y:S02]  /*3740*/  SEL R3, RZ, 0x4, P6 ;  /* 0x00000004ff037807 */ /* 0x000fe40003000000 */
[----:B------:R-:W-:-:S02]  /*3750*/  SEL R2, RZ, 0x8, P5 ;  /* 0x00000008ff027807 */ /* 0x000fc40002800000 */
[----:B------:R-:W-:Y:S02]  /*3760*/  IADD3 R248, R242, 0x3000, RZ ;  /* 0x00003000f2f87810 */ /* 0x000fe40007ffe0ff */
[----:B------:R-:W-:Y:S02]  /*3770*/  LOP3.LUT R3, R2, R4, R3, 0xfe, !PT ;  /* 0x0000000402037212 */ /* 0x000fe400078efe03 */
[----:B------:R-:W-:Y:S02]  /*3780*/  IADD3 R2, R14, R122, -R119 ;  /* 0x0000007a0e027210 */ /* 0x000fe40007ffe877 */
[C---:B------:R-:W-:Y:S02]  /*3790*/  LOP3.LUT P3, RZ, R3.reuse, 0x1, RZ, 0xc0, !PT ;  /* 0x0000000103ff7812 */ /* 0x040fe4000786c0ff */
[----:B------:R-:W-:Y:S02]  /*37a0*/  LOP3.LUT P2, RZ, R3, 0x2, RZ, 0xc0, !PT ;  /* 0x0000000203ff7812 */ /* 0x000fe4000784c0ff */
[----:B------:R-:W-:Y:S01]  /*37b0*/  ISETP.LT.OR P0, PT, R2, 0x1, !P3 ;  /* 0x000000010200780c */ /* 0x000fe20005f01670 */
[----:B------:R-:W-:-:S04]  /*37c0*/  DEPBAR.LE SB0, 0x1 ;  /* 0x000080400000791a */ /* 0x000fc80000000000 */
[----:B------:R-:W-:Y:S01]  /*37d0*/  BAR.SYNC.DEFER_BLOCKING 0x0 ;  /* 0x0000000000007b1d */ /* 0x000fe20000010000 */
[----:B------:R-:W-:Y:S02]  /*37e0*/  LOP3.LUT P1, RZ, R3, 0x4, RZ, 0xc0, !PT ;  /* 0x0000000403ff7812 */ /* 0x000fe4000782c0ff */
[C---:B------:R-:W-:Y:S02]  /*37f0*/  IADD3 R247, R242.reuse, 0x4000, RZ ;  /* 0x00004000f2f77810 */ /* 0x040fe40007ffe0ff */
[C---:B------:R-:W-:Y:S02]  /*3800*/  IADD3 R246, R242.reuse, 0x3800, RZ ;  /* 0x00003800f2f67810 */ /* 0x040fe40007ffe0ff */
[C---:B------:R-:W-:Y:S02]  /*3810*/  IADD3 R245, R242.reuse, 0x1800, RZ ;  /* 0x00001800f2f57810 */ /* 0x040fe40007ffe0ff */
[C---:B------:R-:W-:Y:S02]  /*3820*/  IADD3 R244, R242.reuse, 0x2800, RZ ;  /* 0x00002800f2f47810 */ /* 0x040fe40007ffe0ff */
[----:B------:R-:W-:Y:S01]  /*3830*/  IADD3 R243, R242, 0x2000, RZ ;  /* 0x00002000f2f37810 */ /* 0x000fe20007ffe0ff */
[----:B------:R-:W-:Y:S04]  /*3840*/  LDSM.16.M88.4 R160, [R20] ;  /* 0x0000000014a0783b */ /* 0x000fe80000000200 */
[----:B------:R-:W-:Y:S04]  /*3850*/  LDSM.16.M88.4 R188, [R20+0x4000] ;  /* 0x0040000014bc783b */ /* 0x000fe80000000200 */
[----:B------:R-:W-:Y:S04]  /*3860*/  LDSM.16.M88.4 R204, [R20+0x8000] ;  /* 0x0080000014cc783b */ /* 0x000fe80000000200 */
[----:B------:R-:W-:Y:S04]  /*3870*/  LDSM.16.M88.4 R220, [R20+0xc000] ;  /* 0x00c0000014dc783b */ /* 0x000fe80000000200 */
[----:B---3--:R-:W-:Y:S04]  /*3880*/  LDSM.16.M88.4 R164, [R17] ;  /* 0x0000000011a4783b */ /* 0x008fe80000000200 */
[----:B----4-:R-:W-:Y:S04]  /*3890*/  LDSM.16.M88.4 R180, [R16] ;  /* 0x0000000010b4783b */ /* 0x010fe80000000200 */
[----:B-----5:R-:W-:Y:S04]  /*38a0*/  LDSM.16.M88.4 R184, [R15] ;  /* 0x000000000fb8783b */ /* 0x020fe80000000200 */
        /* <DEDUP_REMOVED lines=12> */
[----:B------:R-:W2:Y:S04]  /*3970*/  LDSM.16.M88.4 R16, [R135] ;  /* 0x000000008710783b */ /* 0x000ea80000000200 */
[----:B------:R-:W-:Y:S04]  /*3980*/  LDSM.16.M88.4 R28, [R135+0x800] ;  /* 0x00080000871c783b */ /* 0x000fe80000000200 */
[----:B------:R-:W-:Y:S04]  /*3990*/  LDSM.16.M88.4 R32, [R135+0x1000] ;  /* 0x001000008720783b */ /* 0x000fe80000000200 */
[----:B------:R-:W1:Y:S04]  /*39a0*/  LDSM.16.M88.4 R24, [R242] ;  /* 0x00000000f218783b */ /* 0x000e680000000200 */
[----:B------:R-:W3:Y:S04]  /*39b0*/  LDSM.16.M88.4 R48, [R242+0x800] ;  /* 0x00080000f230783b */ /* 0x000ee80000000200 */
[----:B------:R-:W4:Y:S04]  /*39c0*/  LDSM.16.M88.4 R56, [R242+0x1000] ;  /* 0x00100000f238783b */ /* 0x000f280000000200 */
[----:B------:R-:W-:Y:S01]  /*39d0*/  @!PT LDS RZ, [RZ] ;  /* 0x00000000fffff984 */ /* 0x000fe20000000800 */
[----:B------:R-:W-:Y:S01]  /*39e0*/  @!PT LDS RZ, [RZ] ;  /* 0x00000000fffff984 */ /* 0x000fe20000000800 */
[----:B------:R-:W-:Y:S01]  /*39f0*/  @!PT LDS RZ, [RZ] ;  /* 0x00000000fffff984 */ /* 0x000fe20000000800 */
[----:B------:R5:W-:Y:S01]  /*3a00*/  LDGSTS.E.BYPASS.LTC128B.128 [R118+0x4080], [R12.64], !P0 ;  /* 0x040800000c767fae */ /* 0x000be2000c101d46 */
[----:B------:R-:W-:-:S13]  /*3a10*/  ISETP.LT.OR P0, PT, R2, 0x1, !P2 ;  /* 0x000000010200780c */ /* 0x000fda0005701670 */
[----:B------:R5:W-:Y:S01]  /*3a20*/  LDGSTS.E.BYPASS.LTC128B.128 [R118+0x5880], [R12.64+0x80], !P0 ;  /* 0x058800800c767fae */ /* 0x000be2000c101d46 */
[----:B------:R-:W-:Y:S01]  /*3a30*/  ISETP.LT.OR P0, PT, R2, 0x1, !P1 ;  /* 0x000000010200780c */ /* 0x000fe20004f01670 */
[C---:B--2---:R-:W-:Y:S08]  /*3a40*/  HMMA.16816.F32 R4, R160.reuse, R16, RZ ;  /* 0x00000010a004723c */ /* 0x044ff000000018ff */
[----:B------:R-:W-:Y:S04]  /*3a50*/  HMMA.16816.F32 R16, R160, R18, RZ ;  /* 0x00000012a010723c */ /* 0x000fe800000018ff */
[----:B------:R5:W-:Y:S01]  /*3a60*/  LDGSTS.E.BYPASS.LTC128B.128 [R118+0x7080], [R12.64+0x100], !P0 ;  /* 0x070801000c767fae */ /* 0x000be2000c101d46 */
[----:B------:R-:W-:-:S04]  /*3a70*/  LOP3.LUT P0, RZ, R3, 0x8, RZ, 0xc0, !PT ;  /* 0x0000000803ff7812 */ /* 0x000fc8000780c0ff */
[----:B------:R-:W-:-:S07]  /*3a80*/  ISETP.LT.OR P4, PT, R2, 0x1, !P0 ;  /* 0x000000010200780c */ /* 0x000fce0004781670 */
[C---:B-1----:R-:W-:Y:S06]  /*3a90*/  HMMA.16816.F32 R44, R164.reuse, R24, R4 ;  /* 0x00000018a42c723c */ /* 0x042fec0000001804 */
[----:B------:R5:W-:Y:S01]  /*3aa0*/  LDGSTS.E.BYPASS.LTC128B.128 [R118+0x8880], [R12.64+0x180], !P4 ;  /* 0x088801800c767fae */ /* 0x000be2000e101d46 */
[----:B------:R-:W-:Y:S01]  /*3ab0*/  ISETP.GT.AND P4, PT, R22, 0x7f, PT ;  /* 0x0000007f1600780c */ /* 0x000fe20003f84270 */
[----:B------:R-:W-:Y:S08]  /*3ac0*/  HMMA.16816.F32 R40, R164, R26, R16 ;  /* 0x0000001aa428723c */ /* 0x000ff00000001810 */
[----:B------:R-:W-:Y:S04]  /*3ad0*/  HMMA.16816.F32 R20, R160, R28, RZ ;  /* 0x0000001ca014723c */ /* 0x000fe800000018ff */
[----:B------:R-:W-:-:S02]  /*3ae0*/  @!P4 ISETP.LT.OR P3, PT, R2, 0x21, !P3 ;  /* 0x000000210200c80c */ /* 0x000fc40005f61670 */
[C---:B------:R-:W-:Y:S02]  /*3af0*/  @!P4 ISETP.LT.OR P2, PT, R2.reuse, 0x21, !P2 ;  /* 0x000000210200c80c */ /* 0x040fe40005741670 */
[C---:B------:R-:W-:Y:S01]  /*3b00*/  @!P4 ISETP.LT.OR P1, PT, R2.reuse, 0x21, !P1 ;  /* 0x000000210200c80c */ /* 0x040fe20004f21670 */
[----:B------:R-:W-:Y:S01]  /*3b10*/  HMMA.16816.F32 R4, R160, R30, RZ ;  /* 0x0000001ea004723c */ /* 0x000fe200000018ff */
[----:B------:R-:W-:-:S07]  /*3b20*/  @!P4 ISETP.LT.OR P0, PT, R2, 0x21, !P0 ;  /* 0x000000210200c80c */ /* 0x000fce0004701670 */
[----:B------:R1:W-:Y:S01]  /*3b30*/  @!P4 LDGSTS.E.BYPASS.LTC128B.128 [R118+0x5080], [R10.64], !P3 ;  /* 0x050800000a76cfae */ /* 0x0003e2000d901d46 */
[C---:B------:R-:W-:Y:S03]  /*3b40*/  HMMA.16816.F32 R16, R160.reuse, R32, RZ ;  /* 0x00000020a010723c */ /* 0x040fe600000018ff */
[----:B------:R1:W-:Y:S04]  /*3b50*/  @!P4 LDGSTS.E.BYPASS.LTC128B.128 [R118+0x6880], [R10.64+0x80], !P2 ;  /* 0x068800800a76cfae */ /* 0x0003e8000d101d46 */
[----:B------:R1:W-:Y:S01]  /*3b60*/  @!P4 LDGSTS.E.BYPASS.LTC128B.128 [R118+0x8080], [R10.64+0x100], !P1 ;  /* 0x080801000a76cfae */ /* 0x0003e2000c901d46 */
[----:B------:R-:W-:Y:S03]  /*3b70*/  HMMA.16816.F32 R24, R160, R34, RZ ;  /* 0x00000022a018723c */ /* 0x000fe600000018ff */
[----:B------:R1:W-:Y:S01]  /*3b80*/  @!P4 LDGSTS.E.BYPASS.LTC128B.128 [R118+0x9880], [R10.64+0x180], !P0 ;  /* 0x098801800a76cfae */ /* 0x0003e2000c101d46 */
[----:B------:R-:W-:-:S03]  /*3b90*/  ISETP.GT.AND P0, PT, R77, R126, PT ;  /* 0x0000007e4d00720c */ /* 0x000fc60003f04270 */
[----:B------:R-:W2:Y:S01]  /*3ba0*/  LDSM.16.M88.4 R36, [R237] ;  /* 0x00000000ed24783b */ /* 0x000ea20000000200 */
[C---:B---3--:R-:W-:Y:S03]  /*3bb0*/  HMMA.16816.F32 R4, R164.reuse, R50, R4 ;  /* 0x00000032a404723c */ /* 0x048fe60000001804 */
[----:B------:R-:W3:Y:S04]  /*3bc0*/  LDSM.16.M88.4 R52, [R237+0x800] ;  /* 0x00080000ed34783b */ /* 0x000ee80000000200 */
[----:B------:R-:W3:Y:S04]  /*3bd0*/  LDSM.16.M88.4 R32, [R237+0x1000] ;  /* 0x00100000ed20783b */ /* 0x000ee80000000200 */
[----:B------:R-:W3:Y:S04]  /*3be0*/  LDSM.16.M88.4 R60, [R236] ;  /* 0x00000000ec3c783b */ /* 0x000ee80000000200 */
[----:B------:R-:W3:Y:S01]  /*3bf0*/  LDSM.16.M88.4 R68, [R236+0x800] ;  /* 0x00080000ec44783b */ /* 0x000ee20000000200 */
[C---:B----4-:R-:W-:Y:S03]  /*3c00*/  HMMA.16816.F32 R24, R164.reuse, R58, R24 ;  /* 0x0000003aa418723c */ /* 0x050fe60000001818 */
[----:B------:R-:W-:Y:S04]  /*3c10*/  LDSM.16.M88.4 R64, [R135+0x2000] ;  /* 0x002000008740783b */ /* 0x000fe80000000200 */
[----:B------:R-:W0:Y:S01]  /*3c20*/  LDGDEPBAR ;  /* 0x00000000000079af */ /* 0x000e220000000000 */
[C---:B-1----:R-:W-:Y:S03]  /*3c30*/  HMMA.16816.F32 R8, R164.reuse, R48, R20 ;  /* 0x00000030a408723c */ /* 0x042fe60000001814 */
[----:B------:R-:W-:Y:S05]  /*3c40*/  LDSM.16.M88.4 R48, [R242+0x1800] ;  /* 0x00180000f230783b */ /* 0x000fea0000000200 */
[----:B------:R-:W-:Y:S01]  /*3c50*/  HMMA.16816.F32 R20, R164, R56, R16 ;  /* 0x00000038a414723c */ /* 0x000fe20000001810 */
[----:B------:R-:W1:Y:S04]  /*3c60*/  LDSM.16.M88.4 R16, [R236+0x1000] ;  /* 0x00100000ec10783b */ /* 0x000e680000000200 */
[----:B------:R-:W-:Y:S03]  /*3c70*/  LDSM.16.M88.4 R56, [R242+0x2000] ;  /* 0x00200000f238783b */ /* 0x000fe60000000200 */
[C---:B--2---:R-:W-:Y:S01]  /*3c80*/  HMMA.16816.F32 R28, R180.reuse, R36, R44 ;  /* 0x00000024b41c723c */ /* 0x044fe2000000182c */
[----:B------:R-:W2:Y:S07]  /*3c90*/  LDSM.16.M88.4 R44, [R135+0x1800] ;  /* 0x00180000872c783b */ /* 0x000eae0000000200 */
[C---:B------:R-:W-:Y:S01]  /*3ca0*/  HMMA.16816.F32 R36, R180.reuse, R38, R40 ;  /* 0x00000026b424723c */ /* 0x040fe20000001828 */
[----:B------:R-:W4:Y:S07]  /*3cb0*/  LDSM.16.M88.4 R40, [R135+0x2800] ;  /* 0x002800008728783b */ /* 0x000f2e0000000200 */
[C---:B---3--:R-:W-:Y:S08]  /*3cc0*/  HMMA.16816.F32 R8, R180.reuse, R52, R8 ;  /* 0x00000034b408723c */ /* 0x048ff00000001808 */
[C---:B------:R-:W-:Y:S01]  /*3cd0*/  HMMA.16816.F32 R4, R180.reuse, R54, R4 ;  /* 0x00000036b404723c */ /* 0x040fe20000001804 */
[----:B------:R-:W-:Y:S07]  /*3ce0*/  LDSM.16.M88.4 R52, [R236+0x1800] ;  /* 0x00180000ec34783b */ /* 0x000fee0000000200 */
[C---:B------:R-:W-:Y:S08]  /*3cf0*/  HMMA.16816.F32 R20, R180.reuse, R32, R20 ;  /* 0x00000020b414723c */ /* 0x040ff00000001814 */
[----:B------:R-:W-:Y:S01]  /*3d00*/  HMMA.16816.F32 R24, R180, R34, R24 ;  /* 0x00000022b418723c */ /* 0x000fe20000001818 */
[----:B------:R-:W3:Y:S07]  /*3d10*/  LDSM.16.M88.4 R32, [R242+0x2800] ;  /* 0x00280000f220783b */ /* 0x000eee0000000200 */
[C---:B------:R-:W-:Y:S08]  /*3d20*/  HMMA.16816.F32 R28, R184.reuse, R60, R28 ;  /* 0x0000003cb81c723c */ /* 0x040ff0000000181c */
[C---:B------:R-:W-:Y:S01]  /*3d30*/  HMMA.16816.F32 R36, R184.reuse, R62, R36 ;  /* 0x0000003eb824723c */ /* 0x040fe20000001824 */
[----:B------:R-:W-:Y:S07]  /*3d40*/  LDSM.16.M88.4 R60, [R135+0x3800] ;  /* 0x00380000873c783b */ /* 0x000fee0000000200 */
[C---:B------:R-:W-:Y:S08]  /*3d50*/  HMMA.16816.F32 R8, R184.reuse, R68, R8 ;  /* 0x00000044b808723c */ /* 0x040ff00000001808 */
[C---:B------:R-:W-:Y:S01]  /*3d60*/  HMMA.16816.F32 R4, R184.reuse, R70, R4 ;  /* 0x00000046b804723c */ /* 0x040fe20000001804 */
[----:B------:R-:W-:Y:S07]  /*3d70*/  LDSM.16.M88.4 R68, [R237+0x2000] ;  /* 0x00200000ed44783b */ /* 0x000fee0000000200 */
[C---:B-1----:R-:W-:Y:S08]  /*3d80*/  HMMA.16816.F32 R20, R184.reuse, R16, R20 ;  /* 0x00000010b814723c */ /* 0x042ff00000001814 */
[----:B------:R-:W-:Y:S08]  /*3d90*/  HMMA.16816.F32 R24, R184, R18, R24 ;  /* 0x00000012b818723c */ /* 0x000ff00000001818 */
[C---:B--2---:R-:W-:Y:S08]  /*3da0*/  HMMA.16816.F32 R28, R188.reuse, R44, R28 ;  /* 0x0000002cbc1c723c */ /* 0x044ff0000000181c */
[C---:B------:R-:W-:Y:S01]  /*3db0*/  HMMA.16816.F32 R36, R188.reuse, R46, R36 ;  /* 0x0000002ebc24723c */ /* 0x040fe20000001824 */
[----:B------:R-:W1:Y:S07]  /*3dc0*/  LDSM.16.M88.4 R44, [R237+0x1800] ;  /* 0x00180000ed2c783b */ /* 0x000e6e0000000200 */
[C---:B------:R-:W-:Y:S08]  /*3dd0*/  HMMA.16816.F32 R16, R188.reuse, R64, R8 ;  /* 0x00000040bc10723c */ /* 0x040ff00000001808 */
[C---:B------:R-:W-:Y:S01]  /*3de0*/  HMMA.16816.F32 R8, R188.reuse, R66, R4 ;  /* 0x00000042bc08723c */ /* 0x040fe20000001804 */
[----:B------:R-:W-:Y:S07]  /*3df0*/  LDSM.16.M88.4 R64, [R236+0x2000] ;  /* 0x00200000ec40783b */ /* 0x000fee0000000200 */
[C---:B----4-:R-:W-:Y:S08]  /*3e00*/  HMMA.16816.F32 R4, R188.reuse, R40, R20 ;  /* 0x00000028bc04723c */ /* 0x050ff00000001814 */
[----:B------:R-:W-:Y:S01]  /*3e10*/  HMMA.16816.F32 R24, R188, R42, R24 ;  /* 0x0000002abc18723c */ /* 0x000fe20000001818 */
[----:B------:R-:W2:Y:S07]  /*3e20*/  LDSM.16.M88.4 R40, [R237+0x2800] ;  /* 0x00280000ed28783b */ /* 0x000eae0000000200 */
[C---:B------:R-:W-:Y:S08]  /*3e30*/  HMMA.16816.F32 R28, R192.reuse, R48, R28 ;  /* 0x00000030c01c723c */ /* 0x040ff0000000181c */
[C---:B------:R-:W-:Y:S01]  /*3e40*/  HMMA.16816.F32 R36, R192.reuse, R50, R36 ;  /* 0x00000032c024723c */ /* 0x040fe20000001824 */
[----:B------:R-:W4:Y:S07]  /*3e50*/  LDSM.16.M88.4 R48, [R135+0x3000] ;  /* 0x003000008730783b */ /* 0x000f2e0000000200 */
[C---:B------:R-:W-:Y:S08]  /*3e60*/  HMMA.16816.F32 R20, R192.reuse, R56, R16 ;  /* 0x00000038c014723c */ /* 0x040ff00000001810 */
[C---:B------:R-:W-:Y:S01]  /*3e70*/  HMMA.16816.F32 R16, R192.reuse, R58, R8 ;  /* 0x0000003ac010723c */ /* 0x040fe20000001808 */
[----:B------:R-:W-:Y:S07]  /*3e80*/  LDSM.16.M88.4 R56, [R242+0x3800] ;  /* 0x00380000f238783b */ /* 0x000fee0000000200 */
[C---:B---3--:R-:W-:Y:S08]  /*3e90*/  HMMA.16816.F32 R8, R192.reuse, R32, R4 ;  /* 0x00000020c008723c */ /* 0x048ff00000001804 */
[----:B------:R-:W-:Y:S08]  /*3ea0*/  HMMA.16816.F32 R4, R192, R34, R24 ;  /* 0x00000022c004723c */ /* 0x000ff00000001818 */
[C---:B-1----:R-:W-:Y:S08]  /*3eb0*/  HMMA.16816.F32 R28, R196.reuse, R44, R28 ;  /* 0x0000002cc41c723c */ /* 0x042ff0000000181c */
[C---:B------:R-:W-:Y:S01]  /*3ec0*/  HMMA.16816.F32 R36, R196.reuse, R46, R36 ;  /* 0x0000002ec424723c */ /* 0x040fe20000001824 */
[----:B------:R-:W1:Y:S07]  /*3ed0*/  LDSM.16.M88.4 R44, [R236+0x2800] ;  /* 0x00280000ec2c783b */ /* 0x000e6e0000000200 */
[C---:B------:R-:W-:Y:S08]  /*3ee0*/  HMMA.16816.F32 R24, R196.reuse, R68, R20 ;  /* 0x00000044c418723c */ /* 0x040ff00000001814 */
[C---:B------:R-:W-:Y:S08]  /*3ef0*/  HMMA.16816.F32 R20, R196.reuse, R70, R16 ;  /* 0x00000046c414723c */ /* 0x040ff00000001810 */
[C---:B--2---:R-:W-:Y:S08]  /*3f00*/  HMMA.16816.F32 R16, R196.reuse, R40, R8 ;  /* 0x00000028c410723c */ /* 0x044ff00000001808 */
[----:B------:R-:W-:Y:S01]  /*3f10*/  HMMA.16816.F32 R8, R196, R42, R4 ;  /* 0x0000002ac408723c */ /* 0x000fe20000001804 */
[----:B------:R-:W-:Y:S07]  /*3f20*/  LDSM.16.M88.4 R40, [R135+0x4000] ;  /* 0x004000008728783b */ /* 0x000fee0000000200 */
[C---:B------:R-:W-:Y:S08]  /*3f30*/  HMMA.16816.F32 R4, R200.reuse, R52, R28 ;  /* 0x00000034c804723c */ /* 0x040ff0000000181c */
[C---:B------:R-:W-:Y:S01]  /*3f40*/  HMMA.16816.F32 R36, R200.reuse, R54, R36 ;  /* 0x00000036c824723c */ /* 0x040fe20000001824 */
[----:B------:R-:W2:Y:S07]  /*3f50*/  LDSM.16.M88.4 R52, [R242+0x3000] ;  /* 0x00300000f234783b */ /* 0x000eae0000000200 */
[----:B------:R-:W-:Y:S08]  /*3f60*/  HMMA.16816.F32 R32, R200, R64, R24 ;  /* 0x00000040c820723c */ /* 0x000ff00000001818 */
[----:B----4-:R-:W-:Y:S08]  /*3f70*/  HMMA.16816.F32 R4, R204, R48, R4 ;  /* 0x00000030cc04723c */ /* 0x010ff00000001804 */
[C---:B-1----:R-:W-:Y:S08]  /*3f80*/  HMMA.16816.F32 R24, R200.reuse, R44, R16 ;  /* 0x0000002cc818723c */ /* 0x042ff00000001810 */
[C---:B------:R-:W-:Y:S01]  /*3f90*/  HMMA.16816.F32 R28, R200.reuse, R66, R20 ;  /* 0x00000042c81c723c */ /* 0x040fe20000001814 */
[----:B------:R-:W-:Y:S07]  /*3fa0*/  LDSM.16.M88.4 R64, [R237+0x4000] ;  /* 0x00400000ed40783b */ /* 0x000fee0000000200 */
[----:B------:R-:W-:Y:S01]  /*3fb0*/  HMMA.16816.F32 R16, R200, R46, R8 ;  /* 0x0000002ec810723c */ /* 0x000fe20000001808 */
[----:B------:R-:W-:Y:S07]  /*3fc0*/  LDSM.16.M88.4 R44, [R242+0x4000] ;  /* 0x00400000f22c783b */ /* 0x000fee0000000200 */
[C---:B------:R-:W-:Y:S01]  /*3fd0*/  HMMA.16816.F32 R8, R204.reuse, R50, R36 ;  /* 0x00000032cc08723c */ /* 0x040fe20000001824 */
[----:B------:R-:W1:Y:S07]  /*3fe0*/  LDSM.16.M88.4 R48, [R237+0x3000] ;  /* 0x00300000ed30783b */ /* 0x000e6e0000000200 */
[----:B------:R-:W-:Y:S08]  /*3ff0*/  HMMA.16816.F32 R20, R204, R60, R32 ;  /* 0x0000003ccc14723c */ /* 0x000ff00000001820 */
[----:B--2---:R-:W-:Y:S08]  /*4000*/  HMMA.16816.F32 R4, R208, R52, R4 ;  /* 0x00000034d004723c */ /* 0x004ff00000001804 */
[C---:B------:R-:W-:Y:S01]  /*4010*/  HMMA.16816.F32 R32, R204.reuse, R62, R28 ;  /* 0x0000003ecc20723c */ /* 0x040fe2000000181c */
[----:B------:R-:W-:Y:S07]  /*4020*/  LDSM.16.M88.4 R60, [R135+0x5800] ;  /* 0x00580000873c783b */ /* 0x000fee0000000200 */
[C---:B------:R-:W-:Y:S08]  /*4030*/  HMMA.16816.F32 R28, R204.reuse, R40, R24 ;  /* 0x00000028cc1c723c */ /* 0x040ff00000001818 */
[----:B------:R-:W-:Y:S01]  /*4040*/  HMMA.16816.F32 R36, R204, R42, R16 ;  /* 0x0000002acc24723c */ /* 0x000fe20000001810 */
[----:B------:R-:W2:Y:S07]  /*4050*/  LDSM.16.M88.4 R40, [R236+0x3000] ;  /* 0x00300000ec28783b */ /* 0x000eae0000000200 */
[C---:B------:R-:W-:Y:S01]  /*4060*/  HMMA.16816.F32 R8, R208.reuse, R54, R8 ;  /* 0x00000036d008723c */ /* 0x040fe20000001808 */
[----:B------:R-:W-:Y:S07]  /*4070*/  LDSM.16.M88.4 R52, [R236+0x4800] ;  /* 0x00480000ec34783b */ /* 0x000fee0000000200 */
[----:B------:R-:W-:Y:S01]  /*4080*/  HMMA.16816.F32 R16, R208, R56, R20 ;  /* 0x00000038d010723c */ /* 0x000fe20000001814 */
[----:B------:R-:W3:Y:S07]  /*4090*/  LDSM.16.M88.4 R20, [R237+0x3800] ;  /* 0x00380000ed14783b */ /* 0x000eee0000000200 */
[----:B-1----:R-:W-:Y:S08]  /*40a0*/  HMMA.16816.F32 R4, R212, R48, R4 ;  /* 0x00000030d404723c */ /* 0x002ff00000001804 */
[C---:B------:R-:W-:Y:S08]  /*40b0*/  HMMA.16816.F32 R28, R208.reuse, R44, R28 ;  /* 0x0000002cd01c723c */ /* 0x040ff0000000181c */
[----:B------:R-:W-:Y:S01]  /*40c0*/  HMMA.16816.F32 R72, R208, R46, R36 ;  /* 0x0000002ed048723c */ /* 0x000fe20000001824 */
[----:B------:R-:W1:Y:S04]  /*40d0*/  LDSM.16.M88.4 R44, [R135+0x4800] ;  /* 0x00480000872c783b */ /* 0x000e680000000200 */
[----:B------:R-:W-:Y:S03]  /*40e0*/  LDSM.16.M88.4 R36, [R237+0x4800] ;  /* 0x00480000ed24783b */ /* 0x000fe60000000200 */
[----:B------:R-:W-:Y:S01]  /*40f0*/  HMMA.16816.F32 R8, R212, R50, R8 ;  /* 0x00000032d408723c */ /* 0x000fe20000001808 */
[----:B------:R-:W-:Y:S07]  /*4100*/  LDSM.16.M88.4 R48, [R242+0x5000] ;  /* 0x00500000f230783b */ /* 0x000fee0000000200 */
[----:B------:R-:W-:Y:S01]  /*4110*/  HMMA.16816.F32 R24, R208, R58, R32 ;  /* 0x0000003ad018723c */ /* 0x000fe20000001820 */
[----:B------:R-:W4:Y:S04]  /*4120*/  LDSM.16.M88.4 R32, [R236+0x3800] ;  /* 0x00380000ec20783b */ /* 0x000f280000000200 */
[----:B------:R-:W-:Y:S03]  /*4130*/  LDSM.16.M88.4 R56, [R135+0x5000] ;  /* 0x005000008738783b */ /* 0x000fe60000000200 */
[----:B--2---:R-:W-:Y:S08]  /*4140*/  HMMA.16816.F32 R4, R216, R40, R4 ;  /* 0x00000028d804723c */ /* 0x004ff00000001804 */
[C---:B------:R-:W-:Y:S01]  /*4150*/  HMMA.16816.F32 R68, R212.reuse, R64, R28 ;  /* 0x00000040d444723c */ /* 0x040fe2000000181c */
[----:B------:R-:W2:Y:S07]  /*4160*/  LDSM.16.M88.4 R28, [R242+0x4800] ;  /* 0x00480000f21c783b */ /* 0x000eae0000000200 */
[----:B---3--:R-:W-:Y:S08]  /*4170*/  HMMA.16816.F32 R16, R212, R20, R16 ;  /* 0x00000014d410723c */ /* 0x008ff00000001810 */
[----:B------:R-:W-:Y:S01]  /*4180*/  HMMA.16816.F32 R8, R216, R42, R8 ;  /* 0x0000002ad808723c */ /* 0x000fe20000001808 */
[----:B------:R-:W3:Y:S07]  /*4190*/  LDSM.16.M88.4 R40, [R236+0x4000] ;  /* 0x00400000ec28783b */ /* 0x000eee0000000200 */
[----:B-1----:R-:W-:Y:S08]  /*41a0*/  HMMA.16816.F32 R4, R220, R44, R4 ;  /* 0x0000002cdc04723c */ /* 0x002ff00000001804 */
[----:B------:R-:W-:Y:S08]  /*41b0*/  HMMA.16816.F32 R20, R212, R22, R24 ;  /* 0x00000016d414723c */ /* 0x000ff00000001818 */
[----:B----4-:R-:W-:Y:S08]  /*41c0*/  HMMA.16816.F32 R16, R216, R32, R16 ;  /* 0x00000020d810723c */ /* 0x010ff00000001810 */
[----:B------:R-:W-:Y:S01]  /*41d0*/  HMMA.16816.F32 R8, R220, R46, R8 ;  /* 0x0000002edc08723c */ /* 0x000fe20000001808 */
[----:B------:R-:W-:Y:S07]  /*41e0*/  LDSM.16.M88.4 R44, [R236+0x5000] ;  /* 0x00500000ec2c783b */ /* 0x000fee0000000200 */
[----:B--2---:R-:W-:Y:S08]  /*41f0*/  HMMA.16816.F32 R4, R224, R28, R4 ;  /* 0x0000001ce004723c */ /* 0x004ff00000001804 */
[----:B------:R-:W-:Y:S08]  /*4200*/  HMMA.16816.F32 R32, R216, R34, R20 ;  /* 0x00000022d820723c */ /* 0x000ff00000001814 */
[----:B------:R-:W-:Y:S08]  /*4210*/  HMMA.16816.F32 R24, R220, R56, R16 ;  /* 0x00000038dc18723c */ /* 0x000ff00000001810 */
[----:B------:R-:W-:Y:S08]  /*4220*/  HMMA.16816.F32 R16, R224, R30, R8 ;  /* 0x0000001ee010723c */ /* 0x000ff00000001808 */
[----:B------:R-:W-:Y:S01]  /*4230*/  HMMA.16816.F32 R8, R212, R66, R72 ;  /* 0x00000042d408723c */ /* 0x000fe20000001848 */
[----:B------:R-:W1:Y:S07]  /*4240*/  LDSM.16.M88.4 R64, [R237+0x5000] ;  /* 0x00500000ed40783b */ /* 0x000e6e0000000200 */
[----:B------:R-:W-:Y:S08]  /*4250*/  HMMA.16816.F32 R4, R228, R36, R4 ;  /* 0x00000024e404723c */ /* 0x000ff00000001804 */
[----:B---3--:R-:W-:Y:S08]  /*4260*/  HMMA.16816.F32 R20, R216, R40, R68 ;  /* 0x00000028d814723c */ /* 0x008ff00000001844 */
[----:B------:R-:W-:Y:S01]  /*4270*/  HMMA.16816.F32 R32, R220, R58, R32 ;  /* 0x0000003adc20723c */ /* 0x000fe20000001820 */
[----:B------:R-:W2:Y:S07]  /*4280*/  LDSM.16.M88.4 R56, [R242+0x5800] ;  /* 0x00580000f238783b */ /* 0x000eae0000000200 */
[----:B------:R-:W-:Y:S08]  /*4290*/  HMMA.16816.F32 R24, R224, R48, R24 ;  /* 0x00000030e018723c */ /* 0x000ff00000001818 */
[----:B------:R-:W-:Y:S08]  /*42a0*/  HMMA.16816.F32 R28, R228, R38, R16 ;  /* 0x00000026e41c723c */ /* 0x000ff00000001810 */
[----:B------:R-:W-:Y:S08]  /*42b0*/  HMMA.16816.F32 R36, R232, R52, R4 ;  /* 0x00000034e824723c */ /* 0x000ff00000001804 */
[----:B------:R-:W-:Y:S01]  /*42c0*/  HMMA.16816.F32 R8, R216, R42, R8 ;  /* 0x0000002ad808723c */ /* 0x000fe20000001808 */
[----:B------:R-:W3:Y:S07]  /*42d0*/  LDSM.16.M88.4 R40, [R237+0x5800] ;  /* 0x00580000ed28783b */ /* 0x000eee0000000200 */
[----:B------:R-:W-:Y:S08]  /*42e0*/  HMMA.16816.F32 R4, R220, R60, R20 ;  /* 0x0000003cdc04723c */ /* 0x000ff00000001814 */
[----:B------:R-:W-:Y:S01]  /*42f0*/  HMMA.16816.F32 R16, R224, R50, R32 ;  /* 0x00000032e010723c */ /* 0x000fe20000001820 */
[----:B------:R-:W-:Y:S01]  /*4300*/  FMUL.FTZ R0, R36, c[0x0][0x320] ;  /* 0x0000c80024007a20 */ /* 0x000fe20000410000 */
[----:B------:R-:W4:Y:S01]  /*4310*/  LDSM.16.M88.4 R32, [R236+0x5800] ;  /* 0x00580000ec20783b */ /* 0x000f220000000200 */
[----:B------:R-:W-:-:S04]  /*4320*/  DEPBAR.LE SB0, 0x0 ;  /* 0x000080000000791a */ /* 0x000fc80000000000 */
[----:B------:R2:W2:Y:S01]  /*4330*/  MUFU.TANH R51, R0 ;  /* 0x0000000000337308 */ /* 0x0004a20000002400 */
[----:B-1----:R-:W-:Y:S08]  /*4340*/  HMMA.16816.F32 R24, R228, R64, R24 ;  /* 0x00000040e418723c */ /* 0x002ff00000001818 */
[----:B------:R-:W-:Y:S01]  /*4350*/  HMMA.16816.F32 R28, R232, R54, R28 ;  /* 0x00000036e81c723c */ /* 0x000fe2000000181c */
[----:B--2---:R-:W-:-:S07]  /*4360*/  FMUL.FTZ R0, R37, c[0x0][0x320] ;  /* 0x0000c80025007a20 */ /* 0x004fce0000410000 */
[----:B------:R-:W-:Y:S01]  /*4370*/  HMMA.16816.F32 R20, R220, R62, R8 ;  /* 0x0000003edc14723c */ /* 0x000fe20000001808 */
[----:B------:R1:W2:Y:S07]  /*4380*/  MUFU.TANH R48, R0 ;  /* 0x0000000000307308 */ /* 0x0002ae0000002400 */
[----:B------:R-:W-:Y:S08]  /*4390*/  HMMA.16816.F32 R8, R224, R56, R4 ;  /* 0x00000038e008723c */ /* 0x000ff00000001804 */
[----:B------:R-:W-:Y:S01]  /*43a0*/  HMMA.16816.F32 R4, R228, R66, R16 ;  /* 0x00000042e404723c */ /* 0x000fe20000001810 */
[----:B-1----:R-:W-:-:S04]  /*43b0*/  FMUL.FTZ R0, R38, c[0x0][0x320] ;  /* 0x0000c80026007a20 */ /* 0x002fc80000410000 */
[----:B------:R1:W1:Y:S03]  /*43c0*/  MUFU.TANH R50, R0 ;  /* 0x0000000000327308 */ /* 0x0002660000002400 */
[----:B------:R-:W-:Y:S08]  /*43d0*/  HMMA.16816.F32 R24, R232, R44, R24 ;  /* 0x0000002ce818723c */ /* 0x000ff00000001818 */
[----:B------:R-:W-:Y:S01]  /*43e0*/  HMMA.16816.F32 R20, R224, R58, R20 ;  /* 0x0000003ae014723c */ /* 0x000fe20000001814 */
[----:B-1----:R-:W-:-:S07]  /*43f0*/  FMUL.FTZ R0, R39, c[0x0][0x320] ;  /* 0x0000c80027007a20 */ /* 0x002fce0000410000 */
[----:B---3--:R-:W-:Y:S01]  /*4400*/  HMMA.16816.F32 R16, R228, R40, R8 ;  /* 0x00000028e410723c */ /* 0x008fe20000001808 */
[----:B------:R1:W3:Y:S07]  /*4410*/  MUFU.TANH R49, R0 ;  /* 0x0000000000317308 */ /* 0x0002ee0000002400 */
[----:B------:R-:W-:Y:S08]  /*4420*/  HMMA.16816.F32 R4, R232, R46, R4 ;  /* 0x0000002ee804723c */ /* 0x000ff00000001804 */
[----:B------:R-:W-:Y:S01]  /*4430*/  HMMA.16816.F32 R8, R228, R42, R20 ;  /* 0x0000002ae408723c */ /* 0x000fe20000001814 */
[----:B-1----:R-:W-:-:S04]  /*4440*/  FMUL.FTZ R0, R28, c[0x0][0x320] ;  /* 0x0000c8001c007a20 */ /* 0x002fc80000410000 */
[----:B------:R1:W1:Y:S03]  /*4450*/  MUFU.TANH R44, R0 ;  /* 0x00000000002c7308 */ /* 0x0002660000002400 */
[----:B----4-:R-:W-:Y:S01]  /*4460*/  HMMA.16816.F32 R16, R232, R32, R16 ;  /* 0x00000020e810723c */ /* 0x010fe20000001810 */
[----:B-1----:R-:W-:-:S04]  /*4470*/  FMUL.FTZ R0, R29, c[0x0][0x320] ;  /* 0x0000c8001d007a20 */ /* 0x002fc80000410000 */
        /* <DEDUP_REMOVED lines=16> */
[----:B-----5:R1:W1:Y:S02]  /*4580*/  MUFU.TANH R13, R0 ;  /* 0x00000000000d7308 */ /* 0x0202640000002400 */
[----:B-1----:R-:W-:-:S06]  /*4590*/  FMUL.FTZ R0, R6, c[0x0][0x320] ;  /* 0x0000c80006007a20 */ /* 0x002fcc0000410000 */
[----:B------:R1:W1:Y:S02]  /*45a0*/  MUFU.TANH R32, R0 ;  /* 0x0000000000207308 */ /* 0x0002640000002400 */
[----:B-1----:R-:W-:Y:S02]  /*45b0*/  FMUL.FTZ R0, R7, c[0x0][0x320] ;  /* 0x0000c80007007a20 */ /* 0x002fe40000410000 */
[----:B------:R-:W-:Y:S04]  /*45c0*/  HMMA.16816.F32 R4, R232, R34, R8 ;  /* 0x00000022e804723c */ /* 0x000fe80000001808 */
[----:B------:R1:W1:Y:S02]  /*45d0*/  MUFU.TANH R31, R0 ;  /* 0x00000000001f7308 */ /* 0x0002640000002400 */
[----:B-1----:R-:W-:-:S06]  /*45e0*/  FMUL.FTZ R0, R16, c[0x0][0x320] ;  /* 0x0000c80010007a20 */ /* 0x002fcc0000410000 */
[----:B------:R1:W1:Y:S11]  /*45f0*/  MUFU.TANH R26, R0 ;  /* 0x00000000001a7308 */ /* 0x0002760000002400 */
[----:B------:R-:W-:Y:S01]  /*4600*/  @!UPT UIADD3 URZ, URZ, URZ, URZ ;  /* 0x0000003f3f3ff290 */ /* 0x000fe2000fffe03f */
[----:B------:R-:W-:Y:S02]  /*4610*/  FMUL.FTZ R2, R6, c[0x0][0x320] ;  /* 0x0000c80006027a20 */ /* 0x000fe40000410000 */
[----:B------:R-:W-:Y:S02]  /*4620*/  FMUL.FTZ R3, R7, c[0x0][0x320] ;  /* 0x0000c80007037a20 */ /* 0x000fe40000410000 */
[----:B------:R-:W2:Y:S01]  /*4630*/  MUFU.TANH R28, R2 ;  /* 0x00000002001c7308 */ /* 0x000ea20000002400 */
[----:B-1----:R-:W-:-:S07]  /*4640*/  FMUL.FTZ R0, R17, c[0x0][0x320] ;  /* 0x0000c80011007a20 */ /* 0x002fce0000410000 */
[----:B------:R-:W1:Y:S08]  /*4650*/  MUFU.TANH R27, R3 ;  /* 0x00000003001b7308 */ /* 0x000e700000002400 */
[----:B------:R5:W1:Y:S02]  /*4660*/  MUFU.TANH R25, R0 ;  /* 0x0000000000197308 */ /* 0x000a640000002400 */
[----:B-----5:R-:W-:-:S06]  /*4670*/  FMUL.FTZ R0, R18, c[0x0][0x320] ;  /* 0x0000c80012007a20 */ /* 0x020fcc0000410000 */
[----:B------:R5:W1:Y:S02]  /*4680*/  MUFU.TANH R30, R0 ;  /* 0x00000000001e7308 */ /* 0x000a640000002400 */
[----:B-----5:R-:W-:-:S06]  /*4690*/  FMUL.FTZ R0, R19, c[0x0][0x320] ;  /* 0x0000c80013007a20 */ /* 0x020fcc0000410000 */
[----:B------:R5:W1:Y:S02]  /*46a0*/  MUFU.TANH R29, R0 ;  /* 0x00000000001d7308 */ /* 0x000a640000002400 */
[----:B-----5:R-:W-:-:S06]  /*46b0*/  FMUL.FTZ R0, R4, c[0x0][0x320] ;  /* 0x0000c80004007a20 */ /* 0x020fcc0000410000 */
[----:B------:R5:W1:Y:S02]  /*46c0*/  MUFU.TANH R11, R0 ;  /* 0x00000000000b7308 */ /* 0x000a640000002400 */
[----:B-----5:R-:W-:-:S06]  /*46d0*/  FMUL.FTZ R0, R5, c[0x0][0x320] ;  /* 0x0000c80005007a20 */ /* 0x020fcc0000410000 */
[----:B------:R5:W1:Y:S02]  /*46e0*/  MUFU.TANH R24, R0 ;  /* 0x0000000000187308 */ /* 0x000a640000002400 */
[----:B-----5:R-:W-:-:S05]  /*46f0*/  IADD3 R0, R242, 0x1000, RZ ;  /* 0x00001000f2007810 */ /* 0x020fca0007ffe0ff */
[----:B------:R1:W-:Y:S04]  /*4700*/  STL [R1], R0 ;  /* 0x0000000001007387 */ /* 0x0003e80000100800 */
[----:B------:R-:W-:Y:S06]  /*4710*/  BAR.SYNC.DEFER_BLOCKING 0x0 ;  /* 0x0000000000007b1d */ /* 0x000fec0000010000 */
[----:B------:R-:W-:Y:S05]  /*4720*/  @!P0 BRA `(.L_x_410) ;  /* 0x0000025000008947 */ /* 0x000fea0003800000 */
[----:B--234-:R-:W-:Y:S02]  /*4730*/  IADD3 R4, -R119, 0x30, RZ ;  /* 0x0000003077047810 */ /* 0x01cfe40007ffe1ff */
[----:B-1----:R-:W-:-:S02]  /*4740*/  IADD3 R0, R134, -0x2, RZ ;  /* 0xfffffffe86007810 */ /* 0x002fc40007ffe0ff */
[----:B------:R-:W-:Y:S02]  /*4750*/  ISETP.GE.AND P0, PT, R4, 0x21, PT ;  /* 0x000000210400780c */ /* 0x000fe40003f06270 */
[----:B------:R-:W-:Y:S02]  /*4760*/  SHF.R.S32.HI R2, RZ, 0x1f, R0 ;  /* 0x0000001fff027819 */ /* 0x000fe40000011400 */
[C---:B------:R-:W-:Y:S02]  /*4770*/  LOP3.LUT P3, RZ, R123.reuse, 0x200, RZ, 0xc0, !PT ;  /* 0x000002007bff7812 */ /* 0x040fe4000786c0ff */
[----:B------:R-:W-:Y:S01]  /*4780*/  LOP3.LUT P4, RZ, R123, 0x100, RZ, 0xc0, !PT ;  /* 0x000001007bff7812 */ /* 0x000fe2000788c0ff */
[----:B------:R-:W-:-:S04]  /*4790*/  IMAD R2, R2, c[0x0][0x1e0], RZ ;  /* 0x0000780002027a24 */ /* 0x000fc800078e02ff */
[----:B------:R-:W-:Y:S02]  /*47a0*/  IMAD R5, R0, c[0x0][0x1e4], R2 ;  /* 0x0000790000057a24 */ /* 0x000fe400078e0202 */
[----:B------:R-:W-:Y:S02]  /*47b0*/  @P0 IMAD.MOV.U32 R6, RZ, RZ, c[0x0][0x1e0] ;  /* 0x00007800ff060624 */ /* 0x000fe400078e00ff */
[----:B------:R-:W-:Y:S02]  /*47c0*/  @P0 IMAD.MOV.U32 R3, RZ, RZ, 0x5 ;  /* 0x00000005ff030424 */ /* 0x000fe400078e00ff */
[----:B------:R-:W-:-:S03]  /*47d0*/  @P0 IMAD.SHL.U32 R2, R6, 0x20, RZ ;  /* 0x0000002006020824 */ /* 0x000fc600078e00ff */
[----:B------:R-:W-:Y:S01]  /*47e0*/  @P0 SHF.L.U64.HI R3, R6, R3, c[0x0][0x1e4] ;  /* 0x0000790006030619 */ /* 0x000fe20000010203 */
[----:B------:R-:W-:-:S04]  /*47f0*/  IMAD.WIDE.U32 R6, R0, c[0x0][0x1e0], RZ ;  /* 0x0000780000067a25 */ /* 0x000fc800078e00ff */
[----:B------:R-:W-:Y:S02]  /*4800*/  IMAD.IADD R0, R7, 0x1, R5 ;  /* 0x0000000107007824 */ /* 0x000fe400078e0205 */
[----:B------:R-:W-:-:S04]  /*4810*/  @P0 IMAD.WIDE.U32 R2, R6, 0x30, R2 ;  /* 0x0000003006020825 */ /* 0x000fc800078e0002 */
[----:B------:R-:W-:Y:S01]  /*4820*/  @P0 IMAD R5, R0, 0x30, RZ ;  /* 0x0000003000050824 */ /* 0x000fe200078e02ff */
[----:B------:R-:W-:-:S04]  /*4830*/  @P0 IADD3 R7, P1, R80, R2, RZ ;  /* 0x0000000250070210 */ /* 0x000fc80007f3e0ff */
[----:B------:R-:W-:Y:S02]  /*4840*/  @P0 IADD3.X R8, R79, R5, R3, P1, !PT ;  /* 0x000000054f080210 */ /* 0x000fe40000ffe403 */
[----:B------:R-:W-:-:S13]  /*4850*/  ISETP.GE.AND P1, PT, R4, 0x1, PT ;  /* 0x000000010400780c */ /* 0x000fda0003f26270 */
[----:B------:R-:W-:-:S04]  /*4860*/  @P1 IMAD.WIDE.U32 R2, R6, 0x30, R78 ;  /* 0x0000003006021825 */ /* 0x000fc800078e004e */
[----:B------:R-:W-:Y:S01]  /*4870*/  @P1 IMAD R0, R0, 0x30, RZ ;  /* 0x0000003000001824 */ /* 0x000fe200078e02ff */
[----:B------:R-:W-:-:S03]  /*4880*/  @P1 LEA R4, P2, R2, c[0x0][0x1c8], 0x1 ;  /* 0x0000720002041a11 */ /* 0x000fc600078408ff */
[----:B------:R-:W-:-:S05]  /*4890*/  @P1 IMAD.IADD R0, R3, 0x1, R0 ;  /* 0x0000000103001824 */ /* 0x000fca00078e0200 */
        /* <DEDUP_REMOVED lines=14> */
.L_x_410:
[----:B--234-:R-:W-:Y:S05]  /*4980*/  BSYNC B0 ;  /* 0x0000000000007941 */ /* 0x01cfea0003800000 */
.L_x_409:
[----:B-1----:R-:W2:Y:S04]  /*4990*/  LDL R0, [R1+0x80] ;  /* 0x0000800001007983 */ /* 0x002ea80000100800 */
[----:B------:R-:W3:Y:S01]  /*49a0*/  LDL R8, [R1+0x2c] ;  /* 0x00002c0001087983 */ /* 0x000ee20000100800 */
[----:B------:R-:W-:Y:S01]  /*49b0*/  ISETP.NE.AND P0, PT, R111, 0x1, PT ;  /* 0x000000016f00780c */ /* 0x000fe20003f05270 */
[----:B------:R-:W-:-:S02]  /*49c0*/  ULDC UR4, c[0x0][0x324] ;  /* 0x0000c90000047ab9 */ /* 0x000fc40000000800 */
[----:B------:R-:W-:Y:S01]  /*49d0*/  ULOP3.LUT UR4, URZ, UR4, URZ, 0x33, !UPT ;  /* 0x000000043f047292 */ /* 0x000fe2000f8e333f */
[----:B------:R-:W0:Y:S01]  /*49e0*/  LDGDEPBAR ;  /* 0x00000000000079af */ /* 0x000e220000000000 */
[----:B--2---:R-:W-:-:S08]  /*49f0*/  IMAD.IADD R0, R0, 0x1, R115 ;  /* 0x0000000100007824 */ /* 0x004fd000078e0273 */
[----:B------:R-:W-:Y:S01]  /*4a00*/  @P0 IMAD.HI.U32 R2, R0, c[0x0][0x2c8], RZ ;  /* 0x0000b20000020a27 */ /* 0x000fe200078e00ff */
[----:B---3--:R-:W-:-:S03]  /*4a10*/  IADD3 R7, -R8, R76, RZ ;  /* 0x0000004c08077210 */ /* 0x008fc60007ffe1ff */
[----:B------:R-:W-:Y:S01]  /*4a20*/  IMAD.MOV.U32 R4, RZ, RZ, R0 ;  /* 0x000000ffff047224 */ /* 0x000fe200078e0000 */
[----:B------:R-:W-:Y:S02]  /*4a30*/  @P0 SHF.R.U32.HI R4, RZ, c[0x0][0x2cc], R2 ;  /* 0x0000b300ff040a19 */ /* 0x000fe40000011602 */
[----:B------:R-:W-:Y:S01]  /*4a40*/  IADD3 R0, -R8, 0x1, R76 ;  /* 0x0000000108007810 */ /* 0x000fe20007ffe14c */
[----:B------:R-:W-:Y:S01]  /*4a50*/  IMAD.IADD R8, R14, 0x1, -R8 ;  /* 0x000000010e087824 */ /* 0x000fe200078e0a08 */
[----:B------:R-:W-:Y:S01]  /*4a60*/  ISETP.GE.AND P0, PT, R110, 0x1, PT ;  /* 0x000000016e00780c */ /* 0x000fe20003f06270 */
[----:B------:R-:W1:Y:S02]  /*4a70*/  SHFL.IDX PT, R3, R4, RZ, 0x1c1f ;  /* 0x001c1fff04037589 */ /* 0x000e6400000e0000 */
[----:B------:R-:W-:-:S05]  /*4a80*/  IMAD.IADD R0, R0, 0x1, -R114 ;  /* 0x0000000100007824 */ /* 0x000fca00078e0a72 */
[C---:B------:R-:W-:Y:S02]  /*4a90*/  IADD3 R5, R0.reuse, c[0x0][0x328], RZ ;  /* 0x0000ca0000057a10 */ /* 0x040fe40007ffe0ff */
[----:B------:R-:W-:-:S03]  /*4aa0*/  IADD3 R6, R0, UR4, RZ ;  /* 0x0000000400067c10 */ /* 0x000fc6000fffe0ff */
[----:B-1----:R-:W-:Y:S01]  /*4ab0*/  IMAD.IADD R2, R5, 0x1, R3 ;  /* 0x0000000105027824 */ /* 0x002fe200078e0203 */
[----:B------:R-:W-:-:S04]  /*4ac0*/  IADD3 R0, R6, R3, RZ ;  /* 0x0000000306007210 */ /* 0x000fc80007ffe0ff */
[----:B------:R-:W-:Y:S01]  /*4ad0*/  IMNMX R2, R7, R2, PT ;  /* 0x0000000207027217 */ /* 0x000fe20003800200 */
[----:B------:R-:W-:Y:S05]  /*4ae0*/  @!P0 BRA `(.L_x_411) ;  /* 0x0000012000008947 */ /* 0x000fea0003800000 */
[----:B------:R-:W-:Y:S01]  /*4af0*/  IADD3 R3, -R114, R122, R3 ;  /* 0x0000007a72037210 */ /* 0x000fe20007ffe103 */
[----:B------:R-:W-:Y:S03]  /*4b00*/  BSSY B0, `(.L_x_412) ;  /* 0x000000c000007945 */ /* 0x000fe60003800000 */
[----:B------:R-:W-:-:S13]  /*4b10*/  ISETP.GT.AND P0, PT, R3, -0x1, PT ;  /* 0xffffffff0300780c */ /* 0x000fda0003f04270 */
[----:B------:R-:W-:Y:S05]  /*4b20*/  @P0 BRA `(.L_x_413) ;  /* 0x0000006000000947 */ /* 0x000fea0003800000 */
[----:B------:R-:W-:Y:S02]  /*4b30*/  ISETP.NE.AND P0, PT, R110, 0x1, PT ;  /* 0x000000016e00780c */ /* 0x000fe40003f05270 */
[----:B------:R-:W-:-:S11]  /*4b40*/  LOP3.LUT R3, RZ, R3, RZ, 0x33, !PT ;  /* 0x00000003ff037212 */ /* 0x000fd600078e33ff */
[----:B------:R-:W-:-:S05]  /*4b50*/  @P0 IMAD.HI.U32 R9, R3, c[0x0][0x330], RZ ;  /* 0x0000cc0003090a27 */ /* 0x000fca00078e00ff */
[----:B------:R-:W-:-:S04]  /*4b60*/  @P0 SHF.R.U32.HI R3, RZ, c[0x0][0x334], R9 ;  /* 0x0000cd00ff030a19 */ /* 0x000fc80000011609 */
[----:B------:R-:W-:Y:S01]  /*4b70*/  LOP3.LUT R3, RZ, R3, RZ, 0x33, !PT ;  /* 0x00000003ff037212 */ /* 0x000fe200078e33ff */
[----:B------:R-:W-:Y:S05]  /*4b80*/  BRA `(.L_x_414) ;  /* 0x0000003000007947 */ /* 0x000fea0003800000 */
.L_x_413:
[----:B------:R-:W-:-:S13]  /*4b90*/  ISETP.NE.AND P0, PT, R110, 0x1, PT ;  /* 0x000000016e00780c */ /* 0x000fda0003f05270 */
[----:B------:R-:W-:-:S05]  /*4ba0*/  @P0 IMAD.HI.U32 R9, R3, c[0x0][0x330], RZ ;  /* 0x0000cc0003090a27 */ /* 0x000fca00078e00ff */
[----:B------:R-:W-:Y:S02]  /*4bb0*/  @P0 SHF.R.U32.HI R3, RZ, c[0x0][0x334], R9 ;  /* 0x0000cd00ff030a19 */ /* 0x000fe40000011609 */
.L_x_414:
[----:B------:R-:W-:Y:S05]  /*4bc0*/  BSYNC B0 ;  /* 0x0000000000007941 */ /* 0x000fea0003800000 */
.L_x_412:
[----:B------:R-:W-:-:S05]  /*4bd0*/  IMAD R3, R3, c[0x0][0x32c], R8 ;  /* 0x0000cb0003037a24 */ /* 0x000fca00078e0208 */
[----:B------:R-:W-:Y:S02]  /*4be0*/  IADD3 R9, R3, c[0x0][0x32c], RZ ;  /* 0x0000cb0003097a10 */ /* 0x000fe40007ffe0ff */
[----:B------:R-:W-:Y:S02]  /*4bf0*/  IMNMX R0, R0, R3, !PT ;  /* 0x0000000300007217 */ /* 0x000fe40007800200 */
[----:B------:R-:W-:Y:S02]  /*4c00*/  IMNMX R2, R2, R9, PT ;  /* 0x0000000902027217 */ /* 0x000fe40003800200 */
.L_x_411:
[C---:B------:R-:W-:Y:S01]  /*4c10*/  ISETP.GE.AND P0, PT, R14.reuse, 0x2, PT ;  /* 0x000000020e00780c */ /* 0x040fe20003f06270 */
[----:B------:R-:W1:Y:S01]  /*4c20*/  SHFL.IDX PT, R3, R4, 0x1, 0x1c1f ;  /* 0x003c1f0004037f89 */ /* 0x000e6200000e0000 */
[----:B------:R-:W-:Y:S02]  /*4c30*/  ISETP.GE.AND P1, PT, R14, 0x9, PT ;  /* 0x000000090e00780c */ /* 0x000fe40003f26270 */
[----:B------:R-:W-:Y:S02]  /*4c40*/  P2R R12, PR, RZ, 0x1 ;  /* 0x00000001ff0c7803 */ /* 0x000fe40000000000 */
[----:B------:R-:W-:-:S02]  /*4c50*/  ISETP.GT.AND P0, PT, R0, 0x1, !P0 ;  /* 0x000000010000780c */ /* 0x000fc40004704270 */
[----:B------:R-:W-:Y:S02]  /*4c60*/  P2R R20, PR, RZ, 0x2 ;  /* 0x00000002ff147803 */ /* 0x000fe40000000000 */
[----:B------:R-:W-:Y:S02]  /*4c70*/  ISETP.LT.OR P0, PT, R2, 0x2, P0 ;  /* 0x000000020200780c */ /* 0x000fe40000701670 */
[----:B------:R-:W-:Y:S02]  /*4c80*/  ISETP.GE.AND P6, PT, R14, 0x19, PT ;  /* 0x000000190e00780c */ /* 0x000fe40003fc6270 */
[----:B------:R-:W-:Y:S02]  /*4c90*/  FSEL R10, R48, -INF , !P0 ;  /* 0xff800000300a7808 */ /* 0x000fe40004000000 */
[----:B------:R-:W-:Y:S02]  /*4ca0*/  ISETP.GT.AND P0, PT, R0, 0x8, !P1 ;  /* 0x000000080000780c */ /* 0x000fe40004f04270 */
[----:B------:R-:W-:-:S02]  /*4cb0*/  ISETP.GE.AND P1, PT, R14, 0xa, PT ;  /* 0x0000000a0e00780c */ /* 0x000fc40003f26270 */
[----:B------:R-:W-:Y:S02]  /*4cc0*/  ISETP.LT.OR P0, PT, R2, 0x9, P0 ;  /* 0x000000090200780c */ /* 0x000fe40000701670 */
[----:B------:R-:W-:Y:S02]  /*4cd0*/  P2R R21, PR, RZ, 0x2 ;  /* 0x00000002ff157803 */ /* 0x000fe40000000000 */
[----:B------:R-:W-:Y:S02]  /*4ce0*/  FSEL R19, R44, -INF , !P0 ;  /* 0xff8000002c137808 */ /* 0x000fe40004000000 */
[----:B------:R-:W-:Y:S02]  /*4cf0*/  ISETP.GT.AND P0, PT, R0, 0x9, !P1 ;  /* 0x000000090000780c */ /* 0x000fe40004f04270 */
[----:B------:R-:W-:Y:S02]  /*4d00*/  ISETP.GE.AND P1, PT, R14, 0x11, PT ;  /* 0x000000110e00780c */ /* 0x000fe40003f26270 */
[----:B------:R-:W-:-:S02]  /*4d10*/  ISETP.LT.OR P0, PT, R2, 0xa, P0 ;  /* 0x0000000a0200780c */ /* 0x000fc40000701670 */
[----:B------:R-:W-:Y:S02]  /*4d20*/  P2R R22, PR, RZ, 0x2 ;  /* 0x00000002ff167803 */ /* 0x000fe40000000000 */
[----:B------:R-:W-:Y:S02]  /*4d30*/  FSEL R18, R39, -INF , !P0 ;  /* 0xff80000027127808 */ /* 0x000fe40004000000 */
[----:B------:R-:W-:Y:S02]  /*4d40*/  ISETP.GT.AND P0, PT, R0, 0x10, !P1 ;  /* 0x000000100000780c */ /* 0x000fe40004f04270 */
[----:B------:R-:W-:Y:S02]  /*4d50*/  ISETP.GE.AND P1, PT, R14, 0x12, PT ;  /* 0x000000120e00780c */ /* 0x000fe40003f26270 */
[----:B------:R-:W-:Y:S02]  /*4d60*/  ISETP.LT.OR P0, PT, R2, 0x11, P0 ;  /* 0x000000110200780c */ /* 0x000fe40000701670 */
[----:B------:R-:W-:-:S02]  /*4d70*/  ISETP.GE.AND P5, PT, R14, 0x1a, PT ;  /* 0x0000001a0e00780c */ /* 0x000fc40003fa6270 */
[----:B------:R-:W-:Y:S02]  /*4d80*/  FSEL R17, R37, -INF , !P0 ;  /* 0xff80000025117808 */ /* 0x000fe40004000000 */
[----:B------:R-:W-:Y:S02]  /*4d90*/  ISETP.GT.AND P0, PT, R0, 0x11, !P1 ;  /* 0x000000110000780c */ /* 0x000fe40004f04270 */
[----:B------:R-:W-:Y:S02]  /*4da0*/  ISETP.GE.AND P4, PT, R14, 0x21, PT ;  /* 0x000000210e00780c */ /* 0x000fe40003f86270 */
[----:B------:R-:W-:Y:S02]  /*4db0*/  ISETP.LT.OR P0, PT, R2, 0x12, P0 ;  /* 0x000000120200780c */ /* 0x000fe40000701670 */
[----:B------:R-:W-:Y:S02]  /*4dc0*/  ISETP.GE.AND P3, PT, R14, 0x22, PT ;  /* 0x000000220e00780c */ /* 0x000fe40003f66270 */
[----:B------:R-:W-:-:S02]  /*4dd0*/  FSEL R16, R36, -INF , !P0 ;  /* 0xff80000024107808 */ /* 0x000fc40004000000 */
[----:B------:R-:W-:Y:S02]  /*4de0*/  ISETP.GT.AND P0, PT, R0, 0x18, !P6 ;  /* 0x000000180000780c */ /* 0x000fe40007704270 */
[----:B------:R-:W-:Y:S02]  /*4df0*/  ISETP.GE.AND P2, PT, R14, 0x29, PT ;  /* 0x000000290e00780c */ /* 0x000fe40003f46270 */
[----:B------:R-:W-:Y:S02]  /*4e00*/  ISETP.LT.OR P0, PT, R2, 0x19, P0 ;  /* 0x000000190200780c */ /* 0x000fe40000701670 */
[----:B------:R-:W-:Y:S02]  /*4e10*/  P2R R23, PR, RZ, 0x2 ;  /* 0x00000002ff177803 */ /* 0x000fe40000000000 */
[----:B------:R-:W-:Y:S02]  /*4e20*/  FSEL R15, R15, -INF , !P0 ;  /* 0xff8000000f0f7808 */ /* 0x000fe40004000000 */
[----:B------:R-:W-:-:S02]  /*4e30*/  ISETP.GT.AND P0, PT, R0, 0x19, !P5 ;  /* 0x000000190000780c */ /* 0x000fc40006f04270 */
[----:B------:R-:W-:Y:S02]  /*4e40*/  ISETP.GE.AND P1, PT, R14, 0x1, PT ;  /* 0x000000010e00780c */ /* 0x000fe40003f26270 */
[----:B------:R-:W-:-:S04]  /*4e50*/  ISETP.LT.OR P0, PT, R2, 0x1a, P0 ;  /* 0x0000001a0200780c */ /* 0x000fc80000701670 */
[----:B------:R-:W-:Y:S02]  /*4e60*/  FSEL R13, R13, -INF , !P0 ;  /* 0xff8000000d0d7808 */ /* 0x000fe40004000000 */
[----:B------:R-:W-:-:S04]  /*4e70*/  ISETP.GT.AND P0, PT, R0, 0x20, !P4 ;  /* 0x000000200000780c */ /* 0x000fc80006704270 */
        /* <DEDUP_REMOVED lines=8> */
[----:B------:R-:W-:-:S04]  /*4f00*/  ISETP.GT.AND P0, PT, R0, RZ, !P1 ;  /* 0x000000ff0000720c */ /* 0x000fc80004f04270 */
[----:B------:R-:W-:-:S04]  /*4f10*/  ISETP.LT.OR P0, PT, R2, 0x1, P0 ;  /* 0x000000010200780c */ /* 0x000fc80000701670 */
[----:B------:R-:W-:Y:S02]  /*4f20*/  FSEL R11, R51, -INF , !P0 ;  /* 0xff800000330b7808 */ /* 0x000fe40004000000 */
[----:B------:R-:W-:-:S04]  /*4f30*/  ISETP.GE.AND P0, PT, R14, 0x2a, PT ;  /* 0x0000002a0e00780c */ /* 0x000fc80003f06270 */
[----:B------:R-:W-:Y:S02]  /*4f40*/  P2R R9, PR, RZ, 0x1 ;  /* 0x00000001ff097803 */ /* 0x000fe40000000000 */
[----:B------:R-:W-:Y:S01]  /*4f50*/  ISETP.GT.AND P0, PT, R0, 0x29, !P0 ;  /* 0x000000290000780c */ /* 0x000fe20004704270 */
[----:B-1----:R-:W-:-:S03]  /*4f60*/  IMAD.IADD R0, R6, 0x1, R3 ;  /* 0x0000000106007824 */ /* 0x002fc600078e0203 */
[----:B------:R-:W-:Y:S01]  /*4f70*/  ISETP.LT.OR P0, PT, R2, 0x2a, P0 ;  /* 0x0000002a0200780c */ /* 0x000fe20000701670 */
[----:B------:R-:W-:-:S03]  /*4f80*/  IMAD.IADD R2, R5, 0x1, R3 ;  /* 0x0000000105027824 */ /* 0x000fc600078e0203 */
[----:B------:R-:W-:Y:S02]  /*4f90*/  FSEL R92, R24, -INF , !P0 ;  /* 0xff800000185c7808 */ /* 0x000fe40004000000 */
[----:B------:R-:W-:Y:S02]  /*4fa0*/  ISETP.GE.AND P0, PT, R110, 0x1, PT ;  /* 0x000000016e00780c */ /* 0x000fe40003f06270 */
[----:B------:R-:W-:-:S11]  /*4fb0*/  IMNMX R2, R7, R2, PT ;  /* 0x0000000207027217 */ /* 0x000fd60003800200 */
        /* <DEDUP_REMOVED lines=11> */
.L_x_417:
[----:B------:R-:W-:-:S13]  /*5070*/  ISETP.NE.AND P0, PT, R110, 0x1, PT ;  /* 0x000000016e00780c */ /* 0x000fda0003f05270 */
[----:B------:R-:W-:-:S05]  /*5080*/  @P0 IMAD.HI.U32 R4, R3, c[0x0][0x330], RZ ;  /* 0x0000cc0003040a27 */ /* 0x000fca00078e00ff */
[----:B------:R-:W-:Y:S02]  /*5090*/  @P0 SHF.R.U32.HI R3, RZ, c[0x0][0x334], R4 ;  /* 0x0000cd00ff030a19 */ /* 0x000fe40000011604 */
.L_x_418:
[----:B------:R-:W-:Y:S05]  /*50a0*/  BSYNC B0 ;  /* 0x0000000000007941 */ /* 0x000fea0003800000 */
.L_x_416:
[----:B------:R-:W-:-:S05]  /*50b0*/  IMAD R3, R3, c[0x0][0x32c], R8 ;  /* 0x0000cb0003037a24 */ /* 0x000fca00078e0208 */
[----:B------:R-:W-:Y:S02]  /*50c0*/  IADD3 R4, R3, c[0x0][0x32c], RZ ;  /* 0x0000cb0003047a10 */ /* 0x000fe40007ffe0ff */
[----:B------:R-:W-:Y:S02]  /*50d0*/  IMNMX R0, R0, R3, !PT ;  /* 0x0000000300007217 */ /* 0x000fe40007800200 */
[----:B------:R-:W-:Y:S02]  /*50e0*/  IMNMX R2, R2, R4, PT ;  /* 0x0000000402027217 */ /* 0x000fe40003800200 */
.L_x_415:
[----:B------:R-:W-:Y:S01]  /*50f0*/  ISETP.GT.AND P0, PT, R0, RZ, !P1 ;  /* 0x000000ff0000720c */ /* 0x000fe20004f04270 */
[----:B------:R-:W2:Y:S01]  /*5100*/  LDL R36, [R1+0x4] ;  /* 0x0000040001247983 */ /* 0x000ea20000100800 */
[----:B------:R-:W-:Y:S02]  /*5110*/  ISETP.NE.AND P1, PT, R9, RZ, PT ;  /* 0x000000ff0900720c */ /* 0x000fe40003f25270 */
[----:B------:R-:W-:Y:S01]  /*5120*/  ISETP.LT.OR P0, PT, R2, 0x1, P0 ;  /* 0x000000010200780c */ /* 0x000fe20000701670 */
[----:B------:R-:W-:Y:S03]  /*5130*/  LDSM.16.MT88.4 R76, [R240+0x1800] ;  /* 0x00180000f04c783b */ /* 0x000fe60000004200 */
[----:B------:R-:W-:Y:S01]  /*5140*/  FSEL R4, R50, -INF , !P0 ;  /* 0xff80000032047808 */ /* 0x000fe20004000000 */
[----:B------:R-:W-:Y:S01]  /*5150*/  LDSM.16.MT88.4 R56, [R238+0x2000] ;  /* 0x00200000ee38783b */ /* 0x000fe20000004200 */
[----:B------:R-:W-:-:S03]  /*5160*/  ISETP.NE.AND P0, PT, R12, RZ, PT ;  /* 0x000000ff0c00720c */ /* 0x000fc60003f05270 */
[----:B------:R-:W-:Y:S01]  /*5170*/  LDSM.16.MT88.4 R84, [R240+0x2000] ;  /* 0x00200000f054783b */ /* 0x000fe20000004200 */
[----:B------:R-:W-:-:S03]  /*5180*/  ISETP.GT.AND P0, PT, R0, 0x1, !P0 ;  /* 0x000000010000780c */ /* 0x000fc60004704270 */
[----:B------:R-:W-:Y:S01]  /*5190*/  LDSM.16.MT88.4 R60, [R241+0x800] ;  /* 0x00080000f13c783b */ /* 0x000fe20000004200 */
[----:B------:R-:W-:-:S03]  /*51a0*/  ISETP.LT.OR P0, PT, R2, 0x2, P0 ;  /* 0x000000020200780c */ /* 0x000fc60000701670 */
[----:B------:R-:W-:Y:S01]  /*51b0*/  LDSM.16.MT88.4 R64, [R239+0x800] ;  /* 0x00080000ef40783b */ /* 0x000fe20000004200 */
[----:B------:R-:W-:Y:S02]  /*51c0*/  FSEL R3, R49, -INF , !P0 ;  /* 0xff80000031037808 */ /* 0x000fe40004000000 */
[----:B------:R-:W-:Y:S01]  /*51d0*/  ISETP.NE.AND P0, PT, R20, RZ, PT ;  /* 0x000000ff1400720c */ /* 0x000fe20003f05270 */
[----:B------:R-:W-:Y:S03]  /*51e0*/  LDSM.16.MT88.4 R48, [R238+0x1800] ;  /* 0x00180000ee30783b */ /* 0x000fe60000004200 */
[----:B------:R-:W-:Y:S01]  /*51f0*/  ISETP.GT.AND P0, PT, R0, 0x8, !P0 ;  /* 0x000000080000780c */ /* 0x000fe20004704270 */
[----:B------:R-:W-:Y:S03]  /*5200*/  LDSM.16.MT88.4 R72, [R240+0x800] ;  /* 0x00080000f048783b */ /* 0x000fe60000004200 */
[----:B------:R-:W-:Y:S01]  /*5210*/  ISETP.LT.OR P0, PT, R2, 0x9, P0 ;  /* 0x000000090200780c */ /* 0x000fe20000701670 */
[----:B------:R-:W-:Y:S03]  /*5220*/  LDSM.16.MT88.4 R68, [R241+0x1800] ;  /* 0x00180000f144783b */ /* 0x000fe60000004200 */
[----:B------:R-:W-:-:S02]  /*5230*/  FSEL R9, R45, -INF , !P0 ;  /* 0xff8000002d097808 */ /* 0x000fc40004000000 */
[----:B------:R-:W-:-:S04]  /*5240*/  ISETP.NE.AND P0, PT, R21, RZ, PT ;  /* 0x000000ff1500720c */ /* 0x000fc80003f05270 */
[----:B------:R-:W-:-:S04]  /*5250*/  ISETP.GT.AND P0, PT, R0, 0x9, !P0 ;  /* 0x000000090000780c */ /* 0x000fc80004704270 */
[----:B------:R-:W-:-:S04]  /*5260*/  ISETP.LT.OR P0, PT, R2, 0xa, P0 ;  /* 0x0000000a0200780c */ /* 0x000fc80000701670 */
[----:B------:R-:W-:Y:S02]  /*5270*/  FSEL R8, R40, -INF , !P0 ;  /* 0xff80000028087808 */ /* 0x000fe40004000000 */
[----:B------:R-:W-:-:S04]  /*5280*/  ISETP.NE.AND P0, PT, R22, RZ, PT ;  /* 0x000000ff1600720c */ /* 0x000fc80003f05270 */
[----:B------:R-:W-:-:S04]  /*5290*/  ISETP.GT.AND P0, PT, R0, 0x10, !P0 ;  /* 0x000000100000780c */ /* 0x000fc80004704270 */
[----:B------:R-:W-:-:S04]  /*52a0*/  ISETP.LT.OR P0, PT, R2, 0x11, P0 ;  /* 0x000000110200780c */ /* 0x000fc80000701670 */
[----:B------:R-:W-:Y:S02]  /*52b0*/  FSEL R7, R38, -INF , !P0 ;  /* 0xff80000026077808 */ /* 0x000fe40004000000 */
[----:B------:R-:W-:Y:S02]  /*52c0*/  ISETP.NE.AND P0, PT, R23, RZ, PT ;  /* 0x000000ff1700720c */ /* 0x000fe40003f05270 */
[----:B------:R-:W-:Y:S02]  /*52d0*/  LDSM.16.MT88.4 R20, [R239] ;  /* 0x00000000ef14783b */ /* 0x000fe40000004200 */
[----:B------:R-:W-:-:S04]  /*52e0*/  ISETP.GT.AND P0, PT, R0, 0x11, !P0 ;  /* 0x000000110000780c */ /* 0x000fc80004704270 */
[----:B------:R-:W-:-:S04]  /*52f0*/  ISETP.LT.OR P0, PT, R2, 0x12, P0 ;  /* 0x000000120200780c */ /* 0x000fc80000701670 */
[----:B------:R-:W-:Y:S02]  /*5300*/  FSEL R6, R33, -INF , !P0 ;  /* 0xff80000021067808 */ /* 0x000fe40004000000 */
[----:B------:R-:W-:-:S04]  /*5310*/  ISETP.GT.AND P0, PT, R0, 0x18, !P6 ;  /* 0x000000180000780c */ /* 0x000fc80007704270 */
[----:B------:R-:W-:-:S04]  /*5320*/  ISETP.LT.OR P0, PT, R2, 0x19, P0 ;  /* 0x000000190200780c */ /* 0x000fc80000701670 */
[----:B------:R-:W-:Y:S02]  /*5330*/  FSEL R5, R32, -INF , !P0 ;  /* 0xff80000020057808 */ /* 0x000fe40004000000 */
[----:B------:R-:W-:Y:S01]  /*5340*/  ISETP.GT.AND P0, PT, R0, 0x19, !P5 ;  /* 0x000000190000780c */ /* 0x000fe20006f04270 */
[----:B------:R-:W-:Y:S03]  /*5350*/  LDSM.16.MT88.4 R32, [R238] ;  /* 0x00000000ee20783b */ /* 0x000fe60000004200 */
        /* <DEDUP_REMOVED lines=11> */
[----:B------:R-:W-:Y:S01]  /*5410*/  ISETP.GT.AND P0, PT, R0, 0x29, !P1 ;  /* 0x000000290000780c */ /* 0x000fe20004f04270 */
[----:B------:R-:W-:Y:S01]  /*5420*/  LDSM.16.MT88.4 R28, [R238+0x800] ;  /* 0x00080000ee1c783b */ /* 0x000fe20000004200 */
[----:B------:R-:W-:Y:S02]  /*5430*/  FMNMX.FTZ R0, R11, R10, !PT ;  /* 0x0000000a0b007209 */ /* 0x000fe40007810000 */
[----:B------:R-:W-:Y:S02]  /*5440*/  ISETP.LT.OR P0, PT, R2, 0x2a, P0 ;  /* 0x0000002a0200780c */ /* 0x000fe40000701670 */
[----:B------:R-:W-:Y:S02]  /*5450*/  FMNMX.FTZ R0, R19, R0, !PT ;  /* 0x0000000013007209 */ /* 0x000fe40007810000 */
[----:B------:R-:W-:-:S02]  /*5460*/  FSEL R88, R27, -INF , !P0 ;  /* 0xff8000001b587808 */ /* 0x000fc40004000000 */
[----:B------:R-:W-:Y:S01]  /*5470*/  FMNMX.FTZ R0, R18, R0, !PT ;  /* 0x0000000012007209 */ /* 0x000fe20007810000 */
[----:B------:R-:W-:Y:S03]  /*5480*/  LDSM.16.MT88.4 R24, [R240] ;  /* 0x00000000f018783b */ /* 0x000fe60000004200 */
[----:B------:R-:W-:-:S04]  /*5490*/  FMNMX.FTZ R0, R17, R0, !PT ;  /* 0x0000000011007209 */ /* 0x000fc80007810000 */
[----:B------:R-:W-:-:S04]  /*54a0*/  FMNMX.FTZ R0, R16, R0, !PT ;  /* 0x0000000010007209 */ /* 0x000fc80007810000 */
[----:B------:R-:W-:-:S04]  /*54b0*/  FMNMX.FTZ R0, R15, R0, !PT ;  /* 0x000000000f007209 */ /* 0x000fc80007810000 */
[----:B------:R-:W-:-:S04]  /*54c0*/  FMNMX.FTZ R0, R13, R0, !PT ;  /* 0x000000000d007209 */ /* 0x000fc80007810000 */
[----:B------:R-:W-:-:S04]  /*54d0*/  FMNMX.FTZ R0, R95, R0, !PT ;  /* 0x000000005f007209 */ /* 0x000fc80007810000 */
[----:B------:R-:W-:-:S04]  /*54e0*/  FMNMX.FTZ R0, R94, R0, !PT ;  /* 0x000000005e007209 */ /* 0x000fc80007810000 */
[----:B------:R-:W-:-:S04]  /*54f0*/  FMNMX.FTZ R0, R93, R0, !PT ;  /* 0x000000005d007209 */ /* 0x000fc80007810000 */
[----:B------:R-:W-:-:S05]  /*5500*/  FMNMX.FTZ R0, R92, R0, !PT ;  /* 0x000000005c007209 */ /* 0x000fca0007810000 */
[----:B------:R-:W1:Y:S02]  /*5510*/  SHFL.BFLY PT, R2, R0, 0x2, 0x1f ;  /* 0x0c401f0000027f89 */ /* 0x000e6400000e0000 */
[----:B-1----:R-:W-:-:S05]  /*5520*/  FMNMX.FTZ R0, R0, R2, !PT ;  /* 0x0000000200007209 */ /* 0x002fca0007810000 */
[----:B------:R-:W1:Y:S02]  /*5530*/  SHFL.BFLY PT, R2, R0, 0x1, 0x1f ;  /* 0x0c201f0000027f89 */ /* 0x000e6400000e0000 */
[----:B-1----:R-:W-:Y:S02]  /*5540*/  FMNMX.FTZ R133, R0, R2, !PT ;  /* 0x0000000200857209 */ /* 0x002fe40007810000 */
[----:B------:R-:W-:Y:S02]  /*5550*/  FMNMX.FTZ R0, R4, R3, !PT ;  /* 0x0000000304007209 */ /* 0x000fe40007810000 */
[C---:B------:R-:W-:Y:S01]  /*5560*/  FSETP.NEU.FTZ.AND P0, PT, R133.reuse, -INF , PT ;  /* 0xff8000008500780b */ /* 0x040fe20003f1d000 */
[----:B------:R-:W-:Y:S01]  /*5570*/  FMUL.FTZ R2, R133, c[0x0][0x2d0] ;  /* 0x0000b40085027a20 */ /* 0x000fe20000410000 */
[----:B------:R-:W-:-:S04]  /*5580*/  FMNMX.FTZ R0, R9, R0, !PT ;  /* 0x0000000009007209 */ /* 0x000fc80007810000 */
[----:B------:R-:W-:Y:S02]  /*5590*/  FMNMX.FTZ R0, R8, R0, !PT ;  /* 0x0000000008007209 */ /* 0x000fe40007810000 */
[----:B------:R-:W-:Y:S02]  /*55a0*/  FSEL R2, R2, RZ, P0 ;  /* 0x000000ff02027208 */ /* 0x000fe40000000000 */
[----:B------:R-:W-:-:S03]  /*55b0*/  FMNMX.FTZ R0, R7, R0, !PT ;  /* 0x0000000007007209 */ /* 0x000fc60007810000 */
[--C-:B------:R-:W-:Y:S01]  /*55c0*/  FFMA.FTZ R10, R10, c[0x0][0x2d0], -R2.reuse ;  /* 0x0000b4000a0a7a23 */ /* 0x100fe20000010802 */
[----:B------:R-:W-:Y:S01]  /*55d0*/  FMNMX.FTZ R0, R6, R0, !PT ;  /* 0x0000000006007209 */ /* 0x000fe20007810000 */
[----:B------:R-:W-:Y:S02]  /*55e0*/  FFMA.FTZ R11, R11, c[0x0][0x2d0], -R2 ;  /* 0x0000b4000b0b7a23 */ /* 0x000fe40000010802 */
[----:B------:R1:W-:Y:S01]  /*55f0*/  MUFU.EX2 R100, R10 ;  /* 0x0000000a00647308 */ /* 0x0003e20000000800 */
[----:B------:R-:W-:-:S04]  /*5600*/  FMNMX.FTZ R0, R5, R0, !PT ;  /* 0x0000000005007209 */ /* 0x000fc80007810000 */
[----:B------:R-:W-:-:S03]  /*5610*/  FMNMX.FTZ R0, R12, R0, !PT ;  /* 0x000000000c007209 */ /* 0x000fc60007810000 */
[----:B------:R-:W-:Y:S01]  /*5620*/  MUFU.EX2 R101, R11 ;  /* 0x0000000b00657308 */ /* 0x000fe20000000800 */
[----:B------:R-:W-:-:S04]  /*5630*/  FMNMX.FTZ R0, R91, R0, !PT ;  /* 0x000000005b007209 */ /* 0x000fc80007810000 */
[----:B------:R-:W-:Y:S01]  /*5640*/  FMNMX.FTZ R0, R90, R0, !PT ;  /* 0x000000005a007209 */ /* 0x000fe20007810000 */
[----:B-1----:R-:W-:-:S03]  /*5650*/  FFMA.FTZ R10, R19, c[0x0][0x2d0], -R2 ;  /* 0x0000b400130a7a23 */ /* 0x002fc60000010802 */
[----:B------:R-:W-:Y:S01]  /*5660*/  FMNMX.FTZ R0, R89, R0, !PT ;  /* 0x0000000059007209 */ /* 0x000fe20007810000 */
[----:B------:R1:W-:Y:S03]  /*5670*/  MUFU.EX2 R102, R10 ;  /* 0x0000000a00667308 */ /* 0x0003e60000000800 */
[----:B------:R-:W-:-:S05]  /*5680*/  FMNMX.FTZ R0, R88, R0, !PT ;  /* 0x0000000058007209 */ /* 0x000fca0007810000 */
[----:B------:R-:W3:Y:S01]  /*5690*/  SHFL.BFLY PT, R14, R0, 0x2, 0x1f ;  /* 0x0c401f00000e7f89 */ /* 0x000ee200000e0000 */
[----:B-1----:R-:W-:-:S04]  /*56a0*/  FFMA.FTZ R10, R18, c[0x0][0x2d0], -R2 ;  /* 0x0000b400120a7a23 */ /* 0x002fc80000010802 */
[----:B------:R1:W-:Y:S01]  /*56b0*/  MUFU.EX2 R110, R10 ;  /* 0x0000000a006e7308 */ /* 0x0003e20000000800 */
[----:B---3--:R-:W-:Y:S01]  /*56c0*/  FMNMX.FTZ R0, R0, R14, !PT ;  /* 0x0000000e00007209 */ /* 0x008fe20007810000 */
[----:B--2---:R-:W-:Y:S04]  /*56d0*/  LDSM.16.MT88.4 R44, [R36] ;  /* 0x00000000242c783b */ /* 0x004fe80000004200 */
[----:B------:R-:W2:Y:S01]  /*56e0*/  SHFL.BFLY PT, R14, R0, 0x1, 0x1f ;  /* 0x0c201f00000e7f89 */ /* 0x000ea200000e0000 */
[----:B-1----:R-:W-:-:S04]  /*56f0*/  FFMA.FTZ R10, R17, c[0x0][0x2d0], -R2 ;  /* 0x0000b400110a7a23 */ /* 0x002fc80000010802 */
[----:B------:R1:W-:Y:S02]  /*5700*/  MUFU.EX2 R109, R10 ;  /* 0x0000000a006d7308 */ /* 0x0003e40000000800 */
[----:B-1----:R-:W-:Y:S01]  /*5710*/  FFMA.FTZ R10, R16, c[0x0][0x2d0], -R2 ;  /* 0x0000b400100a7a23 */ /* 0x002fe20000010802 */
[----:B--2---:R-:W-:-:S05]  /*5720*/  FMNMX.FTZ R132, R0, R14, !PT ;  /* 0x0000000e00847209 */ /* 0x004fca0007810000 */
[----:B------:R1:W-:Y:S01]  /*5730*/  MUFU.EX2 R116, R10 ;  /* 0x0000000a00747308 */ /* 0x0003e20000000800 */
[C---:B------:R-:W-:Y:S01]  /*5740*/  FSETP.NEU.FTZ.AND P0, PT, R132.reuse, -INF , PT ;  /* 0xff8000008400780b */ /* 0x040fe20003f1d000 */
[----:B------:R-:W-:-:S05]  /*5750*/  FMUL.FTZ R0, R132, c[0x0][0x2d0] ;  /* 0x0000b40084007a20 */ /* 0x000fca0000410000 */
[----:B------:R-:W-:-:S05]  /*5760*/  FSEL R0, R0, RZ, P0 ;  /* 0x000000ff00007208 */ /* 0x000fca0000000000 */
[--C-:B------:R-:W-:Y:S02]  /*5770*/  FFMA.FTZ R3, R3, c[0x0][0x2d0], -R0.reuse ;  /* 0x0000b40003037a23 */ /* 0x100fe40000010800 */
[----:B------:R-:W-:Y:S02]  /*5780*/  FFMA.FTZ R4, R4, c[0x0][0x2d0], -R0 ;  /* 0x0000b40004047a23 */ /* 0x000fe40000010800 */
[----:B------:R2:W-:Y:S01]  /*5790*/  MUFU.EX2 R108, R3 ;  /* 0x00000003006c7308 */ /* 0x0005e20000000800 */
[----:B-1----:R-:W-:-:S07]  /*57a0*/  FFMA.FTZ R10, R15, c[0x0][0x2d0], -R2 ;  /* 0x0000b4000f0a7a23 */ /* 0x002fce0000010802 */
[----:B------:R-:W1:Y:S01]  /*57b0*/  MUFU.EX2 R80, R4 ;  /* 0x0000000400507308 */ /* 0x000e620000000800 */
[----:B--2---:R-:W-:-:S07]  /*57c0*/  FFMA.FTZ R3, R9, c[0x0][0x2d0], -R0 ;  /* 0x0000b40009037a23 */ /* 0x004fce0000010800 */
[----:B------:R2:W-:Y:S01]  /*57d0*/  MUFU.EX2 R119, R10 ;  /* 0x0000000a00777308 */ /* 0x0005e20000000800 */
[----:B-1----:R-:W-:-:S07]  /*57e0*/  F2FP.PACK_AB R9, R108, R80 ;  /* 0x000000506c09723e */ /* 0x002fce00000000ff */
[----:B------:R1:W-:Y:S01]  /*57f0*/  MUFU.EX2 R111, R3 ;  /* 0x00000003006f7308 */ /* 0x0003e20000000800 */
[----:B------:R-:W-:Y:S01]  /*5800*/  F2FP.PACK_AB R4, R116, R109 ;  /* 0x0000006d7404723e */ /* 0x000fe200000000ff */
[----:B--2---:R-:W-:-:S06]  /*5810*/  FFMA.FTZ R10, R13, c[0x0][0x2d0], -R2 ;  /* 0x0000b4000d0a7a23 */ /* 0x004fcc0000010802 */
[----:B------:R2:W-:Y:S01]  /*5820*/  MUFU.EX2 R128, R10 ;  /* 0x0000000a00807308 */ /* 0x0005e20000000800 */
[----:B-1----:R-:W-:Y:S01]  /*5830*/  FFMA.FTZ R3, R8, c[0x0][0x2d0], -R0 ;  /* 0x0000b40008037a23 */ /* 0x002fe20000010800 */
[----:B------:R-:W-:-:S06]  /*5840*/  F2FP.PACK_AB R8, R100, R101 ;  /* 0x000000656408723e */ /* 0x000fcc00000000ff */
[----:B------:R1:W3:Y:S01]  /*5850*/  MUFU.EX2 R117, R3 ;  /* 0x0000000300757308 */ /* 0x0002e20000000800 */
[----:B--2---:R-:W-:Y:S01]  /*5860*/  F2FP.PACK_AB R10, R110, R102 ;  /* 0x000000666e0a723e */ /* 0x004fe200000000ff */
[----:B-1----:R-:W-:Y:S01]  /*5870*/  FFMA.FTZ R3, R7, c[0x0][0x2d0], -R0 ;  /* 0x0000b40007037a23 */ /* 0x002fe20000010800 */
[----:B---3--:R-:W-:-:S05]  /*5880*/  F2FP.PACK_AB R11, R117, R111 ;  /* 0x0000006f750b723e */ /* 0x008fca00000000ff */
[----:B------:R1:W-:Y:S02]  /*5890*/  MUFU.EX2 R118, R3 ;  /* 0x0000000300767308 */ /* 0x0003e40000000800 */
[C---:B------:R-:W-:Y:S08]  /*58a0*/  HMMA.16816.F32 R16, R8.reuse, R32, RZ ;  /* 0x000000200810723c */ /* 0x040ff000000018ff */
[----:B------:R-:W-:Y:S01]  /*58b0*/  HMMA.16816.F32 R36, R8, R20, RZ ;  /* 0x000000140824723c */ /* 0x000fe200000018ff */
[----:B-1----:R-:W-:Y:S01]  /*58c0*/  FFMA.FTZ R3, R6, c[0x0][0x2d0], -R0 ;  /* 0x0000b40006037a23 */ /* 0x002fe20000010800 */
[----:B------:R-:W-:-:S03]  /*58d0*/  F2FP.PACK_AB R6, R128, R119 ;  /* 0x000000778006723e */ /* 0x000fc600000000ff */
[----:B------:R1:W2:Y:S03]  /*58e0*/  MUFU.EX2 R81, R3 ;  /* 0x0000000300517308 */ /* 0x0002a60000000800 */
[C---:B------:R-:W-:Y:S08]  /*58f0*/  HMMA.16816.F32 R52, R8.reuse, R24, RZ ;  /* 0x000000180834723c */ /* 0x040ff000000018ff */
[----:B------:R-:W-:Y:S01]  /*5900*/  HMMA.16816.F32 R40, R8, R26, RZ ;  /* 0x0000001a0828723c */ /* 0x000fe200000018ff */
[----:B-1----:R-:W-:Y:S01]  /*5910*/  FFMA.FTZ R3, R5, c[0x0][0x2d0], -R0 ;  /* 0x0000b40005037a23 */ /* 0x002fe20000010800 */
[----:B--2---:R-:W-:-:S06]  /*5920*/  F2FP.PACK_AB R5, R81, R118 ;  /* 0x000000765105723e */ /* 0x004fcc00000000ff */
[----:B------:R-:W-:Y:S01]  /*5930*/  HMMA.16816.F32 R24, R8, R46, RZ ;  /* 0x0000002e0818723c */ /* 0x000fe200000018ff */
[----:B------:R1:W-:Y:S02]  /*5940*/  MUFU.EX2 R82, R3 ;  /* 0x0000000300527308 */ /* 0x0003e40000000800 */
[----:B-1----:R-:W-:-:S05]  /*5950*/  FFMA.FTZ R3, R12, c[0x0][0x2d0], -R0 ;  /* 0x0000b4000c037a23 */ /* 0x002fca0000010800 */
[C---:B------:R-:W-:Y:S01]  /*5960*/  HMMA.16816.F32 R12, R8.reuse, R34, RZ ;  /* 0x00000022080c723c */ /* 0x040fe200000018ff */
[----:B------:R-:W1:Y:S07]  /*5970*/  MUFU.EX2 R83, R3 ;  /* 0x0000000300537308 */ /* 0x000e6e0000000800 */
[C---:B------:R-:W-:Y:S08]  /*5980*/  HMMA.16816.F32 R32, R8.reuse, R22, RZ ;  /* 0x000000160820723c */ /* 0x040ff000000018ff */
[----:B------:R-:W-:Y:S01]  /*5990*/  HMMA.16816.F32 R20, R8, R48, RZ ;  /* 0x000000300814723c */ /* 0x000fe200000018ff */
[----:B-1----:R-:W-:-:S07]  /*59a0*/  F2FP.PACK_AB R7, R83, R82 ;  /* 0x000000525307723e */ /* 0x002fce00000000ff */
[----:B------:R-:W-:Y:S08]  /*59b0*/  HMMA.16816.F32 R144, R4, R30, R12 ;  /* 0x0000001e0490723c */ /* 0x000ff0000000180c */
[----:B------:R-:W-:Y:S08]  /*59c0*/  HMMA.16816.F32 R12, R8, R76, RZ ;  /* 0x0000004c080c723c */ /* 0x000ff000000018ff */
[----:B------:R-:W-:Y:S08]  /*59d0*/  HMMA.16816.F32 R156, R4, R28, R16 ;  /* 0x0000001c049c723c */ /* 0x000ff00000001810 */
[----:B------:R-:W-:Y:S01]  /*59e0*/  HMMA.16816.F32 R28, R8, R44, RZ ;  /* 0x0000002c081c723c */ /* 0x000fe200000018ff */
[----:B------:R-:W1:Y:S07]  /*59f0*/  LDSM.16.MT88.4 R44, [R239+0x1800] ;  /* 0x00180000ef2c783b */ /* 0x000e6e0000004200 */
[C---:B------:R-:W-:Y:S08]  /*5a00*/  HMMA.16816.F32 R20, R4.reuse, R56, R20 ;  /* 0x000000380414723c */ /* 0x040ff00000001814 */
[----:B------:R-:W-:Y:S08]  /*5a10*/  HMMA.16816.F32 R12, R4, R84, R12 ;  /* 0x00000054040c723c */ /* 0x000ff0000000180c */
[----:B------:R-:W-:Y:S01]  /*5a20*/  HMMA.16816.F32 R16, R8, R50, RZ ;  /* 0x000000320810723c */ /* 0x000fe200000018ff */
[----:B------:R-:W-:Y:S07]  /*5a30*/  LDSM.16.MT88.4 R48, [R240+0x3000] ;  /* 0x00300000f030783b */ /* 0x000fee0000004200 */
[----:B------:R-:W-:Y:S01]  /*5a40*/  IMAD.MOV.U32 R127, RZ, RZ, R20 ;  /* 0x000000ffff7f7224 */ /* 0x000fe200078e0014 */
[----:B------:R-:W-:Y:S01]  /*5a50*/  MOV R153, R23 ;  /* 0x0000001700997202 */ /* 0x000fe20000000f00 */
[----:B------:R-:W-:Y:S01]  /*5a60*/  IMAD.MOV.U32 R155, RZ, RZ, R21 ;  /* 0x000000ffff9b7224 */ /* 0x000fe200078e0015 */
[----:B------:R-:W-:Y:S01]  /*5a70*/  HMMA.16816.F32 R28, R4, R60, R28 ;  /* 0x0000003c041c723c */ /* 0x000fe2000000181c */
[----:B------:R-:W-:-:S02]  /*5a80*/  IMAD.MOV.U32 R154, RZ, RZ, R22 ;  /* 0x000000ffff9a7224 */ /* 0x000fc400078e0016 */
[----:B------:R-:W2:Y:S02]  /*5a90*/  LDSM.16.MT88.4 R20, [R239+0x2000] ;  /* 0x00200000ef14783b */ /* 0x000ea40000004200 */
[----:B------:R-:W-:Y:S01]  /*5aa0*/  IMAD.MOV.U32 R152, RZ, RZ, R12 ;  /* 0x000000ffff987224 */ /* 0x000fe200078e000c */
[----:B------:R-:W-:Y:S01]  /*5ab0*/  MOV R129, R15 ;  /* 0x0000000f00817202 */ /* 0x000fe20000000f00 */
[----:B------:R-:W-:Y:S01]  /*5ac0*/  IMAD.MOV.U32 R131, RZ, RZ, R13 ;  /* 0x000000ffff837224 */ /* 0x000fe200078e000d */
[----:B------:R-:W-:Y:S01]  /*5ad0*/  HMMA.16816.F32 R24, R4, R62, R24 ;  /* 0x0000003e0418723c */ /* 0x000fe20000001818 */
[----:B------:R-:W-:-:S07]  /*5ae0*/  IMAD.MOV.U32 R130, RZ, RZ, R14 ;  /* 0x000000ffff827224 */ /* 0x000fce00078e000e */
[----:B-1----:R-:W-:Y:S08]  /*5af0*/  HMMA.16816.F32 R12, R8, R44, RZ ;  /* 0x0000002c080c723c */ /* 0x002ff000000018ff */
[----:B------:R-:W-:Y:S01]  /*5b00*/  HMMA.16816.F32 R140, R4, R64, R36 ;  /* 0x00000040048c723c */ /* 0x000fe20000001824 */
[----:B------:R-:W1:Y:S01]  /*5b10*/  LDSM.16.MT88.4 R36, [R241+0x2000] ;  /* 0x00200000f124783b */ /* 0x000e620000004200 */
[----:B------:R-:W-:Y:S01]  /*5b20*/  IMAD.MOV.U32 R124, RZ, RZ, R31 ;  /* 0x000000ffff7c7224 */ /* 0x000fe200078e001f */
[----:B------:R-:W-:Y:S01]  /*5b30*/  MOV R120, R28 ;  /* 0x0000001c00787202 */ /* 0x000fe20000000f00 */
[----:B------:R-:W-:-:S02]  /*5b40*/  IMAD.MOV.U32 R123, RZ, RZ, R29 ;  /* 0x000000ffff7b7224 */ /* 0x000fc400078e001d */
[----:B------:R-:W-:Y:S02]  /*5b50*/  IMAD.MOV.U32 R121, RZ, RZ, R30 ;  /* 0x000000ffff797224 */ /* 0x000fe400078e001e */
[----:B------:R-:W-:Y:S01]  /*5b60*/  HMMA.16816.F32 R96, R4, R66, R32 ;  /* 0x000000420460723c */ /* 0x000fe20000001820 */
[----:B------:R-:W-:Y:S01]  /*5b70*/  IMAD.MOV.U32 R113, RZ, RZ, R25 ;  /* 0x000000ffff717224 */ /* 0x000fe200078e0019 */
[----:B------:R-:W-:Y:S01]  /*5b80*/  MOV R106, R24 ;  /* 0x00000018006a7202 */ /* 0x000fe20000000f00 */
[----:B------:R-:W-:Y:S02]  /*5b90*/  IMAD.MOV.U32 R112, RZ, RZ, R26 ;  /* 0x000000ffff707224 */ /* 0x000fe400078e001a */
[----:B------:R-:W-:-:S03]  /*5ba0*/  IMAD.MOV.U32 R107, RZ, RZ, R27 ;  /* 0x000000ffff6b7224 */ /* 0x000fc600078e001b */
[C---:B------:R-:W-:Y:S01]  /*5bb0*/  HMMA.16816.F32 R136, R4.reuse, R74, R40 ;  /* 0x0000004a0488723c */ /* 0x040fe20000001828 */
[----:B------:R-:W3:Y:S07]  /*5bc0*/  LDSM.16.MT88.4 R40, [R238+0x3000] ;  /* 0x00300000ee28783b */ /* 0x000eee0000004200 */
[C---:B------:R-:W-:Y:S01]  /*5bd0*/  HMMA.16816.F32 R16, R4.reuse, R58, R16 ;  /* 0x0000003a0410723c */ /* 0x040fe20000001810 */
[----:B------:R-:W4:Y:S07]  /*5be0*/  LDSM.16.MT88.4 R56, [R239+0x3000] ;  /* 0x00300000ef38783b */ /* 0x000f2e0000004200 */
[----:B--2---:R-:W-:Y:S01]  /*5bf0*/  HMMA.16816.F32 R60, R4, R20, R12 ;  /* 0x00000014043c723c */ /* 0x004fe2000000180c */
[----:B------:R-:W-:Y:S01]  /*5c00*/  IMAD.MOV.U32 R126, RZ, RZ, R99 ;  /* 0x000000ffff7e7224 */ /* 0x000fe200078e0063 */
[----:B------:R-:W-:Y:S01]  /*5c10*/  MOV R125, R96 ;  /* 0x00000060007d7202 */ /* 0x000fe20000000f00 */
[----:B------:R-:W-:-:S02]  /*5c20*/  IMAD.MOV.U32 R77, RZ, RZ, R97 ;  /* 0x000000ffff4d7224 */ /* 0x000fc400078e0061 */
[----:B------:R-:W-:-:S03]  /*5c30*/  IMAD.MOV.U32 R76, RZ, RZ, R98 ;  /* 0x000000ffff4c7224 */ /* 0x000fc600078e0062 */
[C---:B------:R-:W-:Y:S01]  /*5c40*/  HMMA.16816.F32 R32, R8.reuse, R46, RZ ;  /* 0x0000002e0820723c */ /* 0x040fe200000018ff */
[----:B------:R-:W2:Y:S07]  /*5c50*/  LDSM.16.MT88.4 R44, [R240+0x3800] ;  /* 0x00380000f02c783b */ /* 0x000eae0000004200 */
[----:B------:R-:W-:Y:S01]  /*5c60*/  HMMA.16816.F32 R28, R8, R68, RZ ;  /* 0x00000044081c723c */ /* 0x000fe200000018ff */
[----:B------:R-:W-:Y:S01]  /*5c70*/  IMAD.MOV.U32 R105, RZ, RZ, R17 ;  /* 0x000000ffff697224 */ /* 0x000fe200078e0011 */
[----:B------:R-:W-:Y:S01]  /*5c80*/  MOV R99, R16 ;  /* 0x0000001000637202 */ /* 0x000fe20000000f00 */
[----:B------:R-:W-:-:S02]  /*5c90*/  IMAD.MOV.U32 R104, RZ, RZ, R18 ;  /* 0x000000ffff687224 */ /* 0x000fc400078e0012 */
[----:B------:R-:W-:-:S03]  /*5ca0*/  IMAD.MOV.U32 R103, RZ, RZ, R19 ;  /* 0x000000ffff677224 */ /* 0x000fc600078e0013 */
[----:B------:R-:W-:Y:S01]  /*5cb0*/  HMMA.16816.F32 R24, R8, R70, RZ ;  /* 0x000000460818723c */ /* 0x000fe200000018ff */
[----:B------:R-:W-:Y:S01]  /*5cc0*/  IMAD.MOV.U32 R98, RZ, RZ, R61 ;  /* 0x000000ffff627224 */ /* 0x000fe200078e003d */
[----:B------:R-:W-:Y:S01]  /*5cd0*/  MOV R3, R60 ;  /* 0x0000003c00037202 */ /* 0x000fe20000000f00 */
[----:B------:R-:W-:Y:S02]  /*5ce0*/  IMAD.MOV.U32 R97, RZ, RZ, R62 ;  /* 0x000000ffff617224 */ /* 0x000fe400078e003e */
[----:B------:R-:W-:-:S03]  /*5cf0*/  IMAD.MOV.U32 R96, RZ, RZ, R63 ;  /* 0x000000ffff607224 */ /* 0x000fc600078e003f */
[----:B------:R-:W-:Y:S01]  /*5d00*/  HMMA.16816.F32 R148, R4, R72, R52 ;  /* 0x000000480494723c */ /* 0x000fe20000001834 */
[----:B------:R-:W5:Y:S07]  /*5d10*/  LDSM.16.MT88.4 R52, [R238+0x3800] ;  /* 0x00380000ee34783b */ /* 0x000f6e0000004200 */
[----:B------:R-:W-:Y:S08]  /*5d20*/  HMMA.16816.F32 R16, R8, R78, RZ ;  /* 0x0000004e0810723c */ /* 0x000ff000000018ff */
[C---:B------:R-:W-:Y:S01]  /*5d30*/  HMMA.16816.F32 R60, R4.reuse, R22, R32 ;  /* 0x00000016043c723c */ /* 0x040fe20000001820 */
[----:B------:R-:W2:Y:S07]  /*5d40*/  LDSM.16.MT88.4 R32, [R239+0x3800] ;  /* 0x00380000ef20783b */ /* 0x000eae0000004200 */
[C---:B-1----:R-:W-:Y:S08]  /*5d50*/  HMMA.16816.F32 R72, R4.reuse, R36, R28 ;  /* 0x000000240448723c */ /* 0x042ff0000000181c */
[----:B------:R-:W-:Y:S01]  /*5d60*/  HMMA.16816.F32 R68, R4, R38, R24 ;  /* 0x000000260444723c */ /* 0x000fe20000001818 */
[----:B------:R-:W1:Y:S07]  /*5d70*/  LDSM.16.MT88.4 R36, [R241+0x3000] ;  /* 0x00300000f124783b */ /* 0x000e6e0000004200 */
[C---:B------:R-:W-:Y:S07]  /*5d80*/  HMMA.16816.F32 R20, R8.reuse, R50, RZ ;  /* 0x000000320814723c */ /* 0x040fee00000018ff */
[----:B------:R-:W-:Y:S01]  /*5d90*/  IMAD.MOV.U32 R50, RZ, RZ, R104 ;  /* 0x000000ffff327224 */ /* 0x000fe200078e0068 */
[----:B---3--:R-:W-:Y:S01]  /*5da0*/  HMMA.16816.F32 R12, R8, R40, RZ ;  /* 0x00000028080c723c */ /* 0x008fe200000018ff */
[----:B------:R-:W-:-:S06]  /*5db0*/  MOV R51, R103 ;  /* 0x0000006700337202 */ /* 0x000fcc0000000f00 */
[----:B------:R-:W-:Y:S01]  /*5dc0*/  IMAD.MOV.U32 R40, RZ, RZ, R106 ;  /* 0x000000ffff287224 */ /* 0x000fe200078e006a */
[----:B------:R-:W-:Y:S01]  /*5dd0*/  HMMA.16816.F32 R64, R4, R86, R16 ;  /* 0x000000560440723c */ /* 0x000fe20000001810 */
[----:B------:R-:W-:-:S07]  /*5de0*/  IMAD.MOV.U32 R41, RZ, RZ, R113 ;  /* 0x000000ffff297224 */ /* 0x000fce00078e0071 */
[C---:B----4-:R-:W-:Y:S07]  /*5df0*/  HMMA.16816.F32 R16, R8.reuse, R56, RZ ;  /* 0x000000380810723c */ /* 0x050fee00000018ff */
[----:B------:R-:W-:Y:S01]  /*5e00*/  IMAD.MOV.U32 R57, RZ, RZ, R127 ;  /* 0x000000ffff397224 */ /* 0x000fe200078e007f */
[----:B------:R-:W-:Y:S01]  /*5e10*/  HMMA.16816.F32 R24, R8, R48, RZ ;  /* 0x000000300818723c */ /* 0x000fe200000018ff */
[----:B------:R-:W-:-:S06]  /*5e20*/  IMAD.MOV.U32 R56, RZ, RZ, R126 ;  /* 0x000000ffff387224 */ /* 0x000fcc00078e007e */
[----:B------:R-:W-:Y:S01]  /*5e30*/  IMAD.MOV.U32 R48, RZ, RZ, R99 ;  /* 0x000000ffff307224 */ /* 0x000fe200078e0063 */
[----:B--2---:R-:W-:Y:S01]  /*5e40*/  HMMA.16816.F32 R84, R4, R46, R20 ;  /* 0x0000002e0454723c */ /* 0x004fe20000001814 */
[----:B------:R-:W2:Y:S01]  /*5e50*/  LDSM.16.MT88.4 R20, [R241+0x3800] ;  /* 0x00380000f114783b */ /* 0x000ea20000004200 */
[----:B------:R-:W-:-:S05]  /*5e60*/  IMAD.MOV.U32 R49, RZ, RZ, R105 ;  /* 0x000000ffff317224 */ /* 0x000fca00078e0069 */
[----:B------:R-:W-:Y:S01]  /*5e70*/  IMAD.MOV.U32 R46, RZ, RZ, R123 ;  /* 0x000000ffff2e7224 */ /* 0x000fe200078e007b */
[----:B------:R-:W-:Y:S01]  /*5e80*/  HMMA.16816.F32 R28, R8, R42, RZ ;  /* 0x0000002a081c723c */ /* 0x000fe200000018ff */
[----:B------:R-:W-:-:S06]  /*5e90*/  MOV R47, R121 ;  /* 0x00000079002f7202 */ /* 0x000fcc0000000f00 */
[----:B------:R-:W-:Y:S01]  /*5ea0*/  MOV R43, R107 ;  /* 0x0000006b002b7202 */ /* 0x000fe20000000f00 */
[----:B-----5:R-:W-:Y:S01]  /*5eb0*/  HMMA.16816.F32 R176, R4, R52, R12 ;  /* 0x0000003404b0723c */ /* 0x020fe2000000180c */
[----:B------:R-:W-:-:S06]  /*5ec0*/  IMAD.MOV.U32 R42, RZ, RZ, R112 ;  /* 0x000000ffff2a7224 */ /* 0x000fcc00078e0070 */
[----:B------:R-:W-:Y:S01]  /*5ed0*/  IMAD.MOV.U32 R53, RZ, RZ, R98 ;  /* 0x000000ffff357224 */ /* 0x000fe200078e0062 */
[----:B------:R-:W-:Y:S01]  /*5ee0*/  HMMA.16816.F32 R12, R8, R58, RZ ;  /* 0x0000003a080c723c */ /* 0x000fe200000018ff */
[----:B------:R-:W-:Y:S02]  /*5ef0*/  IMAD.MOV.U32 R52, RZ, RZ, R3 ;  /* 0x000000ffff347224 */ /* 0x000fe400078e0003 */
[----:B------:R-:W-:-:S04]  /*5f00*/  FADD.FTZ R3, R101, R100 ;  /* 0x0000006465037221 */ /* 0x000fc80000010000 */
[----:B------:R-:W-:Y:S01]  /*5f10*/  IMAD.MOV.U32 R58, RZ, RZ, R77 ;  /* 0x000000ffff3a7224 */ /* 0x000fe200078e004d */
[----:B------:R-:W-:Y:S01]  /*5f20*/  HMMA.16816.F32 R168, R4, R32, R16 ;  /* 0x0000002004a8723c */ /* 0x000fe20000001810 */
[----:B------:R-:W-:Y:S01]  /*5f30*/  MOV R59, R76 ;  /* 0x0000004c003b7202 */ /* 0x000fe20000000f00 */
[----:B------:R-:W-:-:S04]  /*5f40*/  FADD.FTZ R3, R102, R3 ;  /* 0x0000000366037221 */ /* 0x000fc80000010000 */
[----:B------:R-:W-:Y:S02]  /*5f50*/  FADD.FTZ R3, R110, R3 ;  /* 0x000000036e037221 */ /* 0x000fe40000010000 */
[----:B------:R-:W-:Y:S01]  /*5f60*/  HMMA.16816.F32 R172, R4, R44, R24 ;  /* 0x0000002c04ac723c */ /* 0x000fe20000001818 */
[----:B------:R-:W3:Y:S01]  /*5f70*/  LDSM.16.MT88.4 R24, [R238+0x4800] ;  /* 0x00480000ee18783b */ /* 0x000ee20000004200 */
[----:B------:R-:W-:Y:S02]  /*5f80*/  IMAD.MOV.U32 R33, RZ, RZ, R120 ;  /* 0x000000ffff217224 */ /* 0x000fe400078e0078 */
[----:B------:R-:W-:Y:S02]  /*5f90*/  FFMA.FTZ R32, R89, c[0x0][0x2d0], -R0 ;  /* 0x0000b40059207a23 */ /* 0x000fe40000010800 */
[----:B------:R-:W-:Y:S02]  /*5fa0*/  IMAD.MOV.U32 R89, RZ, RZ, R58 ;  /* 0x000000ffff597224 */ /* 0x000fe400078e003a */
[----:B-1----:R-:W-:Y:S01]  /*5fb0*/  HMMA.16816.F32 R16, R8, R36, RZ ;  /* 0x000000240810723c */ /* 0x002fe200000018ff */
[----:B------:R-:W-:-:S02]  /*5fc0*/  IMAD.MOV.U32 R45, RZ, RZ, R125 ;  /* 0x000000ffff2d7224 */ /* 0x000fc400078e007d */
[----:B------:R-:W-:Y:S02]  /*5fd0*/  IMAD.MOV.U32 R44, RZ, RZ, R124 ;  /* 0x000000ffff2c7224 */ /* 0x000fe400078e007c */
[----:B------:R-:W-:Y:S02]  /*5fe0*/  IMAD.MOV.U32 R58, RZ, RZ, R130 ;  /* 0x000000ffff3a7224 */ /* 0x000fe400078e0082 */
[----:B------:R-:W-:Y:S01]  /*5ff0*/  MOV R37, R114 ;  /* 0x0000007200257202 */ /* 0x000fe20000000f00 */
[----:B------:R-:W-:Y:S01]  /*6000*/  HMMA.16816.F32 R76, R4, R54, R28 ;  /* 0x00000036044c723c */ /* 0x000fe2000000181c */
[----:B------:R-:W-:-:S06]  /*6010*/  MOV R36, R33 ;  /* 0x0000002100247202 */ /* 0x000fcc0000000f00 */
[----:B------:R-:W-:Y:S01]  /*6020*/  IMAD.MOV.U32 R54, RZ, RZ, R97 ;  /* 0x000000ffff367224 */ /* 0x000fe200078e0061 */
[----:B------:R-:W-:Y:S01]  /*6030*/  MOV R55, R96 ;  /* 0x0000006000377202 */ /* 0x000fe20000000f00 */
[--C-:B------:R-:W-:Y:S01]  /*6040*/  FFMA.FTZ R30, R95, c[0x0][0x2d0], -R2.reuse ;  /* 0x0000b4005f1e7a23 */ /* 0x100fe20000010802 */
[----:B------:R-:W-:Y:S01]  /*6050*/  HMMA.16816.F32 R96, R4, R34, R12 ;  /* 0x000000220460723c */ /* 0x000fe2000000180c */
[--C-:B------:R-:W-:Y:S02]  /*6060*/  FFMA.FTZ R29, R94, c[0x0][0x2d0], -R2.reuse ;  /* 0x0000b4005e1d7a23 */ /* 0x100fe40000010802 */
[----:B------:R-:W-:Y:S02]  /*6070*/  FFMA.FTZ R28, R93, c[0x0][0x2d0], -R2 ;  /* 0x0000b4005d1c7a23 */ /* 0x000fe40000010802 */
[----:B------:R-:W-:Y:S01]  /*6080*/  FFMA.FTZ R31, R88, c[0x0][0x2d0], -R0 ;  /* 0x0000b400581f7a23 */ /* 0x000fe20000010800 */
[----:B------:R-:W-:Y:S01]  /*6090*/  MOV R88, R45 ;  /* 0x0000002d00587202 */ /* 0x000fe20000000f00 */
[----:B------:R-:W-:Y:S01]  /*60a0*/  IMAD.MOV.U32 R34, RZ, RZ, R115 ;  /* 0x000000ffff227224 */ /* 0x000fe200078e0073 */
[----:B------:R-:W-:Y:S01]  /*60b0*/  HMMA.16816.F32 R12, R8, R38, RZ ;  /* 0x00000026080c723c */ /* 0x000fe200000018ff */
[----:B------:R-:W-:-:S02]  /*60c0*/  IMAD.MOV.U32 R35, RZ, RZ, R122 ;  /* 0x000000ffff237224 */ /* 0x000fc400078e007a */
[----:B------:R-:W-:Y:S02]  /*60d0*/  IMAD.MOV.U32 R95, RZ, RZ, R34 ;  /* 0x000000ffff5f7224 */ /* 0x000fe400078e0022 */
[----:B------:R-:W-:Y:S02]  /*60e0*/  IMAD.MOV.U32 R94, RZ, RZ, R35 ;  /* 0x000000ffff5e7224 */ /* 0x000fe400078e0023 */
[----:B------:R-:W-:Y:S01]  /*60f0*/  IMAD.MOV.U32 R39, RZ, RZ, R44 ;  /* 0x000000ffff277224 */ /* 0x000fe200078e002c */
[----:B--2---:R-:W-:Y:S01]  /*6100*/  HMMA.16816.F32 R124, R4, R20, R16 ;  /* 0x00000014047c723c */ /* 0x004fe20000001810 */
[----:B------:R-:W1:Y:S01]  /*6110*/  LDSM.16.MT88.4 R16, [R238+0x5000] ;  /* 0x00500000ee10783b */ /* 0x000e620000004200 */
[----:B------:R-:W-:Y:S01]  /*6120*/  IMAD.MOV.U32 R44, RZ, RZ, R57 ;  /* 0x000000ffff2c7224 */ /* 0x000fe200078e0039 */
[----:B------:R-:W-:Y:S01]  /*6130*/  MOV R57, R131 ;  /* 0x0000008300397202 */ /* 0x000fe20000000f00 */
[----:B------:R-:W-:Y:S02]  /*6140*/  IMAD.MOV.U32 R38, RZ, RZ, R47 ;  /* 0x000000ffff267224 */ /* 0x000fe400078e002f */
[----:B------:R-:W-:-:S02]  /*6150*/  IMAD.MOV.U32 R45, RZ, RZ, R155 ;  /* 0x000000ffff2d7224 */ /* 0x000fc400078e009b */
[----:B------:R-:W-:-:S08]  /*6160*/  IMAD.MOV.U32 R47, RZ, RZ, R153 ;  /* 0x000000ffff2f7224 */ /* 0x000fd000078e0099 */
[----:B------:R-:W-:Y:S01]  /*6170*/  HMMA.16816.F32 R104, R4, R22, R12 ;  /* 0x000000160468723c */ /* 0x000fe2000000180c */
[----:B------:R-:W2:Y:S07]  /*6180*/  LDSM.16.MT88.4 R20, [R240+0x4800] ;  /* 0x00480000f014783b */ /* 0x000eae0000004200 */
[----:B---3--:R-:W-:Y:S07]  /*6190*/  HMMA.16816.F32 R12, R8, R24, RZ ;  /* 0x00000018080c723c */ /* 0x008fee00000018ff */
[----:B------:R-:W-:Y:S01]  /*61a0*/  FFMA.FTZ R25, R91, c[0x0][0x2d0], -R0 ;  /* 0x0000b4005b197a23 */ /* 0x000fe20000010800 */
[----:B------:R-:W-:Y:S01]  /*61b0*/  MOV R91, R56 ;  /* 0x00000038005b7202 */ /* 0x000fe20000000f00 */
[----:B------:R-:W-:Y:S11]  /*61c0*/  IMAD.MOV.U32 R56, RZ, RZ, R152 ;  /* 0x000000ffff387224 */ /* 0x000ff600078e0098 */
[----:B------:R-:W-:Y:S04]  /*61d0*/  @!UPT UIADD3 URZ, URZ, URZ, URZ ;  /* 0x0000003f3f3ff290 */ /* 0x000fe8000fffe03f */
[----:B-1----:R-:W-:Y:S07]  /*61e0*/  HMMA.16816.F32 R100, R4, R16, R12 ;  /* 0x000000100464723c */ /* 0x002fee000000180c */
[----:B------:R-:W-:Y:S01]  /*61f0*/  FADD.FTZ R16, R109, R3 ;  /* 0x000000036d107221 */ /* 0x000fe20000010000 */
[----:B------:R-:W-:Y:S01]  /*6200*/  HMMA.16816.F32 R12, R8, R26, RZ ;  /* 0x0000001a080c723c */ /* 0x000fe200000018ff */
[----:B------:R-:W-:Y:S02]  /*6210*/  FADD.FTZ R3, R80, R108 ;  /* 0x0000006c50037221 */ /* 0x000fe40000010000 */
[----:B------:R-:W-:-:S02]  /*6220*/  FADD.FTZ R24, R116, R16 ;  /* 0x0000001074187221 */ /* 0x000fc40000010000 */
[----:B------:R-:W-:Y:S02]  /*6230*/  FADD.FTZ R3, R111, R3 ;  /* 0x000000036f037221 */ /* 0x000fe40000010000 */
[----:B------:R-:W-:Y:S02]  /*6240*/  FFMA.FTZ R27, R92, c[0x0][0x2d0], -R2 ;  /* 0x0000b4005c1b7a23 */ /* 0x000fe40000010802 */
[----:B------:R-:W-:Y:S02]  /*6250*/  FADD.FTZ R3, R117, R3 ;  /* 0x0000000375037221 */ /* 0x000fe40000010000 */
[----:B------:R-:W-:Y:S02]  /*6260*/  FFMA.FTZ R26, R90, c[0x0][0x2d0], -R0 ;  /* 0x0000b4005a1a7a23 */ /* 0x000fe40000010800 */
[----:B------:R-:W-:Y:S02]  /*6270*/  FADD.FTZ R2, R118, R3 ;  /* 0x0000000376027221 */ /* 0x000fe40000010000 */
[----:B------:R1:W-:Y:S01]  /*6280*/  MUFU.EX2 R0, R26 ;  /* 0x0000001a00007308 */ /* 0x0003e20000000800 */
[----:B------:R-:W-:-:S02]  /*6290*/  IMAD.MOV.U32 R90, RZ, RZ, R59 ;  /* 0x000000ffff5a7224 */ /* 0x000fc400078e003b */
[----:B------:R-:W-:Y:S02]  /*62a0*/  FADD.FTZ R2, R81, R2 ;  /* 0x0000000251027221 */ /* 0x000fe40000010000 */
[----:B------:R-:W-:Y:S02]  /*62b0*/  IMAD.MOV.U32 R59, RZ, RZ, R129 ;  /* 0x000000ffff3b7224 */ /* 0x000fe400078e0081 */
[----:B------:R-:W-:Y:S02]  /*62c0*/  IMAD.MOV.U32 R80, RZ, RZ, R37 ;  /* 0x000000ffff507224 */ /* 0x000fe400078e0025 */
[----:B------:R-:W-:Y:S01]  /*62d0*/  HMMA.16816.F32 R112, R4, R18, R12 ;  /* 0x000000120470723c */ /* 0x000fe2000000180c */
[----:B------:R-:W3:Y:S01]  /*62e0*/  LDSM.16.MT88.4 R16, [R240+0x5000] ;  /* 0x00500000f010783b */ /* 0x000ee20000004200 */
[----:B------:R-:W-:Y:S01]  /*62f0*/  IMAD.MOV.U32 R37, RZ, RZ, R46 ;  /* 0x000000ffff257224 */ /* 0x000fe200078e002e */
[----:B------:R-:W-:Y:S02]  /*6300*/  MOV R46, R154 ;  /* 0x0000009a002e7202 */ /* 0x000fe40000000f00 */
[----:B------:R-:W-:Y:S01]  /*6310*/  LDSM.16.MT88.4 R152, [R238+0x1000] ;  /* 0x00100000ee98783b */ /* 0x000fe20000004200 */
[----:B-1----:R-:W-:-:S02]  /*6320*/  IMAD.MOV.U32 R26, RZ, RZ, R80 ;  /* 0x000000ffff1a7224 */ /* 0x002fc400078e0050 */
[----:B--2---:R-:W-:Y:S11]  /*6330*/  HMMA.16816.F32 R12, R8, R20, RZ ;  /* 0x00000014080c723c */ /* 0x004ff600000018ff */
[----:B------:R-:W-:Y:S11]  /*6340*/  @!UPT UIADD3 URZ, URZ, URZ, URZ ;  /* 0x0000003f3f3ff290 */ /* 0x000ff6000fffe03f */
[----:B------:R-:W-:Y:S02]  /*6350*/  @!UPT UIADD3 URZ, URZ, URZ, URZ ;  /* 0x0000003f3f3ff290 */ /* 0x000fe4000fffe03f */
[----:B---3--:R-:W-:Y:S08]  /*6360*/  HMMA.16816.F32 R108, R4, R16, R12 ;  /* 0x00000010046c723c */ /* 0x008ff0000000180c */
[----:B------:R-:W-:Y:S01]  /*6370*/  HMMA.16816.F32 R12, R8, R22, RZ ;  /* 0x00000016080c723c */ /* 0x000fe200000018ff */
[----:B------:R-:W-:Y:S11]  /*6380*/  LDSM.16.MT88.4 R20, [R239+0x5000] ;  /* 0x00500000ef14783b */ /* 0x000ff60000004200 */
[----:B------:R-:W-:Y:S11]  /*6390*/  @!UPT UIADD3 URZ, URZ, URZ, URZ ;  /* 0x0000003f3f3ff290 */ /* 0x000ff6000fffe03f */
[----:B------:R-:W-:Y:S01]  /*63a0*/  @!UPT UIADD3 URZ, URZ, URZ, URZ ;  /* 0x0000003f3f3ff290 */ /* 0x000fe2000fffe03f */
[----:B------:R-:W-:Y:S01]  /*63b0*/  HMMA.16816.F32 R120, R4, R18, R12 ;  /* 0x000000120478723c */ /* 0x000fe2000000180c */
[----:B------:R-:W1:Y:S06]  /*63c0*/  LDSM.16.MT88.4 R16, [R239+0x4800] ;  /* 0x00480000ef10783b */ /* 0x000e6c0000004200 */
[----:B------:R-:W-:Y:S02]  /*63d0*/  FADD.FTZ R12, R119, R24 ;  /* 0x00000018770c7221 */ /* 0x000fe40000010000 */
[----:B------:R-:W-:Y:S02]  /*63e0*/  FADD.FTZ R24, R82, R2 ;  /* 0x0000000252187221 */ /* 0x000fe40000010000 */
[----:B------:R-:W-:Y:S01]  /*63f0*/  FADD.FTZ R3, R128, R12 ;  /* 0x0000000c80037221 */ /* 0x000fe20000010000 */
[----:B------:R-:W2:Y:S02]  /*6400*/  MUFU.EX2 R2, R25 ;  /* 0x0000001900027308 */ /* 0x000ea40000000800 */
[----:B--2---:R-:W-:-:S02]  /*6410*/  F2FP.PACK_AB R129, R0, R2 ;  /* 0x000000020081723e */ /* 0x004fc400000000ff */
[----:B------:R-:W-:Y:S01]  /*6420*/  MOV R25, R94 ;  /* 0x0000005e00197202 */ /* 0x000fe20000000f00 */
[----:B-1----:R-:W-:Y:S03]  /*6430*/  HMMA.16816.F32 R12, R8, R16, RZ ;  /* 0x00000010080c723c */ /* 0x002fe600000018ff */
[----:B------:R-:W1:Y:S08]  /*6440*/  MUFU.EX2 R17, R30 ;  /* 0x0000001e00117308 */ /* 0x000e700000000800 */
[----:B------:R-:W2:Y:S01]  /*6450*/  MUFU.EX2 R16, R29 ;  /* 0x0000001d00107308 */ /* 0x000ea20000000800 */
[----:B-1----:R-:W-:Y:S11]  /*6460*/  FADD.FTZ R3, R17, R3 ;  /* 0x0000000311037221 */ /* 0x002ff60000010000 */
[----:B------:R-:W-:Y:S01]  /*6470*/  @!UPT UIADD3 URZ, URZ, URZ, URZ ;  /* 0x0000003f3f3ff290 */ /* 0x000fe2000fffe03f */
[----:B------:R-:W-:Y:S01]  /*6480*/  HMMA.16816.F32 R116, R4, R20, R12 ;  /* 0x000000140474723c */ /* 0x000fe2000000180c */
[C---:B--2---:R-:W-:Y:S01]  /*6490*/  FADD.FTZ R3, R16.reuse, R3 ;  /* 0x0000000310037221 */ /* 0x044fe20000010000 */
[----:B------:R-:W-:-:S06]  /*64a0*/  F2FP.PACK_AB R128, R16, R17 ;  /* 0x000000111080723e */ /* 0x000fcc00000000ff */
[----:B------:R-:W-:Y:S01]  /*64b0*/  HMMA.16816.F32 R12, R8, R18, RZ ;  /* 0x00000012080c723c */ /* 0x000fe200000018ff */
[----:B------:R-:W1:Y:S08]  /*64c0*/  MUFU.EX2 R19, R28 ;  /* 0x0000001c00137308 */ /* 0x000e700000000800 */
[----:B------:R-:W2:Y:S01]  /*64d0*/  MUFU.EX2 R18, R27 ;  /* 0x0000001b00127308 */ /* 0x000ea20000000800 */
[----:B-1----:R-:W-:Y:S11]  /*64e0*/  FADD.FTZ R3, R19, R3 ;  /* 0x0000000313037221 */ /* 0x002ff60000010000 */
[----:B------:R-:W-:Y:S03]  /*64f0*/  @!UPT UIADD3 URZ, URZ, URZ, URZ ;  /* 0x0000003f3f3ff290 */ /* 0x000fe6000fffe03f */
[----:B------:R-:W-:Y:S01]  /*6500*/  HMMA.16816.F32 R20, R4, R22, R12 ;  /* 0x000000160414723c */ /* 0x000fe2000000180c */
[C---:B--2---:R-:W-:Y:S01]  /*6510*/  FADD.FTZ R3, R18.reuse, R3 ;  /* 0x0000000312037221 */ /* 0x044fe20000010000 */
[----:B------:R-:W-:Y:S02]  /*6520*/  F2FP.PACK_AB R130, R18, R19 ;  /* 0x000000131282723e */ /* 0x000fe400000000ff */
[----:B------:R-:W-:Y:S02]  /*6530*/  MOV R27, c[0x0][0x2c4] ;  /* 0x0000b100001b7a02 */ /* 0x000fe40000000f00 */
[----:B------:R1:W-:Y:S01]  /*6540*/  STL [R1+0x24], R3 ;  /* 0x0000240301007387 */ /* 0x0003e20000100800 */
[----:B------:R-:W-:Y:S01]  /*6550*/  FADD.FTZ R12, R83, R24 ;  /* 0x00000018530c7221 */ /* 0x000fe20000010000 */
[----:B------:R-:W-:Y:S01]  /*6560*/  ISETP.NE.AND P1, PT, R27, 0x1, PT ;  /* 0x000000011b00780c */ /* 0x000fe20003f25270 */
[----:B------:R-:W-:Y:S01]  /*6570*/  IMAD.MOV.U32 R24, RZ, RZ, R95 ;  /* 0x000000ffff187224 */ /* 0x000fe200078e005f */
[----:B------:R-:W-:Y:S01]  /*6580*/  LDSM.16.MT88.4 R80, [R240+0x4000] ;  /* 0x00400000f050783b */ /* 0x000fe20000004200 */
[----:B------:R-:W-:-:S02]  /*6590*/  FADD.FTZ R12, R2, R12 ;  /* 0x0000000c020c7221 */ /* 0x000fc40000010000 */
[----:B------:R2:W3:Y:S01]  /*65a0*/  MUFU.EX2 R2, R32 ;  /* 0x0000002000027308 */ /* 0x0004e20000000800 */
[----:B------:R-:W-:Y:S01]  /*65b0*/  IMAD.MOV.U32 R27, RZ, RZ, c[0x0][0x32c] ;  /* 0x0000cb00ff1b7624 */ /* 0x000fe200078e00ff */
[----:B--2---:R-:W2:Y:S01]  /*65c0*/  LDSM.16.MT88.4 R32, [R241+0x1000] ;  /* 0x00100000f120783b */ /* 0x004ea20000004200 */
[----:B-1----:R-:W-:-:S05]  /*65d0*/  FADD.FTZ R3, R0, R12 ;  /* 0x0000000c00037221 */ /* 0x002fca0000010000 */
[----:B------:R-:W1:Y:S01]  /*65e0*/  MUFU.EX2 R0, R31 ;  /* 0x0000001f00007308 */ /* 0x000e620000000800 */
[----:B------:R-:W4:Y:S01]  /*65f0*/  LDSM.16.MT88.4 R12, [R241+0x4800] ;  /* 0x00480000f10c783b */ /* 0x000f220000004200 */
[----:B---3--:R-:W-:Y:S01]  /*6600*/  FADD.FTZ R3, R2, R3 ;  /* 0x0000000302037221 */ /* 0x008fe20000010000 */
[----:B-1----:R-:W-:-:S03]  /*6610*/  F2FP.PACK_AB R131, R0, R2 ;  /* 0x000000020083723e */ /* 0x002fc600000000ff */
[----:B------:R-:W-:Y:S02]  /*6620*/  FADD.FTZ R3, R0, R3 ;  /* 0x0000000300037221 */ /* 0x000fe40000010000 */
[----:B------:R-:W-:-:S03]  /*6630*/  @P1 IMAD.HI.U32 R2, R24, c[0x0][0x2c8], RZ ;  /* 0x0000b20018021a27 */ /* 0x000fc600078e00ff */
[----:B------:R1:W-:Y:S01]  /*6640*/  STL [R1+0x28], R3 ;  /* 0x0000280301007387 */ /* 0x0003e20000100800 */
[C---:B------:R-:W-:Y:S01]  /*6650*/  HMMA.16816.F32 R156, R128.reuse, R152, R156 ;  /* 0x00000098809c723c */ /* 0x040fe2000000189c */
[----:B------:R-:W-:Y:S01]  /*6660*/  IMAD.MOV.U32 R0, RZ, RZ, R24 ;  /* 0x000000ffff007224 */ /* 0x000fe200078e0018 */
[----:B------:R-:W-:Y:S02]  /*6670*/  @P1 SHF.R.U32.HI R0, RZ, c[0x0][0x2cc], R2 ;  /* 0x0000b300ff001a19 */ /* 0x000fe40000011602 */
[----:B------:R-:W-:Y:S02]  /*6680*/  ISETP.GE.AND P1, PT, R27, 0x1, PT ;  /* 0x000000011b00780c */ /* 0x000fe40003f26270 */
[----:B------:R-:W-:Y:S02]  /*6690*/  IADD3 R2, R25, -R26, RZ ;  /* 0x8000001a19027210 */ /* 0x000fe40007ffe0ff */
[----:B------:R-:W-:Y:S01]  /*66a0*/  HMMA.16816.F32 R152, R128, R154, R144 ;  /* 0x0000009a8098723c */ /* 0x000fe20000001890 */
[----:B------:R-:W3:Y:S02]  /*66b0*/  LDSM.16.MT88.4 R144, [R240+0x1000] ;  /* 0x00100000f090783b */ /* 0x000ee40000004200 */
[----:B------:R-:W-:-:S05]  /*66c0*/  IMAD.IADD R0, R2, 0x1, R0 ;  /* 0x0000000102007824 */ /* 0x000fca00078e0200 */
[C---:B--2---:R-:W-:Y:S08]  /*66d0*/  HMMA.16816.F32 R28, R128.reuse, R32, R36 ;  /* 0x00000020801c723c */ /* 0x044ff00000001824 */
[----:B------:R-:W-:Y:S01]  /*66e0*/  HMMA.16816.F32 R32, R128, R34, R40 ;  /* 0x000000228020723c */ /* 0x000fe20000001828 */
[----:B------:R-:W2:Y:S01]  /*66f0*/  LDSM.16.MT88.4 R40, [R238+0x2800] ;  /* 0x00280000ee28783b */ /* 0x000ea20000004200 */
[----:B-1----:R-:W-:-:S06]  /*6700*/  IADD3 R3, R0, c[0x0][0x328], RZ ;  /* 0x0000ca0000037a10 */ /* 0x002fcc0007ffe0ff */
[C---:B----4-:R-:W-:Y:S08]  /*6710*/  HMMA.16816.F32 R16, R8.reuse, R12, RZ ;  /* 0x0000000c0810723c */ /* 0x050ff000000018ff */
[----:B------:R-:W-:Y:S01]  /*6720*/  HMMA.16816.F32 R8, R8, R14, RZ ;  /* 0x0000000e0808723c */ /* 0x000fe200000018ff */
[----:B------:R-:W1:Y:S07]  /*6730*/  LDSM.16.MT88.4 R12, [R241+0x5000] ;  /* 0x00500000f10c783b */ /* 0x000e6e0000004200 */
[C---:B---3--:R-:W-:Y:S08]  /*6740*/  HMMA.16816.F32 R148, R128.reuse, R144, R148 ;  /* 0x000000908094723c */ /* 0x048ff00000001894 */
[C---:B------:R-:W-:Y:S01]  /*6750*/  HMMA.16816.F32 R144, R128.reuse, R146, R136 ;  /* 0x000000928090723c */ /* 0x040fe20000001888 */
[----:B------:R-:W3:Y:S07]  /*6760*/  LDSM.16.MT88.4 R136, [R239+0x1000] ;  /* 0x00100000ef88783b */ /* 0x000eee0000004200 */
[C---:B--2---:R-:W-:Y:S08]  /*6770*/  HMMA.16816.F32 R36, R128.reuse, R40, R44 ;  /* 0x000000288024723c */ /* 0x044ff0000000182c */
[----:B------:R-:W-:Y:S01]  /*6780*/  HMMA.16816.F32 R40, R128, R42, R48 ;  /* 0x0000002a8028723c */ /* 0x000fe20000001830 */
[----:B------:R-:W2:Y:S07]  /*6790*/  LDSM.16.MT88.4 R48, [R240+0x2800] ;  /* 0x00280000f030783b */ /* 0x000eae0000004200 */
[C---:B-1----:R-:W-:Y:S08]  /*67a0*/  HMMA.16816.F32 R16, R4.reuse, R12, R16 ;  /* 0x0000000c0410723c */ /* 0x042ff00000001810 */
[----:B------:R-:W-:Y:S01]  /*67b0*/  HMMA.16816.F32 R8, R4, R14, R8 ;  /* 0x0000000e0408723c */ /* 0x000fe20000001808 */
[----:B------:R-:W-:Y:S07]  /*67c0*/  LDSM.16.MT88.4 R4, [R241+0x5800] ;  /* 0x00580000f104783b */ /* 0x000fee0000004200 */
[C---:B---3--:R-:W-:Y:S08]  /*67d0*/  HMMA.16816.F32 R140, R128.reuse, R136, R140 ;  /* 0x00000088808c723c */ /* 0x048ff0000000188c */
[C---:B------:R-:W-:Y:S01]  /*67e0*/  HMMA.16816.F32 R136, R128.reuse, R138, R88 ;  /* 0x0000008a8088723c */ /* 0x040fe20000001858 */
[----:B------:R-:W-:Y:S07]  /*67f0*/  LDSM.16.MT88.4 R88, [R239+0x4000] ;  /* 0x00400000ef58783b */ /* 0x000fee0000004200 */
[C---:B--2---:R-:W-:Y:S01]  /*6800*/  HMMA.16816.F32 R44, R128.reuse, R48, R56 ;  /* 0x00000030802c723c */ /* 0x044fe20000001838 */
        /* <DEDUP_REMOVED lines=8> */
[C---:B-1----:R-:W-:Y:S08]  /*6890*/  HMMA.16816.F32 R68, R128.reuse, R72, R176 ;  /* 0x000000488044723c */ /* 0x042ff000000018b0 */
[C---:B------:R-:W-:Y:S08]  /*68a0*/  HMMA.16816.F32 R72, R128.reuse, R74, R76 ;  /* 0x0000004a8048723c */ /* 0x040ff0000000184c */
[C---:B------:R-:W-:Y:S08]  /*68b0*/  HMMA.16816.F32 R76, R128.reuse, R80, R172 ;  /* 0x00000050804c723c */ /* 0x040ff000000018ac */
[C---:B------:R-:W-:Y:S08]  /*68c0*/  HMMA.16816.F32 R80, R128.reuse, R82, R84 ;  /* 0x000000528050723c */ /* 0x040ff00000001854 */
[C---:B------:R-:W-:Y:S08]  /*68d0*/  HMMA.16816.F32 R84, R128.reuse, R88, R168 ;  /* 0x000000588054723c */ /* 0x040ff000000018a8 */
[C---:B------:R-:W-:Y:S01]  /*68e0*/  HMMA.16816.F32 R88, R128.reuse, R90, R96 ;  /* 0x0000005a8058723c */ /* 0x040fe20000001860 */
[----:B------:R-:W1:Y:S07]  /*68f0*/  LDSM.16.MT88.4 R96, [R241+0x4000] ;  /* 0x00400000f160783b */ /* 0x000e6e0000004200 */
[C---:B-1----:R-:W-:Y:S08]  /*6900*/  HMMA.16816.F32 R92, R128.reuse, R96, R124 ;  /* 0x00000060805c723c */ /* 0x042ff0000000187c */
[C---:B------:R-:W-:Y:S01]  /*6910*/  HMMA.16816.F32 R96, R128.reuse, R98, R104 ;  /* 0x000000628060723c */ /* 0x040fe20000001868 */
[----:B------:R-:W1:Y:S07]  /*6920*/  LDSM.16.MT88.4 R104, [R238+0x5800] ;  /* 0x00580000ee68783b */ /* 0x000e6e0000004200 */
[----:B------:R-:W-:Y:S07]  /*6930*/  HMMA.16816.F32 R124, R128, R4, R16 ;  /* 0x00000004807c723c */ /* 0x000fee0000001810 */
[----:B------:R-:W-:-:S05]  /*6940*/  IADD3 R4, R134, -0x2, RZ ;  /* 0xfffffffe86047810 */ /* 0x000fca0007ffe0ff */
[----:B------:R-:W-:Y:S01]  /*6950*/  STL [R1+0x20], R4 ;  /* 0x0000200401007387 */ /* 0x000fe20000100800 */
        /* <DEDUP_REMOVED lines=8> */
[----:B------:R-:W-:Y:S01]  /*69e0*/  HMMA.16816.F32 R128, R128, R6, R8 ;  /* 0x000000068080723c */ /* 0x000fe20000001808 */
[----:B------:R-:W-:Y:S07]  /*69f0*/  @!P1 BRA `(.L_x_419) ;  /* 0x0000010000009947 */ /* 0x000fee0003800000 */
        /* <DEDUP_REMOVED lines=10> */
.L_x_421:
[----:B------:R-:W-:-:S13]  /*6aa0*/  ISETP.NE.AND P0, PT, R27, 0x1, PT ;  /* 0x000000011b00780c */ /* 0x000fda0003f05270 */
[----:B------:R-:W-:-:S05]  /*6ab0*/  @P0 IMAD.HI.U32 R0, R2, c[0x0][0x330], RZ ;  /* 0x0000cc0002000a27 */ /* 0x000fca00078e00ff */
[----:B------:R-:W-:Y:S02]  /*6ac0*/  @P0 SHF.R.U32.HI R2, RZ, c[0x0][0x334], R0 ;  /* 0x0000cd00ff020a19 */ /* 0x000fe40000011600 */
.L_x_422:
[----:B------:R-:W-:Y:S05]  /*6ad0*/  BSYNC B0 ;  /* 0x0000000000007941 */ /* 0x000fea0003800000 */
.L_x_420:
[----:B------:R-:W-:-:S05]  /*6ae0*/  IMAD R2, R2, R27, c[0x0][0x32c] ;  /* 0x0000cb0002027624 */ /* 0x000fca00078e021b */
[----:B------:R-:W-:-:S04]  /*6af0*/  IMNMX R3, R3, R2, PT ;  /* 0x0000000203037217 */ /* 0x000fc80003800200 */
.L_x_419:
[----:B------:R-:W2:Y:S01]  /*6b00*/  LDL R2, [R1+0x30] ;  /* 0x0000300001027983 */ /* 0x000ea20000100800 */
[----:B------:R-:W-:-:S05]  /*6b10*/  IMAD.HI R3, R3, 0x2aaaaaab, RZ ;  /* 0x2aaaaaab03037827 */ /* 0x000fca00078e02ff */
[----:B------:R-:W-:-:S04]  /*6b20*/  SHF.R.U32.HI R0, RZ, 0x1f, R3 ;  /* 0x0000001fff007819 */ /* 0x000fc80000011603 */
[----:B------:R-:W-:-:S04]  /*6b30*/  LEA.HI.SX32 R3, R3, R0, 0x1d ;  /* 0x0000000003037211 */ /* 0x000fc800078feaff */
[----:B--2---:R-:W-:-:S04]  /*6b40*/  IMNMX R2, R2, R3, !PT ;  /* 0x0000000302027217 */ /* 0x004fc80007800200 */
[----:B------:R-:W-:Y:S01]  /*6b50*/  ISETP.GE.AND P0, PT, R4, R2, PT ;  /* 0x000000020400720c */ /* 0x000fe20003f06270 */
[----:B------:R1:W-:-:S12]  /*6b60*/  STL [R1+0x60], R2 ;  /* 0x0000600201007387 */ /* 0x0003d80000100800 */
[----:B------:R-:W-:Y:S05]  /*6b70*/  @!P0 BRA `(.L_x_423) ;  /* 0x00003a2000008947 */ /* 0x000fea0003800000 */
[----:B------:R-:W-:Y:S02]  /*6b80*/  MOV R0, R4 ;  /* 0x0000000400007202 */ /* 0x000fe40000000f00 */
[----:B------:R-:W-:Y:S02]  /*6b90*/  MOV R134, R132 ;  /* 0x0000008400867202 */ /* 0x000fe40000000f00 */
[----:B-1----:R-:W-:Y:S01]  /*6ba0*/  MOV R2, R133 ;  /* 0x0000008500027202 */ /* 0x002fe20000000f00 */
[----:B------:R1:W-:Y:S04]  /*6bb0*/  STL [R1+0x1c], R0 ;  /* 0x00001c0001007387 */ /* 0x0003e80000100800 */
.L_x_436:
[----:B-1----:R-:W2:Y:S01]  /*6bc0*/  LDL R0, [R1] ;  /* 0x0000000001007983 */ /* 0x002ea20000100800 */
[----:B------:R-:W-:Y:S04]  /*6bd0*/  DEPBAR.LE SB0, 0x0 ;  /* 0x000080000000791a */ /* 0x000fe80000000000 */
[----:B------:R-:W3:Y:S01]  /*6be0*/  LDL R13, [R1+0x30] ;  /* 0x00003000010d7983 */ /* 0x000ee20000100800 */
[----:B------:R-:W-:Y:S01]  /*6bf0*/  WARPSYNC 0xffffffff ;  /* 0xffffffff00007948 */ /* 0x000fe20003800000 */
[----:B------:R-:W-:Y:S02]  /*6c00*/  BSSY B0, `(.L_x_424) ;  /* 0x0000034000007945 */ /* 0x000fe40003800000 */
[----:B------:R-:W3:Y:S04]  /*6c10*/  LDL R132, [R1+0x1c] ;  /* 0x00001c0001847983 */ /* 0x000ee80000100800 */
[----:B------:R-:W4:Y:S04]  /*6c20*/  LDL R133, [R1+0x14] ;  /* 0x0000140001857983 */ /* 0x000f280000100800 */
[----:B------:R-:W-:Y:S06]  /*6c30*/  BAR.SYNC.DEFER_BLOCKING 0x0 ;  /* 0x0000000000007b1d */ /* 0x000fec0000010000 */
[----:B------:R1:W1:Y:S04]  /*6c40*/  LDSM.16.M88.4 R8, [R135] ;  /* 0x000000008708783b */ /* 0x0002680000000200 */
[----:B------:R1:W1:Y:S04]  /*6c50*/  LDSM.16.M88.4 R16, [R135+0x800] ;  /* 0x000800008710783b */ /* 0x0002680000000200 */
[----:B------:R1:W1:Y:S04]  /*6c60*/  LDSM.16.M88.4 R24, [R135+0x1000] ;  /* 0x001000008718783b */ /* 0x0002680000000200 */
[----:B------:R1:W1:Y:S04]  /*6c70*/  LDSM.16.M88.4 R168, [R242] ;  /* 0x00000000f2a8783b */ /* 0x0002680000000200 */
[----:B------:R1:W1:Y:S01]  /*6c80*/  LDSM.16.M88.4 R172, [R252] ;  /* 0x00000000fcac783b */ /* 0x0002620000000200 */
[----:B---3--:R-:W-:Y:S03]  /*6c90*/  ISETP.GT.AND P0, PT, R13, R132, PT ;  /* 0x000000840d00720c */ /* 0x008fe60003f04270 */
[----:B--2---:R2:W3:Y:S01]  /*6ca0*/  LDSM.16.M88.4 R176, [R0] ;  /* 0x0000000000b0783b */ /* 0x0044e20000000200 */
[C---:B----4-:R-:W-:Y:S02]  /*6cb0*/  LOP3.LUT P6, RZ, R133.reuse, 0x100, RZ, 0xc0, !PT ;  /* 0x0000010085ff7812 */ /* 0x050fe400078cc0ff */
[C---:B------:R-:W-:Y:S02]  /*6cc0*/  LOP3.LUT P5, RZ, R133.reuse, 0x80, RZ, 0xc0, !PT ;  /* 0x0000008085ff7812 */ /* 0x040fe400078ac0ff */
[----:B------:R-:W-:Y:S05]  /*6cd0*/  LOP3.LUT P4, RZ, R133, 0x40, RZ, 0xc0, !PT ;  /* 0x0000004085ff7812 */ /* 0x000fea000788c0ff */
[----:B------:R-:W-:-:S05]  /*6ce0*/  @P0 BRA `(.L_x_425) ;  /* 0x0000025000000947 */ /* 0x000fca0003800000 */
[----:B-1----:R-:W4:Y:S01]  /*6cf0*/  LDL.64 R22, [R1+0x58] ;  /* 0x0000580001167983 */ /* 0x002f220000100a00 */
[----:B------:R-:W-:Y:S01]  /*6d00*/  LOP3.LUT P3, RZ, R133, 0x200, RZ, 0xc0, !PT ;  /* 0x0000020085ff7812 */ /* 0x000fe2000786c0ff */
[----:B------:R-:W-:Y:S01]  /*6d10*/  IMAD.WIDE.U32 R4, R132, c[0x0][0x208], RZ ;  /* 0x0000820084047a25 */ /* 0x000fe200078e00ff */
[----:B--2---:R-:W-:Y:S01]  /*6d20*/  SHF.R.S32.HI R0, RZ, 0x1f, R132 ;  /* 0x0000001fff007819 */ /* 0x004fe20000011484 */
[----:B------:R-:W2:Y:S04]  /*6d30*/  LDL.64 R20, [R1+0x48] ;  /* 0x0000480001147983 */ /* 0x000ea80000100a00 */
[----:B------:R-:W5:Y:S01]  /*6d40*/  LDL R14, [R1+0x18] ;  /* 0x00001800010e7983 */ /* 0x000f620000100800 */
[----:B------:R-:W-:Y:S03]  /*6d50*/  IMAD R0, R0, c[0x0][0x208], RZ ;  /* 0x0000820000007a24 */ /* 0x000fe600078e02ff */
[----:B------:R-:W1:Y:S01]  /*6d60*/  S2R R3, SR_TID.X ;  /* 0x0000000000037919 */ /* 0x000e620000002100 */
[----:B------:R-:W-:Y:S04]  /*6d70*/  IMAD R0, R132, c[0x0][0x20c], R0 ;  /* 0x0000830084007a24 */ /* 0x000fe800078e0200 */
[----:B------:R-:W-:Y:S02]  /*6d80*/  IMAD.IADD R0, R5, 0x1, R0 ;  /* 0x0000000105007824 */ /* 0x000fe400078e0200 */
[----:B------:R-:W-:Y:S01]  /*6d90*/  IMAD.WIDE.U32 R4, R4, 0x30, RZ ;  /* 0x0000003004047825 */ /* 0x000fe200078e00ff */
[----:B-1----:R-:W-:Y:S03]  /*6da0*/  ISETP.GT.AND P2, PT, R3, 0x7f, PT ;  /* 0x0000007f0300780c */ /* 0x002fe60003f44270 */
[----:B------:R-:W-:Y:S04]  /*6db0*/  IMAD R3, R0, 0x30, RZ ;  /* 0x0000003000037824 */ /* 0x000fe800078e02ff */
[----:B------:R-:W-:Y:S06]  /*6dc0*/  IMAD.IADD R3, R5, 0x1, R3 ;  /* 0x0000000105037824 */ /* 0x000fec00078e0203 */
[----:B------:R-:W-:Y:S05]  /*6dd0*/  @!P2 IMAD.MOV.U32 R0, RZ, RZ, c[0x0][0x208] ;  /* 0x00008200ff00a624 */ /* 0x000fea00078e00ff */
[-C--:B------:R-:W-:Y:S02]  /*6de0*/  @!P2 LEA R12, P0, R0, R4.reuse, 0x5 ;  /* 0x00000004000ca211 */ /* 0x080fe400078028ff */
[----:B----4-:R-:W-:Y:S01]  /*6df0*/  IADD3 R5, P1, R22, R4, RZ ;  /* 0x0000000416057210 */ /* 0x010fe20007f3e0ff */
[----:B------:R-:W-:Y:S05]  /*6e00*/  @!P2 IMAD.MOV.U32 R4, RZ, RZ, c[0x0][0x20c] ;  /* 0x00008300ff04a624 */ /* 0x000fea00078e00ff */
[----:B------:R-:W-:Y:S01]  /*6e10*/  @!P2 LEA.HI.X R4, R0, R3, R4, 0x5, P0 ;  /* 0x000000030004a211 */ /* 0x000fe200000f2c04 */
[----:B--2---:R-:W-:Y:S01]  /*6e20*/  IMAD.X R3, R3, 0x1, R21, P1 ;  /* 0x0000000103037824 */ /* 0x004fe200008e0615 */
[C---:B------:R-:W-:Y:S04]  /*6e30*/  LEA R6, P0, R5.reuse, c[0x0][0x1f8], 0x1 ;  /* 0x00007e0005067a11 */ /* 0x040fe800078008ff */
[----:B------:R-:W-:Y:S02]  /*6e40*/  LEA.HI.X R7, R5, c[0x0][0x1fc], R3, 0x1, P0 ;  /* 0x00007f0005077a11 */ /* 0x000fe400000f0c03 */
[----:B------:R-:W-:Y:S03]  /*6e50*/  @!P2 IADD3 R0, P0, R12, R22, RZ ;  /* 0x000000160c00a210 */ /* 0x000fe60007f1e0ff */
[----:B------:R-:W-:Y:S01]  /*6e60*/  @!PT LDS RZ, [RZ] ;  /* 0x00000000fffff984 */ /* 0x000fe20000000800 */
[----:B------:R-:W-:Y:S01]  /*6e70*/  @!PT LDS RZ, [RZ] ;  /* 0x00000000fffff984 */ /* 0x000fe20000000800 */
[----:B------:R-:W-:Y:S01]  /*6e80*/  @!PT LDS RZ, [RZ] ;  /* 0x00000000fffff984 */ /* 0x000fe20000000800 */
[----:B-----5:R1:W-:Y:S02]  /*6e90*/  LDGSTS.E.BYPASS.LTC128B.128 [R14+0x4080], [R6.64], !P3 ;  /* 0x04080000060e7fae */ /* 0x0203e4000d901d46 */
[----:B------:R-:W-:Y:S01]  /*6ea0*/  @!P2 IMAD.X R3, R4, 0x1, R21, P0 ;  /* 0x000000010403a824 */ /* 0x000fe200000e0615 */
[C---:B------:R-:W-:Y:S01]  /*6eb0*/  @!P2 LEA R4, P0, R0.reuse, c[0x0][0x1f8], 0x1 ;  /* 0x00007e000004aa11 */ /* 0x040fe200078008ff */
[----:B------:R1:W-:Y:S03]  /*6ec0*/  LDGSTS.E.BYPASS.LTC128B.128 [R14+0x5880], [R6.64+0x80], !P6 ;  /* 0x05880080060e7fae */ /* 0x0003e6000f101d46 */
[----:B------:R-:W-:Y:S01]  /*6ed0*/  @!P2 LEA.HI.X R5, R0, c[0x0][0x1fc], R3, 0x1, P0 ;  /* 0x00007f000005aa11 */ /* 0x000fe200000f0c03 */
[----:B------:R1:W-:Y:S04]  /*6ee0*/  LDGSTS.E.BYPASS.LTC128B.128 [R14+0x7080], [R6.64+0x100], !P5 ;  /* 0x07080100060e7fae */ /* 0x0003e8000e901d46 */
[----:B------:R1:W-:Y:S04]  /*6ef0*/  LDGSTS.E.BYPASS.LTC128B.128 [R14+0x8880], [R6.64+0x180], !P4 ;  /* 0x08880180060e7fae */ /* 0x0003e8000e101d46 */
[----:B------:R1:W-:Y:S04]  /*6f00*/  @!P2 LDGSTS.E.BYPASS.LTC128B.128 [R14+0x5080], [R4.64], !P3 ;  /* 0x05080000040eafae */ /* 0x0003e8000d901d46 */
[----:B------:R1:W-:Y:S04]  /*6f10*/  @!P2 LDGSTS.E.BYPASS.LTC128B.128 [R14+0x6880], [R4.64+0x80], !P6 ;  /* 0x06880080040eafae */ /* 0x0003e8000f101d46 */
[----:B------:R1:W-:Y:S04]  /*6f20*/  @!P2 LDGSTS.E.BYPASS.LTC128B.128 [R14+0x8080], [R4.64+0x100], !P5 ;  /* 0x08080100040eafae */ /* 0x0003e8000e901d46 */
[----:B------:R1:W-:Y:S02]  /*6f30*/  @!P2 LDGSTS.E.BYPASS.LTC128B.128 [R14+0x9880], [R4.64+0x180], !P4 ;  /* 0x09880180040eafae */ /* 0x0003e4000e101d46 */
.L_x_425:
[----:B-1----:R-:W-:Y:S05]  /*6f40*/  BSYNC B0 ;  /* 0x0000000000007941 */ /* 0x002fea0003800000 */
.L_x_424:
[C---:B------:R-:W-:Y:S01]  /*6f50*/  HMMA.16816.F32 R4, R160.reuse, R8, RZ ;  /* 0x00000008a004723c */ /* 0x040fe200000018ff */
[----:B------:R-:W0:Y:S01]  /*6f60*/  LDGDEPBAR ;  /* 0x00000000000079af */ /* 0x000e220000000000 */
[----:B------:R-:W-:Y:S02]  /*6f70*/  BSSY B0, `(.L_x_426) ;  /* 0x00000f1000007945 */ /* 0x000fe40003800000 */
[----:B------:R-:W-:Y:S04]  /*6f80*/  MOV R3, R13 ;  /* 0x0000000d00037202 */ /* 0x000fe80000000f00 */
[C---:B------:R-:W-:Y:S08]  /*6f90*/  HMMA.16816.F32 R8, R160.reuse, R10, RZ ;  /* 0x0000000aa008723c */ /* 0x040ff000000018ff */
[C---:B------:R-:W-:Y:S08]  /*6fa0*/  HMMA.16816.F32 R12, R160.reuse, R16, RZ ;  /* 0x00000010a00c723c */ /* 0x040ff000000018ff */
[C---:B------:R-:W-:Y:S08]  /*6fb0*/  HMMA.16816.F32 R16, R160.reuse, R18, RZ ;  /* 0x00000012a010723c */ /* 0x040ff000000018ff */
[C---:B------:R-:W-:Y:S08]  /*6fc0*/  HMMA.16816.F32 R20, R160.reuse, R24, RZ ;  /* 0x00000018a014723c */ /* 0x040ff000000018ff */
[----:B------:R-:W-:Y:S08]  /*6fd0*/  HMMA.16816.F32 R24, R160, R26, RZ ;  /* 0x0000001aa018723c */ /* 0x000ff000000018ff */
[C---:B------:R-:W-:Y:S08]  /*6fe0*/  HMMA.16816.F32 R4, R164.reuse, R168, R4 ;  /* 0x000000a8a404723c */ /* 0x040ff00000001804 */
[C---:B------:R-:W-:Y:S01]  /*6ff0*/  HMMA.16816.F32 R8, R164.reuse, R170, R8 ;  /* 0x000000aaa408723c */ /* 0x040fe20000001808 */
[----:B------:R-:W1:Y:S07]  /*7000*/  LDSM.16.M88.4 R168, [R237] ;  /* 0x00000000eda8783b */ /* 0x000e6e0000000200 */
[C---:B------:R-:W-:Y:S08]  /*7010*/  HMMA.16816.F32 R12, R164.reuse, R172, R12 ;  /* 0x000000aca40c723c */ /* 0x040ff0000000180c */
[C---:B------:R-:W-:Y:S01]  /*7020*/  HMMA.16816.F32 R16, R164.reuse, R174, R16 ;  /* 0x000000aea410723c */ /* 0x040fe20000001810 */
[----:B------:R-:W4:Y:S07]  /*7030*/  LDSM.16.M88.4 R172, [R237+0x800] ;  /* 0x00080000edac783b */ /* 0x000f2e0000000200 */
[C---:B---3--:R-:W-:Y:S08]  /*7040*/  HMMA.16816.F32 R20, R164.reuse, R176, R20 ;  /* 0x000000b0a414723c */ /* 0x048ff00000001814 */
[----:B------:R-:W-:Y:S08]  /*7050*/  HMMA.16816.F32 R24, R164, R178, R24 ;  /* 0x000000b2a418723c */ /* 0x000ff00000001818 */
[C---:B-1----:R-:W-:Y:S08]  /*7060*/  HMMA.16816.F32 R4, R180.reuse, R168, R4 ;  /* 0x000000a8b404723c */ /* 0x042ff00000001804 */
[C---:B------:R-:W-:Y:S01]  /*7070*/  HMMA.16816.F32 R8, R180.reuse, R170, R8 ;  /* 0x000000aab408723c */ /* 0x040fe20000001808 */
[----:B------:R-:W1:Y:S07]  /*7080*/  LDSM.16.M88.4 R168, [R237+0x1000] ;  /* 0x00100000eda8783b */ /* 0x000e6e0000000200 */
[C---:B----4-:R-:W-:Y:S08]  /*7090*/  HMMA.16816.F32 R12, R180.reuse, R172, R12 ;  /* 0x000000acb40c723c */ /* 0x050ff0000000180c */
[C---:B------:R-:W-:Y:S01]  /*70a0*/  HMMA.16816.F32 R16, R180.reuse, R174, R16 ;  /* 0x000000aeb410723c */ /* 0x040fe20000001810 */
[----:B------:R-:W3:Y:S07]  /*70b0*/  LDSM.16.M88.4 R172, [R236] ;  /* 0x00000000ecac783b */ /* 0x000eee0000000200 */
[C---:B-1----:R-:W-:Y:S08]  /*70c0*/  HMMA.16816.F32 R20, R180.reuse, R168, R20 ;  /* 0x000000a8b414723c */ /* 0x042ff00000001814 */
[----:B------:R-:W-:Y:S01]  /*70d0*/  HMMA.16816.F32 R24, R180, R170, R24 ;  /* 0x000000aab418723c */ /* 0x000fe20000001818 */
[----:B------:R-:W1:Y:S07]  /*70e0*/  LDSM.16.M88.4 R168, [R236+0x800] ;  /* 0x00080000eca8783b */ /* 0x000e6e0000000200 */
[C---:B---3--:R-:W-:Y:S08]  /*70f0*/  HMMA.16816.F32 R4, R184.reuse, R172, R4 ;  /* 0x000000acb804723c */ /* 0x048ff00000001804 */
[C---:B------:R-:W-:Y:S01]  /*7100*/  HMMA.16816.F32 R8, R184.reuse, R174, R8 ;  /* 0x000000aeb808723c */ /* 0x040fe20000001808 */
[----:B------:R-:W3:Y:S07]  /*7110*/  LDSM.16.M88.4 R172, [R236+0x1000] ;  /* 0x00100000ecac783b */ /* 0x000eee0000000200 */
[C---:B-1----:R-:W-:Y:S08]  /*7120*/  HMMA.16816.F32 R12, R184.reuse, R168, R12 ;  /* 0x000000a8b80c723c */ /* 0x042ff0000000180c */
[C---:B------:R-:W-:Y:S01]  /*7130*/  HMMA.16816.F32 R16, R184.reuse, R170, R16 ;  /* 0x000000aab810723c */ /* 0x040fe20000001810 */
[----:B------:R-:W1:Y:S07]  /*7140*/  LDSM.16.M88.4 R168, [R135+0x1800] ;  /* 0x0018000087a8783b */ /* 0x000e6e0000000200 */
[C---:B---3--:R-:W-:Y:S08]  /*7150*/  HMMA.16816.F32 R20, R184.reuse, R172, R20 ;  /* 0x000000acb814723c */ /* 0x048ff00000001814 */
[----:B------:R-:W-:Y:S01]  /*7160*/  HMMA.16816.F32 R24, R184, R174, R24 ;  /* 0x000000aeb818723c */ /* 0x000fe20000001818 */
[----:B------:R-:W3:Y:S07]  /*7170*/  LDSM.16.M88.4 R172, [R135+0x2000] ;  /* 0x0020000087ac783b */ /* 0x000eee0000000200 */
[C---:B-1----:R-:W-:Y:S08]  /*7180*/  HMMA.16816.F32 R4, R188.reuse, R168, R4 ;  /* 0x000000a8bc04723c */ /* 0x042ff00000001804 */
[C---:B------:R-:W-:Y:S01]  /*7190*/  HMMA.16816.F32 R8, R188.reuse, R170, R8 ;  /* 0x000000aabc08723c */ /* 0x040fe20000001808 */
[----:B------:R-:W1:Y:S07]  /*71a0*/  LDSM.16.M88.4 R168, [R135+0x2800] ;  /* 0x0028000087a8783b */ /* 0x000e6e0000000200 */
[C---:B---3--:R-:W-:Y:S08]  /*71b0*/  HMMA.16816.F32 R12, R188.reuse, R172, R12 ;  /* 0x000000acbc0c723c */ /* 0x048ff0000000180c */
[C---:B------:R-:W-:Y:S01]  /*71c0*/  HMMA.16816.F32 R16, R188.reuse, R174, R16 ;  /* 0x000000aebc10723c */ /* 0x040fe20000001810 */
[----:B------:R-:W3:Y:S07]  /*71d0*/  LDSM.16.M88.4 R172, [R245] ;  /* 0x00000000f5ac783b */ /* 0x000eee0000000200 */
[C---:B-1----:R-:W-:Y:S08]  /*71e0*/  HMMA.16816.F32 R20, R188.reuse, R168, R20 ;  /* 0x000000a8bc14723c */ /* 0x042ff00000001814 */
[----:B------:R-:W-:Y:S01]  /*71f0*/  HMMA.16816.F32 R24, R188, R170, R24 ;  /* 0x000000aabc18723c */ /* 0x000fe20000001818 */
[----:B------:R-:W1:Y:S07]  /*7200*/  LDSM.16.M88.4 R168, [R243] ;  /* 0x00000000f3a8783b */ /* 0x000e6e0000000200 */
[C---:B---3--:R-:W-:Y:S08]  /*7210*/  HMMA.16816.F32 R4, R192.reuse, R172, R4 ;  /* 0x000000acc004723c */ /* 0x048ff00000001804 */
[C---:B------:R-:W-:Y:S01]  /*7220*/  HMMA.16816.F32 R8, R192.reuse, R174, R8 ;  /* 0x000000aec008723c */ /* 0x040fe20000001808 */
[----:B------:R-:W3:Y:S07]  /*7230*/  LDSM.16.M88.4 R172, [R244] ;  /* 0x00000000f4ac783b */ /* 0x000eee0000000200 */
        /* <DEDUP_REMOVED lines=11> */
[----:B------:R-:W3:Y:S07]  /*72f0*/  LDSM.16.M88.4 R172, [R236+0x1800] ;  /* 0x00180000ecac783b */ /* 0x000eee0000000200 */
        /* <DEDUP_REMOVED lines=76> */
[C---:B------:R-:W-:Y:S11]  /*77c0*/  HMMA.16816.F32 R8, R232.reuse, R174, R8 ;  /* 0x000000aee808723c */ /* 0x040ff60000001808 */
[----:B------:R-:W-:Y:S05]  /*77d0*/  @!UPT UIADD3 URZ, URZ, URZ, URZ ;  /* 0x0000003f3f3ff290 */ /* 0x000fea000fffe03f */
[----:B--2---:R-:W-:Y:S04]  /*77e0*/  FMUL.FTZ R0, R4, c[0x0][0x320] ;  /* 0x0000c80004007a20 */ /* 0x004fe80000410000 */
[----:B------:R2:W-:Y:S04]  /*77f0*/  MUFU.TANH R174, R0 ;  /* 0x0000000000ae7308 */ /* 0x0005e80000002400 */
[----:B------:R-:W-:Y:S01]  /*7800*/  FMUL.FTZ R10, R10, c[0x0][0x320] ;  /* 0x0000c8000a0a7a20 */ /* 0x000fe20000410000 */
[C---:B-1----:R-:W-:Y:S03]  /*7810*/  HMMA.16816.F32 R12, R232.reuse, R168, R12 ;  /* 0x000000a8e80c723c */ /* 0x042fe6000000180c */
[----:B------:R-:W-:Y:S02]  /*7820*/  FMUL.FTZ R11, R11, c[0x0][0x320] ;  /* 0x0000c8000b0b7a20 */ /* 0x000fe40000410000 */
[----:B------:R1:W-:Y:S03]  /*7830*/  MUFU.TANH R178, R10 ;  /* 0x0000000a00b27308 */ /* 0x0003e60000002400 */
[C---:B------:R-:W-:Y:S07]  /*7840*/  HMMA.16816.F32 R16, R232.reuse, R170, R16 ;  /* 0x000000aae810723c */ /* 0x040fee0000001810 */
[----:B------:R-:W-:Y:S01]  /*7850*/  MUFU.TANH R169, R11 ;  /* 0x0000000b00a97308 */ /* 0x000fe20000002400 */
[----:B--2---:R-:W-:Y:S09]  /*7860*/  FMUL.FTZ R0, R5, c[0x0][0x320] ;  /* 0x0000c80005007a20 */ /* 0x004ff20000410000 */
[----:B------:R2:W-:Y:S01]  /*7870*/  MUFU.TANH R173, R0 ;  /* 0x0000000000ad7308 */ /* 0x0005e20000002400 */
[----:B-1----:R-:W-:Y:S01]  /*7880*/  MOV R10, R132 ;  /* 0x00000084000a7202 */ /* 0x002fe20000000f00 */
[----:B--2---:R-:W-:Y:S08]  /*7890*/  FMUL.FTZ R0, R6, c[0x0][0x320] ;  /* 0x0000c80006007a20 */ /* 0x004ff00000410000 */
[----:B------:R1:W2:Y:S02]  /*78a0*/  MUFU.TANH R4, R0 ;  /* 0x0000000000047308 */ /* 0x0002a40000002400 */
[----:B-1----:R-:W-:Y:S01]  /*78b0*/  FMUL.FTZ R0, R7, c[0x0][0x320] ;  /* 0x0000c80007007a20 */ /* 0x002fe20000410000 */
[----:B--2---:R-:W-:Y:S07]  /*78c0*/  STL [R1+0x20], R4 ;  /* 0x0000200401007387 */ /* 0x004fee0000100800 */
[----:B------:R1:W2:Y:S01]  /*78d0*/  MUFU.TANH R179, R0 ;  /* 0x0000000000b37308 */ /* 0x0002a20000002400 */
[----:B------:R-:W3:Y:S01]  /*78e0*/  LDSM.16.M88.4 R4, [R236+0x5800] ;  /* 0x00580000ec04783b */ /* 0x000ee20000000200 */
[----:B------:R-:W-:Y:S07]  /*78f0*/  DEPBAR.LE SB0, 0x0 ;  /* 0x000080000000791a */ /* 0x000fee0000000000 */
[----:B------:R-:W-:Y:S01]  /*7900*/  BAR.SYNC.DEFER_BLOCKING 0x0 ;  /* 0x0000000000007b1d */ /* 0x000fe20000010000 */
[----:B-1----:R-:W-:Y:S01]  /*7910*/  FMUL.FTZ R0, R8, c[0x0][0x320] ;  /* 0x0000c80008007a20 */ /* 0x002fe20000410000 */
[----:B------:R-:W-:Y:S01]  /*7920*/  MOV R8, R3 ;  /* 0x0000000300087202 */ /* 0x000fe20000000f00 */
[----:B------:R-:W-:Y:S03]  /*7930*/  FMUL.FTZ R3, R13, c[0x0][0x320] ;  /* 0x0000c8000d037a20 */ /* 0x000fe60000410000 */
[----:B------:R1:W4:Y:S10]  /*7940*/  MUFU.TANH R172, R0 ;  /* 0x0000000000ac7308 */ /* 0x0003340000002400 */
[----:B------:R-:W2:Y:S01]  /*7950*/  MUFU.TANH R132, R3 ;  /* 0x0000000300847308 */ /* 0x000ea20000002400 */
[C---:B---3--:R-:W-:Y:S08]  /*7960*/  HMMA.16816.F32 R20, R232.reuse, R4, R20 ;  /* 0x00000004e814723c */ /* 0x048ff00000001814 */
[----:B------:R-:W-:Y:S04]  /*7970*/  HMMA.16816.F32 R24, R232, R6, R24 ;  /* 0x00000006e818723c */ /* 0x000fe80000001818 */
[----:B-1----:R-:W-:Y:S01]  /*7980*/  FMUL.FTZ R0, R9, c[0x0][0x320] ;  /* 0x0000c80009007a20 */ /* 0x002fe20000410000 */
[----:B------:R-:W-:Y:S03]  /*7990*/  MOV R9, R133 ;  /* 0x0000008500097202 */ /* 0x000fe60000000f00 */
[----:B------:R1:W3:Y:S04]  /*79a0*/  MUFU.TANH R168, R0 ;  /* 0x0000000000a87308 */ /* 0x0002e80000002400 */
[----:B-1----:R-:W-:Y:S06]  /*79b0*/  FMUL.FTZ R0, R12, c[0x0][0x320] ;  /* 0x0000c8000c007a20 */ /* 0x002fec0000410000 */
[----:B------:R1:W1:Y:S02]  /*79c0*/  MUFU.TANH R133, R0 ;  /* 0x0000000000857308 */ /* 0x0002640000002400 */
[----:B-1----:R-:W-:Y:S08]  /*79d0*/  FMUL.FTZ R0, R14, c[0x0][0x320] ;  /* 0x0000c8000e007a20 */ /* 0x002ff00000410000 */
[----:B------:R1:W1:Y:S02]  /*79e0*/  MUFU.TANH R177, R0 ;  /* 0x0000000000b17308 */ /* 0x0002640000002400 */
[----:B-1----:R-:W-:Y:S08]  /*79f0*/  FMUL.FTZ R0, R15, c[0x0][0x320] ;  /* 0x0000c8000f007a20 */ /* 0x002ff00000410000 */
[----:B------:R1:W1:Y:S02]  /*7a00*/  MUFU.TANH R176, R0 ;  /* 0x0000000000b07308 */ /* 0x0002640000002400 */
[----:B-1----:R-:W-:Y:S01]  /*7a10*/  FMUL.FTZ R0, R16, c[0x0][0x320] ;  /* 0x0000c80010007a20 */ /* 0x002fe20000410000 */
[----:B------:R-:W-:Y:S07]  /*7a20*/  MOV R16, R9 ;  /* 0x0000000900107202 */ /* 0x000fee0000000f00 */
        /* <DEDUP_REMOVED lines=15> */
[----:B-1----:R-:W-:Y:S01]  /*7b20*/  FMUL.FTZ R0, R24, c[0x0][0x320] ;  /* 0x0000c80018007a20 */ /* 0x002fe20000410000 */
[----:B------:R-:W-:Y:S07]  /*7b30*/  MOV R24, R10 ;  /* 0x0000000a00187202 */ /* 0x000fee0000000f00 */
[----:B------:R1:W1:Y:S01]  /*7b40*/  MUFU.TANH R11, R0 ;  /* 0x00000000000b7308 */ /* 0x0002620000002400 */
[----:B------:R-:W-:Y:S01]  /*7b50*/  ISETP.GT.AND P0, PT, R24, R8, PT ;  /* 0x000000081800720c */ /* 0x000fe20003f04270 */
[----:B-1----:R-:W-:Y:S08]  /*7b60*/  FMUL.FTZ R0, R25, c[0x0][0x320] ;  /* 0x0000c80019007a20 */ /* 0x002ff00000410000 */
[----:B------:R1:W1:Y:S02]  /*7b70*/  MUFU.TANH R10, R0 ;  /* 0x00000000000a7308 */ /* 0x0002640000002400 */
[----:B-1----:R-:W-:Y:S08]  /*7b80*/  FMUL.FTZ R0, R26, c[0x0][0x320] ;  /* 0x0000c8001a007a20 */ /* 0x002ff00000410000 */
[----:B------:R1:W1:Y:S02]  /*7b90*/  MUFU.TANH R22, R0 ;  /* 0x0000000000167308 */ /* 0x0002640000002400 */
[----:B-1----:R-:W-:Y:S08]  /*7ba0*/  FMUL.FTZ R0, R27, c[0x0][0x320] ;  /* 0x0000c8001b007a20 */ /* 0x002ff00000410000 */
[----:B------:R1:W1:Y:S01]  /*7bb0*/  MUFU.TANH R21, R0 ;  /* 0x0000000000157308 */ /* 0x0002620000002400 */
[----:B------:R-:W-:-:S05]  /*7bc0*/  @!P0 BRA `(.L_x_427) ;  /* 0x000002b000008947 */ /* 0x000fca0003800000 */
[----:B--234-:R-:W2:Y:S01]  /*7bd0*/  LDL.64 R26, [R1+0x50] ;  /* 0x00005000011a7983 */ /* 0x01cea20000100a00 */
[----:B-1----:R-:W-:Y:S03]  /*7be0*/  IADD3 R0, R24, -0x1, RZ ;  /* 0xffffffff18007810 */ /* 0x002fe60007ffe0ff */
[----:B------:R-:W3:Y:S04]  /*7bf0*/  LDL.64 R18, [R1+0x40] ;  /* 0x0000400001127983 */ /* 0x000ee80000100a00 */
[----:B------:R-:W4:Y:S04]  /*7c00*/  LDL R8, [R1+0x18] ;  /* 0x0000180001087983 */ /* 0x000f280000100800 */
[----:B------:R-:W1:Y:S02]  /*7c10*/  S2R R3, SR_TID.X ;  /* 0x0000000000037919 */ /* 0x000e640000002100 */
[----:B-1----:R-:W-:Y:S04]  /*7c20*/  SHF.R.S32.HI R9, RZ, 0x1f, R3 ;  /* 0x0000001fff097819 */ /* 0x002fe80000011403 */
[----:B------:R-:W-:Y:S02]  /*7c30*/  LEA.HI R9, R9, R3, RZ, 0x3 ;  /* 0x0000000309097211 */ /* 0x000fe400078f18ff */
[----:B------:R-:W-:Y:S02]  /*7c40*/  SHF.R.S32.HI R3, RZ, 0x1f, R0 ;  /* 0x0000001fff037819 */ /* 0x000fe40000011400 */
[----:B------:R-:W-:Y:S03]  /*7c50*/  SHF.R.S32.HI R9, RZ, 0x3, R9 ;  /* 0x00000003ff097819 */ /* 0x000fe60000011409 */
[----:B------:R-:W-:Y:S01]  /*7c60*/  IMAD R3, R3, c[0x0][0x1e0], RZ ;  /* 0x0000780003037a24 */ /* 0x000fe200078e02ff */
[----:B------:R-:W-:Y:S03]  /*7c70*/  IADD3 R4, -R9, 0x30, RZ ;  /* 0x0000003009047810 */ /* 0x000fe60007ffe1ff */
[----:B------:R-:W-:Y:S01]  /*7c80*/  IMAD R3, R0, c[0x0][0x1e4], R3 ;  /* 0x0000790000037a24 */ /* 0x000fe200078e0203 */
        /* <DEDUP_REMOVED lines=19> */
[----:B------:R-:W-:Y:S05]  /*7dc0*/  @P1 LEA.HI.X R7, R3, c[0x0][0x1cc], R7, 0x1, P2 ;  /* 0x0000730003071a11 */ /* 0x000fea00010f0c07 */
[----:B------:R-:W-:Y:S01]  /*7dd0*/  @!PT LDS RZ, [RZ] ;  /* 0x00000000fffff984 */ /* 0x000fe20000000800 */
[----:B------:R-:W-:Y:S01]  /*7de0*/  @!PT LDS RZ, [RZ] ;  /* 0x00000000fffff984 */ /* 0x000fe20000000800 */
[----:B------:R-:W-:Y:S01]  /*7df0*/  @!PT LDS RZ, [RZ] ;  /* 0x00000000fffff984 */ /* 0x000fe20000000800 */
[----:B----4-:R1:W-:Y:S04]  /*7e00*/  @P1 LDGSTS.E.BYPASS.LTC128B.128 [R8+0x14080], [R6.64], !P3 ;  /* 0x1408000006081fae */ /* 0x0103e8000d901d46 */
[----:B------:R1:W-:Y:S04]  /*7e10*/  @P1 LDGSTS.E.BYPASS.LTC128B.128 [R8+0x15880], [R6.64+0x80], !P6 ;  /* 0x1588008006081fae */ /* 0x0003e8000f101d46 */
[----:B------:R1:W-:Y:S04]  /*7e20*/  @P1 LDGSTS.E.BYPASS.LTC128B.128 [R8+0x17080], [R6.64+0x100], !P5 ;  /* 0x1708010006081fae */ /* 0x0003e8000e901d46 */
[----:B------:R1:W-:Y:S04]  /*7e30*/  @P1 LDGSTS.E.BYPASS.LTC128B.128 [R8+0x18880], [R6.64+0x180], !P4 ;  /* 0x1888018006081fae */ /* 0x0003e8000e101d46 */
[----:B------:R1:W-:Y:S04]  /*7e40*/  @P0 LDGSTS.E.BYPASS.LTC128B.128 [R8+0x15080], [R4.64], !P3 ;  /* 0x1508000004080fae */ /* 0x0003e8000d901d46 */
[----:B------:R1:W-:Y:S04]  /*7e50*/  @P0 LDGSTS.E.BYPASS.LTC128B.128 [R8+0x16880], [R4.64+0x80], !P6 ;  /* 0x1688008004080fae */ /* 0x0003e8000f101d46 */
[----:B------:R1:W-:Y:S04]  /*7e60*/  @P0 LDGSTS.E.BYPASS.LTC128B.128 [R8+0x18080], [R4.64+0x100], !P5 ;  /* 0x1808010004080fae */ /* 0x0003e8000e901d46 */
[----:B------:R1:W-:Y:S02]  /*7e70*/  @P0 LDGSTS.E.BYPASS.LTC128B.128 [R8+0x19880], [R4.64+0x180], !P4 ;  /* 0x1988018004080fae */ /* 0x0003e4000e101d46 */
.L_x_427:
[----:B--234-:R-:W-:Y:S05]  /*7e80*/  BSYNC B0 ;  /* 0x0000000000007941 */ /* 0x01cfea0003800000 */
.L_x_426:
[----:B------:R-:W2:Y:S01]  /*7e90*/  LDL R3, [R1+0x68] ;  /* 0x0000680001037983 */ /* 0x000ea20000100800 */
[----:B-1----:R-:W-:Y:S01]  /*7ea0*/  IMAD.MOV.U32 R4, RZ, RZ, c[0x0][0x2c4] ;  /* 0x0000b100ff047624 */ /* 0x002fe200078e00ff */
[----:B------:R-:W-:Y:S02]  /*7eb0*/  ULDC UR4, c[0x0][0x324] ;  /* 0x0000c90000047ab9 */ /* 0x000fe40000000800 */
[----:B------:R-:W2:Y:S01]  /*7ec0*/  LDL R0, [R1+0x80] ;  /* 0x0000800001007983 */ /* 0x000ea20000100800 */
[----:B------:R-:W-:Y:S01]  /*7ed0*/  ULOP3.LUT UR4, URZ, UR4, URZ, 0x33, !UPT ;  /* 0x000000043f047292 */ /* 0x000fe2000f8e333f */
[----:B------:R-:W-:Y:S01]  /*7ee0*/  ISETP.NE.AND P0, PT, R4, 0x1, PT ;  /* 0x000000010400780c */ /* 0x000fe20003f05270 */
[----:B------:R-:W-:Y:S01]  /*7ef0*/  IMAD.MOV.U32 R4, RZ, RZ, c[0x0][0x32c] ;  /* 0x0000cb00ff047624 */ /* 0x000fe200078e00ff */
[----:B------:R-:W3:Y:S04]  /*7f00*/  LDL R25, [R1+0x2c] ;  /* 0x00002c0001197983 */ /* 0x000ee80000100800 */
[----:B------:R-:W4:Y:S04]  /*7f10*/  LDL R27, [R1+0x38] ;  /* 0x00003800011b7983 */ /* 0x000f280000100800 */
[----:B------:R-:W4:Y:S04]  /*7f20*/  LDL R26, [R1+0x34] ;  /* 0x00003400011a7983 */ /* 0x000f280000100800 */
[----:B------:R-:W0:Y:S01]  /*7f30*/  LDGDEPBAR ;  /* 0x00000000000079af */ /* 0x000e220000000000 */
[----:B--2---:R-:W-:Y:S04]  /*7f40*/  IMAD.IADD R6, R0, 0x1, R3 ;  /* 0x0000000100067824 */ /* 0x004fe800078e0203 */
[----:B------:R-:W-:Y:S05]  /*7f50*/  @P0 IMAD.HI.U32 R0, R6, c[0x0][0x2c8], RZ ;  /* 0x0000b20006000a27 */ /* 0x000fea00078e00ff */
[----:B------:R-:W-:Y:S01]  /*7f60*/  @P0 SHF.R.U32.HI R6, RZ, c[0x0][0x2cc], R0 ;  /* 0x0000b300ff060a19 */ /* 0x000fe20000011600 */
[----:B------:R-:W-:Y:S01]  /*7f70*/  IMAD R0, R24, -0x30, RZ ;  /* 0xffffffd018007824 */ /* 0x000fe200078e02ff */
[----:B------:R-:W-:Y:S03]  /*7f80*/  ISETP.GE.AND P0, PT, R4, 0x1, PT ;  /* 0x000000010400780c */ /* 0x000fe60003f06270 */
[----:B------:R-:W1:Y:S01]  /*7f90*/  SHFL.IDX PT, R5, R6, RZ, 0x1c1f ;  /* 0x001c1fff06057589 */ /* 0x000e6200000e0000 */
[----:B---3--:R-:W-:Y:S04]  /*7fa0*/  IADD3 R3, -R25, 0x1, R0 ;  /* 0x0000000119037810 */ /* 0x008fe80007ffe100 */
[----:B----4-:R-:W-:Y:S04]  /*7fb0*/  IADD3 R3, -R26, R3, R27 ;  /* 0x000000031a037210 */ /* 0x010fe80007ffe11b */
[C---:B------:R-:W-:Y:S02]  /*7fc0*/  IADD3 R8, R3.reuse, c[0x0][0x328], RZ ;  /* 0x0000ca0003087a10 */ /* 0x040fe40007ffe0ff */
[----:B------:R-:W-:Y:S03]  /*7fd0*/  IADD3 R7, R3, UR4, RZ ;  /* 0x0000000403077c10 */ /* 0x000fe6000fffe0ff */
[----:B-1----:R-:W-:Y:S02]  /*7fe0*/  IMAD.IADD R4, R8, 0x1, R5 ;  /* 0x0000000108047824 */ /* 0x002fe400078e0205 */
[----:B------:R-:W-:Y:S01]  /*7ff0*/  IMAD.IADD R3, R5, 0x1, R7 ;  /* 0x0000000105037824 */ /* 0x000fe200078e0207 */
[----:B------:R-:W-:-:S05]  /*8000*/  @!P0 BRA `(.L_x_428) ;  /* 0x0000018000008947 */ /* 0x000fca0003800000 */
[----:B------:R-:W-:Y:S01]  /*8010*/  IADD3 R5, -R26, R27, R5 ;  /* 0x0000001b1a057210 */ /* 0x000fe20007ffe105 */
[----:B------:R-:W-:Y:S03]  /*8020*/  BSSY B0, `(.L_x_429) ;  /* 0x0000011000007945 */ /* 0x000fe60003800000 */
        /* <DEDUP_REMOVED lines=11> */
.L_x_430:
[----:B------:R-:W-:Y:S04]  /*80e0*/  MOV R9, c[0x0][0x32c] ;  /* 0x0000cb0000097a02 */ /* 0x000fe80000000f00 */
[----:B------:R-:W-:Y:S11]  /*80f0*/  ISETP.NE.AND P0, PT, R9, 0x1, PT ;  /* 0x000000010900780c */ /* 0x000ff60003f05270 */
[----:B------:R-:W-:Y:S02]  /*8100*/  @!UPT UIADD3 URZ, URZ, URZ, URZ ;  /* 0x0000003f3f3ff290 */ /* 0x000fe4000fffe03f */
[----:B------:R-:W-:Y:S05]  /*8110*/  @P0 IMAD.HI.U32 R9, R5, c[0x0][0x330], RZ ;  /* 0x0000cc0005090a27 */ /* 0x000fea00078e00ff */
[----:B------:R-:W-:Y:S02]  /*8120*/  @P0 SHF.R.U32.HI R5, RZ, c[0x0][0x334], R9 ;  /* 0x0000cd00ff050a19 */ /* 0x000fe40000011609 */
.L_x_431:
[----:B------:R-:W-:Y:S05]  /*8130*/  BSYNC B0 ;  /* 0x0000000000007941 */ /* 0x000fea0003800000 */
.L_x_429:
[----:B------:R-:W-:Y:S04]  /*8140*/  IMAD.IADD R9, R0, 0x1, -R25 ;  /* 0x0000000100097824 */ /* 0x000fe800078e0a19 */
[----:B------:R-:W-:Y:S05]  /*8150*/  IMAD R5, R5, c[0x0][0x32c], R9 ;  /* 0x0000cb0005057a24 */ /* 0x000fea00078e0209 */
[----:B------:R-:W-:Y:S02]  /*8160*/  IMNMX R3, R3, R5, !PT ;  /* 0x0000000503037217 */ /* 0x000fe40007800200 */
[----:B------:R-:W-:Y:S04]  /*8170*/  IADD3 R5, R5, c[0x0][0x32c], RZ ;  /* 0x0000cb0005057a10 */ /* 0x000fe80007ffe0ff */
[----:B------:R-:W-:Y:S02]  /*8180*/  IMNMX R4, R4, R5, PT ;  /* 0x0000000504047217 */ /* 0x000fe40003800200 */
.L_x_428:
[----:B------:R-:W-:Y:S01]  /*8190*/  ISETP.GE.AND P0, PT, R0, 0x1, PT ;  /* 0x000000010000780c */ /* 0x000fe20003f06270 */
[----:B------:R-:W-:Y:S01]  /*81a0*/  IMAD.MOV.U32 R5, RZ, RZ, c[0x0][0x32c] ;  /* 0x0000cb00ff057624 */ /* 0x000fe200078e00ff */
[----:B------:R-:W-:Y:S02]  /*81b0*/  LOP3.LUT R16, R16, 0xffffffef, RZ, 0xc0, !PT ;  /* 0xffffffef10107812 */ /* 0x000fe400078ec0ff */
[C---:B------:R-:W-:Y:S02]  /*81c0*/  ISETP.GE.AND P1, PT, R0.reuse, 0x2, PT ;  /* 0x000000020000780c */ /* 0x040fe40003f26270 */
[C---:B------:R-:W-:Y:S02]  /*81d0*/  ISETP.GE.AND P6, PT, R0.reuse, 0x12, PT ;  /* 0x000000120000780c */ /* 0x040fe40003fc6270 */
[C---:B------:R-:W-:Y:S02]  /*81e0*/  ISETP.GE.AND P5, PT, R0.reuse, 0x19, PT ;  /* 0x000000190000780c */ /* 0x040fe40003fa6270 */
[C---:B------:R-:W-:Y:S02]  /*81f0*/  ISETP.GE.AND P4, PT, R0.reuse, 0x1a, PT ;  /* 0x0000001a0000780c */ /* 0x040fe40003f86270 */
[----:B------:R-:W-:Y:S02]  /*8200*/  ISETP.GE.AND P3, PT, R0, 0x21, PT ;  /* 0x000000210000780c */ /* 0x000fe40003f66270 */
[----:B------:R-:W-:Y:S02]  /*8210*/  @P0 LOP3.LUT R16, R16, 0x10, RZ, 0xfc, !PT ;  /* 0x0000001010100812 */ /* 0x000fe400078efcff */
[C---:B------:R-:W-:Y:S02]  /*8220*/  ISETP.GT.AND P0, PT, R3.reuse, RZ, !P0 ;  /* 0x000000ff0300720c */ /* 0x040fe40004704270 */
[----:B------:R-:W-:Y:S01]  /*8230*/  ISETP.GE.AND P2, PT, R0, 0x22, PT ;  /* 0x000000220000780c */ /* 0x000fe20003f46270 */
[----:B------:R1:W-:Y:S01]  /*8240*/  STL [R1+0x14], R16 ;  /* 0x0000141001007387 */ /* 0x0003e20000100800 */
[----:B------:R-:W-:Y:S04]  /*8250*/  ISETP.LT.OR P0, PT, R4, 0x1, P0 ;  /* 0x000000010400780c */ /* 0x000fe80000701670 */
[----:B------:R-:W-:Y:S01]  /*8260*/  FSEL R9, R174, -INF , !P0 ;  /* 0xff800000ae097808 */ /* 0x000fe20004000000 */
[----:B------:R-:W-:Y:S01]  /*8270*/  IMAD.MOV.U32 R174, RZ, RZ, R16 ;  /* 0x000000ffffae7224 */ /* 0x000fe200078e0010 */
[----:B------:R-:W-:Y:S04]  /*8280*/  ISETP.GT.AND P0, PT, R3, 0x1, !P1 ;  /* 0x000000010300780c */ /* 0x000fe80004f04270 */
[----:B------:R-:W-:Y:S02]  /*8290*/  LOP3.LUT R174, R174, 0xfffffff7, RZ, 0xc0, !PT ;  /* 0xfffffff7aeae7812 */ /* 0x000fe400078ec0ff */
[----:B------:R-:W-:Y:S02]  /*82a0*/  ISETP.LT.OR P0, PT, R4, 0x2, P0 ;  /* 0x000000020400780c */ /* 0x000fe40000701670 */
[----:B------:R-:W-:Y:S02]  /*82b0*/  @P1 LOP3.LUT R174, R174, 0x8, RZ, 0xfc, !PT ;  /* 0x00000008aeae1812 */ /* 0x000fe400078efcff */
[----:B------:R-:W-:Y:S02]  /*82c0*/  ISETP.GE.AND P1, PT, R0, 0x9, PT ;  /* 0x000000090000780c */ /* 0x000fe40003f26270 */
[----:B------:R-:W-:Y:S02]  /*82d0*/  LOP3.LUT R174, R174, 0xfffffffb, RZ, 0xc0, !PT ;  /* 0xfffffffbaeae7812 */ /* 0x000fe400078ec0ff */
[----:B------:R-:W-:Y:S02]  /*82e0*/  FSEL R20, R173, -INF , !P0 ;  /* 0xff800000ad147808 */ /* 0x000fe40004000000 */
[C---:B------:R-:W-:Y:S04]  /*82f0*/  ISETP.GT.AND P0, PT, R3.reuse, 0x8, !P1 ;  /* 0x000000080300780c */ /* 0x040fe80004f04270 */
[----:B------:R-:W-:Y:S03]  /*8300*/  ISETP.LT.OR P0, PT, R4, 0x9, P0 ;  /* 0x000000090400780c */ /* 0x000fe60000701670 */
[----:B------:R-:W-:Y:S02]  /*8310*/  @P1 LOP3.LUT R174, R174, 0x4, RZ, 0xfc, !PT ;  /* 0x00000004aeae1812 */ /* 0x000fe400078efcff */
[----:B------:R-:W-:Y:S02]  /*8320*/  ISETP.GE.AND P1, PT, R0, 0xa, PT ;  /* 0x0000000a0000780c */ /* 0x000fe40003f26270 */
[----:B------:R-:W-:Y:S02]  /*8330*/  FSEL R19, R172, -INF , !P0 ;  /* 0xff800000ac137808 */ /* 0x000fe40004000000 */
[----:B------:R-:W-:Y:S02]  /*8340*/  LOP3.LUT R174, R174, 0xfffffffd, RZ, 0xc0, !PT ;  /* 0xfffffffdaeae7812 */ /* 0x000fe400078ec0ff */
[C---:B------:R-:W-:Y:S04]  /*8350*/  ISETP.GT.AND P0, PT, R3.reuse, 0x9, !P1 ;  /* 0x000000090300780c */ /* 0x040fe80004f04270 */
[----:B------:R-:W-:Y:S03]  /*8360*/  ISETP.LT.OR P0, PT, R4, 0xa, P0 ;  /* 0x0000000a0400780c */ /* 0x000fe60000701670 */
[----:B------:R-:W-:Y:S02]  /*8370*/  @P1 LOP3.LUT R174, R174, 0x2, RZ, 0xfc, !PT ;  /* 0x00000002aeae1812 */ /* 0x000fe400078efcff */
[----:B------:R-:W-:Y:S02]  /*8380*/  ISETP.GE.AND P1, PT, R0, 0x11, PT ;  /* 0x000000110000780c */ /* 0x000fe40003f26270 */
[----:B------:R-:W-:Y:S02]  /*8390*/  FSEL R18, R168, -INF , !P0 ;  /* 0xff800000a8127808 */ /* 0x000fe40004000000 */
[----:B------:R-:W-:Y:S02]  /*83a0*/  ISETP.GT.AND P0, PT, R3, 0x10, !P1 ;  /* 0x000000100300780c */ /* 0x000fe40004f04270 */
[----:B------:R-:W-:Y:S02]  /*83b0*/  LOP3.LUT R174, R174, 0xfffffffe, RZ, 0xc0, !PT ;  /* 0xfffffffeaeae7812 */ /* 0x000fe400078ec0ff */
[----:B------:R-:W-:Y:S04]  /*83c0*/  ISETP.LT.OR P0, PT, R4, 0x11, P0 ;  /* 0x000000110400780c */ /* 0x000fe80000701670 */
[----:B------:R-:W-:Y:S02]  /*83d0*/  FSEL R17, R133, -INF , !P0 ;  /* 0xff80000085117808 */ /* 0x000fe40004000000 */
[C---:B------:R-:W-:Y:S02]  /*83e0*/  ISETP.GT.AND P0, PT, R3.reuse, 0x11, !P6 ;  /* 0x000000110300780c */ /* 0x040fe40007704270 */
[----:B------:R-:W-:Y:S02]  /*83f0*/  @P1 LOP3.LUT R174, R174, 0x1, RZ, 0xfc, !PT ;  /* 0x00000001aeae1812 */ /* 0x000fe400078efcff */
[----:B------:R-:W-:Y:S02]  /*8400*/  ISETP.LT.OR P0, PT, R4, 0x12, P0 ;  /* 0x000000120400780c */ /* 0x000fe40000701670 */
[----:B------:R-:W-:Y:S02]  /*8410*/  ISETP.GE.AND P1, PT, R0, 0x29, PT ;  /* 0x000000290000780c */ /* 0x000fe40003f26270 */
[----:B-1----:R-:W-:Y:S02]  /*8420*/  FSEL R16, R132, -INF , !P0 ;  /* 0xff80000084107808 */ /* 0x002fe40004000000 */
[----:B------:R-:W-:Y:S02]  /*8430*/  ISETP.GT.AND P0, PT, R3, 0x18, !P5 ;  /* 0x000000180300780c */ /* 0x000fe40006f04270 */
[----:B------:R-:W-:Y:S02]  /*8440*/  LOP3.LUT R174, R174, 0xffffffdf, RZ, 0xc0, !PT ;  /* 0xffffffdfaeae7812 */ /* 0x000fe400078ec0ff */
[C---:B------:R-:W-:Y:S04]  /*8450*/  ISETP.LT.OR P0, PT, R4.reuse, 0x19, P0 ;  /* 0x000000190400780c */ /* 0x040fe80000701670 */
[----:B------:R-:W-:Y:S02]  /*8460*/  FSEL R15, R15, -INF , !P0 ;  /* 0xff8000000f0f7808 */ /* 0x000fe40004000000 */
[C---:B------:R-:W-:Y:S04]  /*8470*/  ISETP.GT.AND P0, PT, R3.reuse, 0x19, !P4 ;  /* 0x000000190300780c */ /* 0x040fe80006704270 */
[----:B------:R-:W-:Y:S04]  /*8480*/  ISETP.LT.OR P0, PT, R4, 0x1a, P0 ;  /* 0x0000001a0400780c */ /* 0x000fe80000701670 */
[----:B------:R-:W-:Y:S02]  /*8490*/  FSEL R14, R14, -INF , !P0 ;  /* 0xff8000000e0e7808 */ /* 0x000fe40004000000 */
[----:B------:R-:W-:Y:S04]  /*84a0*/  ISETP.GT.AND P0, PT, R3, 0x20, !P3 ;  /* 0x000000200300780c */ /* 0x000fe80005f04270 */
[C---:B------:R-:W-:Y:S04]  /*84b0*/  ISETP.LT.OR P0, PT, R4.reuse, 0x21, P0 ;  /* 0x000000210400780c */ /* 0x040fe80000701670 */
[----:B------:R-:W-:Y:S02]  /*84c0*/  FSEL R13, R13, -INF , !P0 ;  /* 0xff8000000d0d7808 */ /* 0x000fe40004000000 */
[C---:B------:R-:W-:Y:S04]  /*84d0*/  ISETP.GT.AND P0, PT, R3.reuse, 0x21, !P2 ;  /* 0x000000210300780c */ /* 0x040fe80005704270 */
[----:B------:R-:W-:Y:S04]  /*84e0*/  ISETP.LT.OR P0, PT, R4, 0x22, P0 ;  /* 0x000000220400780c */ /* 0x000fe80000701670 */
[----:B------:R-:W-:Y:S02]  /*84f0*/  FSEL R12, R12, -INF , !P0 ;  /* 0xff8000000c0c7808 */ /* 0x000fe40004000000 */
[----:B------:R-:W-:Y:S04]  /*8500*/  ISETP.GT.AND P0, PT, R3, 0x28, !P1 ;  /* 0x000000280300780c */ /* 0x000fe80004f04270 */
[----:B------:R-:W-:Y:S04]  /*8510*/  ISETP.LT.OR P0, PT, R4, 0x29, P0 ;  /* 0x000000290400780c */ /* 0x000fe80000701670 */
[----:B------:R-:W-:Y:S02]  /*8520*/  FSEL R11, R11, -INF , !P0 ;  /* 0xff8000000b0b7808 */ /* 0x000fe40004000000 */
[----:B------:R-:W-:Y:S11]  /*8530*/  ISETP.GE.AND P0, PT, R0, 0x2a, PT ;  /* 0x0000002a0000780c */ /* 0x000ff60003f06270 */
[----:B------:R-:W-:Y:S02]  /*8540*/  @!UPT UIADD3 URZ, URZ, URZ, URZ ;  /* 0x0000003f3f3ff290 */ /* 0x000fe4000fffe03f */
[----:B------:R-:W-:Y:S02]  /*8550*/  @P0 LOP3.LUT R174, R174, 0x20, RZ, 0xfc, !PT ;  /* 0x00000020aeae0812 */ /* 0x000fe400078efcff */
[----:B------:R-:W-:Y:S03]  /*8560*/  ISETP.GT.AND P0, PT, R3, 0x29, !P0 ;  /* 0x000000290300780c */ /* 0x000fe60004704270 */
[----:B------:R-:W-:Y:S01]  /*8570*/  STL [R1+0x14], R174 ;  /* 0x000014ae01007387 */ /* 0x000fe20000100800 */
[----:B------:R-:W-:Y:S04]  /*8580*/  ISETP.LT.OR P0, PT, R4, 0x2a, P0 ;  /* 0x0000002a0400780c */ /* 0x000fe80000701670 */
[----:B------:R-:W-:Y:S02]  /*8590*/  FSEL R10, R10, -INF , !P0 ;  /* 0xff8000000a0a7808 */ /* 0x000fe40004000000 */
[----:B------:R-:W-:Y:S02]  /*85a0*/  ISETP.GE.AND P0, PT, R5, 0x1, PT ;  /* 0x000000010500780c */ /* 0x000fe40003f06270 */
[----:B------:R-:W1:Y:S02]  /*85b0*/  SHFL.IDX PT, R5, R6, 0x1, 0x1c1f ;  /* 0x003c1f0006057f89 */ /* 0x000e6400000e0000 */
[--C-:B-1----:R-:W-:Y:S02]  /*85c0*/  IMAD.IADD R4, R8, 0x1, R5.reuse ;  /* 0x0000000108047824 */ /* 0x102fe400078e0205 */
[----:B------:R-:W-:Y:S07]  /*85d0*/  IMAD.IADD R3, R7, 0x1, R5 ;  /* 0x0000000107037824 */ /* 0x000fee00078e0205 */
        /* <DEDUP_REMOVED lines=14> */
.L_x_434:
[----:B------:R-:W-:Y:S04]  /*86c0*/  MOV R6, c[0x0][0x32c] ;  /* 0x0000cb0000067a02 */ /* 0x000fe80000000f00 */
[----:B------:R-:W-:Y:S11]  /*86d0*/  ISETP.NE.AND P0, PT, R6, 0x1, PT ;  /* 0x000000010600780c */ /* 0x000ff60003f05270 */
[----:B------:R-:W-:Y:S02]  /*86e0*/  @!UPT UIADD3 URZ, URZ, URZ, URZ ;  /* 0x0000003f3f3ff290 */ /* 0x000fe4000fffe03f */
[----:B------:R-:W-:Y:S05]  /*86f0*/  @P0 IMAD.HI.U32 R6, R5, c[0x0][0x330], RZ ;  /* 0x0000cc0005060a27 */ /* 0x000fea00078e00ff */
[----:B------:R-:W-:Y:S02]  /*8700*/  @P0 SHF.R.U32.HI R5, RZ, c[0x0][0x334], R6 ;  /* 0x0000cd00ff050a19 */ /* 0x000fe40000011606 */
.L_x_435:
[----:B------:R-:W-:Y:S05]  /*8710*/  BSYNC B0 ;  /* 0x0000000000007941 */ /* 0x000fea0003800000 */
.L_x_433:
[----:B------:R-:W-:Y:S04]  /*8720*/  IMAD.IADD R0, R0, 0x1, -R25 ;  /* 0x0000000100007824 */ /* 0x000fe800078e0a19 */
[----:B------:R-:W-:Y:S05]  /*8730*/  IMAD R0, R5, c[0x0][0x32c], R0 ;  /* 0x0000cb0005007a24 */ /* 0x000fea00078e0200 */
[----:B------:R-:W-:Y:S02]  /*8740*/  IMNMX R3, R3, R0, !PT ;  /* 0x0000000003037217 */ /* 0x000fe40007800200 */
[----:B------:R-:W-:Y:S04]  /*8750*/  IADD3 R0, R0, c[0x0][0x32c], RZ ;  /* 0x0000cb0000007a10 */ /* 0x000fe80007ffe0ff */
[----:B------:R-:W-:Y:S02]  /*8760*/  IMNMX R4, R4, R0, PT ;  /* 0x0000000004047217 */ /* 0x000fe40003800200 */
.L_x_432:
[----:B------:R-:W-:Y:S01]  /*8770*/  FMNMX.FTZ R0, R9, R2, !PT ;  /* 0x0000000209007209 */ /* 0x000fe20007810000 */
[----:B------:R-:W2:Y:S01]  /*8780*/  LDL.LU R7, [R1+0x20] ;  /* 0x0000200001077983 */ /* 0x000ea20000300800 */
        /* <DEDUP_REMOVED lines=22> */
[----:B------:R-:W-:Y:S03]  /*88f0*/  LOP3.LUT P0, RZ, R174, 0x10, RZ, 0xc0, !PT ;  /* 0x00000010aeff7812 */ /* 0x000fe6000780c0ff */
[--C-:B------:R-:W-:Y:S01]  /*8900*/  FFMA.FTZ R168, R15, c[0x0][0x2d0], -R2.reuse ;  /* 0x0000b4000fa87a23 */ /* 0x100fe20000010802 */
[----:B------:R-:W-:Y:S01]  /*8910*/  ISETP.GT.AND P0, PT, R3, RZ, !P0 ;  /* 0x000000ff0300720c */ /* 0x000fe20004704270 */
[--C-:B------:R-:W-:Y:S02]  /*8920*/  FFMA.FTZ R15, R10, c[0x0][0x2d0], -R2.reuse ;  /* 0x0000b4000a0f7a23 */ /* 0x100fe40000010802 */
[----:B------:R-:W3:Y:S01]  /*8930*/  LDL.LU R10, [R1+0x24] ;  /* 0x00002400010a7983 */ /* 0x000ee20000300800 */
[----:B------:R-:W-:Y:S01]  /*8940*/  ISETP.LT.OR P0, PT, R4, 0x1, P0 ;  /* 0x000000010400780c */ /* 0x000fe20000701670 */
[--C-:B------:R-:W-:Y:S01]  /*8950*/  FFMA.FTZ R24, R17, c[0x0][0x2d0], -R2.reuse ;  /* 0x0000b40011187a23 */ /* 0x100fe20000010802 */
[----:B------:R-:W-:Y:S01]  /*8960*/  MOV R17, R6 ;  /* 0x0000000600117202 */ /* 0x000fe20000000f00 */
        /* <DEDUP_REMOVED lines=9> */
[----:B------:R-:W-:Y:S01]  /*8a00*/  FFMA.FTZ R20, R14, c[0x0][0x2d0], -R2 ;  /* 0x0000b4000e147a23 */ /* 0x000fe20000010802 */
[----:B------:R-:W-:Y:S01]  /*8a10*/  MOV R14, R17 ;  /* 0x00000011000e7202 */ /* 0x000fe20000000f00 */
[----:B------:R-:W1:Y:S02]  /*8a20*/  MUFU.EX2 R2, R0 ;  /* 0x0000000000027308 */ /* 0x000e640000000800 */
[C---:B-1----:R-:W-:Y:S01]  /*8a30*/  FMUL.FTZ R12, R2.reuse, R148 ;  /* 0x00000094020c7220 */ /* 0x042fe20000410000 */
[----:B------:R-:W-:Y:S01]  /*8a40*/  MOV R148, R26 ;  /* 0x0000001a00947202 */ /* 0x000fe20000000f00 */
[C---:B------:R-:W-:Y:S01]  /*8a50*/  FMUL.FTZ R13, R2.reuse, R149 ;  /* 0x00000095020d7220 */ /* 0x040fe20000410000 */
[----:B------:R-:W-:Y:S01]  /*8a60*/  MOV R149, R27 ;  /* 0x0000001b00957202 */ /* 0x000fe20000000f00 */
        /* <DEDUP_REMOVED lines=55> */
[----:B------:R-:W-:Y:S04]  /*8de0*/  LOP3.LUT P0, RZ, R174, 0x8, RZ, 0xc0, !PT ;  /* 0x00000008aeff7812 */ /* 0x000fe8000780c0ff */
[----:B------:R-:W-:Y:S04]  /*8df0*/  ISETP.GT.AND P0, PT, R3, 0x1, !P0 ;  /* 0x000000010300780c */ /* 0x000fe80004704270 */
[----:B------:R-:W-:Y:S04]  /*8e00*/  ISETP.LT.OR P0, PT, R4, 0x2, P0 ;  /* 0x000000020400780c */ /* 0x000fe80000701670 */
[----:B------:R-:W-:Y:S02]  /*8e10*/  FSEL R6, R179, -INF , !P0 ;  /* 0xff800000b3067808 */ /* 0x000fe40004000000 */
[----:B------:R-:W-:Y:S04]  /*8e20*/  LOP3.LUT P0, RZ, R174, 0x4, RZ, 0xc0, !PT ;  /* 0x00000004aeff7812 */ /* 0x000fe8000780c0ff */
[C---:B------:R-:W-:Y:S04]  /*8e30*/  ISETP.GT.AND P0, PT, R3.reuse, 0x8, !P0 ;  /* 0x000000080300780c */ /* 0x040fe80004704270 */
[----:B------:R-:W-:Y:S04]  /*8e40*/  ISETP.LT.OR P0, PT, R4, 0x9, P0 ;  /* 0x000000090400780c */ /* 0x000fe80000701670 */
[----:B------:R-:W-:Y:S02]  /*8e50*/  FSEL R7, R178, -INF , !P0 ;  /* 0xff800000b2077808 */ /* 0x000fe40004000000 */
[----:B------:R-:W-:Y:S04]  /*8e60*/  LOP3.LUT P0, RZ, R174, 0x2, RZ, 0xc0, !PT ;  /* 0x00000002aeff7812 */ /* 0x000fe8000780c0ff */
[----:B------:R-:W-:Y:S04]  /*8e70*/  ISETP.GT.AND P0, PT, R3, 0x9, !P0 ;  /* 0x000000090300780c */ /* 0x000fe80004704270 */
[----:B------:R-:W-:Y:S04]  /*8e80*/  ISETP.LT.OR P0, PT, R4, 0xa, P0 ;  /* 0x0000000a0400780c */ /* 0x000fe80000701670 */
[----:B------:R-:W-:Y:S02]  /*8e90*/  FSEL R169, R169, -INF , !P0 ;  /* 0xff800000a9a97808 */ /* 0x000fe40004000000 */
[----:B------:R-:W-:Y:S04]  /*8ea0*/  LOP3.LUT P0, RZ, R174, 0x1, RZ, 0xc0, !PT ;  /* 0x00000001aeff7812 */ /* 0x000fe8000780c0ff */
[----:B------:R-:W-:Y:S04]  /*8eb0*/  ISETP.GT.AND P0, PT, R3, 0x10, !P0 ;  /* 0x000000100300780c */ /* 0x000fe80004704270 */
[----:B------:R-:W-:Y:S04]  /*8ec0*/  ISETP.LT.OR P0, PT, R4, 0x11, P0 ;  /* 0x000000110400780c */ /* 0x000fe80000701670 */
[----:B------:R-:W-:Y:S02]  /*8ed0*/  FSEL R172, R177, -INF , !P0 ;  /* 0xff800000b1ac7808 */ /* 0x000fe40004000000 */
[C---:B------:R-:W-:Y:S02]  /*8ee0*/  ISETP.GT.AND P0, PT, R3.reuse, 0x11, !P6 ;  /* 0x000000110300780c */ /* 0x040fe40007704270 */
[----:B------:R-:W-:Y:S02]  /*8ef0*/  LOP3.LUT P6, RZ, R174, 0x20, RZ, 0xc0, !PT ;  /* 0x00000020aeff7812 */ /* 0x000fe400078cc0ff */
[----:B------:R-:W-:Y:S04]  /*8f00*/  ISETP.LT.OR P0, PT, R4, 0x12, P0 ;  /* 0x000000120400780c */ /* 0x000fe80000701670 */
[----:B------:R-:W-:Y:S02]  /*8f10*/  FSEL R173, R176, -INF , !P0 ;  /* 0xff800000b0ad7808 */ /* 0x000fe40004000000 */
[----:B------:R-:W-:Y:S04]  /*8f20*/  ISETP.GT.AND P0, PT, R3, 0x18, !P5 ;  /* 0x000000180300780c */ /* 0x000fe80006f04270 */
[C---:B------:R-:W-:Y:S04]  /*8f30*/  ISETP.LT.OR P0, PT, R4.reuse, 0x19, P0 ;  /* 0x000000190400780c */ /* 0x040fe80000701670 */
[----:B------:R-:W-:Y:S02]  /*8f40*/  FSEL R175, R175, -INF , !P0 ;  /* 0xff800000afaf7808 */ /* 0x000fe40004000000 */
[----:B------:R-:W-:Y:S04]  /*8f50*/  ISETP.GT.AND P0, PT, R3, 0x19, !P4 ;  /* 0x000000190300780c */ /* 0x000fe80006704270 */
[----:B------:R-:W-:Y:S04]  /*8f60*/  ISETP.LT.OR P0, PT, R4, 0x1a, P0 ;  /* 0x0000001a0400780c */ /* 0x000fe80000701670 */
[----:B------:R-:W-:Y:S02]  /*8f70*/  FSEL R174, R171, -INF , !P0 ;  /* 0xff800000abae7808 */ /* 0x000fe40004000000 */
[C---:B------:R-:W-:Y:S02]  /*8f80*/  ISETP.GT.AND P0, PT, R3.reuse, 0x20, !P3 ;  /* 0x000000200300780c */ /* 0x040fe40005f04270 */
[----:B------:R-:W-:Y:S01]  /*8f90*/  MOV R171, R20 ;  /* 0x0000001400ab7202 */ /* 0x000fe20000000f00 */
[----:B------:R-:W-:Y:S01]  /*8fa0*/  FMUL.FTZ R20, R2, R140 ;  /* 0x0000008c02147220 */ /* 0x000fe20000410000 */
[----:B------:R-:W-:Y:S04]  /*8fb0*/  ISETP.LT.OR P0, PT, R4, 0x21, P0 ;  /* 0x000000210400780c */ /* 0x000fe80000701670 */
[----:B------:R-:W-:Y:S02]  /*8fc0*/  FSEL R176, R170, -INF , !P0 ;  /* 0xff800000aab07808 */ /* 0x000fe40004000000 */
[----:B------:R-:W-:Y:S04]  /*8fd0*/  ISETP.GT.AND P0, PT, R3, 0x21, !P2 ;  /* 0x000000210300780c */ /* 0x000fe80005704270 */
[C---:B------:R-:W-:Y:S04]  /*8fe0*/  ISETP.LT.OR P0, PT, R4.reuse, 0x22, P0 ;  /* 0x000000220400780c */ /* 0x040fe80000701670 */
[----:B------:R-:W-:Y:S02]  /*8ff0*/  FSEL R177, R23, -INF , !P0 ;  /* 0xff80000017b17808 */ /* 0x000fe40004000000 */
[C---:B------:R-:W-:Y:S02]  /*9000*/  ISETP.GT.AND P0, PT, R3.reuse, 0x28, !P1 ;  /* 0x000000280300780c */ /* 0x040fe40004f04270 */
[----:B------:R-:W-:Y:S02]  /*9010*/  MOV R23, R168 ;  /* 0x000000a800177202 */ /* 0x000fe40000000f00 */
[----:B------:R-:W-:Y:S04]  /*9020*/  ISETP.LT.OR P0, PT, R4, 0x29, P0 ;  /* 0x000000290400780c */ /* 0x000fe80000701670 */
[----:B------:R-:W-:Y:S02]  /*9030*/  FSEL R178, R22, -INF , !P0 ;  /* 0xff80000016b27808 */ /* 0x000fe40004000000 */
[----:B------:R-:W-:Y:S02]  /*9040*/  ISETP.GT.AND P0, PT, R3, 0x29, !P6 ;  /* 0x000000290300780c */ /* 0x000fe40007704270 */
[----:B------:R-:W1:Y:S01]  /*9050*/  MUFU.EX2 R3, R8 ;  /* 0x0000000800037308 */ /* 0x000e620000000800 */
[----:B------:R-:W-:Y:S01]  /*9060*/  MOV R22, R25 ;  /* 0x0000001900167202 */ /* 0x000fe20000000f00 */
[----:B------:R-:W-:Y:S01]  /*9070*/  FMUL.FTZ R25, R2, R137 ;  /* 0x0000008902197220 */ /* 0x000fe20000410000 */
[----:B------:R-:W-:Y:S02]  /*9080*/  ISETP.LT.OR P0, PT, R4, 0x2a, P0 ;  /* 0x0000002a0400780c */ /* 0x000fe40000701670 */
[----:B------:R-:W-:Y:S02]  /*9090*/  MOV R145, R22 ;  /* 0x0000001600917202 */ /* 0x000fe40000000f00 */
[----:B------:R-:W-:Y:S01]  /*90a0*/  FSEL R132, R21, -INF , !P0 ;  /* 0xff80000015847808 */ /* 0x000fe20004000000 */
[C---:B------:R-:W-:Y:S01]  /*90b0*/  FMUL.FTZ R21, R2.reuse, R141 ;  /* 0x0000008d02157220 */ /* 0x040fe20000410000 */
[----:B------:R-:W-:Y:S01]  /*90c0*/  MOV R141, R11 ;  /* 0x0000000b008d7202 */ /* 0x000fe20000000f00 */
[----:B---3--:R-:W-:Y:S01]  /*90d0*/  FFMA.FTZ R0, R2, R10, R9 ;  /* 0x0000000a02007223 */ /* 0x008fe20000010009 */
[----:B------:R-:W-:Y:S10]  /*90e0*/  MUFU.EX2 R8, R18 ;  /* 0x0000001200087308 */ /* 0x000ff40000000800 */
[----:B------:R-:W-:Y:S01]  /*90f0*/  MUFU.EX2 R145, R145 ;  /* 0x0000009100917308 */ /* 0x000fe20000000800 */
[C---:B-1----:R-:W-:Y:S01]  /*9100*/  F2FP.PACK_AB R168, R3.reuse, R9 ;  /* 0x0000000903a8723e */ /* 0x042fe200000000ff */
[----:B------:R-:W-:Y:S01]  /*9110*/  FADD.FTZ R4, R3, R0 ;  /* 0x0000000003047221 */ /* 0x000fe20000010000 */
[----:B------:R-:W-:Y:S04]  /*9120*/  FMNMX.FTZ R0, R5, R134, !PT ;  /* 0x0000008605007209 */ /* 0x000fe80007810000 */
[----:B------:R-:W-:Y:S03]  /*9130*/  FMNMX.FTZ R0, R6, R0, !PT ;  /* 0x0000000006007209 */ /* 0x000fe60007810000 */
[----:B------:R-:W1:Y:S01]  /*9140*/  MUFU.EX2 R9, R19 ;  /* 0x0000001300097308 */ /* 0x000e620000000800 */
[----:B------:R-:W-:Y:S04]  /*9150*/  FMNMX.FTZ R0, R7, R0, !PT ;  /* 0x0000000007007209 */ /* 0x000fe80007810000 */
[----:B------:R-:W-:Y:S04]  /*9160*/  FMNMX.FTZ R0, R169, R0, !PT ;  /* 0x00000000a9007209 */ /* 0x000fe80007810000 */
[----:B------:R-:W-:Y:S04]  /*9170*/  FMNMX.FTZ R0, R172, R0, !PT ;  /* 0x00000000ac007209 */ /* 0x000fe80007810000 */
[----:B------:R-:W-:Y:S04]  /*9180*/  FMNMX.FTZ R0, R173, R0, !PT ;  /* 0x00000000ad007209 */ /* 0x000fe80007810000 */
[----:B------:R-:W-:Y:S04]  /*9190*/  FMNMX.FTZ R0, R175, R0, !PT ;  /* 0x00000000af007209 */ /* 0x000fe80007810000 */
[----:B------:R-:W-:Y:S01]  /*91a0*/  FMNMX.FTZ R0, R174, R0, !PT ;  /* 0x00000000ae007209 */ /* 0x000fe20007810000 */
[----:B-1----:R-:W-:Y:S01]  /*91b0*/  FADD.FTZ R4, R9, R4 ;  /* 0x0000000409047221 */ /* 0x002fe20000010000 */
[----:B------:R-:W-:Y:S01]  /*91c0*/  MOV R19, R24 ;  /* 0x0000001800137202 */ /* 0x000fe20000000f00 */
[----:B------:R-:W-:Y:S01]  /*91d0*/  FMUL.FTZ R24, R2, R136 ;  /* 0x0000008802187220 */ /* 0x000fe20000410000 */
[----:B------:R-:W-:Y:S01]  /*91e0*/  FMNMX.FTZ R0, R176, R0, !PT ;  /* 0x00000000b0007209 */ /* 0x000fe20007810000 */
[----:B------:R-:W2:Y:S01]  /*91f0*/  LDL.LU R136, [R1+0x28] ;  /* 0x0000280001887983 */ /* 0x000ea20000300800 */
[C---:B------:R-:W-:Y:S01]  /*9200*/  FADD.FTZ R179, R8.reuse, R4 ;  /* 0x0000000408b37221 */ /* 0x040fe20000010000 */
[----:B------:R-:W-:Y:S01]  /*9210*/  F2FP.PACK_AB R170, R8, R9 ;  /* 0x0000000908aa723e */ /* 0x000fe200000000ff */
[C---:B------:R-:W-:Y:S01]  /*9220*/  FMUL.FTZ R8, R2.reuse, R152 ;  /* 0x0000009802087220 */ /* 0x040fe20000410000 */
[----:B------:R-:W-:Y:S01]  /*9230*/  FMNMX.FTZ R0, R177, R0, !PT ;  /* 0x00000000b1007209 */ /* 0x000fe20007810000 */
[----:B------:R-:W-:Y:S01]  /*9240*/  FMUL.FTZ R9, R2, R153 ;  /* 0x0000009902097220 */ /* 0x000fe20000410000 */
[----:B------:R-:W-:Y:S02]  /*9250*/  MOV R153, R14 ;  /* 0x0000000e00997202 */ /* 0x000fe40000000f00 */
[----:B------:R-:W-:Y:S04]  /*9260*/  FMNMX.FTZ R0, R178, R0, !PT ;  /* 0x00000000b2007209 */ /* 0x000fe80007810000 */
[----:B------:R-:W-:Y:S05]  /*9270*/  FMNMX.FTZ R0, R132, R0, !PT ;  /* 0x0000000084007209 */ /* 0x000fea0007810000 */
[----:B------:R-:W1:Y:S02]  /*9280*/  SHFL.BFLY PT, R3, R0, 0x2, 0x1f ;  /* 0x0c401f0000037f89 */ /* 0x000e6400000e0000 */
[----:B-1----:R-:W-:Y:S06]  /*9290*/  FMNMX.FTZ R0, R0, R3, !PT ;  /* 0x0000000300007209 */ /* 0x002fec0007810000 */
[----:B------:R-:W1:Y:S02]  /*92a0*/  SHFL.BFLY PT, R3, R0, 0x1, 0x1f ;  /* 0x0c201f0000037f89 */ /* 0x000e6400000e0000 */
[----:B-1----:R-:W-:Y:S04]  /*92b0*/  FMNMX.FTZ R3, R0, R3, !PT ;  /* 0x0000000300037209 */ /* 0x002fe80007810000 */
[C---:B------:R-:W-:Y:S01]  /*92c0*/  FSETP.NEU.FTZ.AND P0, PT, R3.reuse, -INF , PT ;  /* 0xff8000000300780b */ /* 0x040fe20003f1d000 */
[C---:B------:R-:W-:Y:S03]  /*92d0*/  FMUL.FTZ R4, R3.reuse, c[0x0][0x2d0] ;  /* 0x0000b40003047a20 */ /* 0x040fe60000410000 */
[----:B------:R-:W-:Y:S05]  /*92e0*/  FSEL R0, R3, RZ, P0 ;  /* 0x000000ff03007208 */ /* 0x000fea0000000000 */
[----:B------:R-:W-:Y:S01]  /*92f0*/  FADD.FTZ R0, -R0, R134 ;  /* 0x0000008600007221 */ /* 0x000fe20000010100 */
[----:B------:R-:W-:Y:S01]  /*9300*/  FSEL R134, R4, RZ, P0 ;  /* 0x000000ff04867208 */ /* 0x000fe20000000000 */
[----:B------:R-:W-:Y:S01]  /*9310*/  FMUL.FTZ R4, R2, R156 ;  /* 0x0000009c02047220 */ /* 0x000fe20000410000 */
[----:B------:R-:W-:Y:S01]  /*9320*/  MOV R156, R23 ;  /* 0x00000017009c7202 */ /* 0x000fe20000000f00 */
[----:B------:R-:W-:Y:S02]  /*9330*/  FMUL.FTZ R0, R0, c[0x0][0x2d0] ;  /* 0x0000b40000007a20 */ /* 0x000fe40000410000 */
[--C-:B------:R-:W-:Y:S02]  /*9340*/  FFMA.FTZ R10, R5, c[0x0][0x2d0], -R134.reuse ;  /* 0x0000b400050a7a23 */ /* 0x100fe40000010886 */
[--C-:B------:R-:W-:Y:S01]  /*9350*/  FFMA.FTZ R6, R6, c[0x0][0x2d0], -R134.reuse ;  /* 0x0000b40006067a23 */ /* 0x100fe20000010886 */
[----:B------:R-:W-:Y:S01]  /*9360*/  MUFU.EX2 R156, R156 ;  /* 0x0000009c009c7308 */ /* 0x000fe20000000800 */
[----:B------:R-:W-:Y:S01]  /*9370*/  FMUL.FTZ R5, R2, R157 ;  /* 0x0000009d02057220 */ /* 0x000fe20000410000 */
[----:B------:R-:W-:Y:S01]  /*9380*/  MOV R157, R171 ;  /* 0x000000ab009d7202 */ /* 0x000fe20000000f00 */
[----:B------:R-:W-:Y:S07]  /*9390*/  FFMA.FTZ R2, R7, c[0x0][0x2d0], -R134 ;  /* 0x0000b40007027a23 */ /* 0x000fee0000010886 */
[----:B------:R-:W-:Y:S10]  /*93a0*/  MUFU.EX2 R140, R10 ;  /* 0x0000000a008c7308 */ /* 0x000ff40000000800 */
[----:B------:R-:W1:Y:S10]  /*93b0*/  MUFU.EX2 R0, R0 ;  /* 0x0000000000007308 */ /* 0x000e740000000800 */
[----:B------:R3:W4:Y:S10]  /*93c0*/  MUFU.EX2 R152, R6 ;  /* 0x0000000600987308 */ /* 0x0007340000000800 */
[----:B------:R-:W-:Y:S01]  /*93d0*/  MUFU.EX2 R157, R157 ;  /* 0x0000009d009d7308 */ /* 0x000fe20000000800 */
[C---:B-1----:R-:W-:Y:S02]  /*93e0*/  FMUL.FTZ R10, R0.reuse, R154 ;  /* 0x0000009a000a7220 */ /* 0x042fe40000410000 */
[----:B------:R-:W5:Y:S01]  /*93f0*/  LDL R154, [R1+0x4] ;  /* 0x00000400019a7983 */ /* 0x000f620000100800 */
[C---:B------:R-:W-:Y:S02]  /*9400*/  FMUL.FTZ R26, R0.reuse, R138 ;  /* 0x0000008a001a7220 */ /* 0x040fe40000410000 */
[C---:B------:R-:W-:Y:S02]  /*9410*/  FMUL.FTZ R27, R0.reuse, R139 ;  /* 0x0000008b001b7220 */ /* 0x040fe40000410000 */
[C---:B------:R-:W-:Y:S02]  /*9420*/  FMUL.FTZ R22, R0.reuse, R142 ;  /* 0x0000008e00167220 */ /* 0x040fe40000410000 */
[C---:B------:R-:W-:Y:S02]  /*9430*/  FMUL.FTZ R23, R0.reuse, R143 ;  /* 0x0000008f00177220 */ /* 0x040fe40000410000 */
[C---:B---3--:R-:W-:Y:S01]  /*9440*/  FMUL.FTZ R6, R0.reuse, R158 ;  /* 0x0000009e00067220 */ /* 0x048fe20000410000 */
[----:B------:R-:W-:Y:S01]  /*9450*/  MOV R158, R15 ;  /* 0x0000000f009e7202 */ /* 0x000fe20000000f00 */
[C---:B------:R-:W-:Y:S01]  /*9460*/  FMUL.FTZ R7, R0.reuse, R159 ;  /* 0x0000009f00077220 */ /* 0x040fe20000410000 */
[----:B------:R-:W-:Y:S01]  /*9470*/  MOV R159, R19 ;  /* 0x00000013009f7202 */ /* 0x000fe20000000f00 */
[C---:B------:R-:W-:Y:S01]  /*9480*/  FMUL.FTZ R11, R0.reuse, R155 ;  /* 0x0000009b000b7220 */ /* 0x040fe20000410000 */
[----:B------:R-:W-:Y:S01]  /*9490*/  MOV R155, R148 ;  /* 0x00000094009b7202 */ /* 0x000fe20000000f00 */
        /* <DEDUP_REMOVED lines=24> */
[----:B-1----:R-:W-:Y:S01]  /*9620*/  MOV R159, R141 ;  /* 0x0000008d009f7202 */ /* 0x002fe20000000f00 */
        /* <DEDUP_REMOVED lines=35> */
[----:B------:R-:W1:Y:S01]  /*9860*/  LDSM.16.MT88.4 R136, [R238] ;  /* 0x00000000ee88783b */ /* 0x000e620000004200 */
[----:B------:R-:W-:Y:S01]  /*9870*/  FFMA.FTZ R0, R169, c[0x0][0x2d0], -R134 ;  /* 0x0000b400a9007a23 */ /* 0x000fe20000010886 */
[C---:B----4-:R-:W-:Y:S01]  /*9880*/  F2FP.PACK_AB R169, R152.reuse, R140 ;  /* 0x0000008c98a9723e */ /* 0x050fe200000000ff */
[----:B------:R-:W-:Y:S02]  /*9890*/  FADD.FTZ R144, R152, R144 ;  /* 0x0000009098907221 */ /* 0x000fe40000010000 */
[----:B------:R-:W2:Y:S03]  /*98a0*/  MUFU.EX2 R146, R0 ;  /* 0x0000000000927308 */ /* 0x000ea60000000800 */
[----:B------:R-:W-:Y:S07]  /*98b0*/  LDSM.16.MT88.4 R140, [R238+0x800] ;  /* 0x00080000ee8c783b */ /* 0x000fee0000004200 */
[----:B------:R-:W-:Y:S01]  /*98c0*/  MUFU.EX2 R152, R158 ;  /* 0x0000009e00987308 */ /* 0x000fe20000000800 */
[----:B--2---:R-:W-:Y:S01]  /*98d0*/  F2FP.PACK_AB R171, R146, R147 ;  /* 0x0000009392ab723e */ /* 0x004fe200000000ff */
[--C-:B------:R-:W-:Y:S06]  /*98e0*/  FFMA.FTZ R0, R172, c[0x0][0x2d0], -R134.reuse ;  /* 0x0000b400ac007a23 */ /* 0x100fec0000010886 */
        /* <DEDUP_REMOVED lines=8> */
[----:B-----5:R1:W2:Y:S03]  /*9970*/  LDSM.16.MT88.4 R136, [R154] ;  /* 0x000000009a88783b */ /* 0x0202a60000004200 */
[----:B-1----:R-:W-:Y:S02]  /*9980*/  MOV R154, R149 ;  /* 0x00000095009a7202 */ /* 0x002fe40000000f00 */
[----:B------:R1:W-:Y:S02]  /*9990*/  MUFU.EX2 R149, R0 ;  /* 0x0000000000957308 */ /* 0x0003e40000000800 */
[C---:B--2---:R-:W-:Y:S08]  /*99a0*/  HMMA.16816.F32 R28, R168.reuse, R136, R28 ;  /* 0x00000088a81c723c */ /* 0x044ff0000000181c */
[C---:B------:R-:W-:Y:S01]  /*99b0*/  HMMA.16816.F32 R32, R168.reuse, R138, R32 ;  /* 0x0000008aa820723c */ /* 0x040fe20000001820 */
[----:B------:R-:W2:Y:S03]  /*99c0*/  LDSM.16.MT88.4 R136, [R238+0x1800] ;  /* 0x00180000ee88783b */ /* 0x000ea60000004200 */
[--C-:B-1----:R-:W-:Y:S04]  /*99d0*/  FFMA.FTZ R0, R173, c[0x0][0x2d0], -R134.reuse ;  /* 0x0000b400ad007a23 */ /* 0x102fe80000010886 */
[----:B------:R1:W3:Y:S04]  /*99e0*/  MUFU.EX2 R150, R0 ;  /* 0x0000000000967308 */ /* 0x0002e80000000800 */
[--C-:B-1----:R-:W-:Y:S06]  /*99f0*/  FFMA.FTZ R0, R175, c[0x0][0x2d0], -R134.reuse ;  /* 0x0000b400af007a23 */ /* 0x102fec0000010886 */
[----:B------:R-:W-:Y:S01]  /*9a00*/  MUFU.EX2 R175, R155 ;  /* 0x0000009b00af7308 */ /* 0x000fe20000000800 */
[C---:B--2---:R-:W-:Y:S09]  /*9a10*/  HMMA.16816.F32 R36, R168.reuse, R136, R36 ;  /* 0x00000088a824723c */ /* 0x044ff20000001824 */
[----:B------:R1:W-:Y:S01]  /*9a20*/  MUFU.EX2 R148, R0 ;  /* 0x0000000000947308 */ /* 0x0003e20000000800 */
[C---:B------:R-:W-:Y:S01]  /*9a30*/  HMMA.16816.F32 R40, R168.reuse, R138, R40 ;  /* 0x0000008aa828723c */ /* 0x040fe20000001828 */
[----:B------:R-:W2:Y:S02]  /*9a40*/  LDSM.16.MT88.4 R136, [R240+0x1800] ;  /* 0x00180000f088783b */ /* 0x000ea40000004200 */
[----:B-1----:R-:W-:Y:S06]  /*9a50*/  FFMA.FTZ R0, R174, c[0x0][0x2d0], -R134 ;  /* 0x0000b400ae007a23 */ /* 0x002fec0000010886 */
[----:B------:R1:W4:Y:S01]  /*9a60*/  MUFU.EX2 R174, R0 ;  /* 0x0000000000ae7308 */ /* 0x0003220000000800 */
[C---:B--2---:R-:W-:Y:S03]  /*9a70*/  HMMA.16816.F32 R44, R168.reuse, R136, R44 ;  /* 0x00000088a82c723c */ /* 0x044fe6000000182c */
[----:B-1----:R-:W-:Y:S05]  /*9a80*/  FADD.FTZ R0, R2, R179 ;  /* 0x000000b302007221 */ /* 0x002fea0000010000 */
[C---:B------:R-:W-:Y:S01]  /*9a90*/  HMMA.16816.F32 R48, R168.reuse, R138, R48 ;  /* 0x0000008aa830723c */ /* 0x040fe20000001830 */
[----:B------:R-:W1:Y:S01]  /*9aa0*/  LDSM.16.MT88.4 R136, [R239+0x1800] ;  /* 0x00180000ef88783b */ /* 0x000e620000004200 */
[----:B------:R-:W2:Y:S02]  /*9ab0*/  MUFU.EX2 R179, R154 ;  /* 0x0000009a00b37308 */ /* 0x000ea40000000800 */
[----:B------:R-:W-:Y:S02]  /*9ac0*/  FADD.FTZ R151, R145, R0 ;  /* 0x0000000091977221 */ /* 0x000fe40000010000 */
[----:B------:R-:W-:Y:S02]  /*9ad0*/  FADD.FTZ R0, R147, R144 ;  /* 0x0000009093007221 */ /* 0x000fe40000010000 */
        /* <DEDUP_REMOVED lines=31> */
[----:B---3--:R-:W-:Y:S01]  /*9cd0*/  F2FP.PACK_AB R137, R150, R149 ;  /* 0x000000959689723e */ /* 0x008fe200000000ff */
[----:B------:R-:W-:Y:S02]  /*9ce0*/  FADD.FTZ R2, R146, R0 ;  /* 0x0000000092027221 */ /* 0x000fe40000010000 */
[----:B------:R-:W-:Y:S01]  /*9cf0*/  F2FP.PACK_AB R138, R157, R156 ;  /* 0x0000009c9d8a723e */ /* 0x000fe200000000ff */
[----:B------:R-:W-:Y:S01]  /*9d00*/  FFMA.FTZ R0, R176, c[0x0][0x2d0], -R134 ;  /* 0x0000b400b0007a23 */ /* 0x000fe20000010886 */
[----:B----4-:R-:W-:Y:S03]  /*9d10*/  F2FP.PACK_AB R139, R174, R148 ;  /* 0x00000094ae8b723e */ /* 0x010fe600000000ff */
[----:B------:R-:W-:Y:S01]  /*9d20*/  MOV R176, R153 ;  /* 0x0000009900b07202 */ /* 0x000fe20000000f00 */
[----:B------:R1:W-:Y:S01]  /*9d30*/  MUFU.EX2 R172, R0 ;  /* 0x0000000000ac7308 */ /* 0x0003e20000000800 */
[----:B--2---:R-:W-:Y:S01]  /*9d40*/  F2FP.PACK_AB R168, R179, R175 ;  /* 0x000000afb3a8723e */ /* 0x004fe200000000ff */
[----:B------:R-:W-:Y:S01]  /*9d50*/  FADD.FTZ R2, R149, R2 ;  /* 0x0000000295027221 */ /* 0x000fe20000010000 */
[C---:B------:R-:W-:Y:S05]  /*9d60*/  HMMA.16816.F32 R4, R136.reuse, R140, R4 ;  /* 0x0000008c8804723c */ /* 0x040fea0000001804 */
[----:B------:R-:W-:Y:S03]  /*9d70*/  FADD.FTZ R2, R150, R2 ;  /* 0x0000000296027221 */ /* 0x000fe60000010000 */
[C---:B------:R-:W-:Y:S01]  /*9d80*/  HMMA.16816.F32 R8, R136.reuse, R142, R8 ;  /* 0x0000008e8808723c */ /* 0x040fe20000001808 */
[----:B------:R-:W2:Y:S03]  /*9d90*/  LDSM.16.MT88.4 R140, [R240+0x800] ;  /* 0x00080000f08c783b */ /* 0x000ea60000004200 */
[----:B------:R-:W-:Y:S04]  /*9da0*/  FADD.FTZ R2, R148, R2 ;  /* 0x0000000294027221 */ /* 0x000fe80000010000 */
[----:B------:R-:W-:Y:S04]  /*9db0*/  FADD.FTZ R2, R174, R2 ;  /* 0x00000002ae027221 */ /* 0x000fe80000010000 */
[--C-:B-1----:R-:W-:Y:S02]  /*9dc0*/  FFMA.FTZ R0, R177, c[0x0][0x2d0], -R134.reuse ;  /* 0x0000b400b1007a23 */ /* 0x102fe40000010886 */
[----:B------:R-:W3:Y:S02]  /*9dd0*/  LDL R177, [R1+0x60] ;  /* 0x0000600001b17983 */ /* 0x000ee40000100800 */
[----:B------:R1:W4:Y:S01]  /*9de0*/  MUFU.EX2 R173, R0 ;  /* 0x0000000000ad7308 */ /* 0x0003220000000800 */
[C---:B--2---:R-:W-:Y:S03]  /*9df0*/  HMMA.16816.F32 R12, R136.reuse, R140, R12 ;  /* 0x0000008c880c723c */ /* 0x044fe6000000180c */
[--C-:B-1----:R-:W-:Y:S01]  /*9e00*/  FFMA.FTZ R0, R178, c[0x0][0x2d0], -R134.reuse ;  /* 0x0000b400b2007a23 */ /* 0x102fe20000010886 */
[----:B------:R-:W-:Y:S01]  /*9e10*/  MOV R178, R152 ;  /* 0x0000009800b27202 */ /* 0x000fe20000000f00 */
[----:B------:R-:W-:Y:S01]  /*9e20*/  FFMA.FTZ R134, R132, c[0x0][0x2d0], -R134 ;  /* 0x0000b40084867a23 */ /* 0x000fe20000010886 */
[----:B------:R-:W-:Y:S01]  /*9e30*/  LDSM.16.MT88.4 R152, [R238+0x1000] ;  /* 0x00100000ee98783b */ /* 0x000fe20000004200 */
[----:B----4-:R-:W-:Y:S01]  /*9e40*/  F2FP.PACK_AB R169, R173, R172 ;  /* 0x000000acada9723e */ /* 0x010fe200000000ff */
[C---:B------:R-:W-:Y:S01]  /*9e50*/  HMMA.16816.F32 R16, R136.reuse, R142, R16 ;  /* 0x0000008e8810723c */ /* 0x040fe20000001810 */
[----:B------:R1:W-:Y:S05]  /*9e60*/  MUFU.EX2 R132, R0 ;  /* 0x0000000000847308 */ /* 0x0003ea0000000800 */
[----:B------:R-:W2:Y:S05]  /*9e70*/  LDSM.16.MT88.4 R140, [R239+0x800] ;  /* 0x00080000ef8c783b */ /* 0x000eaa0000004200 */
[----:B------:R-:W4:Y:S01]  /*9e80*/  MUFU.EX2 R134, R134 ;  /* 0x0000008600867308 */ /* 0x000f220000000800 */
[----:B-1----:R-:W-:Y:S04]  /*9e90*/  FADD.FTZ R0, R156, R151 ;  /* 0x000000979c007221 */ /* 0x002fe80000010000 */
[----:B------:R-:W-:Y:S04]  /*9ea0*/  FADD.FTZ R0, R157, R0 ;  /* 0x000000009d007221 */ /* 0x000fe80000010000 */
[----:B------:R-:W-:Y:S01]  /*9eb0*/  FADD.FTZ R0, R175, R0 ;  /* 0x00000000af007221 */ /* 0x000fe20000010000 */
[----:B----4-:R-:W-:Y:S01]  /*9ec0*/  F2FP.PACK_AB R171, R134, R132 ;  /* 0x0000008486ab723e */ /* 0x010fe200000000ff */
[C---:B--2---:R-:W-:Y:S08]  /*9ed0*/  HMMA.16816.F32 R20, R136.reuse, R140, R20 ;  /* 0x0000008c8814723c */ /* 0x044ff00000001814 */
        /* <DEDUP_REMOVED lines=13> */
[----:B------:R-:W1:Y:S02]  /*9fb0*/  LDSM.16.MT88.4 R140, [R241+0x2000] ;  /* 0x00200000f18c783b */ /* 0x000e640000004200 */
[----:B---3--:R-:W-:Y:S05]  /*9fc0*/  ISETP.GT.AND P0, PT, R176, R177, PT ;  /* 0x000000b1b000720c */ /* 0x008fea0003f04270 */
        /* <DEDUP_REMOVED lines=22> */
[----:B------:R-:W-:Y:S01]  /*a130*/  MOV R141, R145 ;  /* 0x00000091008d7202 */ /* 0x000fe20000000f00 */
[C---:B------:R-:W-:Y:S01]  /*a140*/  HMMA.16816.F32 R120, R136.reuse, R142, R120 ;  /* 0x0000008e8878723c */ /* 0x040fe20000001878 */
[----:B------:R-:W1:Y:S03]  /*a150*/  LDSM.16.MT88.4 R144, [R241+0x5000] ;  /* 0x00500000f190783b */ /* 0x000e660000004200 */
[-C--:B------:R-:W-:Y:S04]  /*a160*/  F2FP.PACK_AB R170, R178, R141.reuse ;  /* 0x0000008db2aa723e */ /* 0x080fe800000000ff */
        /* <DEDUP_REMOVED lines=10> */
[C---:B------:R-:W-:Y:S07]  /*a210*/  HMMA.16816.F32 R144, R168.reuse, R146, R16 ;  /* 0x00000092a890723c */ /* 0x040fee0000001810 */
[----:B------:R-:W-:Y:S02]  /*a220*/  MOV R19, R141 ;  /* 0x0000008d00137202 */ /* 0x000fe40000000f00 */
        /* <DEDUP_REMOVED lines=39> */
[----:B------:R-:W-:Y:S02]  /*a4a0*/  FADD.FTZ R2, R179, R0 ;  /* 0x00000000b3027221 */ /* 0x000fe40000010000 */
[----:B------:R-:W-:Y:S02]  /*a4b0*/  FADD.FTZ R0, R173, R4 ;  /* 0x00000004ad007221 */ /* 0x000fe40000010000 */
[----:B------:R-:W-:Y:S04]  /*a4c0*/  FADD.FTZ R2, R19, R2 ;  /* 0x0000000213027221 */ /* 0x000fe80000010000 */
[----:B------:R-:W-:Y:S01]  /*a4d0*/  FADD.FTZ R4, R178, R2 ;  /* 0x00000002b2047221 */ /* 0x000fe20000010000 */
[----:B------:R-:W-:Y:S01]  /*a4e0*/  IADD3 R2, R176, -0x1, RZ ;  /* 0xffffffffb0027810 */ /* 0x000fe20007ffe0ff */
[----:B------:R-:W-:Y:S01]  /*a4f0*/  FADD.FTZ R0, R132, R0 ;  /* 0x0000000084007221 */ /* 0x000fe20000010000 */
[-C--:B------:R-:W-:Y:S02]  /*a500*/  MOV R132, R3.reuse ;  /* 0x0000000300847202 */ /* 0x080fe40000000f00 */
[----:B------:R-:W-:Y:S01]  /*a510*/  STL [R1+0x24], R4 ;  /* 0x0000240401007387 */ /* 0x000fe20000100800 */
[----:B------:R-:W-:Y:S01]  /*a520*/  FADD.FTZ R0, R134, R0 ;  /* 0x0000000086007221 */ /* 0x000fe20000010000 */
[----:B------:R-:W-:Y:S04]  /*a530*/  MOV R134, R3 ;  /* 0x0000000300867202 */ /* 0x000fe80000000f00 */
[----:B------:R1:W-:Y:S04]  /*a540*/  STL [R1+0x28], R0 ;  /* 0x0000280001007387 */ /* 0x0003e80000100800 */
[----:B------:R2:W-:Y:S01]  /*a550*/  STL [R1+0x20], R2 ;  /* 0x0000200201007387 */ /* 0x0005e20000100800 */
[----:B-1----:R-:W-:Y:S02]  /*a560*/  MOV R0, R2 ;  /* 0x0000000200007202 */ /* 0x002fe40000000f00 */
[----:B--2---:R-:W-:Y:S03]  /*a570*/  MOV R2, R133 ;  /* 0x0000008500027202 */ /* 0x004fe60000000f00 */
[----:B------:R1:W-:Y:S01]  /*a580*/  STL [R1+0x1c], R0 ;  /* 0x00001c0001007387 */ /* 0x0003e20000100800 */
[----:B------:R-:W-:-:S05]  /*a590*/  @P0 BRA `(.L_x_436) ;  /* 0xffffc62000000947 */ /* 0x000fca000383ffff */
.L_x_423:
[----:B-1----:R-:W2:Y:S04]  /*a5a0*/  LDL R0, [R1+0x68] ;  /* 0x0000680001007983 */ /* 0x002ea80000100800 */
[----:B------:R-:W3:Y:S04]  /*a5b0*/  LDL R4, [R1+0x34] ;  /* 0x0000340001047983 */ /* 0x000ee80000100800 */
[----:B------:R-:W3:Y:S01]  /*a5c0*/  LDL R3, [R1+0x38] ;  /* 0x0000380001037983 */ /* 0x000ee20000100800 */
[----:B------:R-:W-:-:S05]  /*a5d0*/  IMAD.MOV.U32 R5, RZ, RZ, c[0x0][0x2c4] ;  /* 0x0000b100ff057624 */ /* 0x000fca00078e00ff */
[----:B------:R-:W-:Y:S01]  /*a5e0*/  ISETP.NE.AND P0, PT, R5, 0x1, PT ;  /* 0x000000010500780c */ /* 0x000fe20003f05270 */
[----:B------:R-:W-:Y:S01]  /*a5f0*/  IMAD.MOV.U32 R5, RZ, RZ, c[0x0][0x32c] ;  /* 0x0000cb00ff057624 */ /* 0x000fe200078e00ff */
[----:B--2---:R-:W-:-:S11]  /*a600*/  IADD3 R0, R0, 0x7f, RZ ;  /* 0x0000007f00007810 */ /* 0x004fd60007ffe0ff */
[----:B------:R-:W-:-:S05]  /*a610*/  @P0 IMAD.HI.U32 R2, R0, c[0x0][0x2c8], RZ ;  /* 0x0000b20000020a27 */ /* 0x000fca00078e00ff */
[----:B------:R-:W-:Y:S02]  /*a620*/  @P0 SHF.R.U32.HI R0, RZ, c[0x0][0x2cc], R2 ;  /* 0x0000b300ff000a19 */ /* 0x000fe40000011602 */
[----:B------:R-:W-:Y:S02]  /*a630*/  ISETP.GE.AND P0, PT, R5, 0x1, PT ;  /* 0x000000010500780c */ /* 0x000fe40003f06270 */
[----:B---3--:R-:W-:-:S05]  /*a640*/  IADD3 R2, R3, 0x1, -R4 ;  /* 0x0000000103027810 */ /* 0x008fca0007ffe804 */
[----:B------:R-:W-:-:S05]  /*a650*/  IMAD.IADD R0, R2, 0x1, R0 ;  /* 0x0000000102007824 */ /* 0x000fca00078e0200 */
[----:B------:R-:W-:Y:S01]  /*a660*/  IADD3 R2, R0, -c[0x0][0x324], RZ ;  /* 0x8000c90000027a10 */ /* 0x000fe20007ffe0ff */
[----:B------:R-:W-:Y:S05]  /*a670*/  @!P0 BRA `(.L_x_437) ;  /* 0x0000011000008947 */ /* 0x000fea0003800000 */
[----:B------:R-:W-:Y:S01]  /*a680*/  ISETP.GT.AND P0, PT, R0, -0x1, PT ;  /* 0xffffffff0000780c */ /* 0x000fe20003f04270 */
[----:B------:R-:W-:-:S12]  /*a690*/  BSSY B0, `(.L_x_438) ;  /* 0x000000d000007945 */ /* 0x000fd80003800000 */
        /* <DEDUP_REMOVED lines=8> */
.L_x_439:
[----:B------:R-:W-:-:S04]  /*a720*/  MOV R3, c[0x0][0x32c] ;  /* 0x0000cb0000037a02 */ /* 0x000fc80000000f00 */
[----:B------:R-:W-:-:S13]  /*a730*/  ISETP.NE.AND P0, PT, R3, 0x1, PT ;  /* 0x000000010300780c */ /* 0x000fda0003f05270 */
[----:B------:R-:W-:-:S05]  /*a740*/  @P0 IMAD.HI.U32 R3, R0, c[0x0][0x330], RZ ;  /* 0x0000cc0000030a27 */ /* 0x000fca00078e00ff */
[----:B------:R-:W-:Y:S02]  /*a750*/  @P0 SHF.R.U32.HI R0, RZ, c[0x0][0x334], R3 ;  /* 0x0000cd00ff000a19 */ /* 0x000fe40000011603 */
.L_x_440:
[----:B------:R-:W-:Y:S05]  /*a760*/  BSYNC B0 ;  /* 0x0000000000007941 */ /* 0x000fea0003800000 */
.L_x_438:
[----:B------:R-:W-:-:S05]  /*a770*/  IMAD R0, R0, c[0x0][0x32c], RZ ;  /* 0x0000cb0000007a24 */ /* 0x000fca00078e02ff */
[----:B------:R-:W-:Y:S02]  /*a780*/  IMNMX R2, R2, R0, !PT ;  /* 0x0000000002027217 */ /* 0x000fe40007800200 */
.L_x_437:
[----:B------:R-:W2:Y:S04]  /*a790*/  LDL R0, [R1+0x20] ;  /* 0x0000200001007983 */ /* 0x000ea80000100800 */
[----:B------:R-:W3:Y:S01]  /*a7a0*/  LDL R4, [R1+0x30] ;  /* 0x0000300001047983 */ /* 0x000ee20000100800 */
[----:B------:R-:W-:-:S05]  /*a7b0*/  IADD3 R2, R2, 0x2f, RZ ;  /* 0x0000002f02027810 */ /* 0x000fca0007ffe0ff */
[----:B------:R-:W-:-:S04]  /*a7c0*/  IMAD.HI R2, R2, 0x2aaaaaab, RZ ;  /* 0x2aaaaaab02027827 */ /* 0x000fc800078e02ff */
[----:B--2---:R-:W-:Y:S01]  /*a7d0*/  IMAD.MOV.U32 R3, RZ, RZ, R0 ;  /* 0x000000ffff037224 */ /* 0x004fe200078e0000 */
[----:B------:R-:W-:-:S04]  /*a7e0*/  SHF.R.U32.HI R0, RZ, 0x1f, R2 ;  /* 0x0000001fff007819 */ /* 0x000fc80000011602 */
[----:B------:R-:W-:-:S04]  /*a7f0*/  LEA.HI.SX32 R0, R2, R0, 0x1d ;  /* 0x0000000002007211 */ /* 0x000fc800078feaff */
[----:B---3--:R-:W-:-:S04]  /*a800*/  IMNMX R4, R4, R0, !PT ;  /* 0x0000000004047217 */ /* 0x008fc80007800200 */
[----:B------:R-:W-:Y:S01]  /*a810*/  ISETP.GE.AND P0, PT, R3, R4, PT ;  /* 0x000000040300720c */ /* 0x000fe20003f06270 */
[----:B------:R1:W-:-:S12]  /*a820*/  STL [R1+0x64], R4 ;  /* 0x0000640401007387 */ /* 0x0003d80000100800 */
[----:B------:R-:W-:Y:S05]  /*a830*/  @!P0 BRA `(.L_x_441) ;  /* 0x00002da000008947 */ /* 0x000fea0003800000 */
.L_x_446:
[----:B------:R-:W2:Y:S01]  /*a840*/  LDL R2, [R1] ;  /* 0x0000000001027983 */ /* 0x000ea20000100800 */
[----:B------:R-:W-:Y:S04]  /*a850*/  DEPBAR.LE SB0, 0x0 ;  /* 0x000080000000791a */ /* 0x000fe80000000000 */
[----:B------:R-:W3:Y:S01]  /*a860*/  LDL R134, [R1+0x20] ;  /* 0x0000200001867983 */ /* 0x000ee20000100800 */
[----:B------:R-:W-:Y:S01]  /*a870*/  WARPSYNC 0xffffffff ;  /* 0xffffffff00007948 */ /* 0x000fe20003800000 */
[----:B------:R-:W-:Y:S02]  /*a880*/  BSSY B0, `(.L_x_442) ;  /* 0x0000036000007945 */ /* 0x000fe40003800000 */
[----:B------:R-:W4:Y:S04]  /*a890*/  LDL R13, [R1+0x30] ;  /* 0x00003000010d7983 */ /* 0x000f280000100800 */
[----:B------:R-:W5:Y:S04]  /*a8a0*/  LDL R0, [R1+0x14] ;  /* 0x0000140001007983 */ /* 0x000f680000100800 */
[----:B------:R-:W-:Y:S06]  /*a8b0*/  BAR.SYNC.DEFER_BLOCKING 0x0 ;  /* 0x0000000000007b1d */ /* 0x000fec0000010000 */
[----:B------:R-:W1:Y:S04]  /*a8c0*/  LDSM.16.M88.4 R8, [R135] ;  /* 0x000000008708783b */ /* 0x000e680000000200 */
[----:B------:R-:W1:Y:S04]  /*a8d0*/  LDSM.16.M88.4 R16, [R135+0x800] ;  /* 0x000800008710783b */ /* 0x000e680000000200 */
[----:B------:R-:W1:Y:S04]  /*a8e0*/  LDSM.16.M88.4 R24, [R135+0x1000] ;  /* 0x001000008718783b */ /* 0x000e680000000200 */
[----:B------:R-:W1:Y:S04]  /*a8f0*/  LDSM.16.M88.4 R168, [R242] ;  /* 0x00000000f2a8783b */ /* 0x000e680000000200 */
[----:B------:R-:W1:Y:S04]  /*a900*/  LDSM.16.M88.4 R172, [R252] ;  /* 0x00000000fcac783b */ /* 0x000e680000000200 */
[----:B--2---:R2:W1:Y:S04]  /*a910*/  LDSM.16.M88.4 R176, [R2] ;  /* 0x0000000002b0783b */ /* 0x0044680000000200 */
[----:B---3--:R3:W-:Y:S01]  /*a920*/  STL [R1+0x60], R134 ;  /* 0x0000608601007387 */ /* 0x0087e20000100800 */
[----:B----4-:R-:W-:Y:S02]  /*a930*/  ISETP.GT.AND P0, PT, R13, R134, PT ;  /* 0x000000860d00720c */ /* 0x010fe40003f04270 */
[C---:B-----5:R-:W-:Y:S02]  /*a940*/  LOP3.LUT P6, RZ, R0.reuse, 0x100, RZ, 0xc0, !PT ;  /* 0x0000010000ff7812 */ /* 0x060fe400078cc0ff */
[C---:B------:R-:W-:Y:S02]  /*a950*/  LOP3.LUT P5, RZ, R0.reuse, 0x80, RZ, 0xc0, !PT ;  /* 0x0000008000ff7812 */ /* 0x040fe400078ac0ff */
[----:B------:R-:W-:Y:S01]  /*a960*/  LOP3.LUT P4, RZ, R0, 0x40, RZ, 0xc0, !PT ;  /* 0x0000004000ff7812 */ /* 0x000fe2000788c0ff */
[----:B--2---:R-:W-:Y:S06]  /*a970*/  IMAD.MOV.U32 R2, RZ, RZ, R133 ;  /* 0x000000ffff027224 */ /* 0x004fec00078e0085 */
[----:B------:R-:W-:-:S05]  /*a980*/  @P0 BRA `(.L_x_443) ;  /* 0x0000025000000947 */ /* 0x000fca0003800000 */
[----:B------:R-:W2:Y:S01]  /*a990*/  LDL.64 R22, [R1+0x58] ;  /* 0x0000580001167983 */ /* 0x000ea20000100a00 */
[----:B------:R-:W-:Y:S01]  /*a9a0*/  LOP3.LUT P3, RZ, R0, 0x200, RZ, 0xc0, !PT ;  /* 0x0000020000ff7812 */ /* 0x000fe2000786c0ff */
[----:B-1----:R-:W-:Y:S01]  /*a9b0*/  IMAD.WIDE.U32 R4, R134, c[0x0][0x208], RZ ;  /* 0x0000820086047a25 */ /* 0x002fe200078e00ff */
[----:B------:R-:W-:Y:S01]  /*a9c0*/  SHF.R.S32.HI R0, RZ, 0x1f, R134 ;  /* 0x0000001fff007819 */ /* 0x000fe20000011486 */
[----:B------:R-:W4:Y:S04]  /*a9d0*/  LDL.64 R20, [R1+0x48] ;  /* 0x0000480001147983 */ /* 0x000f280000100a00 */
        /* <DEDUP_REMOVED lines=11> */
[----:B--2---:R-:W-:Y:S01]  /*aa90*/  IADD3 R5, P1, R22, R4, RZ ;  /* 0x0000000416057210 */ /* 0x004fe20007f3e0ff */
[----:B------:R-:W-:Y:S05]  /*aaa0*/  @!P2 IMAD.MOV.U32 R4, RZ, RZ, c[0x0][0x20c] ;  /* 0x00008300ff04a624 */ /* 0x000fea00078e00ff */
[----:B------:R-:W-:Y:S01]  /*aab0*/  @!P2 LEA.HI.X R4, R0, R3, R4, 0x5, P0 ;  /* 0x000000030004a211 */ /* 0x000fe200000f2c04 */
[----:B----4-:R-:W-:Y:S01]  /*aac0*/  IMAD.X R3, R3, 0x1, R21, P1 ;  /* 0x0000000103037824 */ /* 0x010fe200008e0615 */
        /* <DEDUP_REMOVED lines=17> */
.L_x_443:
[----:B------:R-:W-:Y:S05]  /*abe0*/  BSYNC B0 ;  /* 0x0000000000007941 */ /* 0x000fea0003800000 */
.L_x_442:
[C---:B-1----:R-:W-:Y:S01]  /*abf0*/  HMMA.16816.F32 R4, R160.reuse, R8, RZ ;  /* 0x00000008a004723c */ /* 0x042fe200000018ff */
        /* <DEDUP_REMOVED lines=136> */
[----:B------:R-:W-:Y:S04]  /*b480*/  FMUL.FTZ R0, R4, c[0x0][0x320] ;  /* 0x0000c80004007a20 */ /* 0x000fe80000410000 */
[----:B------:R2:W-:Y:S04]  /*b490*/  MUFU.TANH R176, R0 ;  /* 0x0000000000b07308 */ /* 0x0005e80000002400 */
[----:B------:R-:W-:Y:S01]  /*b4a0*/  FMUL.FTZ R11, R11, c[0x0][0x320] ;  /* 0x0000c8000b0b7a20 */ /* 0x000fe20000410000 */
[C---:B-1----:R-:W-:Y:S03]  /*b4b0*/  HMMA.16816.F32 R12, R232.reuse, R168, R12 ;  /* 0x000000a8e80c723c */ /* 0x042fe6000000180c */
[----:B------:R-:W-:Y:S02]  /*b4c0*/  FMUL.FTZ R10, R10, c[0x0][0x320] ;  /* 0x0000c8000a0a7a20 */ /* 0x000fe40000410000 */
[----:B------:R-:W-:Y:S03]  /*b4d0*/  MUFU.TANH R177, R11 ;  /* 0x0000000b00b17308 */ /* 0x000fe60000002400 */
[C---:B------:R-:W-:Y:S07]  /*b4e0*/  HMMA.16816.F32 R16, R232.reuse, R170, R16 ;  /* 0x000000aae810723c */ /* 0x040fee0000001810 */
[----:B------:R-:W-:Y:S01]  /*b4f0*/  MUFU.TANH R178, R10 ;  /* 0x0000000a00b27308 */ /* 0x000fe20000002400 */
[----:B--2---:R-:W-:Y:S09]  /*b500*/  FMUL.FTZ R0, R5, c[0x0][0x320] ;  /* 0x0000c80005007a20 */ /* 0x004ff20000410000 */
[----:B------:R1:W-:Y:S02]  /*b510*/  MUFU.TANH R175, R0 ;  /* 0x0000000000af7308 */ /* 0x0003e40000002400 */
[----:B-1----:R-:W-:Y:S08]  /*b520*/  FMUL.FTZ R0, R6, c[0x0][0x320] ;  /* 0x0000c80006007a20 */ /* 0x002ff00000410000 */
[----:B------:R1:W-:Y:S02]  /*b530*/  MUFU.TANH R179, R0 ;  /* 0x0000000000b37308 */ /* 0x0003e40000002400 */
[----:B-1----:R-:W-:Y:S08]  /*b540*/  FMUL.FTZ R0, R7, c[0x0][0x320] ;  /* 0x0000c80007007a20 */ /* 0x002ff00000410000 */
[----:B------:R1:W2:Y:S02]  /*b550*/  MUFU.TANH R4, R0 ;  /* 0x0000000000047308 */ /* 0x0002a40000002400 */
[----:B-1----:R-:W-:Y:S01]  /*b560*/  FMUL.FTZ R0, R8, c[0x0][0x320] ;  /* 0x0000c80008007a20 */ /* 0x002fe20000410000 */
[----:B--2---:R-:W-:Y:S01]  /*b570*/  STL [R1+0x1c], R4 ;  /* 0x00001c0401007387 */ /* 0x004fe20000100800 */
[----:B------:R-:W-:Y:S01]  /*b580*/  MOV R8, R3 ;  /* 0x0000000300087202 */ /* 0x000fe20000000f00 */
[----:B------:R-:W-:Y:S05]  /*b590*/  FMUL.FTZ R3, R13, c[0x0][0x320] ;  /* 0x0000c8000d037a20 */ /* 0x000fea0000410000 */
[----:B------:R1:W2:Y:S01]  /*b5a0*/  MUFU.TANH R174, R0 ;  /* 0x0000000000ae7308 */ /* 0x0002a20000002400 */
[----:B------:R-:W4:Y:S01]  /*b5b0*/  LDSM.16.M88.4 R4, [R236+0x5800] ;  /* 0x00580000ec04783b */ /* 0x000f220000000200 */
[----:B------:R-:W-:Y:S07]  /*b5c0*/  DEPBAR.LE SB0, 0x0 ;  /* 0x000080000000791a */ /* 0x000fee0000000000 */
[----:B------:R-:W-:Y:S01]  /*b5d0*/  BAR.SYNC.DEFER_BLOCKING 0x0 ;  /* 0x0000000000007b1d */ /* 0x000fe20000010000 */
[----:B-1----:R-:W-:Y:S01]  /*b5e0*/  FMUL.FTZ R0, R9, c[0x0][0x320] ;  /* 0x0000c80009007a20 */ /* 0x002fe20000410000 */
[----:B------:R-:W-:Y:S04]  /*b5f0*/  MOV R9, R134 ;  /* 0x0000008600097202 */ /* 0x000fe80000000f00 */
[----:B---3--:R-:W1:Y:S10]  /*b600*/  MUFU.TANH R134, R3 ;  /* 0x0000000300867308 */ /* 0x008e740000002400 */
[----:B------:R3:W1:Y:S01]  /*b610*/  MUFU.TANH R172, R0 ;  /* 0x0000000000ac7308 */ /* 0x0006620000002400 */
[C---:B----4-:R-:W-:Y:S08]  /*b620*/  HMMA.16816.F32 R20, R232.reuse, R4, R20 ;  /* 0x00000004e814723c */ /* 0x050ff00000001814 */
[----:B------:R-:W-:Y:S04]  /*b630*/  HMMA.16816.F32 R24, R232, R6, R24 ;  /* 0x00000006e818723c */ /* 0x000fe80000001818 */
[----:B---3--:R-:W-:Y:S04]  /*b640*/  FMUL.FTZ R0, R12, c[0x0][0x320] ;  /* 0x0000c8000c007a20 */ /* 0x008fe80000410000 */
[----:B------:R3:W4:Y:S04]  /*b650*/  MUFU.TANH R168, R0 ;  /* 0x0000000000a87308 */ /* 0x0007280000002400 */
[----:B---3--:R-:W-:Y:S06]  /*b660*/  FMUL.FTZ R0, R14, c[0x0][0x320] ;  /* 0x0000c8000e007a20 */ /* 0x008fec0000410000 */
[----:B------:R3:W1:Y:S02]  /*b670*/  MUFU.TANH R173, R0 ;  /* 0x0000000000ad7308 */ /* 0x0006640000002400 */
[----:B---3--:R-:W-:Y:S08]  /*b680*/  FMUL.FTZ R0, R15, c[0x0][0x320] ;  /* 0x0000c8000f007a20 */ /* 0x008ff00000410000 */
        /* <DEDUP_REMOVED lines=11> */
[----:B---3--:R-:W-:Y:S01]  /*b740*/  FMUL.FTZ R0, R21, c[0x0][0x320] ;  /* 0x0000c80015007a20 */ /* 0x008fe20000410000 */
[----:B------:R-:W-:Y:S07]  /*b750*/  MOV R21, R9 ;  /* 0x0000000900157202 */ /* 0x000fee0000000f00 */
[----:B------:R3:W1:Y:S01]  /*b760*/  MUFU.TANH R12, R0 ;  /* 0x00000000000c7308 */ /* 0x0006620000002400 */
[----:B------:R-:W-:Y:S01]  /*b770*/  ISETP.GT.AND P0, PT, R21, R8, PT ;  /* 0x000000081500720c */ /* 0x000fe20003f04270 */
        /* <DEDUP_REMOVED lines=11> */
[----:B------:R3:W1:Y:S01]  /*b830*/  MUFU.TANH R3, R0 ;  /* 0x0000000000037308 */ /* 0x0006620000002400 */
[----:B------:R-:W-:-:S05]  /*b840*/  @!P0 BRA `(.L_x_445) ;  /* 0x000002c000008947 */ /* 0x000fca0003800000 */
[----:B--2-4-:R-:W2:Y:S01]  /*b850*/  LDL.64 R24, [R1+0x50] ;  /* 0x0000500001187983 */ /* 0x014ea20000100a00 */
[----:B---3--:R-:W-:Y:S03]  /*b860*/  IADD3 R0, R21, -0x1, RZ ;  /* 0xffffffff15007810 */ /* 0x008fe60007ffe0ff */
[----:B------:R-:W3:Y:S01]  /*b870*/  LDL.64 R22, [R1+0x40] ;  /* 0x0000400001167983 */ /* 0x000ee20000100a00 */
[----:B------:R-:W-:Y:S03]  /*b880*/  SHF.R.S32.HI R5, RZ, 0x1f, R0 ;  /* 0x0000001fff057819 */ /* 0x000fe60000011400 */
[----:B------:R-:W4:Y:S02]  /*b890*/  LDL R19, [R1+0x14] ;  /* 0x0000140001137983 */ /* 0x000f240000100800 */
[----:B------:R-:W-:Y:S02]  /*b8a0*/  IMAD R5, R5, c[0x0][0x1e0], RZ ;  /* 0x0000780005057a24 */ /* 0x000fe400078e02ff */
[----:B------:R-:W5:Y:S02]  /*b8b0*/  LDL R170, [R1+0x18] ;  /* 0x0000180001aa7983 */ /* 0x000f640000100800 */
[----:B------:R-:W-:Y:S02]  /*b8c0*/  IMAD R5, R0, c[0x0][0x1e4], R5 ;  /* 0x0000790000057a24 */ /* 0x000fe400078e0205 */
[----:B------:R-:W1:Y:S02]  /*b8d0*/  S2R R9, SR_TID.X ;  /* 0x0000000000097919 */ /* 0x000e640000002100 */
        /* <DEDUP_REMOVED lines=18> */
[----:B----4-:R-:W-:Y:S03]  /*ba00*/  LOP3.LUT P3, RZ, R19, 0x200, RZ, 0xc0, !PT ;  /* 0x0000020013ff7812 */ /* 0x010fe6000786c0ff */
        /* <DEDUP_REMOVED lines=8> */
[----:B-----5:R1:W-:Y:S04]  /*ba90*/  @P1 LDGSTS.E.BYPASS.LTC128B.128 [R170+0x14080], [R8.64], !P3 ;  /* 0x1408000008aa1fae */ /* 0x0203e8000d901d46 */
[----:B------:R1:W-:Y:S04]  /*baa0*/  @P1 LDGSTS.E.BYPASS.LTC128B.128 [R170+0x15880], [R8.64+0x80], !P6 ;  /* 0x1588008008aa1fae */ /* 0x0003e8000f101d46 */
[----:B------:R1:W-:Y:S04]  /*bab0*/  @P1 LDGSTS.E.BYPASS.LTC128B.128 [R170+0x17080], [R8.64+0x100], !P5 ;  /* 0x1708010008aa1fae */ /* 0x0003e8000e901d46 */
[----:B------:R1:W-:Y:S04]  /*bac0*/  @P1 LDGSTS.E.BYPASS.LTC128B.128 [R170+0x18880], [R8.64+0x180], !P4 ;  /* 0x1888018008aa1fae */ /* 0x0003e8000e101d46 */
[----:B------:R1:W-:Y:S04]  /*bad0*/  @P0 LDGSTS.E.BYPASS.LTC128B.128 [R170+0x15080], [R6.64], !P3 ;  /* 0x1508000006aa0fae */ /* 0x0003e8000d901d46 */
[----:B------:R1:W-:Y:S04]  /*bae0*/  @P0 LDGSTS.E.BYPASS.LTC128B.128 [R170+0x16880], [R6.64+0x80], !P6 ;  /* 0x1688008006aa0fae */ /* 0x0003e8000f101d46 */
[----:B------:R1:W-:Y:S04]  /*baf0*/  @P0 LDGSTS.E.BYPASS.LTC128B.128 [R170+0x18080], [R6.64+0x100], !P5 ;  /* 0x1808010006aa0fae */ /* 0x0003e8000e901d46 */
[----:B------:R1:W-:Y:S02]  /*bb00*/  @P0 LDGSTS.E.BYPASS.LTC128B.128 [R170+0x19880], [R6.64+0x180], !P4 ;  /* 0x1988018006aa0fae */ /* 0x0003e4000e101d46 */
.L_x_445:
[----:B--2-4-:R-:W-:Y:S05]  /*bb10*/  BSYNC B0 ;  /* 0x0000000000007941 */ /* 0x014fea0003800000 */
.L_x_444:
[----:B-1----:R-:W2:Y:S01]  /*bb20*/  LDL.LU R9, [R1+0x24] ;  /* 0x0000240001097983 */ /* 0x002ea20000300800 */
[----:B---3--:R-:W-:Y:S03]  /*bb30*/  FMNMX.FTZ R0, R176, R133, !PT ;  /* 0x00000085b0007209 */ /* 0x008fe60007810000 */
[----:B------:R-:W3:Y:S01]  /*bb40*/  LDL.LU R27, [R1+0x1c] ;  /* 0x00001c00011b7983 */ /* 0x000ee20000300800 */
[----:B------:R-:W-:Y:S03]  /*bb50*/  FMNMX.FTZ R0, R175, R0, !PT ;  /* 0x00000000af007209 */ /* 0x000fe60007810000 */
        /* <DEDUP_REMOVED lines=19> */
[----:B------:R1:W4:Y:S01]  /*bc90*/  MUFU.EX2 R6, R0 ;  /* 0x0000000000067308 */ /* 0x0003220000000800 */
        /* <DEDUP_REMOVED lines=11> */
[----:B------:R-:W5:Y:S01]  /*bd50*/  MUFU.EX2 R7, R7 ;  /* 0x0000000700077308 */ /* 0x000f620000000800 */
[----:B-1----:R-:W-:Y:S02]  /*bd60*/  FFMA.FTZ R0, R172, c[0x0][0x2d0], -R2 ;  /* 0x0000b400ac007a23 */ /* 0x002fe40000010802 */
[C---:B----4-:R-:W-:Y:S01]  /*bd70*/  FMUL.FTZ R13, R6.reuse, R149 ;  /* 0x00000095060d7220 */ /* 0x050fe20000410000 */
[----:B------:R-:W-:Y:S01]  /*bd80*/  MOV R149, R25 ;  /* 0x0000001900957202 */ /* 0x000fe20000000f00 */
[C---:B------:R-:W-:Y:S05]  /*bd90*/  FMUL.FTZ R25, R6.reuse, R137 ;  /* 0x0000008906197220 */ /* 0x040fea0000410000 */
[----:B------:R-:W-:Y:S01]  /*bda0*/  MUFU.EX2 R2, R0 ;  /* 0x0000000000027308 */ /* 0x000fe20000000800 */
[C---:B------:R-:W-:Y:S01]  /*bdb0*/  FMUL.FTZ R16, R6.reuse, R144 ;  /* 0x0000009006107220 */ /* 0x040fe20000410000 */
[----:B------:R-:W-:Y:S01]  /*bdc0*/  MOV R144, R26 ;  /* 0x0000001a00907202 */ /* 0x000fe20000000f00 */
[C---:B------:R-:W-:Y:S02]  /*bdd0*/  FMUL.FTZ R12, R6.reuse, R148 ;  /* 0x00000094060c7220 */ /* 0x040fe40000410000 */
[C---:B------:R-:W-:Y:S02]  /*bde0*/  FMUL.FTZ R28, R6.reuse, R28 ;  /* 0x0000001c061c7220 */ /* 0x040fe40000410000 */
[C---:B------:R-:W-:Y:S02]  /*bdf0*/  FMUL.FTZ R29, R6.reuse, R29 ;  /* 0x0000001d061d7220 */ /* 0x040fe40000410000 */
[C---:B------:R-:W-:Y:S01]  /*be00*/  FMUL.FTZ R32, R6.reuse, R32 ;  /* 0x0000002006207220 */ /* 0x040fe20000410000 */
[----:B------:R-:W1:Y:S01]  /*be10*/  MUFU.EX2 R5, R5 ;  /* 0x0000000500057308 */ /* 0x000e620000000800 */
[C---:B------:R-:W-:Y:S02]  /*be20*/  FMUL.FTZ R33, R6.reuse, R33 ;  /* 0x0000002106217220 */ /* 0x040fe40000410000 */
[C---:B------:R-:W-:Y:S01]  /*be30*/  FMUL.FTZ R36, R6.reuse, R36 ;  /* 0x0000002406247220 */ /* 0x040fe20000410000 */
[C---:B-----5:R-:W-:Y:S01]  /*be40*/  F2FP.PACK_AB R168, R7.reuse, R8 ;  /* 0x0000000807a8723e */ /* 0x060fe200000000ff */
        /* <DEDUP_REMOVED lines=54> */
[----:B---3--:R-:W-:Y:S04]  /*c1b0*/  FMNMX.FTZ R0, R27, R0, !PT ;  /* 0x000000001b007209 */ /* 0x008fe80007810000 */
        /* <DEDUP_REMOVED lines=19> */
[--C-:B------:R-:W-:Y:S01]  /*c2f0*/  FFMA.FTZ R179, R4, c[0x0][0x2d0], -R5.reuse ;  /* 0x0000b40004b37a23 */ /* 0x100fe20000010805 */
        /* <DEDUP_REMOVED lines=9> */
[C---:B------:R-:W-:Y:S01]  /*c390*/  FMUL.FTZ R17, R6.reuse, R145 ;  /* 0x0000009106117220 */ /* 0x040fe20000410000 */
[----:B------:R-:W-:Y:S01]  /*c3a0*/  MOV R145, R19 ;  /* 0x0000001300917202 */ /* 0x000fe20000000f00 */
[--C-:B------:R-:W-:Y:S02]  /*c3b0*/  FFMA.FTZ R173, R173, c[0x0][0x2d0], -R5.reuse ;  /* 0x0000b400adad7a23 */ /* 0x100fe40000010805 */
[----:B------:R-:W-:Y:S01]  /*c3c0*/  FFMA.FTZ R172, R171, c[0x0][0x2d0], -R5 ;  /* 0x0000b400abac7a23 */ /* 0x000fe20000010805 */
[----:B------:R-:W4:Y:S01]  /*c3d0*/  MUFU.EX2 R7, R7 ;  /* 0x0000000700077308 */ /* 0x000f220000000800 */
[C---:B------:R-:W-:Y:S01]  /*c3e0*/  FMUL.FTZ R5, R6.reuse, R157 ;  /* 0x0000009d06057220 */ /* 0x040fe20000410000 */
[----:B------:R-:W-:Y:S01]  /*c3f0*/  MOV R157, R21 ;  /* 0x00000015009d7202 */ /* 0x000fe20000000f00 */
[----:B------:R-:W-:Y:S01]  /*c400*/  FMUL.FTZ R21, R6, R141 ;  /* 0x0000008d06157220 */ /* 0x000fe20000410000 */
[----:B------:R-:W-:Y:S01]  /*c410*/  MOV R141, R10 ;  /* 0x0000000a008d7202 */ /* 0x000fe20000000f00 */
[C---:B-1----:R-:W-:Y:S02]  /*c420*/  FMUL.FTZ R26, R0.reuse, R138 ;  /* 0x0000008a001a7220 */ /* 0x042fe40000410000 */
[C---:B------:R-:W-:Y:S02]  /*c430*/  FMUL.FTZ R27, R0.reuse, R139 ;  /* 0x0000008b001b7220 */ /* 0x040fe40000410000 */
[C---:B------:R-:W-:Y:S02]  /*c440*/  FMUL.FTZ R18, R0.reuse, R146 ;  /* 0x0000009200127220 */ /* 0x040fe40000410000 */
[C---:B------:R-:W-:Y:S02]  /*c450*/  FMUL.FTZ R19, R0.reuse, R147 ;  /* 0x0000009300137220 */ /* 0x040fe40000410000 */
[----:B------:R-:W-:Y:S02]  /*c460*/  FMUL.FTZ R10, R0, R154 ;  /* 0x0000009a000a7220 */ /* 0x000fe40000410000 */
[C---:B---3--:R-:W-:Y:S01]  /*c470*/  FMUL.FTZ R8, R6.reuse, R152 ;  /* 0x0000009806087220 */ /* 0x048fe20000410000 */
[----:B------:R-:W-:Y:S01]  /*c480*/  MOV R152, R24 ;  /* 0x0000001800987202 */ /* 0x000fe20000000f00 */
[----:B------:R-:W-:Y:S02]  /*c490*/  FMUL.FTZ R24, R6, R136 ;  /* 0x0000008806187220 */ /* 0x000fe40000410000 */
[----:B------:R-:W1:Y:S01]  /*c4a0*/  LDSM.16.MT88.4 R136, [R238] ;  /* 0x00000000ee88783b */ /* 0x000e620000004200 */
[C---:B------:R-:W-:Y:S02]  /*c4b0*/  FMUL.FTZ R14, R0.reuse, R150 ;  /* 0x00000096000e7220 */ /* 0x040fe40000410000 */
[C---:B------:R-:W-:Y:S01]  /*c4c0*/  FMUL.FTZ R15, R0.reuse, R151 ;  /* 0x00000097000f7220 */ /* 0x040fe20000410000 */
[----:B------:R-:W-:Y:S01]  /*c4d0*/  MUFU.EX2 R150, R134 ;  /* 0x0000008600967308 */ /* 0x000fe20000000800 */
[----:B----4-:R-:W-:Y:S01]  /*c4e0*/  F2FP.PACK_AB R169, R7, R4 ;  /* 0x0000000407a9723e */ /* 0x010fe200000000ff */
        /* <DEDUP_REMOVED lines=42> */
[----:B---3--:R-:W-:Y:S01]  /*c790*/  MOV R179, R157 ;  /* 0x0000009d00b37202 */ /* 0x008fe20000000f00 */
[C---:B------:R-:W-:Y:S02]  /*c7a0*/  FMUL.FTZ R103, R0.reuse, R103 ;  /* 0x0000006700677220 */ /* 0x040fe40000410000 */
[C---:B------:R-:W-:Y:S01]  /*c7b0*/  FMUL.FTZ R106, R0.reuse, R106 ;  /* 0x0000006a006a7220 */ /* 0x040fe20000410000 */
[----:B------:R-:W-:Y:S01]  /*c7c0*/  IADD3 R179, R179, -0x1, RZ ;  /* 0xffffffffb3b37810 */ /* 0x000fe20007ffe0ff */
        /* <DEDUP_REMOVED lines=16> */
[----:B------:R-:W-:Y:S02]  /*c8d0*/  FADD.FTZ R3, R7, R3 ;  /* 0x0000000307037221 */ /* 0x000fe40000010000 */
[----:B------:R-:W-:Y:S02]  /*c8e0*/  FMUL.FTZ R7, R0, R159 ;  /* 0x0000009f00077220 */ /* 0x000fe40000410000 */
[----:B------:R-:W2:Y:S01]  /*c8f0*/  LDL R159, [R1+0x4] ;  /* 0x00000400019f7983 */ /* 0x000ea20000100800 */
[----:B------:R-:W-:Y:S01]  /*c900*/  FMUL.FTZ R9, R6, R153 ;  /* 0x0000009906097220 */ /* 0x000fe20000410000 */
[----:B------:R-:W-:Y:S01]  /*c910*/  MOV R153, R23 ;  /* 0x0000001700997202 */ /* 0x000fe20000000f00 */
[----:B------:R-:W-:Y:S02]  /*c920*/  FMUL.FTZ R23, R0, R143 ;  /* 0x0000008f00177220 */ /* 0x000fe40000410000 */
[----:B------:R-:W-:Y:S01]  /*c930*/  FMUL.FTZ R20, R6, R140 ;  /* 0x0000008c06147220 */ /* 0x000fe20000410000 */
[----:B------:R-:W-:Y:S01]  /*c940*/  MOV R140, R11 ;  /* 0x0000000b008c7202 */ /* 0x000fe20000000f00 */
[C---:B------:R-:W-:Y:S02]  /*c950*/  FMUL.FTZ R11, R0.reuse, R155 ;  /* 0x0000009b000b7220 */ /* 0x040fe40000410000 */
[C---:B------:R-:W-:Y:S01]  /*c960*/  FMUL.FTZ R6, R0.reuse, R158 ;  /* 0x0000009e00067220 */ /* 0x040fe20000410000 */
[----:B------:R-:W-:Y:S01]  /*c970*/  MOV R158, R22 ;  /* 0x00000016009e7202 */ /* 0x000fe20000000f00 */
[----:B------:R-:W-:Y:S01]  /*c980*/  FMUL.FTZ R22, R0, R142 ;  /* 0x0000008e00167220 */ /* 0x000fe20000410000 */
[----:B------:R-:W-:Y:S01]  /*c990*/  MOV R154, R140 ;  /* 0x0000008c009a7202 */ /* 0x000fe20000000f00 */
[----:B------:R-:W3:Y:S10]  /*c9a0*/  MUFU.EX2 R0, R132 ;  /* 0x0000008400007308 */ /* 0x000ef40000000800 */
[----:B------:R-:W4:Y:S10]  /*c9b0*/  MUFU.EX2 R132, R144 ;  /* 0x0000009000847308 */ /* 0x000f340000000800 */
[----:B------:R-:W-:Y:S01]  /*c9c0*/  MUFU.EX2 R144, R156 ;  /* 0x0000009c00907308 */ /* 0x000fe20000000800 */
[----:B---3--:R-:W-:Y:S01]  /*c9d0*/  F2FP.PACK_AB R171, R150, R0 ;  /* 0x0000000096ab723e */ /* 0x008fe200000000ff */
[----:B------:R-:W-:Y:S08]  /*c9e0*/  FADD.FTZ R148, R0, R3 ;  /* 0x0000000300947221 */ /* 0x000ff00000010000 */
[----:B------:R-:W3:Y:S01]  /*c9f0*/  MUFU.EX2 R3, R149 ;  /* 0x0000009500037308 */ /* 0x000ee20000000800 */
[C---:B-1----:R-:W-:Y:S05]  /*ca00*/  HMMA.16816.F32 R4, R168.reuse, R136, R4 ;  /* 0x00000088a804723c */ /* 0x042fea0000001804 */
[----:B----4-:R-:W-:Y:S01]  /*ca10*/  FADD.FTZ R0, R132, R154 ;  /* 0x0000009a84007221 */ /* 0x010fe20000010000 */
[----:B------:R-:W-:Y:S02]  /*ca20*/  MOV R154, R145 ;  /* 0x00000091009a7202 */ /* 0x000fe40000000f00 */
[C---:B------:R-:W-:Y:S01]  /*ca30*/  HMMA.16816.F32 R8, R168.reuse, R138, R8 ;  /* 0x0000008aa808723c */ /* 0x040fe20000001808 */
[----:B------:R-:W1:Y:S01]  /*ca40*/  LDSM.16.MT88.4 R136, [R240] ;  /* 0x00000000f088783b */ /* 0x000e620000004200 */
[----:B------:R-:W4:Y:S10]  /*ca50*/  MUFU.EX2 R149, R173 ;  /* 0x000000ad00957308 */ /* 0x000f340000000800 */
[----:B------:R-:W5:Y:S01]  /*ca60*/  MUFU.EX2 R156, R174 ;  /* 0x000000ae009c7308 */ /* 0x000f620000000800 */
[C---:B---3--:R-:W-:Y:S04]  /*ca70*/  FADD.FTZ R0, R3.reuse, R0 ;  /* 0x0000000003007221 */ /* 0x048fe80000010000 */
[----:B------:R-:W-:Y:S05]  /*ca80*/  FADD.FTZ R0, R144, R0 ;  /* 0x0000000090007221 */ /* 0x000fea0000010000 */
[----:B------:R-:W3:Y:S01]  /*ca90*/  MUFU.EX2 R174, R178 ;  /* 0x000000b200ae7308 */ /* 0x000ee20000000800 */
[C---:B------:R-:W-:Y:S01]  /*caa0*/  FADD.FTZ R0, R134.reuse, R0 ;  /* 0x0000000086007221 */ /* 0x040fe20000010000 */
[C---:B-1----:R-:W-:Y:S08]  /*cab0*/  HMMA.16816.F32 R12, R168.reuse, R136, R12 ;  /* 0x00000088a80c723c */ /* 0x042ff0000000180c */
[C---:B------:R-:W-:Y:S01]  /*cac0*/  HMMA.16816.F32 R16, R168.reuse, R138, R16 ;  /* 0x0000008aa810723c */ /* 0x040fe20000001810 */
[----:B------:R-:W1:Y:S07]  /*cad0*/  LDSM.16.MT88.4 R136, [R239] ;  /* 0x00000000ef88783b */ /* 0x000e6e0000004200 */
[C---:B-1----:R-:W-:Y:S08]  /*cae0*/  HMMA.16816.F32 R20, R168.reuse, R136, R20 ;  /* 0x00000088a814723c */ /* 0x042ff00000001814 */
[C---:B------:R-:W-:Y:S01]  /*caf0*/  HMMA.16816.F32 R24, R168.reuse, R138, R24 ;  /* 0x0000008aa818723c */ /* 0x040fe20000001818 */
[----:B--2---:R1:W2:Y:S03]  /*cb00*/  LDSM.16.MT88.4 R136, [R159] ;  /* 0x000000009f88783b */ /* 0x0042a60000004200 */
[----:B-1----:R-:W-:Y:S02]  /*cb10*/  MOV R159, R158 ;  /* 0x0000009e009f7202 */ /* 0x002fe40000000f00 */
[----:B------:R-:W-:Y:S03]  /*cb20*/  MOV R158, R141 ;  /* 0x0000008d009e7202 */ /* 0x000fe60000000f00 */
[----:B------:R-:W-:Y:S01]  /*cb30*/  LDSM.16.MT88.4 R140, [R238+0x800] ;  /* 0x00080000ee8c783b */ /* 0x000fe20000004200 */
[----:B------:R-:W1:Y:S01]  /*cb40*/  MUFU.EX2 R173, R158 ;  /* 0x0000009e00ad7308 */ /* 0x000e620000000800 */
        /* <DEDUP_REMOVED lines=38> */
[----:B------:R-:W-:Y:S01]  /*cdb0*/  HMMA.16816.F32 R128, R168, R138, R128 ;  /* 0x0000008aa880723c */ /* 0x000fe20000001880 */
[----:B------:R-:W2:Y:S03]  /*cdc0*/  MUFU.EX2 R132, R154 ;  /* 0x0000009a00847308 */ /* 0x000ea60000000800 */
[----:B----4-:R-:W-:Y:S03]  /*cdd0*/  F2FP.PACK_AB R137, R151, R149 ;  /* 0x000000959789723e */ /* 0x010fe600000000ff */
[----:B------:R-:W-:Y:S02]  /*cde0*/  F2FP.PACK_AB R138, R134, R144 ;  /* 0x00000090868a723e */ /* 0x000fe400000000ff */
[----:B------:R-:W4:Y:S02]  /*cdf0*/  LDSM.16.MT88.4 R144, [R240+0x800] ;  /* 0x00080000f090783b */ /* 0x000f240000004200 */
[----:B------:R-:W-:Y:S01]  /*ce00*/  MUFU.EX2 R134, R152 ;  /* 0x0000009800867308 */ /* 0x000fe20000000800 */
[----:B-----5:R-:W-:Y:S02]  /*ce10*/  F2FP.PACK_AB R139, R176, R156 ;  /* 0x0000009cb08b723e */ /* 0x020fe400000000ff */
[----:B---3--:R-:W-:Y:S02]  /*ce20*/  F2FP.PACK_AB R169, R175, R174 ;  /* 0x000000aeafa9723e */ /* 0x008fe400000000ff */
[----:B-1----:R-:W-:Y:S03]  /*ce30*/  F2FP.PACK_AB R171, R173, R172 ;  /* 0x000000acadab723e */ /* 0x002fe600000000ff */
[C---:B------:R-:W-:Y:S02]  /*ce40*/  HMMA.16816.F32 R4, R136.reuse, R140, R4 ;  /* 0x0000008c8804723c */ /* 0x040fe40000001804 */
[----:B------:R-:W1:Y:S03]  /*ce50*/  MUFU.EX2 R3, R159 ;  /* 0x0000009f00037308 */ /* 0x000e660000000800 */
[----:B--2---:R-:W-:Y:S03]  /*ce60*/  FADD.FTZ R0, R132, R0 ;  /* 0x0000000084007221 */ /* 0x004fe60000010000 */
[C---:B------:R-:W-:Y:S01]  /*ce70*/  HMMA.16816.F32 R8, R136.reuse, R142, R8 ;  /* 0x0000008e8808723c */ /* 0x040fe20000001808 */
[----:B------:R-:W2:Y:S03]  /*ce80*/  LDSM.16.MT88.4 R140, [R239+0x800] ;  /* 0x00080000ef8c783b */ /* 0x000ea60000004200 */
[C---:B-1----:R-:W-:Y:S01]  /*ce90*/  F2FP.PACK_AB R168, R3.reuse, R132 ;  /* 0x0000008403a8723e */ /* 0x042fe200000000ff */
[----:B------:R-:W-:Y:S01]  /*cea0*/  FADD.FTZ R0, R3, R0 ;  /* 0x0000000003007221 */ /* 0x000fe20000010000 */
[----:B------:R-:W-:Y:S01]  /*ceb0*/  MOV R132, R156 ;  /* 0x0000009c00847202 */ /* 0x000fe20000000f00 */
[----:B------:R-:W-:Y:S01]  /*cec0*/  FADD.FTZ R3, R150, R148 ;  /* 0x0000009496037221 */ /* 0x000fe20000010000 */
[C---:B----4-:R-:W-:Y:S08]  /*ced0*/  HMMA.16816.F32 R12, R136.reuse, R144, R12 ;  /* 0x00000090880c723c */ /* 0x050ff0000000180c */
        /* <DEDUP_REMOVED lines=39> */
[----:B------:R-:W2:Y:S07]  /*d150*/  MUFU.EX2 R140, R153 ;  /* 0x00000099008c7308 */ /* 0x000eae0000000800 */
[C---:B------:R-:W-:Y:S04]  /*d160*/  HMMA.16816.F32 R120, R136.reuse, R142, R120 ;  /* 0x0000008e8878723c */ /* 0x040fe80000001878 */
[----:B--2---:R-:W-:Y:S01]  /*d170*/  FADD.FTZ R0, R140, R0 ;  /* 0x000000008c007221 */ /* 0x004fe20000010000 */
[----:B------:R-:W2:Y:S01]  /*d180*/  LDSM.16.MT88.4 R152, [R238+0x1000] ;  /* 0x00100000ee98783b */ /* 0x000ea20000004200 */
[C---:B------:R-:W-:Y:S02]  /*d190*/  F2FP.PACK_AB R170, R134.reuse, R140 ;  /* 0x0000008c86aa723e */ /* 0x040fe400000000ff */
[----:B------:R-:W-:Y:S01]  /*d1a0*/  FADD.FTZ R0, R134, R0 ;  /* 0x0000000086007221 */ /* 0x000fe20000010000 */
[C---:B-1----:R-:W-:Y:S03]  /*d1b0*/  HMMA.16816.F32 R124, R136.reuse, R144, R124 ;  /* 0x00000090887c723c */ /* 0x042fe6000000187c */
[----:B------:R-:W-:Y:S01]  /*d1c0*/  MOV R134, R151 ;  /* 0x0000009700867202 */ /* 0x000fe20000000f00 */
[----:B------:R1:W-:Y:S04]  /*d1d0*/  STL [R1+0x24], R0 ;  /* 0x0000240001007387 */ /* 0x0003e80000100800 */
[----:B------:R-:W-:Y:S01]  /*d1e0*/  HMMA.16816.F32 R128, R136, R146, R128 ;  /* 0x000000928880723c */ /* 0x000fe20000001880 */
[----:B------:R-:W3:Y:S04]  /*d1f0*/  LDL R177, [R1+0x64] ;  /* 0x0000640001b17983 */ /* 0x000ee80000100800 */
[----:B------:R-:W3:Y:S04]  /*d200*/  LDL.LU R178, [R1+0x60] ;  /* 0x0000600001b27983 */ /* 0x000ee80000300800 */
[----:B------:R-:W4:Y:S08]  /*d210*/  LDSM.16.MT88.4 R144, [R240+0x1000] ;  /* 0x00100000f090783b */ /* 0x000f300000004200 */
[----:B------:R-:W5:Y:S01]  /*d220*/  LDSM.16.MT88.4 R136, [R239+0x1000] ;  /* 0x00100000ef88783b */ /* 0x000f620000004200 */
[----:B-1----:R-:W-:Y:S04]  /*d230*/  FADD.FTZ R0, R149, R3 ;  /* 0x0000000395007221 */ /* 0x002fe80000010000 */
[----:B------:R-:W-:Y:S01]  /*d240*/  FADD.FTZ R0, R134, R0 ;  /* 0x0000000086007221 */ /* 0x000fe20000010000 */
[C---:B--2---:R-:W-:Y:S02]  /*d250*/  HMMA.16816.F32 R156, R168.reuse, R152, R4 ;  /* 0x00000098a89c723c */ /* 0x044fe40000001804 */
[----:B------:R-:W1:Y:S03]  /*d260*/  LDSM.16.MT88.4 R4, [R241+0x1000] ;  /* 0x00100000f104783b */ /* 0x000e660000004200 */
[----:B------:R-:W-:Y:S01]  /*d270*/  FADD.FTZ R0, R132, R0 ;  /* 0x0000000084007221 */ /* 0x000fe20000010000 */
[----:B------:R-:W-:Y:S02]  /*d280*/  MOV R132, R2 ;  /* 0x0000000200847202 */ /* 0x000fe40000000f00 */
[C---:B------:R-:W-:Y:S02]  /*d290*/  HMMA.16816.F32 R152, R168.reuse, R154, R8 ;  /* 0x0000009aa898723c */ /* 0x040fe40000001808 */
[----:B------:R-:W2:Y:S02]  /*d2a0*/  LDSM.16.MT88.4 R8, [R238+0x2800] ;  /* 0x00280000ee08783b */ /* 0x000ea40000004200 */
[----:B------:R-:W-:Y:S04]  /*d2b0*/  FADD.FTZ R0, R176, R0 ;  /* 0x00000000b0007221 */ /* 0x000fe80000010000 */
[----:B------:R-:W-:Y:S04]  /*d2c0*/  FADD.FTZ R0, R174, R0 ;  /* 0x00000000ae007221 */ /* 0x000fe80000010000 */
[----:B------:R-:W-:Y:S01]  /*d2d0*/  FADD.FTZ R0, R175, R0 ;  /* 0x00000000af007221 */ /* 0x000fe20000010000 */
[C---:B----4-:R-:W-:Y:S01]  /*d2e0*/  HMMA.16816.F32 R148, R168.reuse, R144, R12 ;  /* 0x00000090a894723c */ /* 0x050fe2000000180c */
[----:B------:R-:W4:Y:S02]  /*d2f0*/  LDSM.16.MT88.4 R12, [R240+0x2800] ;  /* 0x00280000f00c783b */ /* 0x000f240000004200 */
[----:B------:R-:W-:Y:S04]  /*d300*/  FADD.FTZ R0, R172, R0 ;  /* 0x00000000ac007221 */ /* 0x000fe80000010000 */
[----:B------:R-:W-:Y:S01]  /*d310*/  FADD.FTZ R0, R173, R0 ;  /* 0x00000000ad007221 */ /* 0x000fe20000010000 */
[C---:B------:R-:W-:Y:S04]  /*d320*/  HMMA.16816.F32 R144, R168.reuse, R146, R16 ;  /* 0x00000092a890723c */ /* 0x040fe80000001810 */
[----:B------:R-:W-:Y:S04]  /*d330*/  STL [R1+0x28], R0 ;  /* 0x0000280001007387 */ /* 0x000fe80000100800 */
[C---:B-----5:R-:W-:Y:S01]  /*d340*/  HMMA.16816.F32 R140, R168.reuse, R136, R20 ;  /* 0x00000088a88c723c */ /* 0x060fe20000001814 */
[----:B------:R-:W-:Y:S07]  /*d350*/  STL [R1+0x20], R179 ;  /* 0x000020b301007387 */ /* 0x000fee0000100800 */
[C---:B------:R-:W-:Y:S08]  /*d360*/  HMMA.16816.F32 R136, R168.reuse, R138, R24 ;  /* 0x0000008aa888723c */ /* 0x040ff00000001818 */
[C---:B-1----:R-:W-:Y:S08]  /*d370*/  HMMA.16816.F32 R28, R168.reuse, R4, R28 ;  /* 0x00000004a81c723c */ /* 0x042ff0000000181c */
[C---:B------:R-:W-:Y:S01]  /*d380*/  HMMA.16816.F32 R32, R168.reuse, R6, R32 ;  /* 0x00000006a820723c */ /* 0x040fe20000001820 */
[----:B------:R-:W1:Y:S07]  /*d390*/  LDSM.16.MT88.4 R4, [R239+0x2800] ;  /* 0x00280000ef04783b */ /* 0x000e6e0000004200 */
[C---:B--2---:R-:W-:Y:S08]  /*d3a0*/  HMMA.16816.F32 R36, R168.reuse, R8, R36 ;  /* 0x00000008a824723c */ /* 0x044ff00000001824 */
[C---:B------:R-:W-:Y:S01]  /*d3b0*/  HMMA.16816.F32 R40, R168.reuse, R10, R40 ;  /* 0x0000000aa828723c */ /* 0x040fe20000001828 */
[----:B------:R-:W2:Y:S07]  /*d3c0*/  LDSM.16.MT88.4 R8, [R241+0x2800] ;  /* 0x00280000f108783b */ /* 0x000eae0000004200 */
[C---:B----4-:R-:W-:Y:S08]  /*d3d0*/  HMMA.16816.F32 R44, R168.reuse, R12, R44 ;  /* 0x0000000ca82c723c */ /* 0x050ff0000000182c */
[C---:B------:R-:W-:Y:S01]  /*d3e0*/  HMMA.16816.F32 R48, R168.reuse, R14, R48 ;  /* 0x0000000ea830723c */ /* 0x040fe20000001830 */
[----:B------:R-:W4:Y:S07]  /*d3f0*/  LDSM.16.MT88.4 R12, [R238+0x4000] ;  /* 0x00400000ee0c783b */ /* 0x000f2e0000004200 */
        /* <DEDUP_REMOVED lines=22> */
[C---:B------:R-:W-:Y:S08]  /*d560*/  HMMA.16816.F32 R112, R168.reuse, R10, R112 ;  /* 0x0000000aa870723c */ /* 0x040ff00000001870 */
[C---:B----4-:R-:W-:Y:S08]  /*d570*/  HMMA.16816.F32 R116, R168.reuse, R12, R116 ;  /* 0x0000000ca874723c */ /* 0x050ff00000001874 */
[C---:B------:R-:W-:Y:S08]  /*d580*/  HMMA.16816.F32 R120, R168.reuse, R14, R120 ;  /* 0x0000000ea878723c */ /* 0x040ff00000001878 */
[C---:B-1----:R-:W-:Y:S08]  /*d590*/  HMMA.16816.F32 R124, R168.reuse, R4, R124 ;  /* 0x00000004a87c723c */ /* 0x042ff0000000187c */
[----:B------:R-:W-:Y:S03]  /*d5a0*/  HMMA.16816.F32 R128, R168, R6, R128 ;  /* 0x00000006a880723c */ /* 0x000fe60000001880 */
[----:B---3--:R-:W-:Y:S11]  /*d5b0*/  ISETP.GT.AND P0, PT, R178, R177, PT ;  /* 0x000000b1b200720c */ /* 0x008ff60003f04270 */
[----:B------:R-:W-:Y:S02]  /*d5c0*/  @!UPT UIADD3 URZ, URZ, URZ, URZ ;  /* 0x0000003f3f3ff290 */ /* 0x000fe4000fffe03f */
[----:B------:R-:W-:-:S05]  /*d5d0*/  @P0 BRA `(.L_x_446) ;  /* 0xffffd26000000947 */ /* 0x000fca000383ffff */
.L_x_441:
[----:B------:R-:W2:Y:S04]  /*d5e0*/  LDL R2, [R1+0x30] ;  /* 0x0000300001027983 */ /* 0x000ea80000100800 */
[----:B------:R-:W2:Y:S02]  /*d5f0*/  LDL R0, [R1+0x20] ;  /* 0x0000200001007983 */ /* 0x000ea40000100800 */
[----:B--2---:R-:W-:-:S13]  /*d600*/  ISETP.GE.AND P0, PT, R0, R2, PT ;  /* 0x000000020000720c */ /* 0x004fda0003f06270 */
[----:B------:R-:W-:Y:S05]  /*d610*/  @!P0 BRA `(.L_x_447) ;  /* 0x00003a0000008947 */ /* 0x000fea0003800000 */
[----:B------:R-:W-:Y:S02]  /*d620*/  MOV R134, R132 ;  /* 0x0000008400867202 */ /* 0x000fe40000000f00 */
[----:B------:R-:W-:Y:S02]  /*d630*/  MOV R2, R133 ;  /* 0x0000008500027202 */ /* 0x000fe40000000f00 */
.L_x_458:
[----:B--2---:R-:W2:Y:S01]  /*d640*/  LDL R21, [R1+0x20] ;  /* 0x0000200001157983 */ /* 0x004ea20000100800 */
[----:B------:R-:W-:Y:S04]  /*d650*/  DEPBAR.LE SB0, 0x0 ;  /* 0x000080000000791a */ /* 0x000fe80000000000 */
[----:B------:R-:W-:Y:S01]  /*d660*/  WARPSYNC 0xffffffff ;  /* 0xffffffff00007948 */ /* 0x000fe20003800000 */
[----:B------:R-:W3:Y:S01]  /*d670*/  LDL.64 R10, [R1+0x58] ;  /* 0x00005800010a7983 */ /* 0x000ee20000100a00 */
[----:B------:R-:W-:Y:S05]  /*d680*/  BSSY B0, `(.L_x_448) ;  /* 0x0000125000007945 */ /* 0x000fea0003800000 */
[----:B------:R-:W4:Y:S06]  /*d690*/  LDL.64 R8, [R1+0x48] ;  /* 0x0000480001087983 */ /* 0x000f2c0000100a00 */
[----:B------:R-:W5:Y:S06]  /*d6a0*/  LDL R20, [R1+0x14] ;  /* 0x0000140001147983 */ /* 0x000f6c0000100800 */
[----:B------:R-:W3:Y:S06]  /*d6b0*/  LDL R14, [R1] ;  /* 0x00000000010e7983 */ /* 0x000eec0000100800 */
[----:B------:R-:W4:Y:S06]  /*d6c0*/  LDL R22, [R1+0x18] ;  /* 0x0000180001167983 */ /* 0x000f2c0000100800 */
[----:B------:R-:W1:Y:S06]  /*d6d0*/  S2R R3, SR_TID.X ;  /* 0x0000000000037919 */ /* 0x000e6c0000002100 */
[----:B------:R-:W-:Y:S06]  /*d6e0*/  BAR.SYNC.DEFER_BLOCKING 0x0 ;  /* 0x0000000000007b1d */ /* 0x000fec0000010000 */
[----:B------:R-:W-:Y:S06]  /*d6f0*/  LDSM.16.M88.4 R16, [R135+0x800] ;  /* 0x000800008710783b */ /* 0x000fec0000000200 */
[----:B------:R-:W-:Y:S06]  /*d700*/  LDSM.16.M88.4 R24, [R135+0x1000] ;  /* 0x001000008718783b */ /* 0x000fec0000000200 */
[----:B------:R-:W-:Y:S06]  /*d710*/  LDSM.16.M88.4 R168, [R242] ;  /* 0x00000000f2a8783b */ /* 0x000fec0000000200 */
[----:B------:R-:W-:Y:S01]  /*d720*/  LDSM.16.M88.4 R172, [R252] ;  /* 0x00000000fcac783b */ /* 0x000fe20000000200 */
[----:B-1----:R-:W-:Y:S11]  /*d730*/  ISETP.GT.AND P1, PT, R3, 0x7f, PT ;  /* 0x0000007f0300780c */ /* 0x002ff60003f24270 */
[----:B------:R-:W-:Y:S02]  /*d740*/  @!UPT UIADD3 URZ, URZ, URZ, URZ ;  /* 0x0000003f3f3ff290 */ /* 0x000fe4000fffe03f */
[----:B------:R-:W-:Y:S02]  /*d750*/  @!P1 MOV R6, c[0x0][0x20c] ;  /* 0x0000830000069a02 */ /* 0x000fe40000000f00 */
[----:B--2---:R-:W-:Y:S01]  /*d760*/  SHF.R.S32.HI R0, RZ, 0x1f, R21 ;  /* 0x0000001fff007819 */ /* 0x004fe20000011415 */
[C---:B------:R-:W-:Y:S04]  /*d770*/  IMAD.WIDE.U32 R4, R21.reuse, c[0x0][0x208], RZ ;  /* 0x0000820015047a25 */ /* 0x040fe800078e00ff */
[----:B------:R-:W-:Y:S04]  /*d780*/  IMAD R0, R0, c[0x0][0x208], RZ ;  /* 0x0000820000007a24 */ /* 0x000fe800078e02ff */
[----:B------:R-:W-:Y:S05]  /*d790*/  IMAD R0, R21, c[0x0][0x20c], R0 ;  /* 0x0000830015007a24 */ /* 0x000fea00078e0200 */
[----:B------:R-:W-:Y:S01]  /*d7a0*/  IADD3 R0, R5, R0, RZ ;  /* 0x0000000005007210 */ /* 0x000fe20007ffe0ff */
[----:B------:R-:W-:Y:S01]  /*d7b0*/  IMAD.WIDE.U32 R4, R4, 0x30, RZ ;  /* 0x0000003004047825 */ /* 0x000fe200078e00ff */
[----:B-----5:R-:W-:Y:S03]  /*d7c0*/  LOP3.LUT P2, RZ, R20, 0x200, RZ, 0xc0, !PT ;  /* 0x0000020014ff7812 */ /* 0x020fe6000784c0ff */
[----:B------:R-:W-:Y:S01]  /*d7d0*/  IMAD R3, R0, 0x30, RZ ;  /* 0x0000003000037824 */ /* 0x000fe200078e02ff */
[----:B------:R-:W-:Y:S02]  /*d7e0*/  @!P1 MOV R0, c[0x0][0x208] ;  /* 0x0000820000009a02 */ /* 0x000fe40000000f00 */
[----:B------:R-:W-:Y:S02]  /*d7f0*/  LOP3.LUT P6, RZ, R20, 0x100, RZ, 0xc0, !PT ;  /* 0x0000010014ff7812 */ /* 0x000fe400078cc0ff */
[----:B------:R-:W-:Y:S01]  /*d800*/  IADD3 R3, R5, R3, RZ ;  /* 0x0000000305037210 */ /* 0x000fe20007ffe0ff */
[----:B---3--:R-:W-:Y:S01]  /*d810*/  LDSM.16.M88.4 R176, [R14] ;  /* 0x000000000eb0783b */ /* 0x008fe20000000200 */
[-C--:B------:R-:W-:Y:S02]  /*d820*/  @!P1 LEA R5, P0, R0, R4.reuse, 0x5 ;  /* 0x0000000400059211 */ /* 0x080fe400078028ff */
[----:B------:R-:W-:Y:S02]  /*d830*/  LOP3.LUT P5, RZ, R20, 0x80, RZ, 0xc0, !PT ;  /* 0x0000008014ff7812 */ /* 0x000fe400078ac0ff */
[----:B------:R-:W-:Y:S02]  /*d840*/  @!P1 LEA.HI.X R6, R0, R3, R6, 0x5, P0 ;  /* 0x0000000300069211 */ /* 0x000fe400000f2c06 */
[----:B------:R-:W-:Y:S02]  /*d850*/  IADD3 R0, P0, R10, R4, RZ ;  /* 0x000000040a007210 */ /* 0x000fe40007f1e0ff */
[----:B------:R-:W-:Y:S02]  /*d860*/  LOP3.LUT P4, RZ, R20, 0x40, RZ, 0xc0, !PT ;  /* 0x0000004014ff7812 */ /* 0x000fe4000788c0ff */
[-C--:B----4-:R-:W-:Y:S02]  /*d870*/  IADD3.X R3, R3, R9.reuse, RZ, P0, !PT ;  /* 0x0000000903037210 */ /* 0x090fe400007fe4ff */
[C---:B------:R-:W-:Y:S04]  /*d880*/  LEA R12, P0, R0.reuse, c[0x0][0x1f8], 0x1 ;  /* 0x00007e00000c7a11 */ /* 0x040fe800078008ff */
[----:B------:R-:W-:Y:S02]  /*d890*/  LEA.HI.X R13, R0, c[0x0][0x1fc], R3, 0x1, P0 ;  /* 0x00007f00000d7a11 */ /* 0x000fe400000f0c03 */
[----:B------:R-:W-:Y:S04]  /*d8a0*/  @!P1 IADD3 R0, P0, R5, R10, RZ ;  /* 0x0000000a05009210 */ /* 0x000fe80007f1e0ff */
[----:B------:R-:W-:Y:S02]  /*d8b0*/  @!P1 IADD3.X R3, R6, R9, RZ, P0, !PT ;  /* 0x0000000906039210 */ /* 0x000fe400007fe4ff */
[----:B------:R-:W1:Y:S01]  /*d8c0*/  LDSM.16.M88.4 R8, [R135] ;  /* 0x000000008708783b */ /* 0x000e620000000200 */
[C---:B------:R-:W-:Y:S04]  /*d8d0*/  @!P1 LEA R132, P0, R0.reuse, c[0x0][0x1f8], 0x1 ;  /* 0x00007e0000849a11 */ /* 0x040fe800078008ff */
[----:B------:R-:W-:Y:S01]  /*d8e0*/  @!P1 LEA.HI.X R133, R0, c[0x0][0x1fc], R3, 0x1, P0 ;  /* 0x00007f0000859a11 */ /* 0x000fe200000f0c03 */
[----:B------:R-:W-:Y:S01]  /*d8f0*/  @!PT LDS RZ, [RZ] ;  /* 0x00000000fffff984 */ /* 0x000fe20000000800 */
[----:B------:R-:W-:Y:S01]  /*d900*/  @!PT LDS RZ, [RZ] ;  /* 0x00000000fffff984 */ /* 0x000fe20000000800 */
[----:B------:R-:W-:Y:S01]  /*d910*/  @!PT LDS RZ, [RZ] ;  /* 0x00000000fffff984 */ /* 0x000fe20000000800 */
[----:B------:R2:W-:Y:S01]  /*d920*/  LDGSTS.E.BYPASS.LTC128B.128 [R22+0x4080], [R12.64], !P2 ;  /* 0x040800000c167fae */ /* 0x0005e2000d101d46 */
[----:B------:R-:W-:Y:S02]  /*d930*/  MOV R0, R20 ;  /* 0x0000001400007202 */ /* 0x000fe40000000f00 */
[----:B------:R-:W-:Y:S03]  /*d940*/  MOV R3, R21 ;  /* 0x0000001500037202 */ /* 0x000fe60000000f00 */
[----:B------:R2:W-:Y:S06]  /*d950*/  LDGSTS.E.BYPASS.LTC128B.128 [R22+0x5880], [R12.64+0x80], !P6 ;  /* 0x058800800c167fae */ /* 0x0005ec000f101d46 */
[----:B------:R2:W-:Y:S06]  /*d960*/  LDGSTS.E.BYPASS.LTC128B.128 [R22+0x7080], [R12.64+0x100], !P5 ;  /* 0x070801000c167fae */ /* 0x0005ec000e901d46 */
[----:B------:R2:W-:Y:S06]  /*d970*/  LDGSTS.E.BYPASS.LTC128B.128 [R22+0x8880], [R12.64+0x180], !P4 ;  /* 0x088801800c167fae */ /* 0x0005ec000e101d46 */
[----:B------:R3:W-:Y:S06]  /*d980*/  @!P1 LDGSTS.E.BYPASS.LTC128B.128 [R22+0x5080], [R132.64], !P2 ;  /* 0x0508000084169fae */ /* 0x0007ec000d101d46 */
[----:B------:R3:W-:Y:S01]  /*d990*/  @!P1 LDGSTS.E.BYPASS.LTC128B.128 [R22+0x6880], [R132.64+0x80], !P6 ;  /* 0x0688008084169fae */ /* 0x0007e2000f101d46 */
[C---:B-1----:R-:W-:Y:S05]  /*d9a0*/  HMMA.16816.F32 R4, R160.reuse, R8, RZ ;  /* 0x00000008a004723c */ /* 0x042fea00000018ff */
[----:B------:R3:W-:Y:S03]  /*d9b0*/  @!P1 LDGSTS.E.BYPASS.LTC128B.128 [R22+0x8080], [R132.64+0x100], !P5 ;  /* 0x0808010084169fae */ /* 0x0007e6000e901d46 */
[C---:B------:R-:W-:Y:S03]  /*d9c0*/  HMMA.16816.F32 R8, R160.reuse, R10, RZ ;  /* 0x0000000aa008723c */ /* 0x040fe600000018ff */
[----:B------:R3:W-:Y:S06]  /*d9d0*/  @!P1 LDGSTS.E.BYPASS.LTC128B.128 [R22+0x9880], [R132.64+0x180], !P4 ;  /* 0x0988018084169fae */ /* 0x0007ec000e101d46 */
[----:B------:R-:W0:Y:S01]  /*d9e0*/  LDGDEPBAR ;  /* 0x00000000000079af */ /* 0x000e220000000000 */
[C---:B--2---:R-:W-:Y:S08]  /*d9f0*/  HMMA.16816.F32 R12, R160.reuse, R16, RZ ;  /* 0x00000010a00c723c */ /* 0x044ff000000018ff */
[C---:B------:R-:W-:Y:S08]  /*da00*/  HMMA.16816.F32 R16, R160.reuse, R18, RZ ;  /* 0x00000012a010723c */ /* 0x040ff000000018ff */
[C---:B---3--:R-:W-:Y:S08]  /*da10*/  HMMA.16816.F32 R20, R160.reuse, R24, RZ ;  /* 0x00000018a014723c */ /* 0x048ff000000018ff */
        /* <DEDUP_REMOVED lines=127> */
[C---:B------:R-:W-:Y:S07]  /*e210*/  HMMA.16816.F32 R8, R232.reuse, R174, R8 ;  /* 0x000000aee808723c */ /* 0x040fee0000001808 */
[----:B------:R-:W-:Y:S09]  /*e220*/  MOV R175, R0 ;  /* 0x0000000000af7202 */ /* 0x000ff20000000f00 */
        /* <DEDUP_REMOVED lines=11> */
[----:B------:R1:W2:Y:S02]  /*e2e0*/  MUFU.TANH R4, R0 ;  /* 0x0000000000047308 */ /* 0x0002a40000002400 */
[----:B-1----:R-:W-:Y:S01]  /*e2f0*/  FMUL.FTZ R0, R7, c[0x0][0x320] ;  /* 0x0000c80007007a20 */ /* 0x002fe20000410000 */
[----:B--2---:R-:W-:Y:S07]  /*e300*/  STL [R1+0x1c], R4 ;  /* 0x00001c0401007387 */ /* 0x004fee0000100800 */
[----:B------:R1:W2:Y:S01]  /*e310*/  MUFU.TANH R179, R0 ;  /* 0x0000000000b37308 */ /* 0x0002a20000002400 */
[----:B------:R-:W3:Y:S01]  /*e320*/  LDSM.16.M88.4 R4, [R236+0x5800] ;  /* 0x00580000ec04783b */ /* 0x000ee20000000200 */
[----:B------:R-:W-:Y:S05]  /*e330*/  DEPBAR.LE SB0, 0x0 ;  /* 0x000080000000791a */ /* 0x000fea0000000000 */
        /* <DEDUP_REMOVED lines=8> */
[----:B-1----:R-:W-:Y:S04]  /*e3c0*/  FMUL.FTZ R0, R9, c[0x0][0x320] ;  /* 0x0000c80009007a20 */ /* 0x002fe80000410000 */
        /* <DEDUP_REMOVED lines=24> */
[----:B-1----:R-:W-:Y:S02]  /*e550*/  FMUL.FTZ R0, R24, c[0x0][0x320] ;  /* 0x0000c80018007a20 */ /* 0x002fe40000410000 */
[----:B------:R-:W5:Y:S06]  /*e560*/  LDL R24, [R1+0x30] ;  /* 0x0000300001187983 */ /* 0x000f6c0000100800 */
[----:B------:R1:W1:Y:S02]  /*e570*/  MUFU.TANH R11, R0 ;  /* 0x00000000000b7308 */ /* 0x0002640000002400 */
[----:B-1----:R-:W-:Y:S01]  /*e580*/  FMUL.FTZ R0, R25, c[0x0][0x320] ;  /* 0x0000c80019007a20 */ /* 0x002fe20000410000 */
[----:B------:R-:W-:Y:S07]  /*e590*/  MOV R25, R8 ;  /* 0x0000000800197202 */ /* 0x000fee0000000f00 */
[----:B------:R1:W1:Y:S02]  /*e5a0*/  MUFU.TANH R10, R0 ;  /* 0x00000000000a7308 */ /* 0x0002640000002400 */
[----:B-1----:R-:W-:Y:S08]  /*e5b0*/  FMUL.FTZ R0, R26, c[0x0][0x320] ;  /* 0x0000c8001a007a20 */ /* 0x002ff00000410000 */
[----:B------:R1:W1:Y:S02]  /*e5c0*/  MUFU.TANH R22, R0 ;  /* 0x0000000000167308 */ /* 0x0002640000002400 */
[----:B-1----:R-:W-:Y:S08]  /*e5d0*/  FMUL.FTZ R0, R27, c[0x0][0x320] ;  /* 0x0000c8001b007a20 */ /* 0x002ff00000410000 */
[----:B------:R1:W1:Y:S01]  /*e5e0*/  MUFU.TANH R21, R0 ;  /* 0x0000000000157308 */ /* 0x0002620000002400 */
[----:B-----5:R-:W-:Y:S11]  /*e5f0*/  ISETP.GT.AND P0, PT, R25, R24, PT ;  /* 0x000000181900720c */ /* 0x020ff60003f04270 */
[----:B------:R-:W-:Y:S02]  /*e600*/  @!UPT UIADD3 URZ, URZ, URZ, URZ ;  /* 0x0000003f3f3ff290 */ /* 0x000fe4000fffe03f */
[----:B------:R-:W-:-:S05]  /*e610*/  @!P0 BRA `(.L_x_449) ;  /* 0x000002b000008947 */ /* 0x000fca0003800000 */
[----:B-1234-:R-:W2:Y:S01]  /*e620*/  LDL.64 R26, [R1+0x50] ;  /* 0x00005000011a7983 */ /* 0x01eea20000100a00 */
[----:B------:R-:W-:Y:S03]  /*e630*/  IADD3 R0, R25, -0x1, RZ ;  /* 0xffffffff19007810 */ /* 0x000fe60007ffe0ff */
        /* <DEDUP_REMOVED lines=41> */
.L_x_449:
[----:B-1234-:R-:W-:Y:S05]  /*e8d0*/  BSYNC B0 ;  /* 0x0000000000007941 */ /* 0x01efea0003800000 */
.L_x_448:
[----:B------:R-:W2:Y:S01]  /*e8e0*/  LDL R3, [R1+0x68] ;  /* 0x0000680001037983 */ /* 0x000ea20000100800 */
[----:B------:R-:W-:Y:S01]  /*e8f0*/  IMAD.MOV.U32 R4, RZ, RZ, c[0x0][0x2c4] ;  /* 0x0000b100ff047624 */ /* 0x000fe200078e00ff */
        /* <DEDUP_REMOVED lines=35> */
.L_x_452:
[----:B------:R-:W-:Y:S04]  /*eb30*/  MOV R9, c[0x0][0x32c] ;  /* 0x0000cb0000097a02 */ /* 0x000fe80000000f00 */
[----:B------:R-:W-:Y:S11]  /*eb40*/  ISETP.NE.AND P0, PT, R9, 0x1, PT ;  /* 0x000000010900780c */ /* 0x000ff60003f05270 */
[----:B------:R-:W-:Y:S02]  /*eb50*/  @!UPT UIADD3 URZ, URZ, URZ, URZ ;  /* 0x0000003f3f3ff290 */ /* 0x000fe4000fffe03f */
[----:B------:R-:W-:Y:S05]  /*eb60*/  @P0 IMAD.HI.U32 R9, R5, c[0x0][0x330], RZ ;  /* 0x0000cc0005090a27 */ /* 0x000fea00078e00ff */
[----:B------:R-:W-:Y:S02]  /*eb70*/  @P0 SHF.R.U32.HI R5, RZ, c[0x0][0x334], R9 ;  /* 0x0000cd00ff050a19 */ /* 0x000fe40000011609 */
.L_x_453:
[----:B------:R-:W-:Y:S05]  /*eb80*/  BSYNC B0 ;  /* 0x0000000000007941 */ /* 0x000fea0003800000 */
.L_x_451:
[----:B------:R-:W-:Y:S04]  /*eb90*/  IMAD.IADD R9, R0, 0x1, -R26 ;  /* 0x0000000100097824 */ /* 0x000fe800078e0a1a */
[----:B------:R-:W-:Y:S05]  /*eba0*/  IMAD R5, R5, c[0x0][0x32c], R9 ;  /* 0x0000cb0005057a24 */ /* 0x000fea00078e0209 */
[----:B------:R-:W-:Y:S02]  /*ebb0*/  IMNMX R3, R3, R5, !PT ;  /* 0x0000000503037217 */ /* 0x000fe40007800200 */
[----:B------:R-:W-:Y:S04]  /*ebc0*/  IADD3 R5, R5, c[0x0][0x32c], RZ ;  /* 0x0000cb0005057a10 */ /* 0x000fe80007ffe0ff */
[----:B------:R-:W-:Y:S02]  /*ebd0*/  IMNMX R4, R4, R5, PT ;  /* 0x0000000504047217 */ /* 0x000fe40003800200 */
.L_x_450:
        /* <DEDUP_REMOVED lines=70> */
[----:B------:R-:W2:Y:S01]  /*f040*/  LDL R173, [R1+0x38] ;  /* 0x0000380001ad7983 */ /* 0x000ea20000100800 */
[----:B------:R-:W-:Y:S01]  /*f050*/  BSSY B0, `(.L_x_455) ;  /* 0x0000012000007945 */ /* 0x000fe20003800000 */
[----:B--2---:R-:W-:Y:S04]  /*f060*/  IADD3 R5, -R27, R173, R5 ;  /* 0x000000ad1b057210 */ /* 0x004fe80007ffe105 */
        /* <DEDUP_REMOVED lines=11> */
.L_x_456:
[----:B------:R-:W-:Y:S04]  /*f120*/  MOV R6, c[0x0][0x32c] ;  /* 0x0000cb0000067a02 */ /* 0x000fe80000000f00 */
[----:B------:R-:W-:Y:S11]  /*f130*/  ISETP.NE.AND P0, PT, R6, 0x1, PT ;  /* 0x000000010600780c */ /* 0x000ff60003f05270 */
[----:B------:R-:W-:Y:S02]  /*f140*/  @!UPT UIADD3 URZ, URZ, URZ, URZ ;  /* 0x0000003f3f3ff290 */ /* 0x000fe4000fffe03f */
[----:B------:R-:W-:Y:S05]  /*f150*/  @P0 IMAD.HI.U32 R6, R5, c[0x0][0x330], RZ ;  /* 0x0000cc0005060a27 */ /* 0x000fea00078e00ff */
[----:B------:R-:W-:Y:S02]  /*f160*/  @P0 SHF.R.U32.HI R5, RZ, c[0x0][0x334], R6 ;  /* 0x0000cd00ff050a19 */ /* 0x000fe40000011606 */
.L_x_457:
[----:B------:R-:W-:Y:S05]  /*f170*/  BSYNC B0 ;  /* 0x0000000000007941 */ /* 0x000fea0003800000 */
.L_x_455:
[----:B------:R-:W-:Y:S04]  /*f180*/  IMAD.IADD R0, R0, 0x1, -R26 ;  /* 0x0000000100007824 */ /* 0x000fe800078e0a1a */
[----:B------:R-:W-:Y:S05]  /*f190*/  IMAD R0, R5, c[0x0][0x32c], R0 ;  /* 0x0000cb0005007a24 */ /* 0x000fea00078e0200 */
[----:B------:R-:W-:Y:S02]  /*f1a0*/  IMNMX R3, R3, R0, !PT ;  /* 0x0000000003037217 */ /* 0x000fe40007800200 */
[----:B------:R-:W-:Y:S04]  /*f1b0*/  IADD3 R0, R0, c[0x0][0x32c], RZ ;  /* 0x0000cb0000007a10 */ /* 0x000fe80007ffe0ff */
[----:B------:R-:W-:Y:S02]  /*f1c0*/  IMNMX R4, R4, R0, PT ;  /* 0x0000000004047217 */ /* 0x000fe40003800200 */
.L_x_454:
[----:B------:R-:W-:Y:S01]  /*f1d0*/  FMNMX.FTZ R0, R9, R2, !PT ;  /* 0x0000000209007209 */ /* 0x000fe20007810000 */
[----:B------:R-:W2:Y:S01]  /*f1e0*/  LDL.LU R132, [R1+0x1c] ;  /* 0x00001c0001847983 */ /* 0x000ea20000300800 */
[----:B------:R-:W-:Y:S02]  /*f1f0*/  MOV R6, R25 ;  /* 0x0000001900067202 */ /* 0x000fe40000000f00 */
        /* <DEDUP_REMOVED lines=40> */
[----:B------:R-:W-:Y:S01]  /*f480*/  FFMA.FTZ R20, R14, c[0x0][0x2d0], -R2 ;  /* 0x0000b4000e147a23 */ /* 0x000fe20000010802 */
[----:B------:R-:W-:Y:S02]  /*f490*/  MOV R14, R16 ;  /* 0x00000010000e7202 */ /* 0x000fe40000000f00 */
        /* <DEDUP_REMOVED lines=98> */
[----:B------:R-:W-:Y:S02]  /*fac0*/  ISETP.GT.AND P0, PT, R3, 0x29, !P6 ;  /* 0x000000290300780c */ /* 0x000fe40007704270 */
[----:B------:R-:W1:Y:S01]  /*fad0*/  MUFU.EX2 R3, R8 ;  /* 0x0000000800037308 */ /* 0x000e620000000800 */
[----:B------:R-:W-:Y:S02]  /*fae0*/  MOV R22, R168 ;  /* 0x000000a800167202 */ /* 0x000fe40000000f00 */
[----:B------:R-:W-:Y:S04]  /*faf0*/  ISETP.LT.OR P0, PT, R4, 0x2a, P0 ;  /* 0x0000002a0400780c */ /* 0x000fe80000701670 */
[----:B------:R-:W-:Y:S01]  /*fb00*/  FSEL R132, R21, -INF , !P0 ;  /* 0xff80000015847808 */ /* 0x000fe20004000000 */
[C---:B------:R-:W-:Y:S01]  /*fb10*/  FMUL.FTZ R21, R2.reuse, R141 ;  /* 0x0000008d02157220 */ /* 0x040fe20000410000 */
[----:B------:R-:W-:Y:S01]  /*fb20*/  MOV R141, R11 ;  /* 0x0000000b008d7202 */ /* 0x000fe20000000f00 */
[----:B------:R2:W-:Y:S01]  /*fb30*/  MUFU.EX2 R8, R18 ;  /* 0x0000001200087308 */ /* 0x0005e20000000800 */
[----:B---3--:R-:W-:Y:S04]  /*fb40*/  FFMA.FTZ R0, R2, R10, R9 ;  /* 0x0000000a02007223 */ /* 0x008fe80000010009 */
[----:B-1----:R-:W-:Y:S01]  /*fb50*/  FADD.FTZ R4, R3, R0 ;  /* 0x0000000003047221 */ /* 0x002fe20000010000 */
[----:B------:R-:W-:Y:S02]  /*fb60*/  FMNMX.FTZ R0, R5, R134, !PT ;  /* 0x0000008605007209 */ /* 0x000fe40007810000 */
[----:B------:R-:W-:Y:S02]  /*fb70*/  F2FP.PACK_AB R168, R3, R9 ;  /* 0x0000000903a8723e */ /* 0x000fe400000000ff */
[----:B------:R-:W-:Y:S01]  /*fb80*/  FMNMX.FTZ R0, R6, R0, !PT ;  /* 0x0000000006007209 */ /* 0x000fe20007810000 */
[----:B------:R-:W1:Y:S03]  /*fb90*/  MUFU.EX2 R9, R19 ;  /* 0x0000001300097308 */ /* 0x000e660000000800 */
[----:B------:R-:W-:Y:S02]  /*fba0*/  FMNMX.FTZ R0, R7, R0, !PT ;  /* 0x0000000007007209 */ /* 0x000fe40007810000 */
[----:B--2---:R-:W-:Y:S01]  /*fbb0*/  MOV R18, R24 ;  /* 0x0000001800127202 */ /* 0x004fe20000000f00 */
[----:B------:R-:W-:Y:S01]  /*fbc0*/  FMUL.FTZ R24, R2, R136 ;  /* 0x0000008802187220 */ /* 0x000fe20000410000 */
[----:B------:R-:W-:Y:S01]  /*fbd0*/  FMNMX.FTZ R0, R169, R0, !PT ;  /* 0x00000000a9007209 */ /* 0x000fe20007810000 */
[----:B------:R-:W2:Y:S03]  /*fbe0*/  LDL.LU R136, [R1+0x28] ;  /* 0x0000280001887983 */ /* 0x000ea60000300800 */
[----:B------:R-:W-:Y:S04]  /*fbf0*/  FMNMX.FTZ R0, R172, R0, !PT ;  /* 0x00000000ac007209 */ /* 0x000fe80007810000 */
[----:B------:R-:W-:Y:S04]  /*fc00*/  FMNMX.FTZ R0, R173, R0, !PT ;  /* 0x00000000ad007209 */ /* 0x000fe80007810000 */
[----:B------:R-:W-:Y:S04]  /*fc10*/  FMNMX.FTZ R0, R175, R0, !PT ;  /* 0x00000000af007209 */ /* 0x000fe80007810000 */
[----:B------:R-:W-:Y:S01]  /*fc20*/  FMNMX.FTZ R0, R174, R0, !PT ;  /* 0x00000000ae007209 */ /* 0x000fe20007810000 */
[----:B-1----:R-:W-:Y:S01]  /*fc30*/  FADD.FTZ R4, R9, R4 ;  /* 0x0000000409047221 */ /* 0x002fe20000010000 */
[----:B------:R-:W-:Y:S01]  /*fc40*/  F2FP.PACK_AB R170, R8, R9 ;  /* 0x0000000908aa723e */ /* 0x000fe200000000ff */
[----:B------:R-:W-:Y:S01]  /*fc50*/  FMUL.FTZ R9, R2, R153 ;  /* 0x0000009902097220 */ /* 0x000fe20000410000 */
[----:B------:R-:W-:Y:S01]  /*fc60*/  FMNMX.FTZ R0, R176, R0, !PT ;  /* 0x00000000b0007209 */ /* 0x000fe20007810000 */
[----:B------:R-:W-:Y:S01]  /*fc70*/  FADD.FTZ R179, R8, R4 ;  /* 0x0000000408b37221 */ /* 0x000fe20000010000 */
[----:B------:R-:W-:Y:S01]  /*fc80*/  MOV R19, R25 ;  /* 0x0000001900137202 */ /* 0x000fe20000000f00 */
[C---:B------:R-:W-:Y:S01]  /*fc90*/  FMUL.FTZ R8, R2.reuse, R152 ;  /* 0x0000009802087220 */ /* 0x040fe20000410000 */
[----:B------:R-:W-:Y:S01]  /*fca0*/  FMNMX.FTZ R0, R177, R0, !PT ;  /* 0x00000000b1007209 */ /* 0x000fe20007810000 */
[----:B------:R-:W-:Y:S01]  /*fcb0*/  FMUL.FTZ R25, R2, R137 ;  /* 0x0000008902197220 */ /* 0x000fe20000410000 */
[----:B------:R-:W-:Y:S02]  /*fcc0*/  MOV R145, R19 ;  /* 0x0000001300917202 */ /* 0x000fe40000000f00 */
[----:B------:R-:W-:Y:S02]  /*fcd0*/  FMNMX.FTZ R0, R178, R0, !PT ;  /* 0x00000000b2007209 */ /* 0x000fe40007810000 */
[----:B------:R-:W-:Y:S02]  /*fce0*/  MOV R153, R171 ;  /* 0x000000ab00997202 */ /* 0x000fe40000000f00 */
[----:B------:R-:W-:Y:S01]  /*fcf0*/  FMNMX.FTZ R0, R132, R0, !PT ;  /* 0x0000000084007209 */ /* 0x000fe20007810000 */
[----:B------:R-:W-:Y:S04]  /*fd00*/  MUFU.EX2 R145, R145 ;  /* 0x0000009100917308 */ /* 0x000fe80000000800 */
        /* <DEDUP_REMOVED lines=18> */
[----:B------:R-:W1:Y:S10]  /*fe30*/  MUFU.EX2 R0, R0 ;  /* 0x0000000000007308 */ /* 0x000e740000000800 */
[----:B------:R3:W2:Y:S10]  /*fe40*/  MUFU.EX2 R140, R10 ;  /* 0x0000000a008c7308 */ /* 0x0006b40000000800 */
[----:B------:R4:W2:Y:S01]  /*fe50*/  MUFU.EX2 R152, R6 ;  /* 0x0000000600987308 */ /* 0x0008a20000000800 */
[C---:B-1----:R-:W-:Y:S02]  /*fe60*/  FMUL.FTZ R11, R0.reuse, R155 ;  /* 0x0000009b000b7220 */ /* 0x042fe40000410000 */
[----:B------:R-:W5:Y:S01]  /*fe70*/  LDL R155, [R1+0x4] ;  /* 0x00000400019b7983 */ /* 0x000f620000100800 */
[C---:B------:R-:W-:Y:S02]  /*fe80*/  FMUL.FTZ R26, R0.reuse, R138 ;  /* 0x0000008a001a7220 */ /* 0x040fe40000410000 */
[C---:B------:R-:W-:Y:S04]  /*fe90*/  FMUL.FTZ R27, R0.reuse, R139 ;  /* 0x0000008b001b7220 */ /* 0x040fe80000410000 */
[----:B------:R-:W-:Y:S01]  /*fea0*/  MUFU.EX2 R157, R157 ;  /* 0x0000009d009d7308 */ /* 0x000fe20000000800 */
[C---:B------:R-:W-:Y:S02]  /*feb0*/  FMUL.FTZ R22, R0.reuse, R142 ;  /* 0x0000008e00167220 */ /* 0x040fe40000410000 */
[C---:B------:R-:W-:Y:S02]  /*fec0*/  FMUL.FTZ R23, R0.reuse, R143 ;  /* 0x0000008f00177220 */ /* 0x040fe40000410000 */
[C---:B------:R-:W-:Y:S01]  /*fed0*/  FMUL.FTZ R7, R0.reuse, R159 ;  /* 0x0000009f00077220 */ /* 0x040fe20000410000 */
[----:B------:R-:W-:Y:S01]  /*fee0*/  MOV R159, R15 ;  /* 0x0000000f009f7202 */ /* 0x000fe20000000f00 */
[C---:B---3--:R-:W-:Y:S01]  /*fef0*/  FMUL.FTZ R10, R0.reuse, R154 ;  /* 0x0000009a000a7220 */ /* 0x048fe20000410000 */
[----:B------:R-:W-:Y:S01]  /*ff00*/  MOV R154, R18 ;  /* 0x00000012009a7202 */ /* 0x000fe20000000f00 */
[C---:B------:R-:W-:Y:S02]  /*ff10*/  FMUL.FTZ R15, R0.reuse, R151 ;  /* 0x00000097000f7220 */ /* 0x040fe40000410000 */
[C---:B------:R-:W-:Y:S02]  /*ff20*/  FMUL.FTZ R18, R0.reuse, R146 ;  /* 0x0000009200127220 */ /* 0x040fe40000410000 */
[C---:B------:R-:W-:Y:S02]  /*ff30*/  FMUL.FTZ R19, R0.reuse, R147 ;  /* 0x0000009300137220 */ /* 0x040fe40000410000 */
[C---:B----4-:R-:W-:Y:S01]  /*ff40*/  FMUL.FTZ R6, R0.reuse, R158 ;  /* 0x0000009e00067220 */ /* 0x050fe20000410000 */
[----:B------:R-:W-:Y:S01]  /*ff50*/  MOV R158, R14 ;  /* 0x0000000e009e7202 */ /* 0x000fe20000000f00 */
        /* <DEDUP_REMOVED lines=59> */
[C---:B------:R-:W-:Y:S01]  /*10310*/  F2FP.PACK_AB R169, R152.reuse, R140 ;  /* 0x0000008c98a9723e */ /* 0x040fe200000000ff */
[----:B------:R-:W-:Y:S02]  /*10320*/  FADD.FTZ R144, R152, R144 ;  /* 0x0000009098907221 */ /* 0x000fe40000010000 */
[----:B------:R-:W2:Y:S03]  /*10330*/  MUFU.EX2 R146, R0 ;  /* 0x0000000000927308 */ /* 0x000ea60000000800 */
[----:B------:R-:W-:Y:S07]  /*10340*/  LDSM.16.MT88.4 R140, [R238+0x800] ;  /* 0x00080000ee8c783b */ /* 0x000fee0000004200 */
[----:B------:R-:W-:Y:S01]  /*10350*/  MUFU.EX2 R152, R159 ;  /* 0x0000009f00987308 */ /* 0x000fe20000000800 */
[----:B--2---:R-:W-:Y:S01]  /*10360*/  F2FP.PACK_AB R171, R146, R147 ;  /* 0x0000009392ab723e */ /* 0x004fe200000000ff */
[--C-:B------:R-:W-:Y:S01]  /*10370*/  FFMA.FTZ R0, R172, c[0x0][0x2d0], -R134.reuse ;  /* 0x0000b400ac007a23 */ /* 0x100fe20000010886 */
[----:B------:R-:W-:Y:S05]  /*10380*/  MOV R172, R148 ;  /* 0x0000009400ac7202 */ /* 0x000fea0000000f00 */
        /* <DEDUP_REMOVED lines=67> */
[----:B--2---:R-:W-:Y:S01]  /*107c0*/  F2FP.PACK_AB R168, R179, R175 ;  /* 0x000000afb3a8723e */ /* 0x004fe200000000ff */
[----:B------:R-:W-:Y:S01]  /*107d0*/  FADD.FTZ R2, R149, R2 ;  /* 0x0000000295027221 */ /* 0x000fe20000010000 */
[----:B------:R-:W-:Y:S01]  /*107e0*/  MOV R176, R158 ;  /* 0x0000009e00b07202 */ /* 0x000fe20000000f00 */
[----:B------:R1:W-:Y:S01]  /*107f0*/  MUFU.EX2 R172, R0 ;  /* 0x0000000000ac7308 */ /* 0x0003e20000000800 */
[C---:B------:R-:W-:Y:S05]  /*10800*/  HMMA.16816.F32 R4, R136.reuse, R140, R4 ;  /* 0x0000008c8804723c */ /* 0x040fea0000001804 */
[----:B------:R-:W-:Y:S03]  /*10810*/  FADD.FTZ R2, R150, R2 ;  /* 0x0000000296027221 */ /* 0x000fe60000010000 */
[C---:B------:R-:W-:Y:S01]  /*10820*/  HMMA.16816.F32 R8, R136.reuse, R142, R8 ;  /* 0x0000008e8808723c */ /* 0x040fe20000001808 */
[----:B------:R-:W2:Y:S03]  /*10830*/  LDSM.16.MT88.4 R140, [R240+0x800] ;  /* 0x00080000f08c783b */ /* 0x000ea60000004200 */
[----:B------:R-:W-:Y:S04]  /*10840*/  FADD.FTZ R2, R148, R2 ;  /* 0x0000000294027221 */ /* 0x000fe80000010000 */
[----:B------:R-:W-:Y:S04]  /*10850*/  FADD.FTZ R2, R174, R2 ;  /* 0x00000002ae027221 */ /* 0x000fe80000010000 */
[--C-:B-1----:R-:W-:Y:S01]  /*10860*/  FFMA.FTZ R0, R177, c[0x0][0x2d0], -R134.reuse ;  /* 0x0000b400b1007a23 */ /* 0x102fe20000010886 */
[----:B------:R-:W-:Y:S03]  /*10870*/  MOV R177, R153 ;  /* 0x0000009900b17202 */ /* 0x000fe60000000f00 */
[----:B------:R-:W1:Y:S01]  /*10880*/  MUFU.EX2 R173, R0 ;  /* 0x0000000000ad7308 */ /* 0x000e620000000800 */
[----:B------:R-:W-:Y:S01]  /*10890*/  ISETP.GT.AND P0, PT, R176, R177, PT ;  /* 0x000000b1b000720c */ /* 0x000fe20003f04270 */
[C---:B--2---:R-:W-:Y:S03]  /*108a0*/  HMMA.16816.F32 R12, R136.reuse, R140, R12 ;  /* 0x0000008c880c723c */ /* 0x044fe6000000180c */
[----:B-1----:R-:W-:Y:S01]  /*108b0*/  F2FP.PACK_AB R169, R173, R172 ;  /* 0x000000acada9723e */ /* 0x002fe200000000ff */
[--C-:B------:R-:W-:Y:S01]  /*108c0*/  FFMA.FTZ R0, R178, c[0x0][0x2d0], -R134.reuse ;  /* 0x0000b400b2007a23 */ /* 0x100fe20000010886 */
[----:B------:R-:W-:Y:S01]  /*108d0*/  MOV R178, R152 ;  /* 0x0000009800b27202 */ /* 0x000fe20000000f00 */
[----:B------:R-:W-:Y:S01]  /*108e0*/  FFMA.FTZ R134, R132, c[0x0][0x2d0], -R134 ;  /* 0x0000b40084867a23 */ /* 0x000fe20000010886 */
[----:B------:R-:W-:Y:S01]  /*108f0*/  LDSM.16.MT88.4 R152, [R238+0x1000] ;  /* 0x00100000ee98783b */ /* 0x000fe20000004200 */
[C---:B------:R-:W-:Y:S01]  /*10900*/  HMMA.16816.F32 R16, R136.reuse, R142, R16 ;  /* 0x0000008e8810723c */ /* 0x040fe20000001810 */
[----:B------:R1:W-:Y:S06]  /*10910*/  MUFU.EX2 R132, R0 ;  /* 0x0000000000847308 */ /* 0x0003ec0000000800 */
[----:B------:R-:W2:Y:S04]  /*10920*/  LDSM.16.MT88.4 R140, [R239+0x800] ;  /* 0x00080000ef8c783b */ /* 0x000ea80000004200 */
[----:B------:R-:W3:Y:S01]  /*10930*/  MUFU.EX2 R134, R134 ;  /* 0x0000008600867308 */ /* 0x000ee20000000800 */
[----:B-1----:R-:W-:Y:S04]  /*10940*/  FADD.FTZ R0, R156, R151 ;  /* 0x000000979c007221 */ /* 0x002fe80000010000 */
[----:B------:R-:W-:Y:S04]  /*10950*/  FADD.FTZ R0, R157, R0 ;  /* 0x000000009d007221 */ /* 0x000fe80000010000 */
[----:B------:R-:W-:Y:S01]  /*10960*/  FADD.FTZ R0, R175, R0 ;  /* 0x00000000af007221 */ /* 0x000fe20000010000 */
[----:B---3--:R-:W-:Y:S01]  /*10970*/  F2FP.PACK_AB R171, R134, R132 ;  /* 0x0000008486ab723e */ /* 0x008fe200000000ff */
        /* <DEDUP_REMOVED lines=95> */
[----:B------:R-:W-:Y:S02]  /*10f70*/  FADD.FTZ R4, R178, R2 ;  /* 0x00000002b2047221 */ /* 0x000fe40000010000 */
[----:B------:R-:W-:Y:S01]  /*10f80*/  FADD.FTZ R0, R132, R0 ;  /* 0x0000000084007221 */ /* 0x000fe20000010000 */
[-C--:B------:R-:W-:Y:S02]  /*10f90*/  MOV R132, R3.reuse ;  /* 0x0000000300847202 */ /* 0x080fe40000000f00 */
[----:B------:R-:W-:Y:S01]  /*10fa0*/  STL [R1+0x24], R4 ;  /* 0x0000240401007387 */ /* 0x000fe20000100800 */
[----:B------:R-:W-:Y:S01]  /*10fb0*/  FADD.FTZ R2, R134, R0 ;  /* 0x0000000086027221 */ /* 0x000fe20000010000 */
[----:B------:R-:W-:Y:S02]  /*10fc0*/  IADD3 R0, R176, -0x1, RZ ;  /* 0xffffffffb0007810 */ /* 0x000fe40007ffe0ff */
[----:B------:R-:W-:Y:S02]  /*10fd0*/  MOV R134, R3 ;  /* 0x0000000300867202 */ /* 0x000fe40000000f00 */
[----:B------:R1:W-:Y:S04]  /*10fe0*/  STL [R1+0x28], R2 ;  /* 0x0000280201007387 */ /* 0x0003e80000100800 */
[----:B------:R2:W-:Y:S01]  /*10ff0*/  STL [R1+0x20], R0 ;  /* 0x0000200001007387 */ /* 0x0005e20000100800 */
[----:B-1----:R-:W-:Y:S01]  /*11000*/  MOV R2, R133 ;  /* 0x0000008500027202 */ /* 0x002fe20000000f00 */
[----:B------:R-:W-:-:S05]  /*11010*/  @P0 BRA `(.L_x_458) ;  /* 0xffffc62000000947 */ /* 0x000fca000383ffff */
.L_x_447:
[----:B------:R-:W-:Y:S02]  /*11020*/  MOV R7, 0x1f ;  /* 0x0000001f00077802 */ /* 0x000fe40000000f00 */
[----:B------:R-:W-:Y:S01]  /*11030*/  MOV R6, 0xffffffff ;  /* 0xffffffff00067802 */ /* 0x000fe20000000f00 */
[----:B------:R-:W-:Y:S05]  /*11040*/  BRA.DIV ~URZ, `(.L_x_459) ;  /* 0x00005e327f007947 */ /* 0x000fea000b800000 */
[----:B------:R-:W3:Y:S04]  /*11050*/  LDL R2, [R1+0x24] ;  /* 0x0000240001027983 */ /* 0x000ee80000100800 */
[----:B--23--:R2:W3:Y:S02]  /*11060*/  SHFL.BFLY PT, R0, R2, 0x2, 0x1f ;  /* 0x0c401f0002007f89 */ /* 0x00c4e400000e0000 */
.L_x_526:
[----:B--2---:R-:W2:Y:S02]  /*11070*/  LDL.LU R2, [R1+0x24] ;  /* 0x0000240001027983 */ /* 0x004ea40000300800 */
[----:B--23--:R-:W-:Y:S01]  /*11080*/  FADD.FTZ R0, R0, R2 ;  /* 0x0000000200007221 */ /* 0x00cfe20000010000 */
[----:B------:R-:W-:Y:S05]  /*11090*/  BRA.DIV ~URZ, `(.L_x_460) ;  /* 0x00005e427f007947 */ /* 0x000fea000b800000 */
[----:B------:R-:W2:Y:S04]  /*110a0*/  LDL.LU R6, [R1+0x28] ;  /* 0x0000280001067983 */ /* 0x000ea80000300800 */
[----:B------:R-:W3:Y:S02]  /*110b0*/  SHFL.BFLY PT, R5, R0, 0x1, 0x1f ;  /* 0x0c201f0000057f89 */ /* 0x000ee400000e0000 */
[----:B---3--:R-:W-:-:S02]  /*110c0*/  FADD.FTZ R0, R0, R5 ;  /* 0x0000000500007221 */ /* 0x008fc40000010000 */
[----:B--2---:R-:W2:Y:S02]  /*110d0*/  SHFL.BFLY PT, R2, R6, 0x2, 0x1f ;  /* 0x0c401f0006027f89 */ /* 0x004ea400000e0000 */
[----:B-12---:R-:W-:-:S05]  /*110e0*/  FADD.FTZ R4, R2, R6 ;  /* 0x0000000602047221 */ /* 0x006fca0000010000 */
[----:B------:R1:W2:Y:S02]  /*110f0*/  SHFL.BFLY PT, R3, R4, 0x1, 0x1f ;  /* 0x0c201f0004037f89 */ /* 0x0002a400000e0000 */
.L_x_527:
[----:B------:R-:W-:Y:S01]  /*11100*/  FSETP.NE.FTZ.AND P1, PT, R0, RZ, PT ;  /* 0x000000ff0000720b */ /* 0x000fe20003f35000 */
[----:B--2---:R-:W-:Y:S01]  /*11110*/  FADD.FTZ R3, R3, R4 ;  /* 0x0000000403037221 */ /* 0x004fe20000010000 */
[----:B------:R-:W-:Y:S02]  /*11120*/  MOV R2, RZ ;  /* 0x000000ff00027202 */ /* 0x000fe40000000f00 */
[----:B------:R-:W-:Y:S02]  /*11130*/  MOV R24, 0xff800000 ;  /* 0xff80000000187802 */ /* 0x000fe40000000f00 */
[----:B------:R-:W-:Y:S02]  /*11140*/  FSETP.NE.FTZ.AND P0, PT, R3, RZ, PT ;  /* 0x000000ff0300720b */ /* 0x000fe40003f15000 */
[----:B------:R-:W-:-:S05]  /*11150*/  MOV R22, 0xff800000 ;  /* 0xff80000000167802 */ /* 0x000fca0000000f00 */
[----:B------:R-:W2:Y:S01]  /*11160*/  @P1 MUFU.RCP R2, R0 ;  /* 0x0000000000021308 */ /* 0x000ea20000001000 */
[----:B-1----:R-:W-:-:S05]  /*11170*/  @P1 MOV R4, 0x3f317218 ;  /* 0x3f31721800041802 */ /* 0x002fca0000000f00 */
[----:B------:R-:W-:Y:S02]  /*11180*/  @P1 FMUL.FTZ R4, R4, c[0x0][0x2d0] ;  /* 0x0000b40004041a20 */ /* 0x000fe40000410000 */
[----:B------:R1:W3:Y:S01]  /*11190*/  @P1 MUFU.LG2 R5, R0 ;  /* 0x0000000000051308 */ /* 0x0002e20000000c00 */
[C---:B--2---:R-:W-:Y:S02]  /*111a0*/  FMUL.FTZ R186, R2.reuse, R100 ;  /* 0x0000006402ba7220 */ /* 0x044fe40000410000 */
[C---:B------:R-:W-:Y:S02]  /*111b0*/  FMUL.FTZ R187, R2.reuse, R101 ;  /* 0x0000006502bb7220 */ /* 0x040fe40000410000 */
[C---:B------:R-:W-:Y:S02]  /*111c0*/  FMUL.FTZ R100, R2.reuse, R104 ;  /* 0x0000006802647220 */ /* 0x040fe40000410000 */
[C---:B------:R-:W-:Y:S01]  /*111d0*/  FMUL.FTZ R101, R2.reuse, R105 ;  /* 0x0000006902657220 */ /* 0x040fe20000410000 */
[----:B-1----:R-:W-:Y:S01]  /*111e0*/  MOV R0, RZ ;  /* 0x000000ff00007202 */ /* 0x002fe20000000f00 */
        /* <DEDUP_REMOVED lines=134> */
.L_x_408:
[----:B---3--:R3:W5:Y:S01]  /*11a50*/  LDL R6, [R1+0x70] ;  /* 0x0000700001067983 */ /* 0x0087620000100800 */
[----:B------:R-:W-:Y:S03]  /*11a60*/  BSSY B0, `(.L_x_461) ;  /* 0x0000012000007945 */ /* 0x000fe60003800000 */
[----:B------:R-:W4:Y:S02]  /*11a70*/  S2R R26, SR_TID.X ;  /* 0x00000000001a7919 */ /* 0x000f240000002100 */
[----:B----4-:R-:W-:-:S13]  /*11a80*/  LOP3.LUT P0, RZ, R26, 0xff, RZ, 0xc0, !PT ;  /* 0x000000ff1aff7812 */ /* 0x010fda000780c0ff */
[----:B------:R-:W-:Y:S05]  /*11a90*/  @P0 BRA `(.L_x_462) ;  /* 0x000000e000000947 */ /* 0x000fea0003800000 */
[----:B---3--:R-:W3:Y:S01]  /*11aa0*/  S2R R4, SR_LANEID ;  /* 0x0000000000047919 */ /* 0x008ee20000000000 */
[----:B------:R-:W-:Y:S01]  /*11ab0*/  VOTEU.ANY UR4, UPT, PT ;  /* 0x0000000000047886 */ /* 0x000fe200038e0100 */
[----:B--2---:R-:W-:Y:S01]  /*11ac0*/  IMAD.MOV.U32 R5, RZ, RZ, c[0x0][0x564] ;  /* 0x00015900ff057624 */ /* 0x004fe200078e00ff */
[----:B------:R-:W3:Y:S08]  /*11ad0*/  FLO.U32 R3, UR4 ;  /* 0x0000000400037d00 */ /* 0x000ef000080e0000 */
[----:B------:R-:W2:Y:S01]  /*11ae0*/  POPC R2, UR4 ;  /* 0x0000000400027d09 */ /* 0x000ea20008000000 */
[----:B---3--:R-:W-:Y:S01]  /*11af0*/  ISETP.EQ.U32.AND P0, PT, R3, R4, PT ;  /* 0x000000040300720c */ /* 0x008fe20003f02070 */
[----:B------:R-:W-:-:S12]  /*11b00*/  IMAD.MOV.U32 R4, RZ, RZ, c[0x0][0x560] ;  /* 0x00015800ff047624 */ /* 0x000fd800078e00ff */
[----:B--2---:R2:W3:Y:S04]  /*11b10*/  @P0 ATOMG.E.ADD.STRONG.GPU PT, R2, [R4.64], R2 ;  /* 0x00000002040209a8 */ /* 0x0044e800081ee1c6 */
[----:B--2---:R-:W2:Y:S04]  /*11b20*/  S2R R4, SR_LTMASK ;  /* 0x0000000000047919 */ /* 0x004ea80000003900 */
[----:B---3--:R2:W3:Y:S02]  /*11b30*/  SHFL.IDX PT, R3, R2, R3, 0x1f ;  /* 0x00001f0302037589 */ /* 0x0084e400000e0000 */
[----:B--2---:R-:W-:-:S06]  /*11b40*/  LOP3.LUT R2, R4, UR4, RZ, 0xc0, !PT ;  /* 0x0000000404027c12 */ /* 0x004fcc000f8ec0ff */
[----:B------:R-:W3:Y:S02]  /*11b50*/  POPC R2, R2 ;  /* 0x0000000200027309 */ /* 0x000ee40000000000 */
[----:B---3-5:R-:W-:-:S05]  /*11b60*/  IADD3 R6, R3, c[0x0][0xc], R2 ;  /* 0x0000030003067a10 */ /* 0x028fca0007ffe002 */
[----:B------:R2:W-:Y:S02]  /*11b70*/  STL [R1+0x70], R6 ;  /* 0x0000700601007387 */ /* 0x0005e40000100800 */
.L_x_462:
[----:B---3--:R-:W-:Y:S05]  /*11b80*/  BSYNC B0 ;  /* 0x0000000000007941 */ /* 0x008fea0003800000 */
.L_x_461:
[----:B------:R-:W-:Y:S01]  /*11b90*/  SHF.R.S32.HI R25, RZ, 0x1f, R26 ;  /* 0x0000001fff197819 */ /* 0x000fe2000001141a */
[----:B------:R-:W-:Y:S01]  /*11ba0*/  BSSY B1, `(.L_x_463) ;  /* 0x00003e0000017945 */ /* 0x000fe20003800000 */
[----:B------:R-:W-:Y:S01]  /*11bb0*/  PRMT R0, R0, 0x9910, RZ ;  /* 0x0000991000007816 */ /* 0x000fe200000000ff */
[----:B-----5:R-:W-:Y:S01]  /*11bc0*/  IMAD.MOV.U32 R111, RZ, RZ, R6 ;  /* 0x000000ffff6f7224 */ /* 0x020fe200078e0006 */
[----:B------:R-:W-:Y:S02]  /*11bd0*/  LEA.HI R25, R25, R26, RZ, 0x3 ;  /* 0x0000001a19197211 */ /* 0x000fe400078f18ff */
[----:B------:R-:W-:Y:S02]  /*11be0*/  ISETP.NE.AND P0, PT, R0, RZ, PT ;  /* 0x000000ff0000720c */ /* 0x000fe40003f05270 */
[----:B------:R-:W-:-:S05]  /*11bf0*/  LOP3.LUT R25, R25, 0xfffffff8, RZ, 0xc0, !PT ;  /* 0xfffffff819197812 */ /* 0x000fca00078ec0ff */
[----:B------:R-:W-:-:S04]  /*11c00*/  IMAD.IADD R25, R26, 0x1, -R25 ;  /* 0x000000011a197824 */ /* 0x000fc800078e0a19 */
[----:B------:R-:W-:-:S05]  /*11c10*/  IMAD.SHL.U32 R11, R25, 0x8, RZ ;  /* 0x00000008190b7824 */ /* 0x000fca00078e00ff */
[C---:B------:R-:W-:Y:S02]  /*11c20*/  IADD3 R34, R11.reuse, 0x40, RZ ;  /* 0x000000400b227810 */ /* 0x040fe40007ffe0ff */
[C---:B------:R-:W-:Y:S02]  /*11c30*/  IADD3 R32, R11.reuse, 0xc0, RZ ;  /* 0x000000c00b207810 */ /* 0x040fe40007ffe0ff */
[----:B------:R-:W-:Y:S01]  /*11c40*/  IADD3 R33, R11, 0x80, RZ ;  /* 0x000000800b217810 */ /* 0x000fe20007ffe0ff */
[----:B------:R-:W-:Y:S05]  /*11c50*/  @!P0 BRA `(.L_x_464) ;  /* 0x00002f4000008947 */ /* 0x000fea0003800000 */
[----:B------:R-:W3:Y:S04]  /*11c60*/  LDL R8, [R1+0x88] ;  /* 0x0000880001087983 */ /* 0x000ee80000100800 */
[----:B------:R-:W4:Y:S04]  /*11c70*/  LDL R13, [R1+0x8c] ;  /* 0x00008c00010d7983 */ /* 0x000f280000100800 */
[----:B--2---:R-:W2:Y:S04]  /*11c80*/  LDL R9, [R1+0x94] ;  /* 0x0000940001097983 */ /* 0x004ea80000100800 */
[----:B------:R-:W2:Y:S04]  /*11c90*/  LDL R12, [R1+0x90] ;  /* 0x00009000010c7983 */ /* 0x000ea80000100800 */
[----:B------:R-:W2:Y:S04]  /*11ca0*/  LDL R7, [R1+0xa4] ;  /* 0x0000a40001077983 */ /* 0x000ea80000100800 */
[----:B------:R-:W2:Y:S04]  /*11cb0*/  LDL R6, [R1+0x9c] ;  /* 0x00009c0001067983 */ /* 0x000ea80000100800 */
[----:B------:R-:W2:Y:S04]  /*11cc0*/  LDL R5, [R1+0xa0] ;  /* 0x0000a00001057983 */ /* 0x000ea80000100800 */
[----:B------:R-:W2:Y:S01]  /*11cd0*/  LDL R10, [R1+0x98] ;  /* 0x00009800010a7983 */ /* 0x000ea20000100800 */
[----:B------:R-:W-:Y:S01]  /*11ce0*/  WARPSYNC 0xffffffff ;  /* 0xffffffff00007948 */ /* 0x000fe20003800000 */
[----:B------:R-:W-:-:S02]  /*11cf0*/  F2FP.PACK_AB R0, R185, R184 ;  /* 0x000000b8b900723e */ /* 0x000fc400000000ff */
[----:B------:R-:W-:Y:S01]  /*11d00*/  BAR.SYNC.DEFER_BLOCKING 0x1, 0x100 ;  /* 0x0044000000007b1d */ /* 0x000fe20000010000 */
[----:B------:R-:W-:Y:S02]  /*11d10*/  F2FP.PACK_AB R2, R117, R116 ;  /* 0x000000747502723e */ /* 0x000fe400000000ff */
[----:B------:R-:W-:Y:S02]  /*11d20*/  F2FP.PACK_AB R3, R153, R152 ;  /* 0x000000989903723e */ /* 0x000fe400000000ff */
[----:B------:R-:W-:Y:S01]  /*11d30*/  F2FP.PACK_AB R4, R93, R92 ;  /* 0x0000005c5d04723e */ /* 0x000fe200000000ff */
[----:B---3--:R3:W-:Y:S04]  /*11d40*/  STS [R8], R0 ;  /* 0x0000000008007388 */ /* 0x0087e80000000800 */
[----:B------:R1:W-:Y:S04]  /*11d50*/  STS [R8+0x400], R2 ;  /* 0x0004000208007388 */ /* 0x0003e80000000800 */
[----:B----4-:R4:W-:Y:S01]  /*11d60*/  STS [R13], R3 ;  /* 0x000000030d007388 */ /* 0x0109e20000000800 */
[----:B---3--:R-:W-:-:S02]  /*11d70*/  F2FP.PACK_AB R0, R213, R212 ;  /* 0x000000d4d500723e */ /* 0x008fc400000000ff */
[----:B-1----:R-:W-:-:S03]  /*11d80*/  F2FP.PACK_AB R2, R149, R148 ;  /* 0x000000949502723e */ /* 0x002fc600000000ff */
[----:B------:R1:W-:Y:S01]  /*11d90*/  STS [R13+0x400], R0 ;  /* 0x000400000d007388 */ /* 0x0003e20000000800 */
[----:B----4-:R-:W-:-:S03]  /*11da0*/  F2FP.PACK_AB R3, R203, R202 ;  /* 0x000000cacb03723e */ /* 0x010fc600000000ff */
[----:B--2---:R2:W-:Y:S04]  /*11db0*/  STS [R9], R2 ;  /* 0x0000000209007388 */ /* 0x0045e80000000800 */
        /* <DEDUP_REMOVED lines=85> */
[----:B------:R-:W-:Y:S01]  /*12310*/  STS [R8+0xc000], R2 ;  /* 0x00c0000208007388 */ /* 0x000fe20000000800 */
[----:B-1----:R-:W-:Y:S02]  /*12320*/  F2FP.PACK_AB R0, R83, R82 ;  /* 0x000000525300723e */ /* 0x002fe400000000ff */
[----:B--2---:R-:W-:-:S03]  /*12330*/  F2FP.PACK_AB R3, R211, R210 ;  /* 0x000000d2d303723e */ /* 0x004fc600000000ff */
[----:B------:R1:W-:Y:S01]  /*12340*/  STS [R8+0xc400], R0 ;  /* 0x00c4000008007388 */ /* 0x0003e20000000800 */
[----:B---3--:R-:W-:-:S03]  /*12350*/  F2FP.PACK_AB R4, R101, R100 ;  /* 0x000000646504723e */ /* 0x008fc600000000ff */
[----:B-1----:R-:W2:Y:S01]  /*12360*/  LDL R8, [R1+0x7c] ;  /* 0x00007c0001087983 */ /* 0x002ea20000100800 */
[----:B------:R-:W-:Y:S02]  /*12370*/  F2FP.PACK_AB R2, R105, R104 ;  /* 0x000000686902723e */ /* 0x000fe400000000ff */
[----:B------:R-:W-:Y:S01]  /*12380*/  F2FP.PACK_AB R0, R107, R106 ;  /* 0x0000006a6b00723e */ /* 0x000fe200000000ff */
[----:B------:R1:W-:Y:S04]  /*12390*/  STS [R13+0xc000], R4 ;  /* 0x00c000040d007388 */ /* 0x0003e80000000800 */
[----:B------:R3:W-:Y:S04]  /*123a0*/  STS [R13+0xc400], R3 ;  /* 0x00c400030d007388 */ /* 0x0007e80000000800 */
[----:B------:R4:W-:Y:S04]  /*123b0*/  STS [R9+0xc000], R2 ;  /* 0x00c0000209007388 */ /* 0x0009e80000000800 */
[----:B------:R4:W-:Y:S01]  /*123c0*/  STS [R9+0xc400], R0 ;  /* 0x00c4000009007388 */ /* 0x0009e20000000800 */
[----:B-1----:R-:W-:-:S02]  /*123d0*/  F2FP.PACK_AB R4, R109, R108 ;  /* 0x0000006c6d04723e */ /* 0x002fc400000000ff */
[----:B---3--:R-:W-:-:S03]  /*123e0*/  F2FP.PACK_AB R3, R103, R102 ;  /* 0x000000666703723e */ /* 0x008fc600000000ff */
[----:B------:R1:W-:Y:S01]  /*123f0*/  STS [R12+0xc000], R4 ;  /* 0x00c000040c007388 */ /* 0x0003e20000000800 */
[----:B----4-:R-:W-:-:S03]  /*12400*/  F2FP.PACK_AB R2, R191, R190 ;  /* 0x000000bebf02723e */ /* 0x010fc600000000ff */
[----:B------:R3:W-:Y:S01]  /*12410*/  STS [R12+0xc400], R3 ;  /* 0x00c400030c007388 */ /* 0x0007e20000000800 */
[----:B------:R-:W-:-:S03]  /*12420*/  F2FP.PACK_AB R0, R99, R98 ;  /* 0x000000626300723e */ /* 0x000fc600000000ff */
[----:B------:R4:W-:Y:S04]  /*12430*/  STS [R7+0xc000], R2 ;  /* 0x00c0000207007388 */ /* 0x0009e80000000800 */
[----:B------:R4:W-:Y:S01]  /*12440*/  STS [R7+0xc400], R0 ;  /* 0x00c4000007007388 */ /* 0x0009e20000000800 */
[----:B------:R-:W-:Y:S02]  /*12450*/  ISETP.NE.U32.AND P0, PT, RZ, c[0x0][0x508], PT ;  /* 0x00014200ff007a0c */ /* 0x000fe40003f05070 */
[----:B------:R-:W-:Y:S01]  /*12460*/  ISETP.NE.U32.AND P2, PT, RZ, c[0x0][0x500], PT ;  /* 0x00014000ff007a0c */ /* 0x000fe20003f45070 */
[----:B------:R-:W2:Y:S01]  /*12470*/  LDL.LU R9, [R1+0x74] ;  /* 0x0000740001097983 */ /* 0x000ea20000300800 */
[----:B------:R-:W-:Y:S01]  /*12480*/  ISETP.NE.AND.EX P1, PT, RZ, c[0x0][0x50c], PT, P0 ;  /* 0x00014300ff007a0c */ /* 0x000fe20003f25300 */
[----:B------:R-:W-:Y:S01]  /*12490*/  IMAD.MOV.U32 R15, RZ, RZ, c[0x0][0x388] ;  /* 0x0000e200ff0f7624 */ /* 0x000fe200078e00ff */
[----:B------:R-:W-:-:S02]  /*124a0*/  ISETP.NE.AND.EX P2, PT, RZ, c[0x0][0x504], PT, P2 ;  /* 0x00014100ff007a0c */ /* 0x000fc40003f45320 */
[----:B-1----:R-:W-:Y:S02]  /*124b0*/  F2FP.PACK_AB R4, R189, R188 ;  /* 0x000000bcbd04723e */ /* 0x002fe400000000ff */
[----:B---3--:R-:W-:-:S03]  /*124c0*/  F2FP.PACK_AB R3, R91, R90 ;  /* 0x0000005a5b03723e */ /* 0x008fc600000000ff */
[----:B------:R1:W-:Y:S01]  /*124d0*/  STS [R6+0xc000], R4 ;  /* 0x00c0000406007388 */ /* 0x0003e20000000800 */
[----:B----4-:R-:W-:-:S03]  /*124e0*/  F2FP.PACK_AB R2, R113, R112 ;  /* 0x000000707102723e */ /* 0x010fc600000000ff */
[----:B------:R3:W-:Y:S01]  /*124f0*/  STS [R6+0xc400], R3 ;  /* 0x00c4000306007388 */ /* 0x0007e20000000800 */
[----:B------:R-:W-:-:S03]  /*12500*/  F2FP.PACK_AB R0, R87, R86 ;  /* 0x000000565700723e */ /* 0x000fc600000000ff */
[----:B------:R4:W-:Y:S04]  /*12510*/  STS [R5+0xc000], R2 ;  /* 0x00c0000205007388 */ /* 0x0009e80000000800 */
[----:B------:R4:W-:Y:S01]  /*12520*/  STS [R5+0xc400], R0 ;  /* 0x00c4000005007388 */ /* 0x0009e20000000800 */
[----:B-1----:R-:W-:Y:S01]  /*12530*/  IMAD.MOV.U32 R4, RZ, RZ, 0x4 ;  /* 0x00000004ff047424 */ /* 0x002fe200078e00ff */
[----:B---3--:R-:W-:Y:S01]  /*12540*/  F2FP.PACK_AB R3, R77, R76 ;  /* 0x0000004c4d03723e */ /* 0x008fe200000000ff */
[----:B----4-:R-:W-:-:S04]  /*12550*/  IMAD.MOV.U32 R2, RZ, RZ, RZ ;  /* 0x000000ffff027224 */ /* 0x010fc800078e00ff */
[----:B------:R1:W-:Y:S01]  /*12560*/  STS [R10+0xc000], R3 ;  /* 0x00c000030a007388 */ /* 0x0003e20000000800 */
[----:B------:R-:W-:-:S05]  /*12570*/  F2FP.PACK_AB R0, R79, R78 ;  /* 0x0000004e4f00723e */ /* 0x000fca00000000ff */
[----:B------:R3:W-:Y:S01]  /*12580*/  STS [R10+0xc400], R0 ;  /* 0x00c400000a007388 */ /* 0x0007e20000000800 */
[----:B--2---:R-:W-:-:S03]  /*12590*/  @P1 IMAD.WIDE R6, R8, R4, c[0x0][0x508] ;  /* 0x0001420008061625 */ /* 0x004fc600078e0204 */
[----:B------:R-:W-:Y:S01]  /*125a0*/  BAR.SYNC.DEFER_BLOCKING 0x1, 0x100 ;  /* 0x0044000000007b1d */ /* 0x000fe20000010000 */
[----:B------:R-:W-:-:S05]  /*125b0*/  IMAD.WIDE R4, R8, R4, c[0x0][0x500] ;  /* 0x0001400008047625 */ /* 0x000fca00078e0204 */
[----:B------:R3:W5:Y:S04]  /*125c0*/  @P1 LDG.E R15, [R6.64] ;  /* 0x00000006060f1981 */ /* 0x000768000c1e1900 */
[----:B------:R3:W5:Y:S01]  /*125d0*/  @P2 LDG.E R2, [R4.64] ;  /* 0x0000000604022981 */ /* 0x000762000c1e1900 */
[----:B------:R-:W-:-:S04]  /*125e0*/  ISETP.NE.AND P0, PT, R9, RZ, PT ;  /* 0x000000ff0900720c */ /* 0x000fc80003f05270 */
[----:B-1----:R-:W-:Y:S01]  /*125f0*/  SEL R3, R9, c[0x0][0x3d4], P0 ;  /* 0x0000f50009037a07 */ /* 0x002fe20000000000 */
[----:B------:R-:W-:Y:S05]  /*12600*/  @P1 BRA `(.L_x_465) ;  /* 0x0000004000001947 */ /* 0x000fea0003800000 */
[----:B---3--:R-:W-:Y:S05]  /*12610*/  @!P2 BRA `(.L_x_465) ;  /* 0x000000300000a947 */ /* 0x008fea0003800000 */
[----:B------:R1:W2:Y:S04]  /*12620*/  LDG.E R0, [R4.64] ;  /* 0x0000000604007981 */ /* 0x0002a8000c1e1900 */
[----:B-1----:R-:W2:Y:S02]  /*12630*/  LDG.E R4, [R4.64+0x4] ;  /* 0x0000040604047981 */ /* 0x002ea4000c1e1900 */
[----:B--2--5:R-:W-:Y:S02]  /*12640*/  IADD3 R15, -R0, R4, RZ ;  /* 0x00000004000f7210 */ /* 0x024fe40007ffe1ff */
.L_x_465:
[----:B---3--:R-:W2:Y:S04]  /*12650*/  LDL R4, [R1+0x80] ;  /* 0x0000800001047983 */ /* 0x008ea80000100800 */
[----:B------:R-:W2:Y:S04]  /*12660*/  LDL R114, [R1+0x68] ;  /* 0x0000680001727983 */ /* 0x000ea80000100800 */
[----:B------:R-:W3:Y:S01]  /*12670*/  LDL R23, [R1+0x84] ;  /* 0x0000840001177983 */ /* 0x000ee20000100800 */
[----:B------:R-:W-:Y:S01]  /*12680*/  IMAD.MOV.U32 R0, RZ, RZ, 0x368 ;  /* 0x00000368ff007424 */ /* 0x000fe200078e00ff */
[----:B------:R-:W-:-:S02]  /*12690*/  ISETP.GT.AND P2, PT, R3, 0x1, PT ;  /* 0x000000010300780c */ /* 0x000fc40003f44270 */
[----:B------:R-:W4:Y:S02]  /*126a0*/  LDL R13, [R1+0x78] ;  /* 0x00007800010d7983 */ /* 0x000f240000100800 */
[----:B------:R-:W-:-:S04]  /*126b0*/  SEL R0, R0, 0x328, P2 ;  /* 0x0000032800007807 */ /* 0x000fc80001000000 */
[----:B------:R1:W2:Y:S08]  /*126c0*/  LDC.64 R6, c[0x0][R0+0x170] ;  /* 0x00005c0000067b82 */ /* 0x0002b00000000a00 */
[----:B------:R1:W3:Y:S01]  /*126d0*/  LDC.64 R16, c[0x0][R0+0x168] ;  /* 0x00005a0000107b82 */ /* 0x0002e20000000a00 */
[----:B------:R-:W-:-:S04]  /*126e0*/  ISETP.NE.U32.AND P0, PT, RZ, c[0x0][0x500], PT ;  /* 0x00014000ff007a0c */ /* 0x000fc80003f05070 */
[----:B------:R-:W-:-:S03]  /*126f0*/  ISETP.NE.AND.EX P0, PT, RZ, c[0x0][0x504], PT, P0 ;  /* 0x00014100ff007a0c */ /* 0x000fc60003f05300 */
[----:B------:R1:W2:Y:S01]  /*12700*/  LDC.64 R18, c[0x0][R0+0x178] ;  /* 0x00005e0000127b82 */ /* 0x0002a20000000a00 */
[----:B------:R-:W-:-:S07]  /*12710*/  SHF.R.S32.HI R3, RZ, 0x1f, R8 ;  /* 0x0000001fff037819 */ /* 0x000fce0000011408 */
[----:B------:R1:W2:Y:S02]  /*12720*/  LDC.64 R20, c[0x0][R0+0x160] ;  /* 0x0000580000147b82 */ /* 0x0002a40000000a00 */
[----:B-1----:R-:W-:-:S05]  /*12730*/  IMAD.MOV.U32 R0, RZ, RZ, c[0x0][0x4e8] ;  /* 0x00013a00ff007624 */ /* 0x002fca00078e00ff */
[----:B------:R-:W-:Y:S02]  /*12740*/  ISETP.NE.AND P3, PT, R0, 0x1, PT ;  /* 0x000000010000780c */ /* 0x000fe40003f65270 */
[----:B------:R-:W-:Y:S01]  /*12750*/  SEL R0, R8, RZ, !P0 ;  /* 0x000000ff08007207 */ /* 0x000fe20004000000 */
[----:B--2---:R-:W-:Y:S01]  /*12760*/  IMAD.IADD R9, R4, 0x1, R114 ;  /* 0x0000000104097824 */ /* 0x004fe200078e0272 */
[----:B------:R-:W-:-:S03]  /*12770*/  SEL R4, R3, RZ, !P0 ;  /* 0x000000ff03047207 */ /* 0x000fc60004000000 */
[----:B------:R-:W-:-:S04]  /*12780*/  IMAD R3, R7, R0, RZ ;  /* 0x0000000007037224 */ /* 0x000fc800078e02ff */
[C---:B------:R-:W-:Y:S02]  /*12790*/  IMAD R12, R6.reuse, R4, R3 ;  /* 0x00000004060c7224 */ /* 0x040fe400078e0203 */
[----:B------:R-:W-:-:S04]  /*127a0*/  IMAD.WIDE.U32 R4, R6, R0, RZ ;  /* 0x0000000006047225 */ /* 0x000fc800078e00ff */
[----:B---3--:R-:W-:Y:S02]  /*127b0*/  IMAD.WIDE.U32 R6, R16, R23, RZ ;  /* 0x0000001710067225 */ /* 0x008fe400078e00ff */
[----:B------:R-:W2:Y:S02]  /*127c0*/  LDL R16, [R1+0xac] ;  /* 0x0000ac0001107983 */ /* 0x000ea40000100800 */
[----:B------:R-:W-:-:S04]  /*127d0*/  @P3 IMAD.HI.U32 R8, R9, c[0x0][0x4ec], RZ ;  /* 0x00013b0009083a27 */ /* 0x000fc800078e00ff */
[----:B------:R-:W-:Y:S01]  /*127e0*/  IMAD.MOV.U32 R3, RZ, RZ, R9 ;  /* 0x000000ffff037224 */ /* 0x000fe200078e0009 */
[----:B------:R-:W-:Y:S01]  /*127f0*/  @P3 SHF.R.U32.HI R3, RZ, c[0x0][0x4f0], R8 ;  /* 0x00013c00ff033a19 */ /* 0x000fe20000011608 */
[----:B------:R-:W-:Y:S01]  /*12800*/  IMAD R10, R17, R23, RZ ;  /* 0x00000017110a7224 */ /* 0x000fe200078e02ff */
[----:B----4-:R-:W-:Y:S01]  /*12810*/  SEL R8, R13, RZ, P2 ;  /* 0x000000ff0d087207 */ /* 0x010fe20001000000 */
[----:B------:R-:W-:Y:S01]  /*12820*/  IMAD.IADD R13, R5, 0x1, R12 ;  /* 0x00000001050d7824 */ /* 0x000fe200078e020c */
[----:B-----5:R-:W-:Y:S01]  /*12830*/  IADD3 R14, P1, P0, R4, R6, R2 ;  /* 0x00000006040e7210 */ /* 0x020fe2000783e002 */
        /* <DEDUP_REMOVED lines=18> */
[----:B------:R-:W-:Y:S01]  /*12960*/  SHF.R.S32.HI R8, RZ, 0x1f, R26 ;  /* 0x0000001fff087819 */ /* 0x000fe2000001141a */
        /* <DEDUP_REMOVED lines=9> */
[----:B------:R2:W-:Y:S01]  /*12a00*/  SHFL.IDX PT, R4, R3, 0x1, 0x1c1f ;  /* 0x003c1f0003047f89 */ /* 0x0005e200000e0000 */
[----:B------:R-:W-:-:S03]  /*12a10*/  IMAD R12, R15, c[0x0][0x4e8], RZ ;  /* 0x00013a000f0c7a24 */ /* 0x000fc600078e02ff */
[----:B------:R-:W3:Y:S01]  /*12a20*/  SHFL.IDX PT, R5, R5, 0x1, 0x1c1f ;  /* 0x003c1f0005057f89 */ /* 0x000ee200000e0000 */
[----:B------:R-:W-:Y:S01]  /*12a30*/  LOP3.LUT P0, RZ, R8, 0x3, RZ, 0xc0, !PT ;  /* 0x0000000308ff7812 */ /* 0x000fe2000780c0ff */
[----:B--2---:R-:W-:-:S05]  /*12a40*/  IMAD.IADD R3, R16, 0x1, R114 ;  /* 0x0000000110037824 */ /* 0x004fca00078e0272 */
        /* <DEDUP_REMOVED lines=9> */
[----:B------:R-:W2:Y:S01]  /*12ae0*/  LDL R13, [R1+0x18] ;  /* 0x00001800010d7983 */ /* 0x000ea20000100800 */
[----:B------:R-:W-:Y:S01]  /*12af0*/  SHF.R.S32.HI R35, RZ, 0x1f, R26 ;  /* 0x0000001fff237819 */ /* 0x000fe2000001141a */
[----:B------:R-:W-:Y:S01]  /*12b00*/  IMAD R10, R10, c[0x0][0x3a0], RZ ;  /* 0x0000e8000a0a7a24 */ /* 0x000fe200078e02ff */
[----:B-1----:R-:W-:Y:S01]  /*12b10*/  SHF.R.S32.HI R7, RZ, 0x1f, R0 ;  /* 0x0000001fff077819 */ /* 0x002fe20000011400 */
[----:B------:R-:W-:Y:S01]  /*12b20*/  IMAD.WIDE.U32 R4, R2, c[0x0][0x3a0], RZ ;  /* 0x0000e80002047a25 */ /* 0x000fe200078e00ff */
[----:B------:R-:W-:-:S03]  /*12b30*/  LEA.HI R35, R35, R26, RZ, 0x3 ;  /* 0x0000001a23237211 */ /* 0x000fc600078f18ff */
[----:B------:R-:W-:Y:S01]  /*12b40*/  IMAD R2, R2, c[0x0][0x3a4], R10 ;  /* 0x0000e90002027a24 */ /* 0x000fe200078e020a */
[----:B------:R-:W-:-:S04]  /*12b50*/  SHF.R.S32.HI R35, RZ, 0x3, R35 ;  /* 0x00000003ff237819 */ /* 0x000fc80000011423 */
[----:B------:R-:W-:Y:S02]  /*12b60*/  LEA R6, R25, R35, 0x5 ;  /* 0x0000002319067211 */ /* 0x000fe400078e28ff */
[----:B------:R-:W-:Y:S02]  /*12b70*/  IADD3 R3, R5, R2, RZ ;  /* 0x0000000205037210 */ /* 0x000fe40007ffe0ff */
[----:B------:R-:W-:Y:S02]  /*12b80*/  MOV R2, R4 ;  /* 0x0000000400027202 */ /* 0x000fe40000000f00 */
[----:B------:R-:W-:-:S03]  /*12b90*/  IADD3 R6, R114, R6, RZ ;  /* 0x0000000672067210 */ /* 0x000fc60007ffe0ff */
[----:B------:R-:W-:Y:S01]  /*12ba0*/  IMAD.WIDE.U32 R4, R23, c[0x0][0x3e8], R2 ;  /* 0x0000fa0017047a25 */ /* 0x000fe200078e0002 */
[----:B------:R-:W-:-:S03]  /*12bb0*/  MOV R2, R6 ;  /* 0x0000000600027202 */ /* 0x000fc60000000f00 */
[----:B------:R-:W-:Y:S02]  /*12bc0*/  IMAD R3, R7, c[0x0][0x3f0], RZ ;  /* 0x0000fc0007037a24 */ /* 0x000fe400078e02ff */
[----:B------:R-:W-:-:S04]  /*12bd0*/  @P3 IMAD.HI.U32 R7, R6, c[0x0][0x4ec], RZ ;  /* 0x00013b0006073a27 */ /* 0x000fc800078e00ff */
[----:B------:R-:W-:Y:S01]  /*12be0*/  IMAD R5, R23, c[0x0][0x3ec], R5 ;  /* 0x0000fb0017057a24 */ /* 0x000fe200078e0205 */
[----:B------:R-:W-:Y:S01]  /*12bf0*/  @P3 SHF.R.U32.HI R2, RZ, c[0x0][0x4f0], R7 ;  /* 0x00013c00ff023a19 */ /* 0x000fe20000011607 */
[C---:B------:R-:W-:Y:S02]  /*12c00*/  IMAD R8, R0.reuse, c[0x0][0x3f4], R3 ;  /* 0x0000fd0000087a24 */ /* 0x040fe400078e0203 */
[----:B------:R-:W-:Y:S01]  /*12c10*/  IMAD.WIDE.U32 R4, R0, c[0x0][0x3f0], R4 ;  /* 0x0000fc0000047a25 */ /* 0x000fe200078e0004 */
[----:B------:R-:W-:Y:S02]  /*12c20*/  SHF.R.S32.HI R3, RZ, 0x1f, R2 ;  /* 0x0000001fff037819 */ /* 0x000fe40000011402 */
[----:B------:R-:W-:Y:S02]  /*12c30*/  IADD3 R0, -R2, RZ, RZ ;  /* 0x000000ff02007210 */ /* 0x000fe40007ffe1ff */
[----:B------:R-:W-:Y:S01]  /*12c40*/  IADD3 R5, R5, R8, RZ ;  /* 0x0000000805057210 */ /* 0x000fe20007ffe0ff */
[----:B------:R-:W-:-:S02]  /*12c50*/  IMAD R3, R3, c[0x0][0x3e0], RZ ;  /* 0x0000f80003037a24 */ /* 0x000fc400078e02ff */
        /* <DEDUP_REMOVED lines=11> */
[----:B--2---:R-:W1:Y:S04]  /*12d10*/  LDS.128 R28, [R13+0x80] ;  /* 0x000080000d1c7984 */ /* 0x004e680000000c00 */
[----:B------:R-:W2:Y:S04]  /*12d20*/  LDS.128 R48, [R13+0x1080] ;  /* 0x001080000d307984 */ /* 0x000ea80000000c00 */
[----:B------:R-:W3:Y:S04]  /*12d30*/  LDS.128 R64, [R13+0x2080] ;  /* 0x002080000d407984 */ /* 0x000ee80000000c00 */
[----:B------:R-:W4:Y:S04]  /*12d40*/  LDS.128 R76, [R13+0x3080] ;  /* 0x003080000d4c7984 */ /* 0x000f280000000c00 */
[----:B------:R-:W1:Y:S04]  /*12d50*/  LDS.128 R24, [R13+0x4080] ;  /* 0x004080000d187984 */ /* 0x000e680000000c00 */
        /* <DEDUP_REMOVED lines=10> */
[----:B------:R5:W1:Y:S02]  /*12e00*/  LDS.128 R80, [R13+0xf080] ;  /* 0x00f080000d507984 */ /* 0x000a640000000c00 */
[----:B-----5:R-:W-:Y:S01]  /*12e10*/  IADD3 R13, R35, R114, RZ ;  /* 0x00000072230d7210 */ /* 0x020fe20007ffe0ff */
[----:B------:R-:W-:Y:S05]  /*12e20*/  BRA.DIV ~URZ, `(.L_x_467) ;  /* 0x000041c27f007947 */ /* 0x000fea000b800000 */
[----:B--234-:R2:W3:Y:S02]  /*12e30*/  SHFL.IDX PT, R10, R14, RZ, 0x181f ;  /* 0x00181fff0e0a7589 */ /* 0x01c4e400000e0000 */
.L_x_528:
[----:B------:R-:W-:Y:S05]  /*12e40*/  BRA.DIV ~URZ, `(.L_x_468) ;  /* 0x000042127f007947 */ /* 0x000fea000b800000 */
[----:B------:R4:W2:Y:S02]  /*12e50*/  SHFL.IDX PT, R0, R15, RZ, 0x181f ;  /* 0x00181fff0f007589 */ /* 0x0008a400000e0000 */
.L_x_529:
[----:B------:R-:W-:Y:S01]  /*12e60*/  ISETP.GE.AND P0, PT, R13, R12, PT ;  /* 0x0000000c0d00720c */ /* 0x000fe20003f06270 */
[----:B------:R-:W-:Y:S01]  /*12e70*/  BSSY B0, `(.L_x_469) ;  /* 0x0000016000007945 */ /* 0x000fe20003800000 */
[----:B------:R-:W-:-:S02]  /*12e80*/  SHF.R.S32.HI R86, RZ, 0x1f, R32 ;  /* 0x0000001fff567819 */ /* 0x000fc40000011420 */
[----:B------:R-:W-:Y:S02]  /*12e90*/  SHF.R.S32.HI R85, RZ, 0x1f, R11 ;  /* 0x0000001fff557819 */ /* 0x000fe4000001140b */
[----:B------:R-:W-:Y:S02]  /*12ea0*/  SHF.R.S32.HI R84, RZ, 0x1f, R34 ;  /* 0x0000001fff547819 */ /* 0x000fe40000011422 */
[----:B------:R-:W-:-:S05]  /*12eb0*/  SHF.R.S32.HI R35, RZ, 0x1f, R33 ;  /* 0x0000001fff237819 */ /* 0x000fca0000011421 */
        /* <DEDUP_REMOVED lines=11> */
[----:B-1----:R1:W-:Y:S01]  /*12f70*/  @!P3 ST.E.128 [R8.64], R28 ;  /* 0x0000001c0800b985 */ /* 0x0023e2000c101d06 */
[----:B------:R-:W-:-:S02]  /*12f80*/  @!P1 LEA.HI.X R5, R33, R10, R35, 0x1, P5 ;  /* 0x0000000a21059211 */ /* 0x000fc400028f0c23 */
[----:B------:R-:W-:Y:S01]  /*12f90*/  @!P0 LEA.HI.X R3, R32, R10, R86, 0x1, P4 ;  /* 0x0000000a20038211 */ /* 0x000fe200020f0c56 */
[----:B------:R1:W-:Y:S04]  /*12fa0*/  @!P2 ST.E.128 [R6.64], R24 ;  /* 0x000000180600a985 */ /* 0x0003e8000c101d06 */
[----:B------:R1:W-:Y:S04]  /*12fb0*/  @!P1 ST.E.128 [R4.64], R20 ;  /* 0x0000001404009985 */ /* 0x0003e8000c101d06 */
[----:B------:R1:W-:Y:S02]  /*12fc0*/  @!P0 ST.E.128 [R2.64], R16 ;  /* 0x0000001002008985 */ /* 0x0003e4000c101d06 */
.L_x_470:
[----:B------:R-:W-:Y:S05]  /*12fd0*/  BSYNC B0 ;  /* 0x0000000000007941 */ /* 0x000fea0003800000 */
.L_x_469:
[----:B------:R-:W-:Y:S05]  /*12fe0*/  BRA.DIV ~URZ, `(.L_x_471) ;  /* 0x000040d27f007947 */ /* 0x000fea000b800000 */
[----:B---3--:R3:W4:Y:S04]  /*12ff0*/  SHFL.IDX PT, R10, R14, 0x1, 0x181f ;  /* 0x00381f000e0a7f89 */ /* 0x00872800000e0000 */
[----:B--2---:R3:W2:Y:S02]  /*13000*/  SHFL.IDX PT, R0, R15, 0x1, 0x181f ;  /* 0x00381f000f007f89 */ /* 0x0046a400000e0000 */
.L_x_530:
[----:B-1----:R-:W-:Y:S01]  /*13010*/  IADD3 R2, R13, 0x20, RZ ;  /* 0x000000200d027810 */ /* 0x002fe20007ffe0ff */
        /* <DEDUP_REMOVED lines=16> */
[----:B------:R1:W-:Y:S04]  /*13120*/  @!P2 ST.E.128 [R6.64], R44 ;  /* 0x0000002c0600a985 */ /* 0x0003e8000c101d06 */
[----:B------:R1:W-:Y:S04]  /*13130*/  @!P1 ST.E.128 [R4.64], R40 ;  /* 0x0000002804009985 */ /* 0x0003e8000c101d06 */
[----:B------:R1:W-:Y:S02]  /*13140*/  @!P0 ST.E.128 [R2.64], R36 ;  /* 0x0000002402008985 */ /* 0x0003e4000c101d06 */
.L_x_473:
[----:B------:R-:W-:Y:S05]  /*13150*/  BSYNC B0 ;  /* 0x0000000000007941 */ /* 0x000fea0003800000 */
.L_x_472:
[----:B------:R-:W-:Y:S05]  /*13160*/  BRA.DIV ~URZ, `(.L_x_474) ;  /* 0x000040127f007947 */ /* 0x000fea000b800000 */
[----:B----4-:R4:W1:Y:S02]  /*13170*/  SHFL.IDX PT, R10, R14, 0x2, 0x181f ;  /* 0x00581f000e0a7f89 */ /* 0x01086400000e0000 */
.L_x_531:
[----:B------:R-:W-:Y:S05]  /*13180*/  BRA.DIV ~URZ, `(.L_x_475) ;  /* 0x000040627f007947 */ /* 0x000fea000b800000 */
[----:B--2---:R2:W3:Y:S02]  /*13190*/  SHFL.IDX PT, R0, R15, 0x2, 0x181f ;  /* 0x00581f000f007f89 */ /* 0x0044e400000e0000 */
.L_x_532:
        /* <DEDUP_REMOVED lines=8> */
[-C--:B---3--:R-:W-:Y:S02]  /*13220*/  @!P3 LEA R8, P4, R11, R0.reuse, 0x1 ;  /* 0x000000000b08b211 */ /* 0x088fe400078808ff */
[-C--:B------:R-:W-:Y:S02]  /*13230*/  @!P2 LEA R6, P6, R34, R0.reuse, 0x1 ;  /* 0x000000002206a211 */ /* 0x080fe400078c08ff */
[----:B------:R-:W-:Y:S02]  /*13240*/  @!P1 LEA R4, P5, R33, R0, 0x1 ;  /* 0x0000000021049211 */ /* 0x000fe400078a08ff */
[----:B------:R-:W-:Y:S02]  /*13250*/  @!P3 LEA.HI.X R9, R11, R10, R85, 0x1, P4 ;  /* 0x0000000a0b09b211 */ /* 0x000fe400020f0c55 */
        /* <DEDUP_REMOVED lines=8> */
.L_x_477:
[----:B------:R-:W-:Y:S05]  /*132e0*/  BSYNC B0 ;  /* 0x0000000000007941 */ /* 0x000fea0003800000 */
.L_x_476:
[----:B------:R-:W-:Y:S05]  /*132f0*/  BRA.DIV ~URZ, `(.L_x_478) ;  /* 0x00003f527f007947 */ /* 0x000fea000b800000 */
[----:B-1----:R1:W2:Y:S04]  /*13300*/  SHFL.IDX PT, R8, R14, 0x3, 0x181f ;  /* 0x00781f000e087f89 */ /* 0x0022a800000e0000 */
[----:B---3--:R1:W3:Y:S02]  /*13310*/  SHFL.IDX PT, R0, R15, 0x3, 0x181f ;  /* 0x00781f000f007f89 */ /* 0x0082e400000e0000 */
.L_x_533:
[----:B------:R-:W-:-:S04]  /*13320*/  IADD3 R2, R13, 0x60, RZ ;  /* 0x000000600d027810 */ /* 0x000fc80007ffe0ff */
[----:B------:R-:W-:-:S13]  /*13330*/  ISETP.GE.AND P0, PT, R2, R12, PT ;  /* 0x0000000c0200720c */ /* 0x000fda0003f06270 */
[----:B------:R-:W-:Y:S05]  /*13340*/  @P0 BRA `(.L_x_479) ;  /* 0x0000265000000947 */ /* 0x000fea0003800000 */
[----:B------:R-:W-:Y:S02]  /*13350*/  ISETP.GE.AND P2, PT, R11, c[0x0][0x3c8], PT ;  /* 0x0000f2000b007a0c */ /* 0x000fe40003f46270 */
[----:B------:R-:W-:Y:S02]  /*13360*/  ISETP.GE.AND P1, PT, R34, c[0x0][0x3c8], PT ;  /* 0x0000f20022007a0c */ /* 0x000fe40003f26270 */
[----:B------:R-:W-:-:S09]  /*13370*/  ISETP.GE.AND P0, PT, R33, c[0x0][0x3c8], PT ;  /* 0x0000f20021007a0c */ /* 0x000fd20003f06270 */
[-C--:B---3--:R-:W-:Y:S02]  /*13380*/  @!P2 LEA R6, P5, R11, R0.reuse, 0x1 ;  /* 0x000000000b06a211 */ /* 0x088fe400078a08ff */
[CC--:B------:R-:W-:Y:S02]  /*13390*/  @!P1 LEA R4, P4, R34.reuse, R0.reuse, 0x1 ;  /* 0x0000000022049211 */ /* 0x0c0fe400078808ff */
[----:B------:R-:W-:Y:S02]  /*133a0*/  @!P0 LEA R2, P3, R33, R0, 0x1 ;  /* 0x0000000021028211 */ /* 0x000fe400078608ff */
[-C--:B--2---:R-:W-:Y:S02]  /*133b0*/  @!P2 LEA.HI.X R7, R11, R8.reuse, R85, 0x1, P5 ;  /* 0x000000080b07a211 */ /* 0x084fe400028f0c55 */
[-C--:B------:R-:W-:Y:S02]  /*133c0*/  @!P1 LEA.HI.X R5, R34, R8.reuse, R84, 0x1, P4 ;  /* 0x0000000822059211 */ /* 0x080fe400020f0c54 */
[----:B------:R-:W-:Y:S01]  /*133d0*/  @!P0 LEA.HI.X R3, R33, R8, R35, 0x1, P3 ;  /* 0x0000000821038211 */ /* 0x000fe200018f0c23 */
[----:B------:R2:W-:Y:S04]  /*133e0*/  @!P2 ST.E.128 [R6.64], R76 ;  /* 0x0000004c0600a985 */ /* 0x0005e8000c101d06 */
[----:B------:R2:W-:Y:S04]  /*133f0*/  @!P1 ST.E.128 [R4.64], R72 ;  /* 0x0000004804009985 */ /* 0x0005e8000c101d06 */
[----:B------:R2:W-:Y:S01]  /*13400*/  @!P0 ST.E.128 [R2.64], R68 ;  /* 0x0000004402008985 */ /* 0x0005e2000c101d06 */
[----:B------:R-:W-:-:S13]  /*13410*/  ISETP.GE.AND P0, PT, R32, c[0x0][0x3c8], PT ;  /* 0x0000f20020007a0c */ /* 0x000fda0003f06270 */
[----:B------:R-:W-:Y:S05]  /*13420*/  @P0 BRA `(.L_x_479) ;  /* 0x0000257000000947 */ /* 0x000fea0003800000 */
[----:B--2---:R-:W-:-:S04]  /*13430*/  LEA R2, P0, R32, R0, 0x1 ;  /* 0x0000000020027211 */ /* 0x004fc800078008ff */
[----:B------:R-:W-:-:S05]  /*13440*/  LEA.HI.X R3, R32, R8, R86, 0x1, P0 ;  /* 0x0000000820037211 */ /* 0x000fca00000f0c56 */
[----:B------:R2:W-:Y:S01]  /*13450*/  ST.E.128 [R2.64], R80 ;  /* 0x0000005002007985 */ /* 0x0005e2000c101d06 */
[----:B------:R-:W-:Y:S05]  /*13460*/  BRA `(.L_x_479) ;  /* 0x0000253000007947 */ /* 0x000fea0003800000 */
.L_x_466:
[----:B-1----:R-:W2:Y:S04]  /*13470*/  LDL.LU R7, [R1+0x84] ;  /* 0x0000840001077983 */ /* 0x002ea80000300800 */
[----:B------:R-:W3:Y:S01]  /*13480*/  LDL.LU R6, [R1+0x78] ;  /* 0x0000780001067983 */ /* 0x000ee20000300800 */
[----:B------:R-:W-:Y:S02]  /*13490*/  IMAD R10, R10, c[0x0][0x408], RZ ;  /* 0x000102000a0a7a24 */ /* 0x000fe400078e02ff */
[----:B------:R-:W-:-:S04]  /*134a0*/  IMAD.WIDE.U32 R4, R2, c[0x0][0x408], RZ ;  /* 0x0001020002047a25 */ /* 0x000fc800078e00ff */
[----:B------:R-:W-:-:S05]  /*134b0*/  IMAD R2, R2, c[0x0][0x40c], R10 ;  /* 0x0001030002027a24 */ /* 0x000fca00078e020a */
[----:B------:R-:W-:Y:S02]  /*134c0*/  IADD3 R3, R5, R2, RZ ;  /* 0x0000000205037210 */ /* 0x000fe40007ffe0ff */
[----:B------:R-:W-:Y:S02]  /*134d0*/  MOV R2, R4 ;  /* 0x0000000400027202 */ /* 0x000fe40000000f00 */
[----:B------:R-:W-:-:S05]  /*134e0*/  SHF.R.S32.HI R5, RZ, 0x1f, R0 ;  /* 0x0000001fff057819 */ /* 0x000fca0000011400 */
[----:B------:R-:W-:Y:S02]  /*134f0*/  IMAD R4, R5, c[0x0][0x440], RZ ;  /* 0x0001100005047a24 */ /* 0x000fe400078e02ff */
[----:B------:R-:W-:-:S04]  /*13500*/  @P3 IMAD.HI.U32 R5, R9, c[0x0][0x4ec], RZ ;  /* 0x00013b0009053a27 */ /* 0x000fc800078e00ff */
[----:B------:R-:W-:Y:S02]  /*13510*/  IMAD R4, R0, c[0x0][0x444], R4 ;  /* 0x0001110000047a24 */ /* 0x000fe400078e0204 */
[----:B--2---:R-:W-:-:S04]  /*13520*/  IMAD.WIDE.U32 R2, R7, c[0x0][0x438], R2 ;  /* 0x00010e0007027a25 */ /* 0x004fc800078e0002 */
[----:B------:R-:W-:-:S04]  /*13530*/  IMAD R3, R7, c[0x0][0x43c], R3 ;  /* 0x00010f0007037a24 */ /* 0x000fc800078e0203 */
[----:B------:R-:W-:Y:S01]  /*13540*/  IMAD.WIDE.U32 R2, R0, c[0x0][0x440], R2 ;  /* 0x0001100000027a25 */ /* 0x000fe200078e0002 */
[----:B------:R-:W-:Y:S02]  /*13550*/  MOV R0, R9 ;  /* 0x0000000900007202 */ /* 0x000fe40000000f00 */
[----:B------:R-:W-:Y:S02]  /*13560*/  @P3 SHF.R.U32.HI R0, RZ, c[0x0][0x4f0], R5 ;  /* 0x00013c00ff003a19 */ /* 0x000fe40000011605 */
        /* <DEDUP_REMOVED lines=19> */
.L_x_534:
[----:B------:R-:W-:Y:S05]  /*136a0*/  BRA.DIV ~URZ, `(.L_x_481) ;  /* 0x00003cd27f007947 */ /* 0x000fea000b800000 */
[----:B------:R3:W4:Y:S02]  /*136b0*/  SHFL.IDX PT, R0, R14, RZ, 0x1c1f ;  /* 0x001c1fff0e007589 */ /* 0x00072400000e0000 */
.L_x_535:
        /* <DEDUP_REMOVED lines=69> */
[----:B------:R-:W-:-:S05]  /*13b10*/  ISETP.GE.AND P6, PT, R41, c[0x0][0x3c8], PT ;  /* 0x0000f20029007a0c */ /* 0x000fca0003fc6270 */
[----:B----4-:R-:W-:Y:S02]  /*13b20*/  @!P1 IMAD.MOV.U32 R6, RZ, RZ, R0 ;  /* 0x000000ffff069224 */ /* 0x010fe400078e0000 */
[----:B--2---:R-:W-:Y:S01]  /*13b30*/  @!P1 IMAD.MOV.U32 R7, RZ, RZ, R4 ;  /* 0x000000ffff079224 */ /* 0x004fe200078e0004 */
[----:B------:R-:W-:-:S03]  /*13b40*/  @!P0 LEA R2, P2, R13, R0, 0x2 ;  /* 0x000000000d028211 */ /* 0x000fc600078410ff */
[----:B------:R-:W-:Y:S01]  /*13b50*/  @!P1 IMAD.WIDE R6, R5, 0x4, R6 ;  /* 0x0000000405069825 */ /* 0x000fe200078e0206 */
[----:B------:R-:W-:Y:S02]  /*13b60*/  @!P0 LEA.HI.X R3, R13, R4, R15, 0x2, P2 ;  /* 0x000000040d038211 */ /* 0x000fe400010f140f */
[----:B------:R-:W-:Y:S02]  /*13b70*/  ISETP.GE.AND P2, PT, R18, c[0x0][0x3c8], PT ;  /* 0x0000f20012007a0c */ /* 0x000fe40003f46270 */
[----:B------:R2:W-:Y:S01]  /*13b80*/  @!P1 ST.E.64 [R6.64], R184 ;  /* 0x000000b806009985 */ /* 0x0005e2000c101b06 */
[----:B------:R-:W-:-:S03]  /*13b90*/  ISETP.GE.AND P1, PT, R19, c[0x0][0x3c8], PT ;  /* 0x0000f20013007a0c */ /* 0x000fc60003f26270 */
[----:B------:R4:W-:Y:S01]  /*13ba0*/  @!P0 ST.E.64 [R2.64], R152 ;  /* 0x0000009802008985 */ /* 0x0009e2000c101b06 */
[CC--:B--2---:R-:W-:Y:S02]  /*13bb0*/  @!P3 LEA R6, P5, R17.reuse, R0.reuse, 0x2 ;  /* 0x000000001106b211 */ /* 0x0c4fe400078a10ff */
[C---:B----4-:R-:W-:Y:S02]  /*13bc0*/  @!P4 LEA R2, P0, R16.reuse, R0, 0x2 ;  /* 0x000000001002c211 */ /* 0x050fe400078010ff */
[-C--:B------:R-:W-:Y:S02]  /*13bd0*/  @!P3 LEA.HI.X R7, R17, R4.reuse, R47, 0x2, P5 ;  /* 0x000000041107b211 */ /* 0x080fe400028f142f */
[----:B------:R-:W-:-:S03]  /*13be0*/  @!P4 LEA.HI.X R3, R16, R4, R46, 0x2, P0 ;  /* 0x000000041003c211 */ /* 0x000fc600000f142e */
[----:B------:R2:W-:Y:S01]  /*13bf0*/  @!P3 ST.E.64 [R6.64], R148 ;  /* 0x000000940600b985 */ /* 0x0005e2000c101b06 */
[----:B------:R-:W-:-:S03]  /*13c00*/  ISETP.GE.AND P3, PT, R20, c[0x0][0x3c8], PT ;  /* 0x0000f20014007a0c */ /* 0x000fc60003f66270 */
[----:B------:R4:W-:Y:S01]  /*13c10*/  @!P4 ST.E.64 [R2.64], R144 ;  /* 0x000000900200c985 */ /* 0x0009e2000c101b06 */
[----:B------:R-:W-:Y:S02]  /*13c20*/  ISETP.GE.AND P4, PT, R21, c[0x0][0x3c8], PT ;  /* 0x0000f20015007a0c */ /* 0x000fe40003f86270 */
        /* <DEDUP_REMOVED lines=75> */
[----:B------:R-:W-:Y:S02]  /*140e0*/  @!P4 LEA.HI.X R3, R37, R4, R67, 0x2, P0 ;  /* 0x000000042503c211 */ /* 0x000fe400000f1443 */
[----:B------:R-:W-:Y:S01]  /*140f0*/  @!P2 LEA R8, P0, R38, R0, 0x2 ;  /* 0x000000002608a211 */ /* 0x000fe200078010ff */
[----:B------:R2:W-:Y:S01]  /*14100*/  @!P3 ST.E.64 [R6.64], R92 ;  /* 0x0000005c0600b985 */ /* 0x0005e2000c101b06 */
[----:B------:R-:W-:-:S02]  /*14110*/  ISETP.GE.AND P5, PT, R40, c[0x0][0x3c8], PT ;  /* 0x0000f20028007a0c */ /* 0x000fc40003fa6270 */
[----:B------:R-:W-:Y:S01]  /*14120*/  @!P2 LEA.HI.X R9, R38, R4, R68, 0x2, P0 ;  /* 0x000000042609a211 */ /* 0x000fe200000f1444 */
[----:B------:R4:W-:Y:S01]  /*14130*/  @!P4 ST.E.64 [R2.64], R96 ;  /* 0x000000600200c985 */ /* 0x0009e2000c101b06 */
[----:B------:R-:W-:-:S03]  /*14140*/  ISETP.GE.AND P4, PT, R42, c[0x0][0x3c8], PT ;  /* 0x0000f2002a007a0c */ /* 0x000fc60003f86270 */
[----:B------:R-:W-:Y:S01]  /*14150*/  @!P2 ST.E.64 [R8.64], R186 ;  /* 0x000000ba0800a985 */ /* 0x000fe2000c101b06 */
[----:B------:R-:W-:Y:S02]  /*14160*/  ISETP.GE.AND P2, PT, R43, c[0x0][0x3c8], PT ;  /* 0x0000f2002b007a0c */ /* 0x000fe40003f46270 */
[-C--:B--2---:R-:W-:Y:S02]  /*14170*/  @!P6 LEA R6, P0, R41, R0.reuse, 0x2 ;  /* 0x000000002906e211 */ /* 0x084fe400078010ff */
[----:B----4-:R-:W-:Y:S02]  /*14180*/  @!P1 LEA R2, P3, R39, R0, 0x2 ;  /* 0x0000000027029211 */ /* 0x010fe400078610ff */
[-C--:B------:R-:W-:Y:S02]  /*14190*/  @!P6 LEA.HI.X R7, R41, R4.reuse, R71, 0x2, P0 ;  /* 0x000000042907e211 */ /* 0x080fe400000f1447 */
[----:B------:R-:W-:Y:S02]  /*141a0*/  @!P1 LEA.HI.X R3, R39, R4, R69, 0x2, P3 ;  /* 0x0000000427039211 */ /* 0x000fe400018f1445 */
[----:B------:R-:W-:-:S03]  /*141b0*/  ISETP.GE.AND P0, PT, R45, c[0x0][0x3c8], PT ;  /* 0x0000f2002d007a0c */ /* 0x000fc60003f06270 */
        /* <DEDUP_REMOVED lines=18> */
.L_x_483:
[----:B------:R-:W-:Y:S05]  /*142e0*/  BSYNC B0 ;  /* 0x0000000000007941 */ /* 0x000fea0003800000 */
.L_x_482:
[----:B------:R-:W-:Y:S05]  /*142f0*/  BRA.DIV ~URZ, `(.L_x_484) ;  /* 0x000030e27f007947 */ /* 0x000fea000b800000 */
[----:B--2---:R2:W1:Y:S04]  /*14300*/  SHFL.IDX PT, R4, R12, 0x1, 0x1c1f ;  /* 0x003c1f000c047f89 */ /* 0x00446800000e0000 */
[----:B----4-:R2:W4:Y:S02]  /*14310*/  SHFL.IDX PT, R0, R14, 0x1, 0x1c1f ;  /* 0x003c1f000e007f89 */ /* 0x01052400000e0000 */
.L_x_536:
        /* <DEDUP_REMOVED lines=136> */
.L_x_464:
[----:B------:R-:W3:Y:S04]  /*14ba0*/  LDL.LU R0, [R1+0x74] ;  /* 0x0000740001007983 */ /* 0x000ee80000300800 */
[----:B------:R-:W4:Y:S01]  /*14bb0*/  LDL R7, [R1+0x7c] ;  /* 0x00007c0001077983 */ /* 0x000f220000100800 */
[----:B------:R-:W-:Y:S01]  /*14bc0*/  ISETP.NE.U32.AND P0, PT, RZ, c[0x0][0x508], PT ;  /* 0x00014200ff007a0c */ /* 0x000fe20003f05070 */
[----:B------:R-:W-:Y:S01]  /*14bd0*/  IMAD.MOV.U32 R4, RZ, RZ, 0x4 ;  /* 0x00000004ff047424 */ /* 0x000fe200078e00ff */
[----:B------:R-:W-:Y:S01]  /*14be0*/  ISETP.NE.U32.AND P2, PT, RZ, c[0x0][0x500], PT ;  /* 0x00014000ff007a0c */ /* 0x000fe20003f45070 */
[----:B------:R-:W-:Y:S01]  /*14bf0*/  IMAD.MOV.U32 R20, RZ, RZ, c[0x0][0x388] ;  /* 0x0000e200ff147624 */ /* 0x000fe200078e00ff */
[----:B------:R-:W-:Y:S01]  /*14c00*/  ISETP.NE.AND.EX P0, PT, RZ, c[0x0][0x50c], PT, P0 ;  /* 0x00014300ff007a0c */ /* 0x000fe20003f05300 */
[----:B--2---:R-:W-:Y:S01]  /*14c10*/  IMAD.MOV.U32 R6, RZ, RZ, RZ ;  /* 0x000000ffff067224 */ /* 0x004fe200078e00ff */
[----:B------:R-:W-:Y:S01]  /*14c20*/  ISETP.NE.AND.EX P2, PT, RZ, c[0x0][0x504], PT, P2 ;  /* 0x00014100ff007a0c */ /* 0x000fe20003f45320 */
[----:B----4-:R-:W-:-:S10]  /*14c30*/  IMAD.WIDE R2, R7, R4, c[0x0][0x500] ;  /* 0x0001400007027625 */ /* 0x010fd400078e0204 */
[----:B------:R-:W-:Y:S02]  /*14c40*/  @P0 IMAD.WIDE R4, R7, R4, c[0x0][0x508] ;  /* 0x0001420007040625 */ /* 0x000fe400078e0204 */
[----:B------:R2:W5:Y:S04]  /*14c50*/  @P2 LDG.E R6, [R2.64] ;  /* 0x0000000602062981 */ /* 0x000568000c1e1900 */
[----:B------:R2:W5:Y:S01]  /*14c60*/  @P0 LDG.E R20, [R4.64] ;  /* 0x0000000604140981 */ /* 0x000562000c1e1900 */
[----:B---3--:R-:W-:-:S04]  /*14c70*/  ISETP.NE.AND P1, PT, R0, RZ, PT ;  /* 0x000000ff0000720c */ /* 0x008fc80003f25270 */
[----:B------:R-:W-:Y:S01]  /*14c80*/  SEL R19, R0, c[0x0][0x3d4], P1 ;  /* 0x0000f50000137a07 */ /* 0x000fe20000800000 */
[----:B------:R-:W-:Y:S05]  /*14c90*/  @P0 BRA `(.L_x_485) ;  /* 0x0000004000000947 */ /* 0x000fea0003800000 */
[----:B------:R-:W-:Y:S05]  /*14ca0*/  @!P2 BRA `(.L_x_485) ;  /* 0x000000300000a947 */ /* 0x000fea0003800000 */
[----:B------:R3:W4:Y:S04]  /*14cb0*/  LDG.E R0, [R2.64] ;  /* 0x0000000602007981 */ /* 0x000728000c1e1900 */
[----:B--23--:R-:W4:Y:S02]  /*14cc0*/  LDG.E R2, [R2.64+0x4] ;  /* 0x0000040602027981 */ /* 0x00cf24000c1e1900 */
[----:B----45:R-:W-:Y:S02]  /*14cd0*/  IADD3 R20, -R0, R2, RZ ;  /* 0x0000000200147210 */ /* 0x030fe40007ffe1ff */
.L_x_485:
[----:B--2---:R-:W2:Y:S01]  /*14ce0*/  S2R R3, SR_TID.X ;  /* 0x0000000000037919 */ /* 0x004ea20000002100 */
[----:B------:R-:W-:Y:S01]  /*14cf0*/  SHF.R.S32.HI R0, RZ, 0x1f, R7 ;  /* 0x0000001fff007819 */ /* 0x000fe20000011407 */
[----:B------:R-:W-:Y:S01]  /*14d00*/  BSSY B0, `(.L_x_486) ;  /* 0x0000038000007945 */ /* 0x000fe20003800000 */
[----:B-----5:R-:W-:-:S02]  /*14d10*/  SHF.R.S32.HI R18, RZ, 0x1f, R6 ;  /* 0x0000001fff127819 */ /* 0x020fc40000011406 */
[----:B------:R-:W-:Y:S02]  /*14d20*/  SEL R16, R7, RZ, !P2 ;  /* 0x000000ff07107207 */ /* 0x000fe40005000000 */
[----:B------:R-:W-:Y:S02]  /*14d30*/  SEL R21, R0, RZ, !P2 ;  /* 0x000000ff00157207 */ /* 0x000fe40005000000 */
[----:B--2---:R-:W-:-:S13]  /*14d40*/  ISETP.GT.AND P0, PT, R3, 0x7f, PT ;  /* 0x0000007f0300780c */ /* 0x004fda0003f04270 */
[----:B------:R-:W-:Y:S05]  /*14d50*/  @P0 BRA `(.L_x_487) ;  /* 0x0000032000000947 */ /* 0x000fea0003800000 */
[----:B------:R-:W2:Y:S01]  /*14d60*/  LDL R2, [R1+0x68] ;  /* 0x0000680001027983 */ /* 0x000ea20000100800 */
[----:B------:R-:W-:Y:S01]  /*14d70*/  IMAD R0, R20, c[0x0][0x4e8], RZ ;  /* 0x00013a0014007a24 */ /* 0x000fe200078e02ff */
[----:B--2---:R-:W-:-:S04]  /*14d80*/  IADD3 R10, R2, R3, RZ ;  /* 0x00000003020a7210 */ /* 0x004fc80007ffe0ff */
[----:B------:R-:W-:-:S13]  /*14d90*/  ISETP.GE.AND P0, PT, R10, R0, PT ;  /* 0x000000000a00720c */ /* 0x000fda0003f06270 */
[----:B------:R-:W-:Y:S05]  /*14da0*/  @P0 BRA `(.L_x_487) ;  /* 0x000002d000000947 */ /* 0x000fea0003800000 */
[----:B------:R-:W2:Y:S04]  /*14db0*/  LDL R2, [R1+0x84] ;  /* 0x0000840001027983 */ /* 0x000ea80000100800 */
[----:B------:R-:W3:Y:S01]  /*14dc0*/  LDL.LU R22, [R1+0x78] ;  /* 0x0000780001167983 */ /* 0x000ee20000300800 */
[----:B------:R-:W-:Y:S01]  /*14dd0*/  IMAD.MOV.U32 R0, RZ, RZ, 0x368 ;  /* 0x00000368ff007424 */ /* 0x000fe200078e00ff */
[----:B------:R-:W-:-:S04]  /*14de0*/  ISETP.GT.AND P2, PT, R19, 0x1, PT ;  /* 0x000000011300780c */ /* 0x000fc80003f44270 */
[----:B------:R-:W-:-:S04]  /*14df0*/  SEL R0, R0, 0x328, P2 ;  /* 0x0000032800007807 */ /* 0x000fc80001000000 */
[----:B------:R4:W5:Y:S08]  /*14e00*/  LDC.64 R8, c[0x0][R0+0x170] ;  /* 0x00005c0000087b82 */ /* 0x0009700000000a00 */
[----:B------:R4:W2:Y:S08]  /*14e10*/  LDC.64 R4, c[0x0][R0+0x168] ;  /* 0x00005a0000047b82 */ /* 0x0008b00000000a00 */
[----:B------:R4:W1:Y:S08]  /*14e20*/  LDC.64 R14, c[0x0][R0+0x178] ;  /* 0x00005e00000e7b82 */ /* 0x0008700000000a00 */
[----:B------:R4:W1:Y:S02]  /*14e30*/  LDC.64 R12, c[0x0][R0+0x160] ;  /* 0x00005800000c7b82 */ /* 0x0008640000000a00 */
[----:B----4-:R-:W-:-:S02]  /*14e40*/  IMAD.MOV.U32 R0, RZ, RZ, c[0x0][0x4e8] ;  /* 0x00013a00ff007624 */ /* 0x010fc400078e00ff */
[----:B-----5:R-:W-:-:S03]  /*14e50*/  IMAD R7, R9, R16, RZ ;  /* 0x0000001009077224 */ /* 0x020fc600078e02ff */
[----:B------:R-:W-:Y:S02]  /*14e60*/  ISETP.NE.AND P0, PT, R0, 0x1, PT ;  /* 0x000000010000780c */ /* 0x000fe40003f05270 */
[----:B------:R-:W-:-:S11]  /*14e70*/  MOV R0, R10 ;  /* 0x0000000a00007202 */ /* 0x000fd60000000f00 */
[----:B------:R-:W-:-:S05]  /*14e80*/  @P0 IMAD.HI.U32 R17, R10, c[0x0][0x4ec], RZ ;  /* 0x00013b000a110a27 */ /* 0x000fca00078e00ff */
[----:B------:R-:W-:Y:S01]  /*14e90*/  @P0 SHF.R.U32.HI R0, RZ, c[0x0][0x4f0], R17 ;  /* 0x00013c00ff000a19 */ /* 0x000fe20000011611 */
[-C--:B--2---:R-:W-:Y:S02]  /*14ea0*/  IMAD R9, R5, R2.reuse, RZ ;  /* 0x0000000205097224 */ /* 0x084fe400078e02ff */
[----:B------:R-:W-:-:S04]  /*14eb0*/  IMAD.WIDE.U32 R4, R4, R2, RZ ;  /* 0x0000000204047225 */ /* 0x000fc800078e00ff */
[----:B------:R-:W-:-:S04]  /*14ec0*/  IMAD.WIDE.U32 R2, R8, R16, RZ ;  /* 0x0000001008027225 */ /* 0x000fc800078e00ff */
[----:B------:R-:W-:Y:S01]  /*14ed0*/  IMAD R8, R8, R21, R7 ;  /* 0x0000001508087224 */ /* 0x000fe200078e0207 */
[----:B---3--:R-:W-:Y:S01]  /*14ee0*/  SEL R7, R22, RZ, P2 ;  /* 0x000000ff16077207 */ /* 0x008fe20001000000 */
[----:B------:R-:W-:Y:S01]  /*14ef0*/  IMAD.IADD R9, R5, 0x1, R9 ;  /* 0x0000000105097824 */ /* 0x000fe200078e0209 */
[----:B------:R-:W-:Y:S01]  /*14f00*/  IADD3 R17, P1, P0, R2, R4, R6 ;  /* 0x0000000402117210 */ /* 0x000fe2000783e006 */
[----:B------:R-:W-:Y:S01]  /*14f10*/  IMAD.MOV R2, RZ, RZ, -R0 ;  /* 0x000000ffff027224 */ /* 0x000fe200078e0a00 */
[----:B------:R-:W-:Y:S01]  /*14f20*/  IADD3 R3, R3, R8, RZ ;  /* 0x0000000803037210 */ /* 0x000fe20007ffe0ff */
[-C--:B-1----:R-:W-:Y:S02]  /*14f30*/  IMAD R8, R15, R7.reuse, RZ ;  /* 0x000000070f087224 */ /* 0x082fe400078e02ff */
[----:B------:R-:W-:Y:S01]  /*14f40*/  IMAD.WIDE.U32 R4, R14, R7, RZ ;  /* 0x000000070e047225 */ /* 0x000fe200078e00ff */
[----:B------:R-:W-:Y:S02]  /*14f50*/  IADD3.X R9, R3, R9, R18, P1, P0 ;  /* 0x0000000903097210 */ /* 0x000fe40000fe0412 */
[----:B------:R-:W-:Y:S01]  /*14f60*/  SHF.R.S32.HI R3, RZ, 0x1f, R0 ;  /* 0x0000001fff037819 */ /* 0x000fe20000011400 */
[----:B------:R-:W-:Y:S01]  /*14f70*/  IMAD R2, R2, c[0x0][0x4e8], R10 ;  /* 0x00013a0002027a24 */ /* 0x000fe200078e020a */
[----:B------:R-:W-:Y:S01]  /*14f80*/  IADD3 R5, R5, R8, RZ ;  /* 0x0000000805057210 */ /* 0x000fe20007ffe0ff */
[----:B------:R-:W-:Y:S01]  /*14f90*/  IMAD.MOV.U32 R8, RZ, RZ, c[0x0][0x4a8] ;  /* 0x00012a00ff087624 */ /* 0x000fe200078e00ff */
[----:B------:R-:W-:Y:S01]  /*14fa0*/  IADD3 R4, P1, P0, R0, R17, R4 ;  /* 0x0000001100047210 */ /* 0x000fe2000783e004 */
[----:B------:R-:W-:Y:S01]  /*14fb0*/  IMAD R0, R13, R2, RZ ;  /* 0x000000020d007224 */ /* 0x000fe200078e02ff */
[----:B------:R-:W-:-:S02]  /*14fc0*/  SHF.R.S32.HI R7, RZ, 0x1f, R2 ;  /* 0x0000001fff077819 */ /* 0x000fc40000011402 */
        /* <DEDUP_REMOVED lines=11> */
.L_x_487:
[----:B------:R-:W-:Y:S05]  /*15080*/  BSYNC B0 ;  /* 0x0000000000007941 */ /* 0x000fea0003800000 */
.L_x_486:
        /* <DEDUP_REMOVED lines=19> */
[----:B------:R-:W-:Y:S01]  /*151c0*/  IADD3 R14, R8, R9, RZ ;  /* 0x00000009080e7210 */ /* 0x000fe20007ffe0ff */
[----:B------:R-:W-:Y:S02]  /*151d0*/  IMAD R6, R6, c[0x0][0x3a4], R0 ;  /* 0x0000e90006067a24 */ /* 0x000fe400078e0200 */
[----:B------:R-:W-:-:S03]  /*151e0*/  IMAD.IADD R4, R9, 0x1, R4 ;  /* 0x0000000109047824 */ /* 0x000fc600078e0204 */
        /* <DEDUP_REMOVED lines=25> */
.L_x_537:
[----:B------:R-:W-:Y:S05]  /*15380*/  BRA.DIV ~URZ, `(.L_x_489) ;  /* 0x000021827f007947 */ /* 0x000fea000b800000 */
[----:B------:R3:W4:Y:S02]  /*15390*/  SHFL.IDX PT, R0, R15, RZ, 0x181f ;  /* 0x00181fff0f007589 */ /* 0x00072400000e0000 */
.L_x_538:
[----:B------:R-:W-:Y:S01]  /*153a0*/  IMAD R13, R20, c[0x0][0x4e8], RZ ;  /* 0x00013a00140d7a24 */ /* 0x000fe200078e02ff */
[----:B------:R-:W-:Y:S01]  /*153b0*/  BSSY B0, `(.L_x_490) ;  /* 0x0000017000007945 */ /* 0x000fe20003800000 */
[----:B------:R-:W-:Y:S02]  /*153c0*/  SHF.R.S32.HI R19, RZ, 0x1f, R32 ;  /* 0x0000001fff137819 */ /* 0x000fe40000011420 */
[----:B------:R-:W-:Y:S02]  /*153d0*/  SHF.R.S32.HI R16, RZ, 0x1f, R11 ;  /* 0x0000001fff107819 */ /* 0x000fe4000001140b */
[----:B------:R-:W-:Y:S02]  /*153e0*/  ISETP.GE.AND P0, PT, R14, R13, PT ;  /* 0x0000000d0e00720c */ /* 0x000fe40003f06270 */
[----:B------:R-:W-:Y:S02]  /*153f0*/  SHF.R.S32.HI R18, RZ, 0x1f, R34 ;  /* 0x0000001fff127819 */ /* 0x000fe40000011422 */
[----:B------:R-:W-:-:S09]  /*15400*/  SHF.R.S32.HI R17, RZ, 0x1f, R33 ;  /* 0x0000001fff117819 */ /* 0x000fd20000011421 */
        /* <DEDUP_REMOVED lines=17> */
.L_x_491:
[----:B------:R-:W-:Y:S05]  /*15520*/  BSYNC B0 ;  /* 0x0000000000007941 */ /* 0x000fea0003800000 */
.L_x_490:
[----:B------:R-:W-:Y:S05]  /*15530*/  BRA.DIV ~URZ, `(.L_x_492) ;  /* 0x000020327f007947 */ /* 0x000fea000b800000 */
[----:B--2---:R2:W1:Y:S04]  /*15540*/  SHFL.IDX PT, R10, R12, 0x1, 0x181f ;  /* 0x00381f000c0a7f89 */ /* 0x00446800000e0000 */
[----:B----4-:R2:W4:Y:S02]  /*15550*/  SHFL.IDX PT, R0, R15, 0x1, 0x181f ;  /* 0x00381f000f007f89 */ /* 0x01052400000e0000 */
.L_x_539:
        /* <DEDUP_REMOVED lines=20> */
.L_x_494:
[----:B------:R-:W-:Y:S05]  /*156a0*/  BSYNC B0 ;  /* 0x0000000000007941 */ /* 0x000fea0003800000 */
.L_x_493:
[----:B------:R-:W-:Y:S05]  /*156b0*/  BRA.DIV ~URZ, `(.L_x_495) ;  /* 0x00001f727f007947 */ /* 0x000fea000b800000 */
[----:B-1----:R1:W2:Y:S02]  /*156c0*/  SHFL.IDX PT, R10, R12, 0x2, 0x181f ;  /* 0x00581f000c0a7f89 */ /* 0x0022a400000e0000 */
.L_x_540:
[----:B------:R-:W-:Y:S05]  /*156d0*/  BRA.DIV ~URZ, `(.L_x_496) ;  /* 0x00001fc27f007947 */ /* 0x000fea000b800000 */
[----:B----4-:R4:W1:Y:S02]  /*156e0*/  SHFL.IDX PT, R0, R15, 0x2, 0x181f ;  /* 0x00581f000f007f89 */ /* 0x01086400000e0000 */
.L_x_541:
        /* <DEDUP_REMOVED lines=20> */
.L_x_498:
[----:B------:R-:W-:Y:S05]  /*15830*/  BSYNC B0 ;  /* 0x0000000000007941 */ /* 0x000fea0003800000 */
.L_x_497:
[----:B------:R-:W-:Y:S05]  /*15840*/  BRA.DIV ~URZ, `(.L_x_499) ;  /* 0x00001eb27f007947 */ /* 0x000fea000b800000 */
[----:B--2---:R2:W3:Y:S04]  /*15850*/  SHFL.IDX PT, R10, R12, 0x3, 0x181f ;  /* 0x00781f000c0a7f89 */ /* 0x0044e800000e0000 */
[----:B-1----:R2:W1:Y:S02]  /*15860*/  SHFL.IDX PT, R0, R15, 0x3, 0x181f ;  /* 0x00781f000f007f89 */ /* 0x00246400000e0000 */
.L_x_542:
[----:B------:R-:W-:-:S04]  /*15870*/  IADD3 R2, R14, 0x60, RZ ;  /* 0x000000600e027810 */ /* 0x000fc80007ffe0ff */
[----:B------:R-:W-:-:S13]  /*15880*/  ISETP.GE.AND P0, PT, R2, R13, PT ;  /* 0x0000000d0200720c */ /* 0x000fda0003f06270 */
[----:B------:R-:W-:Y:S05]  /*15890*/  @P0 BRA `(.L_x_479) ;  /* 0x0000010000000947 */ /* 0x000fea0003800000 */
[----:B------:R-:W-:Y:S02]  /*158a0*/  ISETP.GE.AND P3, PT, R11, c[0x0][0x3c8], PT ;  /* 0x0000f2000b007a0c */ /* 0x000fe40003f66270 */
[----:B------:R-:W-:Y:S02]  /*158b0*/  ISETP.GE.AND P2, PT, R34, c[0x0][0x3c8], PT ;  /* 0x0000f20022007a0c */ /* 0x000fe40003f46270 */
[----:B------:R-:W-:Y:S02]  /*158c0*/  ISETP.GE.AND P1, PT, R33, c[0x0][0x3c8], PT ;  /* 0x0000f20021007a0c */ /* 0x000fe40003f26270 */
[----:B------:R-:W-:-:S07]  /*158d0*/  ISETP.GE.AND P0, PT, R32, c[0x0][0x3c8], PT ;  /* 0x0000f20020007a0c */ /* 0x000fce0003f06270 */
[CC--:B-1----:R-:W-:Y:S02]  /*158e0*/  @!P3 LEA R8, P4, R11.reuse, R0.reuse, 0x1 ;  /* 0x000000000b08b211 */ /* 0x0c2fe400078808ff */
[----:B------:R-:W-:Y:S02]  /*158f0*/  @!P2 LEA R6, P6, R34, R0, 0x1 ;  /* 0x000000002206a211 */ /* 0x000fe400078c08ff */
[----:B---3--:R-:W-:Y:S02]  /*15900*/  @!P3 LEA.HI.X R9, R11, R10, R16, 0x1, P4 ;  /* 0x0000000a0b09b211 */ /* 0x008fe400020f0c10 */
[-C--:B------:R-:W-:Y:S02]  /*15910*/  @!P1 LEA R4, P5, R33, R0.reuse, 0x1 ;  /* 0x0000000021049211 */ /* 0x080fe400078a08ff */
[----:B------:R-:W-:Y:S01]  /*15920*/  @!P0 LEA R2, P4, R32, R0, 0x1 ;  /* 0x0000000020028211 */ /* 0x000fe200078808ff */
[----:B------:R1:W-:Y:S01]  /*15930*/  @!P3 ST.E.128 [R8.64], RZ ;  /* 0x000000ff0800b985 */ /* 0x0003e2000c101d06 */
[----:B------:R-:W-:-:S02]  /*15940*/  @!P2 LEA.HI.X R7, R34, R10, R18, 0x1, P6 ;  /* 0x0000000a2207a211 */ /* 0x000fc400030f0c12 */
[-C--:B------:R-:W-:Y:S02]  /*15950*/  @!P1 LEA.HI.X R5, R33, R10.reuse, R17, 0x1, P5 ;  /* 0x0000000a21059211 */ /* 0x080fe400028f0c11 */
[----:B------:R-:W-:Y:S01]  /*15960*/  @!P0 LEA.HI.X R3, R32, R10, R19, 0x1, P4 ;  /* 0x0000000a20038211 */ /* 0x000fe200020f0c13 */
[----:B------:R1:W-:Y:S04]  /*15970*/  @!P2 ST.E.128 [R6.64], RZ ;  /* 0x000000ff0600a985 */ /* 0x0003e8000c101d06 */
[----:B------:R1:W-:Y:S04]  /*15980*/  @!P1 ST.E.128 [R4.64], RZ ;  /* 0x000000ff04009985 */ /* 0x0003e8000c101d06 */
[----:B------:R1:W-:Y:S02]  /*15990*/  @!P0 ST.E.128 [R2.64], RZ ;  /* 0x000000ff02008985 */ /* 0x0003e4000c101d06 */
.L_x_479:
[----:B------:R-:W-:Y:S05]  /*159a0*/  BSYNC B1 ;  /* 0x0000000000017941 */ /* 0x000fea0003800000 */
.L_x_463:
[----:B-1-34-:R-:W3:Y:S02]  /*159b0*/  LDL R0, [R1+0xa8] ;  /* 0x0000a80001007983 */ /* 0x01aee40000100800 */
[----:B---3--:R-:W-:-:S13]  /*159c0*/  ISETP.NE.AND P0, PT, R0, RZ, PT ;  /* 0x000000ff0000720c */ /* 0x008fda0003f05270 */
[----:B------:R-:W-:Y:S01]  /*159d0*/  @P0 WARPSYNC 0xffffffff ;  /* 0xffffffff00000948 */ /* 0x000fe20003800000 */
[----:B------:R-:W-:Y:S06]  /*159e0*/  @P0 BAR.SYNC.DEFER_BLOCKING 0x5, 0x100 ;  /* 0x0144000000000b1d */ /* 0x000fec0000010000 */
[----:B--2---:R-:W1:Y:S04]  /*159f0*/  @P0 LDS.128 R4, [0x1a080] ;  /* 0x01a08000ff040984 */ /* 0x004e680000000c00 */
[----:B-1----:R1:W-:Y:S04]  /*15a00*/  @P0 STL.64 [R1+0x70], R4 ;  /* 0x0000700401000387 */ /* 0x0023e80000100a00 */
[----:B------:R1:W-:Y:S04]  /*15a10*/  @P0 STL.64 [R1+0x78], R6 ;  /* 0x0000780601000387 */ /* 0x0003e80000100a00 */
[----:B------:R-:W-:Y:S06]  /*15a20*/  @P0 BAR.ARV 0x4, 0x100 ;  /* 0x0104000000000b1d */ /* 0x000fec0000002000 */
[----:B------:R-:W-:Y:S05]  /*15a30*/  @P0 BRA `(.L_x_500) ;  /* 0x0000105000000947 */ /* 0x000fea0003800000 */
[----:B------:R-:W2:Y:S01]  /*15a40*/  S2R R0, SR_TID.X ;  /* 0x0000000000007919 */ /* 0x000ea20000002100 */
[----:B-1----:R-:W-:Y:S01]  /*15a50*/  IMAD.MOV.U32 R7, RZ, RZ, RZ ;  /* 0x000000ffff077224 */ /* 0x002fe200078e00ff */
[----:B--2---:R-:W-:-:S04]  /*15a60*/  LOP3.LUT R14, R0, 0x1f, RZ, 0xc0, !PT ;  /* 0x0000001f000e7812 */ /* 0x004fc800078ec0ff */
[----:B------:R-:W-:Y:S01]  /*15a70*/  ISETP.NE.AND P6, PT, R14, 0x1f, PT ;  /* 0x0000001f0e00780c */ /* 0x000fe20003fc5270 */
[----:B------:R-:W-:Y:S10]  /*15a80*/  BRA.DIV ~URZ, `(.L_x_501) ;  /* 0x00001d327f007947 */ /* 0x000ff4000b800000 */
[----:B------:R1:W2:Y:S02]  /*15a90*/  SHFL.IDX PT, R9, R111, RZ, 0x1f ;  /* 0x00001fff6f097589 */ /* 0x0002a400000e0000 */
.L_x_543:
[----:B------:R-:W-:Y:S05]  /*15aa0*/  BRA.DIV ~URZ, `(.L_x_502) ;  /* 0x00001d827f007947 */ /* 0x000fea000b800000 */
[----:B------:R3:W4:Y:S02]  /*15ab0*/  SHFL.IDX PT, R8, R111, 0x1, 0x1f ;  /* 0x00201f006f087f89 */ /* 0x00072400000e0000 */
.L_x_544:
        /* <DEDUP_REMOVED lines=18> */
[----:B------:R1:W3:Y:S02]  /*15be0*/  SHFL.UP PT, R4, R0, 0x1, RZ ;  /* 0x0420000000047989 */ /* 0x0002e400000e00ff */
.L_x_545:
        /* <DEDUP_REMOVED lines=16> */
.L_x_546:
[----:B---3--:R-:W-:Y:S01]  /*15cf0*/  IMAD R0, R0, c[0x0][0x538], RZ ;  /* 0x00014e0000007a24 */ /* 0x008fe200078e02ff */
[----:B------:R-:W-:Y:S04]  /*15d00*/  BSSY B1, `(.L_x_505) ;  /* 0x00000cf000017945 */ /* 0x000fe80003800000 */
[----:B----4-:R-:W-:-:S04]  /*15d10*/  IADD3 R8, R0, R8, RZ ;  /* 0x0000000800087210 */ /* 0x010fc80007ffe0ff */
[----:B--2---:R-:W-:-:S13]  /*15d20*/  ISETP.GT.AND P0, PT, R8, R9, PT ;  /* 0x000000090800720c */ /* 0x004fda0003f04270 */
[----:B------:R-:W-:Y:S05]  /*15d30*/  @P0 BRA `(.L_x_506) ;  /* 0x0000025000000947 */ /* 0x000fea0003800000 */
.L_x_510:
[----:B------:R-:W2:Y:S02]  /*15d40*/  LDL.LU R0, [R1+0x7c] ;  /* 0x00007c0001007983 */ /* 0x000ea40000300800 */
[----:B--2---:R-:W-:-:S04]  /*15d50*/  IADD3 R0, R0, 0x1f, RZ ;  /* 0x0000001f00007810 */ /* 0x004fc80007ffe0ff */
[----:B------:R-:W-:-:S13]  /*15d60*/  ISETP.GE.AND P0, PT, R0, c[0x0][0x53c], PT ;  /* 0x00014f0000007a0c */ /* 0x000fda0003f06270 */
[----:B------:R-:W-:Y:S05]  /*15d70*/  @P0 BRA `(.L_x_507) ;  /* 0x00000c2000000947 */ /* 0x000fea0003800000 */
[----:B------:R2:W-:Y:S01]  /*15d80*/  STL [R1+0x7c], R0 ;  /* 0x00007c0001007387 */ /* 0x0005e20000100800 */
[----:B------:R-:W-:Y:S01]  /*15d90*/  CS2R R6, SRZ ;  /* 0x0000000000067805 */ /* 0x000fe2000001ff00 */
[----:B--2---:R-:W-:-:S04]  /*15da0*/  IADD3 R0, R0, R14, RZ ;  /* 0x0000000e00007210 */ /* 0x004fc80007ffe0ff */
[----:B------:R-:W-:-:S13]  /*15db0*/  ISETP.GE.OR P0, PT, R0, c[0x0][0x53c], !P6 ;  /* 0x00014f0000007a0c */ /* 0x000fda0007706670 */
[----:B------:R-:W-:Y:S02]  /*15dc0*/  @!P0 MOV R2, 0x4 ;  /* 0x0000000400028802 */ /* 0x000fe40000000f00 */
[----:B------:R-:W-:-:S03]  /*15dd0*/  @!P0 MOV R3, 0x4 ;  /* 0x0000000400038802 */ /* 0x000fc60000000f00 */
[----:B-1----:R-:W-:-:S04]  /*15de0*/  @!P0 IMAD.WIDE R4, R0, R2, c[0x0][0x580] ;  /* 0x0001600000048625 */ /* 0x002fc800078e0202 */
[----:B------:R-:W-:Y:S01]  /*15df0*/  @!P0 IMAD.WIDE R2, R0, R3, c[0x0][0x578] ;  /* 0x00015e0000028625 */ /* 0x000fe200078e0203 */
[----:B------:R-:W2:Y:S04]  /*15e00*/  @!P0 LDG.E R6, [R4.64] ;  /* 0x0000000604068981 */ /* 0x000ea8000c1e1900 */
[----:B------:R-:W2:Y:S02]  /*15e10*/  @!P0 LDG.E R7, [R2.64] ;  /* 0x0000000602078981 */ /* 0x000ea4000c1e1900 */
[----:B--2---:R-:W-:Y:S01]  /*15e20*/  IMAD R0, R7, R6, RZ ;  /* 0x0000000607007224 */ /* 0x004fe200078e02ff */
[----:B------:R-:W-:Y:S05]  /*15e30*/  BRA.DIV ~URZ, `(.L_x_508) ;  /* 0x00001c427f007947 */ /* 0x000fea000b800000 */
[----:B------:R1:W2:Y:S02]  /*15e40*/  SHFL.UP PT, R2, R0, 0x1, RZ ;  /* 0x0420000000027989 */ /* 0x0002a400000e00ff */
.L_x_547:
        /* <DEDUP_REMOVED lines=16> */
.L_x_548:
[----:B--2---:R-:W-:-:S05]  /*15f50*/  IMAD R0, R0, c[0x0][0x538], RZ ;  /* 0x00014e0000007a24 */ /* 0x004fca00078e02ff */
[----:B------:R-:W-:-:S04]  /*15f60*/  IADD3 R8, R0, R8, RZ ;  /* 0x0000000800087210 */ /* 0x000fc80007ffe0ff */
[----:B------:R-:W-:-:S13]  /*15f70*/  ISETP.GT.AND P0, PT, R8, R9, PT ;  /* 0x000000090800720c */ /* 0x000fda0003f04270 */
[----:B-1----:R-:W-:Y:S05]  /*15f80*/  @!P0 BRA `(.L_x_510) ;  /* 0xfffffdb000008947 */ /* 0x002fea000383ffff */
.L_x_506:
[----:B------:R-:W-:-:S05]  /*15f90*/  IADD3 R11, -R0, R8, RZ ;  /* 0x00000008000b7210 */ /* 0x000fca0007ffe1ff */
[----:B------:R-:W-:-:S05]  /*15fa0*/  IMAD R0, R4, c[0x0][0x538], R11 ;  /* 0x00014e0004007a24 */ /* 0x000fca00078e020b */
[----:B------:R-:W-:Y:S01]  /*15fb0*/  ISETP.GT.AND P0, PT, R0, R9, PT ;  /* 0x000000090000720c */ /* 0x000fe20003f04270 */
[----:B------:R-:W-:-:S12]  /*15fc0*/  BRA.DIV ~URZ, `(.L_x_511) ;  /* 0x00001ca27f007947 */ /* 0x000fd8000b800000 */
[----:B------:R-:W-:-:S03]  /*15fd0*/  VOTE.ANY R10, PT, !P0 ;  /* 0x00000000000a7806 */ /* 0x000fc600040e0100 */
.L_x_549:
[----:B------:R-:W2:Y:S01]  /*15fe0*/  LDL.LU R0, [R1+0x7c] ;  /* 0x00007c0001007983 */ /* 0x000ea20000300800 */
[----:B------:R-:W2:Y:S02]  /*15ff0*/  POPC R8, R10 ;  /* 0x0000000a00087309 */ /* 0x000ea40000000000 */
[----:B--2---:R-:W-:-:S05]  /*16000*/  IADD3 R0, R8, R0, RZ ;  /* 0x0000000008007210 */ /* 0x004fca0007ffe0ff */
[----:B------:R2:W-:Y:S01]  /*16010*/  STL [R1+0x7c], R0 ;  /* 0x00007c0001007387 */ /* 0x0005e20000100800 */
[----:B------:R-:W-:Y:S05]  /*16020*/  BRA.DIV ~URZ, `(.L_x_512) ;  /* 0x00001c927f007947 */ /* 0x000fea000b800000 */
[----:B------:R3:W4:Y:S04]  /*16030*/  SHFL.IDX PT, R12, R6, R8, 0x1f ;  /* 0x00001f08060c7589 */ /* 0x00072800000e0000 */
[----:B------:R3:W1:Y:S02]  /*16040*/  SHFL.IDX PT, R7, R7, R8, 0x1f ;  /* 0x00001f0807077589 */ /* 0x00066400000e0000 */
.L_x_550:
[----:B------:R-:W-:Y:S01]  /*16050*/  ISETP.NE.AND P0, PT, R10, RZ, PT ;  /* 0x000000ff0a00720c */ /* 0x000fe20003f05270 */
[----:B------:R-:W-:-:S12]  /*16060*/  BSSY B0, `(.L_x_513) ;  /* 0x0000005000007945 */ /* 0x000fd80003800000 */
[----:B------:R-:W-:Y:S05]  /*16070*/  @!P0 BRA `(.L_x_514) ;  /* 0x0000003000008947 */ /* 0x000fea0003800000 */
[----:B------:R-:W-:Y:S01]  /*16080*/  IADD3 R3, R8, -0x1, RZ ;  /* 0xffffffff08037810 */ /* 0x000fe20007ffe0ff */
[----:B------:R-:W-:Y:S05]  /*16090*/  BRA.DIV ~URZ, `(.L_x_515) ;  /* 0x00001cf27f007947 */ /* 0x000fea000b800000 */
[----:B------:R2:W3:Y:S02]  /*160a0*/  SHFL.IDX PT, R13, R4, R3, 0x1f ;  /* 0x00001f03040d7589 */ /* 0x0004e400000e0000 */
.L_x_514:
[----:B------:R-:W-:Y:S05]  /*160b0*/  BSYNC B0 ;  /* 0x0000000000007941 */ /* 0x000fea0003800000 */
.L_x_513:
[----:B--23--:R-:W-:Y:S01]  /*160c0*/  IMAD R0, R13, c[0x0][0x538], R11 ;  /* 0x00014e000d007a24 */ /* 0x00cfe200078e020b */
[----:B-1----:R-:W-:Y:S01]  /*160d0*/  ISETP.NE.AND P0, PT, R7, 0x1, PT ;  /* 0x000000010700780c */ /* 0x002fe20003f05270 */
[----:B------:R-:W-:Y:S03]  /*160e0*/  BSSY B0, `(.L_x_516) ;  /* 0x0000087000007945 */ /* 0x000fe60003800000 */
[----:B------:R1:W-:Y:S01]  /*160f0*/  STL [R1+0x70], R0 ;  /* 0x0000700001007387 */ /* 0x0003e20000100800 */
[----:B------:R-:W-:-:S08]  /*16100*/  IADD3 R9, -R0, R9, RZ ;  /* 0x0000000900097210 */ /* 0x000fd00007ffe1ff */
[----:B------:R-:W-:Y:S05]  /*16110*/  @!P0 BRA `(.L_x_517) ;  /* 0x000003e000008947 */ /* 0x000fea0003800000 */
[-C--:B----4-:R-:W-:Y:S02]  /*16120*/  IABS R2, R12.reuse ;  /* 0x0000000c00027213 */ /* 0x090fe40000000000 */
[----:B------:R-:W-:Y:S02]  /*16130*/  IABS R8, R12 ;  /* 0x0000000c00087213 */ /* 0x000fe40000000000 */
[----:B-1----:R-:W1:Y:S08]  /*16140*/  I2F.RP R0, R2 ;  /* 0x0000000200007306 */ /* 0x002e700000209400 */
[----:B-1----:R-:W1:Y:S02]  /*16150*/  MUFU.RCP R0, R0 ;  /* 0x0000000000007308 */ /* 0x002e640000001000 */
[----:B-1----:R-:W-:-:S06]  /*16160*/  IADD3 R0, R0, 0xffffffe, RZ ;  /* 0x0ffffffe00007810 */ /* 0x002fcc0007ffe0ff */
[----:B------:R-:W1:Y:S02]  /*16170*/  F2I.FTZ.U32.TRUNC.NTZ R5, R0 ;  /* 0x0000000000057305 */ /* 0x000e64000021f000 */
[----:B-1----:R-:W-:Y:S01]  /*16180*/  IMAD.MOV R3, RZ, RZ, -R5 ;  /* 0x000000ffff037224 */ /* 0x002fe200078e0a05 */
[----:B------:R-:W-:-:S03]  /*16190*/  IABS R0, R7 ;  /* 0x0000000700007213 */ /* 0x000fc60000000000 */
[----:B------:R-:W-:Y:S01]  /*161a0*/  IMAD.MOV.U32 R4, RZ, RZ, R3 ;  /* 0x000000ffff047224 */ /* 0x000fe200078e0003 */
[----:B------:R-:W-:Y:S01]  /*161b0*/  IABS R3, R9 ;  /* 0x0000000900037213 */ /* 0x000fe20000000000 */
[----:B------:R-:W-:Y:S02]  /*161c0*/  IMAD.MOV.U32 R6, RZ, RZ, R0 ;  /* 0x000000ffff067224 */ /* 0x000fe400078e0000 */
[----:B------:R-:W-:Y:S02]  /*161d0*/  IMAD R0, R4, R2, RZ ;  /* 0x0000000204007224 */ /* 0x000fe400078e02ff */
[----:B------:R-:W-:Y:S01]  /*161e0*/  IMAD.MOV.U32 R4, RZ, RZ, RZ ;  /* 0x000000ffff047224 */ /* 0x000fe200078e00ff */
[----:B------:R-:W1:Y:S03]  /*161f0*/  I2F.RP R10, R6 ;  /* 0x00000006000a7306 */ /* 0x000e660000209400 */
[----:B------:R-:W-:-:S04]  /*16200*/  IMAD.HI.U32 R5, R5, R0, R4 ;  /* 0x0000000005057227 */ /* 0x000fc800078e0004 */
[----:B------:R-:W-:-:S05]  /*16210*/  IMAD.MOV R0, RZ, RZ, -R8 ;  /* 0x000000ffff007224 */ /* 0x000fca00078e0a08 */
[----:B------:R-:W-:Y:S01]  /*16220*/  MOV R4, R0 ;  /* 0x0000000000047202 */ /* 0x000fe20000000f00 */
[----:B------:R-:W-:-:S04]  /*16230*/  IMAD.HI.U32 R0, R5, R3, RZ ;  /* 0x0000000305007227 */ /* 0x000fc800078e00ff */
[----:B------:R-:W-:Y:S02]  /*16240*/  IMAD R3, R0, R4, R3 ;  /* 0x0000000400037224 */ /* 0x000fe400078e0203 */
[----:B-1----:R-:W1:Y:S03]  /*16250*/  MUFU.RCP R4, R10 ;  /* 0x0000000a00047308 */ /* 0x002e660000001000 */
        /* <DEDUP_REMOVED lines=9> */
[----:B------:R-:W-:Y:S01]  /*162f0*/  @P2 IADD3 R0, R0, 0x1, RZ ;  /* 0x0000000100002810 */ /* 0x000fe20007ffe0ff */
[----:B-1----:R-:W-:-:S06]  /*16300*/  IMAD.MOV R2, RZ, RZ, -R3 ;  /* 0x000000ffff027224 */ /* 0x002fcc00078e0a03 */
[----:B------:R-:W-:Y:S01]  /*16310*/  @!P1 IMAD.MOV R0, RZ, RZ, -R0 ;  /* 0x000000ffff009224 */ /* 0x000fe200078e0a00 */
[----:B------:R-:W-:Y:S02]  /*16320*/  @!P0 LOP3.LUT R0, RZ, R12, RZ, 0x33, !PT ;  /* 0x0000000cff008212 */ /* 0x000fe400078e33ff */
[----:B------:R-:W-:Y:S02]  /*16330*/  MOV R4, R2 ;  /* 0x0000000200047202 */ /* 0x000fe40000000f00 */
[----:B------:R-:W-:Y:S02]  /*16340*/  IABS R2, R7 ;  /* 0x0000000700027213 */ /* 0x000fe40000000000 */
[----:B------:R-:W-:Y:S01]  /*16350*/  IABS R8, R0 ;  /* 0x0000000000087213 */ /* 0x000fe20000000000 */
[----:B------:R-:W-:Y:S02]  /*16360*/  IMAD R4, R4, R6, RZ ;  /* 0x0000000604047224 */ /* 0x000fe400078e02ff */
[----:B------:R-:W-:-:S02]  /*16370*/  IMAD.MOV R5, RZ, RZ, -R2 ;  /* 0x000000ffff057224 */ /* 0x000fc400078e0a02 */
[----:B------:R-:W-:-:S04]  /*16380*/  IMAD.MOV.U32 R2, RZ, RZ, RZ ;  /* 0x000000ffff027224 */ /* 0x000fc800078e00ff */
[----:B------:R-:W-:Y:S01]  /*16390*/  IMAD.HI.U32 R2, R3, R4, R2 ;  /* 0x0000000403027227 */ /* 0x000fe200078e0002 */
[----:B------:R-:W-:-:S03]  /*163a0*/  MOV R4, R5 ;  /* 0x0000000500047202 */ /* 0x000fc60000000f00 */
[----:B------:R-:W-:-:S04]  /*163b0*/  IMAD.MOV.U32 R3, RZ, RZ, R8 ;  /* 0x000000ffff037224 */ /* 0x000fc800078e0008 */
[----:B------:R-:W-:-:S04]  /*163c0*/  IMAD.HI.U32 R2, R2, R3, RZ ;  /* 0x0000000302027227 */ /* 0x000fc800078e00ff */
[----:B------:R-:W-:Y:S01]  /*163d0*/  IMAD R3, R2, R4, R3 ;  /* 0x0000000402037224 */ /* 0x000fe200078e0203 */
[----:B------:R-:W-:-:S04]  /*163e0*/  IADD3 R4, -R0, RZ, RZ ;  /* 0x000000ff00047210 */ /* 0x000fc80007ffe1ff */
        /* <DEDUP_REMOVED lines=9> */
[----:B------:R-:W-:-:S05]  /*16480*/  @!P0 LOP3.LUT R2, RZ, R7, RZ, 0x33, !PT ;  /* 0x00000007ff028212 */ /* 0x000fca00078e33ff */
[----:B------:R-:W-:-:S04]  /*16490*/  IMAD.MOV R3, RZ, RZ, -R2 ;  /* 0x000000ffff037224 */ /* 0x000fc800078e0a02 */
[C---:B------:R-:W-:Y:S02]  /*164a0*/  IMAD R3, R7.reuse, R3, R0 ;  /* 0x0000000307037224 */ /* 0x040fe400078e0200 */
[----:B------:R-:W-:Y:S02]  /*164b0*/  IMAD R0, R7, 0x1000000, R2 ;  /* 0x0100000007007824 */ /* 0x000fe400078e0202 */
[----:B------:R-:W-:Y:S02]  /*164c0*/  IMAD R2, R12, R4, R9 ;  /* 0x000000040c027224 */ /* 0x000fe400078e0209 */
[----:B------:R-:W-:-:S05]  /*164d0*/  IMAD R0, R3, 0x10000, R0 ;  /* 0x0001000003007824 */ /* 0x000fca00078e0200 */
[----:B------:R1:W-:Y:S01]  /*164e0*/  STL [R1+0x78], R0 ;  /* 0x0000780001007387 */ /* 0x0003e20000100800 */
[----:B------:R-:W-:Y:S05]  /*164f0*/  BRA `(.L_x_518) ;  /* 0x0000045000007947 */ /* 0x000fea0003800000 */
.L_x_517:
[----:B-1----:R-:W2:Y:S01]  /*16500*/  LDL R0, [R1+0x7c] ;  /* 0x00007c0001007983 */ /* 0x002ea20000100800 */
[----:B------:R-:W-:-:S04]  /*16510*/  IMAD.MOV.U32 R2, RZ, RZ, 0x4 ;  /* 0x00000004ff027424 */ /* 0x000fc800078e00ff */
[----:B--2---:R-:W-:-:S05]  /*16520*/  IMAD.WIDE R2, R0, R2, c[0x0][0x590] ;  /* 0x0001640000027625 */ /* 0x004fca00078e0202 */
[----:B------:R-:W2:Y:S02]  /*16530*/  LDG.E R4, [R2.64] ;  /* 0x0000000602047981 */ /* 0x000ea4000c1e1900 */
[----:B--2-4-:R-:W-:-:S05]  /*16540*/  IMAD R8, R4, R12, RZ ;  /* 0x0000000c04087224 */ /* 0x014fca00078e02ff */
[-C--:B------:R-:W-:Y:S02]  /*16550*/  IABS R0, R8.reuse ;  /* 0x0000000800007213 */ /* 0x080fe40000000000 */
        /* <DEDUP_REMOVED lines=10> */
[----:B------:R-:W-:Y:S01]  /*16600*/  MOV R2, RZ ;  /* 0x000000ff00027202 */ /* 0x000fe20000000f00 */
[----:B------:R-:W-:-:S04]  /*16610*/  IMAD.MOV.U32 R6, RZ, RZ, R0 ;  /* 0x000000ffff067224 */ /* 0x000fc800078e0000 */
        /* <DEDUP_REMOVED lines=11> */
[----:B------:R-:W-:-:S05]  /*166d0*/  @P2 IADD3 R0, R0, 0x1, RZ ;  /* 0x0000000100002810 */ /* 0x000fca0007ffe0ff */
[----:B------:R-:W-:-:S05]  /*166e0*/  IMAD.MOV.U32 R2, RZ, RZ, R0 ;  /* 0x000000ffff027224 */ /* 0x000fca00078e0000 */
[----:B------:R-:W-:Y:S02]  /*166f0*/  @!P1 IADD3 R2, -R2, RZ, RZ ;  /* 0x000000ff02029210 */ /* 0x000fe40007ffe1ff */
[----:B------:R-:W-:-:S05]  /*16700*/  @!P0 LOP3.LUT R2, RZ, R8, RZ, 0x33, !PT ;  /* 0x00000008ff028212 */ /* 0x000fca00078e33ff */
[----:B------:R-:W-:Y:S02]  /*16710*/  IMAD R10, R4, R2, RZ ;  /* 0x00000002040a7224 */ /* 0x000fe400078e02ff */
[----:B------:R-:W-:-:S03]  /*16720*/  IMAD.MOV R2, RZ, RZ, -R2 ;  /* 0x000000ffff027224 */ /* 0x000fc600078e0a02 */
[----:B------:R-:W-:Y:S01]  /*16730*/  IADD3 R0, -R10, c[0x0][0x538], RZ ;  /* 0x00014e000a007a10 */ /* 0x000fe20007ffe1ff */
[----:B------:R-:W-:-:S03]  /*16740*/  IMAD R5, R8, R2, R9 ;  /* 0x0000000208057224 */ /* 0x000fc600078e0209 */
[----:B------:R-:W-:Y:S02]  /*16750*/  IMNMX R0, R4, R0, PT ;  /* 0x0000000004007217 */ /* 0x000fe40003800200 */
[----:B------:R-:W-:Y:S02]  /*16760*/  IABS R2, R5 ;  /* 0x0000000500027213 */ /* 0x000fe40000000000 */
        /* <DEDUP_REMOVED lines=8> */
[----:B------:R-:W-:Y:S01]  /*167f0*/  IMAD R7, R6, R4, RZ ;  /* 0x0000000406077224 */ /* 0x000fe200078e02ff */
[----:B------:R-:W-:Y:S01]  /*16800*/  MOV R6, R2 ;  /* 0x0000000200067202 */ /* 0x000fe20000000f00 */
[----:B------:R-:W-:-:S04]  /*16810*/  IMAD.MOV.U32 R2, RZ, RZ, RZ ;  /* 0x000000ffff027224 */ /* 0x000fc800078e00ff */
[----:B------:R-:W-:-:S04]  /*16820*/  IMAD.HI.U32 R7, R3, R7, R2 ;  /* 0x0000000703077227 */ /* 0x000fc800078e0002 */
[----:B------:R-:W-:-:S04]  /*16830*/  IMAD.MOV R2, RZ, RZ, -R8 ;  /* 0x000000ffff027224 */ /* 0x000fc800078e0a08 */
[----:B------:R-:W-:Y:S02]  /*16840*/  IMAD.MOV.U32 R3, RZ, RZ, R2 ;  /* 0x000000ffff037224 */ /* 0x000fe400078e0002 */
[----:B------:R-:W-:-:S04]  /*16850*/  IMAD.HI.U32 R2, R7, R6, RZ ;  /* 0x0000000607027227 */ /* 0x000fc800078e00ff */
[----:B------:R-:W-:-:S05]  /*16860*/  IMAD R3, R2, R3, R6 ;  /* 0x0000000302037224 */ /* 0x000fca00078e0206 */
[----:B------:R-:W-:-:S13]  /*16870*/  ISETP.GT.U32.AND P0, PT, R4, R3, PT ;  /* 0x000000030400720c */ /* 0x000fda0003f04070 */
[-C--:B------:R-:W-:Y:S02]  /*16880*/  @!P0 IADD3 R3, R3, -R4.reuse, RZ ;  /* 0x8000000403038210 */ /* 0x080fe40007ffe0ff */
[----:B------:R-:W-:Y:S02]  /*16890*/  @!P0 IADD3 R2, R2, 0x1, RZ ;  /* 0x0000000102028810 */ /* 0x000fe40007ffe0ff */
[----:B------:R-:W-:Y:S02]  /*168a0*/  ISETP.GE.U32.AND P2, PT, R3, R4, PT ;  /* 0x000000040300720c */ /* 0x000fe40003f46070 */
[----:B------:R-:W-:Y:S02]  /*168b0*/  LOP3.LUT R3, R5, R0, RZ, 0x3c, !PT ;  /* 0x0000000005037212 */ /* 0x000fe400078e3cff */
[----:B------:R-:W-:Y:S02]  /*168c0*/  ISETP.NE.AND P0, PT, R0, RZ, PT ;  /* 0x000000ff0000720c */ /* 0x000fe40003f05270 */
[----:B------:R-:W-:Y:S01]  /*168d0*/  ISETP.GE.AND P1, PT, R3, RZ, PT ;  /* 0x000000ff0300720c */ /* 0x000fe20003f26270 */
[----:B------:R-:W-:Y:S01]  /*168e0*/  IMAD.MOV R3, RZ, RZ, -R0 ;  /* 0x000000ffff037224 */ /* 0x000fe200078e0a00 */
[----:B------:R-:W-:-:S05]  /*168f0*/  IADD3 R5, R10, 0x1000000, R5 ;  /* 0x010000000a057810 */ /* 0x000fca0007ffe005 */
[----:B------:R-:W-:-:S06]  /*16900*/  @P2 IADD3 R2, R2, 0x1, RZ ;  /* 0x0000000102022810 */ /* 0x000fcc0007ffe0ff */
[----:B------:R-:W-:Y:S01]  /*16910*/  @!P1 IMAD.MOV R2, RZ, RZ, -R2 ;  /* 0x000000ffff029224 */ /* 0x000fe200078e0a02 */
[----:B------:R-:W-:-:S05]  /*16920*/  @!P0 LOP3.LUT R2, RZ, R0, RZ, 0x33, !PT ;  /* 0x00000000ff028212 */ /* 0x000fca00078e33ff */
[----:B------:R-:W-:-:S05]  /*16930*/  IMAD R0, R2, R3, R5 ;  /* 0x0000000302007224 */ /* 0x000fca00078e0205 */
[----:B------:R1:W-:Y:S02]  /*16940*/  STL [R1+0x78], R0 ;  /* 0x0000780001007387 */ /* 0x0003e40000100800 */
.L_x_518:
[----:B------:R-:W-:Y:S05]  /*16950*/  BSYNC B0 ;  /* 0x0000000000007941 */ /* 0x000fea0003800000 */
.L_x_516:
[----:B------:R-:W-:-:S04]  /*16960*/  LOP3.LUT R2, RZ, R2, RZ, 0x33, !PT ;  /* 0x00000002ff027212 */ /* 0x000fc800078e33ff */
[----:B-1----:R-:W-:-:S05]  /*16970*/  IADD3 R0, R2, R12, RZ ;  /* 0x0000000c02007210 */ /* 0x002fca0007ffe0ff */
[----:B------:R1:W-:Y:S01]  /*16980*/  STL [R1+0x74], R0 ;  /* 0x0000740001007387 */ /* 0x0003e20000100800 */
[----:B------:R-:W-:Y:S05]  /*16990*/  BRA `(.L_x_519) ;  /* 0x0000005000007947 */ /* 0x000fea0003800000 */
.L_x_507:
[----:B------:R-:W-:Y:S01]  /*169a0*/  MOV R0, c[0x0][0x53c] ;  /* 0x00014f0000007a02 */ /* 0x000fe20000000f00 */
[----:B------:R2:W-:Y:S04]  /*169b0*/  STL [R1+0x70], R9 ;  /* 0x0000700901007387 */ /* 0x0005e80000100800 */
[----:B------:R2:W-:Y:S04]  /*169c0*/  STL [R1+0x74], RZ ;  /* 0x000074ff01007387 */ /* 0x0005e80000100800 */
[----:B------:R2:W-:Y:S04]  /*169d0*/  STL [R1+0x78], RZ ;  /* 0x000078ff01007387 */ /* 0x0005e80000100800 */
[----:B------:R2:W-:Y:S02]  /*169e0*/  STL [R1+0x7c], R0 ;  /* 0x00007c0001007387 */ /* 0x0005e40000100800 */
.L_x_519:
[----:B------:R-:W-:Y:S05]  /*169f0*/  BSYNC B1 ;  /* 0x0000000000017941 */ /* 0x000fea0003800000 */
.L_x_505:
[----:B-1----:R-:W3:Y:S04]  /*16a00*/  LDL R4, [R1+0x70] ;  /* 0x0000700001047983 */ /* 0x002ee80000100800 */
[----:B------:R-:W3:Y:S04]  /*16a10*/  LDL R5, [R1+0x74] ;  /* 0x0000740001057983 */ /* 0x000ee80000100800 */
[----:B------:R-:W3:Y:S04]  /*16a20*/  LDL R6, [R1+0x78] ;  /* 0x0000780001067983 */ /* 0x000ee80000100800 */
[----:B------:R-:W3:Y:S01]  /*16a30*/  LDL R7, [R1+0x7c] ;  /* 0x00007c0001077983 */ /* 0x000ee20000100800 */
[----:B------:R-:W-:Y:S03]  /*16a40*/  WARPSYNC 0xffffffff ;  /* 0xffffffff00007948 */ /* 0x000fe60003800000 */
[----:B------:R-:W-:Y:S01]  /*16a50*/  BAR.SYNC.DEFER_BLOCKING 0x4, 0x100 ;  /* 0x0104000000007b1d */ /* 0x000fe20000010000 */
[----:B------:R-:W-:-:S13]  /*16a60*/  ISETP.NE.AND P0, PT, R14, RZ, PT ;  /* 0x000000ff0e00720c */ /* 0x000fda0003f05270 */
[----:B---3--:R1:W-:Y:S04]  /*16a70*/  @!P0 STS.128 [0x1a080], R4 ;  /* 0x01a08004ff008388 */ /* 0x0083e80000000c00 */
[----:B------:R-:W-:Y:S06]  /*16a80*/  BAR.ARV 0x5, 0x100 ;  /* 0x0144000000007b1d */ /* 0x000fec0000002000 */
.L_x_500:
[----:B--2---:R-:W2:Y:S02]  /*16a90*/  LDL R0, [R1+0x7c] ;  /* 0x00007c0001007983 */ /* 0x004ea40000100800 */
[----:B--2---:R-:W-:-:S13]  /*16aa0*/  ISETP.GE.AND P0, PT, R0, c[0x0][0x53c], PT ;  /* 0x00014f0000007a0c */ /* 0x004fda0003f06270 */
[----:B-1----:R-:W-:Y:S01]  /*16ab0*/  @P0 CALL.REL.NOINC `(.L_x_520) ;  /* 0x0000001000000944 */ /* 0x002fe20003c00000 */
[----:B------:R-:W-:Y:S05]  /*16ac0*/  BRA `(.L_x_521) ;  /* 0xfffeadc000007947 */ /* 0x000fea000383ffff */
.L_x_520:
[----:B------:R-:W-:Y:S05]  /*16ad0*/  EXIT ;  /* 0x000000000000794d */ /* 0x000fea0003800000 */
.L_x_383:
[----:B------:R-:W-:Y:S01]  /*16ae0*/  IMAD.MOV.U32 R0, RZ, RZ, R5 ;  /* 0x000000ffff007224 */ /* 0x000fe200078e0005 */
[----:B------:R-:W-:Y:S02]  /*16af0*/  MOV R2, 0x1 ;  /* 0x0000000100027802 */ /* 0x000fe40000000f00 */
[----:B------:R-:W-:Y:S02]  /*16b00*/  MOV R3, 0x16b20 ;  /* 0x00016b2000037802 */ /* 0x000fe40000000f00 */
[----:B------:R-:W-:Y:S05]  /*16b10*/  CALL.REL.NOINC `($__internal_10_$__cuda_sm70_shflsync_up_p) ;  /* 0x0000137000007944 */ /* 0x000fea0003c00000 */
[----:B------:R-:W-:Y:S01]  /*16b20*/  MOV R0, R4 ;  /* 0x0000000400007202 */ /* 0x000fe20000000f00 */
[----:B------:R-:W-:Y:S05]  /*16b30*/  BRA `(.L_x_522) ;  /* 0xfffe992000007947 */ /* 0x000fea000383ffff */
.L_x_384:
[----:B------:R-:W-:Y:S01]  /*16b40*/  IMAD.MOV.U32 R0, RZ, RZ, R5 ;  /* 0x000000ffff007224 */ /* 0x000fe200078e0005 */
[----:B------:R-:W-:Y:S02]  /*16b50*/  MOV R2, 0x2 ;  /* 0x0000000200027802 */ /* 0x000fe40000000f00 */
[----:B------:R-:W-:Y:S02]  /*16b60*/  MOV R3, 0x16b80 ;  /* 0x00016b8000037802 */ /* 0x000fe40000000f00 */
[----:B------:R-:W-:Y:S05]  /*16b70*/  CALL.REL.NOINC `($__internal_10_$__cuda_sm70_shflsync_up_p) ;  /* 0x0000131000007944 */ /* 0x000fea0003c00000 */
[----:B------:R-:W-:Y:S01]  /*16b80*/  SEL R0, R4, RZ, P4 ;  /* 0x000000ff04007207 */ /* 0x000fe20002000000 */
[----:B------:R-:W-:Y:S01]  /*16b90*/  IMAD.MOV.U32 R2, RZ, RZ, 0x4 ;  /* 0x00000004ff027424 */ /* 0x000fe200078e00ff */
[----:B------:R-:W-:-:S03]  /*16ba0*/  MOV R3, 0x16bd0 ;  /* 0x00016bd000037802 */ /* 0x000fc60000000f00 */
[----:B------:R-:W-:Y:S02]  /*16bb0*/  IMAD.IADD R0, R5, 0x1, R0 ;  /* 0x0000000105007824 */ /* 0x000fe400078e0200 */
        /* <DEDUP_REMOVED lines=14> */
[----:B------:R-:W-:Y:S01]  /*16ca0*/  IMAD.IADD R4, R0, 0x1, R4 ;  /* 0x0000000100047824 */ /* 0x000fe200078e0204 */
[----:B------:R-:W-:-:S03]  /*16cb0*/  MOV R0, 0x1f ;  /* 0x0000001f00007802 */ /* 0x000fc60000000f00 */
[----:B------:R-:W-:Y:S02]  /*16cc0*/  IMAD.MOV.U32 R5, RZ, RZ, R4 ;  /* 0x000000ffff057224 */ /* 0x000fe400078e0004 */
[----:B------:R-:W-:Y:S05]  /*16cd0*/  CALL.REL.NOINC `($__internal_9_$__cuda_sm70_shflsync_idx_p) ;  /* 0x0000116000007944 */ /* 0x000fea0003c00000 */
[----:B------:R-:W-:Y:S05]  /*16ce0*/  BRA `(.L_x_523) ;  /* 0xfffe987000007947 */ /* 0x000fea000383ffff */
.L_x_386:
[----:B------:R-:W-:Y:S02]  /*16cf0*/  SEL R0, RZ, 0x1, P0 ;  /* 0x00000001ff007807 */ /* 0x000fe40000000000 */
[----:B------:R-:W-:Y:S02]  /*16d00*/  MOV R2, 0x16d20 ;  /* 0x00016d2000027802 */ /* 0x000fe40000000f00 */
[----:B------:R-:W-:Y:S05]  /*16d10*/  CALL.REL.NOINC `($__internal_11_$__cuda_sm70_votesync_ballot) ;  /* 0x000011e000007944 */ /* 0x000fea0003c00000 */
[----:B------:R-:W-:Y:S01]  /*16d20*/  MOV R10, R0 ;  /* 0x00000000000a7202 */ /* 0x000fe20000000f00 */
[----:B------:R-:W-:Y:S05]  /*16d30*/  BRA `(.L_x_524) ;  /* 0xfffe98b000007947 */ /* 0x000fea000383ffff */
.L_x_387:
[----:B------:R-:W-:Y:S01]  /*16d40*/  IMAD.MOV.U32 R5, RZ, RZ, R9 ;  /* 0x000000ffff057224 */ /* 0x000fe200078e0009 */
[----:B------:R-:W-:Y:S01]  /*16d50*/  MOV R3, R6 ;  /* 0x0000000600037202 */ /* 0x000fe20000000f00 */
[----:B-1----:R-:W-:Y:S01]  /*16d60*/  IMAD.MOV.U32 R0, RZ, RZ, 0x1f ;  /* 0x0000001fff007424 */ /* 0x002fe200078e00ff */
[----:B------:R-:W-:Y:S02]  /*16d70*/  MOV R2, 0x16d90 ;  /* 0x00016d9000027802 */ /* 0x000fe40000000f00 */
[----:B------:R-:W-:Y:S05]  /*16d80*/  CALL.REL.NOINC `($__internal_9_$__cuda_sm70_shflsync_idx_p) ;  /* 0x000010b000007944 */ /* 0x000fea0003c00000 */
[----:B------:R-:W-:Y:S01]  /*16d90*/  IMAD.MOV.U32 R12, RZ, RZ, R0 ;  /* 0x000000ffff0c7224 */ /* 0x000fe200078e0000 */
[----:B------:R-:W-:Y:S01]  /*16da0*/  MOV R5, R8 ;  /* 0x0000000800057202 */ /* 0x000fe20000000f00 */
[----:B------:R-:W-:Y:S01]  /*16db0*/  IMAD.MOV.U32 R7, RZ, RZ, RZ ;  /* 0x000000ffff077224 */ /* 0x000fe200078e00ff */
[----:B------:R-:W-:Y:S01]  /*16dc0*/  MOV R3, R6 ;  /* 0x0000000600037202 */ /* 0x000fe20000000f00 */
[----:B------:R-:W-:Y:S01]  /*16dd0*/  IMAD.MOV.U32 R0, RZ, RZ, 0x1f ;  /* 0x0000001fff007424 */ /* 0x000fe200078e00ff */
[----:B------:R-:W-:-:S02]  /*16de0*/  MOV R2, 0x16e00 ;  /* 0x00016e0000027802 */ /* 0x000fc40000000f00 */
[----:B------:R-:W-:Y:S05]  /*16df0*/  CALL.REL.NOINC `($__internal_9_$__cuda_sm70_shflsync_idx_p) ;  /* 0x0000104000007944 */ /* 0x000fea0003c00000 */
[----:B------:R-:W-:Y:S01]  /*16e00*/  MOV R9, R0 ;  /* 0x0000000000097202 */ /* 0x000fe20000000f00 */
[----:B------:R-:W-:Y:S05]  /*16e10*/  BRA `(.L_x_525) ;  /* 0xfffe984000007947 */ /* 0x000fea000383ffff */
.L_x_390:
[----:B------:R-:W-:Y:S01]  /*16e20*/  IMAD.MOV.U32 R5, RZ, RZ, R4 ;  /* 0x000000ffff057224 */ /* 0x000fe200078e0004 */
[----:B-1----:R-:W-:-:S02]  /*16e30*/  MOV R0, 0x1f ;  /* 0x0000001f00007802 */ /* 0x002fc40000000f00 */
[----:B------:R-:W-:Y:S02]  /*16e40*/  MOV R2, 0x16e60 ;  /* 0x00016e6000027802 */ /* 0x000fe40000000f00 */
[----:B--234-:R-:W-:Y:S05]  /*16e50*/  CALL.REL.NOINC `($__internal_9_$__cuda_sm70_shflsync_idx_p) ;  /* 0x00000fe000007944 */ /* 0x01cfea0003c00000 */
[----:B------:R-:W-:Y:S01]  /*16e60*/  MOV R7, R0 ;  /* 0x0000000000077202 */ /* 0x000fe20000000f00 */
[----:B------:R-:W-:Y:S05]  /*16e70*/  BRA `(.L_x_389) ;  /* 0xfffe984000007947 */ /* 0x000fea000383ffff */
.L_x_459:
[----:B------:R3:W5:Y:S01]  /*16e80*/  LDL R2, [R1+0x24] ;  /* 0x0000240001027983 */ /* 0x0007620000100800 */
[----:B------:R-:W-:Y:S02]  /*16e90*/  MOV R5, 0x2 ;  /* 0x0000000200057802 */ /* 0x000fe40000000f00 */
[----:B------:R-:W-:Y:S02]  /*16ea0*/  MOV R3, 0x16ec0 ;  /* 0x00016ec000037802 */ /* 0x000fe40000000f00 */
[----:B-123-5:R-:W-:Y:S05]  /*16eb0*/  CALL.REL.NOINC `($__internal_8_$__cuda_sm70_shflsync_bfly_p) ;  /* 0x00000f3000007944 */ /* 0x02efea0003c00000 */
[----:B------:R-:W-:Y:S01]  /*16ec0*/  MOV R0, R5 ;  /* 0x0000000500007202 */ /* 0x000fe20000000f00 */
[----:B------:R-:W-:Y:S05]  /*16ed0*/  BRA `(.L_x_526) ;  /* 0xffffa19000007947 */ /* 0x000fea000383ffff */
.L_x_460:
[----:B------:R-:W-:Y:S01]  /*16ee0*/  IMAD.MOV.U32 R2, RZ, RZ, R0 ;  /* 0x000000ffff027224 */ /* 0x000fe200078e0000 */
[----:B------:R-:W-:Y:S02]  /*16ef0*/  MOV R5, 0x1 ;  /* 0x0000000100057802 */ /* 0x000fe40000000f00 */
[----:B------:R-:W-:Y:S02]  /*16f00*/  MOV R3, 0x16f20 ;  /* 0x00016f2000037802 */ /* 0x000fe40000000f00 */
[----:B-1----:R-:W-:Y:S05]  /*16f10*/  CALL.REL.NOINC `($__internal_8_$__cuda_sm70_shflsync_bfly_p) ;  /* 0x00000ed000007944 */ /* 0x002fea0003c00000 */
[----:B------:R1:W5:Y:S01]  /*16f20*/  LDL R2, [R1+0x28] ;  /* 0x0000280001027983 */ /* 0x0003620000100800 */
[----:B------:R-:W-:Y:S01]  /*16f30*/  FADD.FTZ R0, R0, R5 ;  /* 0x0000000500007221 */ /* 0x000fe20000010000 */
[----:B------:R-:W-:-:S02]  /*16f40*/  MOV R5, 0x2 ;  /* 0x0000000200057802 */ /* 0x000fc40000000f00 */
[----:B------:R-:W-:Y:S02]  /*16f50*/  MOV R3, 0x16f70 ;  /* 0x00016f7000037802 */ /* 0x000fe40000000f00 */
[----:B-1---5:R-:W-:Y:S05]  /*16f60*/  CALL.REL.NOINC `($__internal_8_$__cuda_sm70_shflsync_bfly_p) ;  /* 0x00000e8000007944 */ /* 0x022fea0003c00000 */
[----:B------:R-:W2:Y:S01]  /*16f70*/  LDL.LU R2, [R1+0x28] ;  /* 0x0000280001027983 */ /* 0x000ea20000300800 */
[----:B------:R-:W-:Y:S01]  /*16f80*/  MOV R3, 0x16fd0 ;  /* 0x00016fd000037802 */ /* 0x000fe20000000f00 */
[----:B--2---:R-:W-:Y:S01]  /*16f90*/  FADD.FTZ R4, R2, R5 ;  /* 0x0000000502047221 */ /* 0x004fe20000010000 */
[----:B------:R-:W-:-:S04]  /*16fa0*/  MOV R5, 0x1 ;  /* 0x0000000100057802 */ /* 0x000fc80000000f00 */
[----:B------:R-:W-:Y:S02]  /*16fb0*/  MOV R2, R4 ;  /* 0x0000000400027202 */ /* 0x000fe40000000f00 */
[----:B------:R-:W-:Y:S05]  /*16fc0*/  CALL.REL.NOINC `($__internal_8_$__cuda_sm70_shflsync_bfly_p) ;  /* 0x00000e2000007944 */ /* 0x000fea0003c00000 */
[----:B------:R-:W-:Y:S01]  /*16fd0*/  MOV R3, R5 ;  /* 0x0000000500037202 */ /* 0x000fe20000000f00 */
[----:B------:R-:W-:Y:S05]  /*16fe0*/  BRA `(.L_x_527) ;  /* 0xffffa11000007947 */ /* 0x000fea000383ffff */
.L_x_467:
[----:B--234-:R-:W-:Y:S01]  /*16ff0*/  IMAD.MOV.U32 R5, RZ, RZ, R14 ;  /* 0x000000ffff057224 */ /* 0x01cfe200078e000e */
[----:B------:R-:W-:Y:S01]  /*17000*/  MOV R3, RZ ;  /* 0x000000ff00037202 */ /* 0x000fe20000000f00 */
[----:B------:R-:W-:Y:S01]  /*17010*/  IMAD.MOV.U32 R0, RZ, RZ, 0x181f ;  /* 0x0000181fff007424 */ /* 0x000fe200078e00ff */
[----:B------:R-:W-:Y:S02]  /*17020*/  MOV R2, 0x17040 ;  /* 0x0001704000027802 */ /* 0x000fe40000000f00 */
[----:B-1----:R-:W-:Y:S05]  /*17030*/  CALL.REL.NOINC `($__internal_9_$__cuda_sm70_shflsync_idx_p) ;  /* 0x00000e0000007944 */ /* 0x002fea0003c00000 */
[----:B------:R-:W-:Y:S01]  /*17040*/  MOV R10, R0 ;  /* 0x00000000000a7202 */ /* 0x000fe20000000f00 */
[----:B------:R-:W-:Y:S05]  /*17050*/  BRA `(.L_x_528) ;  /* 0xffffbde000007947 */ /* 0x000fea000383ffff */
.L_x_468:
[----:B------:R-:W-:Y:S01]  /*17060*/  IMAD.MOV.U32 R5, RZ, RZ, R15 ;  /* 0x000000ffff057224 */ /* 0x000fe200078e000f */
[----:B------:R-:W-:Y:S01]  /*17070*/  MOV R3, RZ ;  /* 0x000000ff00037202 */ /* 0x000fe20000000f00 */
[----:B------:R-:W-:Y:S01]  /*17080*/  IMAD.MOV.U32 R0, RZ, RZ, 0x181f ;  /* 0x0000181fff007424 */ /* 0x000fe200078e00ff */
[----:B------:R-:W-:Y:S02]  /*17090*/  MOV R2, 0x170b0 ;  /* 0x000170b000027802 */ /* 0x000fe40000000f00 */
[----:B-123--:R-:W-:Y:S05]  /*170a0*/  CALL.REL.NOINC `($__internal_9_$__cuda_sm70_shflsync_idx_p) ;  /* 0x00000d9000007944 */ /* 0x00efea0003c00000 */
[----:B------:R-:W-:Y:S05]  /*170b0*/  BRA `(.L_x_529) ;  /* 0xffffbda000007947 */ /* 0x000fea000383ffff */
.L_x_471:
[----:B-1----:R-:W-:Y:S01]  /*170c0*/  IMAD.MOV.U32 R5, RZ, RZ, R14 ;  /* 0x000000ffff057224 */ /* 0x002fe200078e000e */
[----:B------:R-:W-:Y:S01]  /*170d0*/  MOV R3, 0x1 ;  /* 0x0000000100037802 */ /* 0x000fe20000000f00 */
[----:B--2---:R-:W-:Y:S01]  /*170e0*/  IMAD.MOV.U32 R0, RZ, RZ, 0x181f ;  /* 0x0000181fff007424 */ /* 0x004fe200078e00ff */
[----:B------:R-:W-:-:S02]  /*170f0*/  MOV R2, 0x17110 ;  /* 0x0001711000027802 */ /* 0x000fc40000000f00 */
[----:B---34-:R-:W-:Y:S05]  /*17100*/  CALL.REL.NOINC `($__internal_9_$__cuda_sm70_shflsync_idx_p) ;  /* 0x00000d3000007944 */ /* 0x018fea0003c00000 */
[----:B------:R-:W-:Y:S01]  /*17110*/  IMAD.MOV.U32 R10, RZ, RZ, R0 ;  /* 0x000000ffff0a7224 */ /* 0x000fe200078e0000 */
[----:B------:R-:W-:Y:S01]  /*17120*/  MOV R3, 0x1 ;  /* 0x0000000100037802 */ /* 0x000fe20000000f00 */
[----:B------:R-:W-:Y:S01]  /*17130*/  IMAD.MOV.U32 R5, RZ, RZ, R15 ;  /* 0x000000ffff057224 */ /* 0x000fe200078e000f */
[----:B------:R-:W-:-:S02]  /*17140*/  MOV R0, 0x181f ;  /* 0x0000181f00007802 */ /* 0x000fc40000000f00 */
[----:B------:R-:W-:Y:S02]  /*17150*/  MOV R2, 0x17170 ;  /* 0x0001717000027802 */ /* 0x000fe40000000f00 */
[----:B------:R-:W-:Y:S05]  /*17160*/  CALL.REL.NOINC `($__internal_9_$__cuda_sm70_shflsync_idx_p) ;  /* 0x00000cd000007944 */ /* 0x000fea0003c00000 */
[----:B------:R-:W-:Y:S05]  /*17170*/  BRA `(.L_x_530) ;  /* 0xffffbe9000007947 */ /* 0x000fea000383ffff */
.L_x_474:
[----:B-1----:R-:W-:Y:S01]  /*17180*/  IMAD.MOV.U32 R5, RZ, RZ, R14 ;  /* 0x000000ffff057224 */ /* 0x002fe200078e000e */
[----:B------:R-:W-:Y:S01]  /*17190*/  MOV R3, 0x2 ;  /* 0x0000000200037802 */ /* 0x000fe20000000f00 */
[----:B--2---:R-:W-:Y:S01]  /*171a0*/  IMAD.MOV.U32 R0, RZ, RZ, 0x181f ;  /* 0x0000181fff007424 */ /* 0x004fe200078e00ff */
[----:B------:R-:W-:Y:S02]  /*171b0*/  MOV R2, 0x171d0 ;  /* 0x000171d000027802 */ /* 0x000fe40000000f00 */
[----:B---34-:R-:W-:Y:S05]  /*171c0*/  CALL.REL.NOINC `($__internal_9_$__cuda_sm70_shflsync_idx_p) ;  /* 0x00000c7000007944 */ /* 0x018fea0003c00000 */
[----:B------:R-:W-:Y:S01]  /*171d0*/  MOV R10, R0 ;  /* 0x00000000000a7202 */ /* 0x000fe20000000f00 */
[----:B------:R-:W-:Y:S05]  /*171e0*/  BRA `(.L_x_531) ;  /* 0xffffbf9000007947 */ /* 0x000fea000383ffff */
.L_x_475:
[----:B-1----:R-:W-:Y:S01]  /*171f0*/  IMAD.MOV.U32 R5, RZ, RZ, R15 ;  /* 0x000000ffff057224 */ /* 0x002fe200078e000f */
[----:B------:R-:W-:Y:S01]  /*17200*/  MOV R3, 0x2 ;  /* 0x0000000200037802 */ /* 0x000fe20000000f00 */
[----:B--2---:R-:W-:Y:S01]  /*17210*/  IMAD.MOV.U32 R0, RZ, RZ, 0x181f ;  /* 0x0000181fff007424 */ /* 0x004fe200078e00ff */
[----:B------:R-:W-:Y:S02]  /*17220*/  MOV R2, 0x17240 ;  /* 0x0001724000027802 */ /* 0x000fe40000000f00 */
[----:B---34-:R-:W-:Y:S05]  /*17230*/  CALL.REL.NOINC `($__internal_9_$__cuda_sm70_shflsync_idx_p) ;  /* 0x00000c0000007944 */ /* 0x018fea0003c00000 */
[----:B------:R-:W-:Y:S05]  /*17240*/  BRA `(.L_x_532) ;  /* 0xffffbf5000007947 */ /* 0x000fea000383ffff */
.L_x_478:
[----:B-1----:R-:W-:Y:S01]  /*17250*/  IMAD.MOV.U32 R5, RZ, RZ, R14 ;  /* 0x000000ffff057224 */ /* 0x002fe200078e000e */
[----:B------:R-:W-:Y:S01]  /*17260*/  MOV R3, 0x3 ;  /* 0x0000000300037802 */ /* 0x000fe20000000f00 */
[----:B---3--:R-:W-:Y:S01]  /*17270*/  IMAD.MOV.U32 R0, RZ, RZ, 0x181f ;  /* 0x0000181fff007424 */ /* 0x008fe200078e00ff */
[----:B------:R-:W-:-:S02]  /*17280*/  MOV R2, 0x172a0 ;  /* 0x000172a000027802 */ /* 0x000fc40000000f00 */
[----:B--2-4-:R-:W-:Y:S05]  /*17290*/  CALL.REL.NOINC `($__internal_9_$__cuda_sm70_shflsync_idx_p) ;  /* 0x00000ba000007944 */ /* 0x014fea0003c00000 */
[----:B------:R-:W-:Y:S01]  /*172a0*/  IMAD.MOV.U32 R8, RZ, RZ, R0 ;  /* 0x000000ffff087224 */ /* 0x000fe200078e0000 */
[----:B------:R-:W-:Y:S01]  /*172b0*/  MOV R3, 0x3 ;  /* 0x0000000300037802 */ /* 0x000fe20000000f00 */
[----:B------:R-:W-:Y:S01]  /*172c0*/  IMAD.MOV.U32 R5, RZ, RZ, R15 ;  /* 0x000000ffff057224 */ /* 0x000fe200078e000f */
[----:B------:R-:W-:-:S02]  /*172d0*/  MOV R0, 0x181f ;  /* 0x0000181f00007802 */ /* 0x000fc40000000f00 */
[----:B------:R-:W-:Y:S02]  /*172e0*/  MOV R2, 0x17300 ;  /* 0x0001730000027802 */ /* 0x000fe40000000f00 */
[----:B------:R-:W-:Y:S05]  /*172f0*/  CALL.REL.NOINC `($__internal_9_$__cuda_sm70_shflsync_idx_p) ;  /* 0x00000b4000007944 */ /* 0x000fea0003c00000 */
[----:B------:R-:W-:Y:S05]  /*17300*/  BRA `(.L_x_533) ;  /* 0xffffc01000007947 */ /* 0x000fea000383ffff */
.L_x_480:
[----:B------:R-:W-:Y:S01]  /*17310*/  IMAD.MOV.U32 R5, RZ, RZ, R12 ;  /* 0x000000ffff057224 */ /* 0x000fe200078e000c */
[----:B------:R-:W-:Y:S01]  /*17320*/  MOV R3, RZ ;  /* 0x000000ff00037202 */ /* 0x000fe20000000f00 */
[----:B------:R-:W-:Y:S01]  /*17330*/  IMAD.MOV.U32 R0, RZ, RZ, 0x1c1f ;  /* 0x00001c1fff007424 */ /* 0x000fe200078e00ff */
[----:B------:R-:W-:Y:S02]  /*17340*/  MOV R2, 0x17360 ;  /* 0x0001736000027802 */ /* 0x000fe40000000f00 */
[----:B------:R-:W-:Y:S05]  /*17350*/  CALL.REL.NOINC `($__internal_9_$__cuda_sm70_shflsync_idx_p) ;  /* 0x00000ae000007944 */ /* 0x000fea0003c00000 */
[----:B------:R-:W-:Y:S01]  /*17360*/  MOV R4, R0 ;  /* 0x0000000000047202 */ /* 0x000fe20000000f00 */
[----:B------:R-:W-:Y:S05]  /*17370*/  BRA `(.L_x_534) ;  /* 0xffffc32000007947 */ /* 0x000fea000383ffff */
.L_x_481:
[----:B------:R-:W-:Y:S01]  /*17380*/  IMAD.MOV.U32 R5, RZ, RZ, R14 ;  /* 0x000000ffff057224 */ /* 0x000fe200078e000e */
[----:B------:R-:W-:Y:S01]  /*17390*/  MOV R3, RZ ;  /* 0x000000ff00037202 */ /* 0x000fe20000000f00 */
[----:B------:R-:W-:Y:S01]  /*173a0*/  IMAD.MOV.U32 R0, RZ, RZ, 0x1c1f ;  /* 0x00001c1fff007424 */ /* 0x000fe200078e00ff */
[----:B------:R-:W-:Y:S02]  /*173b0*/  MOV R2, 0x173d0 ;  /* 0x000173d000027802 */ /* 0x000fe40000000f00 */
[----:B-12---:R-:W-:Y:S05]  /*173c0*/  CALL.REL.NOINC `($__internal_9_$__cuda_sm70_shflsync_idx_p) ;  /* 0x00000a7000007944 */ /* 0x006fea0003c00000 */
[----:B------:R-:W-:Y:S05]  /*173d0*/  BRA `(.L_x_535) ;  /* 0xffffc2e000007947 */ /* 0x000fea000383ffff */
.L_x_484:
[----:B------:R-:W-:Y:S01]  /*173e0*/  IMAD.MOV.U32 R5, RZ, RZ, R12 ;  /* 0x000000ffff057224 */ /* 0x000fe200078e000c */
[----:B----4-:R-:W-:Y:S01]  /*173f0*/  MOV R3, 0x1 ;  /* 0x0000000100037802 */ /* 0x010fe20000000f00 */
[----:B------:R-:W-:Y:S01]  /*17400*/  IMAD.MOV.U32 R0, RZ, RZ, 0x1c1f ;  /* 0x00001c1fff007424 */ /* 0x000fe200078e00ff */
[----:B------:R-:W-:-:S02]  /*17410*/  MOV R2, 0x17430 ;  /* 0x0001743000027802 */ /* 0x000fc40000000f00 */
[----:B-123--:R-:W-:Y:S05]  /*17420*/  CALL.REL.NOINC `($__internal_9_$__cuda_sm70_shflsync_idx_p) ;  /* 0x00000a1000007944 */ /* 0x00efea0003c00000 */
[----:B------:R-:W-:Y:S01]  /*17430*/  IMAD.MOV.U32 R4, RZ, RZ, R0 ;  /* 0x000000ffff047224 */ /* 0x000fe200078e0000 */
[----:B------:R-:W-:Y:S01]  /*17440*/  MOV R3, 0x1 ;  /* 0x0000000100037802 */ /* 0x000fe20000000f00 */
[----:B------:R-:W-:Y:S01]  /*17450*/  IMAD.MOV.U32 R5, RZ, RZ, R14 ;  /* 0x000000ffff057224 */ /* 0x000fe200078e000e */
[----:B------:R-:W-:-:S02]  /*17460*/  MOV R0, 0x1c1f ;  /* 0x00001c1f00007802 */ /* 0x000fc40000000f00 */
[----:B------:R-:W-:Y:S02]  /*17470*/  MOV R2, 0x17490 ;  /* 0x0001749000027802 */ /* 0x000fe40000000f00 */
[----:B------:R-:W-:Y:S05]  /*17480*/  CALL.REL.NOINC `($__internal_9_$__cuda_sm70_shflsync_idx_p) ;  /* 0x000009b000007944 */ /* 0x000fea0003c00000 */
[----:B------:R-:W-:Y:S05]  /*17490*/  BRA `(.L_x_536) ;  /* 0xffffce8000007947 */ /* 0x000fea000383ffff */
.L_x_488:
[----:B------:R-:W-:Y:S01]  /*174a0*/  IMAD.MOV.U32 R5, RZ, RZ, R12 ;  /* 0x000000ffff057224 */ /* 0x000fe200078e000c */
[----:B------:R-:W-:Y:S01]  /*174b0*/  MOV R3, RZ ;  /* 0x000000ff00037202 */ /* 0x000fe20000000f00 */
[----:B------:R-:W-:Y:S01]  /*174c0*/  IMAD.MOV.U32 R0, RZ, RZ, 0x181f ;  /* 0x0000181fff007424 */ /* 0x000fe200078e00ff */
[----:B------:R-:W-:Y:S02]  /*174d0*/  MOV R2, 0x174f0 ;  /* 0x000174f000027802 */ /* 0x000fe40000000f00 */
[----:B------:R-:W-:Y:S05]  /*174e0*/  CALL.REL.NOINC `($__internal_9_$__cuda_sm70_shflsync_idx_p) ;  /* 0x0000095000007944 */ /* 0x000fea0003c00000 */
[----:B------:R-:W-:Y:S01]  /*174f0*/  MOV R10, R0 ;  /* 0x00000000000a7202 */ /* 0x000fe20000000f00 */
[----:B------:R-:W-:Y:S05]  /*17500*/  BRA `(.L_x_537) ;  /* 0xffffde7000007947 */ /* 0x000fea000383ffff */
.L_x_489:
[----:B------:R-:W-:Y:S01]  /*17510*/  IMAD.MOV.U32 R5, RZ, RZ, R15 ;  /* 0x000000ffff057224 */ /* 0x000fe200078e000f */
[----:B------:R-:W-:Y:S01]  /*17520*/  MOV R3, RZ ;  /* 0x000000ff00037202 */ /* 0x000fe20000000f00 */
[----:B------:R-:W-:Y:S01]  /*17530*/  IMAD.MOV.U32 R0, RZ, RZ, 0x181f ;  /* 0x0000181fff007424 */ /* 0x000fe200078e00ff */
[----:B------:R-:W-:Y:S02]  /*17540*/  MOV R2, 0x17560 ;  /* 0x0001756000027802 */ /* 0x000fe40000000f00 */
[----:B-12---:R-:W-:Y:S05]  /*17550*/  CALL.REL.NOINC `($__internal_9_$__cuda_sm70_shflsync_idx_p) ;  /* 0x000008e000007944 */ /* 0x006fea0003c00000 */
[----:B------:R-:W-:Y:S05]  /*17560*/  BRA `(.L_x_538) ;  /* 0xffffde3000007947 */ /* 0x000fea000383ffff */
.L_x_492:
[----:B--2---:R-:W-:Y:S01]  /*17570*/  IMAD.MOV.U32 R5, RZ, RZ, R12 ;  /* 0x000000ffff057224 */ /* 0x004fe200078e000c */
[----:B------:R-:W-:Y:S01]  /*17580*/  MOV R3, 0x1 ;  /* 0x0000000100037802 */ /* 0x000fe20000000f00 */
[----:B----4-:R-:W-:Y:S01]  /*17590*/  IMAD.MOV.U32 R0, RZ, RZ, 0x181f ;  /* 0x0000181fff007424 */ /* 0x010fe200078e00ff */
[----:B------:R-:W-:-:S02]  /*175a0*/  MOV R2, 0x175c0 ;  /* 0x000175c000027802 */ /* 0x000fc40000000f00 */
[----:B-1-3--:R-:W-:Y:S05]  /*175b0*/  CALL.REL.NOINC `($__internal_9_$__cuda_sm70_shflsync_idx_p) ;  /* 0x0000088000007944 */ /* 0x00afea0003c00000 */
[----:B------:R-:W-:Y:S01]  /*175c0*/  IMAD.MOV.U32 R10, RZ, RZ, R0 ;  /* 0x000000ffff0a7224 */ /* 0x000fe200078e0000 */
[----:B------:R-:W-:Y:S01]  /*175d0*/  MOV R3, 0x1 ;  /* 0x0000000100037802 */ /* 0x000fe20000000f00 */
[----:B------:R-:W-:Y:S01]  /*175e0*/  IMAD.MOV.U32 R5, RZ, RZ, R15 ;  /* 0x000000ffff057224 */ /* 0x000fe200078e000f */
[----:B------:R-:W-:-:S02]  /*175f0*/  MOV R0, 0x181f ;  /* 0x0000181f00007802 */ /* 0x000fc40000000f00 */
[----:B------:R-:W-:Y:S02]  /*17600*/  MOV R2, 0x17620 ;  /* 0x0001762000027802 */ /* 0x000fe40000000f00 */
[----:B------:R-:W-:Y:S05]  /*17610*/  CALL.REL.NOINC `($__internal_9_$__cuda_sm70_shflsync_idx_p) ;  /* 0x0000082000007944 */ /* 0x000fea0003c00000 */
[----:B------:R-:W-:Y:S05]  /*17620*/  BRA `(.L_x_539) ;  /* 0xffffdf3000007947 */ /* 0x000fea000383ffff */
.L_x_495:
[----:B-1----:R-:W-:Y:S01]  /*17630*/  IMAD.MOV.U32 R5, RZ, RZ, R12 ;  /* 0x000000ffff057224 */ /* 0x002fe200078e000c */
[----:B------:R-:W-:Y:S01]  /*17640*/  MOV R3, 0x2 ;  /* 0x0000000200037802 */ /* 0x000fe20000000f00 */
[----:B----4-:R-:W-:Y:S01]  /*17650*/  IMAD.MOV.U32 R0, RZ, RZ, 0x181f ;  /* 0x0000181fff007424 */ /* 0x010fe200078e00ff */
[----:B------:R-:W-:Y:S02]  /*17660*/  MOV R2, 0x17680 ;  /* 0x0001768000027802 */ /* 0x000fe40000000f00 */
[----:B--23--:R-:W-:Y:S05]  /*17670*/  CALL.REL.NOINC `($__internal_9_$__cuda_sm70_shflsync_idx_p) ;  /* 0x000007c000007944 */ /* 0x00cfea0003c00000 */
[----:B------:R-:W-:Y:S01]  /*17680*/  MOV R10, R0 ;  /* 0x00000000000a7202 */ /* 0x000fe20000000f00 */
[----:B------:R-:W-:Y:S05]  /*17690*/  BRA `(.L_x_540) ;  /* 0xffffe03000007947 */ /* 0x000fea000383ffff */
.L_x_496:
[----:B------:R-:W-:Y:S01]  /*176a0*/  IMAD.MOV.U32 R5, RZ, RZ, R15 ;  /* 0x000000ffff057224 */ /* 0x000fe200078e000f */
[----:B------:R-:W-:Y:S01]  /*176b0*/  MOV R3, 0x2 ;  /* 0x0000000200037802 */ /* 0x000fe20000000f00 */
[----:B----4-:R-:W-:Y:S01]  /*176c0*/  IMAD.MOV.U32 R0, RZ, RZ, 0x181f ;  /* 0x0000181fff007424 */ /* 0x010fe200078e00ff */
[----:B------:R-:W-:Y:S02]  /*176d0*/  MOV R2, 0x176f0 ;  /* 0x000176f000027802 */ /* 0x000fe40000000f00 */
[----:B-123--:R-:W-:Y:S05]  /*176e0*/  CALL.REL.NOINC `($__internal_9_$__cuda_sm70_shflsync_idx_p) ;  /* 0x0000075000007944 */ /* 0x00efea0003c00000 */
[----:B------:R-:W-:Y:S05]  /*176f0*/  BRA `(.L_x_541) ;  /* 0xffffdff000007947 */ /* 0x000fea000383ffff */
.L_x_499:
[----:B-1----:R-:W-:Y:S01]  /*17700*/  IMAD.MOV.U32 R5, RZ, RZ, R12 ;  /* 0x000000ffff057224 */ /* 0x002fe200078e000c */
[----:B------:R-:W-:Y:S01]  /*17710*/  MOV R3, 0x3 ;  /* 0x0000000300037802 */ /* 0x000fe20000000f00 */
[----:B------:R-:W-:Y:S01]  /*17720*/  IMAD.MOV.U32 R0, RZ, RZ, 0x181f ;  /* 0x0000181fff007424 */ /* 0x000fe200078e00ff */
[----:B------:R-:W-:-:S02]  /*17730*/  MOV R2, 0x17750 ;  /* 0x0001775000027802 */ /* 0x000fc40000000f00 */
[----:B--234-:R-:W-:Y:S05]  /*17740*/  CALL.REL.NOINC `($__internal_9_$__cuda_sm70_shflsync_idx_p) ;  /* 0x000006f000007944 */ /* 0x01cfea0003c00000 */
[----:B------:R-:W-:Y:S01]  /*17750*/  IMAD.MOV.U32 R10, RZ, RZ, R0 ;  /* 0x000000ffff0a7224 */ /* 0x000fe200078e0000 */
[----:B------:R-:W-:Y:S01]  /*17760*/  MOV R3, 0x3 ;  /* 0x0000000300037802 */ /* 0x000fe20000000f00 */
[----:B------:R-:W-:Y:S01]  /*17770*/  IMAD.MOV.U32 R5, RZ, RZ, R15 ;  /* 0x000000ffff057224 */ /* 0x000fe200078e000f */
[----:B------:R-:W-:-:S02]  /*17780*/  MOV R0, 0x181f ;  /* 0x0000181f00007802 */ /* 0x000fc40000000f00 */
[----:B------:R-:W-:Y:S02]  /*17790*/  MOV R2, 0x177b0 ;  /* 0x000177b000027802 */ /* 0x000fe40000000f00 */
[----:B------:R-:W-:Y:S05]  /*177a0*/  CALL.REL.NOINC `($__internal_9_$__cuda_sm70_shflsync_idx_p) ;  /* 0x0000069000007944 */ /* 0x000fea0003c00000 */
[----:B------:R-:W-:Y:S05]  /*177b0*/  BRA `(.L_x_542) ;  /* 0xffffe0b000007947 */ /* 0x000fea000383ffff */
.L_x_501:
[----:B------:R-:W-:Y:S01]  /*177c0*/  IMAD.MOV.U32 R5, RZ, RZ, R111 ;  /* 0x000000ffff057224 */ /* 0x000fe200078e006f */
[----:B------:R-:W-:Y:S01]  /*177d0*/  MOV R3, RZ ;  /* 0x000000ff00037202 */ /* 0x000fe20000000f00 */
[----:B------:R-:W-:Y:S01]  /*177e0*/  IMAD.MOV.U32 R0, RZ, RZ, 0x1f ;  /* 0x0000001fff007424 */ /* 0x000fe200078e00ff */
[----:B------:R-:W-:Y:S02]  /*177f0*/  MOV R2, 0x17810 ;  /* 0x0001781000027802 */ /* 0x000fe40000000f00 */
[----:B------:R-:W-:Y:S05]  /*17800*/  CALL.REL.NOINC `($__internal_9_$__cuda_sm70_shflsync_idx_p) ;  /* 0x0000063000007944 */ /* 0x000fea0003c00000 */
[----:B------:R-:W-:Y:S01]  /*17810*/  MOV R9, R0 ;  /* 0x0000000000097202 */ /* 0x000fe20000000f00 */
[----:B------:R-:W-:Y:S05]  /*17820*/  BRA `(.L_x_543) ;  /* 0xffffe27000007947 */ /* 0x000fea000383ffff */
.L_x_502:
[----:B------:R-:W-:Y:S01]  /*17830*/  IMAD.MOV.U32 R5, RZ, RZ, R111 ;  /* 0x000000ffff057224 */ /* 0x000fe200078e006f */
[----:B------:R-:W-:Y:S01]  /*17840*/  MOV R3, 0x1 ;  /* 0x0000000100037802 */ /* 0x000fe20000000f00 */
[----:B------:R-:W-:Y:S01]  /*17850*/  IMAD.MOV.U32 R0, RZ, RZ, 0x1f ;  /* 0x0000001fff007424 */ /* 0x000fe200078e00ff */
[----:B------:R-:W-:Y:S02]  /*17860*/  MOV R2, 0x17880 ;  /* 0x0001788000027802 */ /* 0x000fe40000000f00 */
[----:B-12---:R-:W-:Y:S05]  /*17870*/  CALL.REL.NOINC `($__internal_9_$__cuda_sm70_shflsync_idx_p) ;  /* 0x000005c000007944 */ /* 0x006fea0003c00000 */
[----:B------:R-:W-:Y:S01]  /*17880*/  MOV R8, R0 ;  /* 0x0000000000087202 */ /* 0x000fe20000000f00 */
[----:B------:R-:W-:Y:S05]  /*17890*/  BRA `(.L_x_544) ;  /* 0xffffe22000007947 */ /* 0x000fea000383ffff */
.L_x_503:
[----:B------:R-:W-:Y:S02]  /*178a0*/  MOV R2, 0x1 ;  /* 0x0000000100027802 */ /* 0x000fe40000000f00 */
[----:B------:R-:W-:-:S02]  /*178b0*/  MOV R3, 0x178d0 ;  /* 0x000178d000037802 */ /* 0x000fc40000000f00 */
[----:B-1234-:R-:W-:Y:S05]  /*178c0*/  CALL.REL.NOINC `($__internal_10_$__cuda_sm70_shflsync_up_p) ;  /* 0x000005c000007944 */ /* 0x01efea0003c00000 */
[----:B------:R-:W-:Y:S05]  /*178d0*/  BRA `(.L_x_545) ;  /* 0xffffe31000007947 */ /* 0x000fea000383ffff */
.L_x_504:
[----:B------:R-:W-:Y:S02]  /*178e0*/  MOV R2, 0x2 ;  /* 0x0000000200027802 */ /* 0x000fe40000000f00 */
[----:B------:R-:W-:-:S02]  /*178f0*/  MOV R3, 0x17910 ;  /* 0x0001791000037802 */ /* 0x000fc40000000f00 */
[----:B--2-4-:R-:W-:Y:S05]  /*17900*/  CALL.REL.NOINC `($__internal_10_$__cuda_sm70_shflsync_up_p) ;  /* 0x0000058000007944 */ /* 0x014fea0003c00000 */
[----:B------:R-:W-:Y:S01]  /*17910*/  SEL R3, R4, RZ, P1 ;  /* 0x000000ff04037207 */ /* 0x000fe20000800000 */
[----:B------:R-:W-:-:S04]  /*17920*/  IMAD.MOV.U32 R2, RZ, RZ, 0x4 ;  /* 0x00000004ff027424 */ /* 0x000fc800078e00ff */
[----:B------:R-:W-:Y:S01]  /*17930*/  IMAD.IADD R0, R0, 0x1, R3 ;  /* 0x0000000100007824 */ /* 0x000fe200078e0203 */
        /* <DEDUP_REMOVED lines=20> */
.L_x_508:
[----:B------:R-:W-:Y:S02]  /*17a80*/  MOV R2, 0x1 ;  /* 0x0000000100027802 */ /* 0x000fe40000000f00 */
[----:B------:R-:W-:Y:S02]  /*17a90*/  MOV R3, 0x17ab0 ;  /* 0x00017ab000037802 */ /* 0x000fe40000000f00 */
[----:B------:R-:W-:Y:S05]  /*17aa0*/  CALL.REL.NOINC `($__internal_10_$__cuda_sm70_shflsync_up_p) ;  /* 0x000003e000007944 */ /* 0x000fea0003c00000 */
[----:B------:R-:W-:Y:S01]  /*17ab0*/  MOV R2, R4 ;  /* 0x0000000400027202 */ /* 0x000fe20000000f00 */
[----:B------:R-:W-:Y:S05]  /*17ac0*/  BRA `(.L_x_547) ;  /* 0xffffe38000007947 */ /* 0x000fea000383ffff */
.L_x_509:
        /* <DEDUP_REMOVED lines=26> */
.L_x_511:
[----:B------:R-:W-:Y:S02]  /*17c70*/  SEL R0, RZ, 0x1, P0 ;  /* 0x00000001ff007807 */ /* 0x000fe40000000000 */
[----:B------:R-:W-:Y:S02]  /*17c80*/  MOV R2, 0x17ca0 ;  /* 0x00017ca000027802 */ /* 0x000fe40000000f00 */
[----:B-1----:R-:W-:Y:S05]  /*17c90*/  CALL.REL.NOINC `($__internal_11_$__cuda_sm70_votesync_ballot) ;  /* 0x0000026000007944 */ /* 0x002fea0003c00000 */
[----:B------:R-:W-:Y:S01]  /*17ca0*/  MOV R10, R0 ;  /* 0x00000000000a7202 */ /* 0x000fe20000000f00 */
[----:B------:R-:W-:Y:S05]  /*17cb0*/  BRA `(.L_x_549) ;  /* 0xffffe32000007947 */ /* 0x000fea000383ffff */
.L_x_512:
[----:B------:R-:W-:Y:S01]  /*17cc0*/  IMAD.MOV.U32 R5, RZ, RZ, R6 ;  /* 0x000000ffff057224 */ /* 0x000fe200078e0006 */
[----:B------:R-:W-:Y:S01]  /*17cd0*/  MOV R3, R8 ;  /* 0x0000000800037202 */ /* 0x000fe20000000f00 */
[----:B--2---:R-:W-:Y:S01]  /*17ce0*/  IMAD.MOV.U32 R0, RZ, RZ, 0x1f ;  /* 0x0000001fff007424 */ /* 0x004fe200078e00ff */
[----:B------:R-:W-:Y:S02]  /*17cf0*/  MOV R2, 0x17d10 ;  /* 0x00017d1000027802 */ /* 0x000fe40000000f00 */
[----:B-1----:R-:W-:Y:S05]  /*17d00*/  CALL.REL.NOINC `($__internal_9_$__cuda_sm70_shflsync_idx_p) ;  /* 0x0000013000007944 */ /* 0x002fea0003c00000 */
[----:B------:R-:W-:Y:S01]  /*17d10*/  IMAD.MOV.U32 R12, RZ, RZ, R0 ;  /* 0x000000ffff0c7224 */ /* 0x000fe200078e0000 */
[----:B------:R-:W-:Y:S01]  /*17d20*/  MOV R3, R8 ;  /* 0x0000000800037202 */ /* 0x000fe20000000f00 */
[----:B------:R-:W-:Y:S01]  /*17d30*/  IMAD.MOV.U32 R5, RZ, RZ, R7 ;  /* 0x000000ffff057224 */ /* 0x000fe200078e0007 */
[----:B------:R-:W-:Y:S02]  /*17d40*/  MOV R0, 0x1f ;  /* 0x0000001f00007802 */ /* 0x000fe40000000f00 */
[----:B------:R-:W-:-:S02]  /*17d50*/  MOV R2, 0x17d70 ;  /* 0x00017d7000027802 */ /* 0x000fc40000000f00 */
[----:B------:R-:W-:Y:S05]  /*17d60*/  CALL.REL.NOINC `($__internal_9_$__cuda_sm70_shflsync_idx_p) ;  /* 0x000000d000007944 */ /* 0x000fea0003c00000 */
[----:B------:R-:W-:Y:S01]  /*17d70*/  MOV R7, R0 ;  /* 0x0000000000077202 */ /* 0x000fe20000000f00 */
[----:B------:R-:W-:Y:S05]  /*17d80*/  BRA `(.L_x_550) ;  /* 0xffffe2c000007947 */ /* 0x000fea000383ffff */
.L_x_515:
[----:B------:R-:W-:Y:S01]  /*17d90*/  IMAD.MOV.U32 R5, RZ, RZ, R4 ;  /* 0x000000ffff057224 */ /* 0x000fe200078e0004 */
[----:B--2---:R-:W-:-:S02]  /*17da0*/  MOV R0, 0x1f ;  /* 0x0000001f00007802 */ /* 0x004fc40000000f00 */
[----:B------:R-:W-:Y:S02]  /*17db0*/  MOV R2, 0x17dd0 ;  /* 0x00017dd000027802 */ /* 0x000fe40000000f00 */
[----:B-1-34-:R-:W-:Y:S05]  /*17dc0*/  CALL.REL.NOINC `($__internal_9_$__cuda_sm70_shflsync_idx_p) ;  /* 0x0000007000007944 */ /* 0x01afea0003c00000 */
[----:B------:R-:W-:Y:S01]  /*17dd0*/  MOV R13, R0 ;  /* 0x00000000000d7202 */ /* 0x000fe20000000f00 */
[----:B------:R-:W-:Y:S05]  /*17de0*/  BRA `(.L_x_514) ;  /* 0xffffe2c000007947 */ /* 0x000fea000383ffff */
        .weak           $__internal_8_$__cuda_sm70_shflsync_bfly_p
        .type           $__internal_8_$__cuda_sm70_shflsync_bfly_p,@function
        .size           $__internal_8_$__cuda_sm70_shflsync_bfly_p,($__internal_9_$__cuda_sm70_shflsync_idx_p - $__internal_8_$__cuda_sm70_shflsync_bfly_p)
$__internal_8_$__cuda_sm70_shflsync_bfly_p:
[----:B------:R-:W-:Y:S04]  /*17df0*/  WARPSYNC R6 ;  /* 0x0000000600007348 */ /* 0x000fe80003800000 */
[----:B------:R1:W2:Y:S02]  /*17e00*/  SHFL.BFLY PT, R5, R2, R5, R7 ;  /* 0x0c00000502057389 */ /* 0x0002a400000e0007 */
[----:B-1----:R-:W-:Y:S02]  /*17e10*/  MOV R2, R3 ;  /* 0x0000000300027202 */ /* 0x002fe40000000f00 */
[----:B------:R-:W-:-:S04]  /*17e20*/  MOV R3, 0x0 ;  /* 0x0000000000037802 */ /* 0x000fc80000000f00 */
[----:B--2---:R-:W-:Y:S05]  /*17e30*/  RET.REL.NODEC R2 `(_ZN7cutlass13device_kernelIN5flash19enable_sm80_to_sm89INS1_16FlashAttnFwdSm80INS1_25CollectiveMainloopFwdSm80ILi8ELi1ELb1EN4cute5tupleIJNS5_1CILi128EEENS7_ILi48EEENS7_ILi256EEEEEELi256ENS_6half_tEfNS_4arch4Sm80ELb0ELb1ELb1ELb1ELb0ELb0ELb1ELb1EEENS1_21CollectiveEpilogueFwdINS6_IJS8_SA_S9_EEENS6_IJNS7_ILi1EEESI_SI_EEESC_SE_Li256ELb1ELb1ELb1ELb0EEENS1_36VarlenDynamicPersistentTileSchedulerILi128ELi48ELi256ELi256ELb1ELb1ELb0ELb1ELb0ELb1EEEEEEEEEvNT_6ParamsE) ;  /* 0xfffe81c002007950 */ /* 0x004fea0003c3ffff */
        .weak           $__internal_9_$__cuda_sm70_shflsync_idx_p
        .type           $__internal_9_$__cuda_sm70_shflsync_idx_p,@function
        .size           $__internal_9_$__cuda_sm70_shflsync_idx_p,($__internal_10_$__cuda_sm70_shflsync_up_p - $__internal_9_$__cuda_sm70_shflsync_idx_p)
$__internal_9_$__cuda_sm70_shflsync_idx_p:
[----:B------:R-:W-:-:S04]  /*17e40*/  MOV R114, 0xffffffff ;  /* 0xffffffff00727802 */ /* 0x000fc80000000f00 */
[----:B------:R-:W-:Y:S04]  /*17e50*/  WARPSYNC R114 ;  /* 0x0000007200007348 */ /* 0x000fe80003800000 */
[----:B------:R1:W2:Y:S02]  /*17e60*/  SHFL.IDX PT, R0, R5, R3, R0 ;  /* 0x0000000305007389 */ /* 0x0002a400000e0000 */
[----:B-1----:R-:W-:-:S04]  /*17e70*/  MOV R3, 0x0 ;  /* 0x0000000000037802 */ /* 0x002fc80000000f00 */
[----:B--2---:R-:W-:Y:S05]  /*17e80*/  RET.REL.NODEC R2 `(_ZN7cutlass13device_kernelIN5flash19enable_sm80_to_sm89INS1_16FlashAttnFwdSm80INS1_25CollectiveMainloopFwdSm80ILi8ELi1ELb1EN4cute5tupleIJNS5_1CILi128EEENS7_ILi48EEENS7_ILi256EEEEEELi256ENS_6half_tEfNS_4arch4Sm80ELb0ELb1ELb1ELb1ELb0ELb0ELb1ELb1EEENS1_21CollectiveEpilogueFwdINS6_IJS8_SA_S9_EEENS6_IJNS7_ILi1EEESI_SI_EEESC_SE_Li256ELb1ELb1ELb1ELb0EEENS1_36VarlenDynamicPersistentTileSchedulerILi128ELi48ELi256ELi256ELb1ELb1ELb0ELb1ELb0ELb1EEEEEEEEEvNT_6ParamsE) ;  /* 0xfffe817002007950 */ /* 0x004fea0003c3ffff */
        .weak           $__internal_10_$__cuda_sm70_shflsync_up_p
        .type           $__internal_10_$__cuda_sm70_shflsync_up_p,@function
        .size           $__internal_10_$__cuda_sm70_shflsync_up_p,($__internal_11_$__cuda_sm70_votesync_ballot - $__internal_10_$__cuda_sm70_shflsync_up_p)
$__internal_10_$__cuda_sm70_shflsync_up_p:
[----:B------:R-:W-:Y:S02]  /*17e90*/  IMAD.MOV.U32 R4, RZ, RZ, RZ ;  /* 0x000000ffff047224 */ /* 0x000fe400078e00ff */
[----:B------:R-:W-:-:S04]  /*17ea0*/  IMAD.MOV.U32 R10, RZ, RZ, -0x1 ;  /* 0xffffffffff0a7424 */ /* 0x000fc800078e00ff */
[----:B------:R-:W-:Y:S04]  /*17eb0*/  WARPSYNC R10 ;  /* 0x0000000a00007348 */ /* 0x000fe80003800000 */
[----:B------:R1:W2:Y:S02]  /*17ec0*/  SHFL.UP PT, R4, R0, R2, R4 ;  /* 0x0400000200047389 */ /* 0x0002a400000e0004 */
[----:B-1----:R-:W-:Y:S02]  /*17ed0*/  MOV R2, R3 ;  /* 0x0000000300027202 */ /* 0x002fe40000000f00 */
[----:B------:R-:W-:-:S04]  /*17ee0*/  MOV R3, 0x0 ;  /* 0x0000000000037802 */ /* 0x000fc80000000f00 */
[----:B--2---:R-:W-:Y:S05]  /*17ef0*/  RET.REL.NODEC R2 `(_ZN7cutlass13device_kernelIN5flash19enable_sm80_to_sm89INS1_16FlashAttnFwdSm80INS1_25CollectiveMainloopFwdSm80ILi8ELi1ELb1EN4cute5tupleIJNS5_1CILi128EEENS7_ILi48EEENS7_ILi256EEEEEELi256ENS_6half_tEfNS_4arch4Sm80ELb0ELb1ELb1ELb1ELb0ELb0ELb1ELb1EEENS1_21CollectiveEpilogueFwdINS6_IJS8_SA_S9_EEENS6_IJNS7_ILi1EEESI_SI_EEESC_SE_Li256ELb1ELb1ELb1ELb0EEENS1_36VarlenDynamicPersistentTileSchedulerILi128ELi48ELi256ELi256ELb1ELb1ELb0ELb1ELb0ELb1EEEEEEEEEvNT_6ParamsE) ;  /* 0xfffe810002007950 */ /* 0x004fea0003c3ffff */
        .weak           $__internal_11_$__cuda_sm70_votesync_ballot
        .type           $__internal_11_$__cuda_sm70_votesync_ballot,@function
        .size           $__internal_11_$__cuda_sm70_votesync_ballot,(.L_x_5153 - $__internal_11_$__cuda_sm70_votesync_ballot)
$__internal_11_$__cuda_sm70_votesync_ballot:
[----:B------:R-:W-:Y:S01]  /*17f00*/  ISETP.NE.U32.AND P0, PT, R0, 0x1, PT ;  /* 0x000000010000780c */ /* 0x000fe20003f05070 */
[----:B------:R-:W-:-:S04]  /*17f10*/  IMAD.MOV.U32 R3, RZ, RZ, -0x1 ;  /* 0xffffffffff037424 */ /* 0x000fc800078e00ff */
[----:B------:R-:W-:Y:S08]  /*17f20*/  WARPSYNC R3 ;  /* 0x0000000300007348 */ /* 0x000ff00003800000 */
[----:B------:R-:W-:-:S04]  /*17f30*/  VOTE.ANY R0, PT, !P0 ;  /* 0x0000000000007806 */ /* 0x000fc800040e0100 */
[----:B------:R-:W-:Y:S01]  /*17f40*/  LOP3.LUT R0, R0, R3, RZ, 0xc0, !PT ;  /* 0x0000000300007212 */ /* 0x000fe200078ec0ff */
[----:B------:R-:W-:-:S04]  /*17f50*/  IMAD.MOV.U32 R3, RZ, RZ, 0x0 ;  /* 0x00000000ff037424 */ /* 0x000fc800078e00ff */
[----:B------:R-:W-:Y:S05]  /*17f60*/  RET.REL.NODEC R2 `(_ZN7cutlass13device_kernelIN5flash19enable_sm80_to_sm89INS1_16FlashAttnFwdSm80INS1_25CollectiveMainloopFwdSm80ILi8ELi1ELb1EN4cute5tupleIJNS5_1CILi128EEENS7_ILi48EEENS7_ILi256EEEEEELi256ENS_6half_tEfNS_4arch4Sm80ELb0ELb1ELb1ELb1ELb0ELb0ELb1ELb1EEENS1_21CollectiveEpilogueFwdINS6_IJS8_SA_S9_EEENS6_IJNS7_ILi1EEESI_SI_EEESC_SE_Li256ELb1ELb1ELb1ELb0EEENS1_36VarlenDynamicPersistentTileSchedulerILi128ELi48ELi256ELi256ELb1ELb1ELb0ELb1ELb0ELb1EEEEEEEEEvNT_6ParamsE) ;  /* 0xfffe809002007950 */ /* 0x000fea0003c3ffff */
.L_x_551:
        /* <DEDUP_REMOVED lines=9> */
.L_x_5153:


//--------------------- .text._ZN7cutlass13device_kernelIN5flash19enable_sm80_to_sm89INS1_16FlashAttnFwdSm80INS1_25CollectiveMainloopFwdSm80ILi8ELi1ELb0EN4cute5tupleIJNS5_1CILi128EEENS7_ILi32EEENS7_ILi256EEEEEELi256ENS_6half_tEfNS_4arch4Sm80ELb0ELb1ELb1ELb1ELb0ELb1ELb1ELb1EEENS1_21CollectiveEpilogueFwdINS6_IJS8_SA_S9_EEENS6_IJNS7_ILi1EEESI_SI_EEESC_SE_Li256ELb1ELb1ELb1ELb0EEENS1_36VarlenDynamicPersistentTileSchedulerILi128ELi32ELi256ELi256ELb1ELb1ELb0ELb1ELb0ELb1EEEEEEEEEvNT_6ParamsE --------------------------
	.section	.text._ZN7cutlass13device_kernelIN5flash19enable_sm80_to_sm89INS1_16FlashAttnFwdSm80INS1_25CollectiveMainloopFwdSm80ILi8ELi1ELb0EN4cute5tupleIJNS5_1CILi128EEENS7_ILi32EEENS7_ILi256EEEEEELi256ENS_6half_tEfNS_4arch4Sm80ELb0ELb1ELb1ELb1ELb0ELb1ELb1ELb1EEENS1_21CollectiveEpilogueFwdINS6_IJS8_SA_S9_EEENS6_IJNS7_ILi1EEESI_SI_EEESC_SE_Li256ELb1ELb1ELb1ELb0EEENS1_36VarlenDynamicPersistentTileSchedulerILi128ELi32ELi256ELi256ELb1ELb1ELb0ELb1ELb0ELb1EEEEEEEEEvNT_6ParamsE,"ax",@progbits
	.sectioninfo	@"SHI_REGISTERS=255"
	.align	128
.text._ZN7cutlass13device_kernelIN5flash19enable_sm80_to_sm89INS1_16FlashAttnFwdSm80INS1_25CollectiveMainloopFwdSm80ILi8ELi1ELb0EN4cute5tupleIJNS5_1CILi128EEENS7_ILi32EEENS7_ILi256EEEEEELi256ENS_6half_tEfNS_4arch4Sm80ELb0ELb1ELb1ELb1ELb0ELb1ELb1ELb1EEENS1_21CollectiveEpilogueFwdINS6_IJS8_SA_S9_EEENS6_IJNS7_ILi1EEESI_SI_EEESC_SE_Li256ELb1ELb1ELb1ELb0EEENS1_36VarlenDynamicPersistentTileSchedulerILi128ELi32ELi256ELi256ELb1ELb1ELb0ELb1ELb0ELb1EEEEEEEEEvNT_6ParamsE:
        .type           _ZN7cutlass13device_kernelIN5flash19enable_sm80_to_sm89INS1_16FlashAttnFwdSm80INS1_25CollectiveMainloopFwdSm80ILi8ELi1ELb0EN4cute5tupleIJNS5_1CILi128EEENS7_ILi32EEENS7_ILi256EEEEEELi256ENS_6half_tEfNS_4arch4Sm80ELb0ELb1ELb1ELb1ELb0ELb1ELb1ELb1EEENS1_21CollectiveEpilogueFwdINS6_IJS8_SA_S9_EEENS6_IJNS7_ILi1EEESI_SI_EEESC_SE_Li256ELb1ELb1ELb1ELb0EEENS1_36VarlenDynamicPersistentTileSchedulerILi128ELi32ELi256ELi256ELb1ELb1ELb0ELb1ELb0ELb1EEEEEEEEEvNT_6ParamsE,@function
        .size           _ZN7cutlass13device_kernelIN5flash19enable_sm80_to_sm89INS1_16FlashAttnFwdSm80INS1_25CollectiveMainloopFwdSm80ILi8ELi1ELb0EN4cute5tupleIJNS5_1CILi128EEENS7_ILi32EEENS7_ILi256EEEEEELi256ENS_6half_tEfNS_4arch4Sm80ELb0ELb1ELb1ELb1ELb0ELb1ELb1ELb1EEENS1_21CollectiveEpilogueFwdINS6_IJS8_SA_S9_EEENS6_IJNS7_ILi1EEESI_SI_EEESC_SE_Li256ELb1ELb1ELb1ELb0EEENS1_36VarlenDynamicPersistentTileSchedulerILi128ELi32ELi256ELi256ELb1ELb1ELb0ELb1ELb0ELb1EEEEEEEEEvNT_6ParamsE,(.L_x_5158 - _ZN7cutlass13device_kernelIN5flash19enable_sm80_to_sm89INS1_16FlashAttnFwdSm80INS1_25CollectiveMainloopFwdSm80ILi8ELi1ELb0EN4cute5tupleIJNS5_1CILi128EEENS7_ILi32EEENS7_ILi256EEEEEELi256ENS_6half_tEfNS_4arch4Sm80ELb0ELb1ELb1ELb1ELb0ELb1ELb1ELb1EEENS1_21CollectiveEpilogueFwdINS6_IJS8_SA_S9_EEENS6_IJNS7_ILi1EEESI_SI_EEESC_SE_Li256ELb1ELb1ELb1ELb0EEENS1_36VarlenDynamicPersistentTileSchedulerILi128ELi32ELi256ELi256ELb1ELb1ELb0ELb1ELb0ELb1EEEEEEEEEvNT_6ParamsE)
        .other          _ZN7cutlass13device_kernelIN5flash19enable_sm80_to_sm89INS1_16FlashAttnFwdSm80INS1_25CollectiveMainloopFwdSm80ILi8ELi1ELb0EN4cute5tupleIJNS5_1CILi128EEENS7_ILi32EEENS7_ILi256EEEEEELi256ENS_6half_tEfNS_4arch4Sm80ELb0ELb1ELb1ELb1ELb0ELb1ELb1ELb1EEENS1_21CollectiveEpilogueFwdINS6_IJS8_SA_S9_EEENS6_IJNS7_ILi1EEESI_SI_EEESC_SE_Li256ELb1ELb1ELb1ELb0EEENS1_36VarlenDynamicPersistentTileSchedulerILi128ELi32ELi256ELi256ELb1ELb1ELb0ELb1ELb0ELb1EEEEEEEEEvNT_6ParamsE,@"STO_CUDA_ENTRY STV_DEFAULT"
_ZN7cutlass13device_kernelIN5flash19enable_sm80_to_sm89INS1_16FlashAttnFwdSm80INS1_25CollectiveMainloopFwdSm80ILi8ELi1ELb0EN4cute5tupleIJNS5_1CILi128EEENS7_ILi32EEENS7_ILi256EEEEEELi256ENS_6half_tEfNS_4arch4Sm80ELb0ELb1ELb1ELb1ELb0ELb1ELb1ELb1EEENS1_21CollectiveEpilogueFwdINS6_IJS8_SA_S9_EEENS6_IJNS7_ILi1EEESI_SI_EEESC_SE_Li256ELb1ELb1ELb1ELb0EEENS1_36VarlenDynamicPersistentTileSchedulerILi128ELi32ELi256ELi256ELb1ELb1ELb0ELb1ELb0ELb1EEEEEEEEEvNT_6ParamsE:
        /* <DEDUP_REMOVED lines=13> */
[----:B------:R-:W-:-:S02]  /*00d0*/  IMAD.MOV.U32 R10, RZ, RZ, RZ ;  /* 0x000000ffff0a7224 */ /* 0x000fc400078e00ff */
[----:B------:R-:W-:Y:S01]  /*00e0*/  IMAD.MOV.U32 R8, RZ, RZ, RZ ;  /* 0x000000ffff087224 */ /* 0x000fe200078e00ff */
        /* <DEDUP_REMOVED lines=13> */
[----:B------:R-:W-:Y:S02]  /*01c0*/  ISETP.GE.U32.AND P1, PT, R13, 0x10, PT ;  /* 0x000000100d00780c */ /* 0x000fe40003f26070 */
[----:B------:R-:W-:Y:S01]  /*01d0*/  MOV R7, RZ ;  /* 0x000000ff00077202 */ /* 0x000fe20000000f00 */
[----:B---3--:R-:W-:-:S05]  /*01e0*/  IMAD R4, R10, R8, RZ ;  /* 0x000000080a047224 */ /* 0x008fca00078e02ff */
[----:B------:R-:W3:Y:S02]  /*01f0*/  SHFL.UP PT, R0, R4, 0x1, RZ ;  /* 0x0420000004007989 */ /* 0x000ee400000e00ff */
[----:B---3--:R-:W-:-:S05]  /*0200*/  SEL R0, R0, RZ, P5 ;  /* 0x000000ff00007207 */ /* 0x008fca0002800000 */
[----:B------:R-:W-:-:S05]  /*0210*/  IMAD.IADD R4, R4, 0x1, R0 ;  /* 0x0000000104047824 */ /* 0x000fca00078e0200 */
[----:B------:R-:W3:Y:S02]  /*0220*/  SHFL.UP PT, R0, R4, 0x2, RZ ;  /* 0x0440000004007989 */ /* 0x000ee400000e00ff */
[----:B---3--:R-:W-:-:S04]  /*0230*/  SEL R0, R0, RZ, P4 ;  /* 0x000000ff00007207 */ /* 0x008fc80002000000 */
[----:B------:R-:W-:-:S05]  /*0240*/  IADD3 R4, R4, R0, RZ ;  /* 0x0000000004047210 */ /* 0x000fca0007ffe0ff */
        /* <DEDUP_REMOVED lines=16> */
.L_x_557:
        /* <DEDUP_REMOVED lines=17> */
.L_x_790:
        /* <DEDUP_REMOVED lines=16> */
.L_x_791:
[----:B---3--:R-:W-:-:S05]  /*0560*/  IMAD R0, R0, c[0x0][0x538], RZ ;  /* 0x00014e0000007a24 */ /* 0x008fca00078e02ff */
[----:B------:R-:W-:-:S04]  /*0570*/  IADD3 R6, R0, R6, RZ ;  /* 0x0000000600067210 */ /* 0x000fc80007ffe0ff */
[----:B------:R-:W-:-:S13]  /*0580*/  ISETP.GT.AND P0, PT, R6, UR4, PT ;  /* 0x0000000406007c0c */ /* 0x000fda000bf04270 */
[----:B-12---:R-:W-:Y:S05]  /*0590*/  @!P0 BRA `(.L_x_557) ;  /* 0xfffffdb000008947 */ /* 0x006fea000383ffff */
.L_x_553:
[----:B------:R-:W-:-:S05]  /*05a0*/  IADD3 R12, -R0, R6, RZ ;  /* 0x00000006000c7210 */ /* 0x000fca0007ffe1ff */
[----:B------:R-:W-:-:S05]  /*05b0*/  IMAD R0, R4, c[0x0][0x538], R12 ;  /* 0x00014e0004007a24 */ /* 0x000fca00078e020c */
[----:B------:R-:W-:Y:S01]  /*05c0*/  ISETP.GT.AND P0, PT, R0, UR4, PT ;  /* 0x0000000400007c0c */ /* 0x000fe2000bf04270 */
[----:B------:R-:W-:-:S12]  /*05d0*/  BRA.DIV ~URZ, `(.L_x_558) ;  /* 0x0001efd27f007947 */ /* 0x000fd8000b800000 */
[----:B------:R-:W-:-:S04]  /*05e0*/  VOTE.ANY R11, PT, !P0 ;  /* 0x00000000000b7806 */ /* 0x000fc800040e0100 */
.L_x_792:
[----:B------:R-:W1:Y:S02]  /*05f0*/  POPC R0, R11 ;  /* 0x0000000b00007309 */ /* 0x000e640000000000 */
[----:B-12---:R-:W-:Y:S01]  /*0600*/  IADD3 R235, R0, R7, RZ ;  /* 0x0000000700eb7210 */ /* 0x006fe20007ffe0ff */
[----:B------:R-:W-:Y:S05]  /*0610*/  BRA.DIV ~URZ, `(.L_x_559) ;  /* 0x0001efe27f007947 */ /* 0x000fea000b800000 */
[----:B------:R1:W2:Y:S01]  /*0620*/  SHFL.IDX PT, R233, R10, R0, 0x1f ;  /* 0x00001f000ae97589 */ /* 0x0002a200000e0000 */
[----:B------:R-:W-:-:S03]  /*0630*/  MOV R6, RZ ;  /* 0x000000ff00067202 */ /* 0x000fc60000000f00 */
[----:B------:R1:W3:Y:S04]  /*0640*/  SHFL.IDX PT, R10, R8, R0, 0x1f ;  /* 0x00001f00080a7589 */ /* 0x0002e800000e0000 */
.L_x_793:
[----:B------:R-:W-:Y:S01]  /*0650*/  ISETP.NE.AND P0, PT, R11, RZ, PT ;  /* 0x000000ff0b00720c */ /* 0x000fe20003f05270 */
[----:B------:R-:W-:-:S12]  /*0660*/  BSSY B0, `(.L_x_560) ;  /* 0x0000005000007945 */ /* 0x000fd80003800000 */
[----:B------:R-:W-:Y:S05]  /*0670*/  @!P0 BRA `(.L_x_561) ;  /* 0x0000003000008947 */ /* 0x000fea0003800000 */
[----:B------:R-:W-:Y:S01]  /*0680*/  IADD3 R5, R0, -0x1, RZ ;  /* 0xffffffff00057810 */ /* 0x000fe20007ffe0ff */
[----:B------:R-:W-:Y:S05]  /*0690*/  BRA.DIV ~URZ, `(.L_x_562) ;  /* 0x0001f0427f007947 */ /* 0x000fea000b800000 */
[----:B------:R4:W1:Y:S02]  /*06a0*/  SHFL.IDX PT, R6, R4, R5, 0x1f ;  /* 0x00001f0504067589 */ /* 0x00086400000e0000 */
.L_x_561:
[----:B------:R-:W-:Y:S05]  /*06b0*/  BSYNC B0 ;  /* 0x0000000000007941 */ /* 0x000fea0003800000 */
.L_x_560:
[----:B---3--:R-:W-:Y:S01]  /*06c0*/  ISETP.NE.AND P0, PT, R10, 0x1, PT ;  /* 0x000000010a00780c */ /* 0x008fe20003f05270 */
[----:B-1----:R-:W-:Y:S01]  /*06d0*/  IMAD R232, R6, c[0x0][0x538], R12 ;  /* 0x00014e0006e87a24 */ /* 0x002fe200078e020c */
[----:B------:R-:W-:Y:S04]  /*06e0*/  BSSY B0, `(.L_x_563) ;  /* 0x0000085000007945 */ /* 0x000fe80003800000 */
[----:B------:R-:W-:-:S07]  /*06f0*/  IADD3 R9, -R232, UR4, RZ ;  /* 0x00000004e8097c10 */ /* 0x000fce000fffe1ff */
[----:B------:R-:W-:Y:S05]  /*0700*/  @!P0 BRA `(.L_x_564) ;  /* 0x000003e000008947 */ /* 0x000fea0003800000 */
[-C--:B--2---:R-:W-:Y:S02]  /*0710*/  IABS R0, R233.reuse ;  /* 0x000000e900007213 */ /* 0x084fe40000000000 */
[----:B------:R-:W-:-:S03]  /*0720*/  IABS R6, R233 ;  /* 0x000000e900067213 */ /* 0x000fc60000000000 */
[----:B----4-:R-:W-:Y:S01]  /*0730*/  IMAD.MOV.U32 R5, RZ, RZ, R0 ;  /* 0x000000ffff057224 */ /* 0x010fe200078e0000 */
        /* <DEDUP_REMOVED lines=57> */
[----:B------:R-:W-:Y:S01]  /*0ad0*/  IMAD R234, R3, 0x10000, R2 ;  /* 0x0001000003ea7824 */ /* 0x000fe200078e0202 */
[----:B------:R-:W-:Y:S05]  /*0ae0*/  BRA `(.L_x_565) ;  /* 0x0000044000007947 */ /* 0x000fea0003800000 */
.L_x_564:
[----:B------:R-:W-:-:S04]  /*0af0*/  IMAD.MOV.U32 R2, RZ, RZ, 0x4 ;  /* 0x00000004ff027424 */ /* 0x000fc800078e00ff */
[----:B------:R-:W-:-:S05]  /*0b00*/  IMAD.WIDE R2, R235, R2, c[0x0][0x590] ;  /* 0x00016400eb027625 */ /* 0x000fca00078e0202 */
[----:B------:R-:W3:Y:S02]  /*0b10*/  LDG.E R7, [R2.64] ;  /* 0x0000000602077981 */ /* 0x000ee4000c1e1900 */
[----:B--23--:R-:W-:-:S05]  /*0b20*/  IMAD R11, R7, R233, RZ ;  /* 0x000000e9070b7224 */ /* 0x00cfca00078e02ff */
        /* <DEDUP_REMOVED lines=10> */
[----:B----4-:R-:W-:Y:S01]  /*0bd0*/  IMAD R4, R2, R6, RZ ;  /* 0x0000000602047224 */ /* 0x010fe200078e02ff */
        /* <DEDUP_REMOVED lines=52> */
[----:B------:R-:W-:Y:S02]  /*0f20*/  IMAD R234, R0, R2, R3 ;  /* 0x0000000200ea7224 */ /* 0x000fe400078e0203 */
.L_x_565:
[----:B------:R-:W-:Y:S05]  /*0f30*/  BSYNC B0 ;  /* 0x0000000000007941 */ /* 0x000fea0003800000 */
.L_x_563:
[----:B------:R-:W-:-:S04]  /*0f40*/  LOP3.LUT R0, RZ, R0, RZ, 0x33, !PT ;  /* 0x00000000ff007212 */ /* 0x000fc800078e33ff */
[----:B------:R-:W-:Y:S01]  /*0f50*/  IADD3 R233, R0, R233, RZ ;  /* 0x000000e900e97210 */ /* 0x000fe20007ffe0ff */
[----:B------:R-:W-:Y:S05]  /*0f60*/  BRA `(.L_x_566) ;  /* 0x0000004000007947 */ /* 0x000fea0003800000 */
.L_x_554:
[----:B--2---:R-:W-:Y:S01]  /*0f70*/  IMAD.MOV.U32 R233, RZ, RZ, RZ ;  /* 0x000000ffffe97224 */ /* 0x004fe200078e00ff */
[----:B------:R-:W-:Y:S01]  /*0f80*/  MOV R234, RZ ;  /* 0x000000ff00ea7202 */ /* 0x000fe20000000f00 */
[----:B------:R-:W-:Y:S01]  /*0f90*/  IMAD.U32 R232, RZ, RZ, UR4 ;  /* 0x00000004ffe87e24 */ /* 0x000fe2000f8e00ff */
[----:B------:R-:W-:Y:S02]  /*0fa0*/  MOV R235, c[0x0][0x53c] ;  /* 0x00014f0000eb7a02 */ /* 0x000fe40000000f00 */
.L_x_566:
[----:B------:R-:W-:Y:S01]  /*0fb0*/  ISETP.NE.AND P0, PT, R13, RZ, PT ;  /* 0x000000ff0d00720c */ /* 0x000fe20003f05270 */
[----:B------:R-:W-:-:S12]  /*0fc0*/  WARPSYNC 0xffffffff ;  /* 0xffffffff00007948 */ /* 0x000fd80003800000 */
[----:B------:R1:W-:Y:S04]  /*0fd0*/  @!P0 STS.128 [0x20080], R232 ;  /* 0x020080e8ff008388 */ /* 0x0003e80000000c00 */
[----:B------:R-:W-:Y:S06]  /*0fe0*/  BAR.ARV 0x5, 0x100 ;  /* 0x0144000000007b1d */ /* 0x000fec0000002000 */
.L_x_552:
[----:B-12---:R-:W-:-:S13]  /*0ff0*/  ISETP.GE.AND P0, PT, R235, c[0x0][0x53c], PT ;  /* 0x00014f00eb007a0c */ /* 0x006fda0003f06270 */
[----:B------:R-:W-:Y:S05]  /*1000*/  @P0 EXIT ;  /* 0x000000000000094d */ /* 0x000fea0003800000 */
[----:B------:R-:W1:Y:S02]  /*1010*/  S2R R14, SR_TID.X ;  /* 0x00000000000e7919 */ /* 0x000e640000002100 */
[----:B-1----:R-:W-:-:S04]  /*1020*/  SHF.R.S32.HI R12, RZ, 0x1f, R14 ;  /* 0x0000001fff0c7819 */ /* 0x002fc8000001140e */
[CC--:B------:R-:W-:Y:S02]  /*1030*/  LEA.HI R2, R12.reuse, R14.reuse, RZ, 0x4 ;  /* 0x0000000e0c027211 */ /* 0x0c0fe400078f20ff */
[CC--:B------:R-:W-:Y:S02]  /*1040*/  LEA.HI R9, R12.reuse, R14.reuse, RZ, 0x3 ;  /* 0x0000000e0c097211 */ /* 0x0c0fe400078f18ff */
[----:B------:R-:W-:Y:S02]  /*1050*/  SHF.R.S32.HI R3, RZ, 0x4, R2 ;  /* 0x00000004ff037819 */ /* 0x000fe40000011402 */
[----:B------:R-:W-:Y:S02]  /*1060*/  LEA.HI R13, R12, R14, RZ, 0x2 ;  /* 0x0000000e0c0d7211 */ /* 0x000fe400078f10ff */
[----:B------:R-:W-:Y:S02]  /*1070*/  LEA.HI R0, R2, R3, RZ, 0x1 ;  /* 0x0000000302007211 */ /* 0x000fe400078f08ff */
[----:B------:R-:W-:-:S02]  /*1080*/  SHF.R.S32.HI R214, RZ, 0x3, R9 ;  /* 0x00000003ffd67819 */ /* 0x000fc40000011409 */
[----:B------:R-:W-:Y:S02]  /*1090*/  LOP3.LUT R0, R0, 0xfffffffe, RZ, 0xc0, !PT ;  /* 0xfffffffe00007812 */ /* 0x000fe400078ec0ff */
[--C-:B------:R-:W-:Y:S02]  /*10a0*/  SHF.R.S32.HI R6, RZ, 0x2, R13.reuse ;  /* 0x00000002ff067819 */ /* 0x100fe4000001140d */
[----:B------:R-:W-:Y:S01]  /*10b0*/  LOP3.LUT R4, R9, 0xfffffff8, RZ, 0xc0, !PT ;  /* 0xfffffff809047812 */ /* 0x000fe200078ec0ff */
[----:B------:R-:W-:Y:S01]  /*10c0*/  IMAD.IADD R11, R3, 0x1, -R0 ;  /* 0x00000001030b7824 */ /* 0x000fe200078e0a00 */
[----:B------:R-:W-:Y:S02]  /*10d0*/  SHF.R.S32.HI R3, RZ, 0x1f, R13 ;  /* 0x0000001fff037819 */ /* 0x000fe4000001140d */
[----:B------:R-:W-:Y:S01]  /*10e0*/  LOP3.LUT R0, R2, 0xfffffff0, RZ, 0xc0, !PT ;  /* 0xfffffff002007812 */ /* 0x000fe200078ec0ff */
[----:B------:R-:W-:Y:S01]  /*10f0*/  IMAD.SHL.U32 R2, R214, 0x40, RZ ;  /* 0x00000040d6027824 */ /* 0x000fe200078e00ff */
[----:B------:R-:W-:Y:S01]  /*1100*/  LEA.HI R3, R3, R6, RZ, 0x3 ;  /* 0x0000000603037211 */ /* 0x000fe200078f18ff */
[----:B------:R-:W-:-:S02]  /*1110*/  IMAD.IADD R237, R14, 0x1, -R4 ;  /* 0x000000010eed7824 */ /* 0x000fc400078e0a04 */
[----:B------:R-:W-:Y:S01]  /*1120*/  IMAD.IADD R0, R14, 0x1, -R0 ;  /* 0x000000010e007824 */ /* 0x000fe200078e0a00 */
[----:B------:R-:W-:Y:S01]  /*1130*/  LOP3.LUT R3, R3, 0xfffffff8, RZ, 0xc0, !PT ;  /* 0xfffffff803037812 */ /* 0x000fe200078ec0ff */
[C---:B------:R-:W-:Y:S01]  /*1140*/  IMAD.SHL.U32 R136, R237.reuse, 0x8, RZ ;  /* 0x00000008ed887824 */ /* 0x040fe200078e00ff */
[----:B------:R-:W-:Y:S01]  /*1150*/  LOP3.LUT R2, R2, 0x1c0, RZ, 0xc0, !PT ;  /* 0x000001c002027812 */ /* 0x000fe200078ec0ff */
[C---:B------:R-:W-:Y:S01]  /*1160*/  IMAD.SHL.U32 R7, R237.reuse, 0x40, RZ ;  /* 0x00000040ed077824 */ /* 0x040fe200078e00ff */
[----:B------:R-:W-:Y:S01]  /*1170*/  SHF.R.S32.HI R10, RZ, 0x1f, R0 ;  /* 0x0000001fff0a7819 */ /* 0x000fe20000011400 */
[----:B------:R-:W-:Y:S01]  /*1180*/  IMAD.IADD R6, R6, 0x1, -R3 ;  /* 0x0000000106067824 */ /* 0x000fe200078e0a03 */
[----:B------:R-:W-:Y:S01]  /*1190*/  SHF.R.U32.HI R5, RZ, 0x3, R2 ;  /* 0x00000003ff057819 */ /* 0x000fe20000011602 */
[----:B------:R-:W-:Y:S01]  /*11a0*/  IMAD.SHL.U32 R156, R237, 0x4, RZ ;  /* 0x00000004ed9c7824 */ /* 0x000fe200078e00ff */
[----:B------:R-:W-:Y:S02]  /*11b0*/  LOP3.LUT R4, R2, 0x38, R136, 0xf8, !PT ;  /* 0x0000003802047812 */ /* 0x000fe400078ef888 */
[----:B------:R-:W-:-:S02]  /*11c0*/  LEA.HI R3, R12, R14, RZ, 0x6 ;  /* 0x0000000e0c037211 */ /* 0x000fc400078f30ff */
[----:B------:R-:W-:Y:S02]  /*11d0*/  LOP3.LUT R2, R7, 0x1c0, RZ, 0xc0, !PT ;  /* 0x000001c007027812 */ /* 0x000fe400078ec0ff */
[----:B------:R-:W-:Y:S01]  /*11e0*/  LEA.HI R10, R10, R0, RZ, 0x3 ;  /* 0x000000000a0a7211 */ /* 0x000fe200078f18ff */
[----:B------:R-:W-:Y:S01]  /*11f0*/  IMAD.SHL.U32 R3, R3, 0x8, RZ ;  /* 0x0000000803037824 */ /* 0x000fe200078e00ff */
[----:B------:R-:W-:Y:S02]  /*1200*/  LOP3.LUT R8, R4, R5, RZ, 0x3c, !PT ;  /* 0x0000000504087212 */ /* 0x000fe400078e3cff */
[----:B------:R-:W-:Y:S02]  /*1210*/  LOP3.LUT R4, R2, 0x8, R9, 0xf8, !PT ;  /* 0x0000000802047812 */ /* 0x000fe400078ef809 */
[----:B------:R-:W-:Y:S02]  /*1220*/  LOP3.LUT R5, R10, 0xfffffff8, RZ, 0xc0, !PT ;  /* 0xfffffff80a057812 */ /* 0x000fe400078ec0ff */
[----:B------:R-:W-:-:S02]  /*1230*/  SHF.R.U32.HI R2, RZ, 0x3, R2 ;  /* 0x00000003ff027819 */ /* 0x000fc40000011602 */
[----:B------:R-:W-:Y:S01]  /*1240*/  LEA.HI R9, R12, R14, RZ, 0x5 ;  /* 0x0000000e0c097211 */ /* 0x000fe200078f28ff */
[----:B------:R-:W-:Y:S01]  /*1250*/  IMAD.IADD R7, R0, 0x1, -R5 ;  /* 0x0000000100077824 */ /* 0x000fe200078e0a05 */
[----:B------:R-:W-:Y:S02]  /*1260*/  LOP3.LUT R12, R4, R2, RZ, 0x3c, !PT ;  /* 0x00000002040c7212 */ /* 0x000fe400078e3cff */
[----:B------:R-:W-:Y:S02]  /*1270*/  LOP3.LUT R3, R3, 0xfffffe00, RZ, 0xc0, !PT ;  /* 0xfffffe0003037812 */ /* 0x000fe400078ec0ff */
[--C-:B------:R-:W-:Y:S02]  /*1280*/  SHF.R.S32.HI R2, RZ, 0x5, R9.reuse ;  /* 0x00000005ff027819 */ /* 0x100fe40000011409 */
[----:B------:R-:W-:Y:S02]  /*1290*/  SHF.R.S32.HI R0, RZ, 0x1f, R9 ;  /* 0x0000001fff007819 */ /* 0x000fe40000011409 */
[----:B------:R-:W-:-:S02]  /*12a0*/  LOP3.LUT R5, R13, 0xfffffffc, RZ, 0xc0, !PT ;  /* 0xfffffffc0d057812 */ /* 0x000fc400078ec0ff */
[----:B------:R-:W-:Y:S02]  /*12b0*/  LOP3.LUT R4, R9, 0xffffffe0, RZ, 0xc0, !PT ;  /* 0xffffffe009047812 */ /* 0x000fe400078ec0ff */
[----:B------:R-:W-:Y:S02]  /*12c0*/  LOP3.LUT R218, R8, R3, RZ, 0xfc, !PT ;  /* 0x0000000308da7212 */ /* 0x000fe400078efcff */
[----:B------:R-:W-:Y:S01]  /*12d0*/  LEA.HI R3, R0, R2, RZ, 0x3 ;  /* 0x0000000200037211 */ /* 0x000fe200078f18ff */
[----:B------:R-:W-:Y:S01]  /*12e0*/  IMAD.IADD R0, R14, 0x1, -R5 ;  /* 0x000000010e007824 */ /* 0x000fe200078e0a05 */
[----:B------:R-:W-:Y:S01]  /*12f0*/  LOP3.LUT R5, R6, 0x1, RZ, 0xc0, !PT ;  /* 0x0000000106057812 */ /* 0x000fe200078ec0ff */
[----:B------:R-:W-:Y:S01]  /*1300*/  IMAD.IADD R14, R14, 0x1, -R4 ;  /* 0x000000010e0e7824 */ /* 0x000fe200078e0a04 */
[----:B------:R-:W-:Y:S01]  /*1310*/  LOP3.LUT R4, R3, 0xffffff8, RZ, 0xc0, !PT ;  /* 0x0ffffff803047812 */ /* 0x000fe200078ec0ff */
[----:B------:R-:W-:Y:S01]  /*1320*/  IMAD.SHL.U32 R218, R218, 0x2, RZ ;  /* 0x00000002dada7824 */ /* 0x000fe200078e00ff */
[----:B------:R-:W-:Y:S01]  /*1330*/  ISETP.NE.U32.AND P0, PT, R5, 0x1, PT ;  /* 0x000000010500780c */ /* 0x000fe20003f05070 */
[----:B------:R-:W-:Y:S01]  /*1340*/  IMAD.SHL.U32 R5, R11, 0x8, RZ ;  /* 0x000000080b057824 */ /* 0x000fe200078e00ff */
[----:B------:R-:W-:Y:S01]  /*1350*/  LEA.HI R3, R0, R0, RZ, 0x1 ;  /* 0x0000000000037211 */ /* 0x000fe200078f08ff */
[----:B------:R-:W-:Y:S01]  /*1360*/  IMAD.IADD R9, R2, 0x1, -R4 ;  /* 0x0000000102097824 */ /* 0x000fe200078e0a04 */
[C---:B------:R-:W-:Y:S01]  /*1370*/  R2P PR, R6.reuse, 0x6 ;  /* 0x0000000606007804 */ /* 0x040fe20000000000 */
[----:B------:R-:W-:Y:S01]  /*1380*/  IMAD.SHL.U32 R4, R6, 0x40, RZ ;  /* 0x0000004006047824 */ /* 0x000fe200078e00ff */
[----:B------:R-:W-:Y:S01]  /*1390*/  LOP3.LUT R3, R3, 0x1ffffffe, RZ, 0xc0, !PT ;  /* 0x1ffffffe03037812 */ /* 0x000fe200078ec0ff */
[----:B------:R-:W-:Y:S01]  /*13a0*/  IMAD.SHL.U32 R6, R2, 0x400, RZ ;  /* 0x0000040002067824 */ /* 0x000fe200078e00ff */
[----:B------:R-:W-:-:S02]  /*13b0*/  SHF.R.S32.HI R8, RZ, 0x1f, R14 ;  /* 0x0000001fff087819 */ /* 0x000fc4000001140e */
[----:B------:R-:W-:Y:S01]  /*13c0*/  LOP3.LUT R2, R4, 0x1c0, RZ, 0xc0, !PT ;  /* 0x000001c004027812 */ /* 0x000fe200078ec0ff */
[----:B------:R-:W-:Y:S01]  /*13d0*/  IMAD R4, R0, 0x2, R6 ;  /* 0x0000000200047824 */ /* 0x000fe200078e0206 */
[----:B------:R-:W-:Y:S01]  /*13e0*/  LEA.HI R8, R8, R14, RZ, 0x2 ;  /* 0x0000000e08087211 */ /* 0x000fe200078f10ff */
[----:B------:R-:W-:Y:S01]  /*13f0*/  IMAD.IADD R226, R0, 0x1, -R3 ;  /* 0x0000000100e27824 */ /* 0x000fe200078e0a03 */
[----:B------:R-:W-:Y:S01]  /*1400*/  LEA.HI R2, R2, R2, RZ, 0x1d ;  /* 0x0000000202027211 */ /* 0x000fe200078fe8ff */
[C---:B------:R-:W-:Y:S01]  /*1410*/  IMAD.SHL.U32 R0, R7.reuse, 0x40, RZ ;  /* 0x0000004007007824 */ /* 0x040fe200078e00ff */
[----:B------:R-:W-:Y:S02]  /*1420*/  SHF.R.S32.HI R3, RZ, 0x2, R8 ;  /* 0x00000002ff037819 */ /* 0x000fe40000011408 */
[----:B------:R-:W-:Y:S01]  /*1430*/  LOP3.LUT P4, RZ, R7, 0x2, RZ, 0xc0, !PT ;  /* 0x0000000207ff7812 */ /* 0x000fe2000788c0ff */
[----:B------:R-:W-:Y:S01]  /*1440*/  IMAD.IADD R2, R4, 0x1, R2 ;  /* 0x0000000104027824 */ /* 0x000fe200078e0202 */
[----:B------:R-:W-:Y:S01]  /*1450*/  LOP3.LUT R0, R0, 0x1c0, RZ, 0xc0, !PT ;  /* 0x000001c000007812 */ /* 0x000fe200078ec0ff */
[----:B------:R-:W-:Y:S01]  /*1460*/  IMAD R13, R9, 0x10, R3 ;  /* 0x00000010090d7824 */ /* 0x000fe200078e0203 */
[----:B------:R-:W-:Y:S01]  /*1470*/  LOP3.LUT P3, RZ, R7, 0x4, RZ, 0xc0, !PT ;  /* 0x0000000407ff7812 */ /* 0x000fe2000786c0ff */
[----:B------:R-:W-:Y:S01]  /*1480*/  IMAD.SHL.U32 R238, R2, 0x2, RZ ;  /* 0x0000000202ee7824 */ /* 0x000fe200078e00ff */
[----:B------:R-:W-:Y:S01]  /*1490*/  LOP3.LUT R3, R0, 0x8, R5, 0xf8, !PT ;  /* 0x0000000800037812 */ /* 0x000fe200078ef805 */
[----:B------:R-:W-:Y:S01]  /*14a0*/  IMAD.SHL.U32 R4, R10, 0x40, RZ ;  /* 0x000000400a047824 */ /* 0x000fe200078e00ff */
[----:B------:R-:W-:Y:S01]  /*14b0*/  SHF.R.U32.HI R0, RZ, 0x3, R0 ;  /* 0x00000003ff007819 */ /* 0x000fe20000011600 */
[----:B------:R1:W-:Y:S01]  /*14c0*/  STL [R1+0x4], R13 ;  /* 0x0000040d01007387 */ /* 0x0003e20000100800 */
[C---:B------:R-:W-:Y:S01]  /*14d0*/  IADD3 R5, R238.reuse, 0x80, RZ ;  /* 0x00000080ee057810 */ /* 0x040fe20007ffe0ff */
[----:B------:R-:W-:Y:S01]  /*14e0*/  IMAD R2, R11, 0x200, R12 ;  /* 0x000002000b027824 */ /* 0x000fe200078e020c */
[----:B------:R-:W-:Y:S01]  /*14f0*/  IADD3 R239, R238, 0x70, RZ ;  /* 0x00000070eeef7810 */ /* 0x000fe20007ffe0ff */
[----:B------:R-:W-:Y:S01]  /*1500*/  IMAD.MOV.U32 R7, RZ, RZ, 0x20 ;  /* 0x00000020ff077424 */ /* 0x000fe200078e00ff */
[----:B------:R-:W-:Y:S01]  /*1510*/  @P0 IADD3 R239, R5, 0x10, RZ ;  /* 0x0000001005ef0810 */ /* 0x000fe20007ffe0ff */
[----:B------:R-:W-:Y:S01]  /*1520*/  IMAD.MOV.U32 R9, RZ, RZ, 0x40 ;  /* 0x00000040ff097424 */ /* 0x000fe200078e00ff */
[----:B------:R-:W-:Y:S01]  /*1530*/  LOP3.LUT R5, R8, 0x7ffffffc, RZ, 0xc0, !PT ;  /* 0x7ffffffc08057812 */ /* 0x000fe200078ec0ff */
[----:B------:R-:W-:Y:S01]  /*1540*/  IMAD R226, R226, 0x8, R13 ;  /* 0x00000008e2e27824 */ /* 0x000fe200078e020d */
[----:B------:R-:W-:-:S02]  /*1550*/  LOP3.LUT R0, R3, R0, RZ, 0x3c, !PT ;  /* 0x0000000003007212 */ /* 0x000fc400078e3cff */
[----:B------:R-:W-:Y:S01]  /*1560*/  LOP3.LUT R4, R4, 0xfffffe00, RZ, 0xc0, !PT ;  /* 0xfffffe0004047812 */ /* 0x000fe200078ec0ff */
[----:B------:R-:W-:Y:S01]  /*1570*/  IMAD.IADD R210, R14, 0x1, -R5 ;  /* 0x000000010ed27824 */ /* 0x000fe200078e0a05 */
[----:B------:R-:W-:Y:S02]  /*1580*/  LEA R178, R2, 0xc080, 0x1 ;  /* 0x0000c08002b27811 */ /* 0x000fe400078e08ff */
[-C--:B------:R-:W-:Y:S01]  /*1590*/  IADD3 R3, R0, R4.reuse, R6 ;  /* 0x0000000400037210 */ /* 0x080fe20007ffe006 */
[----:B------:R-:W-:Y:S01]  /*15a0*/  IMAD.SHL.U32 R210, R210, 0x2, RZ ;  /* 0x00000002d2d27824 */ /* 0x000fe200078e00ff */
[----:B------:R-:W-:Y:S02]  /*15b0*/  LOP3.LUT R4, R0, R4, RZ, 0xfc, !PT ;  /* 0x0000000400047212 */ /* 0x000fe400078efcff */
[----:B------:R-:W-:Y:S02]  /*15c0*/  IADD3 R0, R156, 0x40, RZ ;  /* 0x000000409c007810 */ /* 0x000fe40007ffe0ff */
[----:B------:R-:W-:-:S02]  /*15d0*/  SEL R5, R7, 0xffffffe0, !P1 ;  /* 0xffffffe007057807 */ /* 0x000fc40004800000 */
[----:B------:R-:W-:Y:S01]  /*15e0*/  SEL R2, R7, 0xffffffe0, !P4 ;  /* 0xffffffe007027807 */ /* 0x000fe20006000000 */
[----:B------:R-:W-:Y:S01]  /*15f0*/  IMAD.IADD R138, R156, 0x1, R0 ;  /* 0x000000019c8a7824 */ /* 0x000fe200078e0200 */
[----:B------:R-:W-:Y:S01]  /*1600*/  LEA R183, R3, 0x10080, 0x1 ;  /* 0x0001008003b77811 */ /* 0x000fe200078e08ff */
[----:B------:R-:W-:Y:S01]  /*1610*/  IMAD.IADD R241, R238, 0x1, R5 ;  /* 0x00000001eef17824 */ /* 0x000fe200078e0205 */
[----:B------:R-:W-:Y:S01]  /*1620*/  LEA R179, R4, 0x8080, 0x1 ;  /* 0x0000808004b37811 */ /* 0x000fe200078e08ff */
[----:B------:R-:W-:Y:S01]  /*1630*/  IMAD.IADD R240, R5, 0x1, R239 ;  /* 0x0000000105f07824 */ /* 0x000fe200078e02ef */
[----:B------:R-:W-:Y:S01]  /*1640*/  SEL R6, R9, 0xffffffc0, !P2 ;  /* 0xffffffc009067807 */ /* 0x000fe20005000000 */
[----:B------:R-:W-:Y:S01]  /*1650*/  IMAD.IADD R184, R183, 0x1, R2 ;  /* 0x00000001b7b87824 */ /* 0x000fe200078e0202 */
[----:B------:R-:W-:Y:S01]  /*1660*/  SEL R0, R9, 0xffffffc0, !P3 ;  /* 0xffffffc009007807 */ /* 0x000fe20005800000 */
[----:B------:R-:W-:Y:S01]  /*1670*/  IMAD.IADD R180, R2, 0x1, R179 ;  /* 0x0000000102b47824 */ /* 0x000fe200078e02b3 */
[----:B------:R-:W-:Y:S01]  /*1680*/  SHF.R.S32.HI R7, RZ, 0x1f, R210 ;  /* 0x0000001fff077819 */ /* 0x000fe200000114d2 */
[--C-:B------:R-:W-:Y:S01]  /*1690*/  IMAD.IADD R245, R238, 0x1, R6.reuse ;  /* 0x00000001eef57824 */ /* 0x100fe200078e0206 */
[----:B------:R-:W-:Y:S01]  /*16a0*/  IADD3 R10, R210, 0x8, RZ ;  /* 0x00000008d20a7810 */ /* 0x000fe20007ffe0ff */
[----:B------:R-:W-:Y:S01]  /*16b0*/  IMAD.IADD R244, R6, 0x1, R241 ;  /* 0x0000000106f47824 */ /* 0x000fe200078e02f1 */
[----:B------:R-:W-:Y:S01]  /*16c0*/  IADD3 R9, R210, 0x10, RZ ;  /* 0x00000010d2097810 */ /* 0x000fe20007ffe0ff */
[----:B------:R-:W-:Y:S01]  /*16d0*/  IMAD.IADD R243, R6, 0x1, R239 ;  /* 0x0000000106f37824 */ /* 0x000fe200078e02ef */
[----:B------:R-:W-:Y:S01]  /*16e0*/  IADD3 R8, R210, 0x18, RZ ;  /* 0x00000018d2087810 */ /* 0x000fe20007ffe0ff */
[----:B------:R-:W-:Y:S01]  /*16f0*/  IMAD.IADD R242, R240, 0x1, R6 ;  /* 0x00000001f0f27824 */ /* 0x000fe200078e0206 */
[C---:B------:R-:W-:Y:S01]  /*1700*/  IADD3 R7, R210.reuse, 0x20, RZ ;  /* 0x00000020d2077810 */ /* 0x040fe20007ffe0ff */
[--C-:B------:R-:W-:Y:S01]  /*1710*/  IMAD.IADD R186, R183, 0x1, R0.reuse ;  /* 0x00000001b7ba7824 */ /* 0x100fe200078e0200 */
[----:B------:R-:W-:Y:S01]  /*1720*/  IADD3 R252, R210, 0x28, RZ ;  /* 0x00000028d2fc7810 */ /* 0x000fe20007ffe0ff */
[----:B------:R-:W-:Y:S01]  /*1730*/  IMAD.IADD R182, R0, 0x1, R179 ;  /* 0x0000000100b67824 */ /* 0x000fe200078e02b3 */
[----:B------:R-:W-:Y:S01]  /*1740*/  IADD3 R251, R210, 0x30, RZ ;  /* 0x00000030d2fb7810 */ /* 0x000fe20007ffe0ff */
[----:B------:R-:W-:Y:S01]  /*1750*/  IMAD.IADD R185, R184, 0x1, R0 ;  /* 0x00000001b8b97824 */ /* 0x000fe200078e0200 */
[----:B------:R-:W-:Y:S01]  /*1760*/  IADD3 R250, R210, 0x38, RZ ;  /* 0x00000038d2fa7810 */ /* 0x000fe20007ffe0ff */
[----:B------:R-:W-:Y:S01]  /*1770*/  IMAD.IADD R181, R0, 0x1, R180 ;  /* 0x0000000100b57824 */ /* 0x000fe200078e02b4 */
[----:B------:R-:W-:-:S02]  /*1780*/  IADD3 R249, R210, 0x40, RZ ;  /* 0x00000040d2f97810 */ /* 0x000fc40007ffe0ff */
[----:B------:R-:W-:Y:S02]  /*1790*/  SHF.R.S32.HI R12, RZ, 0x1f, R10 ;  /* 0x0000001fff0c7819 */ /* 0x000fe4000001140a */
[----:B------:R-:W-:Y:S02]  /*17a0*/  SHF.R.S32.HI R11, RZ, 0x1f, R9 ;  /* 0x0000001fff0b7819 */ /* 0x000fe40000011409 */
[----:B------:R-:W-:Y:S02]  /*17b0*/  SHF.R.S32.HI R10, RZ, 0x1f, R8 ;  /* 0x0000001fff0a7819 */ /* 0x000fe40000011408 */
[----:B------:R-:W-:Y:S02]  /*17c0*/  SHF.R.S32.HI R9, RZ, 0x1f, R7 ;  /* 0x0000001fff097819 */ /* 0x000fe40000011407 */
[----:B------:R-:W-:Y:S02]  /*17d0*/  SHF.R.S32.HI R8, RZ, 0x1f, R252 ;  /* 0x0000001fff087819 */ /* 0x000fe400000114fc */
[----:B------:R-:W-:-:S02]  /*17e0*/  SHF.R.S32.HI R7, RZ, 0x1f, R251 ;  /* 0x0000001fff077819 */ /* 0x000fc400000114fb */
[C---:B------:R-:W-:Y:S02]  /*17f0*/  IADD3 R159, R156.reuse, 0x20, RZ ;  /* 0x000000209c9f7810 */ /* 0x040fe40007ffe0ff */
[----:B------:R-:W-:Y:S02]  /*1800*/  IADD3 R158, R156, 0x60, RZ ;  /* 0x000000609c9e7810 */ /* 0x000fe40007ffe0ff */
[C---:B------:R-:W-:Y:S02]  /*1810*/  IADD3 R216, R136.reuse, 0x80, RZ ;  /* 0x0000008088d87810 */ /* 0x040fe40007ffe0ff */
[----:B------:R-:W-:Y:S02]  /*1820*/  IADD3 R217, R136, 0xc0, RZ ;  /* 0x000000c088d97810 */ /* 0x000fe40007ffe0ff */
[----:B------:R-:W-:Y:S02]  /*1830*/  IADD3 R246, R210, 0x48, RZ ;  /* 0x00000048d2f67810 */ /* 0x000fe40007ffe0ff */
[----:B------:R-:W-:-:S02]  /*1840*/  SHF.R.S32.HI R8, RZ, 0x1f, R250 ;  /* 0x0000001fff087819 */ /* 0x000fc400000114fa */
[----:B-1----:R-:W-:Y:S02]  /*1850*/  SHF.R.S32.HI R7, RZ, 0x1f, R249 ;  /* 0x0000001fff077819 */ /* 0x002fe400000114f9 */
.L_x_789:
[----:B------:R-:W-:Y:S01]  /*1860*/  ISETP.NE.U32.AND P0, PT, RZ, c[0x0][0x370], PT ;  /* 0x0000dc00ff007a0c */ /* 0x000fe20003f05070 */
[----:B------:R-:W-:Y:S01]  /*1870*/  IMAD.MOV.U32 R15, RZ, RZ, 0x4 ;  /* 0x00000004ff0f7424 */ /* 0x000fe200078e00ff */
[----:B------:R-:W-:Y:S01]  /*1880*/  ISETP.NE.U32.AND P1, PT, RZ, c[0x0][0x360], PT ;  /* 0x0000d800ff007a0c */ /* 0x000fe20003f25070 */
[----:B------:R-:W-:Y:S01]  /*1890*/  CS2R R116, SRZ ;  /* 0x0000000000747805 */ /* 0x000fe2000001ff00 */
[----:B------:R-:W-:Y:S01]  /*18a0*/  ISETP.NE.AND.EX P2, PT, RZ, c[0x0][0x374], PT, P0 ;  /* 0x0000dd00ff007a0c */ /* 0x000fe20003f45300 */
[----:B------:R-:W-:Y:S01]  /*18b0*/  IMAD.MOV.U32 R115, RZ, RZ, RZ ;  /* 0x000000ffff737224 */ /* 0x000fe200078e00ff */
[----:B------:R-:W-:Y:S01]  /*18c0*/  ISETP.NE.AND.EX P0, PT, RZ, c[0x0][0x364], PT, P1 ;  /* 0x0000d900ff007a0c */ /* 0x000fe20003f05310 */
[----:B------:R-:W-:Y:S01]  /*18d0*/  IMAD.MOV.U32 R13, RZ, RZ, RZ ;  /* 0x000000ffff0d7224 */ /* 0x000fe200078e00ff */
[----:B------:R-:W-:Y:S01]  /*18e0*/  ISETP.NE.U32.AND P3, PT, RZ, c[0x0][0x350], PT ;  /* 0x0000d400ff007a0c */ /* 0x000fe20003f65070 */
[----:B------:R-:W-:Y:S01]  /*18f0*/  IMAD.WIDE R6, R235, R15, c[0x0][0x348] ;  /* 0x0000d200eb067625 */ /* 0x000fe200078e020f */
[----:B------:R-:W-:-:S02]  /*1900*/  ISETP.NE.U32.AND P1, PT, RZ, c[0x0][0x348], PT ;  /* 0x0000d200ff007a0c */ /* 0x000fc40003f25070 */
[----:B------:R-:W-:Y:S01]  /*1910*/  ISETP.NE.U32.AND P4, PT, RZ, c[0x0][0x358], PT ;  /* 0x0000d600ff007a0c */ /* 0x000fe20003f85070 */
[CC--:B------:R-:W-:Y:S01]  /*1920*/  IMAD.WIDE R4, R235.reuse, R15.reuse, c[0x0][0x350] ;  /* 0x0000d400eb047625 */ /* 0x0c0fe200078e020f */
[----:B------:R-:W-:Y:S02]  /*1930*/  ISETP.NE.AND.EX P5, PT, RZ, c[0x0][0x354], PT, P3 ;  /* 0x0000d500ff007a0c */ /* 0x000fe40003fa5330 */
[----:B------:R-:W-:Y:S01]  /*1940*/  ISETP.NE.AND.EX P1, PT, RZ, c[0x0][0x34c], PT, P1 ;  /* 0x0000d300ff007a0c */ /* 0x000fe20003f25310 */
[CC--:B------:R-:W-:Y:S01]  /*1950*/  @P2 IMAD.WIDE R10, R235.reuse, R15.reuse, c[0x0][0x370] ;  /* 0x0000dc00eb0a2625 */ /* 0x0c0fe200078e020f */
[----:B------:R-:W-:Y:S01]  /*1960*/  ISETP.NE.AND.EX P3, PT, RZ, c[0x0][0x35c], PT, P4 ;  /* 0x0000d700ff007a0c */ /* 0x000fe20003f65340 */
[----:B------:R-:W-:Y:S01]  /*1970*/  YIELD ;  /* 0x0000000000007946 */ /* 0x000fe20003800000 */
[----:B------:R-:W-:Y:S01]  /*1980*/  P2R R14, PR, RZ, 0x20 ;  /* 0x00000020ff0e7803 */ /* 0x000fe20000000000 */
[CC--:B------:R-:W-:Y:S01]  /*1990*/  @P0 IMAD.WIDE R8, R235.reuse, R15.reuse, c[0x0][0x360] ;  /* 0x0000d800eb080625 */ /* 0x0c0fe200078e020f */
[----:B------:R1:W5:Y:S03]  /*19a0*/  @P2 LDG.E R117, [R10.64] ;  /* 0x000000060a752981 */ /* 0x000366000c1e1900 */
[----:B------:R-:W-:Y:S01]  /*19b0*/  IMAD.WIDE R2, R235, R15, c[0x0][0x358] ;  /* 0x0000d600eb027625 */ /* 0x000fe200078e020f */
[----:B------:R1:W5:Y:S04]  /*19c0*/  @P0 LDG.E R213, [R8.64] ;  /* 0x0000000608d50981 */ /* 0x000368000c1e1900 */
[----:B------:R1:W5:Y:S04]  /*19d0*/  @P1 LDG.E R115, [R6.64] ;  /* 0x0000000606731981 */ /* 0x000368000c1e1900 */
[----:B------:R1:W5:Y:S04]  /*19e0*/  @P5 LDG.E R116, [R4.64] ;  /* 0x0000000604745981 */ /* 0x000368000c1e1900 */
[----:B------:R1:W5:Y:S01]  /*19f0*/  @P3 LDG.E R13, [R2.64] ;  /* 0x00000006020d3981 */ /* 0x000362000c1e1900 */
[----:B------:R-:W-:Y:S01]  /*1a00*/  LOP3.LUT R227, R234, 0xffff, RZ, 0xc0, !PT ;  /* 0x0000ffffeae37812 */ /* 0x000fe200078ec0ff */
[----:B------:R-:W-:Y:S05]  /*1a10*/  @P0 BRA `(.L_x_567) ;  /* 0x0000005000000947 */ /* 0x000fea0003800000 */
[----:B-----5:R-:W-:Y:S01]  /*1a20*/  MOV R213, c[0x0][0x168] ;  /* 0x00005a0000d57a02 */ /* 0x020fe20000000f00 */
[----:B------:R-:W-:Y:S05]  /*1a30*/  @!P1 BRA `(.L_x_567) ;  /* 0x0000003000009947 */ /* 0x000fea0003800000 */
[----:B-1----:R-:W2:Y:S04]  /*1a40*/  LDG.E R8, [R6.64] ;  /* 0x0000000606087981 */ /* 0x002ea8000c1e1900 */
[----:B------:R-:W2:Y:S02]  /*1a50*/  LDG.E R0, [R6.64+0x4] ;  /* 0x0000040606007981 */ /* 0x000ea4000c1e1900 */
[----:B--2---:R-:W-:-:S02]  /*1a60*/  IADD3 R213, -R8, R0, RZ ;  /* 0x0000000008d57210 */ /* 0x004fc40007ffe1ff */
.L_x_567:
[----:B------:R-:W-:-:S04]  /*1a70*/  ISETP.NE.U32.AND P0, PT, RZ, c[0x0][0x368], PT ;  /* 0x0000da00ff007a0c */ /* 0x000fc80003f05070 */
[----:B------:R-:W-:-:S13]  /*1a80*/  ISETP.NE.AND.EX P0, PT, RZ, c[0x0][0x36c], PT, P0 ;  /* 0x0000db00ff007a0c */ /* 0x000fda0003f05300 */
[----:B------:R-:W-:Y:S05]  /*1a90*/  @!P0 BRA `(.L_x_568) ;  /* 0x0000003000008947 */ /* 0x000fea0003800000 */
[----:B-1----:R-:W-:-:S05]  /*1aa0*/  IMAD.WIDE R4, R235, R15, c[0x0][0x368] ;  /* 0x0000da00eb047625 */ /* 0x002fca00078e020f */
[----:B------:R1:W5:Y:S01]  /*1ab0*/  LDG.E R12, [R4.64] ;  /* 0x00000006040c7981 */ /* 0x000362000c1e1900 */
[----:B------:R-:W-:Y:S05]  /*1ac0*/  BRA `(.L_x_569) ;  /* 0x0000005000007947 */ /* 0x000fea0003800000 */
.L_x_568:
[----:B------:R-:W-:Y:S01]  /*1ad0*/  MOV R12, c[0x0][0x1d0] ;  /* 0x00007400000c7a02 */ /* 0x000fe20000000f00 */
[----:B------:R-:W-:Y:S05]  /*1ae0*/  @!P5 BRA `(.L_x_569) ;  /* 0x000000300000d947 */ /* 0x000fea0003800000 */
[----:B-1----:R-:W2:Y:S04]  /*1af0*/  LDG.E R6, [R4.64] ;  /* 0x0000000604067981 */ /* 0x002ea8000c1e1900 */
[----:B------:R-:W2:Y:S02]  /*1b00*/  LDG.E R0, [R4.64+0x4] ;  /* 0x0000040604007981 */ /* 0x000ea4000c1e1900 */
[----:B--2---:R-:W-:Y:S02]  /*1b10*/  IADD3 R12, -R6, R0, RZ ;  /* 0x00000000060c7210 */ /* 0x004fe40007ffe1ff */
.L_x_569:
[----:B-1----:R1:W2:Y:S04]  /*1b20*/  @P3 LDG.E R5, [R2.64] ;  /* 0x0000000602053981 */ /* 0x0022a8000c1e1900 */
[----:B------:R1:W2:Y:S01]  /*1b30*/  @P3 LDG.E R4, [R2.64+0x4] ;  /* 0x0000040602043981 */ /* 0x0002a2000c1e1900 */
[----:B------:R-:W-:Y:S01]  /*1b40*/  ISETP.NE.U32.AND P0, PT, RZ, c[0x0][0x378], PT ;  /* 0x0000de00ff007a0c */ /* 0x000fe20003f05070 */
[----:B------:R-:W-:-:S02]  /*1b50*/  IMAD.MOV.U32 R0, RZ, RZ, c[0x0][0x2c4] ;  /* 0x0000b100ff007624 */ /* 0x000fc400078e00ff */
[----:B-----5:R-:W-:Y:S01]  /*1b60*/  IMAD.MOV.U32 R112, RZ, RZ, R12 ;  /* 0x000000ffff707224 */ /* 0x020fe200078e000c */
[----:B------:R-:W-:Y:S02]  /*1b70*/  ISETP.NE.AND.EX P0, PT, RZ, c[0x0][0x37c], PT, P0 ;  /* 0x0000df00ff007a0c */ /* 0x000fe40003f05300 */
[----:B------:R-:W-:Y:S01]  /*1b80*/  ISETP.NE.AND P2, PT, R0, 0x1, PT ;  /* 0x000000010000780c */ /* 0x000fe20003f45270 */
[----:B------:R-:W-:Y:S02]  /*1b90*/  IMAD.SHL.U32 R225, R233, 0x80, RZ ;  /* 0x00000080e9e17824 */ /* 0x000fe400078e00ff */
[----:B------:R-:W-:Y:S02]  /*1ba0*/  IMAD.MOV.U32 R66, RZ, RZ, c[0x0][0x228] ;  /* 0x00008a00ff427624 */ /* 0x000fe400078e00ff */
[----:B------:R-:W-:Y:S01]  /*1bb0*/  IMAD.IADD R11, R12, 0x1, -R117 ;  /* 0x000000010c0b7824 */ /* 0x000fe200078e0a75 */
[----:B------:R-:W-:Y:S01]  /*1bc0*/  IADD3 R0, R225, 0x7f, RZ ;  /* 0x0000007fe1007810 */ /* 0x000fe20007ffe0ff */
[----:B------:R-:W-:Y:S01]  /*1bd0*/  IMAD.MOV.U32 R6, RZ, RZ, c[0x0][0x32c] ;  /* 0x0000cb00ff067624 */ /* 0x000fe200078e00ff */
[----:B------:R-:W-:-:S03]  /*1be0*/  LOP3.LUT R215, R215, 0xffffffdf, RZ, 0xc0, !PT ;  /* 0xffffffdfd7d77812 */ /* 0x000fc600078ec0ff */
[----:B-1----:R-:W-:Y:S01]  /*1bf0*/  @P0 IMAD.WIDE R2, R235, R15, c[0x0][0x378] ;  /* 0x0000de00eb020625 */ /* 0x002fe200078e020f */
[----:B------:R-:W-:-:S04]  /*1c00*/  ISETP.GE.AND P1, PT, R6, 0x1, PT ;  /* 0x000000010600780c */ /* 0x000fc80003f26270 */
[----:B------:R1:W5:Y:S01]  /*1c10*/  @P0 LDG.E R112, [R2.64] ;  /* 0x0000000602700981 */ /* 0x000362000c1e1900 */
[----:B------:R-:W-:-:S04]  /*1c20*/  @P2 LOP3.LUT R215, R215, 0x20, RZ, 0xfc, !PT ;  /* 0x00000020d7d72812 */ /* 0x000fc800078efcff */
[----:B------:R-:W-:-:S04]  /*1c30*/  LOP3.LUT R215, R215, 0xffffffbf, RZ, 0xc0, !PT ;  /* 0xffffffbfd7d77812 */ /* 0x000fc800078ec0ff */
[----:B------:R-:W-:Y:S01]  /*1c40*/  @P1 LOP3.LUT R215, R215, 0x40, RZ, 0xfc, !PT ;  /* 0x00000040d7d71812 */ /* 0x000fe200078efcff */
[----:B-1----:R-:W-:-:S05]  /*1c50*/  @P2 IMAD.HI.U32 R3, R0, c[0x0][0x2c8], RZ ;  /* 0x0000b20000032a27 */ /* 0x002fca00078e00ff */
[----:B------:R-:W-:Y:S01]  /*1c60*/  @P2 SHF.R.U32.HI R0, RZ, c[0x0][0x2cc], R3 ;  /* 0x0000b300ff002a19 */ /* 0x000fe20000011603 */
[----:B--2---:R-:W-:-:S04]  /*1c70*/  @P3 IMAD.IADD R66, R4, 0x1, -R5 ;  /* 0x0000000104423824 */ /* 0x004fc800078e0a05 */
[----:B------:R-:W-:-:S05]  /*1c80*/  IMAD.IADD R212, R11, 0x1, R66 ;  /* 0x000000010bd47824 */ /* 0x000fca00078e0242 */
[C---:B------:R-:W-:Y:S02]  /*1c90*/  IADD3 R2, R212.reuse, 0x1f, RZ ;  /* 0x0000001fd4027810 */ /* 0x040fe40007ffe0ff */
[----:B------:R-:W-:Y:S02]  /*1ca0*/  IADD3 R3, R212, 0x1, -R213 ;  /* 0x00000001d4037810 */ /* 0x000fe40007ffe8d5 */
[----:B------:R-:W-:-:S03]  /*1cb0*/  SHF.R.S32.HI R4, RZ, 0x1f, R2 ;  /* 0x0000001fff047819 */ /* 0x000fc60000011402 */
[----:B------:R-:W-:Y:S01]  /*1cc0*/  IMAD.IADD R0, R3, 0x1, R0 ;  /* 0x0000000103007824 */ /* 0x000fe200078e0200 */
[----:B------:R-:W-:-:S04]  /*1cd0*/  LEA.HI R2, R4, R2, RZ, 0x5 ;  /* 0x0000000204027211 */ /* 0x000fc800078f28ff */
[----:B------:R-:W-:Y:S02]  /*1ce0*/  IADD3 R3, R0, c[0x0][0x328], RZ ;  /* 0x0000ca0000037a10 */ /* 0x000fe40007ffe0ff */
[----:B------:R-:W-:Y:S01]  /*1cf0*/  SHF.R.S32.HI R123, RZ, 0x5, R2 ;  /* 0x00000005ff7b7819 */ /* 0x000fe20000011402 */
        /* <DEDUP_REMOVED lines=11> */
.L_x_572:
[----:B------:R-:W-:-:S13]  /*1db0*/  ISETP.NE.AND P0, PT, R6, 0x1, PT ;  /* 0x000000010600780c */ /* 0x000fda0003f05270 */
[----:B------:R-:W-:-:S05]  /*1dc0*/  @P0 IMAD.HI.U32 R0, R2, c[0x0][0x330], RZ ;  /* 0x0000cc0002000a27 */ /* 0x000fca00078e00ff */
[----:B------:R-:W-:Y:S02]  /*1dd0*/  @P0 SHF.R.U32.HI R2, RZ, c[0x0][0x334], R0 ;  /* 0x0000cd00ff020a19 */ /* 0x000fe40000011600 */
.L_x_573:
[----:B------:R-:W-:Y:S05]  /*1de0*/  BSYNC B0 ;  /* 0x0000000000007941 */ /* 0x000fea0003800000 */
.L_x_571:
[----:B------:R-:W-:-:S05]  /*1df0*/  IMAD R2, R2, R6, c[0x0][0x32c] ;  /* 0x0000cb0002027624 */ /* 0x000fca00078e0206 */
[----:B------:R-:W-:-:S04]  /*1e00*/  IMNMX R3, R3, R2, PT ;  /* 0x0000000203037217 */ /* 0x000fc80003800200 */
.L_x_570:
[----:B------:R-:W-:Y:S01]  /*1e10*/  IADD3 R3, R3, 0x1f, RZ ;  /* 0x0000001f03037810 */ /* 0x000fe20007ffe0ff */
[----:B------:R-:W-:-:S03]  /*1e20*/  @P2 IMAD.HI.U32 R2, R225, c[0x0][0x2c8], RZ ;  /* 0x0000b200e1022a27 */ /* 0x000fc600078e00ff */
[----:B------:R-:W-:Y:S01]  /*1e30*/  SHF.R.S32.HI R4, RZ, 0x1f, R3 ;  /* 0x0000001fff047819 */ /* 0x000fe20000011403 */
[----:B------:R-:W-:Y:S01]  /*1e40*/  IMAD.MOV.U32 R0, RZ, RZ, R225 ;  /* 0x000000ffff007224 */ /* 0x000fe200078e00e1 */
[----:B------:R-:W-:Y:S01]  /*1e50*/  @P2 SHF.R.U32.HI R0, RZ, c[0x0][0x2cc], R2 ;  /* 0x0000b300ff002a19 */ /* 0x000fe20000011602 */
[----:B------:R-:W-:Y:S01]  /*1e60*/  IMAD.IADD R122, R212, 0x1, -R213 ;  /* 0x00000001d47a7824 */ /* 0x000fe200078e0ad5 */
[----:B------:R-:W-:-:S03]  /*1e70*/  LEA.HI R3, R4, R3, RZ, 0x5 ;  /* 0x0000000304037211 */ /* 0x000fc600078f28ff */
[----:B------:R-:W-:Y:S01]  /*1e80*/  IMAD.IADD R0, R122, 0x1, R0 ;  /* 0x000000017a007824 */ /* 0x000fe200078e0200 */
[----:B------:R-:W-:-:S04]  /*1e90*/  SHF.R.S32.HI R3, RZ, 0x5, R3 ;  /* 0x00000005ff037819 */ /* 0x000fc80000011403 */
        /* <DEDUP_REMOVED lines=12> */
.L_x_576:
[----:B------:R-:W-:-:S13]  /*1f60*/  ISETP.NE.AND P0, PT, R6, 0x1, PT ;  /* 0x000000010600780c */ /* 0x000fda0003f05270 */
[----:B------:R-:W-:-:S05]  /*1f70*/  @P0 IMAD.HI.U32 R3, R0, c[0x0][0x330], RZ ;  /* 0x0000cc0000030a27 */ /* 0x000fca00078e00ff */
[----:B------:R-:W-:Y:S02]  /*1f80*/  @P0 SHF.R.U32.HI R0, RZ, c[0x0][0x334], R3 ;  /* 0x0000cd00ff000a19 */ /* 0x000fe40000011603 */
.L_x_577:
[----:B------:R-:W-:Y:S05]  /*1f90*/  BSYNC B0 ;  /* 0x0000000000007941 */ /* 0x000fea0003800000 */
.L_x_575:
[----:B------:R-:W-:-:S05]  /*1fa0*/  IMAD R0, R0, c[0x0][0x32c], RZ ;  /* 0x0000cb0000007a24 */ /* 0x000fca00078e02ff */
[----:B------:R-:W-:-:S04]  /*1fb0*/  IMNMX R2, R2, R0, !PT ;  /* 0x0000000002027217 */ /* 0x000fc80007800200 */
.L_x_574:
[----:B------:R-:W-:Y:S01]  /*1fc0*/  SHF.R.S32.HI R0, RZ, 0x1f, R2 ;  /* 0x0000001fff007819 */ /* 0x000fe20000011402 */
[----:B------:R-:W-:Y:S01]  /*1fd0*/  BSSY B0, `(.L_x_578) ;  /* 0x000002d000007945 */ /* 0x000fe20003800000 */
[----:B------:R-:W-:Y:S02]  /*1fe0*/  LOP3.LUT R3, R234, 0xff000000, RZ, 0xc0, !PT ;  /* 0xff000000ea037812 */ /* 0x000fe400078ec0ff */
[----:B------:R-:W-:Y:S02]  /*1ff0*/  LEA.HI R0, R0, R2, RZ, 0x5 ;  /* 0x0000000200007211 */ /* 0x000fe400078f28ff */
[----:B------:R-:W-:Y:S02]  /*2000*/  LOP3.LUT R4, R234, 0xff0000, RZ, 0xc0, !PT ;  /* 0x00ff0000ea047812 */ /* 0x000fe400078ec0ff */
[----:B------:R-:W-:Y:S02]  /*2010*/  SHF.R.S32.HI R0, RZ, 0x5, R0 ;  /* 0x00000005ff007819 */ /* 0x000fe40000011400 */
[----:B------:R-:W-:-:S02]  /*2020*/  SHF.R.U32.HI R2, RZ, 0x8, R3 ;  /* 0x00000008ff027819 */ /* 0x000fc40000011603 */
[----:B------:R-:W-:Y:S01]  /*2030*/  IMNMX R5, RZ, R0, !PT ;  /* 0x00000000ff057217 */ /* 0x000fe20007800200 */
[----:B------:R-:W-:Y:S01]  /*2040*/  IMAD.MOV.U32 R0, RZ, RZ, RZ ;  /* 0x000000ffff007224 */ /* 0x000fe200078e00ff */
[----:B------:R-:W-:Y:S02]  /*2050*/  LEA.HI R2, R4, R2, RZ, 0x10 ;  /* 0x0000000204027211 */ /* 0x000fe400078f80ff */
[----:B------:R-:W-:Y:S02]  /*2060*/  ISETP.GT.AND P0, PT, R8, R5, PT ;  /* 0x000000050800720c */ /* 0x000fe40003f04270 */
[----:B------:R-:W-:Y:S02]  /*2070*/  SHF.R.U32.HI R247, RZ, 0x10, R2 ;  /* 0x00000010fff77819 */ /* 0x000fe40000011602 */
[----:B------:R-:W-:Y:S02]  /*2080*/  LOP3.LUT R248, R2, 0xff, RZ, 0xc0, !PT ;  /* 0x000000ff02f87812 */ /* 0x000fe400078ec0ff */
[----:B------:R-:W-:-:S04]  /*2090*/  ISETP.NE.AND P1, PT, R247, RZ, PT ;  /* 0x000000fff700720c */ /* 0x000fc80003f25270 */
[----:B------:R-:W-:-:S03]  /*20a0*/  SEL R111, R247, c[0x0][0x338], P1 ;  /* 0x0000ce00f76f7a07 */ /* 0x000fc60000800000 */
[----:B------:R-:W-:Y:S05]  /*20b0*/  @!P0 BRA `(.L_x_579) ;  /* 0x000001e000008947 */ /* 0x000fea0003800000 */
[----:B------:R-:W-:-:S05]  /*20c0*/  IABS R0, R111 ;  /* 0x0000006f00007213 */ /* 0x000fca0000000000 */
[----:B------:R-:W-:-:S04]  /*20d0*/  IMAD.MOV.U32 R4, RZ, RZ, R0 ;  /* 0x000000ffff047224 */ /* 0x000fc800078e0000 */
[----:B------:R-:W1:Y:S08]  /*20e0*/  I2F.RP R2, R4 ;  /* 0x0000000400027306 */ /* 0x000e700000209400 */
[----:B-1----:R-:W1:Y:S02]  /*20f0*/  MUFU.RCP R2, R2 ;  /* 0x0000000200027308 */ /* 0x002e640000001000 */
[----:B-1----:R-:W-:-:S06]  /*2100*/  IADD3 R2, R2, 0xffffffe, RZ ;  /* 0x0ffffffe02027810 */ /* 0x002fcc0007ffe0ff */
[----:B------:R1:W2:Y:S02]  /*2110*/  F2I.FTZ.U32.TRUNC.NTZ R3, R2 ;  /* 0x0000000200037305 */ /* 0x0002a4000021f000 */
[----:B-1----:R-:W-:Y:S01]  /*2120*/  IADD3 R2, R111, -0x1, R8 ;  /* 0xffffffff6f027810 */ /* 0x002fe20007ffe008 */
[----:B--2---:R-:W-:-:S04]  /*2130*/  IMAD.MOV R0, RZ, RZ, -R3 ;  /* 0x000000ffff007224 */ /* 0x004fc800078e0a03 */
[----:B------:R-:W-:Y:S01]  /*2140*/  IMAD.MOV.U32 R7, RZ, RZ, R0 ;  /* 0x000000ffff077224 */ /* 0x000fe200078e0000 */
[----:B------:R-:W-:Y:S01]  /*2150*/  IABS R0, R111 ;  /* 0x0000006f00007213 */ /* 0x000fe20000000000 */
[----:B------:R-:W-:Y:S01]  /*2160*/  IMAD.IADD R6, R2, 0x1, -R5 ;  /* 0x0000000102067824 */ /* 0x000fe200078e0a05 */
[----:B------:R-:W-:Y:S01]  /*2170*/  MOV R2, RZ ;  /* 0x000000ff00027202 */ /* 0x000fe20000000f00 */
[----:B------:R-:W-:Y:S02]  /*2180*/  IMAD R7, R7, R4, RZ ;  /* 0x0000000407077224 */ /* 0x000fe400078e02ff */
[----:B------:R-:W-:Y:S01]  /*2190*/  IMAD.MOV R9, RZ, RZ, -R0 ;  /* 0x000000ffff097224 */ /* 0x000fe200078e0a00 */
[----:B------:R-:W-:Y:S01]  /*21a0*/  IABS R10, R6 ;  /* 0x00000006000a7213 */ /* 0x000fe20000000000 */
[----:B------:R-:W-:-:S04]  /*21b0*/  IMAD.HI.U32 R0, R3, R7, R2 ;  /* 0x0000000703007227 */ /* 0x000fc800078e0002 */
[----:B------:R-:W-:Y:S02]  /*21c0*/  IMAD.MOV.U32 R2, RZ, RZ, R10 ;  /* 0x000000ffff027224 */ /* 0x000fe400078e000a */
        /* <DEDUP_REMOVED lines=9> */
[----:B------:R-:W-:-:S07]  /*2260*/  ISETP.GE.AND P1, PT, R2, RZ, PT ;  /* 0x000000ff0200720c */ /* 0x000fce0003f26270 */
[----:B------:R-:W-:-:S06]  /*2270*/  @P2 IADD3 R0, R0, 0x1, RZ ;  /* 0x0000000100002810 */ /* 0x000fcc0007ffe0ff */
[----:B------:R-:W-:Y:S01]  /*2280*/  @!P1 IMAD.MOV R0, RZ, RZ, -R0 ;  /* 0x000000ffff009224 */ /* 0x000fe200078e0a00 */
[----:B------:R-:W-:Y:S02]  /*2290*/  @!P0 LOP3.LUT R0, RZ, R111, RZ, 0x33, !PT ;  /* 0x0000006fff008212 */ /* 0x000fe400078e33ff */
.L_x_579:
[----:B------:R-:W-:Y:S05]  /*22a0*/  BSYNC B0 ;  /* 0x0000000000007941 */ /* 0x000fea0003800000 */
.L_x_578:
[----:B------:R-:W-:Y:S01]  /*22b0*/  IMAD R2, R248, R0, R5 ;  /* 0x00000000f8027224 */ /* 0x000fe200078e0205 */
        /* <DEDUP_REMOVED lines=34> */
[----:B------:R-:W-:Y:S01]  /*24e0*/  IMAD.MOV.U32 R120, RZ, RZ, 0x5 ;  /* 0x00000005ff787424 */ /* 0x000fe200078e00ff */
[----:B------:R-:W-:Y:S01]  /*24f0*/  SHF.R.S32.HI R137, RZ, 0x1f, R136 ;  /* 0x0000001fff897819 */ /* 0x000fe20000011488 */
[----:B------:R-:W-:Y:S01]  /*2500*/  IMAD.MOV.U32 R130, RZ, RZ, c[0x0][0x27c] ;  /* 0x00009f00ff827624 */ /* 0x000fe200078e00ff */
[----:B------:R-:W-:Y:S01]  /*2510*/  LEA.HI.X.SX32 R106, R13, R19, 0x1, P0 ;  /* 0x000000130d6a7211 */ /* 0x000fe200000f0eff */
[----:B------:R-:W-:Y:S01]  /*2520*/  IMAD.WIDE.U32 R128, R214, c[0x0][0x1e0], RZ ;  /* 0x00007800d6807a25 */ /* 0x000fe200078e00ff */
[----:B------:R-:W-:Y:S02]  /*2530*/  IADD3 R48, R0, -0x1, RZ ;  /* 0xffffffff00307810 */ /* 0x000fe40007ffe0ff */
[----:B------:R-:W-:Y:S01]  /*2540*/  SHF.R.S32.HI R8, RZ, 0x1f, R235 ;  /* 0x0000001fff087819 */ /* 0x000fe200000114eb */
[----:B------:R-:W-:Y:S01]  /*2550*/  IMAD R4, R106, c[0x0][0x238], RZ ;  /* 0x00008e006a047a24 */ /* 0x000fe200078e02ff */
[----:B------:R-:W-:Y:S01]  /*2560*/  SEL R10, R235, RZ, !P3 ;  /* 0x000000ffeb0a7207 */ /* 0x000fe20005800000 */
[----:B------:R-:W-:Y:S01]  /*2570*/  IMAD R0, R48, -0x20, R102 ;  /* 0xffffffe030007824 */ /* 0x000fe200078e0266 */
[----:B------:R-:W-:Y:S01]  /*2580*/  SEL R11, R8, RZ, !P3 ;  /* 0x000000ff080b7207 */ /* 0x000fe20005800000 */
[----:B------:R-:W-:Y:S01]  /*2590*/  IMAD R4, R103, c[0x0][0x23c], R4 ;  /* 0x00008f0067047a24 */ /* 0x000fe200078e0204 */
[----:B------:R-:W-:-:S02]  /*25a0*/  MOV R127, c[0x0][0x238] ;  /* 0x00008e00007f7a02 */ /* 0x000fc40000000f00 */
[----:B------:R-:W-:Y:S01]  /*25b0*/  ISETP.GT.AND P0, PT, R0, RZ, PT ;  /* 0x000000ff0000720c */ /* 0x000fe20003f04270 */
[----:B------:R-:W-:Y:S01]  /*25c0*/  IMAD R0, R11, c[0x0][0x248], RZ ;  /* 0x000092000b007a24 */ /* 0x000fe200078e02ff */
[C---:B------:R-:W-:Y:S02]  /*25d0*/  SHF.L.U64.HI R121, R127.reuse, R120, c[0x0][0x23c] ;  /* 0x00008f007f797619 */ /* 0x040fe40000010278 */
[----:B------:R-:W-:Y:S01]  /*25e0*/  SHF.L.U32 R127, R127, 0x5, RZ ;  /* 0x000000057f7f7819 */ /* 0x000fe200000006ff */
[----:B-1----:R-:W-:Y:S01]  /*25f0*/  IMAD.WIDE.U32 R2, R103, c[0x0][0x238], R136 ;  /* 0x00008e0067027a25 */ /* 0x002fe200078e0088 */
[----:B------:R-:W-:Y:S02]  /*2600*/  ISETP.GE.AND P6, PT, R136, c[0x0][0x1d4], PT ;  /* 0x0000750088007a0c */ /* 0x000fe40003fc6270 */
[----:B------:R-:W-:Y:S01]  /*2610*/  ISETP.GE.AND P5, PT, R138, c[0x0][0x1d4], PT ;  /* 0x000075008a007a0c */ /* 0x000fe20003fa6270 */
[----:B------:R-:W-:Y:S01]  /*2620*/  IMAD.IADD R3, R3, 0x1, R4 ;  /* 0x0000000103037824 */ /* 0x000fe200078e0204 */
[----:B------:R-:W-:Y:S01]  /*2630*/  ISETP.GE.AND P4, PT, R216, c[0x0][0x1d4], PT ;  /* 0x00007500d8007a0c */ /* 0x000fe20003f86270 */
[----:B------:R-:W-:Y:S01]  /*2640*/  IMAD R4, R10, c[0x0][0x24c], R0 ;  /* 0x000093000a047a24 */ /* 0x000fe200078e0200 */
[----:B------:R-:W-:Y:S01]  /*2650*/  ISETP.GE.AND P3, PT, R217, c[0x0][0x1d4], PT ;  /* 0x00007500d9007a0c */ /* 0x000fe20003f66270 */
[----:B------:R-:W-:Y:S01]  /*2660*/  IMAD.WIDE.U32 R2, R227, c[0x0][0x240], R2 ;  /* 0x00009000e3027a25 */ /* 0x000fe200078e0002 */
[----:B------:R-:W-:-:S02]  /*2670*/  SHF.R.S32.HI R157, RZ, 0x1f, R156 ;  /* 0x0000001fff9d7819 */ /* 0x000fc4000001149c */
[----:B-----5:R-:W-:Y:S01]  /*2680*/  SHF.R.S32.HI R20, RZ, 0x1f, R112 ;  /* 0x0000001fff147819 */ /* 0x020fe20000011470 */
[----:B------:R-:W-:Y:S02]  /*2690*/  IMAD R3, R227, c[0x0][0x244], R3 ;  /* 0x00009100e3037a24 */ /* 0x000fe400078e0203 */
[----:B------:R-:W-:Y:S02]  /*26a0*/  @P0 IMAD R0, R121, R48, RZ ;  /* 0x0000003079000224 */ /* 0x000fe400078e02ff */
[----:B------:R-:W-:Y:S01]  /*26b0*/  IMAD.WIDE.U32 R80, R10, c[0x0][0x248], R2 ;  /* 0x000092000a507a25 */ /* 0x000fe200078e0002 */
[----:B------:R-:W-:-:S03]  /*26c0*/  @P0 SHF.R.S32.HI R2, RZ, 0x1f, R48 ;  /* 0x0000001fff020819 */ /* 0x000fc60000011430 */
[----:B------:R-:W-:Y:S01]  /*26d0*/  IMAD.IADD R71, R81, 0x1, R4 ;  /* 0x0000000151477824 */ /* 0x000fe200078e0204 */
[----:B------:R-:W-:Y:S01]  /*26e0*/  @P0 MOV R70, R80 ;  /* 0x0000005000460202 */ /* 0x000fe20000000f00 */
[----:B------:R-:W-:-:S04]  /*26f0*/  @P0 IMAD R0, R2, R127, R0 ;  /* 0x0000007f02000224 */ /* 0x000fc800078e0200 */
[----:B------:R-:W-:-:S04]  /*2700*/  @P0 IMAD.WIDE.U32 R6, R48, R127, R70 ;  /* 0x0000007f30060225 */ /* 0x000fc800078e0046 */
[----:B------:R-:W-:Y:S01]  /*2710*/  @P0 IMAD.IADD R0, R7, 0x1, R0 ;  /* 0x0000000107000824 */ /* 0x000fe200078e0200 */
[----:B------:R-:W-:-:S04]  /*2720*/  @P0 LEA R2, P1, R6, c[0x0][0x220], 0x1 ;  /* 0x0000880006020a11 */ /* 0x000fc800078208ff */
[----:B------:R-:W-:Y:S01]  /*2730*/  @P0 LEA.HI.X R3, R6, c[0x0][0x224], R0, 0x1, P1 ;  /* 0x0000890006030a11 */ /* 0x000fe200008f0c00 */
[----:B------:R-:W-:Y:S01]  /*2740*/  IMAD.IADD R0, R12, 0x1, R116 ;  /* 0x000000010c007824 */ /* 0x000fe200078e0274 */
[----:B------:R-:W-:-:S03]  /*2750*/  ISETP.GE.AND P1, PT, R136, c[0x0][0x27c], PT ;  /* 0x00009f0088007a0c */ /* 0x000fc60003f26270 */
[----:B------:R-:W-:Y:S01]  /*2760*/  @!PT LDS RZ, [RZ] ;  /* 0x00000000fffff984 */ /* 0x000fe20000000800 */
[----:B------:R-:W-:Y:S01]  /*2770*/  @!PT LDS RZ, [RZ] ;  /* 0x00000000fffff984 */ /* 0x000fe20000000800 */
[----:B------:R-:W-:Y:S01]  /*2780*/  @!PT LDS RZ, [RZ] ;  /* 0x00000000fffff984 */ /* 0x000fe20000000800 */
[----:B------:R1:W-:Y:S01]  /*2790*/  @P0 LDGSTS.E.BYPASS.LTC128B.128 [R196+0xc080], [R2.64], !P6 ;  /* 0x0c08000002c40fae */ /* 0x0003e2000f101d46 */
[----:B------:R-:W-:-:S03]  /*27a0*/  SHF.R.S32.HI R7, RZ, 0x1f, R0 ;  /* 0x0000001fff077819 */ /* 0x000fc60000011400 */
[----:B------:R1:W-:Y:S02]  /*27b0*/  @P0 LDGSTS.E.BYPASS.LTC128B.128 [R196+0xd080], [R2.64+0x80], !P5 ;  /* 0x0d08008002c40fae */ /* 0x0003e4000e901d46 */
[----:B------:R-:W-:Y:S02]  /*27c0*/  IMAD R6, R7, c[0x0][0x1e0], RZ ;  /* 0x0000780007067a24 */ /* 0x000fe400078e02ff */
[----:B------:R1:W-:Y:S02]  /*27d0*/  @P0 LDGSTS.E.BYPASS.LTC128B.128 [R196+0xe080], [R2.64+0x100], !P4 ;  /* 0x0e08010002c40fae */ /* 0x0003e4000e101d46 */
[C---:B------:R-:W-:Y:S02]  /*27e0*/  IMAD R6, R0.reuse, c[0x0][0x1e4], R6 ;  /* 0x0000790000067a24 */ /* 0x040fe400078e0206 */
[----:B------:R1:W-:Y:S04]  /*27f0*/  @P0 LDGSTS.E.BYPASS.LTC128B.128 [R196+0xf080], [R2.64+0x180], !P3 ;  /* 0x0f08018002c40fae */ /* 0x0003e8000d901d46 */
[----:B------:R-:W0:Y:S01]  /*2800*/  LDGDEPBAR ;  /* 0x00000000000079af */ /* 0x000e220000000000 */
[----:B------:R-:W-:Y:S01]  /*2810*/  WARPSYNC 0xffffffff ;  /* 0xffffffff00007948 */ /* 0x000fe20003800000 */
[----:B-1----:R-:W-:-:S05]  /*2820*/  IMAD.WIDE.U32 R2, R0, c[0x0][0x1e0], RZ ;  /* 0x0000780000027a25 */ /* 0x002fca00078e00ff */
[----:B------:R-:W-:-:S05]  /*2830*/  IADD3 R3, R3, R6, RZ ;  /* 0x0000000603037210 */ /* 0x000fca0007ffe0ff */
[----:B------:R-:W-:-:S04]  /*2840*/  IMAD.WIDE.U32 R2, R227, c[0x0][0x1e8], R2 ;  /* 0x00007a00e3027a25 */ /* 0x000fc800078e0002 */
[----:B------:R-:W-:Y:S01]  /*2850*/  IMAD R3, R227, c[0x0][0x1ec], R3 ;  /* 0x00007b00e3037a24 */ /* 0x000fe200078e0203 */
[----:B--2---:R-:W-:Y:S02]  /*2860*/  @P2 SHF.R.S32.HI R5, RZ, 0x1f, R9 ;  /* 0x0000001fff052819 */ /* 0x004fe40000011409 */
[----:B------:R-:W-:Y:S01]  /*2870*/  @P2 MOV R4, R9 ;  /* 0x0000000900042202 */ /* 0x000fe20000000f00 */
[----:B------:R-:W-:Y:S01]  /*2880*/  @!P2 IMAD.MOV.U32 R4, RZ, RZ, R235 ;  /* 0x000000ffff04a224 */ /* 0x000fe200078e00eb */
[----:B------:R-:W-:Y:S02]  /*2890*/  @!P2 MOV R5, R8 ;  /* 0x000000080005a202 */ /* 0x000fe40000000f00 */
[----:B------:R-:W-:-:S04]  /*28a0*/  ISETP.NE.AND P2, PT, R14, RZ, PT ;  /* 0x000000ff0e00720c */ /* 0x000fc80003f45270 */
[----:B------:R-:W-:Y:S02]  /*28b0*/  SEL R8, R5, RZ, !P2 ;  /* 0x000000ff05087207 */ /* 0x000fe40005000000 */
[----:B------:R-:W-:Y:S01]  /*28c0*/  SEL R14, R4, RZ, !P2 ;  /* 0x000000ff040e7207 */ /* 0x000fe20005000000 */
[----:B------:R-:W-:Y:S02]  /*28d0*/  IMAD R4, R19, c[0x0][0x1e0], RZ ;  /* 0x0000780013047a24 */ /* 0x000fe400078e02ff */
[----:B------:R-:W-:Y:S02]  /*28e0*/  IMAD R5, R8, c[0x0][0x1f0], RZ ;  /* 0x00007c0008057a24 */ /* 0x000fe400078e02ff */
[----:B------:R-:W-:-:S04]  /*28f0*/  IMAD.WIDE.U32 R64, R14, c[0x0][0x1f0], R2 ;  /* 0x00007c000e407a25 */ /* 0x000fc800078e0002 */
[----:B------:R-:W-:Y:S01]  /*2900*/  IMAD R2, R14, c[0x0][0x1f4], R5 ;  /* 0x00007d000e027a24 */ /* 0x000fe200078e0205 */
[----:B------:R-:W-:Y:S01]  /*2910*/  SHF.L.U32 R5, R130, 0x1, RZ ;  /* 0x0000000182057819 */ /* 0x000fe200000006ff */
[----:B------:R-:W-:-:S03]  /*2920*/  IMAD R4, R214, c[0x0][0x1e4], R4 ;  /* 0x00007900d6047a24 */ /* 0x000fc600078e0204 */
[----:B------:R-:W-:Y:S01]  /*2930*/  IADD3 R63, R65, R2, RZ ;  /* 0x00000002413f7210 */ /* 0x000fe20007ffe0ff */
[----:B------:R-:W-:Y:S02]  /*2940*/  IMAD.IADD R104, R129, 0x1, R4 ;  /* 0x0000000181687824 */ /* 0x000fe400078e0204 */
[--C-:B------:R-:W-:Y:S01]  /*2950*/  IADD3 R110, P2, P0, R64, R128, R136.reuse ;  /* 0x00000080406e7210 */ /* 0x100fe2000785e088 */
[----:B------:R-:W-:Y:S01]  /*2960*/  IMAD.WIDE.U32 R2, R227, c[0x0][0x260], R136 ;  /* 0x00009800e3027a25 */ /* 0x000fe200078e0088 */
[----:B------:R-:W-:Y:S01]  /*2970*/  IADD3 R17, -R5, c[0x0][0x1d4], RZ ;  /* 0x0000750005117a10 */ /* 0x000fe20007ffe1ff */
[----:B------:R-:W-:Y:S01]  /*2980*/  BAR.SYNC.DEFER_BLOCKING 0x0 ;  /* 0x0000000000007b1d */ /* 0x000fe20000010000 */
[----:B------:R-:W-:Y:S01]  /*2990*/  IADD3.X R109, R63, R104, R137, P2, P0 ;  /* 0x000000683f6d7210 */ /* 0x000fe200017e0489 */
[----:B------:R-:W-:Y:S01]  /*29a0*/  IMAD.MOV.U32 R4, RZ, RZ, R2 ;  /* 0x000000ffff047224 */ /* 0x000fe200078e0002 */
[----:B------:R-:W-:Y:S01]  /*29b0*/  IADD3 R108, P0, R214, R0, RZ ;  /* 0x00000000d66c7210 */ /* 0x000fe20007f1e0ff */
[----:B------:R-:W-:Y:S01]  /*29c0*/  IMAD R0, R11, c[0x0][0x268], RZ ;  /* 0x00009a000b007a24 */ /* 0x000fe200078e02ff */
[-C--:B------:R-:W-:Y:S01]  /*29d0*/  SEL R16, R5, R17.reuse, !P1 ;  /* 0x0000001105107207 */ /* 0x080fe20004800000 */
[----:B------:R-:W-:Y:S01]  /*29e0*/  IMAD R8, R8, c[0x0][0x218], RZ ;  /* 0x0000860008087a24 */ /* 0x000fe200078e02ff */
[----:B------:R-:W-:Y:S01]  /*29f0*/  SEL R15, RZ, c[0x0][0x27c], !P1 ;  /* 0x00009f00ff0f7a07 */ /* 0x000fe20004800000 */
[C---:B------:R-:W-:Y:S01]  /*2a00*/  IMAD.X R107, R19.reuse, 0x1, R7, P0 ;  /* 0x00000001136b7824 */ /* 0x040fe200000e0607 */
[----:B------:R-:W-:Y:S01]  /*2a10*/  ISETP.GE.AND P0, PT, R138, c[0x0][0x27c], PT ;  /* 0x00009f008a007a0c */ /* 0x000fe20003f06270 */
[----:B------:R-:W-:Y:S01]  /*2a20*/  IMAD R22, R10, c[0x0][0x26c], R0 ;  /* 0x00009b000a167a24 */ /* 0x000fe200078e0200 */
[----:B------:R-:W-:Y:S01]  /*2a30*/  ULDC.U8 UR4, c[0x0][0x298] ;  /* 0x0000a60000047ab9 */ /* 0x000fe20000000000 */
[----:B------:R-:W-:Y:S01]  /*2a40*/  IMAD R0, R19, c[0x0][0x290], RZ ;  /* 0x0000a40013007a24 */ /* 0x000fe200078e02ff */
[----:B------:R-:W-:Y:S01]  /*2a50*/  SEL R17, R5, R17, !P0 ;  /* 0x0000001105117207 */ /* 0x000fe20004000000 */
[C---:B------:R-:W-:Y:S01]  /*2a60*/  IMAD R5, R227.reuse, c[0x0][0x264], R3 ;  /* 0x00009900e3057a24 */ /* 0x040fe200078e0203 */
[----:B------:R-:W-:Y:S01]  /*2a70*/  SEL R18, RZ, c[0x0][0x27c], !P0 ;  /* 0x00009f00ff127a07 */ /* 0x000fe20004000000 */
[----:B------:R-:W-:Y:S01]  /*2a80*/  IMAD.WIDE.U32 R6, R227, c[0x0][0x210], R136 ;  /* 0x00008400e3067a25 */ /* 0x000fe200078e0088 */
[----:B------:R-:W-:-:S02]  /*2a90*/  ISETP.GE.AND P0, PT, R130, 0x1, PT ;  /* 0x000000018200780c */ /* 0x000fc40003f06270 */
[----:B------:R-:W-:Y:S01]  /*2aa0*/  ISETP.NE.AND P0, PT, RZ, UR4, PT ;  /* 0x00000004ff007c0c */ /* 0x000fe2000bf05270 */
[----:B------:R-:W-:-:S03]  /*2ab0*/  IMAD.WIDE.U32 R84, R10, c[0x0][0x268], R4 ;  /* 0x00009a000a547a25 */ /* 0x000fc600078e0004 */
[----:B------:R-:W-:Y:S01]  /*2ac0*/  P2R R88, PR, RZ, 0x1 ;  /* 0x00000001ff587803 */ /* 0x000fe20000000000 */
[----:B------:R-:W-:Y:S02]  /*2ad0*/  IMAD R9, R19, c[0x0][0x280], RZ ;  /* 0x0000a00013097a24 */ /* 0x000fe400078e02ff */
[----:B------:R-:W-:-:S04]  /*2ae0*/  IMAD.WIDE.U32 R4, R214, c[0x0][0x290], R136 ;  /* 0x0000a400d6047a25 */ /* 0x000fc800078e0088 */
[C---:B------:R-:W-:Y:S02]  /*2af0*/  IMAD R0, R214.reuse, c[0x0][0x294], R0 ;  /* 0x0000a500d6007a24 */ /* 0x040fe400078e0200 */
[----:B------:R-:W-:-:S04]  /*2b00*/  IMAD.WIDE.U32 R10, R214, c[0x0][0x290], R156 ;  /* 0x0000a400d60a7a25 */ /* 0x000fc800078e009c */
[----:B------:R-:W-:Y:S02]  /*2b10*/  IMAD R3, R227, c[0x0][0x214], R7 ;  /* 0x00008500e3037a24 */ /* 0x000fe400078e0207 */
[----:B------:R-:W-:Y:S02]  /*2b20*/  IMAD.MOV.U32 R2, RZ, RZ, R6 ;  /* 0x000000ffff027224 */ /* 0x000fe400078e0006 */
[----:B------:R-:W-:Y:S02]  /*2b30*/  IMAD R21, R14, c[0x0][0x21c], R8 ;  /* 0x000087000e157a24 */ /* 0x000fe400078e0208 */
[----:B------:R-:W-:-:S04]  /*2b40*/  IMAD.WIDE.U32 R6, R214, c[0x0][0x280], R136 ;  /* 0x0000a000d6067a25 */ /* 0x000fc800078e0088 */
[C---:B------:R-:W-:Y:S02]  /*2b50*/  IMAD R8, R214.reuse, c[0x0][0x284], R9 ;  /* 0x0000a100d6087a24 */ /* 0x040fe400078e0209 */
[----:B------:R-:W-:-:S04]  /*2b60*/  IMAD.WIDE.U32 R12, R214, c[0x0][0x280], R156 ;  /* 0x0000a000d60c7a25 */ /* 0x000fc800078e009c */
[----:B------:R-:W-:Y:S02]  /*2b70*/  IMAD.IADD R9, R5, 0x1, R0 ;  /* 0x0000000105097824 */ /* 0x000fe400078e0200 */
[----:B------:R-:W-:Y:S01]  /*2b80*/  IMAD.IADD R5, R0, 0x1, R11 ;  /* 0x0000000100057824 */ /* 0x000fe200078e020b */
[----:B------:R-:W-:Y:S01]  /*2b90*/  IADD3 R11, R136, R15, RZ ;  /* 0x0000000f880b7210 */ /* 0x000fe20007ffe0ff */
[----:B------:R-:W-:Y:S01]  /*2ba0*/  IMAD.WIDE.U32 R82, R14, c[0x0][0x218], R2 ;  /* 0x000086000e527a25 */ /* 0x000fe200078e0002 */
[----:B------:R-:W-:Y:S02]  /*2bb0*/  SHF.R.S32.HI R14, RZ, 0x1f, R16 ;  /* 0x0000001fff0e7819 */ /* 0x000fe40000011410 */
[----:B------:R-:W-:Y:S01]  /*2bc0*/  SHF.R.S32.HI R15, RZ, 0x1f, R17 ;  /* 0x0000001fff0f7819 */ /* 0x000fe20000011411 */
[----:B------:R-:W-:Y:S02]  /*2bd0*/  IMAD.IADD R7, R7, 0x1, R8 ;  /* 0x0000000107077824 */ /* 0x000fe400078e0208 */
[----:B------:R-:W-:Y:S01]  /*2be0*/  IMAD.IADD R3, R8, 0x1, R13 ;  /* 0x0000000108037824 */ /* 0x000fe200078e020d */
[----:B------:R-:W-:Y:S01]  /*2bf0*/  LEA.HI R15, R15, R17, RZ, 0x4 ;  /* 0x000000110f0f7211 */ /* 0x000fe200078f20ff */
[----:B------:R-:W-:-:S02]  /*2c00*/  IMAD.MOV.U32 R8, RZ, RZ, R4 ;  /* 0x000000ffff087224 */ /* 0x000fc400078e0004 */
[----:B------:R-:W-:Y:S01]  /*2c10*/  IMAD.MOV.U32 R4, RZ, RZ, R10 ;  /* 0x000000ffff047224 */ /* 0x000fe200078e000a */
[----:B------:R-:W-:Y:S01]  /*2c20*/  SHF.R.S32.HI R10, RZ, 0x1f, R11 ;  /* 0x0000001fff0a7819 */ /* 0x000fe2000001140b */
[----:B------:R-:W-:Y:S02]  /*2c30*/  IMAD.IADD R0, R138, 0x1, R18 ;  /* 0x000000018a007824 */ /* 0x000fe400078e0212 */
[----:B------:R-:W-:Y:S01]  /*2c40*/  IMAD.MOV.U32 R2, RZ, RZ, R12 ;  /* 0x000000ffff027224 */ /* 0x000fe200078e000c */
[CC--:B------:R-:W-:Y:S01]  /*2c50*/  LEA.HI R12, R10.reuse, R11.reuse, RZ, 0x3 ;  /* 0x0000000b0a0c7211 */ /* 0x0c0fe200078f18ff */
[----:B------:R-:W-:Y:S01]  /*2c60*/  IMAD.MOV.U32 R124, RZ, RZ, c[0x0][0x290] ;  /* 0x0000a400ff7c7624 */ /* 0x000fe200078e00ff */
[----:B------:R-:W-:Y:S01]  /*2c70*/  SHF.R.S32.HI R13, RZ, 0x1f, R0 ;  /* 0x0000001fff0d7819 */ /* 0x000fe20000011400 */
[----:B------:R-:W-:Y:S01]  /*2c80*/  IMAD.MOV.U32 R125, RZ, RZ, c[0x0][0x280] ;  /* 0x0000a000ff7d7624 */ /* 0x000fe200078e00ff */
[----:B------:R-:W-:Y:S01]  /*2c90*/  LEA.HI R18, R10, R11, RZ, 0x6 ;  /* 0x0000000b0a127211 */ /* 0x000fe200078f30ff */
[----:B------:R-:W-:Y:S01]  /*2ca0*/  IMAD.MOV.U32 R126, RZ, RZ, c[0x0][0x1e0] ;  /* 0x00007800ff7e7624 */ /* 0x000fe200078e00ff */
[----:B------:R-:W-:Y:S01]  /*2cb0*/  LEA.HI R10, R14, R16, RZ, 0x4 ;  /* 0x000000100e0a7211 */ /* 0x000fe200078f20ff */
[----:B------:R-:W-:Y:S01]  /*2cc0*/  IMAD.WIDE.U32 R72, R112, c[0x0][0x280], R2 ;  /* 0x0000a00070487a25 */ /* 0x000fe200078e0002 */
[----:B------:R-:W-:-:S02]  /*2cd0*/  LEA.HI R11, R13, R0, RZ, 0x3 ;  /* 0x000000000d0b7211 */ /* 0x000fc400078f18ff */
[----:B------:R-:W-:Y:S01]  /*2ce0*/  LEA.HI R16, R13, R0, RZ, 0x6 ;  /* 0x000000000d107211 */ /* 0x000fe200078f30ff */
[----:B------:R-:W-:Y:S01]  /*2cf0*/  IMAD.SHL.U32 R14, R18, 0x20, RZ ;  /* 0x00000020120e7824 */ /* 0x000fe200078e00ff */
[----:B------:R-:W-:Y:S01]  /*2d00*/  SHF.R.S32.HI R0, RZ, 0x4, R10 ;  /* 0x00000004ff007819 */ /* 0x000fe2000001140a */
[----:B------:R-:W-:Y:S01]  /*2d10*/  IMAD.WIDE.U32 R78, R112, c[0x0][0x290], R8 ;  /* 0x0000a400704e7a25 */ /* 0x000fe200078e0008 */
[----:B------:R-:W-:Y:S02]  /*2d20*/  SHF.R.S32.HI R13, RZ, 0x4, R15 ;  /* 0x00000004ff0d7819 */ /* 0x000fe4000001140f */
[----:B------:R-:W-:Y:S01]  /*2d30*/  LEA.HI.SX32 R10, R12, R0, 0x1d ;  /* 0x000000000c0a7211 */ /* 0x000fe200078feaff */
[----:B------:R-:W-:Y:S01]  /*2d40*/  IMAD.WIDE.U32 R76, R112, c[0x0][0x280], R6 ;  /* 0x0000a000704c7a25 */ /* 0x000fe200078e0006 */
[----:B------:R-:W-:Y:S02]  /*2d50*/  LEA.HI.SX32 R0, R11, R13, 0x1d ;  /* 0x0000000d0b007211 */ /* 0x000fe400078feaff */
[----:B------:R-:W-:Y:S01]  /*2d60*/  LOP3.LUT R19, R14, 0x7ffff800, RZ, 0xc0, !PT ;  /* 0x7ffff8000e137812 */ /* 0x000fe200078ec0ff */
[----:B------:R-:W-:Y:S01]  /*2d70*/  IMAD.SHL.U32 R67, R10, 0x8, RZ ;  /* 0x000000080a437824 */ /* 0x000fe200078e00ff */
[----:B------:R-:W-:Y:S01]  /*2d80*/  SHF.R.S32.HI R14, RZ, 0x1f, R0 ;  /* 0x0000001fff0e7819 */ /* 0x000fe20000011400 */
[----:B------:R-:W-:Y:S01]  /*2d90*/  IMAD.WIDE.U32 R74, R112, c[0x0][0x290], R4 ;  /* 0x0000a400704a7a25 */ /* 0x000fe200078e0004 */
[----:B------:R-:W-:-:S02]  /*2da0*/  SHF.R.S32.HI R13, RZ, 0x1f, R10 ;  /* 0x0000001fff0d7819 */ /* 0x000fc4000001140a */
[----:B------:R-:W-:Y:S01]  /*2db0*/  LOP3.LUT R15, R113, 0x38, R12, 0xf8, !PT ;  /* 0x00000038710f7812 */ /* 0x000fe200078ef80c */
[----:B------:R-:W-:Y:S01]  /*2dc0*/  IMAD.IADD R101, R85, 0x1, R22 ;  /* 0x0000000155657824 */ /* 0x000fe200078e0216 */
[----:B------:R-:W-:Y:S01]  /*2dd0*/  LEA.HI R14, R14, R0, RZ, 0x3 ;  /* 0x000000000e0e7211 */ /* 0x000fe200078f18ff */
[----:B------:R-:W-:Y:S01]  /*2de0*/  IMAD.IADD R100, R83, 0x1, R21 ;  /* 0x0000000153647824 */ /* 0x000fe200078e0215 */
[----:B------:R-:W-:Y:S02]  /*2df0*/  LEA.HI R13, R13, R10, RZ, 0x3 ;  /* 0x0000000a0d0d7211 */ /* 0x000fe400078f18ff */
        /* <DEDUP_REMOVED lines=18> */
[----:B------:R-:W-:Y:S01]  /*2f20*/  IMAD R10, R112, c[0x0][0x294], R0 ;  /* 0x0000a500700a7a24 */ /* 0x000fe200078e0200 */
        /* <DEDUP_REMOVED lines=10> */
[CC--:B------:R-:W-:Y:S01]  /*2fd0*/  SHF.L.U64.HI R119, R125.reuse, R120.reuse, c[0x0][0x284] ;  /* 0x0000a1007d777619 */ /* 0x0c0fe20000010278 */
        /* <DEDUP_REMOVED lines=12> */
.L_x_599:
[-C--:B------:R-:W-:Y:S01]  /*30a0*/  IMAD R0, R120, R48.reuse, RZ ;  /* 0x0000003078007224 */ /* 0x080fe200078e02ff */
[----:B------:R-:W-:Y:S01]  /*30b0*/  SHF.R.S32.HI R62, RZ, 0x1f, R48 ;  /* 0x0000001fff3e7819 */ /* 0x000fe20000011430 */
[----:B------:R-:W-:Y:S01]  /*30c0*/  IMAD.WIDE.U32 R10, R126, R48, RZ ;  /* 0x000000307e0a7225 */ /* 0x000fe200078e00ff */
[----:B------:R-:W-:Y:S04]  /*30d0*/  DEPBAR.LE SB0, 0x0 ;  /* 0x000080000000791a */ /* 0x000fe80000000000 */
[----:B------:R-:W-:Y:S01]  /*30e0*/  WARPSYNC 0xffffffff ;  /* 0xffffffff00007948 */ /* 0x000fe20003800000 */
[----:B------:R-:W-:Y:S01]  /*30f0*/  BAR.SYNC.DEFER_BLOCKING 0x0 ;  /* 0x0000000000007b1d */ /* 0x000fe20000010000 */
[----:B------:R-:W-:Y:S01]  /*3100*/  ISETP.GE.AND P1, PT, R130, 0x1, PT ;  /* 0x000000018200780c */ /* 0x000fe20003f26270 */
[----:B------:R-:W-:Y:S04]  /*3110*/  IMAD R0, R62, R126, R0 ;  /* 0x0000007e3e007224 */ /* 0x000fe800078e0200 */
[----:B------:R-:W-:Y:S01]  /*3120*/  IMAD.IADD R18, R11, 0x1, R0 ;  /* 0x000000010b127824 */ /* 0x000fe200078e0200 */
[----:B------:R-:W-:Y:S05]  /*3130*/  IADD3 R0, P0, R110, R10, RZ ;  /* 0x0000000a6e007210 */ /* 0x000fea0007f1e0ff */
        /* <DEDUP_REMOVED lines=9> */
[-C--:B------:R-:W-:Y:S03]  /*31d0*/  IMAD.WIDE.U32 R8, R125, R48.reuse, RZ ;  /* 0x000000307d087225 */ /* 0x080fe600078e00ff */
[----:B------:R-:W-:Y:S01]  /*31e0*/  IMNMX R20, R3, 0x20, PT ;  /* 0x0000002003147817 */ /* 0x000fe20003800200 */
[----:B------:R-:W-:Y:S04]  /*31f0*/  IMAD.WIDE.U32 R16, R124, R48, RZ ;  /* 0x000000307c107225 */ /* 0x000fe800078e00ff */
[C---:B------:R-:W-:Y:S02]  /*3200*/  IMAD R2, R62.reuse, R125, R2 ;  /* 0x0000007d3e027224 */ /* 0x040fe400078e0202 */
[----:B------:R-:W-:Y:S03]  /*3210*/  IMAD R0, R62, R124, R0 ;  /* 0x0000007c3e007224 */ /* 0x000fe600078e0200 */
[----:B------:R-:W-:Y:S02]  /*3220*/  IADD3 R21, R9, R2, RZ ;  /* 0x0000000209157210 */ /* 0x000fe40007ffe0ff */
[----:B------:R-:W-:Y:S01]  /*3230*/  IADD3 R34, R17, R0, RZ ;  /* 0x0000000011227210 */ /* 0x000fe20007ffe0ff */
[----:B------:R-:W-:-:S05]  /*3240*/  @!P1 BRA `(.L_x_583) ;  /* 0x0000125000009947 */ /* 0x000fca0003800000 */
[----:B------:R-:W-:Y:S01]  /*3250*/  ISETP.GE.AND P1, PT, R214, R20, PT ;  /* 0x00000014d600720c */ /* 0x000fe20003f26270 */
[----:B------:R-:W-:Y:S01]  /*3260*/  BSSY B0, `(.L_x_584) ;  /* 0x000002b000007945 */ /* 0x000fe20003800000 */
[----:B------:R-:W-:Y:S01]  /*3270*/  IADD3 R19, R156, 0x40, RZ ;  /* 0x000000409c137810 */ /* 0x000fe20007ffe0ff */
[----:B------:R-:W-:Y:S01]  /*3280*/  CS2R R32, SRZ ;  /* 0x0000000000207805 */ /* 0x000fe2000001ff00 */
[----:B------:R-:W-:Y:S01]  /*3290*/  CS2R R30, SRZ ;  /* 0x00000000001e7805 */ /* 0x000fe2000001ff00 */
[----:B------:R-:W-:Y:S01]  /*32a0*/  CS2R R28, SRZ ;  /* 0x00000000001c7805 */ /* 0x000fe2000001ff00 */
[----:B------:R-:W-:Y:S01]  /*32b0*/  CS2R R22, SRZ ;  /* 0x0000000000167805 */ /* 0x000fe2000001ff00 */
[----:B------:R-:W-:Y:S01]  /*32c0*/  CS2R R14, SRZ ;  /* 0x00000000000e7805 */ /* 0x000fe2000001ff00 */
[----:B------:R-:W-:Y:S01]  /*32d0*/  CS2R R12, SRZ ;  /* 0x00000000000c7805 */ /* 0x000fe2000001ff00 */
[----:B------:R-:W-:Y:S01]  /*32e0*/  CS2R R6, SRZ ;  /* 0x0000000000067805 */ /* 0x000fe2000001ff00 */
[----:B------:R-:W-:Y:S03]  /*32f0*/  CS2R R2, SRZ ;  /* 0x0000000000027805 */ /* 0x000fe6000001ff00 */
        /* <DEDUP_REMOVED lines=33> */
.L_x_585:
[----:B------:R-:W-:Y:S05]  /*3510*/  BSYNC B0 ;  /* 0x0000000000007941 */ /* 0x000fea0003800000 */
.L_x_584:
        /* <DEDUP_REMOVED lines=36> */
[----:B------:R-:W-:Y:S02]  /*3760*/  @!P0 HADD2.F32 R25, -RZ, R25.H0_H0 ;  /* 0x20000019ff198230 */ /* 0x000fe40000004100 */
        /* <DEDUP_REMOVED lines=11> */
[----:B------:R-:W-:Y:S02]  /*3820*/  @!P0 FFMA.FTZ R42, R2, R23, -R37 ;  /* 0x00000017022a8223 */ /* 0x000fe40000010825 */
        /* <DEDUP_REMOVED lines=9> */
[-C--:B------:R-:W-:Y:S01]  /*38c0*/  @!P0 FMUL.FTZ R40, R22, R16.reuse ;  /* 0x0000001016288220 */ /* 0x080fe20000410000 */
[----:B------:R-:W-:Y:S01]  /*38d0*/  @!P0 HADD2.F32 R23, -RZ, R26.H0_H0 ;  /* 0x2000001aff178230 */ /* 0x000fe20000004100 */
[----:B------:R-:W-:Y:S01]  /*38e0*/  @!P0 F2FP.PACK_AB R2, R2, R41 ;  /* 0x000000290202823e */ /* 0x000fe200000000ff */
[----:B------:R-:W-:Y:S01]  /*38f0*/  @!P0 HADD2.F32 R26, -RZ, R3.H1_H1 ;  /* 0x30000003ff1a8230 */ /* 0x000fe20000004100 */
[C---:B------:R-:W-:Y:S02]  /*3900*/  @!P0 FMUL.FTZ R3, R4.reuse, R16 ;  /* 0x0000001004038220 */ /* 0x040fe40000410000 */
[----:B------:R-:W-:Y:S01]  /*3910*/  @!P0 FFMA.FTZ R40, R4, R23, -R40 ;  /* 0x0000001704288223 */ /* 0x000fe20000010828 */
[----:B------:R-:W-:Y:S01]  /*3920*/  @!P0 MOV R9, R2 ;  /* 0x0000000200098202 */ /* 0x000fe20000000f00 */
[-C--:B------:R-:W-:Y:S02]  /*3930*/  @!P0 FMUL.FTZ R37, R26, R17.reuse ;  /* 0x000000111a258220 */ /* 0x080fe40000410000 */
[C---:B------:R-:W-:Y:S02]  /*3940*/  @!P0 FMUL.FTZ R4, R5.reuse, R17 ;  /* 0x0000001105048220 */ /* 0x040fe40000410000 */
        /* <DEDUP_REMOVED lines=10> */
.L_x_588:
[----:B------:R-:W-:Y:S05]  /*39f0*/  BSYNC B0 ;  /* 0x0000000000007941 */ /* 0x000fea0003800000 */
.L_x_587:
        /* <DEDUP_REMOVED lines=43> */
[-C--:B------:R-:W-:Y:S02]  /*3cb0*/  @!P0 FFMA.FTZ R6, R6, R22.reuse, -R4 ;  /* 0x0000001606068223 */ /* 0x080fe40000010804 */
[-C--:B------:R-:W-:Y:S02]  /*3cc0*/  @!P0 FMUL.FTZ R4, R5, R7.reuse ;  /* 0x0000000705048220 */ /* 0x080fe40000410000 */
        /* <DEDUP_REMOVED lines=11> */
.L_x_590:
[----:B------:R-:W-:Y:S05]  /*3d80*/  BSYNC B0 ;  /* 0x0000000000007941 */ /* 0x000fea0003800000 */
.L_x_589:
        /* <DEDUP_REMOVED lines=56> */
.L_x_592:
[----:B------:R-:W-:Y:S05]  /*4110*/  BSYNC B0 ;  /* 0x0000000000007941 */ /* 0x000fea0003800000 */
.L_x_591:
        /* <DEDUP_REMOVED lines=56> */
.L_x_583:
        /* <DEDUP_REMOVED lines=31> */
.L_x_594:
[----:B------:R-:W-:Y:S05]  /*4690*/  BSYNC B0 ;  /* 0x0000000000007941 */ /* 0x000fea0003800000 */
.L_x_593:
        /* <DEDUP_REMOVED lines=137> */
.L_x_596:
[----:B------:R-:W-:Y:S05]  /*4f30*/  BSYNC B0 ;  /* 0x0000000000007941 */ /* 0x000fea0003800000 */
.L_x_595:
[----:B------:R-:W-:Y:S11]  /*4f40*/  ISETP.GE.AND P0, PT, R138, c[0x0][0x1d4], PT ;  /* 0x000075008a007a0c */ /* 0x000ff60003f06270 */
[----:B------:R-:W-:Y:S02]  /*4f50*/  @!UPT UIADD3 URZ, URZ, URZ, URZ ;  /* 0x0000003f3f3ff290 */ /* 0x000fe4000fffe03f */
[----:B------:R-:W-:-:S05]  /*4f60*/  @P0 BRA `(.L_x_586) ;  /* 0x0000087000000947 */ /* 0x000fca0003800000 */
[----:B------:R-:W-:Y:S01]  /*4f70*/  LDS.128 R32, [R87+0xc080] ;  /* 0x00c0800057207984 */ /* 0x000fe20000000c00 */
[----:B------:R-:W-:Y:S04]  /*4f80*/  IADD3 R0, P1, P0, R64, R59, R69 ;  /* 0x0000003b40007210 */ /* 0x000fe8000783e045 */
[----:B------:R-:W-:Y:S02]  /*4f90*/  IADD3.X R2, R63, R58, R95, P1, P0 ;  /* 0x0000003a3f027210 */ /* 0x000fe40000fe045f */
[C---:B-1----:R-:W-:Y:S01]  /*4fa0*/  LEA R40, P0, R0.reuse, c[0x0][0x1c8], 0x1 ;  /* 0x0000720000287a11 */ /* 0x042fe200078008ff */
[----:B------:R-:W1:Y:S03]  /*4fb0*/  LDS.128 R16, [R90+0xc080] ;  /* 0x00c080005a107984 */ /* 0x000e660000000c00 */
[----:B------:R-:W-:Y:S02]  /*4fc0*/  LEA.HI.X R41, R0, c[0x0][0x1cc], R2, 0x1, P0 ;  /* 0x0000730000297a11 */ /* 0x000fe400000f0c02 */
[----:B------:R-:W-:Y:S11]  /*4fd0*/  ISETP.GE.AND P0, PT, R138, c[0x0][0x27c], PT ;  /* 0x00009f008a007a0c */ /* 0x000ff60003f06270 */
[----:B------:R-:W-:Y:S02]  /*4fe0*/  @!UPT UIADD3 URZ, URZ, URZ, URZ ;  /* 0x0000003f3f3ff290 */ /* 0x000fe4000fffe03f */
[--C-:B------:R-:W-:Y:S01]  /*4ff0*/  @!P0 SHF.R.U32.HI R8, RZ, 0x10, R13.reuse ;  /* 0x00000010ff088819 */ /* 0x100fe2000001160d */
[--C-:B------:R-:W-:Y:S01]  /*5000*/  @!P0 HADD2.F32 R0, -RZ, R22.reuse.H0_H0 ;  /* 0x20000016ff008230 */ /* 0x100fe20000004100 */
[----:B------:R-:W-:Y:S01]  /*5010*/  @!P0 SHF.R.U64 R7, R12, 0x10, R13 ;  /* 0x000000100c078819 */ /* 0x000fe2000000120d */
[----:B------:R-:W-:Y:S01]  /*5020*/  @!P0 HADD2.F32 R3, -RZ, R22.H1_H1 ;  /* 0x30000016ff038230 */ /* 0x000fe20000004100 */
[--C-:B------:R-:W-:Y:S01]  /*5030*/  @!P0 SHF.R.U64 R11, R14, 0x10, R15.reuse ;  /* 0x000000100e0b8819 */ /* 0x100fe2000000120f */
[--C-:B------:R-:W-:Y:S01]  /*5040*/  @!P0 HADD2.F32 R12, -RZ, R46.reuse.H0_H0 ;  /* 0x2000002eff0c8230 */ /* 0x100fe20000004100 */
[----:B------:R-:W-:Y:S01]  /*5050*/  @!P0 SHF.R.U32.HI R9, RZ, 0x10, R15 ;  /* 0x00000010ff098819 */ /* 0x000fe2000001160f */
[----:B------:R-:W-:Y:S01]  /*5060*/  @!P0 HADD2.F32 R15, -RZ, R46.H1_H1 ;  /* 0x3000002eff0f8230 */ /* 0x000fe20000004100 */
[--C-:B------:R-:W-:Y:S01]  /*5070*/  @!P0 SHF.R.U32.HI R21, RZ, 0x10, R37.reuse ;  /* 0x00000010ff158819 */ /* 0x100fe20000011625 */
[----:B------:R-:W-:Y:S01]  /*5080*/  @!P0 HADD2.F32 R7, -RZ, R7.H0_H0 ;  /* 0x20000007ff078230 */ /* 0x000fe20000004100 */
[----:B------:R-:W-:Y:S01]  /*5090*/  @!P0 SHF.R.U64 R25, R36, 0x10, R37 ;  /* 0x0000001024198819 */ /* 0x000fe20000001225 */
[----:B------:R-:W-:Y:S01]  /*50a0*/  @!P0 HADD2.F32 R11, -RZ, R11.H0_H0 ;  /* 0x2000000bff0b8230 */ /* 0x000fe20000004100 */
[--C-:B------:R-:W-:Y:S01]  /*50b0*/  @!P0 SHF.R.U32.HI R29, RZ, 0x10, R39.reuse ;  /* 0x00000010ff1d8819 */ /* 0x100fe20000011627 */
[----:B------:R-:W-:Y:S01]  /*50c0*/  @!P0 HADD2.F32 R21, -RZ, R21.H0_H0 ;  /* 0x20000015ff158230 */ /* 0x000fe20000004100 */
[----:B------:R-:W-:Y:S01]  /*50d0*/  @!P0 SHF.R.U64 R30, R38, 0x10, R39 ;  /* 0x00000010261e8819 */ /* 0x000fe20000001227 */
[----:B------:R-:W-:Y:S02]  /*50e0*/  @!P0 HADD2.F32 R27, -RZ, R47.H0_H0 ;  /* 0x2000002fff1b8230 */ /* 0x000fe40000004100 */
[----:B------:R-:W-:Y:S01]  /*50f0*/  @!P0 HADD2.F32 R29, -RZ, R29.H0_H0 ;  /* 0x2000001dff1d8230 */ /* 0x000fe20000004100 */
[----:B-1----:R-:W-:Y:S02]  /*5100*/  @!P0 MOV R6, R16 ;  /* 0x0000001000068202 */ /* 0x002fe40000000f00 */
[----:B------:R-:W-:Y:S02]  /*5110*/  @!P0 MOV R24, R32 ;  /* 0x0000002000188202 */ /* 0x000fe40000000f00 */
[----:B------:R-:W-:Y:S01]  /*5120*/  @!P0 MOV R13, R33 ;  /* 0x00000021000d8202 */ /* 0x000fe20000000f00 */
[----:B------:R-:W-:Y:S01]  /*5130*/  @!P0 HADD2.F32 R2, -RZ, R6.H0_H0 ;  /* 0x20000006ff028230 */ /* 0x000fe20000004100 */
[----:B------:R-:W-:Y:S01]  /*5140*/  @!P0 MOV R5, R17 ;  /* 0x0000001100058202 */ /* 0x000fe20000000f00 */
[--C-:B------:R-:W-:Y:S02]  /*5150*/  @!P0 HADD2.F32 R10, -RZ, R24.reuse.H0_H0 ;  /* 0x20000018ff0a8230 */ /* 0x100fe40000004100 */
[----:B------:R-:W-:Y:S02]  /*5160*/  @!P0 HADD2.F32 R14, -RZ, R13.H0_H0 ;  /* 0x2000000dff0e8230 */ /* 0x000fe40000004100 */
[--C-:B------:R-:W-:Y:S01]  /*5170*/  @!P0 HADD2.F32 R4, -RZ, R5.reuse.H0_H0 ;  /* 0x20000005ff048230 */ /* 0x100fe20000004100 */
[-C--:B------:R-:W-:Y:S02]  /*5180*/  @!P0 FMUL.FTZ R22, R10, R0.reuse ;  /* 0x000000000a168220 */ /* 0x080fe40000410000 */
[----:B------:R-:W-:Y:S02]  /*5190*/  @!P0 FMUL.FTZ R0, R2, R0 ;  /* 0x0000000002008220 */ /* 0x000fe40000410000 */
[-C--:B------:R-:W-:Y:S02]  /*51a0*/  @!P0 FMUL.FTZ R20, R14, R3.reuse ;  /* 0x000000030e148220 */ /* 0x080fe40000410000 */
[-C--:B------:R-:W-:Y:S01]  /*51b0*/  @!P0 FFMA.FTZ R42, R2, R12.reuse, -R22 ;  /* 0x0000000c022a8223 */ /* 0x080fe20000010816 */
[----:B------:R-:W-:Y:S01]  /*51c0*/  @!P0 HADD2.F32 R2, -RZ, R5.H1_H1 ;  /* 0x30000005ff028230 */ /* 0x000fe20000004100 */
[----:B------:R-:W-:Y:S01]  /*51d0*/  @!P0 FFMA.FTZ R0, R10, R12, R0 ;  /* 0x0000000c0a008223 */ /* 0x000fe20000010000 */
[----:B------:R-:W-:Y:S01]  /*51e0*/  @!P0 HADD2.F32 R12, -RZ, R24.H1_H1 ;  /* 0x30000018ff0c8230 */ /* 0x000fe20000004100 */
[C---:B------:R-:W-:Y:S01]  /*51f0*/  @!P0 FMUL.FTZ R3, R4.reuse, R3 ;  /* 0x0000000304038220 */ /* 0x040fe20000410000 */
[----:B------:R-:W-:Y:S01]  /*5200*/  @!P0 HADD2.F32 R5, -RZ, R6.H1_H1 ;  /* 0x30000006ff058230 */ /* 0x000fe20000004100 */
[----:B------:R-:W-:Y:S01]  /*5210*/  @!P0 FFMA.FTZ R39, R4, R15, -R20 ;  /* 0x0000000f04278223 */ /* 0x000fe20000010814 */
[----:B------:R-:W-:Y:S01]  /*5220*/  @!P0 HADD2.F32 R20, -RZ, R13.H1_H1 ;  /* 0x3000000dff148230 */ /* 0x000fe20000004100 */
[----:B------:R-:W-:Y:S01]  /*5230*/  @!P0 FMUL.FTZ R6, R12, R7 ;  /* 0x000000070c068220 */ /* 0x000fe20000410000 */
[----:B------:R-:W-:Y:S01]  /*5240*/  @!P0 HADD2.F32 R4, -RZ, R8.H0_H0 ;  /* 0x20000008ff048230 */ /* 0x000fe20000004100 */
[----:B------:R-:W-:Y:S01]  /*5250*/  @!P0 IMAD.MOV.U32 R10, RZ, RZ, R35 ;  /* 0x000000ffff0a8224 */ /* 0x000fe200078e0023 */
[----:B------:R-:W-:Y:S02]  /*5260*/  @!P0 HADD2.F32 R13, -RZ, R25.H0_H0 ;  /* 0x20000019ff0d8230 */ /* 0x000fe40000004100 */
[----:B------:R-:W-:Y:S01]  /*5270*/  @!P0 HADD2.F32 R25, -RZ, R30.H0_H0 ;  /* 0x2000001eff198230 */ /* 0x000fe20000004100 */
[-C--:B------:R-:W-:Y:S01]  /*5280*/  @!P0 FMUL.FTZ R8, R20, R4.reuse ;  /* 0x0000000414088220 */ /* 0x080fe20000410000 */
[--C-:B------:R-:W-:Y:S01]  /*5290*/  @!P0 HADD2.F32 R26, -RZ, R10.reuse.H0_H0 ;  /* 0x2000000aff1a8230 */ /* 0x100fe20000004100 */
[C---:B------:R-:W-:Y:S01]  /*52a0*/  @!P0 FMUL.FTZ R4, R2.reuse, R4 ;  /* 0x0000000402048220 */ /* 0x040fe20000410000 */
[----:B------:R-:W-:Y:S01]  /*52b0*/  @!P0 HADD2.F32 R28, -RZ, R10.H1_H1 ;  /* 0x3000000aff1c8230 */ /* 0x000fe20000004100 */
[----:B------:R-:W-:Y:S01]  /*52c0*/  @!P0 FFMA.FTZ R38, R2, R21, -R8 ;  /* 0x0000001502268223 */ /* 0x000fe20000010808 */
[----:B------:R-:W-:Y:S01]  /*52d0*/  @!P0 HADD2.F32 R8, -RZ, R9.H0_H0 ;  /* 0x20000009ff088230 */ /* 0x000fe20000004100 */
[C---:B------:R-:W-:Y:S01]  /*52e0*/  @!P0 FMUL.FTZ R2, R5.reuse, R7 ;  /* 0x0000000705028220 */ /* 0x040fe20000410000 */
[----:B------:R-:W-:Y:S01]  /*52f0*/  @!P0 HADD2.F32 R7, -RZ, R23.H0_H0 ;  /* 0x20000017ff078230 */ /* 0x000fe20000004100 */
[----:B------:R-:W-:Y:S01]  /*5300*/  @!P0 FFMA.FTZ R37, R5, R13, -R6 ;  /* 0x0000000d05258223 */ /* 0x000fe20000010806 */
[----:B------:R-:W-:Y:S01]  /*5310*/  @!P0 MOV R5, R19 ;  /* 0x0000001300058202 */ /* 0x000fe20000000f00 */
[----:B------:R-:W-:Y:S02]  /*5320*/  @!P0 FMUL.FTZ R10, R28, R8 ;  /* 0x000000081c0a8220 */ /* 0x000fe40000410000 */
[----:B------:R-:W-:Y:S02]  /*5330*/  @!P0 FMUL.FTZ R9, R26, R7 ;  /* 0x000000071a098220 */ /* 0x000fe40000410000 */
[----:B------:R-:W-:Y:S01]  /*5340*/  @!P0 FFMA.FTZ R2, R12, R13, R2 ;  /* 0x0000000d0c028223 */ /* 0x000fe20000010002 */
[--C-:B------:R-:W-:Y:S01]  /*5350*/  @!P0 HADD2.F32 R6, -RZ, R5.reuse.H0_H0 ;  /* 0x20000005ff068230 */ /* 0x100fe20000004100 */
[----:B------:R-:W-:Y:S01]  /*5360*/  @!P0 FFMA.FTZ R3, R14, R15, R3 ;  /* 0x0000000f0e038223 */ /* 0x000fe20000010003 */
[----:B------:R-:W-:Y:S01]  /*5370*/  @!P0 F2FP.PACK_AB R12, R37, R42 ;  /* 0x0000002a250c823e */ /* 0x000fe200000000ff */
[----:B------:R-:W-:Y:S01]  /*5380*/  @!P0 FFMA.FTZ R4, R20, R21, R4 ;  /* 0x0000001514048223 */ /* 0x000fe20000010004 */
[----:B------:R-:W-:Y:S01]  /*5390*/  @!P0 F2FP.PACK_AB R13, R38, R39 ;  /* 0x00000027260d823e */ /* 0x000fe200000000ff */
[C---:B------:R-:W-:Y:S01]  /*53a0*/  @!P0 FFMA.FTZ R36, R6.reuse, R27, -R9 ;  /* 0x0000001b06248223 */ /* 0x040fe20000010809 */
[----:B------:R-:W-:Y:S01]  /*53b0*/  @!P0 MOV R9, R34 ;  /* 0x0000002200098202 */ /* 0x000fe20000000f00 */
[----:B------:R-:W-:Y:S01]  /*53c0*/  @!P0 FMUL.FTZ R7, R6, R7 ;  /* 0x0000000706078220 */ /* 0x000fe20000410000 */
[----:B------:R-:W-:Y:S01]  /*53d0*/  @!P0 MOV R6, R18 ;  /* 0x0000001200068202 */ /* 0x000fe20000000f00 */
[----:B------:R-:W-:Y:S01]  /*53e0*/  @!P0 IMAD.MOV.U32 R16, RZ, RZ, R12 ;  /* 0x000000ffff108224 */ /* 0x000fe200078e000c */
[----:B------:R-:W-:Y:S01]  /*53f0*/  @!P0 MOV R17, R13 ;  /* 0x0000000d00118202 */ /* 0x000fe20000000f00 */
[----:B------:R-:W-:Y:S01]  /*5400*/  @!P0 HADD2.F32 R5, -RZ, R5.H1_H1 ;  /* 0x30000005ff058230 */ /* 0x000fe20000004100 */
[----:B------:R-:W-:Y:S01]  /*5410*/  @!P0 F2FP.PACK_AB R3, R4, R3 ;  /* 0x000000030403823e */ /* 0x000fe200000000ff */
[--C-:B------:R-:W-:Y:S02]  /*5420*/  @!P0 HADD2.F32 R24, -RZ, R9.reuse.H1_H1 ;  /* 0x30000009ff188230 */ /* 0x100fe40000004100 */
[----:B------:R-:W-:Y:S01]  /*5430*/  @!P0 HADD2.F32 R22, -RZ, R9.H0_H0 ;  /* 0x20000009ff168230 */ /* 0x000fe20000004100 */
[C---:B------:R-:W-:Y:S01]  /*5440*/  @!P0 FMUL.FTZ R8, R5.reuse, R8 ;  /* 0x0000000805088220 */ /* 0x040fe20000410000 */
[--C-:B------:R-:W-:Y:S01]  /*5450*/  @!P0 HADD2.F32 R9, -RZ, R6.reuse.H1_H1 ;  /* 0x30000006ff098230 */ /* 0x100fe20000004100 */
[----:B------:R-:W-:Y:S01]  /*5460*/  @!P0 FFMA.FTZ R31, R5, R29, -R10 ;  /* 0x0000001d051f8223 */ /* 0x000fe2000001080a */
[----:B------:R-:W-:Y:S01]  /*5470*/  @!P0 MOV R33, R3 ;  /* 0x0000000300218202 */ /* 0x000fe20000000f00 */
[----:B------:R-:W-:Y:S01]  /*5480*/  @!P0 FMUL.FTZ R30, R24, R11 ;  /* 0x0000000b181e8220 */ /* 0x000fe20000410000 */
[----:B------:R-:W-:Y:S02]  /*5490*/  @!P0 HADD2.F32 R5, -RZ, R23.H1_H1 ;  /* 0x30000017ff058230 */ /* 0x000fe40000004100 */
[----:B------:R-:W-:Y:S01]  /*54a0*/  @!P0 HADD2.F32 R23, -RZ, R47.H1_H1 ;  /* 0x3000002fff178230 */ /* 0x000fe20000004100 */
[C---:B------:R-:W-:Y:S01]  /*54b0*/  @!P0 FFMA.FTZ R30, R9.reuse, R25, -R30 ;  /* 0x00000019091e8223 */ /* 0x040fe2000001081e */
[----:B------:R-:W-:Y:S01]  /*54c0*/  @!P0 HADD2.F32 R10, -RZ, R6.H0_H0 ;  /* 0x20000006ff0a8230 */ /* 0x000fe20000004100 */
[-C--:B------:R-:W-:Y:S04]  /*54d0*/  @!P0 FMUL.FTZ R6, R22, R5.reuse ;  /* 0x0000000516068220 */ /* 0x080fe80000410000 */
[C---:B------:R-:W-:Y:S02]  /*54e0*/  @!P0 FMUL.FTZ R5, R10.reuse, R5 ;  /* 0x000000050a058220 */ /* 0x040fe40000410000 */
[----:B------:R-:W-:Y:S02]  /*54f0*/  @!P0 FFMA.FTZ R10, R10, R23, -R6 ;  /* 0x000000170a0a8223 */ /* 0x000fe40000010806 */
[----:B------:R-:W-:Y:S01]  /*5500*/  @!P0 FMUL.FTZ R6, R9, R11 ;  /* 0x0000000b09068220 */ /* 0x000fe20000410000 */
[----:B------:R-:W-:Y:S01]  /*5510*/  @!P0 F2FP.PACK_AB R11, R31, R36 ;  /* 0x000000241f0b823e */ /* 0x000fe200000000ff */
[----:B------:R-:W-:Y:S01]  /*5520*/  @!P0 FFMA.FTZ R5, R22, R23, R5 ;  /* 0x0000001716058223 */ /* 0x000fe20000010005 */
[----:B------:R-:W-:Y:S01]  /*5530*/  @!P0 F2FP.PACK_AB R10, R30, R10 ;  /* 0x0000000a1e0a823e */ /* 0x000fe200000000ff */
[----:B------:R-:W-:Y:S01]  /*5540*/  @!P0 FFMA.FTZ R6, R24, R25, R6 ;  /* 0x0000001918068223 */ /* 0x000fe20000010006 */
[----:B------:R-:W-:Y:S01]  /*5550*/  @!P0 MOV R19, R11 ;  /* 0x0000000b00138202 */ /* 0x000fe20000000f00 */
[----:B------:R-:W-:Y:S01]  /*5560*/  @!P0 FFMA.FTZ R7, R26, R27, R7 ;  /* 0x0000001b1a078223 */ /* 0x000fe20000010007 */
        /* <DEDUP_REMOVED lines=18> */
.L_x_582:
        /* <DEDUP_REMOVED lines=21> */
.L_x_586:
[----:B------:R-:W-:Y:S05]  /*57e0*/  BSYNC B1 ;  /* 0x0000000000017941 */ /* 0x000fea0003800000 */
.L_x_581:
[----:B------:R-:W-:Y:S01]  /*57f0*/  IMAD.SHL.U32 R0, R48, 0x20, RZ ;  /* 0x0000002030007824 */ /* 0x000fe200078e00ff */
[----:B------:R-:W-:Y:S03]  /*5800*/  BSSY B0, `(.L_x_597) ;  /* 0x0000035000007945 */ /* 0x000fe60003800000 */
[----:B-12--5:R-:W-:Y:S01]  /*5810*/  IMAD.IADD R2, R102, 0x1, -R0 ;  /* 0x0000000166027824 */ /* 0x026fe200078e0a00 */
[----:B------:R-:W-:Y:S04]  /*5820*/  IADD3 R0, -R0, R66, RZ ;  /* 0x0000004200007210 */ /* 0x000fe80007ffe1ff */
[----:B------:R-:W-:Y:S02]  /*5830*/  ISETP.GE.AND P0, PT, R2, 0x1, PT ;  /* 0x000000010200780c */ /* 0x000fe40003f06270 */
[----:B------:R-:W-:Y:S11]  /*5840*/  IMNMX R0, R0, 0x20, PT ;  /* 0x0000002000007817 */ /* 0x000ff60003800200 */
[C---:B------:R-:W-:Y:S02]  /*5850*/  @P0 LEA R4, P1, R48.reuse, R103, 0x5 ;  /* 0x0000006730040211 */ /* 0x040fe400078228ff */
[----:B------:R-:W-:Y:S02]  /*5860*/  @P0 MOV R3, R101 ;  /* 0x0000006500030202 */ /* 0x000fe40000000f00 */
[----:B------:R-:W-:Y:S05]  /*5870*/  @P0 LEA.HI.X R2, R48, R106, R62, 0x5, P1 ;  /* 0x0000006a30020211 */ /* 0x000fea00008f2c3e */
[----:B------:R-:W-:Y:S02]  /*5880*/  @P0 IMAD R5, R2, c[0x0][0x258], RZ ;  /* 0x0000960002050a24 */ /* 0x000fe400078e02ff */
[----:B------:R-:W-:Y:S04]  /*5890*/  @P0 IMAD.MOV.U32 R2, RZ, RZ, R84 ;  /* 0x000000ffff020224 */ /* 0x000fe800078e0054 */
[C---:B------:R-:W-:Y:S04]  /*58a0*/  @P0 IMAD.WIDE.U32 R2, R4.reuse, c[0x0][0x258], R2 ;  /* 0x0000960004020a25 */ /* 0x040fe800078e0002 */
[----:B------:R-:W-:Y:S04]  /*58b0*/  @P0 IMAD R4, R4, c[0x0][0x25c], R5 ;  /* 0x0000970004040a24 */ /* 0x000fe800078e0205 */
        /* <DEDUP_REMOVED lines=41> */
.L_x_598:
[----:B-1----:R-:W-:Y:S05]  /*5b50*/  BSYNC B0 ;  /* 0x0000000000007941 */ /* 0x002fea0003800000 */
.L_x_597:
        /* <DEDUP_REMOVED lines=22> */
.L_x_580:
[----:B------:R-:W-:Y:S01]  /*5cc0*/  IMAD.MOV.U32 R0, RZ, RZ, c[0x0][0x2c4] ;  /* 0x0000b100ff007624 */ /* 0x000fe200078e00ff */
[----:B------:R-:W-:Y:S01]  /*5cd0*/  IADD3 R2, R212, 0x1, -R213 ;  /* 0x00000001d4027810 */ /* 0x000fe20007ffe8d5 */
[----:B-1----:R-:W-:-:S02]  /*5ce0*/  IMAD.MOV.U32 R4, RZ, RZ, c[0x0][0x32c] ;  /* 0x0000cb00ff047624 */ /* 0x002fc400078e00ff */
[----:B------:R-:W-:Y:S01]  /*5cf0*/  IMAD.IADD R11, R116, 0x1, R117 ;  /* 0x00000001740b7824 */ /* 0x000fe200078e0275 */
[----:B------:R-:W-:Y:S02]  /*5d00*/  ISETP.NE.AND P3, PT, R0, 0x1, PT ;  /* 0x000000010000780c */ /* 0x000fe40003f65270 */
[----:B------:R-:W-:Y:S02]  /*5d10*/  IADD3 R0, R225, 0x7f, RZ ;  /* 0x0000007fe1007810 */ /* 0x000fe40007ffe0ff */
[----:B------:R-:W-:-:S09]  /*5d20*/  ISETP.GE.AND P1, PT, R4, 0x1, PT ;  /* 0x000000010400780c */ /* 0x000fd20003f26270 */
[----:B------:R-:W-:-:S05]  /*5d30*/  @P3 IMAD.HI.U32 R3, R0, c[0x0][0x2c8], RZ ;  /* 0x0000b20000033a27 */ /* 0x000fca00078e00ff */
[----:B------:R-:W-:-:S05]  /*5d40*/  @P3 SHF.R.U32.HI R0, RZ, c[0x0][0x2cc], R3 ;  /* 0x0000b300ff003a19 */ /* 0x000fca0000011603 */
[----:B------:R-:W-:-:S05]  /*5d50*/  IMAD.IADD R0, R2, 0x1, R0 ;  /* 0x0000000102007824 */ /* 0x000fca00078e0200 */
[----:B------:R-:W-:Y:S01]  /*5d60*/  IADD3 R3, R0, c[0x0][0x328], RZ ;  /* 0x0000ca0000037a10 */ /* 0x000fe20007ffe0ff */
[----:B------:R-:W-:Y:S05]  /*5d70*/  @!P1 BRA `(.L_x_600) ;  /* 0x0000011000009947 */ /* 0x000fea0003800000 */
[C---:B------:R-:W-:Y:S01]  /*5d80*/  ISETP.GT.AND P0, PT, R0.reuse, RZ, PT ;  /* 0x000000ff0000720c */ /* 0x040fe20003f04270 */
[----:B------:R-:W-:Y:S01]  /*5d90*/  BSSY B0, `(.L_x_601) ;  /* 0x000000d000007945 */ /* 0x000fe20003800000 */
[----:B------:R-:W-:Y:S01]  /*5da0*/  IADD3 R2, R0, -0x1, RZ ;  /* 0xffffffff00027810 */ /* 0x000fe20007ffe0ff */
[----:B------:R-:W-:-:S10]  /*5db0*/  IMAD.MOV.U32 R4, RZ, RZ, c[0x0][0x32c] ;  /* 0x0000cb00ff047624 */ /* 0x000fd400078e00ff */
[----:B------:R-:W-:Y:S05]  /*5dc0*/  @P0 BRA `(.L_x_602) ;  /* 0x0000006000000947 */ /* 0x000fea0003800000 */
[----:B------:R-:W-:Y:S01]  /*5dd0*/  ISETP.NE.AND P0, PT, R4, 0x1, PT ;  /* 0x000000010400780c */ /* 0x000fe20003f05270 */
[----:B------:R-:W-:-:S12]  /*5de0*/  IMAD.MOV R0, RZ, RZ, -R0 ;  /* 0x000000ffff007224 */ /* 0x000fd800078e0a00 */
[----:B------:R-:W-:-:S05]  /*5df0*/  @P0 IMAD.HI.U32 R2, R0, c[0x0][0x330], RZ ;  /* 0x0000cc0000020a27 */ /* 0x000fca00078e00ff */
[----:B------:R-:W-:-:S04]  /*5e00*/  @P0 SHF.R.U32.HI R0, RZ, c[0x0][0x334], R2 ;  /* 0x0000cd00ff000a19 */ /* 0x000fc80000011602 */
[----:B------:R-:W-:Y:S01]  /*5e10*/  LOP3.LUT R2, RZ, R0, RZ, 0x33, !PT ;  /* 0x00000000ff027212 */ /* 0x000fe200078e33ff */
[----:B------:R-:W-:Y:S05]  /*5e20*/  BRA `(.L_x_603) ;  /* 0x0000003000007947 */ /* 0x000fea0003800000 */
.L_x_602:
[----:B------:R-:W-:-:S13]  /*5e30*/  ISETP.NE.AND P0, PT, R4, 0x1, PT ;  /* 0x000000010400780c */ /* 0x000fda0003f05270 */
[----:B------:R-:W-:-:S05]  /*5e40*/  @P0 IMAD.HI.U32 R0, R2, c[0x0][0x330], RZ ;  /* 0x0000cc0002000a27 */ /* 0x000fca00078e00ff */
[----:B------:R-:W-:Y:S02]  /*5e50*/  @P0 SHF.R.U32.HI R2, RZ, c[0x0][0x334], R0 ;  /* 0x0000cd00ff020a19 */ /* 0x000fe40000011600 */
.L_x_603:
[----:B------:R-:W-:Y:S05]  /*5e60*/  BSYNC B0 ;  /* 0x0000000000007941 */ /* 0x000fea0003800000 */
.L_x_601:
[----:B------:R-:W-:-:S05]  /*5e70*/  IMAD R2, R2, R4, c[0x0][0x32c] ;  /* 0x0000cb0002027624 */ /* 0x000fca00078e0204 */
[----:B------:R-:W-:-:S04]  /*5e80*/  IMNMX R3, R3, R2, PT ;  /* 0x0000000203037217 */ /* 0x000fc80003800200 */
.L_x_600:
[----:B------:R-:W-:Y:S01]  /*5e90*/  IADD3 R3, R3, 0x1f, RZ ;  /* 0x0000001f03037810 */ /* 0x000fe20007ffe0ff */
[----:B------:R-:W-:-:S03]  /*5ea0*/  @P3 IMAD.HI.U32 R2, R225, c[0x0][0x2c8], RZ ;  /* 0x0000b200e1023a27 */ /* 0x000fc600078e00ff */
[----:B------:R-:W-:Y:S01]  /*5eb0*/  SHF.R.S32.HI R4, RZ, 0x1f, R3 ;  /* 0x0000001fff047819 */ /* 0x000fe20000011403 */
[----:B------:R-:W-:Y:S01]  /*5ec0*/  IMAD.MOV.U32 R0, RZ, RZ, R225 ;  /* 0x000000ffff007224 */ /* 0x000fe200078e00e1 */
[----:B------:R-:W-:Y:S02]  /*5ed0*/  @P3 SHF.R.U32.HI R0, RZ, c[0x0][0x2cc], R2 ;  /* 0x0000b300ff003a19 */ /* 0x000fe40000011602 */
        /* <DEDUP_REMOVED lines=16> */
.L_x_606:
[----:B------:R-:W-:-:S04]  /*5fe0*/  MOV R3, c[0x0][0x32c] ;  /* 0x0000cb0000037a02 */ /* 0x000fc80000000f00 */
[----:B------:R-:W-:-:S13]  /*5ff0*/  ISETP.NE.AND P0, PT, R3, 0x1, PT ;  /* 0x000000010300780c */ /* 0x000fda0003f05270 */
[----:B------:R-:W-:-:S05]  /*6000*/  @P0 IMAD.HI.U32 R3, R0, c[0x0][0x330], RZ ;  /* 0x0000cc0000030a27 */ /* 0x000fca00078e00ff */
[----:B------:R-:W-:Y:S02]  /*6010*/  @P0 SHF.R.U32.HI R0, RZ, c[0x0][0x334], R3 ;  /* 0x0000cd00ff000a19 */ /* 0x000fe40000011603 */
.L_x_607:
[----:B------:R-:W-:Y:S05]  /*6020*/  BSYNC B0 ;  /* 0x0000000000007941 */ /* 0x000fea0003800000 */
.L_x_605:
[----:B------:R-:W-:-:S05]  /*6030*/  IMAD R0, R0, c[0x0][0x32c], RZ ;  /* 0x0000cb0000007a24 */ /* 0x000fca00078e02ff */
[----:B------:R-:W-:-:S04]  /*6040*/  IMNMX R2, R2, R0, !PT ;  /* 0x0000000002027217 */ /* 0x000fc80007800200 */
.L_x_604:
[----:B------:R-:W-:Y:S01]  /*6050*/  SHF.R.S32.HI R0, RZ, 0x1f, R2 ;  /* 0x0000001fff007819 */ /* 0x000fe20000011402 */
[----:B------:R-:W-:Y:S03]  /*6060*/  BSSY B0, `(.L_x_608) ;  /* 0x0000025000007945 */ /* 0x000fe60003800000 */
[----:B------:R-:W-:-:S04]  /*6070*/  LEA.HI R0, R0, R2, RZ, 0x5 ;  /* 0x0000000200007211 */ /* 0x000fc800078f28ff */
[----:B------:R-:W-:-:S04]  /*6080*/  SHF.R.S32.HI R0, RZ, 0x5, R0 ;  /* 0x00000005ff007819 */ /* 0x000fc80000011400 */
[----:B------:R-:W-:Y:S01]  /*6090*/  IMNMX R5, RZ, R0, !PT ;  /* 0x00000000ff057217 */ /* 0x000fe20007800200 */
[----:B------:R-:W-:-:S03]  /*60a0*/  IMAD.MOV.U32 R0, RZ, RZ, RZ ;  /* 0x000000ffff007224 */ /* 0x000fc600078e00ff */
[----:B------:R-:W-:-:S13]  /*60b0*/  ISETP.GT.AND P0, PT, R7, R5, PT ;  /* 0x000000050700720c */ /* 0x000fda0003f04270 */
        /* <DEDUP_REMOVED lines=31> */
.L_x_609:
[----:B------:R-:W-:Y:S05]  /*62b0*/  BSYNC B0 ;  /* 0x0000000000007941 */ /* 0x000fea0003800000 */
.L_x_608:
[----:B------:R-:W-:Y:S01]  /*62c0*/  IMAD R209, R248, R0, R5 ;  /* 0x00000000f8d17224 */ /* 0x000fe200078e0205 */
        /* <DEDUP_REMOVED lines=75> */
[----:B------:R1:W2:Y:S01]  /*6780*/  @P1 LDG.E R19, [R2.64] ;  /* 0x0000000602131981 */ /* 0x0002a2000c1e1900 */
[----:B------:R-:W-:Y:S01]  /*6790*/  SHF.R.S32.HI R0, RZ, 0x1f, R115 ;  /* 0x0000001fff007819 */ /* 0x000fe20000011473 */
[----:B------:R-:W-:Y:S01]  /*67a0*/  IMAD R5, R237, 0x20, R214 ;  /* 0x00000020ed057824 */ /* 0x000fe200078e02d6 */
[----:B------:R-:W-:Y:S01]  /*67b0*/  ISETP.NE.U32.AND P0, PT, RZ, c[0x0][0x348], PT ;  /* 0x0000d200ff007a0c */ /* 0x000fe20003f05070 */
[----:B------:R-:W-:Y:S01]  /*67c0*/  IMAD.MOV.U32 R14, RZ, RZ, R136 ;  /* 0x000000ffff0e7224 */ /* 0x000fe200078e0088 */
[----:B------:R-:W-:Y:S01]  /*67d0*/  SHF.R.S32.HI R18, RZ, 0x1f, R235 ;  /* 0x0000001fff127819 */ /* 0x000fe200000114eb */
[----:B------:R-:W-:Y:S01]  /*67e0*/  IMAD R0, R0, c[0x0][0x178], RZ ;  /* 0x00005e0000007a24 */ /* 0x000fe200078e02ff */
[----:B------:R-:W-:Y:S01]  /*67f0*/  ISETP.NE.AND.EX P0, PT, RZ, c[0x0][0x34c], PT, P0 ;  /* 0x0000d300ff007a0c */ /* 0x000fe20003f05300 */
[----:B------:R-:W-:Y:S01]  /*6800*/  IMAD.IADD R5, R225, 0x1, R5 ;  /* 0x00000001e1057824 */ /* 0x000fe200078e0205 */
[----:B------:R-:W-:Y:S01]  /*6810*/  SHF.R.S32.HI R9, RZ, 0x1f, R214 ;  /* 0x0000001fff097819 */ /* 0x000fe200000114d6 */
[----:B------:R-:W-:Y:S01]  /*6820*/  IMAD R0, R115, c[0x0][0x17c], R0 ;  /* 0x00005f0073007a24 */ /* 0x000fe200078e0200 */
[----:B------:R-:W-:Y:S01]  /*6830*/  SEL R6, R18, RZ, !P0 ;  /* 0x000000ff12067207 */ /* 0x000fe20004000000 */
[----:B------:R-:W-:Y:S01]  /*6840*/  @P3 IMAD.HI.U32 R7, R5, c[0x0][0x2c8], RZ ;  /* 0x0000b20005073a27 */ /* 0x000fe200078e00ff */
[----:B------:R-:W-:-:S02]  /*6850*/  SEL R4, R235, RZ, !P0 ;  /* 0x000000ffeb047207 */ /* 0x000fc40004000000 */
[----:B------:R-:W-:Y:S01]  /*6860*/  ISETP.GE.AND P6, PT, R138, c[0x0][0x1d4], PT ;  /* 0x000075008a007a0c */ /* 0x000fe20003fc6270 */
[----:B------:R-:W-:Y:S01]  /*6870*/  IMAD R6, R6, c[0x0][0x1c0], RZ ;  /* 0x0000700006067a24 */ /* 0x000fe200078e02ff */
[----:B------:R-:W-:Y:S02]  /*6880*/  SHF.R.S32.HI R15, RZ, 0x1f, R136 ;  /* 0x0000001fff0f7819 */ /* 0x000fe40000011488 */
[----:B------:R-:W-:Y:S01]  /*6890*/  ISETP.GE.AND P2, PT, R136, c[0x0][0x1d4], PT ;  /* 0x0000750088007a0c */ /* 0x000fe20003f46270 */
[----:B------:R-:W-:Y:S01]  /*68a0*/  IMAD R6, R4, c[0x0][0x1c4], R6 ;  /* 0x0000710004067a24 */ /* 0x000fe200078e0206 */
[----:B------:R-:W-:Y:S02]  /*68b0*/  ISETP.GE.AND P5, PT, R216, c[0x0][0x1d4], PT ;  /* 0x00007500d8007a0c */ /* 0x000fe40003fa6270 */
[----:B------:R-:W-:Y:S01]  /*68c0*/  ISETP.GE.AND P4, PT, R217, c[0x0][0x1d4], PT ;  /* 0x00007500d9007a0c */ /* 0x000fe20003f86270 */
[----:B-1----:R-:W-:Y:S01]  /*68d0*/  IMAD.WIDE.U32 R2, R115, c[0x0][0x178], RZ ;  /* 0x00005e0073027a25 */ /* 0x002fe200078e00ff */
[----:B------:R-:W-:-:S02]  /*68e0*/  LOP3.LUT R215, R215, 0xfffffffe, RZ, 0xc0, !PT ;  /* 0xfffffffed7d77812 */ /* 0x000fc400078ec0ff */
[----:B------:R-:W-:Y:S02]  /*68f0*/  IADD3 R108, R236, -0x1, RZ ;  /* 0xffffffffec6c7810 */ /* 0x000fe40007ffe0ff */
[----:B------:R-:W-:Y:S01]  /*6900*/  IADD3 R3, R3, R0, RZ ;  /* 0x0000000003037210 */ /* 0x000fe20007ffe0ff */
[----:B------:R-:W-:Y:S01]  /*6910*/  IMAD.MOV.U32 R0, RZ, RZ, R5 ;  /* 0x000000ffff007224 */ /* 0x000fe200078e0005 */
[----:B------:R-:W-:Y:S02]  /*6920*/  @P3 SHF.R.U32.HI R0, RZ, c[0x0][0x2cc], R7 ;  /* 0x0000b300ff003a19 */ /* 0x000fe40000011607 */
[----:B------:R-:W-:Y:S01]  /*6930*/  @P2 LOP3.LUT R215, R215, 0x1, RZ, 0xfc, !PT ;  /* 0x00000001d7d72812 */ /* 0x000fe200078efcff */
[C---:B------:R-:W-:Y:S01]  /*6940*/  IMAD.WIDE.U32 R2, R227.reuse, c[0x0][0x1b8], R2 ;  /* 0x00006e00e3027a25 */ /* 0x040fe200078e0002 */
[----:B------:R-:W-:Y:S02]  /*6950*/  SHF.R.S32.HI R8, RZ, 0x1f, R0 ;  /* 0x0000001fff087819 */ /* 0x000fe40000011400 */
[----:B------:R-:W-:Y:S01]  /*6960*/  IADD3 R7, -R0, RZ, RZ ;  /* 0x000000ff00077210 */ /* 0x000fe20007ffe1ff */
[----:B------:R-:W-:Y:S01]  /*6970*/  IMAD R3, R227, c[0x0][0x1bc], R3 ;  /* 0x00006f00e3037a24 */ /* 0x000fe200078e0203 */
[----:B------:R-:W-:Y:S01]  /*6980*/  LOP3.LUT R215, R215, 0xfffffffd, RZ, 0xc0, !PT ;  /* 0xfffffffdd7d77812 */ /* 0x000fe200078ec0ff */
[----:B------:R-:W-:Y:S01]  /*6990*/  IMAD R8, R8, c[0x0][0x1b0], RZ ;  /* 0x00006c0008087a24 */ /* 0x000fe200078e02ff */
[----:B------:R-:W-:Y:S01]  /*69a0*/  ISETP.GE.AND P3, PT, R138, c[0x0][0x198], PT ;  /* 0x000066008a007a0c */ /* 0x000fe20003f66270 */
[----:B------:R-:W-:Y:S01]  /*69b0*/  IMAD.WIDE.U32 R2, R4, c[0x0][0x1c0], R2 ;  /* 0x0000700004027a25 */ /* 0x000fe200078e0002 */
[----:B------:R-:W-:-:S03]  /*69c0*/  IADD3 R4, P0, R214, R11, RZ ;  /* 0x0000000bd6047210 */ /* 0x000fc60007f1e0ff */
[----:B------:R-:W-:Y:S01]  /*69d0*/  IMAD.IADD R3, R3, 0x1, R6 ;  /* 0x0000000103037824 */ /* 0x000fe200078e0206 */
[----:B------:R-:W-:Y:S01]  /*69e0*/  LEA.HI.X.SX32 R6, R11, R9, 0x1, P0 ;  /* 0x000000090b067211 */ /* 0x000fe200000f0eff */
[----:B------:R-:W-:Y:S02]  /*69f0*/  IMAD R5, R7, c[0x0][0x2c4], R5 ;  /* 0x0000b10007057a24 */ /* 0x000fe400078e0205 */
[C---:B------:R-:W-:Y:S02]  /*6a00*/  IMAD R12, R0.reuse, c[0x0][0x1b4], R8 ;  /* 0x00006d00000c7a24 */ /* 0x040fe400078e0208 */
[----:B------:R-:W-:Y:S01]  /*6a10*/  IMAD.WIDE.U32 R2, R0, c[0x0][0x1b0], R2 ;  /* 0x00006c0000027a25 */ /* 0x000fe200078e0002 */
[----:B------:R-:W-:-:S03]  /*6a20*/  SHF.R.S32.HI R11, RZ, 0x1f, R5 ;  /* 0x0000001fff0b7819 */ /* 0x000fc60000011405 */
[C---:B------:R-:W-:Y:S01]  /*6a30*/  IMAD R0, R6.reuse, c[0x0][0x1e0], RZ ;  /* 0x0000780006007a24 */ /* 0x040fe200078e02ff */
[----:B------:R-:W-:Y:S01]  /*6a40*/  IADD3 R3, R3, R12, RZ ;  /* 0x0000000c03037210 */ /* 0x000fe20007ffe0ff */
[----:B------:R-:W-:Y:S02]  /*6a50*/  IMAD R10, R6, c[0x0][0x208], RZ ;  /* 0x00008200060a7a24 */ /* 0x000fe400078e02ff */
[C---:B------:R-:W-:Y:S01]  /*6a60*/  IMAD R13, R4.reuse, c[0x0][0x1e4], R0 ;  /* 0x00007900040d7a24 */ /* 0x040fe200078e0200 */
[----:B------:R-:W-:Y:S01]  /*6a70*/  SEL R0, RZ, 0xffffffff, P6 ;  /* 0xffffffffff007807 */ /* 0x000fe20003000000 */
[----:B------:R-:W-:-:S04]  /*6a80*/  IMAD.WIDE.U32 R6, R4, c[0x0][0x1e0], R14 ;  /* 0x0000780004067a25 */ /* 0x000fc800078e000e */
[----:B------:R-:W-:-:S04]  /*6a90*/  IMAD.WIDE.U32 R8, R4, c[0x0][0x208], R14 ;  /* 0x0000820004087a25 */ /* 0x000fc800078e000e */
[----:B------:R-:W-:Y:S01]  /*6aa0*/  IMAD R12, R4, c[0x0][0x20c], R10 ;  /* 0x00008300040c7a24 */ /* 0x000fe200078e020a */
[----:B------:R-:W-:Y:S01]  /*6ab0*/  SEL R10, RZ, 0x1, P2 ;  /* 0x00000001ff0a7807 */ /* 0x000fe20001000000 */
[----:B------:R-:W-:Y:S01]  /*6ac0*/  IMAD R4, R11, c[0x0][0x1a8], RZ ;  /* 0x00006a000b047a24 */ /* 0x000fe200078e02ff */
[----:B------:R-:W-:Y:S01]  /*6ad0*/  ISETP.GE.AND P2, PT, R216, c[0x0][0x198], PT ;  /* 0x00006600d8007a0c */ /* 0x000fe20003f46270 */
[----:B------:R-:W-:Y:S02]  /*6ae0*/  IMAD.SHL.U32 R0, R0, 0x2, RZ ;  /* 0x0000000200007824 */ /* 0x000fe400078e00ff */
[C---:B------:R-:W-:Y:S02]  /*6af0*/  IMAD R4, R5.reuse, c[0x0][0x1ac], R4 ;  /* 0x00006b0005047a24 */ /* 0x040fe400078e0204 */
[----:B------:R-:W-:Y:S01]  /*6b00*/  IMAD.WIDE.U32 R2, R5, c[0x0][0x1a8], R2 ;  /* 0x00006a0005027a25 */ /* 0x000fe200078e0002 */
[----:B------:R-:W-:Y:S02]  /*6b10*/  LOP3.LUT R10, R0, 0x2, R10, 0xe2, !PT ;  /* 0x00000002000a7812 */ /* 0x000fe400078ee20a */
[----:B------:R-:W-:Y:S01]  /*6b20*/  IADD3 R5, R9, R12, RZ ;  /* 0x0000000c09057210 */ /* 0x000fe20007ffe0ff */
[----:B------:R-:W-:Y:S01]  /*6b30*/  IMAD.IADD R0, R3, 0x1, R4 ;  /* 0x0000000103007824 */ /* 0x000fe200078e0204 */
[C---:B------:R-:W-:Y:S01]  /*6b40*/  LEA R17, P0, R2.reuse, c[0x0][0x160], 0x1 ;  /* 0x0000580002117a11 */ /* 0x040fe200078008ff */
[----:B------:R-:W-:Y:S01]  /*6b50*/  IMAD.IADD R7, R7, 0x1, R13 ;  /* 0x0000000107077824 */ /* 0x000fe200078e020d */
[----:B------:R-:W-:Y:S01]  /*6b60*/  SEL R9, RZ, 0x4, P5 ;  /* 0x00000004ff097807 */ /* 0x000fe20002800000 */
[----:B------:R-:W-:Y:S01]  /*6b70*/  IMAD.MOV.U32 R4, RZ, RZ, R8 ;  /* 0x000000ffff047224 */ /* 0x000fe200078e0008 */
[----:B------:R-:W-:Y:S01]  /*6b80*/  LEA.HI.X R16, R2, c[0x0][0x164], R0, 0x1, P0 ;  /* 0x0000590002107a11 */ /* 0x000fe200000f0c00 */
[----:B------:R-:W-:Y:S01]  /*6b90*/  IMAD.WIDE.U32 R6, R227, c[0x0][0x1e8], R6 ;  /* 0x00007a00e3067a25 */ /* 0x000fe200078e0006 */
[----:B------:R-:W-:-:S02]  /*6ba0*/  ISETP.NE.U32.AND P0, PT, RZ, c[0x0][0x350], PT ;  /* 0x0000d400ff007a0c */ /* 0x000fc40003f05070 */
[----:B------:R-:W-:Y:S01]  /*6bb0*/  SEL R8, RZ, 0x8, P4 ;  /* 0x00000008ff087807 */ /* 0x000fe20002000000 */
[C---:B------:R-:W-:Y:S01]  /*6bc0*/  IMAD.WIDE.U32 R4, R227.reuse, c[0x0][0x210], R4 ;  /* 0x00008400e3047a25 */ /* 0x040fe200078e0004 */
[----:B------:R-:W-:Y:S02]  /*6bd0*/  ISETP.NE.AND.EX P0, PT, RZ, c[0x0][0x354], PT, P0 ;  /* 0x0000d500ff007a0c */ /* 0x000fe40003f05300 */
[----:B------:R-:W-:Y:S01]  /*6be0*/  LOP3.LUT R128, R8, R10, R9, 0xfe, !PT ;  /* 0x0000000a08807212 */ /* 0x000fe200078efe09 */
[C---:B------:R-:W-:Y:S01]  /*6bf0*/  IMAD R7, R227.reuse, c[0x0][0x1ec], R7 ;  /* 0x00007b00e3077a24 */ /* 0x040fe200078e0207 */
[----:B------:R-:W-:Y:S01]  /*6c00*/  IADD3 R13, R214, R225, RZ ;  /* 0x000000e1d60d7210 */ /* 0x000fe20007ffe0ff */
[----:B------:R-:W-:Y:S01]  /*6c10*/  IMAD R5, R227, c[0x0][0x214], R5 ;  /* 0x00008500e3057a24 */ /* 0x000fe200078e0205 */
[----:B--2---:R-:W-:Y:S01]  /*6c20*/  @P1 MOV R2, R19 ;  /* 0x0000001300021202 */ /* 0x004fe20000000f00 */
[----:B------:R-:W-:Y:S01]  /*6c30*/  @!P1 IMAD.MOV.U32 R2, RZ, RZ, R235 ;  /* 0x000000ffff029224 */ /* 0x000fe200078e00eb */
[----:B------:R-:W-:Y:S01]  /*6c40*/  @P1 SHF.R.S32.HI R3, RZ, 0x1f, R19 ;  /* 0x0000001fff031819 */ /* 0x000fe20000011413 */
[----:B------:R-:W-:Y:S01]  /*6c50*/  @!P1 IMAD.MOV.U32 R3, RZ, RZ, R18 ;  /* 0x000000ffff039224 */ /* 0x000fe200078e0012 */
[----:B------:R-:W-:-:S02]  /*6c60*/  ISETP.GE.AND P1, PT, R217, c[0x0][0x198], PT ;  /* 0x00006600d9007a0c */ /* 0x000fc40003f26270 */
[----:B------:R-:W-:Y:S02]  /*6c70*/  SEL R0, R2, RZ, !P0 ;  /* 0x000000ff02007207 */ /* 0x000fe40004000000 */
[----:B------:R-:W-:Y:S02]  /*6c80*/  SEL R2, R3, RZ, !P0 ;  /* 0x000000ff03027207 */ /* 0x000fe40004000000 */
[----:B------:R-:W-:Y:S01]  /*6c90*/  ISETP.GE.AND P0, PT, R136, c[0x0][0x198], PT ;  /* 0x0000660088007a0c */ /* 0x000fe20003f06270 */
[----:B------:R-:W-:-:S04]  /*6ca0*/  IMAD.WIDE.U32 R220, R0, c[0x0][0x1f0], R6 ;  /* 0x00007c0000dc7a25 */ /* 0x000fc800078e0006 */
[C---:B------:R-:W-:Y:S02]  /*6cb0*/  IMAD R8, R2.reuse, c[0x0][0x1f0], RZ ;  /* 0x00007c0002087a24 */ /* 0x040fe400078e02ff */
[----:B------:R-:W-:Y:S02]  /*6cc0*/  IMAD R3, R2, c[0x0][0x218], RZ ;  /* 0x0000860002037a24 */ /* 0x000fe400078e02ff */
[----:B------:R-:W-:-:S04]  /*6cd0*/  IMAD.WIDE.U32 R222, R0, c[0x0][0x218], R4 ;  /* 0x0000860000de7a25 */ /* 0x000fc800078e0004 */
[C---:B------:R-:W-:Y:S01]  /*6ce0*/  IMAD R2, R0.reuse, c[0x0][0x1f4], R8 ;  /* 0x00007d0000027a24 */ /* 0x040fe200078e0208 */
[----:B------:R-:W-:Y:S01]  /*6cf0*/  @P0 LOP3.LUT R215, R215, 0x2, RZ, 0xfc, !PT ;  /* 0x00000002d7d70812 */ /* 0x000fe200078efcff */
[----:B------:R-:W-:Y:S02]  /*6d00*/  IMAD R0, R0, c[0x0][0x21c], R3 ;  /* 0x0000870000007a24 */ /* 0x000fe400078e0203 */
[----:B------:R-:W-:-:S03]  /*6d10*/  IMAD.IADD R219, R221, 0x1, R2 ;  /* 0x00000001dddb7824 */ /* 0x000fc600078e0202 */
[----:B------:R-:W-:Y:S01]  /*6d20*/  IADD3 R224, R223, R0, RZ ;  /* 0x00000000dfe07210 */ /* 0x000fe20007ffe0ff */
[----:B------:R-:W-:Y:S05]  /*6d30*/  BRA.DIV ~URZ, `(.L_x_611) ;  /* 0x00018a027f007947 */ /* 0x000fea000b800000 */
[----:B------:R1:W2:Y:S02]  /*6d40*/  SHFL.IDX PT, R10, R16, RZ, 0x181f ;  /* 0x00181fff100a7589 */ /* 0x0002a400000e0000 */
.L_x_794:
[----:B------:R-:W-:Y:S05]  /*6d50*/  BRA.DIV ~URZ, `(.L_x_612) ;  /* 0x00018a527f007947 */ /* 0x000fea000b800000 */
[----:B------:R3:W4:Y:S02]  /*6d60*/  SHFL.IDX PT, R2, R17, RZ, 0x181f ;  /* 0x00181fff11027589 */ /* 0x00072400000e0000 */
.L_x_795:
[----:B------:R-:W-:Y:S01]  /*6d70*/  IMAD R43, R213, c[0x0][0x2c4], RZ ;  /* 0x0000b100d52b7a24 */ /* 0x000fe200078e02ff */
[----:B------:R-:W-:Y:S01]  /*6d80*/  SHF.R.S32.HI R91, RZ, 0x1f, R138 ;  /* 0x0000001fff5b7819 */ /* 0x000fe2000001148a */
[----:B------:R-:W-:Y:S01]  /*6d90*/  BSSY B0, `(.L_x_613) ;  /* 0x000001a000007945 */ /* 0x000fe20003800000 */
[----:B------:R-:W-:Y:S02]  /*6da0*/  LOP3.LUT R215, R215, 0xfffffff7, RZ, 0xc0, !PT ;  /* 0xfffffff7d7d77812 */ /* 0x000fe400078ec0ff */
[----:B------:R-:W-:Y:S02]  /*6db0*/  ISETP.GE.AND P0, PT, R13, R43, PT ;  /* 0x0000002b0d00720c */ /* 0x000fe40003f06270 */
[----:B------:R-:W-:Y:S02]  /*6dc0*/  LEA.HI R89, R91, R138, RZ, 0x3 ;  /* 0x0000008a5b597211 */ /* 0x000fe400078f18ff */
[----:B------:R-:W-:-:S02]  /*6dd0*/  SHF.R.S32.HI R12, RZ, 0x1f, R217 ;  /* 0x0000001fff0c7819 */ /* 0x000fc400000114d9 */
[----:B------:R-:W-:Y:S02]  /*6de0*/  LOP3.LUT R0, R89, 0xfffffff8, RZ, 0xc0, !PT ;  /* 0xfffffff859007812 */ /* 0x000fe400078ec0ff */
[----:B------:R-:W-:Y:S02]  /*6df0*/  SHF.R.S32.HI R11, RZ, 0x1f, R216 ;  /* 0x0000001fff0b7819 */ /* 0x000fe400000114d8 */
[----:B------:R-:W-:-:S03]  /*6e00*/  SHF.R.S32.HI R24, RZ, 0x1f, R0 ;  /* 0x0000001fff187819 */ /* 0x000fc60000011400 */
[----:B------:R-:W-:Y:S01]  /*6e10*/  @P0 LOP3.LUT R215, R215, 0x8, RZ, 0xfc, !PT ;  /* 0x00000008d7d70812 */ /* 0x000fe200078efcff */
[----:B------:R-:W-:Y:S05]  /*6e20*/  @P0 BRA `(.L_x_614) ;  /* 0x0000010000000947 */ /* 0x000fea0003800000 */
[----:B----4-:R-:W-:-:S04]  /*6e30*/  LEA R8, P0, R136, R2, 0x1 ;  /* 0x0000000288087211 */ /* 0x010fc800078008ff */
[----:B--2---:R-:W-:Y:S02]  /*6e40*/  LEA.HI.X R9, R136, R10, R15, 0x1, P0 ;  /* 0x0000000a88097211 */ /* 0x004fe400000f0c0f */
[----:B------:R-:W-:-:S04]  /*6e50*/  LEA R6, P0, R0, R2, 0x1 ;  /* 0x0000000200067211 */ /* 0x000fc800078008ff */
[----:B------:R-:W-:Y:S02]  /*6e60*/  LEA.HI.X R7, R0, R10, R24, 0x1, P0 ;  /* 0x0000000a00077211 */ /* 0x000fe400000f0c18 */
[----:B------:R-:W-:-:S04]  /*6e70*/  LEA R4, P0, R216, R2, 0x1 ;  /* 0x00000002d8047211 */ /* 0x000fc800078008ff */
[----:B------:R-:W-:Y:S02]  /*6e80*/  LEA.HI.X R5, R216, R10, R11, 0x1, P0 ;  /* 0x0000000ad8057211 */ /* 0x000fe400000f0c0b */
[----:B------:R-:W-:-:S04]  /*6e90*/  LEA R2, P0, R217, R2, 0x1 ;  /* 0x00000002d9027211 */ /* 0x000fc800078008ff */
[----:B------:R-:W-:Y:S02]  /*6ea0*/  LEA.HI.X R3, R217, R10, R12, 0x1, P0 ;  /* 0x0000000ad9037211 */ /* 0x000fe400000f0c0c */
[----:B------:R-:W-:-:S13]  /*6eb0*/  LOP3.LUT P0, RZ, R215, 0x2, RZ, 0xc0, !PT ;  /* 0x00000002d7ff7812 */ /* 0x000fda000780c0ff */
[----:B------:R-:W-:Y:S01]  /*6ec0*/  @!PT LDS RZ, [RZ] ;  /* 0x00000000fffff984 */ /* 0x000fe20000000800 */
[----:B------:R-:W-:Y:S01]  /*6ed0*/  @!PT LDS RZ, [RZ] ;  /* 0x00000000fffff984 */ /* 0x000fe20000000800 */
[----:B------:R-:W-:Y:S01]  /*6ee0*/  @!PT LDS RZ, [RZ] ;  /* 0x00000000fffff984 */ /* 0x000fe20000000800 */
[----:B------:R2:W-:Y:S04]  /*6ef0*/  LDGSTS.E.BYPASS.LTC128B.128 [R196+0x10080], [R8.64], !P0 ;  /* 0x1008000008c47fae */ /* 0x0005e8000c101d46 */
[----:B------:R2:W-:Y:S04]  /*6f00*/  LDGSTS.E.BYPASS.LTC128B.128 [R196+0x14080], [R6.64], !P3 ;  /* 0x1408000006c47fae */ /* 0x0005e8000d901d46 */
[----:B------:R2:W-:Y:S04]  /*6f10*/  LDGSTS.E.BYPASS.LTC128B.128 [R196+0x18080], [R4.64], !P2 ;  /* 0x1808000004c47fae */ /* 0x0005e8000d101d46 */
[----:B------:R2:W-:Y:S02]  /*6f20*/  LDGSTS.E.BYPASS.LTC128B.128 [R196+0x1c080], [R2.64], !P1 ;  /* 0x1c08000002c47fae */ /* 0x0005e4000c901d46 */
.L_x_614:
[----:B------:R-:W-:Y:S05]  /*6f30*/  BSYNC B0 ;  /* 0x0000000000007941 */ /* 0x000fea0003800000 */
.L_x_613:
[----:B------:R-:W-:Y:S05]  /*6f40*/  BRA.DIV ~URZ, `(.L_x_615) ;  /* 0x000188d27f007947 */ /* 0x000fea000b800000 */
[----:B--2---:R2:W1:Y:S04]  /*6f50*/  SHFL.IDX PT, R10, R16, 0x1, 0x181f ;  /* 0x00381f00100a7f89 */ /* 0x00446800000e0000 */
[----:B----4-:R2:W4:Y:S02]  /*6f60*/  SHFL.IDX PT, R2, R17, 0x1, 0x181f ;  /* 0x00381f0011027f89 */ /* 0x01052400000e0000 */
.L_x_796:
[----:B------:R-:W-:Y:S01]  /*6f70*/  IADD3 R3, R13, 0x20, RZ ;  /* 0x000000200d037810 */ /* 0x000fe20007ffe0ff */
[----:B------:R-:W-:Y:S01]  /*6f80*/  BSSY B0, `(.L_x_616) ;  /* 0x0000015000007945 */ /* 0x000fe20003800000 */
[----:B------:R-:W-:-:S02]  /*6f90*/  LOP3.LUT R215, R215, 0xffffffef, RZ, 0xc0, !PT ;  /* 0xffffffefd7d77812 */ /* 0x000fc400078ec0ff */
[----:B------:R-:W-:-:S13]  /*6fa0*/  ISETP.GE.AND P0, PT, R3, R43, PT ;  /* 0x0000002b0300720c */ /* 0x000fda0003f06270 */
[----:B------:R-:W-:Y:S01]  /*6fb0*/  @P0 LOP3.LUT R215, R215, 0x10, RZ, 0xfc, !PT ;  /* 0x00000010d7d70812 */ /* 0x000fe200078efcff */
[----:B------:R-:W-:Y:S05]  /*6fc0*/  @P0 BRA `(.L_x_617) ;  /* 0x0000010000000947 */ /* 0x000fea0003800000 */
[----:B----4-:R-:W-:-:S04]  /*6fd0*/  LEA R8, P0, R136, R2, 0x1 ;  /* 0x0000000288087211 */ /* 0x010fc800078008ff */
[----:B-1----:R-:W-:Y:S02]  /*6fe0*/  LEA.HI.X R9, R136, R10, R15, 0x1, P0 ;  /* 0x0000000a88097211 */ /* 0x002fe400000f0c0f */
        /* <DEDUP_REMOVED lines=14> */
.L_x_617:
[----:B------:R-:W-:Y:S05]  /*70d0*/  BSYNC B0 ;  /* 0x0000000000007941 */ /* 0x000fea0003800000 */
.L_x_616:
[----:B------:R-:W-:Y:S05]  /*70e0*/  BRA.DIV ~URZ, `(.L_x_618) ;  /* 0x000188027f007947 */ /* 0x000fea000b800000 */
[----:B-1----:R1:W2:Y:S02]  /*70f0*/  SHFL.IDX PT, R10, R16, 0x2, 0x181f ;  /* 0x00581f00100a7f89 */ /* 0x0022a400000e0000 */
.L_x_797:
[----:B------:R-:W-:Y:S05]  /*7100*/  BRA.DIV ~URZ, `(.L_x_619) ;  /* 0x000188527f007947 */ /* 0x000fea000b800000 */
[----:B----4-:R4:W1:Y:S02]  /*7110*/  SHFL.IDX PT, R2, R17, 0x2, 0x181f ;  /* 0x00581f0011027f89 */ /* 0x01086400000e0000 */
.L_x_798:
[----:B------:R-:W-:Y:S01]  /*7120*/  IADD3 R3, R13, 0x40, RZ ;  /* 0x000000400d037810 */ /* 0x000fe20007ffe0ff */
[----:B------:R-:W-:Y:S01]  /*7130*/  BSSY B0, `(.L_x_620) ;  /* 0x0000015000007945 */ /* 0x000fe20003800000 */
[----:B------:R-:W-:-:S02]  /*7140*/  LOP3.LUT R215, R215, 0xffffff7f, RZ, 0xc0, !PT ;  /* 0xffffff7fd7d77812 */ /* 0x000fc400078ec0ff */
[----:B------:R-:W-:-:S13]  /*7150*/  ISETP.GE.AND P0, PT, R3, R43, PT ;  /* 0x0000002b0300720c */ /* 0x000fda0003f06270 */
[----:B------:R-:W-:Y:S01]  /*7160*/  @P0 LOP3.LUT R215, R215, 0x80, RZ, 0xfc, !PT ;  /* 0x00000080d7d70812 */ /* 0x000fe200078efcff */
[----:B------:R-:W-:Y:S05]  /*7170*/  @P0 BRA `(.L_x_621) ;  /* 0x0000010000000947 */ /* 0x000fea0003800000 */
[----:B-1----:R-:W-:-:S04]  /*7180*/  LEA R8, P0, R136, R2, 0x1 ;  /* 0x0000000288087211 */ /* 0x002fc800078008ff */
        /* <DEDUP_REMOVED lines=15> */
.L_x_621:
[----:B------:R-:W-:Y:S05]  /*7280*/  BSYNC B0 ;  /* 0x0000000000007941 */ /* 0x000fea0003800000 */
.L_x_620:
[----:B------:R-:W-:Y:S05]  /*7290*/  BRA.DIV ~URZ, `(.L_x_622) ;  /* 0x000187327f007947 */ /* 0x000fea000b800000 */
[----:B--2---:R2:W3:Y:S04]  /*72a0*/  SHFL.IDX PT, R10, R16, 0x3, 0x181f ;  /* 0x00781f00100a7f89 */ /* 0x0044e800000e0000 */
[----:B-1----:R2:W1:Y:S02]  /*72b0*/  SHFL.IDX PT, R2, R17, 0x3, 0x181f ;  /* 0x00781f0011027f89 */ /* 0x00246400000e0000 */
.L_x_799:
[----:B------:R-:W-:Y:S01]  /*72c0*/  IADD3 R3, R13, 0x60, RZ ;  /* 0x000000600d037810 */ /* 0x000fe20007ffe0ff */
[----:B------:R-:W-:Y:S01]  /*72d0*/  IMAD.SHL.U32 R126, R108, 0x20, RZ ;  /* 0x000000206c7e7824 */ /* 0x000fe200078e00ff */
[----:B--2---:R-:W-:-:S02]  /*72e0*/  P2R R16, PR, RZ, 0x10 ;  /* 0x00000010ff107803 */ /* 0x004fc40000000000 */
[----:B------:R-:W-:Y:S02]  /*72f0*/  ISETP.GE.AND P4, PT, R3, R43, PT ;  /* 0x0000002b0300720c */ /* 0x000fe40003f86270 */
[----:B------:R-:W-:Y:S02]  /*7300*/  SHF.R.S32.HI R133, RZ, 0x1f, R108 ;  /* 0x0000001fff857819 */ /* 0x000fe4000001146c */
[----:B------:R-:W-:-:S09]  /*7310*/  P2R R80, PR, RZ, 0x10 ;  /* 0x00000010ff507803 */ /* 0x000fd20000000000 */
[----:B-1----:R-:W-:-:S04]  /*7320*/  @!P4 LEA R4, P0, R216, R2, 0x1 ;  /* 0x00000002d804c211 */ /* 0x002fc800078008ff */
[----:B---3--:R-:W-:Y:S02]  /*7330*/  @!P4 LEA.HI.X R5, R216, R10, R11, 0x1, P0 ;  /* 0x0000000ad805c211 */ /* 0x008fe400000f0c0b */
[----:B------:R-:W-:-:S04]  /*7340*/  @!P4 LEA R8, P0, R136, R2, 0x1 ;  /* 0x000000028808c211 */ /* 0x000fc800078008ff */
[----:B------:R-:W-:Y:S02]  /*7350*/  @!P4 LEA.HI.X R9, R136, R10, R15, 0x1, P0 ;  /* 0x0000000a8809c211 */ /* 0x000fe400000f0c0f */
[----:B------:R-:W-:-:S04]  /*7360*/  @!P4 LEA R6, P0, R0, R2, 0x1 ;  /* 0x000000020006c211 */ /* 0x000fc800078008ff */
[----:B------:R-:W-:Y:S02]  /*7370*/  @!P4 LEA.HI.X R7, R0, R10, R24, 0x1, P0 ;  /* 0x0000000a0007c211 */ /* 0x000fe400000f0c18 */
[----:B------:R-:W-:-:S04]  /*7380*/  @!P4 LEA R2, P0, R217, R2, 0x1 ;  /* 0x00000002d902c211 */ /* 0x000fc800078008ff */
[----:B------:R-:W-:Y:S02]  /*7390*/  @!P4 LEA.HI.X R3, R217, R10, R12, 0x1, P0 ;  /* 0x0000000ad903c211 */ /* 0x000fe400000f0c0c */
[----:B------:R-:W-:-:S13]  /*73a0*/  LOP3.LUT P0, RZ, R215, 0x2, RZ, 0xc0, !PT ;  /* 0x00000002d7ff7812 */ /* 0x000fda000780c0ff */
[----:B------:R-:W-:Y:S01]  /*73b0*/  @!PT LDS RZ, [RZ] ;  /* 0x00000000fffff984 */ /* 0x000fe20000000800 */
[----:B------:R-:W-:Y:S01]  /*73c0*/  @!PT LDS RZ, [RZ] ;  /* 0x00000000fffff984 */ /* 0x000fe20000000800 */
[----:B------:R-:W-:Y:S01]  /*73d0*/  @!PT LDS RZ, [RZ] ;  /* 0x00000000fffff984 */ /* 0x000fe20000000800 */
[----:B------:R1:W-:Y:S04]  /*73e0*/  @!P4 LDGSTS.E.BYPASS.LTC128B.128 [R218+0x13080], [R8.64], !P0 ;  /* 0x1308000008dacfae */ /* 0x0003e8000c101d46 */
[----:B------:R1:W-:Y:S04]  /*73f0*/  @!P4 LDGSTS.E.BYPASS.LTC128B.128 [R218+0x17080], [R6.64], !P3 ;  /* 0x1708000006dacfae */ /* 0x0003e8000d901d46 */
[----:B------:R1:W-:Y:S04]  /*7400*/  @!P4 LDGSTS.E.BYPASS.LTC128B.128 [R218+0x1b080], [R4.64], !P2 ;  /* 0x1b08000004dacfae */ /* 0x0003e8000d101d46 */
[----:B------:R2:W-:Y:S01]  /*7410*/  @!P4 LDGSTS.E.BYPASS.LTC128B.128 [R218+0x1f080], [R2.64], !P1 ;  /* 0x1f08000002dacfae */ /* 0x0005e2000c901d46 */
[----:B------:R-:W-:-:S03]  /*7420*/  ISETP.NE.AND P4, PT, R16, RZ, PT ;  /* 0x000000ff1000720c */ /* 0x000fc60003f85270 */
[----:B------:R-:W0:Y:S01]  /*7430*/  LDGDEPBAR ;  /* 0x00000000000079af */ /* 0x000e220000000000 */
[----:B------:R-:W-:Y:S01]  /*7440*/  WARPSYNC 0xffffffff ;  /* 0xffffffff00007948 */ /* 0x000fe20003800000 */
[----:B------:R-:W-:Y:S01]  /*7450*/  BSSY B0, `(.L_x_623) ;  /* 0x0000015000007945 */ /* 0x000fe20003800000 */
[----:B--2---:R-:W-:Y:S01]  /*7460*/  IADD3 R2, -R126, R212, -R214 ;  /* 0x000000d47e027210 */ /* 0x004fe20007ffe9d6 */
[----:B------:R-:W-:Y:S03]  /*7470*/  BAR.SYNC.DEFER_BLOCKING 0x0 ;  /* 0x0000000000007b1d */ /* 0x000fe60000010000 */
[----:B------:R-:W-:-:S13]  /*7480*/  ISETP.GE.AND P0, PT, R2, 0x1, PT ;  /* 0x000000010200780c */ /* 0x000fda0003f06270 */
[----:B------:R-:W-:Y:S05]  /*7490*/  @!P0 BRA `(.L_x_624) ;  /* 0x0000010000008947 */ /* 0x000fea0003800000 */
[----:B-1----:R-:W-:Y:S01]  /*74a0*/  IMAD R4, R133, c[0x0][0x1e0], RZ ;  /* 0x0000780085047a24 */ /* 0x002fe200078e02ff */
[----:B------:R-:W-:Y:S01]  /*74b0*/  LOP3.LUT P3, RZ, R215, 0x1, RZ, 0xc0, !PT ;  /* 0x00000001d7ff7812 */ /* 0x000fe2000786c0ff */
[----:B------:R-:W-:-:S04]  /*74c0*/  IMAD.WIDE.U32 R2, R108, c[0x0][0x1e0], RZ ;  /* 0x000078006c027a25 */ /* 0x000fc800078e00ff */
[----:B------:R-:W-:-:S04]  /*74d0*/  IMAD R4, R108, c[0x0][0x1e4], R4 ;  /* 0x000079006c047a24 */ /* 0x000fc800078e0204 */
[----:B------:R-:W-:Y:S01]  /*74e0*/  IMAD.IADD R4, R3, 0x1, R4 ;  /* 0x0000000103047824 */ /* 0x000fe200078e0204 */
[----:B------:R-:W-:-:S04]  /*74f0*/  LEA R3, P0, R2, R220, 0x5 ;  /* 0x000000dc02037211 */ /* 0x000fc800078028ff */
[----:B------:R-:W-:Y:S02]  /*7500*/  LEA.HI.X R4, R2, R219, R4, 0x5, P0 ;  /* 0x000000db02047211 */ /* 0x000fe400000f2c04 */
[----:B------:R-:W-:-:S04]  /*7510*/  LEA R2, P0, R3, c[0x0][0x1c8], 0x1 ;  /* 0x0000720003027a11 */ /* 0x000fc800078008ff */
        /* <DEDUP_REMOVED lines=8> */
.L_x_624:
[----:B-1----:R-:W-:Y:S05]  /*75a0*/  BSYNC B0 ;  /* 0x0000000000007941 */ /* 0x002fea0003800000 */
.L_x_623:
[----:B------:R-:W-:Y:S01]  /*75b0*/  ISETP.LT.AND P0, PT, RZ, c[0x0][0x27c], PT ;  /* 0x00009f00ff007a0c */ /* 0x000fe20003f01270 */
[----:B------:R-:W0:Y:S01]  /*75c0*/  LDGDEPBAR ;  /* 0x00000000000079af */ /* 0x000e220000000000 */
[----:B------:R-:W-:-:S11]  /*75d0*/  MOV R140, c[0x0][0x2c4] ;  /* 0x0000b100008c7a02 */ /* 0x000fd60000000f00 */
[----:B------:R-:W-:Y:S05]  /*75e0*/  @P0 BRA `(.L_x_625) ;  /* 0x0000002000000947 */ /* 0x000fea0003800000 */
[----:B------:R-:W-:-:S04]  /*75f0*/  DEPBAR.LE SB0, 0x1 ;  /* 0x000080400000791a */ /* 0x000fc80000000000 */
[----:B------:R-:W-:Y:S05]  /*7600*/  BRA `(.L_x_626) ;  /* 0x0000902000007947 */ /* 0x000fea0003800000 */
.L_x_625:
[----:B------:R-:W-:Y:S01]  /*7610*/  ULDC.U8 UR4, c[0x0][0x298] ;  /* 0x0000a60000047ab9 */ /* 0x000fe20000000000 */
[----:B-----5:R-:W-:Y:S01]  /*7620*/  SHF.R.S32.HI R2, RZ, 0x1f, R112 ;  /* 0x0000001fff027819 */ /* 0x020fe20000011470 */
[----:B------:R-:W-:Y:S01]  /*7630*/  IMAD.WIDE.U32 R6, R112, c[0x0][0x280], RZ ;  /* 0x0000a00070067a25 */ /* 0x000fe200078e00ff */
[----:B------:R-:W-:Y:S01]  /*7640*/  ISETP.NE.AND P0, PT, RZ, UR4, PT ;  /* 0x00000004ff007c0c */ /* 0x000fe2000bf05270 */
[----:B------:R-:W-:Y:S01]  /*7650*/  BSSY B2, `(.L_x_626) ;  /* 0x00008fd000027945 */ /* 0x000fe20003800000 */
[----:B------:R-:W-:Y:S01]  /*7660*/  IADD3 R134, R214, 0x40, RZ ;  /* 0x00000040d6867810 */ /* 0x000fe20007ffe0ff */
[----:B------:R-:W-:Y:S01]  /*7670*/  IMAD R3, R2, c[0x0][0x280], RZ ;  /* 0x0000a00002037a24 */ /* 0x000fe200078e02ff */
[----:B------:R-:W-:Y:S01]  /*7680*/  IADD3 R135, R214, 0x60, RZ ;  /* 0x00000060d6877810 */ /* 0x000fe20007ffe0ff */
[----:B------:R-:W-:Y:S02]  /*7690*/  IMAD R2, R2, c[0x0][0x290], RZ ;  /* 0x0000a40002027a24 */ /* 0x000fe400078e02ff */
[----:B------:R-:W-:-:S02]  /*76a0*/  IMAD R3, R112, c[0x0][0x284], R3 ;  /* 0x0000a10070037a24 */ /* 0x000fc400078e0203 */
[C---:B------:R-:W-:Y:S01]  /*76b0*/  IMAD R8, R112.reuse, c[0x0][0x294], R2 ;  /* 0x0000a50070087a24 */ /* 0x040fe200078e0202 */
[----:B------:R-:W-:Y:S01]  /*76c0*/  LEA R2, R237, R13, 0x5 ;  /* 0x0000000ded027211 */ /* 0x000fe200078e28ff */
[----:B------:R-:W-:Y:S01]  /*76d0*/  IMAD.WIDE.U32 R4, R112, c[0x0][0x290], RZ ;  /* 0x0000a40070047a25 */ /* 0x000fe200078e00ff */
[----:B------:R-:W-:-:S04]  /*76e0*/  IADD3 R3, R3, R7, RZ ;  /* 0x0000000703037210 */ /* 0x000fc80007ffe0ff */
[----:B------:R-:W-:Y:S01]  /*76f0*/  IADD3 R8, R8, R5, RZ ;  /* 0x0000000508087210 */ /* 0x000fe20007ffe0ff */
[----:B------:R-:W-:Y:S05]  /*7700*/  @!P0 BRA `(.L_x_627) ;  /* 0x0000464000008947 */ /* 0x000fea0003800000 */
[----:B------:R-:W-:Y:S01]  /*7710*/  ISETP.NE.AND P1, PT, R140, 0x1, PT ;  /* 0x000000018c00780c */ /* 0x000fe20003f25270 */
[----:B------:R-:W-:Y:S01]  /*7720*/  IMAD.MOV.U32 R7, RZ, RZ, R3 ;  /* 0x000000ffff077224 */ /* 0x000fe200078e0003 */
[----:B------:R-:W-:Y:S01]  /*7730*/  IADD3 R42, R156, 0x40, RZ ;  /* 0x000000409c2a7810 */ /* 0x000fe20007ffe0ff */
[----:B------:R-:W-:Y:S01]  /*7740*/  BSSY B0, `(.L_x_628) ;  /* 0x0000052000007945 */ /* 0x000fe20003800000 */
[----:B------:R-:W-:Y:S01]  /*7750*/  SHF.R.S32.HI R37, RZ, 0x1f, R158 ;  /* 0x0000001fff257819 */ /* 0x000fe2000001149e */
[----:B------:R-:W-:Y:S01]  /*7760*/  CS2R R66, SRZ ;  /* 0x0000000000427805 */ /* 0x000fe2000001ff00 */
[----:B------:R-:W-:Y:S01]  /*7770*/  SHF.R.S32.HI R35, RZ, 0x1f, R156 ;  /* 0x0000001fff237819 */ /* 0x000fe2000001149c */
[----:B------:R-:W-:Y:S01]  /*7780*/  CS2R R44, SRZ ;  /* 0x00000000002c7805 */ /* 0x000fe2000001ff00 */
[----:B------:R-:W-:Y:S01]  /*7790*/  SHF.R.S32.HI R30, RZ, 0x1f, R159 ;  /* 0x0000001fff1e7819 */ /* 0x000fe2000001149f */
[----:B------:R-:W-:Y:S01]  /*77a0*/  CS2R R38, SRZ ;  /* 0x0000000000267805 */ /* 0x000fe2000001ff00 */
[----:B------:R-:W-:Y:S01]  /*77b0*/  CS2R R26, SRZ ;  /* 0x00000000001a7805 */ /* 0x000fe2000001ff00 */
[----:B------:R-:W-:Y:S01]  /*77c0*/  CS2R R22, SRZ ;  /* 0x0000000000167805 */ /* 0x000fe2000001ff00 */
[----:B------:R-:W-:Y:S01]  /*77d0*/  CS2R R46, SRZ ;  /* 0x00000000002e7805 */ /* 0x000fe2000001ff00 */
[----:B------:R-:W-:Y:S01]  /*77e0*/  @P1 IMAD.HI.U32 R0, R2, c[0x0][0x2c8], RZ ;  /* 0x0000b20002001a27 */ /* 0x000fe200078e00ff */
[----:B------:R-:W-:Y:S01]  /*77f0*/  CS2R R40, SRZ ;  /* 0x0000000000287805 */ /* 0x000fe2000001ff00 */
[----:B------:R-:W-:Y:S01]  /*7800*/  CS2R R28, SRZ ;  /* 0x00000000001c7805 */ /* 0x000fe2000001ff00 */
[----:B------:R-:W-:Y:S01]  /*7810*/  CS2R R24, SRZ ;  /* 0x0000000000187805 */ /* 0x000fe2000001ff00 */
[----:B------:R-:W-:-:S02]  /*7820*/  SHF.R.S32.HI R33, RZ, 0x1f, R42 ;  /* 0x0000001fff217819 */ /* 0x000fc4000001142a */
[----:B------:R-:W-:Y:S02]  /*7830*/  @P1 SHF.R.U32.HI R2, RZ, c[0x0][0x2cc], R0 ;  /* 0x0000b300ff021a19 */ /* 0x000fe40000011600 */
[----:B------:R-:W-:Y:S02]  /*7840*/  LOP3.LUT P1, RZ, R215, 0x8, RZ, 0xc0, !PT ;  /* 0x00000008d7ff7812 */ /* 0x000fe4000782c0ff */
[----:B------:R-:W-:Y:S01]  /*7850*/  SHF.R.S32.HI R0, RZ, 0x1f, R2 ;  /* 0x0000001fff007819 */ /* 0x000fe20000011402 */
[----:B------:R-:W-:-:S04]  /*7860*/  IMAD.WIDE.U32 R6, R2, c[0x0][0x280], R6 ;  /* 0x0000a00002067a25 */ /* 0x000fc800078e0006 */
[----:B------:R-:W-:Y:S01]  /*7870*/  IMAD R5, R0, c[0x0][0x280], RZ ;  /* 0x0000a00000057a24 */ /* 0x000fe200078e02ff */
[----:B------:R-:W-:Y:S01]  /*7880*/  LEA R36, P0, R6, c[0x0][0x270], 0x1 ;  /* 0x00009c0006247a11 */ /* 0x000fe200078008ff */
[----:B------:R-:W-:Y:S02]  /*7890*/  IMAD R0, R0, c[0x0][0x290], RZ ;  /* 0x0000a40000007a24 */ /* 0x000fe400078e02ff */
[C---:B------:R-:W-:Y:S02]  /*78a0*/  IMAD R3, R2.reuse, c[0x0][0x284], R5 ;  /* 0x0000a10002037a24 */ /* 0x040fe400078e0205 */
[----:B------:R-:W-:Y:S02]  /*78b0*/  IMAD.MOV.U32 R5, RZ, RZ, R8 ;  /* 0x000000ffff057224 */ /* 0x000fe400078e0008 */
[----:B------:R-:W-:Y:S02]  /*78c0*/  IMAD.IADD R3, R7, 0x1, R3 ;  /* 0x0000000107037824 */ /* 0x000fe400078e0203 */
[----:B------:R-:W-:-:S03]  /*78d0*/  IMAD.WIDE.U32 R4, R2, c[0x0][0x290], R4 ;  /* 0x0000a40002047a25 */ /* 0x000fc600078e0004 */
[----:B------:R-:W-:Y:S01]  /*78e0*/  LEA.HI.X R34, R6, c[0x0][0x274], R3, 0x1, P0 ;  /* 0x00009d0006227a11 */ /* 0x000fe200000f0c03 */
[----:B------:R-:W-:Y:S01]  /*78f0*/  IMAD R2, R2, c[0x0][0x294], R0 ;  /* 0x0000a50002027a24 */ /* 0x000fe200078e0200 */
[C---:B------:R-:W-:Y:S01]  /*7900*/  LEA R32, P0, R4.reuse, c[0x0][0x288], 0x1 ;  /* 0x0000a20004207a11 */ /* 0x040fe200078008ff */
[----:B------:R1:W2:Y:S02]  /*7910*/  SHFL.IDX PT, R3, R36, RZ, 0x181f ;  /* 0x00181fff24037589 */ /* 0x0002a400000e0000 */
[----:B------:R-:W-:Y:S02]  /*7920*/  IMAD.IADD R2, R5, 0x1, R2 ;  /* 0x0000000105027824 */ /* 0x000fe400078e0202 */
[----:B------:R1:W3:Y:S03]  /*7930*/  SHFL.IDX PT, R0, R32, RZ, 0x181f ;  /* 0x00181fff20007589 */ /* 0x0002e600000e0000 */
[----:B------:R-:W-:-:S02]  /*7940*/  LEA.HI.X R31, R4, c[0x0][0x28c], R2, 0x1, P0 ;  /* 0x0000a300041f7a11 */ /* 0x000fc400000f0c02 */
[----:B------:R1:W4:Y:S04]  /*7950*/  SHFL.IDX PT, R4, R34, RZ, 0x181f ;  /* 0x00181fff22047589 */ /* 0x00032800000e0000 */
[----:B------:R1:W1:Y:S01]  /*7960*/  SHFL.IDX PT, R2, R31, RZ, 0x181f ;  /* 0x00181fff1f027589 */ /* 0x00026200000e0000 */
[----:B------:R-:W-:Y:S05]  /*7970*/  @P1 BRA `(.L_x_629) ;  /* 0x000002e000001947 */ /* 0x000fea0003800000 */
[----:B------:R-:W-:Y:S01]  /*7980*/  ISETP.GE.AND P3, PT, R156, c[0x0][0x27c], PT ;  /* 0x00009f009c007a0c */ /* 0x000fe20003f66270 */
[----:B------:R-:W-:Y:S01]  /*7990*/  CS2R R22, SRZ ;  /* 0x0000000000167805 */ /* 0x000fe2000001ff00 */
[----:B------:R-:W-:Y:S01]  /*79a0*/  ISETP.GE.AND P2, PT, R159, c[0x0][0x27c], PT ;  /* 0x00009f009f007a0c */ /* 0x000fe20003f46270 */
[----:B------:R-:W-:Y:S01]  /*79b0*/  CS2R R24, SRZ ;  /* 0x0000000000187805 */ /* 0x000fe2000001ff00 */
[----:B------:R-:W-:Y:S02]  /*79c0*/  ISETP.GE.AND P1, PT, R42, c[0x0][0x27c], PT ;  /* 0x00009f002a007a0c */ /* 0x000fe40003f26270 */
[----:B------:R-:W-:-:S07]  /*79d0*/  P2R R21, PR, RZ, 0x10 ;  /* 0x00000010ff157803 */ /* 0x000fce0000000000 */
[C---:B------:R-:W-:Y:S01]  /*79e0*/  @!P3 IMAD.SHL.U32 R6, R156.reuse, 0x2, RZ ;  /* 0x000000029c06b824 */ /* 0x040fe200078e00ff */
[----:B------:R-:W-:-:S04]  /*79f0*/  @!P3 SHF.L.U64.HI R5, R156, 0x1, R35 ;  /* 0x000000019c05b819 */ /* 0x000fc80000010223 */
[----:B--2---:R-:W-:-:S05]  /*7a00*/  @!P3 IADD3 R18, P0, R3, R6, RZ ;  /* 0x000000060312b210 */ /* 0x004fca0007f1e0ff */
[--C-:B----4-:R-:W-:Y:S01]  /*7a10*/  @!P3 IMAD.X R19, R4, 0x1, R5.reuse, P0 ;  /* 0x000000010413b824 */ /* 0x110fe200000e0605 */
[----:B---3--:R-:W-:Y:S02]  /*7a20*/  @!P3 IADD3 R16, P0, R0, R6, RZ ;  /* 0x000000060010b210 */ /* 0x008fe40007f1e0ff */
[C---:B------:R-:W-:Y:S01]  /*7a30*/  @!P2 SHF.L.U64.HI R6, R159.reuse, 0x1, R30 ;  /* 0x000000019f06a819 */ /* 0x040fe2000001021e */
[----:B------:R-:W-:Y:S01]  /*7a40*/  CS2R R26, SRZ ;  /* 0x00000000001a7805 */ /* 0x000fe2000001ff00 */
[----:B------:R-:W-:Y:S01]  /*7a50*/  CS2R R28, SRZ ;  /* 0x00000000001c7805 */ /* 0x000fe2000001ff00 */
[----:B-1----:R-:W-:Y:S01]  /*7a60*/  @!P3 IMAD.X R17, R2, 0x1, R5, P0 ;  /* 0x000000010211b824 */ /* 0x002fe200000e0605 */
[----:B------:R-:W-:Y:S01]  /*7a70*/  CS2R R38, SRZ ;  /* 0x0000000000267805 */ /* 0x000fe2000001ff00 */
[----:B------:R-:W-:Y:S01]  /*7a80*/  @!P2 IMAD.SHL.U32 R5, R159, 0x2, RZ ;  /* 0x000000029f05a824 */ /* 0x000fe200078e00ff */
[----:B------:R-:W-:Y:S01]  /*7a90*/  CS2R R40, SRZ ;  /* 0x0000000000287805 */ /* 0x000fe2000001ff00 */
[----:B------:R-:W-:Y:S01]  /*7aa0*/  CS2R R44, SRZ ;  /* 0x00000000002c7805 */ /* 0x000fe2000001ff00 */
[----:B------:R-:W-:Y:S01]  /*7ab0*/  CS2R R46, SRZ ;  /* 0x00000000002e7805 */ /* 0x000fe2000001ff00 */
[----:B------:R1:W5:Y:S01]  /*7ac0*/  @!P3 LD.E.64 R22, [R18.64] ;  /* 0x000000061216b980 */ /* 0x000362000c101b00 */
[----:B------:R-:W-:-:S03]  /*7ad0*/  @!P2 IADD3 R14, P0, R3, R5, RZ ;  /* 0x00000005030ea210 */ /* 0x000fc60007f1e0ff */
[----:B------:R1:W5:Y:S02]  /*7ae0*/  @!P3 LD.E.64 R24, [R16.64] ;  /* 0x000000061018b980 */ /* 0x000364000c101b00 */
[----:B------:R-:W-:Y:S01]  /*7af0*/  @!P2 IMAD.X R15, R4, 0x1, R6, P0 ;  /* 0x00000001040fa824 */ /* 0x000fe200000e0606 */
[----:B------:R-:W-:Y:S01]  /*7b00*/  @!P2 IADD3 R12, P0, R0, R5, RZ ;  /* 0x00000005000ca210 */ /* 0x000fe20007f1e0ff */
[----:B------:R-:W-:-:S03]  /*7b10*/  @!P1 IMAD.SHL.U32 R5, R42, 0x2, RZ ;  /* 0x000000022a059824 */ /* 0x000fc600078e00ff */
[----:B------:R1:W5:Y:S01]  /*7b20*/  @!P2 LD.E.64 R26, [R14.64] ;  /* 0x000000060e1aa980 */ /* 0x000362000c101b00 */
[----:B------:R-:W-:Y:S01]  /*7b30*/  @!P2 IMAD.X R13, R2, 0x1, R6, P0 ;  /* 0x00000001020da824 */ /* 0x000fe200000e0606 */
[----:B------:R-:W-:Y:S02]  /*7b40*/  @!P1 SHF.L.U64.HI R6, R42, 0x1, R33 ;  /* 0x000000012a069819 */ /* 0x000fe40000010221 */
[-C--:B------:R-:W-:Y:S02]  /*7b50*/  @!P1 IADD3 R10, P0, R3, R5.reuse, RZ ;  /* 0x00000005030a9210 */ /* 0x080fe40007f1e0ff */
[----:B------:R1:W5:Y:S03]  /*7b60*/  @!P2 LD.E.64 R28, [R12.64] ;  /* 0x000000060c1ca980 */ /* 0x000366000c101b00 */
[----:B------:R-:W-:Y:S01]  /*7b70*/  @!P1 IMAD.X R11, R4, 0x1, R6, P0 ;  /* 0x00000001040b9824 */ /* 0x000fe200000e0606 */
[----:B------:R-:W-:-:S04]  /*7b80*/  @!P1 IADD3 R8, P0, R0, R5, RZ ;  /* 0x0000000500089210 */ /* 0x000fc80007f1e0ff */
[----:B------:R1:W5:Y:S01]  /*7b90*/  @!P1 LD.E.64 R38, [R10.64] ;  /* 0x000000060a269980 */ /* 0x000362000c101b00 */
[----:B------:R-:W-:Y:S01]  /*7ba0*/  @!P1 IMAD.X R9, R2, 0x1, R6, P0 ;  /* 0x0000000102099824 */ /* 0x000fe200000e0606 */
[----:B------:R-:W-:-:S04]  /*7bb0*/  ISETP.GE.AND P0, PT, R158, c[0x0][0x27c], PT ;  /* 0x00009f009e007a0c */ /* 0x000fc80003f06270 */
[----:B------:R1:W5:Y:S09]  /*7bc0*/  @!P1 LD.E.64 R40, [R8.64] ;  /* 0x0000000608289980 */ /* 0x000372000c101b00 */
[C---:B------:R-:W-:Y:S01]  /*7bd0*/  @!P0 IMAD.SHL.U32 R5, R158.reuse, 0x2, RZ ;  /* 0x000000029e058824 */ /* 0x040fe200078e00ff */
[----:B------:R-:W-:-:S04]  /*7be0*/  @!P0 SHF.L.U64.HI R20, R158, 0x1, R37 ;  /* 0x000000019e148819 */ /* 0x000fc80000010225 */
[----:B------:R-:W-:-:S05]  /*7bf0*/  @!P0 IADD3 R6, P4, R3, R5, RZ ;  /* 0x0000000503068210 */ /* 0x000fca0007f9e0ff */
[----:B------:R-:W-:Y:S01]  /*7c00*/  @!P0 IMAD.X R7, R4, 0x1, R20, P4 ;  /* 0x0000000104078824 */ /* 0x000fe200020e0614 */
[----:B------:R-:W-:-:S04]  /*7c10*/  @!P0 IADD3 R4, P4, R0, R5, RZ ;  /* 0x0000000500048210 */ /* 0x000fc80007f9e0ff */
[----:B------:R1:W5:Y:S01]  /*7c20*/  @!P0 LD.E.64 R44, [R6.64] ;  /* 0x00000006062c8980 */ /* 0x000362000c101b00 */
[----:B------:R-:W-:Y:S01]  /*7c30*/  @!P0 IMAD.X R5, R2, 0x1, R20, P4 ;  /* 0x0000000102058824 */ /* 0x000fe200020e0614 */
[----:B------:R-:W-:-:S04]  /*7c40*/  ISETP.NE.AND P4, PT, R21, RZ, PT ;  /* 0x000000ff1500720c */ /* 0x000fc80003f85270 */
[----:B------:R1:W5:Y:S04]  /*7c50*/  @!P0 LD.E.64 R46, [R4.64] ;  /* 0x00000006042e8980 */ /* 0x000368000c101b00 */
.L_x_629:
[----:B------:R-:W-:Y:S05]  /*7c60*/  BSYNC B0 ;  /* 0x0000000000007941 */ /* 0x000fea0003800000 */
.L_x_628:
[----:B---3-5:R-:W-:Y:S01]  /*7c70*/  IMAD.MOV.U32 R0, RZ, RZ, R45 ;  /* 0x000000ffff007224 */ /* 0x028fe200078e002d */
[----:B------:R-:W-:Y:S01]  /*7c80*/  LOP3.LUT P0, RZ, R215, 0x10, RZ, 0xc0, !PT ;  /* 0x00000010d7ff7812 */ /* 0x000fe2000780c0ff */
[----:B-1----:R-:W-:Y:S01]  /*7c90*/  IMAD.MOV.U32 R2, RZ, RZ, R44 ;  /* 0x000000ffff027224 */ /* 0x002fe200078e002c */
[----:B------:R-:W-:Y:S01]  /*7ca0*/  MOV R5, R41 ;  /* 0x0000002900057202 */ /* 0x000fe20000000f00 */
[----:B----4-:R-:W-:Y:S01]  /*7cb0*/  IMAD.MOV.U32 R4, RZ, RZ, R38 ;  /* 0x000000ffff047224 */ /* 0x010fe200078e0026 */
[----:B------:R-:W-:Y:S01]  /*7cc0*/  PRMT R101, R101, 0x5410, R0 ;  /* 0x0000541065657816 */ /* 0x000fe20000000000 */
[----:B--2---:R-:W-:Y:S01]  /*7cd0*/  IMAD.MOV.U32 R3, RZ, RZ, R39 ;  /* 0x000000ffff037224 */ /* 0x004fe200078e0027 */
[----:B------:R-:W-:Y:S01]  /*7ce0*/  PRMT R100, R100, 0x5410, R2 ;  /* 0x0000541064647816 */ /* 0x000fe20000000002 */
[----:B------:R-:W-:Y:S01]  /*7cf0*/  IMAD.MOV.U32 R0, RZ, RZ, R27 ;  /* 0x000000ffff007224 */ /* 0x000fe200078e001b */
[----:B------:R-:W-:Y:S01]  /*7d00*/  MOV R2, R26 ;  /* 0x0000001a00027202 */ /* 0x000fe20000000f00 */
[----:B------:R-:W-:Y:S01]  /*7d10*/  IMAD.MOV.U32 R6, RZ, RZ, R40 ;  /* 0x000000ffff067224 */ /* 0x000fe200078e0028 */
[----:B------:R-:W-:Y:S01]  /*7d20*/  PRMT R97, R4, 0x5410, R3 ;  /* 0x0000541004617816 */ /* 0x000fe20000000003 */
[----:B------:R-:W-:Y:S01]  /*7d30*/  IMAD.MOV.U32 R4, RZ, RZ, R22 ;  /* 0x000000ffff047224 */ /* 0x000fe200078e0016 */
        /* <DEDUP_REMOVED lines=11> */
[----:B------:R1:W2:Y:S01]  /*7df0*/  SHFL.IDX PT, R4, R34, 0x1, 0x181f ;  /* 0x00381f0022047f89 */ /* 0x0002a200000e0000 */
[----:B------:R-:W-:Y:S01]  /*7e00*/  MOV R6, R24 ;  /* 0x0000001800067202 */ /* 0x000fe20000000f00 */
[----:B------:R-:W-:Y:S01]  /*7e10*/  BSSY B0, `(.L_x_630) ;  /* 0x000003c000007945 */ /* 0x000fe20003800000 */
[----:B------:R-:W-:Y:S01]  /*7e20*/  PRMT R94, R8, 0x5410, R7 ;  /* 0x00005410085e7816 */ /* 0x000fe20000000007 */
[----:B------:R1:W3:Y:S01]  /*7e30*/  SHFL.IDX PT, R3, R36, 0x1, 0x181f ;  /* 0x00381f0024037f89 */ /* 0x0002e200000e0000 */
[----:B------:R-:W-:Y:S01]  /*7e40*/  PRMT R92, R6, 0x5410, R5 ;  /* 0x00005410065c7816 */ /* 0x000fe20000000005 */
[----:B------:R-:W-:Y:S01]  /*7e50*/  CS2R R56, SRZ ;  /* 0x0000000000387805 */ /* 0x000fe2000001ff00 */
[----:B------:R-:W-:Y:S01]  /*7e60*/  CS2R R52, SRZ ;  /* 0x0000000000347805 */ /* 0x000fe2000001ff00 */
[----:B------:R1:W4:Y:S01]  /*7e70*/  SHFL.IDX PT, R2, R31, 0x1, 0x181f ;  /* 0x00381f001f027f89 */ /* 0x00032200000e0000 */
[----:B------:R-:W-:Y:S01]  /*7e80*/  CS2R R48, SRZ ;  /* 0x0000000000307805 */ /* 0x000fe2000001ff00 */
[----:B------:R-:W-:Y:S01]  /*7e90*/  CS2R R60, SRZ ;  /* 0x00000000003c7805 */ /* 0x000fe2000001ff00 */
[----:B------:R-:W-:Y:S01]  /*7ea0*/  CS2R R58, SRZ ;  /* 0x00000000003a7805 */ /* 0x000fe2000001ff00 */
[----:B------:R1:W1:Y:S01]  /*7eb0*/  SHFL.IDX PT, R0, R32, 0x1, 0x181f ;  /* 0x00381f0020007f89 */ /* 0x00026200000e0000 */
[----:B------:R-:W-:Y:S01]  /*7ec0*/  CS2R R54, SRZ ;  /* 0x0000000000367805 */ /* 0x000fe2000001ff00 */
[----:B------:R-:W-:Y:S01]  /*7ed0*/  CS2R R50, SRZ ;  /* 0x0000000000327805 */ /* 0x000fe2000001ff00 */
[----:B------:R-:W-:Y:S05]  /*7ee0*/  @P0 BRA `(.L_x_631) ;  /* 0x000002e000000947 */ /* 0x000fea0003800000 */
[----:B------:R-:W-:Y:S01]  /*7ef0*/  ISETP.GE.AND P3, PT, R156, c[0x0][0x27c], PT ;  /* 0x00009f009c007a0c */ /* 0x000fe20003f66270 */
[----:B------:R-:W-:Y:S01]  /*7f00*/  CS2R R48, SRZ ;  /* 0x0000000000307805 */ /* 0x000fe2000001ff00 */
[----:B------:R-:W-:Y:S01]  /*7f10*/  ISETP.GE.AND P2, PT, R159, c[0x0][0x27c], PT ;  /* 0x00009f009f007a0c */ /* 0x000fe20003f46270 */
[----:B------:R-:W-:Y:S01]  /*7f20*/  CS2R R50, SRZ ;  /* 0x0000000000327805 */ /* 0x000fe2000001ff00 */
[----:B------:R-:W-:-:S02]  /*7f30*/  ISETP.GE.AND P1, PT, R42, c[0x0][0x27c], PT ;  /* 0x00009f002a007a0c */ /* 0x000fc40003f26270 */
[----:B------:R-:W-:-:S07]  /*7f40*/  P2R R21, PR, RZ, 0x10 ;  /* 0x00000010ff157803 */ /* 0x000fce0000000000 */
[C---:B------:R-:W-:Y:S01]  /*7f50*/  @!P3 IMAD.SHL.U32 R5, R156.reuse, 0x2, RZ ;  /* 0x000000029c05b824 */ /* 0x040fe200078e00ff */
[----:B------:R-:W-:-:S04]  /*7f60*/  @!P3 SHF.L.U64.HI R6, R156, 0x1, R35 ;  /* 0x000000019c06b819 */ /* 0x000fc80000010223 */
[----:B---3--:R-:W-:-:S05]  /*7f70*/  @!P3 IADD3 R18, P0, R3, R5, RZ ;  /* 0x000000050312b210 */ /* 0x008fca0007f1e0ff */
[--C-:B--2---:R-:W-:Y:S01]  /*7f80*/  @!P3 IMAD.X R19, R4, 0x1, R6.reuse, P0 ;  /* 0x000000010413b824 */ /* 0x104fe200000e0606 */
[----:B-1----:R-:W-:Y:S01]  /*7f90*/  @!P3 IADD3 R16, P0, R0, R5, RZ ;  /* 0x000000050010b210 */ /* 0x002fe20007f1e0ff */
[C---:B------:R-:W-:Y:S01]  /*7fa0*/  @!P2 IMAD.SHL.U32 R5, R159.reuse, 0x2, RZ ;  /* 0x000000029f05a824 */ /* 0x040fe200078e00ff */
[----:B------:R-:W-:Y:S01]  /*7fb0*/  CS2R R52, SRZ ;  /* 0x0000000000347805 */ /* 0x000fe2000001ff00 */
[----:B------:R-:W-:Y:S01]  /*7fc0*/  CS2R R54, SRZ ;  /* 0x0000000000367805 */ /* 0x000fe2000001ff00 */
[----:B------:R-:W-:Y:S01]  /*7fd0*/  CS2R R56, SRZ ;  /* 0x0000000000387805 */ /* 0x000fe2000001ff00 */
[----:B----4-:R-:W-:Y:S01]  /*7fe0*/  @!P3 IMAD.X R17, R2, 0x1, R6, P0 ;  /* 0x000000010211b824 */ /* 0x010fe200000e0606 */
[----:B------:R-:W-:Y:S01]  /*7ff0*/  @!P2 SHF.L.U64.HI R6, R159, 0x1, R30 ;  /* 0x000000019f06a819 */ /* 0x000fe2000001021e */
[----:B------:R-:W-:Y:S01]  /*8000*/  CS2R R58, SRZ ;  /* 0x00000000003a7805 */ /* 0x000fe2000001ff00 */
[CC--:B------:R-:W-:Y:S01]  /*8010*/  @!P2 IADD3 R14, P0, R3.reuse, R5.reuse, RZ ;  /* 0x00000005030ea210 */ /* 0x0c0fe20007f1e0ff */
[----:B------:R-:W-:Y:S01]  /*8020*/  CS2R R66, SRZ ;  /* 0x0000000000427805 */ /* 0x000fe2000001ff00 */
[----:B------:R-:W-:Y:S01]  /*8030*/  CS2R R60, SRZ ;  /* 0x00000000003c7805 */ /* 0x000fe2000001ff00 */
[----:B------:R1:W5:Y:S02]  /*8040*/  @!P3 LD.E.64 R48, [R18.64] ;  /* 0x000000061230b980 */ /* 0x000364000c101b00 */
[--C-:B------:R-:W-:Y:S01]  /*8050*/  @!P2 IMAD.X R15, R4, 0x1, R6.reuse, P0 ;  /* 0x00000001040fa824 */ /* 0x100fe200000e0606 */
[----:B------:R-:W-:Y:S01]  /*8060*/  @!P2 IADD3 R12, P0, R0, R5, RZ ;  /* 0x00000005000ca210 */ /* 0x000fe20007f1e0ff */
[----:B------:R-:W-:Y:S01]  /*8070*/  @!P1 IMAD.SHL.U32 R5, R42, 0x2, RZ ;  /* 0x000000022a059824 */ /* 0x000fe200078e00ff */
[----:B------:R1:W5:Y:S03]  /*8080*/  @!P3 LD.E.64 R50, [R16.64] ;  /* 0x000000061032b980 */ /* 0x000366000c101b00 */
[----:B------:R-:W-:Y:S01]  /*8090*/  @!P2 IMAD.X R13, R2, 0x1, R6, P0 ;  /* 0x00000001020da824 */ /* 0x000fe200000e0606 */
[----:B------:R-:W-:Y:S01]  /*80a0*/  @!P1 SHF.L.U64.HI R6, R42, 0x1, R33 ;  /* 0x000000012a069819 */ /* 0x000fe20000010221 */
[----:B------:R1:W5:Y:S01]  /*80b0*/  @!P2 LD.E.64 R52, [R14.64] ;  /* 0x000000060e34a980 */ /* 0x000362000c101b00 */
[----:B------:R-:W-:-:S03]  /*80c0*/  @!P1 IADD3 R10, P0, R3, R5, RZ ;  /* 0x00000005030a9210 */ /* 0x000fc60007f1e0ff */
[----:B------:R1:W5:Y:S02]  /*80d0*/  @!P2 LD.E.64 R54, [R12.64] ;  /* 0x000000060c36a980 */ /* 0x000364000c101b00 */
        /* <DEDUP_REMOVED lines=15> */
.L_x_631:
[----:B------:R-:W-:Y:S05]  /*81d0*/  BSYNC B0 ;  /* 0x0000000000007941 */ /* 0x000fea0003800000 */
.L_x_630:
[----:B-12--5:R-:W-:Y:S01]  /*81e0*/  IMAD.MOV.U32 R4, RZ, RZ, R66 ;  /* 0x000000ffff047224 */ /* 0x026fe200078e0042 */
[----:B------:R-:W-:Y:S01]  /*81f0*/  LOP3.LUT P0, RZ, R215, 0x80, RZ, 0xc0, !PT ;  /* 0x00000080d7ff7812 */ /* 0x000fe2000780c0ff */
[----:B----4-:R-:W-:Y:S01]  /*8200*/  IMAD.MOV.U32 R2, RZ, RZ, R56 ;  /* 0x000000ffff027224 */ /* 0x010fe200078e0038 */
[----:B------:R-:W-:Y:S01]  /*8210*/  MOV R7, R55 ;  /* 0x0000003700077202 */ /* 0x000fe20000000f00 */
[----:B------:R-:W-:Y:S01]  /*8220*/  IMAD.MOV.U32 R0, RZ, RZ, R57 ;  /* 0x000000ffff007224 */ /* 0x000fe200078e0039 */
[----:B------:R-:W-:Y:S01]  /*8230*/  PRMT R107, R107, 0x5410, R4 ;  /* 0x000054106b6b7816 */ /* 0x000fe20000000004 */
[----:B---3--:R-:W-:Y:S01]  /*8240*/  IMAD.MOV.U32 R3, RZ, RZ, R67 ;  /* 0x000000ffff037224 */ /* 0x008fe200078e0043 */
[----:B------:R-:W-:Y:S01]  /*8250*/  BSSY B0, `(.L_x_632) ;  /* 0x0000053000007945 */ /* 0x000fe20003800000 */
        /* <DEDUP_REMOVED lines=18> */
[----:B------:R1:W2:Y:S01]  /*8380*/  SHFL.IDX PT, R4, R34, 0x2, 0x181f ;  /* 0x00581f0022047f89 */ /* 0x0002a200000e0000 */
[----:B------:R-:W-:Y:S01]  /*8390*/  PRMT R104, R2, 0x5410, R0 ;  /* 0x0000541002687816 */ /* 0x000fe20000000000 */
[----:B------:R-:W-:Y:S01]  /*83a0*/  CS2R R90, SRZ ;  /* 0x00000000005a7805 */ /* 0x000fe2000001ff00 */
[----:B------:R-:W-:Y:S01]  /*83b0*/  PRMT R102, R8, 0x5410, R7 ;  /* 0x0000541008667816 */ /* 0x000fe20000000007 */
[----:B------:R1:W3:Y:S01]  /*83c0*/  SHFL.IDX PT, R3, R36, 0x2, 0x181f ;  /* 0x00581f0024037f89 */ /* 0x0002e200000e0000 */
[----:B------:R-:W-:Y:S01]  /*83d0*/  PRMT R98, R6, 0x7610, R98 ;  /* 0x0000761006627816 */ /* 0x000fe20000000062 */
[----:B------:R-:W-:Y:S01]  /*83e0*/  CS2R R76, SRZ ;  /* 0x00000000004c7805 */ /* 0x000fe2000001ff00 */
[----:B------:R-:W-:Y:S01]  /*83f0*/  PRMT R99, R5, 0x7610, R99 ;  /* 0x0000761005637816 */ /* 0x000fe20000000063 */
[----:B------:R1:W4:Y:S01]  /*8400*/  SHFL.IDX PT, R2, R31, 0x2, 0x181f ;  /* 0x00581f001f027f89 */ /* 0x00032200000e0000 */
[----:B------:R-:W-:Y:S01]  /*8410*/  CS2R R72, SRZ ;  /* 0x0000000000487805 */ /* 0x000fe2000001ff00 */
[----:B------:R-:W-:Y:S01]  /*8420*/  CS2R R68, SRZ ;  /* 0x0000000000447805 */ /* 0x000fe2000001ff00 */
[----:B------:R-:W-:Y:S01]  /*8430*/  CS2R R62, SRZ ;  /* 0x00000000003e7805 */ /* 0x000fe2000001ff00 */
[----:B------:R1:W1:Y:S01]  /*8440*/  SHFL.IDX PT, R0, R32, 0x2, 0x181f ;  /* 0x00581f0020007f89 */ /* 0x00026200000e0000 */
[----:B------:R-:W-:Y:S01]  /*8450*/  CS2R R78, SRZ ;  /* 0x00000000004e7805 */ /* 0x000fe2000001ff00 */
[----:B------:R-:W-:Y:S01]  /*8460*/  CS2R R74, SRZ ;  /* 0x00000000004a7805 */ /* 0x000fe2000001ff00 */
        /* <DEDUP_REMOVED lines=49> */
.L_x_633:
[----:B------:R-:W-:Y:S05]  /*8780*/  BSYNC B0 ;  /* 0x0000000000007941 */ /* 0x000fea0003800000 */
.L_x_632:
[----:B----45:R-:W-:Y:S01]  /*8790*/  IMAD.MOV.U32 R2, RZ, RZ, R76 ;  /* 0x000000ffff027224 */ /* 0x030fe200078e004c */
[----:B------:R-:W-:Y:S01]  /*87a0*/  ISETP.NE.AND P0, PT, R80, RZ, PT ;  /* 0x000000ff5000720c */ /* 0x000fe20003f05270 */
[----:B-1----:R-:W-:Y:S01]  /*87b0*/  IMAD.MOV.U32 R0, RZ, RZ, R77 ;  /* 0x000000ffff007224 */ /* 0x002fe200078e004d */
[----:B------:R-:W-:Y:S01]  /*87c0*/  MOV R5, R75 ;  /* 0x0000004b00057202 */ /* 0x000fe20000000f00 */
[----:B--2---:R-:W-:Y:S01]  /*87d0*/  IMAD.MOV.U32 R4, RZ, RZ, R72 ;  /* 0x000000ffff047224 */ /* 0x004fe200078e0048 */
[----:B------:R-:W-:Y:S01]  /*87e0*/  BSSY B0, `(.L_x_634) ;  /* 0x0000050000007945 */ /* 0x000fe20003800000 */
[----:B---3--:R-:W-:Y:S01]  /*87f0*/  IMAD.MOV.U32 R3, RZ, RZ, R73 ;  /* 0x000000ffff037224 */ /* 0x008fe200078e0049 */
        /* <DEDUP_REMOVED lines=12> */
[----:B------:R1:W2:Y:S01]  /*88c0*/  SHFL.IDX PT, R4, R34, 0x3, 0x181f ;  /* 0x00781f0022047f89 */ /* 0x0002a200000e0000 */
[----:B------:R-:W-:Y:S01]  /*88d0*/  IMAD.MOV.U32 R7, RZ, RZ, R71 ;  /* 0x000000ffff077224 */ /* 0x000fe200078e0047 */
[----:B------:R-:W-:Y:S01]  /*88e0*/  PRMT R109, R3, 0x7610, R109 ;  /* 0x00007610036d7816 */ /* 0x000fe2000000006d */
[----:B------:R-:W-:Y:S01]  /*88f0*/  CS2R R84, SRZ ;  /* 0x0000000000547805 */ /* 0x000fe2000001ff00 */
[----:B------:R-:W-:Y:S01]  /*8900*/  PRMT R112, R2, 0x5410, R0 ;  /* 0x0000541002707816 */ /* 0x000fe20000000000 */
[----:B------:R-:W3:Y:S01]  /*8910*/  SHFL.IDX PT, R3, R36, 0x3, 0x181f ;  /* 0x00781f0024037f89 */ /* 0x000ee200000e0000 */
[----:B------:R-:W-:Y:S01]  /*8920*/  CS2R R80, SRZ ;  /* 0x0000000000507805 */ /* 0x000fe2000001ff00 */
[----:B------:R-:W-:Y:S01]  /*8930*/  CS2R R18, SRZ ;  /* 0x0000000000127805 */ /* 0x000fe2000001ff00 */
[----:B------:R-:W-:Y:S01]  /*8940*/  CS2R R88, SRZ ;  /* 0x0000000000587805 */ /* 0x000fe2000001ff00 */
[----:B------:R4:W2:Y:S01]  /*8950*/  SHFL.IDX PT, R2, R31, 0x3, 0x181f ;  /* 0x00781f001f027f89 */ /* 0x0008a200000e0000 */
[----:B------:R-:W-:Y:S01]  /*8960*/  CS2R R86, SRZ ;  /* 0x0000000000567805 */ /* 0x000fe2000001ff00 */
[----:B------:R-:W-:Y:S01]  /*8970*/  CS2R R82, SRZ ;  /* 0x0000000000527805 */ /* 0x000fe2000001ff00 */
[----:B------:R-:W-:Y:S01]  /*8980*/  CS2R R20, SRZ ;  /* 0x0000000000147805 */ /* 0x000fe2000001ff00 */
[----:B------:R2:W3:Y:S01]  /*8990*/  SHFL.IDX PT, R0, R32, 0x3, 0x181f ;  /* 0x00781f0020007f89 */ /* 0x0004e200000e0000 */
[----:B-1----:R-:W-:Y:S01]  /*89a0*/  PRMT R34, R6, 0x5410, R5 ;  /* 0x0000541006227816 */ /* 0x002fe20000000005 */
[----:B------:R-:W-:Y:S01]  /*89b0*/  IMAD.MOV.U32 R5, RZ, RZ, R65 ;  /* 0x000000ffff057224 */ /* 0x000fe200078e0041 */
[----:B------:R-:W-:-:S04]  /*89c0*/  MOV R6, R64 ;  /* 0x0000004000067202 */ /* 0x000fc80000000f00 */
[----:B----4-:R-:W-:Y:S02]  /*89d0*/  PRMT R31, R6, 0x5410, R5 ;  /* 0x00005410061f7816 */ /* 0x010fe40000000005 */
[----:B--2---:R-:W-:Y:S01]  /*89e0*/  PRMT R32, R8, 0x5410, R7 ;  /* 0x0000541008207816 */ /* 0x004fe20000000007 */
[----:B------:R-:W-:Y:S05]  /*89f0*/  @P0 BRA `(.L_x_635) ;  /* 0x000002e000000947 */ /* 0x000fea0003800000 */
[----:B---3--:R-:W-:Y:S01]  /*8a00*/  ISETP.GE.AND P3, PT, R159, c[0x0][0x27c], PT ;  /* 0x00009f009f007a0c */ /* 0x008fe20003f66270 */
[----:B------:R-:W-:Y:S01]  /*8a10*/  CS2R R80, SRZ ;  /* 0x0000000000507805 */ /* 0x000fe2000001ff00 */
[----:B------:R-:W-:Y:S01]  /*8a20*/  ISETP.GE.AND P1, PT, R42, c[0x0][0x27c], PT ;  /* 0x00009f002a007a0c */ /* 0x000fe20003f26270 */
[----:B------:R-:W-:Y:S01]  /*8a30*/  CS2R R82, SRZ ;  /* 0x0000000000527805 */ /* 0x000fe2000001ff00 */
[----:B------:R-:W-:Y:S02]  /*8a40*/  ISETP.GE.AND P2, PT, R156, c[0x0][0x27c], PT ;  /* 0x00009f009c007a0c */ /* 0x000fe40003f46270 */
[----:B------:R-:W-:-:S07]  /*8a50*/  P2R R21, PR, RZ, 0x10 ;  /* 0x00000010ff157803 */ /* 0x000fce0000000000 */
[C---:B------:R-:W-:Y:S01]  /*8a60*/  @!P3 IMAD.SHL.U32 R5, R159.reuse, 0x2, RZ ;  /* 0x000000029f05b824 */ /* 0x040fe200078e00ff */
[----:B------:R-:W-:-:S04]  /*8a70*/  @!P3 SHF.L.U64.HI R6, R159, 0x1, R30 ;  /* 0x000000019f06b819 */ /* 0x000fc8000001021e */
[----:B------:R-:W-:-:S05]  /*8a80*/  @!P3 IADD3 R18, P0, R3, R5, RZ ;  /* 0x000000050312b210 */ /* 0x000fca0007f1e0ff */
[--C-:B------:R-:W-:Y:S01]  /*8a90*/  @!P3 IMAD.X R19, R4, 0x1, R6.reuse, P0 ;  /* 0x000000010413b824 */ /* 0x100fe200000e0606 */
[----:B------:R-:W-:Y:S01]  /*8aa0*/  @!P3 IADD3 R16, P0, R0, R5, RZ ;  /* 0x000000050010b210 */ /* 0x000fe20007f1e0ff */
[----:B------:R-:W-:Y:S01]  /*8ab0*/  @!P1 IMAD.SHL.U32 R5, R42, 0x2, RZ ;  /* 0x000000022a059824 */ /* 0x000fe200078e00ff */
[----:B------:R-:W-:Y:S01]  /*8ac0*/  CS2R R84, SRZ ;  /* 0x0000000000547805 */ /* 0x000fe2000001ff00 */
[----:B------:R-:W-:Y:S01]  /*8ad0*/  CS2R R86, SRZ ;  /* 0x0000000000567805 */ /* 0x000fe2000001ff00 */
[----:B------:R1:W5:Y:S01]  /*8ae0*/  @!P3 LD.E.64 R80, [R18.64] ;  /* 0x000000061250b980 */ /* 0x000362000c101b00 */
[----:B------:R-:W-:Y:S01]  /*8af0*/  @!P3 IMAD.X R17, R2, 0x1, R6, P0 ;  /* 0x000000010211b824 */ /* 0x000fe200000e0606 */
[----:B------:R-:W-:Y:S02]  /*8b00*/  @!P1 SHF.L.U64.HI R6, R42, 0x1, R33 ;  /* 0x000000012a069819 */ /* 0x000fe40000010221 */
[-C--:B------:R-:W-:Y:S01]  /*8b10*/  @!P1 IADD3 R14, P0, R3, R5.reuse, RZ ;  /* 0x00000005030e9210 */ /* 0x080fe20007f1e0ff */
[----:B------:R-:W-:Y:S01]  /*8b20*/  CS2R R90, SRZ ;  /* 0x00000000005a7805 */ /* 0x000fe2000001ff00 */
[----:B------:R-:W-:Y:S01]  /*8b30*/  CS2R R88, SRZ ;  /* 0x0000000000587805 */ /* 0x000fe2000001ff00 */
        /* <DEDUP_REMOVED lines=10> */
[----:B------:R-:W-:-:S05]  /*8be0*/  @!P2 IADD3 R8, P0, R0, R5, RZ ;  /* 0x000000050008a210 */ /* 0x000fca0007f1e0ff */
[----:B------:R-:W-:Y:S01]  /*8bf0*/  @!P2 IMAD.X R9, R2, 0x1, R6, P0 ;  /* 0x000000010209a824 */ /* 0x000fe200000e0606 */
[----:B------:R-:W-:-:S13]  /*8c00*/  ISETP.GE.AND P0, PT, R158, c[0x0][0x27c], PT ;  /* 0x00009f009e007a0c */ /* 0x000fda0003f06270 */
[C---:B------:R-:W-:Y:S01]  /*8c10*/  @!P0 IMAD.SHL.U32 R5, R158.reuse, 0x2, RZ ;  /* 0x000000029e058824 */ /* 0x040fe200078e00ff */
[----:B------:R-:W-:-:S04]  /*8c20*/  @!P0 SHF.L.U64.HI R20, R158, 0x1, R37 ;  /* 0x000000019e148819 */ /* 0x000fc80000010225 */
[----:B------:R-:W-:-:S05]  /*8c30*/  @!P0 IADD3 R6, P4, R3, R5, RZ ;  /* 0x0000000503068210 */ /* 0x000fca0007f9e0ff */
[----:B------:R-:W-:Y:S01]  /*8c40*/  @!P0 IMAD.X R7, R4, 0x1, R20, P4 ;  /* 0x0000000104078824 */ /* 0x000fe200020e0614 */
[----:B------:R-:W-:Y:S01]  /*8c50*/  @!P0 IADD3 R4, P4, R0, R5, RZ ;  /* 0x0000000500048210 */ /* 0x000fe20007f9e0ff */
[----:B-1----:R-:W-:-:S03]  /*8c60*/  CS2R R18, SRZ ;  /* 0x0000000000127805 */ /* 0x002fc6000001ff00 */
[----:B------:R2:W5:Y:S01]  /*8c70*/  @!P0 LD.E.64 R90, [R6.64] ;  /* 0x00000006065a8980 */ /* 0x000562000c101b00 */
[----:B------:R-:W-:Y:S01]  /*8c80*/  @!P0 IMAD.X R5, R2, 0x1, R20, P4 ;  /* 0x0000000102058824 */ /* 0x000fe200020e0614 */
[----:B------:R-:W-:Y:S02]  /*8c90*/  ISETP.NE.AND P4, PT, R21, RZ, PT ;  /* 0x000000ff1500720c */ /* 0x000fe40003f85270 */
[----:B------:R-:W-:Y:S01]  /*8ca0*/  CS2R R20, SRZ ;  /* 0x0000000000147805 */ /* 0x000fe2000001ff00 */
[----:B------:R2:W5:Y:S04]  /*8cb0*/  @!P2 LD.E.64 R18, [R10.64] ;  /* 0x000000060a12a980 */ /* 0x000568000c101b00 */
[----:B------:R2:W5:Y:S04]  /*8cc0*/  @!P0 LD.E.64 R88, [R4.64] ;  /* 0x0000000604588980 */ /* 0x000568000c101b00 */
[----:B------:R2:W5:Y:S02]  /*8cd0*/  @!P2 LD.E.64 R20, [R8.64] ;  /* 0x000000060814a980 */ /* 0x000564000c101b00 */
.L_x_635:
[----:B---3--:R-:W-:Y:S05]  /*8ce0*/  BSYNC B0 ;  /* 0x0000000000007941 */ /* 0x008fea0003800000 */
.L_x_634:
[----:B-----5:R-:W-:Y:S01]  /*8cf0*/  IMAD.MOV.U32 R0, RZ, RZ, R90 ;  /* 0x000000ffff007224 */ /* 0x020fe200078e005a */
[----:B------:R-:W-:-:S04]  /*8d00*/  DEPBAR.LE SB0, 0x1 ;  /* 0x000080400000791a */ /* 0x000fc80000000000 */
[----:B--2---:R-:W-:Y:S01]  /*8d10*/  IMAD.MOV.U32 R4, RZ, RZ, R91 ;  /* 0x000000ffff047224 */ /* 0x004fe200078e005b */
[----:B------:R-:W-:Y:S01]  /*8d20*/  BSSY B1, `(.L_x_636) ;  /* 0x00000d4000017945 */ /* 0x000fe20003800000 */
[----:B------:R-:W-:Y:S02]  /*8d30*/  IMAD.MOV.U32 R3, RZ, RZ, R84 ;  /* 0x000000ffff037224 */ /* 0x000fe400078e0054 */
[----:B------:R-:W-:Y:S01]  /*8d40*/  IMAD.MOV.U32 R2, RZ, RZ, R85 ;  /* 0x000000ffff027224 */ /* 0x000fe200078e0055 */
[----:B------:R-:W-:Y:S01]  /*8d50*/  PRMT R116, R0, 0x5410, R4 ;  /* 0x0000541000747816 */ /* 0x000fe20000000004 */
[----:B------:R-:W-:Y:S01]  /*8d60*/  IMAD.MOV.U32 R4, RZ, RZ, R81 ;  /* 0x000000ffff047224 */ /* 0x000fe200078e0051 */
[----:B------:R-:W-:Y:S02]  /*8d70*/  MOV R0, R80 ;  /* 0x0000005000007202 */ /* 0x000fe40000000f00 */
[----:B------:R-:W-:Y:S01]  /*8d80*/  PRMT R114, R3, 0x5410, R2 ;  /* 0x0000541003727816 */ /* 0x000fe20000000002 */
[----:B------:R-:W-:Y:S01]  /*8d90*/  IMAD.MOV.U32 R3, RZ, RZ, R18 ;  /* 0x000000ffff037224 */ /* 0x000fe200078e0012 */
[----:B------:R-:W-:Y:S01]  /*8da0*/  PRMT R37, R0, 0x7610, R37 ;  /* 0x0000761000257816 */ /* 0x000fe20000000025 */
[----:B------:R-:W-:Y:S01]  /*8db0*/  IMAD.MOV.U32 R2, RZ, RZ, R19 ;  /* 0x000000ffff027224 */ /* 0x000fe200078e0013 */
[----:B------:R-:W-:-:S02]  /*8dc0*/  MOV R0, R88 ;  /* 0x0000005800007202 */ /* 0x000fc40000000f00 */
[----:B------:R-:W-:Y:S01]  /*8dd0*/  PRMT R37, R37, 0x5410, R4 ;  /* 0x0000541025257816 */ /* 0x000fe20000000004 */
[----:B------:R-:W-:Y:S01]  /*8de0*/  IMAD.IADD R4, R43, 0x1, -R225 ;  /* 0x000000012b047824 */ /* 0x000fe200078e0ae1 */
[----:B------:R-:W-:Y:S01]  /*8df0*/  PRMT R35, R3, 0x5410, R2 ;  /* 0x0000541003237816 */ /* 0x000fe20000000002 */
[----:B------:R-:W-:Y:S01]  /*8e00*/  IMAD.MOV.U32 R3, RZ, RZ, R89 ;  /* 0x000000ffff037224 */ /* 0x000fe200078e0059 */
[----:B------:R-:W-:Y:S01]  /*8e10*/  PRMT R115, R0, 0x7610, R115 ;  /* 0x0000761000737816 */ /* 0x000fe20000000073 */
[----:B------:R-:W-:Y:S01]  /*8e20*/  IMAD.MOV.U32 R2, RZ, RZ, R86 ;  /* 0x000000ffff027224 */ /* 0x000fe200078e0056 */
[----:B------:R-:W-:Y:S01]  /*8e30*/  IMNMX R30, R4, 0x80, PT ;  /* 0x00000080041e7817 */ /* 0x000fe20003800200 */
[----:B------:R-:W-:Y:S01]  /*8e40*/  IMAD.MOV.U32 R4, RZ, RZ, R82 ;  /* 0x000000ffff047224 */ /* 0x000fe200078e0052 */
[----:B------:R-:W-:Y:S01]  /*8e50*/  MOV R0, R87 ;  /* 0x0000005700007202 */ /* 0x000fe20000000f00 */
[----:B------:R-:W-:Y:S01]  /*8e60*/  BAR.SYNC.DEFER_BLOCKING 0x0 ;  /* 0x0000000000007b1d */ /* 0x000fe20000010000 */
[----:B------:R-:W-:-:S02]  /*8e70*/  ISETP.GE.AND P0, PT, R214, R30, PT ;  /* 0x0000001ed600720c */ /* 0x000fc40003f06270 */
[----:B------:R-:W-:Y:S01]  /*8e80*/  PRMT R115, R115, 0x5410, R3 ;  /* 0x0000541073737816 */ /* 0x000fe20000000003 */
[----:B------:R-:W-:Y:S01]  /*8e90*/  IMAD.MOV.U32 R3, RZ, RZ, R83 ;  /* 0x000000ffff037224 */ /* 0x000fe200078e0053 */
[----:B------:R-:W-:Y:S01]  /*8ea0*/  PRMT R43, R2, 0x5410, R0 ;  /* 0x00005410022b7816 */ /* 0x000fe20000000000 */
[----:B------:R-:W-:Y:S01]  /*8eb0*/  IMAD.MOV.U32 R0, RZ, RZ, R21 ;  /* 0x000000ffff007224 */ /* 0x000fe200078e0015 */
[----:B------:R-:W-:Y:S02]  /*8ec0*/  MOV R2, R20 ;  /* 0x0000001400027202 */ /* 0x000fe40000000f00 */
[----:B------:R-:W-:Y:S02]  /*8ed0*/  PRMT R36, R4, 0x5410, R3 ;  /* 0x0000541004247816 */ /* 0x000fe40000000003 */
[----:B------:R-:W-:-:S03]  /*8ee0*/  PRMT R33, R2, 0x5410, R0 ;  /* 0x0000541002217816 */ /* 0x000fc60000000000 */
[----:B------:R-:W-:Y:S05]  /*8ef0*/  @P0 BRA `(.L_x_637) ;  /* 0x00000b6000000947 */ /* 0x000fea0003800000 */
[----:B------:R-:W-:Y:S01]  /*8f00*/  ISETP.GE.AND P0, PT, R156, c[0x0][0x27c], PT ;  /* 0x00009f009c007a0c */ /* 0x000fe20003f06270 */
[----:B------:R-:W-:-:S12]  /*8f10*/  BSSY B0, `(.L_x_638) ;  /* 0x000002c000007945 */ /* 0x000fd80003800000 */
[----:B------:R-:W-:Y:S05]  /*8f20*/  @P0 BRA `(.L_x_639) ;  /* 0x000002a000000947 */ /* 0x000fea0003800000 */
[----:B------:R-:W1:Y:S01]  /*8f30*/  LDS.128 R4, [R196+0x10080] ;  /* 0x01008000c4047984 */ /* 0x000e620000000c00 */
[----:B------:R-:W-:Y:S02]  /*8f40*/  SHF.R.U32.HI R0, RZ, 0x10, R25 ;  /* 0x00000010ff007819 */ /* 0x000fe40000011619 */
[----:B------:R-:W-:Y:S02]  /*8f50*/  SHF.R.U32.HI R2, RZ, 0x10, R23 ;  /* 0x00000010ff027819 */ /* 0x000fe40000011617 */
[----:B------:R-:W-:Y:S01]  /*8f60*/  SHF.R.U64 R15, R24, 0x10, R25 ;  /* 0x00000010180f7819 */ /* 0x000fe20000001219 */
[----:B------:R-:W-:Y:S01]  /*8f70*/  HADD2.F32 R12, -RZ, R0.H0_H0 ;  /* 0x20000000ff0c7230 */ /* 0x000fe20000004100 */
[----:B------:R-:W-:Y:S01]  /*8f80*/  SHF.R.U64 R16, R22, 0x10, R23 ;  /* 0x0000001016107819 */ /* 0x000fe20000001217 */
[----:B------:R-:W-:Y:S02]  /*8f90*/  HADD2.F32 R0, -RZ, R92.H0_H0 ;  /* 0x2000005cff007230 */ /* 0x000fe40000004100 */
[----:B------:R-:W-:-:S02]  /*8fa0*/  HADD2.F32 R17, -RZ, R2.H0_H0 ;  /* 0x20000002ff117230 */ /* 0x000fc40000004100 */
[----:B------:R-:W-:Y:S02]  /*8fb0*/  HADD2.F32 R2, -RZ, R93.H0_H0 ;  /* 0x2000005dff027230 */ /* 0x000fe40000004100 */
[--C-:B-1----:R-:W-:Y:S02]  /*8fc0*/  HADD2.F32 R10, -RZ, R7.reuse.H0_H0 ;  /* 0x20000007ff0a7230 */ /* 0x102fe40000004100 */
[----:B------:R-:W-:Y:S02]  /*8fd0*/  HADD2.F32 R7, -RZ, R7.H1_H1 ;  /* 0x30000007ff077230 */ /* 0x000fe40000004100 */
[--C-:B------:R-:W-:Y:S02]  /*8fe0*/  HADD2.F32 R9, -RZ, R4.reuse.H0_H0 ;  /* 0x20000004ff097230 */ /* 0x100fe40000004100 */
[----:B------:R-:W-:Y:S02]  /*8ff0*/  HADD2.F32 R8, -RZ, R4.H1_H1 ;  /* 0x30000004ff087230 */ /* 0x000fe40000004100 */
[----:B------:R-:W-:-:S02]  /*9000*/  HADD2.F32 R4, -RZ, R5.H0_H0 ;  /* 0x20000005ff047230 */ /* 0x000fc40000004100 */
[----:B------:R-:W-:Y:S01]  /*9010*/  HADD2.F32 R3, -RZ, R5.H1_H1 ;  /* 0x30000005ff037230 */ /* 0x000fe20000004100 */
[----:B------:R-:W-:Y:S01]  /*9020*/  FMUL.FTZ R5, R7, R12 ;  /* 0x0000000c07057220 */ /* 0x000fe20000410000 */
[--C-:B------:R-:W-:Y:S01]  /*9030*/  HADD2.F32 R11, -RZ, R6.reuse.H0_H0 ;  /* 0x20000006ff0b7230 */ /* 0x100fe20000004100 */
[-C--:B------:R-:W-:Y:S01]  /*9040*/  FMUL.FTZ R13, R8, R0.reuse ;  /* 0x00000000080d7220 */ /* 0x080fe20000410000 */
[----:B------:R-:W-:Y:S01]  /*9050*/  HADD2.F32 R6, -RZ, R6.H1_H1 ;  /* 0x30000006ff067230 */ /* 0x000fe20000004100 */
[----:B------:R-:W-:Y:S02]  /*9060*/  FFMA.FTZ R14, R10, R17, -R5 ;  /* 0x000000110a0e7223 */ /* 0x000fe40000010805 */
[C---:B------:R-:W-:Y:S01]  /*9070*/  FMUL.FTZ R5, R9.reuse, R0 ;  /* 0x0000000009057220 */ /* 0x040fe20000410000 */
[----:B------:R-:W-:Y:S01]  /*9080*/  HADD2.F32 R0, -RZ, R92.H1_H1 ;  /* 0x3000005cff007230 */ /* 0x000fe20000004100 */
[-C--:B------:R-:W-:Y:S02]  /*9090*/  FFMA.FTZ R13, R9, R2.reuse, -R13 ;  /* 0x00000002090d7223 */ /* 0x080fe4000001080d */
[----:B------:R-:W-:Y:S01]  /*90a0*/  FFMA.FTZ R9, R8, R2, R5 ;  /* 0x0000000208097223 */ /* 0x000fe20000010005 */
[----:B------:R-:W-:Y:S01]  /*90b0*/  HADD2.F32 R8, -RZ, R15.H0_H0 ;  /* 0x2000000fff087230 */ /* 0x000fe20000004100 */
[----:B------:R-:W-:Y:S01]  /*90c0*/  FMUL.FTZ R12, R10, R12 ;  /* 0x0000000c0a0c7220 */ /* 0x000fe20000410000 */
[----:B------:R-:W-:Y:S01]  /*90d0*/  HADD2.F32 R2, -RZ, R93.H1_H1 ;  /* 0x3000005dff027230 */ /* 0x000fe20000004100 */
[----:B------:R-:W-:-:S02]  /*90e0*/  FMUL.FTZ R5, R6, R0 ;  /* 0x0000000006057220 */ /* 0x000fc40000410000 */
[----:B------:R-:W-:Y:S01]  /*90f0*/  FFMA.FTZ R10, R7, R17, R12 ;  /* 0x00000011070a7223 */ /* 0x000fe2000001000c */
[----:B------:R-:W-:Y:S01]  /*9100*/  HADD2.F32 R12, -RZ, R16.H0_H0 ;  /* 0x20000010ff0c7230 */ /* 0x000fe20000004100 */
[----:B------:R-:W-:Y:S02]  /*9110*/  FMUL.FTZ R0, R11, R0 ;  /* 0x000000000b007220 */ /* 0x000fe40000410000 */
[-C--:B------:R-:W-:Y:S02]  /*9120*/  FMUL.FTZ R7, R3, R8.reuse ;  /* 0x0000000803077220 */ /* 0x080fe40000410000 */
[----:B------:R-:W-:Y:S02]  /*9130*/  FMUL.FTZ R8, R4, R8 ;  /* 0x0000000804087220 */ /* 0x000fe40000410000 */
[-C--:B------:R-:W-:Y:S02]  /*9140*/  FFMA.FTZ R5, R11, R2.reuse, -R5 ;  /* 0x000000020b057223 */ /* 0x080fe40000010805 */
[----:B------:R-:W-:-:S02]  /*9150*/  FFMA.FTZ R2, R6, R2, R0 ;  /* 0x0000000206027223 */ /* 0x000fc40000010000 */
[----:B------:R-:W-:Y:S01]  /*9160*/  FFMA.FTZ R0, R4, R12, -R7 ;  /* 0x0000000c04007223 */ /* 0x000fe20000010807 */
[----:B------:R-:W-:Y:S01]  /*9170*/  F2FP.PACK_AB R7, R10, R14 ;  /* 0x0000000e0a07723e */ /* 0x000fe200000000ff */
[----:B------:R-:W-:Y:S01]  /*9180*/  FFMA.FTZ R3, R3, R12, R8 ;  /* 0x0000000c03037223 */ /* 0x000fe20000010008 */
[----:B------:R-:W-:Y:S02]  /*9190*/  F2FP.PACK_AB R6, R2, R5 ;  /* 0x000000050206723e */ /* 0x000fe400000000ff */
[----:B------:R-:W-:Y:S02]  /*91a0*/  F2FP.PACK_AB R4, R9, R13 ;  /* 0x0000000d0904723e */ /* 0x000fe400000000ff */
[----:B------:R-:W-:-:S05]  /*91b0*/  F2FP.PACK_AB R5, R3, R0 ;  /* 0x000000000305723e */ /* 0x000fca00000000ff */
[----:B------:R1:W-:Y:S02]  /*91c0*/  STS.128 [R196+0x10080], R4 ;  /* 0x01008004c4007388 */ /* 0x0003e40000000c00 */
.L_x_639:
[----:B------:R-:W-:Y:S05]  /*91d0*/  BSYNC B0 ;  /* 0x0000000000007941 */ /* 0x000fea0003800000 */
.L_x_638:
[----:B------:R-:W-:Y:S01]  /*91e0*/  ISETP.GE.AND P0, PT, R159, c[0x0][0x27c], PT ;  /* 0x00009f009f007a0c */ /* 0x000fe20003f06270 */
[----:B------:R-:W-:-:S12]  /*91f0*/  BSSY B0, `(.L_x_640) ;  /* 0x000002c000007945 */ /* 0x000fd80003800000 */
[----:B------:R-:W-:Y:S05]  /*9200*/  @P0 BRA `(.L_x_641) ;  /* 0x000002a000000947 */ /* 0x000fea0003800000 */
[----:B-1----:R-:W1:Y:S01]  /*9210*/  LDS.128 R4, [R196+0x14080] ;  /* 0x01408000c4047984 */ /* 0x002e620000000c00 */
        /* <DEDUP_REMOVED lines=8> */
[----:B------:R-:W-:Y:S02]  /*92a0*/  HADD2.F32 R15, -RZ, R15.H0_H0 ;  /* 0x2000000fff0f7230 */ /* 0x000fe40000004100 */
[--C-:B-1----:R-:W-:Y:S02]  /*92b0*/  HADD2.F32 R10, -RZ, R7.reuse.H0_H0 ;  /* 0x20000007ff0a7230 */ /* 0x102fe40000004100 */
[----:B------:R-:W-:Y:S02]  /*92c0*/  HADD2.F32 R7, -RZ, R7.H1_H1 ;  /* 0x30000007ff077230 */ /* 0x000fe40000004100 */
[--C-:B------:R-:W-:Y:S02]  /*92d0*/  HADD2.F32 R9, -RZ, R4.reuse.H0_H0 ;  /* 0x20000004ff097230 */ /* 0x100fe40000004100 */
[----:B------:R-:W-:-:S02]  /*92e0*/  HADD2.F32 R8, -RZ, R4.H1_H1 ;  /* 0x30000004ff087230 */ /* 0x000fc40000004100 */
[--C-:B------:R-:W-:Y:S02]  /*92f0*/  HADD2.F32 R4, -RZ, R5.reuse.H0_H0 ;  /* 0x20000005ff047230 */ /* 0x100fe40000004100 */
        /* <DEDUP_REMOVED lines=8> */
[----:B------:R-:W-:-:S02]  /*9380*/  FFMA.FTZ R13, R9, R2, -R13 ;  /* 0x00000002090d7223 */ /* 0x000fc4000001080d */
[----:B------:R-:W-:Y:S01]  /*9390*/  FFMA.FTZ R9, R8, R2, R5 ;  /* 0x0000000208097223 */ /* 0x000fe20000010005 */
[----:B------:R-:W-:Y:S01]  /*93a0*/  HADD2.F32 R8, -RZ, R14.H0_H0 ;  /* 0x2000000eff087230 */ /* 0x000fe20000004100 */
[----:B------:R-:W-:Y:S01]  /*93b0*/  FMUL.FTZ R12, R10, R12 ;  /* 0x0000000c0a0c7220 */ /* 0x000fe20000410000 */
[----:B------:R-:W-:Y:S01]  /*93c0*/  HADD2.F32 R2, -RZ, R95.H1_H1 ;  /* 0x3000005fff027230 */ /* 0x000fe20000004100 */
[-C--:B------:R-:W-:Y:S02]  /*93d0*/  FMUL.FTZ R5, R6, R0.reuse ;  /* 0x0000000006057220 */ /* 0x080fe40000410000 */
[----:B------:R-:W-:Y:S02]  /*93e0*/  FFMA.FTZ R10, R7, R17, R12 ;  /* 0x00000011070a7223 */ /* 0x000fe4000001000c */
[----:B------:R-:W-:Y:S02]  /*93f0*/  FMUL.FTZ R0, R11, R0 ;  /* 0x000000000b007220 */ /* 0x000fe40000410000 */
[----:B------:R-:W-:-:S02]  /*9400*/  FMUL.FTZ R7, R3, R8 ;  /* 0x0000000803077220 */ /* 0x000fc40000410000 */
[----:B------:R-:W-:Y:S02]  /*9410*/  FMUL.FTZ R8, R4, R8 ;  /* 0x0000000804087220 */ /* 0x000fe40000410000 */
[-C--:B------:R-:W-:Y:S02]  /*9420*/  FFMA.FTZ R5, R11, R2.reuse, -R5 ;  /* 0x000000020b057223 */ /* 0x080fe40000010805 */
[----:B------:R-:W-:Y:S02]  /*9430*/  FFMA.FTZ R2, R6, R2, R0 ;  /* 0x0000000206027223 */ /* 0x000fe40000010000 */
[-C--:B------:R-:W-:Y:S01]  /*9440*/  FFMA.FTZ R0, R4, R15.reuse, -R7 ;  /* 0x0000000f04007223 */ /* 0x080fe20000010807 */
[----:B------:R-:W-:Y:S01]  /*9450*/  F2FP.PACK_AB R7, R10, R16 ;  /* 0x000000100a07723e */ /* 0x000fe200000000ff */
[----:B------:R-:W-:Y:S01]  /*9460*/  FFMA.FTZ R3, R3, R15, R8 ;  /* 0x0000000f03037223 */ /* 0x000fe20000010008 */
[----:B------:R-:W-:Y:S02]  /*9470*/  F2FP.PACK_AB R6, R2, R5 ;  /* 0x000000050206723e */ /* 0x000fe400000000ff */
[----:B------:R-:W-:-:S02]  /*9480*/  F2FP.PACK_AB R4, R9, R13 ;  /* 0x0000000d0904723e */ /* 0x000fc400000000ff */
[----:B------:R-:W-:-:S05]  /*9490*/  F2FP.PACK_AB R5, R3, R0 ;  /* 0x000000000305723e */ /* 0x000fca00000000ff */
[----:B------:R1:W-:Y:S02]  /*94a0*/  STS.128 [R196+0x14080], R4 ;  /* 0x01408004c4007388 */ /* 0x0003e40000000c00 */
.L_x_641:
[----:B------:R-:W-:Y:S05]  /*94b0*/  BSYNC B0 ;  /* 0x0000000000007941 */ /* 0x000fea0003800000 */
.L_x_640:
        /* <DEDUP_REMOVED lines=45> */
.L_x_643:
[----:B------:R-:W-:Y:S05]  /*9790*/  BSYNC B0 ;  /* 0x0000000000007941 */ /* 0x000fea0003800000 */
.L_x_642:
[----:B------:R-:W-:-:S13]  /*97a0*/  ISETP.GE.AND P0, PT, R158, c[0x0][0x27c], PT ;  /* 0x00009f009e007a0c */ /* 0x000fda0003f06270 */
[----:B------:R-:W-:Y:S05]  /*97b0*/  @P0 BRA `(.L_x_637) ;  /* 0x000002a000000947 */ /* 0x000fea0003800000 */
[----:B-1----:R-:W1:Y:S01]  /*97c0*/  LDS.128 R4, [R196+0x1c080] ;  /* 0x01c08000c4047984 */ /* 0x002e620000000c00 */
[----:B------:R-:W-:Y:S02]  /*97d0*/  SHF.R.U32.HI R0, RZ, 0x10, R47 ;  /* 0x00000010ff007819 */ /* 0x000fe4000001162f */
[----:B------:R-:W-:Y:S02]  /*97e0*/  SHF.R.U32.HI R2, RZ, 0x10, R45 ;  /* 0x00000010ff027819 */ /* 0x000fe4000001162d */
[----:B------:R-:W-:Y:S01]  /*97f0*/  SHF.R.U64 R14, R46, 0x10, R47 ;  /* 0x000000102e0e7819 */ /* 0x000fe2000000122f */
[----:B------:R-:W-:Y:S01]  /*9800*/  HADD2.F32 R12, -RZ, R0.H0_H0 ;  /* 0x20000000ff0c7230 */ /* 0x000fe20000004100 */
[----:B------:R-:W-:Y:S01]  /*9810*/  SHF.R.U64 R15, R44, 0x10, R45 ;  /* 0x000000102c0f7819 */ /* 0x000fe2000000122d */
[----:B------:R-:W-:Y:S02]  /*9820*/  HADD2.F32 R0, -RZ, R98.H1_H1 ;  /* 0x30000062ff007230 */ /* 0x000fe40000004100 */
[----:B------:R-:W-:-:S02]  /*9830*/  HADD2.F32 R17, -RZ, R2.H0_H0 ;  /* 0x20000002ff117230 */ /* 0x000fc40000004100 */
[----:B------:R-:W-:Y:S02]  /*9840*/  HADD2.F32 R2, -RZ, R100.H1_H1 ;  /* 0x30000064ff027230 */ /* 0x000fe40000004100 */
        /* <DEDUP_REMOVED lines=13> */
[----:B------:R-:W-:Y:S01]  /*9920*/  HADD2.F32 R0, -RZ, R100.H0_H0 ;  /* 0x20000064ff007230 */ /* 0x000fe20000004100 */
        /* <DEDUP_REMOVED lines=19> */
.L_x_637:
[----:B------:R-:W-:Y:S05]  /*9a60*/  BSYNC B1 ;  /* 0x0000000000017941 */ /* 0x000fea0003800000 */
.L_x_636:
        /* <DEDUP_REMOVED lines=34> */
[----:B------:R-:W-:Y:S01]  /*9c90*/  HADD2.F32 R2, -RZ, R101.H0_H0 ;  /* 0x20000065ff027230 */ /* 0x000fe20000004100 */
        /* <DEDUP_REMOVED lines=14> */
.L_x_647:
[----:B------:R-:W-:Y:S05]  /*9d80*/  BSYNC B0 ;  /* 0x0000000000007941 */ /* 0x000fea0003800000 */
.L_x_646:
        /* <DEDUP_REMOVED lines=45> */
.L_x_649:
[----:B------:R-:W-:Y:S05]  /*a060*/  BSYNC B0 ;  /* 0x0000000000007941 */ /* 0x000fea0003800000 */
.L_x_648:
        /* <DEDUP_REMOVED lines=45> */
.L_x_651:
[----:B------:R-:W-:Y:S05]  /*a340*/  BSYNC B0 ;  /* 0x0000000000007941 */ /* 0x000fea0003800000 */
.L_x_650:
        /* <DEDUP_REMOVED lines=44> */
.L_x_645:
[----:B------:R-:W-:Y:S05]  /*a610*/  BSYNC B1 ;  /* 0x0000000000017941 */ /* 0x000fea0003800000 */
.L_x_644:
[----:B------:R-:W-:Y:S01]  /*a620*/  ISETP.GE.AND P0, PT, R134, R30, PT ;  /* 0x0000001e8600720c */ /* 0x000fe20003f06270 */
[----:B------:R-:W-:-:S12]  /*a630*/  BSSY B1, `(.L_x_652) ;  /* 0x00000b8000017945 */ /* 0x000fd80003800000 */
        /* <DEDUP_REMOVED lines=46> */
.L_x_655:
[----:B------:R-:W-:Y:S05]  /*a920*/  BSYNC B0 ;  /* 0x0000000000007941 */ /* 0x000fea0003800000 */
.L_x_654:
        /* <DEDUP_REMOVED lines=45> */
.L_x_657:
[----:B------:R-:W-:Y:S05]  /*ac00*/  BSYNC B0 ;  /* 0x0000000000007941 */ /* 0x000fea0003800000 */
.L_x_656:
        /* <DEDUP_REMOVED lines=45> */
.L_x_659:
[----:B------:R-:W-:Y:S05]  /*aee0*/  BSYNC B0 ;  /* 0x0000000000007941 */ /* 0x000fea0003800000 */
.L_x_658:
        /* <DEDUP_REMOVED lines=44> */
.L_x_653:
[----:B------:R-:W-:Y:S05]  /*b1b0*/  BSYNC B1 ;  /* 0x0000000000017941 */ /* 0x000fea0003800000 */
.L_x_652:
        /* <DEDUP_REMOVED lines=47> */
.L_x_662:
[----:B------:R-:W-:Y:S05]  /*b4b0*/  BSYNC B0 ;  /* 0x0000000000007941 */ /* 0x000fea0003800000 */
.L_x_661:
        /* <DEDUP_REMOVED lines=45> */
.L_x_664:
[----:B------:R-:W-:Y:S05]  /*b790*/  BSYNC B0 ;  /* 0x0000000000007941 */ /* 0x000fea0003800000 */
.L_x_663:
        /* <DEDUP_REMOVED lines=45> */
.L_x_666:
[----:B------:R-:W-:Y:S05]  /*ba70*/  BSYNC B0 ;  /* 0x0000000000007941 */ /* 0x000fea0003800000 */
.L_x_665:
        /* <DEDUP_REMOVED lines=43> */
[----:B------:R1:W-:Y:S01]  /*bd30*/  STS.128 [R196+0x1f080], R4 ;  /* 0x01f08004c4007388 */ /* 0x0003e20000000c00 */
[----:B------:R-:W-:Y:S05]  /*bd40*/  BRA `(.L_x_660) ;  /* 0x000048d000007947 */ /* 0x000fea0003800000 */
.L_x_627:
[----:B------:R-:W-:Y:S01]  /*bd50*/  ISETP.NE.AND P0, PT, R140, 0x1, PT ;  /* 0x000000018c00780c */ /* 0x000fe20003f05270 */
[----:B------:R-:W-:Y:S01]  /*bd60*/  IMAD.MOV.U32 R7, RZ, RZ, R3 ;  /* 0x000000ffff077224 */ /* 0x000fe200078e0003 */
[----:B------:R-:W-:Y:S01]  /*bd70*/  LOP3.LUT P1, RZ, R215, 0x8, RZ, 0xc0, !PT ;  /* 0x00000008d7ff7812 */ /* 0x000fe2000782c0ff */
        /* <DEDUP_REMOVED lines=9> */
[----:B----4-:R-:W-:Y:S01]  /*be10*/  CS2R R16, SRZ ;  /* 0x0000000000107805 */ /* 0x010fe2000001ff00 */
[----:B------:R-:W-:-:S05]  /*be20*/  @P0 IMAD.HI.U32 R5, R2, c[0x0][0x2c8], RZ ;  /* 0x0000b20002050a27 */ /* 0x000fca00078e00ff */
[----:B------:R-:W-:-:S04]  /*be30*/  @P0 SHF.R.U32.HI R2, RZ, c[0x0][0x2cc], R5 ;  /* 0x0000b300ff020a19 */ /* 0x000fc80000011605 */
[----:B------:R-:W-:Y:S01]  /*be40*/  SHF.R.S32.HI R5, RZ, 0x1f, R2 ;  /* 0x0000001fff057819 */ /* 0x000fe20000011402 */
[----:B------:R-:W-:-:S04]  /*be50*/  IMAD.WIDE.U32 R6, R2, c[0x0][0x280], R6 ;  /* 0x0000a00002067a25 */ /* 0x000fc800078e0006 */
[----:B------:R-:W-:Y:S01]  /*be60*/  IMAD R9, R5, c[0x0][0x280], RZ ;  /* 0x0000a00005097a24 */ /* 0x000fe200078e02ff */
[----:B------:R-:W-:-:S03]  /*be70*/  LEA R27, P0, R6, c[0x0][0x270], 0x1 ;  /* 0x00009c00061b7a11 */ /* 0x000fc600078008ff */
[----:B------:R-:W-:-:S04]  /*be80*/  IMAD R3, R2, c[0x0][0x284], R9 ;  /* 0x0000a10002037a24 */ /* 0x000fc800078e0209 */
[----:B------:R-:W-:-:S05]  /*be90*/  IMAD.IADD R3, R7, 0x1, R3 ;  /* 0x0000000107037824 */ /* 0x000fca00078e0203 */
[----:B------:R-:W-:Y:S01]  /*bea0*/  LEA.HI.X R26, R6, c[0x0][0x274], R3, 0x1, P0 ;  /* 0x00009d00061a7a11 */ /* 0x000fe200000f0c03 */
[----:B------:R-:W-:Y:S01]  /*beb0*/  IMAD R3, R5, c[0x0][0x290], RZ ;  /* 0x0000a40005037a24 */ /* 0x000fe200078e02ff */
[----:B------:R-:W-:-:S05]  /*bec0*/  MOV R5, R8 ;  /* 0x0000000800057202 */ /* 0x000fca0000000f00 */
[----:B------:R-:W-:-:S04]  /*bed0*/  IMAD.WIDE.U32 R4, R2, c[0x0][0x290], R4 ;  /* 0x0000a40002047a25 */ /* 0x000fc800078e0004 */
[----:B------:R-:W-:Y:S01]  /*bee0*/  IMAD R2, R2, c[0x0][0x294], R3 ;  /* 0x0000a50002027a24 */ /* 0x000fe200078e0203 */
[C---:B------:R-:W-:Y:S01]  /*bef0*/  LEA R25, P0, R4.reuse, c[0x0][0x288], 0x1 ;  /* 0x0000a20004197a11 */ /* 0x040fe200078008ff */
[----:B------:R1:W2:Y:S03]  /*bf00*/  SHFL.IDX PT, R3, R27, RZ, 0x181f ;  /* 0x00181fff1b037589 */ /* 0x0002a600000e0000 */
[----:B------:R-:W-:Y:S01]  /*bf10*/  IADD3 R2, R5, R2, RZ ;  /* 0x0000000205027210 */ /* 0x000fe20007ffe0ff */
[----:B------:R1:W3:Y:S03]  /*bf20*/  SHFL.IDX PT, R10, R25, RZ, 0x181f ;  /* 0x00181fff190a7589 */ /* 0x0002e600000e0000 */
[----:B------:R-:W-:Y:S01]  /*bf30*/  LEA.HI.X R13, R4, c[0x0][0x28c], R2, 0x1, P0 ;  /* 0x0000a300040d7a11 */ /* 0x000fe200000f0c02 */
[----:B------:R1:W4:Y:S04]  /*bf40*/  SHFL.IDX PT, R5, R26, RZ, 0x181f ;  /* 0x00181fff1a057589 */ /* 0x00032800000e0000 */
[----:B------:R1:W1:Y:S01]  /*bf50*/  SHFL.IDX PT, R12, R13, RZ, 0x181f ;  /* 0x00181fff0d0c7589 */ /* 0x00026200000e0000 */
[----:B------:R-:W-:Y:S05]  /*bf60*/  @P1 BRA `(.L_x_668) ;  /* 0x000001a000001947 */ /* 0x000fea0003800000 */
[----:B------:R-:W-:Y:S01]  /*bf70*/  ISETP.GE.AND P1, PT, R136, c[0x0][0x27c], PT ;  /* 0x00009f0088007a0c */ /* 0x000fe20003f26270 */
[----:B------:R-:W-:Y:S01]  /*bf80*/  CS2R R22, SRZ ;  /* 0x0000000000167805 */ /* 0x000fe2000001ff00 */
[----:B------:R-:W-:Y:S01]  /*bf90*/  CS2R R20, SRZ ;  /* 0x0000000000147805 */ /* 0x000fe2000001ff00 */
[----:B------:R-:W-:Y:S01]  /*bfa0*/  CS2R R18, SRZ ;  /* 0x0000000000127805 */ /* 0x000fe2000001ff00 */
[----:B------:R-:W-:-:S09]  /*bfb0*/  CS2R R16, SRZ ;  /* 0x0000000000107805 */ /* 0x000fd2000001ff00 */
[C---:B------:R-:W-:Y:S01]  /*bfc0*/  @!P1 IMAD.SHL.U32 R2, R136.reuse, 0x2, RZ ;  /* 0x0000000288029824 */ /* 0x040fe200078e00ff */
[----:B------:R-:W-:-:S04]  /*bfd0*/  @!P1 SHF.L.U64.HI R4, R136, 0x1, R15 ;  /* 0x0000000188049819 */ /* 0x000fc8000001020f */
[----:B--2---:R-:W-:-:S05]  /*bfe0*/  @!P1 IADD3 R8, P0, R3, R2, RZ ;  /* 0x0000000203089210 */ /* 0x004fca0007f1e0ff */
[--C-:B----4-:R-:W-:Y:S01]  /*bff0*/  @!P1 IMAD.X R9, R5, 0x1, R4.reuse, P0 ;  /* 0x0000000105099824 */ /* 0x110fe200000e0604 */
[----:B---3--:R-:W-:Y:S01]  /*c000*/  @!P1 IADD3 R6, P0, R10, R2, RZ ;  /* 0x000000020a069210 */ /* 0x008fe20007f1e0ff */
[----:B------:R-:W-:Y:S01]  /*c010*/  CS2R R34, SRZ ;  /* 0x0000000000227805 */ /* 0x000fe2000001ff00 */
[----:B------:R-:W-:Y:S01]  /*c020*/  CS2R R32, SRZ ;  /* 0x0000000000207805 */ /* 0x000fe2000001ff00 */
[----:B------:R-:W-:Y:S01]  /*c030*/  CS2R R38, SRZ ;  /* 0x0000000000267805 */ /* 0x000fe2000001ff00 */
[----:B------:R-:W-:Y:S01]  /*c040*/  CS2R R36, SRZ ;  /* 0x0000000000247805 */ /* 0x000fe2000001ff00 */
[----:B-1----:R-:W-:Y:S01]  /*c050*/  @!P1 IMAD.X R7, R12, 0x1, R4, P0 ;  /* 0x000000010c079824 */ /* 0x002fe200000e0604 */
[----:B------:R-:W-:Y:S01]  /*c060*/  ISETP.GE.AND P0, PT, R138, c[0x0][0x27c], PT ;  /* 0x00009f008a007a0c */ /* 0x000fe20003f06270 */
[----:B------:R1:W5:Y:S04]  /*c070*/  @!P1 LD.E.128 R20, [R8.64] ;  /* 0x0000000608149980 */ /* 0x000368000c101d00 */
[----:B------:R1:W5:Y:S08]  /*c080*/  @!P1 LD.E.128 R16, [R6.64] ;  /* 0x0000000606109980 */ /* 0x000370000c101d00 */
[C---:B------:R-:W-:Y:S01]  /*c090*/  @!P0 IMAD.SHL.U32 R2, R0.reuse, 0x2, RZ ;  /* 0x0000000200028824 */ /* 0x040fe200078e00ff */
[----:B------:R-:W-:-:S04]  /*c0a0*/  @!P0 SHF.L.U64.HI R11, R0, 0x1, R24 ;  /* 0x00000001000b8819 */ /* 0x000fc80000010218 */
[----:B------:R-:W-:-:S05]  /*c0b0*/  @!P0 IADD3 R4, P2, R3, R2, RZ ;  /* 0x0000000203048210 */ /* 0x000fca0007f5e0ff */
[----:B------:R-:W-:Y:S01]  /*c0c0*/  @!P0 IMAD.X R5, R5, 0x1, R11, P2 ;  /* 0x0000000105058824 */ /* 0x000fe200010e060b */
[----:B------:R-:W-:-:S04]  /*c0d0*/  @!P0 IADD3 R2, P2, R10, R2, RZ ;  /* 0x000000020a028210 */ /* 0x000fc80007f5e0ff */
[----:B------:R1:W5:Y:S01]  /*c0e0*/  @!P0 LD.E.128 R32, [R4.64] ;  /* 0x0000000604208980 */ /* 0x000362000c101d00 */
[----:B------:R-:W-:-:S05]  /*c0f0*/  @!P0 IMAD.X R3, R12, 0x1, R11, P2 ;  /* 0x000000010c038824 */ /* 0x000fca00010e060b */
[----:B------:R1:W5:Y:S03]  /*c100*/  @!P0 LD.E.128 R36, [R2.64] ;  /* 0x0000000602248980 */ /* 0x000366000c101d00 */
.L_x_668:
[----:B------:R-:W-:Y:S05]  /*c110*/  BSYNC B0 ;  /* 0x0000000000007941 */ /* 0x000fea0003800000 */
.L_x_667:
[----:B-1---5:R-:W-:Y:S01]  /*c120*/  IMAD.MOV.U32 R2, RZ, RZ, R35 ;  /* 0x000000ffff027224 */ /* 0x022fe200078e0023 */
[----:B------:R-:W-:Y:S01]  /*c130*/  LOP3.LUT P0, RZ, R215, 0x10, RZ, 0xc0, !PT ;  /* 0x00000010d7ff7812 */ /* 0x000fe2000780c0ff */
[----:B--2---:R-:W-:Y:S01]  /*c140*/  IMAD.MOV.U32 R3, RZ, RZ, R34 ;  /* 0x000000ffff037224 */ /* 0x004fe200078e0022 */
[----:B------:R1:W2:Y:S01]  /*c150*/  SHFL.IDX PT, R11, R26, 0x1, 0x181f ;  /* 0x00381f001a0b7f89 */ /* 0x0002a200000e0000 */
[----:B----4-:R-:W-:Y:S01]  /*c160*/  IMAD.MOV.U32 R5, RZ, RZ, R32 ;  /* 0x000000ffff057224 */ /* 0x010fe200078e0020 */
[----:B------:R-:W-:Y:S01]  /*c170*/  PRMT R102, R2, 0x7610, R102 ;  /* 0x0000761002667816 */ /* 0x000fe20000000066 */
[----:B------:R-:W-:Y:S01]  /*c180*/  IMAD.MOV.U32 R2, RZ, RZ, R23 ;  /* 0x000000ffff027224 */ /* 0x000fe200078e0017 */
[----:B------:R1:W4:Y:S01]  /*c190*/  SHFL.IDX PT, R12, R13, 0x1, 0x181f ;  /* 0x00381f000d0c7f89 */ /* 0x00032200000e0000 */
        /* <DEDUP_REMOVED lines=16> */
[----:B---3--:R1:W3:Y:S01]  /*c2a0*/  SHFL.IDX PT, R10, R25, 0x1, 0x181f ;  /* 0x00381f00190a7f89 */ /* 0x0082e200000e0000 */
[----:B------:R-:W-:Y:S01]  /*c2b0*/  PRMT R100, R2, 0x7610, R100 ;  /* 0x0000761002647816 */ /* 0x000fe20000000064 */
[----:B------:R-:W-:Y:S01]  /*c2c0*/  IMAD.MOV.U32 R2, RZ, RZ, R17 ;  /* 0x000000ffff027224 */ /* 0x000fe200078e0011 */
[----:B------:R-:W-:Y:S01]  /*c2d0*/  PRMT R101, R101, 0x5410, R3 ;  /* 0x0000541065657816 */ /* 0x000fe20000000003 */
[----:B------:R-:W-:Y:S01]  /*c2e0*/  IMAD.MOV.U32 R3, RZ, RZ, R16 ;  /* 0x000000ffff037224 */ /* 0x000fe200078e0010 */
[----:B------:R-:W-:Y:S01]  /*c2f0*/  PRMT R30, R4, 0x7610, R30 ;  /* 0x00007610041e7816 */ /* 0x000fe2000000001e */
[----:B------:R-:W-:Y:S01]  /*c300*/  BSSY B0, `(.L_x_669) ;  /* 0x0000028000007945 */ /* 0x000fe20003800000 */
[----:B------:R-:W-:Y:S01]  /*c310*/  MOV R5, R19 ;  /* 0x0000001300057202 */ /* 0x000fe20000000f00 */
[----:B------:R1:W1:Y:S01]  /*c320*/  SHFL.IDX PT, R4, R27, 0x1, 0x181f ;  /* 0x00381f001b047f89 */ /* 0x00026200000e0000 */
[----:B------:R-:W-:Y:S01]  /*c330*/  PRMT R31, R6, 0x7610, R31 ;  /* 0x00007610061f7816 */ /* 0x000fe2000000001f */
[----:B------:R-:W-:Y:S01]  /*c340*/  CS2R R60, SRZ ;  /* 0x00000000003c7805 */ /* 0x000fe2000001ff00 */
[----:B------:R-:W-:Y:S01]  /*c350*/  PRMT R40, R5, 0x7610, R40 ;  /* 0x0000761005287816 */ /* 0x000fe20000000028 */
[----:B------:R-:W-:Y:S01]  /*c360*/  CS2R R46, SRZ ;  /* 0x00000000002e7805 */ /* 0x000fe2000001ff00 */
[----:B------:R-:W-:Y:S01]  /*c370*/  PRMT R28, R2, 0x5410, R3 ;  /* 0x00005410021c7816 */ /* 0x000fe20000000003 */
[----:B------:R-:W-:Y:S01]  /*c380*/  CS2R R44, SRZ ;  /* 0x00000000002c7805 */ /* 0x000fe2000001ff00 */
[----:B------:R-:W-:Y:S01]  /*c390*/  CS2R R58, SRZ ;  /* 0x00000000003a7805 */ /* 0x000fe2000001ff00 */
[----:B------:R-:W-:Y:S01]  /*c3a0*/  CS2R R56, SRZ ;  /* 0x0000000000387805 */ /* 0x000fe2000001ff00 */
[----:B------:R-:W-:Y:S01]  /*c3b0*/  CS2R R50, SRZ ;  /* 0x0000000000327805 */ /* 0x000fe2000001ff00 */
[----:B------:R-:W-:Y:S01]  /*c3c0*/  CS2R R48, SRZ ;  /* 0x0000000000307805 */ /* 0x000fe2000001ff00 */
[----:B------:R-:W-:Y:S05]  /*c3d0*/  @P0 BRA `(.L_x_670) ;  /* 0x000001a000000947 */ /* 0x000fea0003800000 */
[----:B--2-4-:R-:W-:Y:S01]  /*c3e0*/  ISETP.GE.AND P1, PT, R136, c[0x0][0x27c], PT ;  /* 0x00009f0088007a0c */ /* 0x014fe20003f26270 */
[----:B------:R-:W-:Y:S01]  /*c3f0*/  CS2R R46, SRZ ;  /* 0x00000000002e7805 */ /* 0x000fe2000001ff00 */
[----:B------:R-:W-:Y:S01]  /*c400*/  CS2R R44, SRZ ;  /* 0x00000000002c7805 */ /* 0x000fe2000001ff00 */
[----:B------:R-:W-:Y:S01]  /*c410*/  CS2R R50, SRZ ;  /* 0x0000000000327805 */ /* 0x000fe2000001ff00 */
[----:B------:R-:W-:-:S09]  /*c420*/  CS2R R48, SRZ ;  /* 0x0000000000307805 */ /* 0x000fd2000001ff00 */
[C---:B------:R-:W-:Y:S01]  /*c430*/  @!P1 IMAD.SHL.U32 R2, R136.reuse, 0x2, RZ ;  /* 0x0000000288029824 */ /* 0x040fe200078e00ff */
[----:B------:R-:W-:-:S04]  /*c440*/  @!P1 SHF.L.U64.HI R3, R136, 0x1, R15 ;  /* 0x0000000188039819 */ /* 0x000fc8000001020f */
[----:B-1----:R-:W-:-:S05]  /*c450*/  @!P1 IADD3 R8, P0, R4, R2, RZ ;  /* 0x0000000204089210 */ /* 0x002fca0007f1e0ff */
[--C-:B------:R-:W-:Y:S01]  /*c460*/  @!P1 IMAD.X R9, R11, 0x1, R3.reuse, P0 ;  /* 0x000000010b099824 */ /* 0x100fe200000e0603 */
[----:B---3--:R-:W-:Y:S01]  /*c470*/  @!P1 IADD3 R6, P0, R10, R2, RZ ;  /* 0x000000020a069210 */ /* 0x008fe20007f1e0ff */
[----:B------:R-:W-:Y:S01]  /*c480*/  CS2R R62, SRZ ;  /* 0x00000000003e7805 */ /* 0x000fe2000001ff00 */
[----:B------:R-:W-:Y:S01]  /*c490*/  CS2R R60, SRZ ;  /* 0x00000000003c7805 */ /* 0x000fe2000001ff00 */
[----:B------:R-:W-:Y:S01]  /*c4a0*/  CS2R R58, SRZ ;  /* 0x00000000003a7805 */ /* 0x000fe2000001ff00 */
[----:B------:R-:W-:Y:S01]  /*c4b0*/  CS2R R56, SRZ ;  /* 0x0000000000387805 */ /* 0x000fe2000001ff00 */
[----:B------:R-:W-:Y:S01]  /*c4c0*/  @!P1 IMAD.X R7, R12, 0x1, R3, P0 ;  /* 0x000000010c079824 */ /* 0x000fe200000e0603 */
        /* <DEDUP_REMOVED lines=11> */
.L_x_670:
[----:B--2-4-:R-:W-:Y:S05]  /*c580*/  BSYNC B0 ;  /* 0x0000000000007941 */ /* 0x014fea0003800000 */
.L_x_669:
[----:B-1---5:R-:W-:Y:S01]  /*c590*/  IMAD.MOV.U32 R5, RZ, RZ, R62 ;  /* 0x000000ffff057224 */ /* 0x022fe200078e003e */
[----:B------:R-:W-:Y:S01]  /*c5a0*/  LOP3.LUT P0, RZ, R215, 0x80, RZ, 0xc0, !PT ;  /* 0x00000080d7ff7812 */ /* 0x000fe2000780c0ff */
[----:B------:R-:W-:Y:S01]  /*c5b0*/  IMAD.MOV.U32 R3, RZ, RZ, R60 ;  /* 0x000000ffff037224 */ /* 0x000fe200078e003c */
[----:B------:R-:W-:Y:S01]  /*c5c0*/  MOV R6, R51 ;  /* 0x0000003300067202 */ /* 0x000fe20000000f00 */
[----:B------:R-:W-:Y:S01]  /*c5d0*/  IMAD.MOV.U32 R2, RZ, RZ, R61 ;  /* 0x000000ffff027224 */ /* 0x000fe200078e003d */
[----:B------:R1:W2:Y:S01]  /*c5e0*/  SHFL.IDX PT, R11, R13, 0x2, 0x181f ;  /* 0x00581f000d0b7f89 */ /* 0x0002a200000e0000 */
        /* <DEDUP_REMOVED lines=16> */
[----:B---3--:R1:W3:Y:S01]  /*c6f0*/  SHFL.IDX PT, R10, R25, 0x2, 0x181f ;  /* 0x00581f00190a7f89 */ /* 0x0082e200000e0000 */
[----:B------:R-:W-:Y:S01]  /*c700*/  PRMT R110, R110, 0x5410, R3 ;  /* 0x000054106e6e7816 */ /* 0x000fe20000000003 */
[----:B------:R-:W-:Y:S01]  /*c710*/  IMAD.MOV.U32 R3, RZ, RZ, R48 ;  /* 0x000000ffff037224 */ /* 0x000fe200078e0030 */
[----:B------:R-:W-:Y:S01]  /*c720*/  PRMT R109, R2, 0x5410, R4 ;  /* 0x00005410026d7816 */ /* 0x000fe20000000004 */
[----:B------:R-:W-:Y:S01]  /*c730*/  IMAD.MOV.U32 R2, RZ, RZ, R49 ;  /* 0x000000ffff027224 */ /* 0x000fe200078e0031 */
[----:B------:R-:W-:Y:S01]  /*c740*/  PRMT R111, R111, 0x5410, R5 ;  /* 0x000054106f6f7816 */ /* 0x000fe20000000005 */
[----:B------:R1:W4:Y:S01]  /*c750*/  SHFL.IDX PT, R4, R27, 0x2, 0x181f ;  /* 0x00581f001b047f89 */ /* 0x00032200000e0000 */
[----:B------:R-:W-:Y:S01]  /*c760*/  BSSY B0, `(.L_x_671) ;  /* 0x0000029000007945 */ /* 0x000fe20003800000 */
[----:B------:R-:W-:Y:S01]  /*c770*/  PRMT R105, R105, 0x5410, R7 ;  /* 0x0000541069697816 */ /* 0x000fe20000000007 */
[----:B------:R-:W-:Y:S01]  /*c780*/  CS2R R98, SRZ ;  /* 0x0000000000627805 */ /* 0x000fe2000001ff00 */
[----:B------:R1:W1:Y:S01]  /*c790*/  SHFL.IDX PT, R5, R26, 0x2, 0x181f ;  /* 0x00581f001a057f89 */ /* 0x00026200000e0000 */
        /* <DEDUP_REMOVED lines=8> */
[----:B------:R-:W-:Y:S01]  /*c820*/  CS2R R70, SRZ ;  /* 0x0000000000467805 */ /* 0x000fe2000001ff00 */
[----:B------:R-:W-:Y:S01]  /*c830*/  CS2R R68, SRZ ;  /* 0x0000000000447805 */ /* 0x000fe2000001ff00 */
[----:B------:R-:W-:Y:S05]  /*c840*/  @P0 BRA `(.L_x_672) ;  /* 0x000001a000000947 */ /* 0x000fea0003800000 */
[----:B--2---:R-:W-:Y:S01]  /*c850*/  ISETP.GE.AND P1, PT, R136, c[0x0][0x27c], PT ;  /* 0x00009f0088007a0c */ /* 0x004fe20003f26270 */
[----:B------:R-:W-:Y:S01]  /*c860*/  CS2R R66, SRZ ;  /* 0x0000000000427805 */ /* 0x000fe2000001ff00 */
[----:B------:R-:W-:Y:S01]  /*c870*/  CS2R R64, SRZ ;  /* 0x0000000000407805 */ /* 0x000fe2000001ff00 */
[----:B------:R-:W-:Y:S01]  /*c880*/  CS2R R70, SRZ ;  /* 0x0000000000467805 */ /* 0x000fe2000001ff00 */
[----:B------:R-:W-:-:S09]  /*c890*/  CS2R R68, SRZ ;  /* 0x0000000000447805 */ /* 0x000fd2000001ff00 */
[C---:B------:R-:W-:Y:S01]  /*c8a0*/  @!P1 IMAD.SHL.U32 R2, R136.reuse, 0x2, RZ ;  /* 0x0000000288029824 */ /* 0x040fe200078e00ff */
[----:B------:R-:W-:-:S04]  /*c8b0*/  @!P1 SHF.L.U64.HI R3, R136, 0x1, R15 ;  /* 0x0000000188039819 */ /* 0x000fc8000001020f */
[----:B----4-:R-:W-:-:S05]  /*c8c0*/  @!P1 IADD3 R8, P0, R4, R2, RZ ;  /* 0x0000000204089210 */ /* 0x010fca0007f1e0ff */
[--C-:B-1----:R-:W-:Y:S01]  /*c8d0*/  @!P1 IMAD.X R9, R5, 0x1, R3.reuse, P0 ;  /* 0x0000000105099824 */ /* 0x102fe200000e0603 */
        /* <DEDUP_REMOVED lines=17> */
.L_x_672:
[----:B--2---:R-:W-:Y:S05]  /*c9f0*/  BSYNC B0 ;  /* 0x0000000000007941 */ /* 0x004fea0003800000 */
.L_x_671:
[----:B-1---5:R-:W-:Y:S01]  /*ca00*/  IMAD.MOV.U32 R3, RZ, RZ, R74 ;  /* 0x000000ffff037224 */ /* 0x022fe200078e004a */
[----:B------:R-:W-:Y:S01]  /*ca10*/  ISETP.NE.AND P0, PT, R80, RZ, PT ;  /* 0x000000ff5000720c */ /* 0x000fe20003f05270 */
[----:B------:R-:W-:Y:S01]  /*ca20*/  IMAD.MOV.U32 R2, RZ, RZ, R75 ;  /* 0x000000ffff027224 */ /* 0x000fe200078e004b */
[----:B------:R1:W2:Y:S01]  /*ca30*/  SHFL.IDX PT, R11, R26, 0x3, 0x181f ;  /* 0x00781f001a0b7f89 */ /* 0x0002a200000e0000 */
[----:B------:R-:W-:Y:S01]  /*ca40*/  IMAD.MOV.U32 R5, RZ, RZ, R72 ;  /* 0x000000ffff057224 */ /* 0x000fe200078e0048 */
[----:B------:R-:W-:Y:S01]  /*ca50*/  BSSY B0, `(.L_x_673) ;  /* 0x0000040000007945 */ /* 0x000fe20003800000 */
[----:B----4-:R-:W-:Y:S01]  /*ca60*/  IMAD.MOV.U32 R4, RZ, RZ, R73 ;  /* 0x000000ffff047224 */ /* 0x010fe200078e0049 */
[----:B------:R-:W-:Y:S01]  /*ca70*/  PRMT R121, R2, 0x7610, R121 ;  /* 0x0000761002797816 */ /* 0x000fe20000000079 */
[----:B------:R-:W-:Y:S01]  /*ca80*/  IMAD.MOV.U32 R2, RZ, RZ, R67 ;  /* 0x000000ffff027224 */ /* 0x000fe200078e0043 */
[----:B------:R-:W-:Y:S01]  /*ca90*/  PRMT R122, R5, 0x5410, R3 ;  /* 0x00005410057a7816 */ /* 0x000fe20000000003 */
[----:B------:R-:W-:Y:S01]  /*caa0*/  IMAD.MOV.U32 R3, RZ, RZ, R66 ;  /* 0x000000ffff037224 */ /* 0x000fe200078e0042 */
[----:B------:R-:W-:Y:S01]  /*cab0*/  PRMT R120, R4, 0x7610, R120 ;  /* 0x0000761004787816 */ /* 0x000fe20000000078 */
[----:B------:R-:W-:Y:S01]  /*cac0*/  IMAD.MOV.U32 R5, RZ, RZ, R64 ;  /* 0x000000ffff057224 */ /* 0x000fe200078e0040 */
[----:B------:R1:W4:Y:S01]  /*cad0*/  SHFL.IDX PT, R12, R13, 0x3, 0x181f ;  /* 0x00781f000d0c7f89 */ /* 0x00032200000e0000 */
[----:B------:R-:W-:Y:S01]  /*cae0*/  IMAD.MOV.U32 R4, RZ, RZ, R65 ;  /* 0x000000ffff047224 */ /* 0x000fe200078e0041 */
[----:B------:R-:W-:Y:S01]  /*caf0*/  PRMT R118, R2, 0x5410, R3 ;  /* 0x0000541002767816 */ /* 0x000fe20000000003 */
[----:B------:R-:W-:Y:S01]  /*cb00*/  IMAD.MOV.U32 R2, RZ, RZ, R79 ;  /* 0x000000ffff027224 */ /* 0x000fe200078e004f */
[----:B------:R-:W-:Y:S01]  /*cb10*/  MOV R3, R78 ;  /* 0x0000004e00037202 */ /* 0x000fe20000000f00 */
        /* <DEDUP_REMOVED lines=8> */
[----:B------:R-:W-:Y:S01]  /*cba0*/  CS2R R96, SRZ ;  /* 0x0000000000607805 */ /* 0x000fe2000001ff00 */
[----:B------:R-:W-:Y:S01]  /*cbb0*/  PRMT R120, R120, 0x5410, R3 ;  /* 0x0000541078787816 */ /* 0x000fe20000000003 */
[----:B------:R-:W-:Y:S01]  /*cbc0*/  IMAD.MOV.U32 R3, RZ, RZ, R68 ;  /* 0x000000ffff037224 */ /* 0x000fe200078e0044 */
[----:B------:R-:W-:Y:S01]  /*cbd0*/  PRMT R119, R2, 0x7610, R119 ;  /* 0x0000761002777816 */ /* 0x000fe20000000077 */
[----:B------:R-:W-:Y:S01]  /*cbe0*/  IMAD.MOV.U32 R2, RZ, RZ, R69 ;  /* 0x000000ffff027224 */ /* 0x000fe200078e0045 */
        /* <DEDUP_REMOVED lines=38> */
.L_x_674:
[----:B--2-4-:R-:W-:Y:S05]  /*ce50*/  BSYNC B0 ;  /* 0x0000000000007941 */ /* 0x014fea0003800000 */
.L_x_673:
[----:B-----5:R-:W-:Y:S01]  /*ce60*/  IMAD.MOV.U32 R0, RZ, RZ, R98 ;  /* 0x000000ffff007224 */ /* 0x020fe200078e0062 */
[----:B------:R-:W-:-:S04]  /*ce70*/  DEPBAR.LE SB0, 0x1 ;  /* 0x000080400000791a */ /* 0x000fc80000000000 */
[----:B-1----:R-:W-:Y:S01]  /*ce80*/  IMAD.MOV.U32 R4, RZ, RZ, R99 ;  /* 0x000000ffff047224 */ /* 0x002fe200078e0063 */
[----:B------:R-:W-:Y:S01]  /*ce90*/  BSSY B1, `(.L_x_675) ;  /* 0x00000ed000017945 */ /* 0x000fe20003800000 */
[----:B------:R-:W-:Y:S02]  /*cea0*/  IMAD.MOV.U32 R3, RZ, RZ, R96 ;  /* 0x000000ffff037224 */ /* 0x000fe400078e0060 */
        /* <DEDUP_REMOVED lines=16> */
[----:B------:R-:W-:Y:S02]  /*cfb0*/  IMNMX R90, R4, 0x80, PT ;  /* 0x00000080045a7817 */ /* 0x000fe40003800200 */
[----:B------:R-:W-:Y:S01]  /*cfc0*/  PRMT R130, R130, 0x5410, R0 ;  /* 0x0000541082827816 */ /* 0x000fe20000000000 */
[----:B------:R-:W-:Y:S01]  /*cfd0*/  IMAD.MOV.U32 R0, RZ, RZ, R93 ;  /* 0x000000ffff007224 */ /* 0x000fe200078e005d */
[----:B------:R-:W-:Y:S01]  /*cfe0*/  BAR.SYNC.DEFER_BLOCKING 0x0 ;  /* 0x0000000000007b1d */ /* 0x000fe20000010000 */
[----:B------:R-:W-:-:S02]  /*cff0*/  ISETP.GE.AND P0, PT, R214, R90, PT ;  /* 0x0000005ad600720c */ /* 0x000fc40003f06270 */
[----:B------:R-:W-:Y:S01]  /*d000*/  PRMT R131, R3, 0x7610, R131 ;  /* 0x0000761003837816 */ /* 0x000fe20000000083 */
[----:B------:R-:W-:Y:S01]  /*d010*/  IMAD.MOV.U32 R3, RZ, RZ, R87 ;  /* 0x000000ffff037224 */ /* 0x000fe200078e0057 */
[----:B------:R-:W-:Y:S01]  /*d020*/  PRMT R129, R0, 0x5410, R2 ;  /* 0x0000541000817816 */ /* 0x000fe20000000002 */
[----:B------:R-:W-:Y:S01]  /*d030*/  IMAD.MOV.U32 R2, RZ, RZ, R84 ;  /* 0x000000ffff027224 */ /* 0x000fe200078e0054 */
[----:B------:R-:W-:Y:S01]  /*d040*/  MOV R4, R86 ;  /* 0x0000005600047202 */ /* 0x000fe20000000f00 */
[----:B------:R-:W-:Y:S01]  /*d050*/  IMAD.MOV.U32 R0, RZ, RZ, R85 ;  /* 0x000000ffff007224 */ /* 0x000fe200078e0055 */
[----:B------:R-:W-:Y:S02]  /*d060*/  PRMT R125, R3, 0x7610, R125 ;  /* 0x00007610037d7816 */ /* 0x000fe4000000007d */
[----:B------:R-:W-:Y:S02]  /*d070*/  PRMT R124, R124, 0x5410, R4 ;  /* 0x000054107c7c7816 */ /* 0x000fe40000000004 */
[----:B------:R-:W-:Y:S01]  /*d080*/  PRMT R123, R0, 0x5410, R2 ;  /* 0x00005410007b7816 */ /* 0x000fe20000000002 */
[----:B------:R-:W-:Y:S05]  /*d090*/  @P0 BRA `(.L_x_676) ;  /* 0x00000cc000000947 */ /* 0x000fea0003800000 */
[----:B------:R-:W-:Y:S01]  /*d0a0*/  ISETP.GE.AND P0, PT, R136, c[0x0][0x27c], PT ;  /* 0x00009f0088007a0c */ /* 0x000fe20003f06270 */
[----:B------:R-:W-:-:S12]  /*d0b0*/  BSSY B0, `(.L_x_677) ;  /* 0x0000061000007945 */ /* 0x000fd80003800000 */
[----:B------:R-:W-:Y:S05]  /*d0c0*/  @P0 BRA `(.L_x_678) ;  /* 0x000005f000000947 */ /* 0x000fea0003800000 */
[----:B------:R-:W-:Y:S01]  /*d0d0*/  MOV R0, c[0x0][0x27c] ;  /* 0x00009f0000007a02 */ /* 0x000fe20000000f00 */
[----:B------:R-:W1:Y:S01]  /*d0e0*/  LDS.128 R4, [R196+0x10080] ;  /* 0x01008000c4047984 */ /* 0x000e620000000c00 */
[--C-:B------:R-:W-:Y:S02]  /*d0f0*/  SHF.R.U32.HI R24, RZ, 0x10, R17.reuse ;  /* 0x00000010ff187819 */ /* 0x100fe40000011611 */
[----:B------:R-:W-:Y:S02]  /*d100*/  LEA.HI R0, R0, R237, RZ, 0x1d ;  /* 0x000000ed00007211 */ /* 0x000fe400078fe8ff */
[----:B------:R-:W-:Y:S02]  /*d110*/  SHF.R.U64 R52, R16, 0x10, R17 ;  /* 0x0000001010347819 */ /* 0x000fe40000001211 */
[----:B------:R-:W-:Y:S02]  /*d120*/  SHF.R.S32.HI R3, RZ, 0x1f, R0 ;  /* 0x0000001fff037819 */ /* 0x000fe40000011400 */
[----:B------:R-:W-:-:S02]  /*d130*/  SHF.L.U32 R2, R0, 0x3, RZ ;  /* 0x0000000300027819 */ /* 0x000fc400000006ff */
[----:B------:R-:W-:Y:S02]  /*d140*/  LEA.HI R0, R3, R0, RZ, 0x3 ;  /* 0x0000000003007211 */ /* 0x000fe400078f18ff */
[----:B------:R-:W-:Y:S02]  /*d150*/  LOP3.LUT R2, R113, 0x38, R2, 0xf8, !PT ;  /* 0x0000003871027812 */ /* 0x000fe400078ef802 */
[----:B------:R-:W-:Y:S02]  /*d160*/  SHF.L.U32 R0, R0, 0xa, RZ ;  /* 0x0000000a00007819 */ /* 0x000fe400000006ff */
[----:B------:R-:W-:Y:S02]  /*d170*/  LOP3.LUT R2, R2, R139, RZ, 0x3c, !PT ;  /* 0x0000008b02027212 */ /* 0x000fe400078e3cff */
[----:B------:R-:W-:Y:S02]  /*d180*/  LOP3.LUT R0, R0, 0x7fffe000, RZ, 0xc0, !PT ;  /* 0x7fffe00000007812 */ /* 0x000fe400078ec0ff */
[----:B------:R-:W-:-:S02]  /*d190*/  SHF.R.U32.HI R25, RZ, 0x10, R21 ;  /* 0x00000010ff197819 */ /* 0x000fc40000011615 */
[----:B------:R-:W-:Y:S02]  /*d1a0*/  IADD3 R0, R2, R0, R114 ;  /* 0x0000000002007210 */ /* 0x000fe40007ffe072 */
[----:B------:R-:W-:Y:S01]  /*d1b0*/  SHF.R.U64 R54, R20, 0x10, R21 ;  /* 0x0000001014367819 */ /* 0x000fe20000001215 */
[----:B------:R-:W-:Y:S01]  /*d1c0*/  HADD2.F32 R88, -RZ, R25.H0_H0 ;  /* 0x20000019ff587230 */ /* 0x000fe20000004100 */
[----:B------:R-:W-:Y:S01]  /*d1d0*/  SHF.L.U32 R29, R0, 0x1, RZ ;  /* 0x00000001001d7819 */ /* 0x000fe200000006ff */
[----:B------:R-:W-:Y:S01]  /*d1e0*/  HADD2.F32 R0, -RZ, R28.H0_H0 ;  /* 0x2000001cff007230 */ /* 0x000fe20000004100 */
[----:B------:R-:W-:Y:S01]  /*d1f0*/  SHF.R.U64 R41, R18, 0x10, R19 ;  /* 0x0000001012297819 */ /* 0x000fe20000001213 */
[----:B------:R-:W-:Y:S01]  /*d200*/  HADD2.F32 R54, -RZ, R54.H0_H0 ;  /* 0x20000036ff367230 */ /* 0x000fe20000004100 */
[----:B------:R-:W-:Y:S01]  /*d210*/  SHF.R.U64 R53, R22, 0x10, R23 ;  /* 0x0000001016357819 */ /* 0x000fe20000001217 */
[----:B---3--:R-:W2:Y:S01]  /*d220*/  LDS.128 R8, [R29+0x10080] ;  /* 0x010080001d087984 */ /* 0x008ea20000000c00 */
[----:B------:R-:W-:-:S02]  /*d230*/  SHF.R.U32.HI R22, RZ, 0x10, R19 ;  /* 0x00000010ff167819 */ /* 0x000fc40000011613 */
[----:B------:R-:W-:-:S03]  /*d240*/  SHF.R.U32.HI R26, RZ, 0x10, R23 ;  /* 0x00000010ff1a7819 */ /* 0x000fc60000011617 */
[----:B------:R-:W-:Y:S02]  /*d250*/  HADD2.F32 R22, -RZ, R22.H0_H0 ;  /* 0x20000016ff167230 */ /* 0x000fe40000004100 */
[----:B-1----:R-:W-:Y:S02]  /*d260*/  HADD2.F32 R15, -RZ, R5.H0_H0 ;  /* 0x20000005ff0f7230 */ /* 0x002fe40000004100 */
[--C-:B------:R-:W-:Y:S02]  /*d270*/  HADD2.F32 R17, -RZ, R7.reuse.H0_H0 ;  /* 0x20000007ff117230 */ /* 0x100fe40000004100 */
[----:B------:R-:W-:Y:S02]  /*d280*/  HADD2.F32 R16, -RZ, R7.H1_H1 ;  /* 0x30000007ff107230 */ /* 0x000fe40000004100 */
[----:B------:R-:W-:Y:S01]  /*d290*/  HADD2.F32 R14, -RZ, R5.H1_H1 ;  /* 0x30000005ff0e7230 */ /* 0x000fe20000004100 */
[----:B------:R-:W-:Y:S01]  /*d2a0*/  FMUL.FTZ R5, R15, R0 ;  /* 0x000000000f057220 */ /* 0x000fe20000410000 */
[----:B------:R-:W-:-:S02]  /*d2b0*/  HADD2.F32 R18, -RZ, R6.H0_H0 ;  /* 0x20000006ff127230 */ /* 0x000fc40000004100 */
[----:B------:R-:W-:Y:S02]  /*d2c0*/  HADD2.F32 R20, -RZ, R6.H1_H1 ;  /* 0x30000006ff147230 */ /* 0x000fe40000004100 */
[----:B------:R-:W-:Y:S02]  /*d2d0*/  HADD2.F32 R6, -RZ, R30.H0_H0 ;  /* 0x2000001eff067230 */ /* 0x000fe40000004100 */
[--C-:B------:R-:W-:Y:S02]  /*d2e0*/  HADD2.F32 R19, -RZ, R4.reuse.H0_H0 ;  /* 0x20000004ff137230 */ /* 0x100fe40000004100 */
[----:B------:R-:W-:Y:S02]  /*d2f0*/  HADD2.F32 R21, -RZ, R4.H1_H1 ;  /* 0x30000004ff157230 */ /* 0x000fe40000004100 */
[----:B------:R-:W-:Y:S02]  /*d300*/  HADD2.F32 R4, -RZ, R28.H1_H1 ;  /* 0x3000001cff047230 */ /* 0x000fe40000004100 */
[----:B--2---:R-:W-:-:S02]  /*d310*/  HADD2.F32 R3, -RZ, R9.H0_H0 ;  /* 0x20000009ff037230 */ /* 0x004fc40000004100 */
[----:B------:R-:W-:Y:S02]  /*d320*/  HADD2.F32 R2, -RZ, R9.H1_H1 ;  /* 0x30000009ff027230 */ /* 0x000fe40000004100 */
[--C-:B------:R-:W-:Y:S01]  /*d330*/  HADD2.F32 R9, -RZ, R8.reuse.H0_H0 ;  /* 0x20000008ff097230 */ /* 0x100fe20000004100 */
[C---:B------:R-:W-:Y:S01]  /*d340*/  FMUL.FTZ R30, R3.reuse, R0 ;  /* 0x00000000031e7220 */ /* 0x040fe20000410000 */
[----:B------:R-:W-:Y:S01]  /*d350*/  HADD2.F32 R13, -RZ, R8.H1_H1 ;  /* 0x30000008ff0d7230 */ /* 0x000fe20000004100 */
[----:B------:R-:W-:Y:S01]  /*d360*/  FFMA.FTZ R43, R3, R6, R5 ;  /* 0x00000006032b7223 */ /* 0x000fe20000010005 */
[--C-:B------:R-:W-:Y:S01]  /*d370*/  HADD2.F32 R8, -RZ, R11.reuse.H0_H0 ;  /* 0x2000000bff087230 */ /* 0x100fe20000004100 */
[-C--:B------:R-:W-:Y:S01]  /*d380*/  FMUL.FTZ R3, R19, R4.reuse ;  /* 0x0000000413037220 */ /* 0x080fe20000410000 */
[----:B------:R-:W-:Y:S01]  /*d390*/  HADD2.F32 R7, -RZ, R11.H1_H1 ;  /* 0x3000000bff077230 */ /* 0x000fe20000004100 */
[----:B------:R-:W-:Y:S01]  /*d3a0*/  FMUL.FTZ R27, R9, R4 ;  /* 0x00000004091b7220 */ /* 0x000fe20000410000 */
[----:B------:R-:W-:-:S02]  /*d3b0*/  HADD2.F32 R11, -RZ, R24.H0_H0 ;  /* 0x20000018ff0b7230 */ /* 0x000fc40000004100 */
[----:B------:R-:W-:Y:S02]  /*d3c0*/  HADD2.F32 R5, -RZ, R31.H1_H1 ;  /* 0x3000001fff057230 */ /* 0x000fe40000004100 */
[----:B------:R-:W-:Y:S01]  /*d3d0*/  HADD2.F32 R12, -RZ, R10.H0_H0 ;  /* 0x2000000aff0c7230 */ /* 0x000fe20000004100 */
[-C--:B------:R-:W-:Y:S01]  /*d3e0*/  FMUL.FTZ R0, R14, R11.reuse ;  /* 0x0000000b0e007220 */ /* 0x080fe20000410000 */
[----:B------:R-:W-:Y:S01]  /*d3f0*/  HADD2.F32 R4, -RZ, R55.H0_H0 ;  /* 0x20000037ff047230 */ /* 0x000fe20000004100 */
[C---:B------:R-:W-:Y:S01]  /*d400*/  FMUL.FTZ R28, R2.reuse, R11 ;  /* 0x0000000b021c7220 */ /* 0x040fe20000410000 */
[----:B------:R-:W-:Y:S01]  /*d410*/  HADD2.F32 R55, -RZ, R26.H0_H0 ;  /* 0x2000001aff377230 */ /* 0x000fe20000004100 */
[----:B------:R-:W-:Y:S01]  /*d420*/  FFMA.FTZ R42, R2, R88, R0 ;  /* 0x00000058022a7223 */ /* 0x000fe20000010000 */
[--C-:B------:R-:W-:Y:S02]  /*d430*/  HADD2.F32 R0, -RZ, R40.reuse.H0_H0 ;  /* 0x20000028ff007230 */ /* 0x100fe40000004100 */
[----:B------:R-:W-:Y:S01]  /*d440*/  HADD2.F32 R2, -RZ, R31.H0_H0 ;  /* 0x2000001fff027230 */ /* 0x000fe20000004100 */
[----:B------:R-:W-:Y:S01]  /*d450*/  FFMA.FTZ R31, R9, R5, R3 ;  /* 0x00000005091f7223 */ /* 0x000fe20000010003 */
[----:B------:R-:W-:Y:S01]  /*d460*/  HADD2.F32 R3, -RZ, R40.H1_H1 ;  /* 0x30000028ff037230 */ /* 0x000fe20000004100 */
[-C--:B------:R-:W-:Y:S01]  /*d470*/  FMUL.FTZ R9, R17, R0.reuse ;  /* 0x0000000011097220 */ /* 0x080fe20000410000 */
[----:B------:R-:W-:Y:S01]  /*d480*/  HADD2.F32 R10, -RZ, R10.H1_H1 ;  /* 0x3000000aff0a7230 */ /* 0x000fe20000004100 */
[----:B------:R-:W-:-:S02]  /*d490*/  FMUL.FTZ R23, R8, R0 ;  /* 0x0000000008177220 */ /* 0x000fc40000410000 */
[----:B------:R-:W-:Y:S01]  /*d4a0*/  FFMA.FTZ R24, R8, R3, R9 ;  /* 0x0000000308187223 */ /* 0x000fe20000010009 */
[----:B------:R-:W-:Y:S01]  /*d4b0*/  HADD2.F32 R8, -RZ, R52.H0_H0 ;  /* 0x20000034ff087230 */ /* 0x000fe20000004100 */
[----:B------:R-:W-:Y:S01]  /*d4c0*/  FMUL.FTZ R11, R18, R2 ;  /* 0x00000002120b7220 */ /* 0x000fe20000410000 */
[----:B------:R-:W-:Y:S01]  /*d4d0*/  HADD2.F32 R9, -RZ, R41.H0_H0 ;  /* 0x20000029ff097230 */ /* 0x000fe20000004100 */
[----:B------:R-:W-:Y:S01]  /*d4e0*/  FMUL.FTZ R0, R16, R22 ;  /* 0x0000001610007220 */ /* 0x000fe20000410000 */
[----:B------:R-:W-:Y:S01]  /*d4f0*/  HADD2.F32 R41, -RZ, R53.H0_H0 ;  /* 0x20000035ff297230 */ /* 0x000fe20000004100 */
[C---:B------:R-:W-:Y:S02]  /*d500*/  FMUL.FTZ R25, R12.reuse, R2 ;  /* 0x000000020c197220 */ /* 0x040fe40000410000 */
[----:B------:R-:W-:Y:S02]  /*d510*/  FFMA.FTZ R40, R12, R4, R11 ;  /* 0x000000040c287223 */ /* 0x000fe4000001000b */
[----:B------:R-:W-:-:S02]  /*d520*/  FMUL.FTZ R2, R21, R8 ;  /* 0x0000000815027220 */ /* 0x000fc40000410000 */
[C---:B------:R-:W-:Y:S02]  /*d530*/  FMUL.FTZ R11, R7.reuse, R22 ;  /* 0x00000016070b7220 */ /* 0x040fe40000410000 */
[----:B------:R-:W-:Y:S02]  /*d540*/  FFMA.FTZ R22, R7, R55, R0 ;  /* 0x0000003707167223 */ /* 0x000fe40000010000 */
[C---:B------:R-:W-:Y:S02]  /*d550*/  FMUL.FTZ R7, R13.reuse, R8 ;  /* 0x000000080d077220 */ /* 0x040fe40000410000 */
[-C--:B------:R-:W-:Y:S02]  /*d560*/  FMUL.FTZ R0, R20, R9.reuse ;  /* 0x0000000914007220 */ /* 0x080fe40000410000 */
[----:B------:R-:W-:Y:S02]  /*d570*/  FFMA.FTZ R13, R13, R54, R2 ;  /* 0x000000360d0d7223 */ /* 0x000fe40000010002 */
[----:B------:R-:W-:-:S02]  /*d580*/  FMUL.FTZ R2, R10, R9 ;  /* 0x000000090a027220 */ /* 0x000fc40000410000 */
        /* <DEDUP_REMOVED lines=9> */
[----:B------:R-:W-:-:S02]  /*d620*/  FFMA.FTZ R0, R16, R55, -R11 ;  /* 0x0000003710007223 */ /* 0x000fc4000001080b */
[----:B------:R-:W-:Y:S01]  /*d630*/  FFMA.FTZ R6, R21, R54, -R7 ;  /* 0x0000003615067223 */ /* 0x000fe20000010807 */
[----:B------:R-:W-:Y:S01]  /*d640*/  F2FP.PACK_AB R7, R22, R24 ;  /* 0x000000181607723e */ /* 0x000fe200000000ff */
[----:B------:R-:W-:Y:S01]  /*d650*/  FFMA.FTZ R2, R20, R41, -R2 ;  /* 0x0000002914027223 */ /* 0x000fe20000010802 */
[----:B------:R-:W-:Y:S02]  /*d660*/  F2FP.PACK_AB R11, R0, R3 ;  /* 0x00000003000b723e */ /* 0x000fe400000000ff */
[----:B------:R-:W-:Y:S02]  /*d670*/  F2FP.PACK_AB R8, R6, R12 ;  /* 0x0000000c0608723e */ /* 0x000fe400000000ff */
[----:B------:R-:W-:Y:S02]  /*d680*/  F2FP.PACK_AB R10, R2, R10 ;  /* 0x0000000a020a723e */ /* 0x000fe400000000ff */
[----:B------:R-:W-:-:S03]  /*d690*/  F2FP.PACK_AB R6, R26, R40 ;  /* 0x000000281a06723e */ /* 0x000fc600000000ff */
[----:B------:R1:W-:Y:S04]  /*d6a0*/  STS.128 [R196+0x10080], R8 ;  /* 0x01008008c4007388 */ /* 0x0003e80000000c00 */
[----:B------:R1:W-:Y:S02]  /*d6b0*/  STS.128 [R29+0x10080], R4 ;  /* 0x010080041d007388 */ /* 0x0003e40000000c00 */
.L_x_678:
[----:B------:R-:W-:Y:S05]  /*d6c0*/  BSYNC B0 ;  /* 0x0000000000007941 */ /* 0x000fea0003800000 */
.L_x_677:
[----:B------:R-:W-:-:S13]  /*d6d0*/  ISETP.GE.AND P0, PT, R138, c[0x0][0x27c], PT ;  /* 0x00009f008a007a0c */ /* 0x000fda0003f06270 */
[----:B------:R-:W-:Y:S05]  /*d6e0*/  @P0 BRA `(.L_x_676) ;  /* 0x0000067000000947 */ /* 0x000fea0003800000 */
[--C-:B------:R-:W-:Y:S02]  /*d6f0*/  SHF.R.S32.HI R0, RZ, 0x3, R89.reuse ;  /* 0x00000003ff007819 */ /* 0x100fe40000011459 */
[----:B------:R-:W-:Y:S02]  /*d700*/  MOV R3, c[0x0][0x27c] ;  /* 0x00009f0000037a02 */ /* 0x000fe40000000f00 */
[----:B------:R-:W-:Y:S02]  /*d710*/  LEA.HI R2, R91, R138, RZ, 0x6 ;  /* 0x0000008a5b027211 */ /* 0x000fe400078f30ff */
[----:B------:R-:W-:Y:S02]  /*d720*/  LEA.HI R0, R3, R0, RZ, 0x1d ;  /* 0x0000000003007211 */ /* 0x000fe400078fe8ff */
[----:B------:R-:W-:Y:S02]  /*d730*/  LOP3.LUT R3, R113, 0x38, R89, 0xf8, !PT ;  /* 0x0000003871037812 */ /* 0x000fe400078ef859 */
[----:B------:R-:W-:-:S02]  /*d740*/  SHF.L.U32 R2, R2, 0x7, RZ ;  /* 0x0000000702027819 */ /* 0x000fc400000006ff */
[----:B-1----:R-:W-:Y:S02]  /*d750*/  SHF.R.S32.HI R4, RZ, 0x1f, R0 ;  /* 0x0000001fff047819 */ /* 0x002fe40000011400 */
[----:B------:R-:W-:Y:S02]  /*d760*/  LOP3.LUT R3, R3, R139, RZ, 0x3c, !PT ;  /* 0x0000008b03037212 */ /* 0x000fe400078e3cff */
[----:B------:R-:W-:Y:S02]  /*d770*/  LOP3.LUT R2, R2, 0xffffe000, RZ, 0xc0, !PT ;  /* 0xffffe00002027812 */ /* 0x000fe400078ec0ff */
[----:B------:R-:W-:Y:S02]  /*d780*/  SHF.L.U32 R5, R0, 0x3, RZ ;  /* 0x0000000300057819 */ /* 0x000fe400000006ff */
[----:B------:R-:W-:Y:S02]  /*d790*/  LEA.HI R4, R4, R0, RZ, 0x3 ;  /* 0x0000000004047211 */ /* 0x000fe400078f18ff */
[----:B------:R-:W-:-:S02]  /*d7a0*/  IADD3 R0, R3, R2, R114 ;  /* 0x0000000203007210 */ /* 0x000fc40007ffe072 */
[----:B------:R-:W-:Y:S02]  /*d7b0*/  LOP3.LUT R3, R113, 0x38, R5, 0xf8, !PT ;  /* 0x0000003871037812 */ /* 0x000fe400078ef805 */
[----:B------:R-:W-:Y:S02]  /*d7c0*/  SHF.L.U32 R2, R4, 0xa, RZ ;  /* 0x0000000a04027819 */ /* 0x000fe400000006ff */
[----:B------:R-:W-:Y:S02]  /*d7d0*/  LEA R40, R0, 0x10080, 0x1 ;  /* 0x0001008000287811 */ /* 0x000fe400078e08ff */
[----:B------:R-:W-:Y:S02]  /*d7e0*/  LOP3.LUT R3, R3, R139, RZ, 0x3c, !PT ;  /* 0x0000008b03037212 */ /* 0x000fe400078e3cff */
[----:B------:R-:W-:Y:S01]  /*d7f0*/  LOP3.LUT R0, R2, 0x7fffe000, RZ, 0xc0, !PT ;  /* 0x7fffe00002007812 */ /* 0x000fe200078ec0ff */
[----:B------:R-:W1:Y:S01]  /*d800*/  LDS.128 R4, [R40] ;  /* 0x0000000028047984 */ /* 0x000e620000000c00 */
[----:B------:R-:W-:Y:S01]  /*d810*/  HADD2.F32 R2, -RZ, R100.H0_H0 ;  /* 0x20000064ff027230 */ /* 0x000fe20000004100 */
[----:B------:R-:W-:-:S02]  /*d820*/  SHF.R.U32.HI R21, RZ, 0x10, R33 ;  /* 0x00000010ff157819 */ /* 0x000fc40000011621 */
[----:B------:R-:W-:Y:S02]  /*d830*/  IADD3 R0, R3, R0, R114 ;  /* 0x0000000003007210 */ /* 0x000fe40007ffe072 */
[--C-:B------:R-:W-:Y:S02]  /*d840*/  SHF.R.U64 R30, R36, 0x10, R37.reuse ;  /* 0x00000010241e7819 */ /* 0x100fe40000001225 */
[----:B------:R-:W-:Y:S02]  /*d850*/  SHF.L.U32 R29, R0, 0x1, RZ ;  /* 0x00000001001d7819 */ /* 0x000fe400000006ff */
[----:B------:R-:W-:Y:S02]  /*d860*/  SHF.R.U32.HI R0, RZ, 0x10, R37 ;  /* 0x00000010ff007819 */ /* 0x000fe40000011625 */
[----:B------:R-:W-:Y:S01]  /*d870*/  SHF.R.U64 R41, R32, 0x10, R33 ;  /* 0x0000001020297819 */ /* 0x000fe20000001221 */
[----:B---3--:R-:W2:Y:S01]  /*d880*/  LDS.128 R8, [R29+0x10080] ;  /* 0x010080001d087984 */ /* 0x008ea20000000c00 */
[--C-:B------:R-:W-:Y:S01]  /*d890*/  SHF.R.U64 R36, R34, 0x10, R35.reuse ;  /* 0x0000001022247819 */ /* 0x100fe20000001223 */
[----:B------:R-:W-:Y:S01]  /*d8a0*/  HADD2.F32 R24, -RZ, R0.H0_H0 ;  /* 0x20000000ff187230 */ /* 0x000fe20000004100 */
[----:B------:R-:W-:Y:S01]  /*d8b0*/  SHF.R.U32.HI R23, RZ, 0x10, R35 ;  /* 0x00000010ff177819 */ /* 0x000fe20000011623 */
[----:B------:R-:W-:Y:S01]  /*d8c0*/  HADD2.F32 R0, -RZ, R100.H1_H1 ;  /* 0x30000064ff007230 */ /* 0x000fe20000004100 */
[--C-:B------:R-:W-:Y:S01]  /*d8d0*/  SHF.R.U64 R25, R38, 0x10, R39.reuse ;  /* 0x0000001026197819 */ /* 0x100fe20000001227 */
[----:B------:R-:W-:Y:S01]  /*d8e0*/  HADD2.F32 R37, -RZ, R41.H0_H0 ;  /* 0x20000029ff257230 */ /* 0x000fe20000004100 */
[----:B------:R-:W-:Y:S01]  /*d8f0*/  SHF.R.U32.HI R22, RZ, 0x10, R39 ;  /* 0x00000010ff167819 */ /* 0x000fe20000011627 */
[----:B------:R-:W-:-:S02]  /*d900*/  HADD2.F32 R39, -RZ, R21.H0_H0 ;  /* 0x20000015ff277230 */ /* 0x000fc40000004100 */
[----:B------:R-:W-:Y:S02]  /*d910*/  HADD2.F32 R38, -RZ, R23.H0_H0 ;  /* 0x20000017ff267230 */ /* 0x000fe40000004100 */
[----:B------:R-:W-:Y:S02]  /*d920*/  HADD2.F32 R22, -RZ, R22.H0_H0 ;  /* 0x20000016ff167230 */ /* 0x000fe40000004100 */
[----:B------:R-:W-:Y:S02]  /*d930*/  HADD2.F32 R36, -RZ, R36.H0_H0 ;  /* 0x20000024ff247230 */ /* 0x000fe40000004100 */
[--C-:B-1----:R-:W-:Y:S02]  /*d940*/  HADD2.F32 R14, -RZ, R5.reuse.H0_H0 ;  /* 0x20000005ff0e7230 */ /* 0x102fe40000004100 */
[----:B------:R-:W-:Y:S02]  /*d950*/  HADD2.F32 R13, -RZ, R5.H1_H1 ;  /* 0x30000005ff0d7230 */ /* 0x000fe40000004100 */
[----:B------:R-:W-:-:S02]  /*d960*/  HADD2.F32 R18, -RZ, R4.H0_H0 ;  /* 0x20000004ff127230 */ /* 0x000fc40000004100 */
[----:B------:R-:W-:Y:S02]  /*d970*/  HADD2.F32 R20, -RZ, R4.H1_H1 ;  /* 0x30000004ff147230 */ /* 0x000fe40000004100 */
[--C-:B------:R-:W-:Y:S02]  /*d980*/  HADD2.F32 R16, -RZ, R7.reuse.H0_H0 ;  /* 0x20000007ff107230 */ /* 0x100fe40000004100 */
[----:B------:R-:W-:Y:S02]  /*d990*/  HADD2.F32 R15, -RZ, R7.H1_H1 ;  /* 0x30000007ff0f7230 */ /* 0x000fe40000004100 */
[----:B------:R-:W-:Y:S02]  /*d9a0*/  HADD2.F32 R17, -RZ, R6.H0_H0 ;  /* 0x20000006ff117230 */ /* 0x000fe40000004100 */
[--C-:B--2---:R-:W-:Y:S02]  /*d9b0*/  HADD2.F32 R5, -RZ, R9.reuse.H0_H0 ;  /* 0x20000009ff057230 */ /* 0x104fe40000004100 */
[----:B------:R-:W-:-:S02]  /*d9c0*/  HADD2.F32 R4, -RZ, R9.H1_H1 ;  /* 0x30000009ff047230 */ /* 0x000fc40000004100 */
[----:B------:R-:W-:Y:S01]  /*d9d0*/  HADD2.F32 R19, -RZ, R6.H1_H1 ;  /* 0x30000006ff137230 */ /* 0x000fe20000004100 */
[----:B------:R-:W-:Y:S01]  /*d9e0*/  FMUL.FTZ R33, R5, R2 ;  /* 0x0000000205217220 */ /* 0x000fe20000410000 */
[--C-:B------:R-:W-:Y:S01]  /*d9f0*/  HADD2.F32 R12, -RZ, R8.reuse.H0_H0 ;  /* 0x20000008ff0c7230 */ /* 0x100fe20000004100 */
[----:B------:R-:W-:Y:S01]  /*da00*/  FMUL.FTZ R31, R4, R24 ;  /* 0x00000018041f7220 */ /* 0x000fe20000410000 */
[----:B------:R-:W-:Y:S02]  /*da10*/  HADD2.F32 R9, -RZ, R8.H1_H1 ;  /* 0x30000008ff097230 */ /* 0x000fe40000004100 */
[--C-:B------:R-:W-:Y:S02]  /*da20*/  HADD2.F32 R8, -RZ, R10.reuse.H0_H0 ;  /* 0x2000000aff087230 */ /* 0x100fe40000004100 */
[----:B------:R-:W-:Y:S01]  /*da30*/  HADD2.F32 R7, -RZ, R10.H1_H1 ;  /* 0x3000000aff077230 */ /* 0x000fe20000004100 */
[----:B------:R-:W-:Y:S01]  /*da40*/  FMUL.FTZ R10, R14, R2 ;  /* 0x000000020e0a7220 */ /* 0x000fe20000410000 */
[----:B------:R-:W-:Y:S01]  /*da50*/  HADD2.F32 R6, -RZ, R101.H0_H0 ;  /* 0x20000065ff067230 */ /* 0x000fe20000004100 */
[----:B------:R-:W-:Y:S01]  /*da60*/  FMUL.FTZ R2, R16, R0 ;  /* 0x0000000010027220 */ /* 0x000fe20000410000 */
[----:B------:R-:W-:-:S02]  /*da70*/  HADD2.F32 R3, -RZ, R11.H0_H0 ;  /* 0x2000000bff037230 */ /* 0x000fc40000004100 */
[----:B------:R-:W-:Y:S01]  /*da80*/  HADD2.F32 R11, -RZ, R11.H1_H1 ;  /* 0x3000000bff0b7230 */ /* 0x000fe20000004100 */
[----:B------:R-:W-:Y:S01]  /*da90*/  FFMA.FTZ R35, R5, R6, R10 ;  /* 0x0000000605237223 */ /* 0x000fe2000001000a */
[--C-:B------:R-:W-:Y:S01]  /*daa0*/  HADD2.F32 R5, -RZ, R102.reuse.H0_H0 ;  /* 0x20000066ff057230 */ /* 0x100fe20000004100 */
[----:B------:R-:W-:Y:S01]  /*dab0*/  FMUL.FTZ R26, R3, R0 ;  /* 0x00000000031a7220 */ /* 0x000fe20000410000 */
[----:B------:R-:W-:Y:S01]  /*dac0*/  HADD2.F32 R0, -RZ, R101.H1_H1 ;  /* 0x30000065ff007230 */ /* 0x000fe20000004100 */
[----:B------:R-:W-:Y:S02]  /*dad0*/  FMUL.FTZ R10, R13, R24 ;  /* 0x000000180d0a7220 */ /* 0x000fe40000410000 */
[----:B------:R-:W-:Y:S01]  /*dae0*/  FFMA.FTZ R32, R3, R5, R2 ;  /* 0x0000000503207223 */ /* 0x000fe20000010002 */
[----:B------:R-:W-:Y:S01]  /*daf0*/  HADD2.F32 R3, -RZ, R103.H0_H0 ;  /* 0x20000067ff037230 */ /* 0x000fe20000004100 */
[----:B------:R-:W-:Y:S01]  /*db00*/  FFMA.FTZ R34, R4, R39, R10 ;  /* 0x0000002704227223 */ /* 0x000fe2000001000a */
[----:B------:R-:W-:Y:S01]  /*db10*/  HADD2.F32 R2, -RZ, R102.H1_H1 ;  /* 0x30000066ff027230 */ /* 0x000fe20000004100 */
[----:B------:R-:W-:-:S02]  /*db20*/  FMUL.FTZ R10, R18, R0 ;  /* 0x00000000120a7220 */ /* 0x000fc40000410000 */
[----:B------:R-:W-:Y:S02]  /*db30*/  FMUL.FTZ R4, R15, R22 ;  /* 0x000000160f047220 */ /* 0x000fe40000410000 */
[C---:B------:R-:W-:Y:S01]  /*db40*/  FFMA.FTZ R27, R12.reuse, R3, R10 ;  /* 0x000000030c1b7223 */ /* 0x040fe2000001000a */
[----:B------:R-:W-:Y:S01]  /*db50*/  HADD2.F32 R10, -RZ, R30.H0_H0 ;  /* 0x2000001eff0a7230 */ /* 0x000fe20000004100 */
[C---:B------:R-:W-:Y:S02]  /*db60*/  FFMA.FTZ R28, R11.reuse, R38, R4 ;  /* 0x000000260b1c7223 */ /* 0x040fe40000010004 */
[----:B------:R-:W-:Y:S01]  /*db70*/  FMUL.FTZ R24, R11, R22 ;  /* 0x000000160b187220 */ /* 0x000fe20000410000 */
[----:B------:R-:W-:Y:S01]  /*db80*/  HADD2.F32 R11, -RZ, R25.H0_H0 ;  /* 0x20000019ff0b7230 */ /* 0x000fe20000004100 */
[----:B------:R-:W-:Y:S01]  /*db90*/  FMUL.FTZ R23, R12, R0 ;  /* 0x000000000c177220 */ /* 0x000fe20000410000 */
[----:B------:R-:W-:Y:S01]  /*dba0*/  HADD2.F32 R0, -RZ, R103.H1_H1 ;  /* 0x30000067ff007230 */ /* 0x000fe20000004100 */
[----:B------:R-:W-:-:S02]  /*dbb0*/  FMUL.FTZ R4, R17, R2 ;  /* 0x0000000211047220 */ /* 0x000fc40000410000 */
[----:B------:R-:W-:Y:S02]  /*dbc0*/  FMUL.FTZ R21, R8, R2 ;  /* 0x0000000208157220 */ /* 0x000fe40000410000 */
[----:B------:R-:W-:Y:S02]  /*dbd0*/  FMUL.FTZ R2, R20, R10 ;  /* 0x0000000a14027220 */ /* 0x000fe40000410000 */
[----:B------:R-:W-:Y:S02]  /*dbe0*/  FFMA.FTZ R30, R8, R0, R4 ;  /* 0x00000000081e7223 */ /* 0x000fe40000010004 */
[C---:B------:R-:W-:Y:S02]  /*dbf0*/  FFMA.FTZ R22, R9.reuse, R37, R2 ;  /* 0x0000002509167223 */ /* 0x040fe40000010002 */
[----:B------:R-:W-:Y:S02]  /*dc00*/  FMUL.FTZ R10, R9, R10 ;  /* 0x0000000a090a7220 */ /* 0x000fe40000410000 */
[----:B------:R-:W-:-:S02]  /*dc10*/  FMUL.FTZ R2, R7, R11 ;  /* 0x0000000b07027220 */ /* 0x000fc40000410000 */
[----:B------:R-:W-:Y:S02]  /*dc20*/  FMUL.FTZ R4, R19, R11 ;  /* 0x0000000b13047220 */ /* 0x000fe40000410000 */
[----:B------:R-:W-:Y:S02]  /*dc30*/  FFMA.FTZ R12, R18, R3, -R23 ;  /* 0x00000003120c7223 */ /* 0x000fe40000010817 */
[----:B------:R-:W-:Y:S02]  /*dc40*/  FFMA.FTZ R8, R14, R6, -R33 ;  /* 0x000000060e087223 */ /* 0x000fe40000010821 */
[----:B------:R-:W-:Y:S02]  /*dc50*/  FFMA.FTZ R9, R13, R39, -R31 ;  /* 0x000000270d097223 */ /* 0x000fe4000001081f */
[----:B------:R-:W-:Y:S02]  /*dc60*/  FFMA.FTZ R3, R17, R0, -R21 ;  /* 0x0000000011037223 */ /* 0x000fe40000010815 */
[----:B------:R-:W-:Y:S01]  /*dc70*/  FFMA.FTZ R11, R16, R5, -R26 ;  /* 0x00000005100b7223 */ /* 0x000fe2000001081a */
[----:B------:R-:W-:Y:S01]  /*dc80*/  F2FP.PACK_AB R9, R9, R8 ;  /* 0x000000080909723e */ /* 0x000fe200000000ff */
[----:B------:R-:W-:Y:S01]  /*dc90*/  FFMA.FTZ R6, R15, R38, -R24 ;  /* 0x000000260f067223 */ /* 0x000fe20000010818 */
[----:B------:R-:W-:Y:S01]  /*dca0*/  F2FP.PACK_AB R5, R34, R35 ;  /* 0x000000232205723e */ /* 0x000fe200000000ff */
[----:B------:R-:W-:-:S02]  /*dcb0*/  FFMA.FTZ R0, R20, R37, -R10 ;  /* 0x0000002514007223 */ /* 0x000fc4000001080a */
[-C--:B------:R-:W-:Y:S01]  /*dcc0*/  FFMA.FTZ R2, R19, R36.reuse, -R2 ;  /* 0x0000002413027223 */ /* 0x080fe20000010802 */
[----:B------:R-:W-:Y:S01]  /*dcd0*/  F2FP.PACK_AB R11, R6, R11 ;  /* 0x0000000b060b723e */ /* 0x000fe200000000ff */
[----:B------:R-:W-:Y:S01]  /*dce0*/  FFMA.FTZ R25, R7, R36, R4 ;  /* 0x0000002407197223 */ /* 0x000fe20000010004 */
[----:B------:R-:W-:Y:S02]  /*dcf0*/  F2FP.PACK_AB R8, R0, R12 ;  /* 0x0000000c0008723e */ /* 0x000fe400000000ff */
[----:B------:R-:W-:Y:S02]  /*dd00*/  F2FP.PACK_AB R10, R2, R3 ;  /* 0x00000003020a723e */ /* 0x000fe400000000ff */
[----:B------:R-:W-:Y:S02]  /*dd10*/  F2FP.PACK_AB R7, R28, R32 ;  /* 0x000000201c07723e */ /* 0x000fe400000000ff */
[----:B------:R-:W-:Y:S01]  /*dd20*/  F2FP.PACK_AB R4, R22, R27 ;  /* 0x0000001b1604723e */ /* 0x000fe200000000ff */
[----:B------:R1:W-:Y:S01]  /*dd30*/  STS.128 [R40], R8 ;  /* 0x0000000828007388 */ /* 0x0003e20000000c00 */
[----:B------:R-:W-:-:S05]  /*dd40*/  F2FP.PACK_AB R6, R25, R30 ;  /* 0x0000001e1906723e */ /* 0x000fca00000000ff */
[----:B------:R1:W-:Y:S02]  /*dd50*/  STS.128 [R29+0x10080], R4 ;  /* 0x010080041d007388 */ /* 0x0003e40000000c00 */
.L_x_676:
[----:B------:R-:W-:Y:S05]  /*dd60*/  BSYNC B1 ;  /* 0x0000000000017941 */ /* 0x000fea0003800000 */
.L_x_675:
[----:B------:R-:W-:Y:S01]  /*dd70*/  IADD3 R2, R214, 0x20, RZ ;  /* 0x00000020d6027810 */ /* 0x000fe20007ffe0ff */
[----:B------:R-:W-:Y:S01]  /*dd80*/  BSSY B1, `(.L_x_679) ;  /* 0x00000d9000017945 */ /* 0x000fe20003800000 */
[----:B------:R-:W-:Y:S02]  /*dd90*/  SHF.R.S32.HI R52, RZ, 0x3, R89 ;  /* 0x00000003ff347819 */ /* 0x000fe40000011459 */
        /* <DEDUP_REMOVED lines=12> */
[----:B-1----:R-:W-:Y:S02]  /*de60*/  MOV R5, c[0x0][0x27c] ;  /* 0x00009f0000057a02 */ /* 0x002fe40000000f00 */
[----:B------:R-:W-:Y:S02]  /*de70*/  LOP3.LUT R2, R0, 0x38, R136, 0xf8, !PT ;  /* 0x0000003800027812 */ /* 0x000fe400078ef888 */
[----:B------:R-:W-:Y:S02]  /*de80*/  LEA.HI R5, R5, R237, RZ, 0x1d ;  /* 0x000000ed05057211 */ /* 0x000fe400078fe8ff */
[----:B------:R-:W-:Y:S02]  /*de90*/  SHF.R.U32.HI R14, RZ, 0x10, R49 ;  /* 0x00000010ff0e7819 */ /* 0x000fe40000011631 */
[----:B------:R-:W-:Y:S02]  /*dea0*/  SHF.R.S32.HI R4, RZ, 0x1f, R5 ;  /* 0x0000001fff047819 */ /* 0x000fe40000011405 */
[----:B------:R-:W-:Y:S01]  /*deb0*/  SHF.L.U32 R3, R5, 0x3, RZ ;  /* 0x0000000305037819 */ /* 0x000fe200000006ff */
[----:B------:R-:W-:Y:S01]  /*dec0*/  HADD2.F32 R14, -RZ, R14.H0_H0 ;  /* 0x2000000eff0e7230 */ /* 0x000fe20000004100 */
[----:B------:R-:W-:-:S02]  /*ded0*/  LEA.HI R5, R4, R5, RZ, 0x3 ;  /* 0x0000000504057211 */ /* 0x000fc400078f18ff */
[----:B------:R-:W-:Y:S02]  /*dee0*/  LOP3.LUT R4, R21, R2, R53, 0xf6, !PT ;  /* 0x0000000215047212 */ /* 0x000fe400078ef635 */
[----:B------:R-:W-:Y:S02]  /*def0*/  LOP3.LUT R3, R0, 0x38, R3, 0xf8, !PT ;  /* 0x0000003800037812 */ /* 0x000fe400078ef803 */
[----:B------:R-:W-:Y:S02]  /*df00*/  SHF.L.U32 R2, R5, 0xa, RZ ;  /* 0x0000000a05027819 */ /* 0x000fe400000006ff */
[----:B------:R-:W-:Y:S02]  /*df10*/  LOP3.LUT R3, R3, R53, RZ, 0x3c, !PT ;  /* 0x0000003503037212 */ /* 0x000fe400078e3cff */
[----:B------:R-:W-:Y:S02]  /*df20*/  LOP3.LUT R2, R2, 0x7fffe000, RZ, 0xc0, !PT ;  /* 0x7fffe00002027812 */ /* 0x000fe400078ec0ff */
[----:B------:R-:W-:-:S02]  /*df30*/  LEA R34, R4, 0x10080, 0x1 ;  /* 0x0001008004227811 */ /* 0x000fc400078e08ff */
[----:B------:R-:W-:Y:S02]  /*df40*/  IADD3 R2, R3, R2, R21 ;  /* 0x0000000203027210 */ /* 0x000fe40007ffe015 */
[--C-:B------:R-:W-:Y:S01]  /*df50*/  SHF.R.U32.HI R24, RZ, 0x10, R45.reuse ;  /* 0x00000010ff187819 */ /* 0x100fe2000001162d */
[----:B------:R-:W1:Y:S01]  /*df60*/  LDS.128 R4, [R34] ;  /* 0x0000000022047984 */ /* 0x000e620000000c00 */
[----:B------:R-:W-:Y:S01]  /*df70*/  SHF.L.U32 R32, R2, 0x1, RZ ;  /* 0x0000000102207819 */ /* 0x000fe200000006ff */
[----:B------:R-:W-:Y:S01]  /*df80*/  HADD2.F32 R2, -RZ, R104.H0_H0 ;  /* 0x20000068ff027230 */ /* 0x000fe20000004100 */
[----:B------:R-:W-:Y:S01]  /*df90*/  SHF.R.U64 R39, R44, 0x10, R45 ;  /* 0x000000102c277819 */ /* 0x000fe2000000122d */
[----:B------:R-:W-:Y:S01]  /*dfa0*/  HADD2.F32 R44, -RZ, R24.H0_H0 ;  /* 0x20000018ff2c7230 */ /* 0x000fe20000004100 */
[----:B------:R-:W-:Y:S01]  /*dfb0*/  SHF.R.U32.HI R25, RZ, 0x10, R51 ;  /* 0x00000010ff197819 */ /* 0x000fe20000011633 */
[----:B---3--:R-:W2:Y:S01]  /*dfc0*/  LDS.128 R8, [R32+0x10080] ;  /* 0x0100800020087984 */ /* 0x008ea20000000c00 */
[----:B------:R-:W-:Y:S01]  /*dfd0*/  SHF.R.U32.HI R27, RZ, 0x10, R47 ;  /* 0x00000010ff1b7819 */ /* 0x000fe2000001162f */
[----:B------:R-:W-:Y:S01]  /*dfe0*/  HADD2.F32 R39, -RZ, R39.H0_H0 ;  /* 0x20000027ff277230 */ /* 0x000fe20000004100 */
[----:B------:R-:W-:Y:S01]  /*dff0*/  SHF.R.U64 R30, R48, 0x10, R49 ;  /* 0x00000010301e7819 */ /* 0x000fe20000001231 */
[----:B------:R-:W-:Y:S01]  /*e000*/  HADD2.F32 R25, -RZ, R25.H0_H0 ;  /* 0x20000019ff197230 */ /* 0x000fe20000004100 */
[----:B------:R-:W-:Y:S01]  /*e010*/  SHF.R.U64 R36, R50, 0x10, R51 ;  /* 0x0000001032247819 */ /* 0x000fe20000001233 */
[----:B------:R-:W-:Y:S01]  /*e020*/  HADD2.F32 R43, -RZ, R27.H0_H0 ;  /* 0x2000001bff2b7230 */ /* 0x000fe20000004100 */
[----:B------:R-:W-:Y:S01]  /*e030*/  SHF.R.U64 R41, R46, 0x10, R47 ;  /* 0x000000102e297819 */ /* 0x000fe2000000122f */
[----:B-1----:R-:W-:-:S02]  /*e040*/  HADD2.F32 R19, -RZ, R5.H0_H0 ;  /* 0x20000005ff137230 */ /* 0x002fc40000004100 */
[--C-:B------:R-:W-:Y:S02]  /*e050*/  HADD2.F32 R20, -RZ, R4.reuse.H0_H0 ;  /* 0x20000004ff147230 */ /* 0x100fe40000004100 */
[----:B------:R-:W-:Y:S02]  /*e060*/  HADD2.F32 R23, -RZ, R4.H1_H1 ;  /* 0x30000004ff177230 */ /* 0x000fe40000004100 */
[----:B--2---:R-:W-:Y:S02]  /*e070*/  HADD2.F32 R4, -RZ, R9.H0_H0 ;  /* 0x20000009ff047230 */ /* 0x004fe40000004100 */
[----:B------:R-:W-:Y:S02]  /*e080*/  HADD2.F32 R15, -RZ, R5.H1_H1 ;  /* 0x30000005ff0f7230 */ /* 0x000fe40000004100 */
[--C-:B------:R-:W-:Y:S01]  /*e090*/  HADD2.F32 R17, -RZ, R7.reuse.H0_H0 ;  /* 0x20000007ff117230 */ /* 0x100fe20000004100 */
[----:B------:R-:W-:Y:S01]  /*e0a0*/  FMUL.FTZ R35, R4, R2 ;  /* 0x0000000204237220 */ /* 0x000fe20000410000 */
[----:B------:R-:W-:-:S02]  /*e0b0*/  HADD2.F32 R16, -RZ, R7.H1_H1 ;  /* 0x30000007ff107230 */ /* 0x000fc40000004100 */
[--C-:B------:R-:W-:Y:S02]  /*e0c0*/  HADD2.F32 R18, -RZ, R6.reuse.H0_H0 ;  /* 0x20000006ff127230 */ /* 0x100fe40000004100 */
[----:B------:R-:W-:Y:S01]  /*e0d0*/  HADD2.F32 R22, -RZ, R6.H1_H1 ;  /* 0x30000006ff167230 */ /* 0x000fe20000004100 */
[----:B------:R-:W-:Y:S01]  /*e0e0*/  FMUL.FTZ R6, R19, R2 ;  /* 0x0000000213067220 */ /* 0x000fe20000410000 */
[----:B------:R-:W-:Y:S01]  /*e0f0*/  HADD2.F32 R7, -RZ, R105.H0_H0 ;  /* 0x20000069ff077230 */ /* 0x000fe20000004100 */
[----:B------:R-:W-:Y:S01]  /*e100*/  FMUL.FTZ R2, R15, R14 ;  /* 0x0000000e0f027220 */ /* 0x000fe20000410000 */
[----:B------:R-:W-:Y:S02]  /*e110*/  HADD2.F32 R3, -RZ, R9.H1_H1 ;  /* 0x30000009ff037230 */ /* 0x000fe40000004100 */
[----:B------:R-:W-:Y:S01]  /*e120*/  HADD2.F32 R5, -RZ, R104.H1_H1 ;  /* 0x30000068ff057230 */ /* 0x000fe20000004100 */
[----:B------:R-:W-:Y:S01]  /*e130*/  FFMA.FTZ R42, R4, R7, R6 ;  /* 0x00000007042a7223 */ /* 0x000fe20000010006 */
[----:B------:R-:W-:Y:S01]  /*e140*/  HADD2.F32 R9, -RZ, R8.H0_H0 ;  /* 0x20000008ff097230 */ /* 0x000fe20000004100 */
[----:B------:R-:W-:Y:S01]  /*e150*/  FFMA.FTZ R40, R3, R44, R2 ;  /* 0x0000002c03287223 */ /* 0x000fe20000010002 */
[--C-:B------:R-:W-:Y:S01]  /*e160*/  HADD2.F32 R6, -RZ, R106.reuse.H1_H1 ;  /* 0x3000006aff067230 */ /* 0x100fe20000004100 */
[-C--:B------:R-:W-:Y:S01]  /*e170*/  FMUL.FTZ R4, R20, R5.reuse ;  /* 0x0000000514047220 */ /* 0x080fe20000410000 */
[----:B------:R-:W-:Y:S01]  /*e180*/  HADD2.F32 R2, -RZ, R106.H0_H0 ;  /* 0x2000006aff027230 */ /* 0x000fe20000004100 */
[C---:B------:R-:W-:Y:S01]  /*e190*/  FMUL.FTZ R31, R9.reuse, R5 ;  /* 0x00000005091f7220 */ /* 0x040fe20000410000 */
[----:B------:R-:W-:Y:S01]  /*e1a0*/  HADD2.F32 R13, -RZ, R8.H1_H1 ;  /* 0x30000008ff0d7230 */ /* 0x000fe20000004100 */
[----:B------:R-:W-:Y:S01]  /*e1b0*/  FFMA.FTZ R37, R9, R6, R4 ;  /* 0x0000000609257223 */ /* 0x000fe20000010004 */
[----:B------:R-:W-:Y:S01]  /*e1c0*/  HADD2.F32 R8, -RZ, R11.H0_H0 ;  /* 0x2000000bff087230 */ /* 0x000fe20000004100 */
[----:B------:R-:W-:Y:S01]  /*e1d0*/  FMUL.FTZ R9, R17, R2 ;  /* 0x0000000211097220 */ /* 0x000fe20000410000 */
[----:B------:R-:W-:Y:S01]  /*e1e0*/  HADD2.F32 R4, -RZ, R107.H0_H0 ;  /* 0x2000006bff047230 */ /* 0x000fe20000004100 */
[----:B------:R-:W-:Y:S01]  /*e1f0*/  FMUL.FTZ R33, R3, R14 ;  /* 0x0000000e03217220 */ /* 0x000fe20000410000 */
[----:B------:R-:W-:Y:S01]  /*e200*/  HADD2.F32 R11, -RZ, R11.H1_H1 ;  /* 0x3000000bff0b7230 */ /* 0x000fe20000004100 */
[C---:B------:R-:W-:Y:S01]  /*e210*/  FMUL.FTZ R26, R8.reuse, R2 ;  /* 0x00000002081a7220 */ /* 0x040fe20000410000 */
[----:B------:R-:W-:Y:S01]  /*e220*/  HADD2.F32 R12, -RZ, R10.H0_H0 ;  /* 0x2000000aff0c7230 */ /* 0x000fe20000004100 */
[----:B------:R-:W-:Y:S01]  /*e230*/  FFMA.FTZ R28, R8, R4, R9 ;  /* 0x00000004081c7223 */ /* 0x000fe20000010009 */
[----:B------:R-:W-:Y:S01]  /*e240*/  HADD2.F32 R3, -RZ, R105.H1_H1 ;  /* 0x30000069ff037230 */ /* 0x000fe20000004100 */
[-C--:B------:R-:W-:Y:S01]  /*e250*/  FMUL.FTZ R2, R16, R25.reuse ;  /* 0x0000001910027220 */ /* 0x080fe20000410000 */
[----:B------:R-:W-:Y:S01]  /*e260*/  HADD2.F32 R8, -RZ, R30.H0_H0 ;  /* 0x2000001eff087230 */ /* 0x000fe20000004100 */
[C---:B------:R-:W-:Y:S01]  /*e270*/  FMUL.FTZ R24, R11.reuse, R25 ;  /* 0x000000190b187220 */ /* 0x040fe20000410000 */
[----:B------:R-:W-:Y:S01]  /*e280*/  HADD2.F32 R9, -RZ, R36.H0_H0 ;  /* 0x20000024ff097230 */ /* 0x000fe20000004100 */
[-C--:B------:R-:W-:Y:S01]  /*e290*/  FMUL.FTZ R14, R18, R3.reuse ;  /* 0x00000003120e7220 */ /* 0x080fe20000410000 */
[----:B------:R-:W-:Y:S01]  /*e2a0*/  HADD2.F32 R10, -RZ, R10.H1_H1 ;  /* 0x3000000aff0a7230 */ /* 0x000fe20000004100 */
[----:B------:R-:W-:Y:S01]  /*e2b0*/  FMUL.FTZ R29, R12, R3 ;  /* 0x000000030c1d7220 */ /* 0x000fe20000410000 */
[----:B------:R-:W-:Y:S01]  /*e2c0*/  HADD2.F32 R36, -RZ, R41.H0_H0 ;  /* 0x20000029ff247230 */ /* 0x000fe20000004100 */
[----:B------:R-:W-:Y:S01]  /*e2d0*/  FFMA.FTZ R25, R11, R43, R2 ;  /* 0x0000002b0b197223 */ /* 0x000fe20000010002 */
[----:B------:R-:W-:Y:S01]  /*e2e0*/  HADD2.F32 R5, -RZ, R107.H1_H1 ;  /* 0x3000006bff057230 */ /* 0x000fe20000004100 */
[----:B------:R-:W-:-:S02]  /*e2f0*/  FMUL.FTZ R3, R23, R8 ;  /* 0x0000000817037220 */ /* 0x000fc40000410000 */
[-C--:B------:R-:W-:Y:S02]  /*e300*/  FMUL.FTZ R2, R22, R9.reuse ;  /* 0x0000000916027220 */ /* 0x080fe40000410000 */
[C---:B------:R-:W-:Y:S02]  /*e310*/  FMUL.FTZ R11, R13.reuse, R8 ;  /* 0x000000080d0b7220 */ /* 0x040fe40000410000 */
[C---:B------:R-:W-:Y:S02]  /*e320*/  FMUL.FTZ R8, R10.reuse, R9 ;  /* 0x000000090a087220 */ /* 0x040fe40000410000 */
[----:B------:R-:W-:Y:S02]  /*e330*/  FFMA.FTZ R27, R13, R39, R3 ;  /* 0x000000270d1b7223 */ /* 0x000fe40000010003 */
[----:B------:R-:W-:Y:S02]  /*e340*/  FFMA.FTZ R30, R10, R36, R2 ;  /* 0x000000240a1e7223 */ /* 0x000fe40000010002 */
[----:B------:R-:W-:-:S02]  /*e350*/  FFMA.FTZ R38, R12, R5, R14 ;  /* 0x000000050c267223 */ /* 0x000fc4000001000e */
[----:B------:R-:W-:Y:S02]  /*e360*/  FFMA.FTZ R13, R20, R6, -R31 ;  /* 0x00000006140d7223 */ /* 0x000fe4000001081f */
[----:B------:R-:W-:Y:S02]  /*e370*/  FFMA.FTZ R10, R23, R39, -R11 ;  /* 0x00000027170a7223 */ /* 0x000fe4000001080b */
        /* <DEDUP_REMOVED lines=16> */
.L_x_682:
[----:B------:R-:W-:Y:S05]  /*e480*/  BSYNC B0 ;  /* 0x0000000000007941 */ /* 0x000fea0003800000 */
.L_x_681:
[----:B------:R-:W-:-:S13]  /*e490*/  ISETP.GE.AND P0, PT, R138, c[0x0][0x27c], PT ;  /* 0x00009f008a007a0c */ /* 0x000fda0003f06270 */
[----:B------:R-:W-:Y:S05]  /*e4a0*/  @P0 BRA `(.L_x_680) ;  /* 0x0000066000000947 */ /* 0x000fea0003800000 */
[----:B------:R-:W-:Y:S02]  /*e4b0*/  MOV R2, c[0x0][0x27c] ;  /* 0x00009f0000027a02 */ /* 0x000fe40000000f00 */
[----:B-1----:R-:W-:Y:S02]  /*e4c0*/  LEA.HI R4, R91, R138, RZ, 0x6 ;  /* 0x0000008a5b047211 */ /* 0x002fe400078f30ff */
[----:B------:R-:W-:Y:S02]  /*e4d0*/  LEA.HI R2, R2, R52, RZ, 0x1d ;  /* 0x0000003402027211 */ /* 0x000fe400078fe8ff */
[----:B------:R-:W-:Y:S02]  /*e4e0*/  LOP3.LUT R3, R0, 0x38, R89, 0xf8, !PT ;  /* 0x0000003800037812 */ /* 0x000fe400078ef859 */
[----:B------:R-:W-:Y:S02]  /*e4f0*/  SHF.R.S32.HI R5, RZ, 0x1f, R2 ;  /* 0x0000001fff057819 */ /* 0x000fe40000011402 */
[----:B------:R-:W-:-:S02]  /*e500*/  SHF.L.U32 R6, R2, 0x3, RZ ;  /* 0x0000000302067819 */ /* 0x000fc400000006ff */
[----:B------:R-:W-:Y:S02]  /*e510*/  LEA.HI R5, R5, R2, RZ, 0x3 ;  /* 0x0000000205057211 */ /* 0x000fe400078f18ff */
[----:B------:R-:W-:Y:S02]  /*e520*/  SHF.L.U32 R4, R4, 0x7, RZ ;  /* 0x0000000704047819 */ /* 0x000fe400000006ff */
        /* <DEDUP_REMOVED lines=8> */
[----:B------:R-:W-:Y:S01]  /*e5b0*/  HADD2.F32 R2, -RZ, R109.H0_H0 ;  /* 0x2000006dff027230 */ /* 0x000fe20000004100 */
[----:B------:R-:W-:Y:S02]  /*e5c0*/  LEA R33, R3, 0x10080, 0x1 ;  /* 0x0001008003217811 */ /* 0x000fe400078e08ff */
[----:B------:R-:W-:-:S02]  /*e5d0*/  SHF.L.U32 R29, R0, 0x1, RZ ;  /* 0x00000001001d7819 */ /* 0x000fc400000006ff */
[----:B------:R-:W-:Y:S01]  /*e5e0*/  SHF.R.U32.HI R0, RZ, 0x10, R57 ;  /* 0x00000010ff007819 */ /* 0x000fe20000011639 */
[----:B------:R-:W1:Y:S01]  /*e5f0*/  LDS.128 R4, [R33] ;  /* 0x0000000021047984 */ /* 0x000e620000000c00 */
[----:B------:R-:W-:Y:S02]  /*e600*/  SHF.R.U32.HI R21, RZ, 0x10, R61 ;  /* 0x00000010ff157819 */ /* 0x000fe4000001163d */
[----:B------:R-:W-:Y:S01]  /*e610*/  SHF.R.U32.HI R22, RZ, 0x10, R59 ;  /* 0x00000010ff167819 */ /* 0x000fe2000001163b */
[----:B---3--:R-:W2:Y:S01]  /*e620*/  LDS.128 R8, [R29+0x10080] ;  /* 0x010080001d087984 */ /* 0x008ea20000000c00 */
[----:B------:R-:W-:Y:S01]  /*e630*/  HADD2.F32 R24, -RZ, R0.H0_H0 ;  /* 0x20000000ff187230 */ /* 0x000fe20000004100 */
[----:B------:R-:W-:Y:S01]  /*e640*/  SHF.R.U32.HI R23, RZ, 0x10, R63 ;  /* 0x00000010ff177819 */ /* 0x000fe2000001163f */
[----:B------:R-:W-:Y:S01]  /*e650*/  HADD2.F32 R0, -RZ, R109.H1_H1 ;  /* 0x3000006dff007230 */ /* 0x000fe20000004100 */
[----:B------:R-:W-:Y:S01]  /*e660*/  SHF.R.U64 R25, R56, 0x10, R57 ;  /* 0x0000001038197819 */ /* 0x000fe20000001239 */
[----:B------:R-:W-:Y:S01]  /*e670*/  HADD2.F32 R41, -RZ, R21.H0_H0 ;  /* 0x20000015ff297230 */ /* 0x000fe20000004100 */
[----:B------:R-:W-:Y:S01]  /*e680*/  SHF.R.U64 R35, R60, 0x10, R61 ;  /* 0x000000103c237819 */ /* 0x000fe2000000123d */
[----:B------:R-:W-:Y:S01]  /*e690*/  HADD2.F32 R22, -RZ, R22.H0_H0 ;  /* 0x20000016ff167230 */ /* 0x000fe20000004100 */
[----:B------:R-:W-:Y:S01]  /*e6a0*/  SHF.R.U64 R30, R58, 0x10, R59 ;  /* 0x000000103a1e7819 */ /* 0x000fe2000000123b */
[----:B------:R-:W-:Y:S01]  /*e6b0*/  HADD2.F32 R40, -RZ, R23.H0_H0 ;  /* 0x20000017ff287230 */ /* 0x000fe20000004100 */
[----:B------:R-:W-:Y:S01]  /*e6c0*/  SHF.R.U64 R37, R62, 0x10, R63 ;  /* 0x000000103e257819 */ /* 0x000fe2000000123f */
[----:B------:R-:W-:-:S04]  /*e6d0*/  HADD2.F32 R39, -RZ, R35.H0_H0 ;  /* 0x20000023ff277230 */ /* 0x000fc80000004100 */
[----:B------:R-:W-:Y:S02]  /*e6e0*/  HADD2.F32 R35, -RZ, R37.H0_H0 ;  /* 0x20000025ff237230 */ /* 0x000fe40000004100 */
[--C-:B-1----:R-:W-:Y:S02]  /*e6f0*/  HADD2.F32 R14, -RZ, R5.reuse.H0_H0 ;  /* 0x20000005ff0e7230 */ /* 0x102fe40000004100 */
[----:B------:R-:W-:Y:S02]  /*e700*/  HADD2.F32 R13, -RZ, R5.H1_H1 ;  /* 0x30000005ff0d7230 */ /* 0x000fe40000004100 */
[--C-:B------:R-:W-:Y:S02]  /*e710*/  HADD2.F32 R18, -RZ, R4.reuse.H0_H0 ;  /* 0x20000004ff127230 */ /* 0x100fe40000004100 */
[----:B------:R-:W-:Y:S02]  /*e720*/  HADD2.F32 R20, -RZ, R4.H1_H1 ;  /* 0x30000004ff147230 */ /* 0x000fe40000004100 */
[----:B--2---:R-:W-:-:S02]  /*e730*/  HADD2.F32 R5, -RZ, R9.H0_H0 ;  /* 0x20000009ff057230 */ /* 0x004fc40000004100 */
[----:B------:R-:W-:Y:S02]  /*e740*/  HADD2.F32 R4, -RZ, R9.H1_H1 ;  /* 0x30000009ff047230 */ /* 0x000fe40000004100 */
[--C-:B------:R-:W-:Y:S01]  /*e750*/  HADD2.F32 R16, -RZ, R7.reuse.H0_H0 ;  /* 0x20000007ff107230 */ /* 0x100fe20000004100 */
[----:B------:R-:W-:Y:S01]  /*e760*/  FMUL.FTZ R34, R5, R2 ;  /* 0x0000000205227220 */ /* 0x000fe20000410000 */
[----:B------:R-:W-:Y:S01]  /*e770*/  HADD2.F32 R15, -RZ, R7.H1_H1 ;  /* 0x30000007ff0f7230 */ /* 0x000fe20000004100 */
[----:B------:R-:W-:Y:S01]  /*e780*/  FMUL.FTZ R31, R4, R24 ;  /* 0x00000018041f7220 */ /* 0x000fe20000410000 */
[--C-:B------:R-:W-:Y:S02]  /*e790*/  HADD2.F32 R17, -RZ, R6.reuse.H0_H0 ;  /* 0x20000006ff117230 */ /* 0x100fe40000004100 */
[----:B------:R-:W-:Y:S02]  /*e7a0*/  HADD2.F32 R19, -RZ, R6.H1_H1 ;  /* 0x30000006ff137230 */ /* 0x000fe40000004100 */
[----:B------:R-:W-:-:S02]  /*e7b0*/  HADD2.F32 R12, -RZ, R8.H0_H0 ;  /* 0x20000008ff0c7230 */ /* 0x000fc40000004100 */
[----:B------:R-:W-:Y:S02]  /*e7c0*/  HADD2.F32 R9, -RZ, R8.H1_H1 ;  /* 0x30000008ff097230 */ /* 0x000fe40000004100 */
[--C-:B------:R-:W-:Y:S02]  /*e7d0*/  HADD2.F32 R8, -RZ, R10.reuse.H0_H0 ;  /* 0x2000000aff087230 */ /* 0x100fe40000004100 */
[----:B------:R-:W-:Y:S01]  /*e7e0*/  HADD2.F32 R7, -RZ, R10.H1_H1 ;  /* 0x3000000aff077230 */ /* 0x000fe20000004100 */
[----:B------:R-:W-:Y:S01]  /*e7f0*/  FMUL.FTZ R10, R14, R2 ;  /* 0x000000020e0a7220 */ /* 0x000fe20000410000 */
[--C-:B------:R-:W-:Y:S01]  /*e800*/  HADD2.F32 R6, -RZ, R110.reuse.H0_H0 ;  /* 0x2000006eff067230 */ /* 0x100fe20000004100 */
[----:B------:R-:W-:Y:S01]  /*e810*/  FMUL.FTZ R2, R16, R0 ;  /* 0x0000000010027220 */ /* 0x000fe20000410000 */
[--C-:B------:R-:W-:Y:S02]  /*e820*/  HADD2.F32 R3, -RZ, R11.reuse.H0_H0 ;  /* 0x2000000bff037230 */ /* 0x100fe40000004100 */
[----:B------:R-:W-:Y:S01]  /*e830*/  HADD2.F32 R11, -RZ, R11.H1_H1 ;  /* 0x3000000bff0b7230 */ /* 0x000fe20000004100 */
[----:B------:R-:W-:Y:S01]  /*e840*/  FFMA.FTZ R38, R5, R6, R10 ;  /* 0x0000000605267223 */ /* 0x000fe2000001000a */
[----:B------:R-:W-:Y:S01]  /*e850*/  HADD2.F32 R5, -RZ, R111.H0_H0 ;  /* 0x2000006fff057230 */ /* 0x000fe20000004100 */
[----:B------:R-:W-:Y:S01]  /*e860*/  FMUL.FTZ R26, R3, R0 ;  /* 0x00000000031a7220 */ /* 0x000fe20000410000 */
[----:B------:R-:W-:Y:S01]  /*e870*/  HADD2.F32 R0, -RZ, R110.H1_H1 ;  /* 0x3000006eff007230 */ /* 0x000fe20000004100 */
[----:B------:R-:W-:-:S02]  /*e880*/  FMUL.FTZ R10, R13, R24 ;  /* 0x000000180d0a7220 */ /* 0x000fc40000410000 */
[----:B------:R-:W-:Y:S01]  /*e890*/  FFMA.FTZ R32, R3, R5, R2 ;  /* 0x0000000503207223 */ /* 0x000fe20000010002 */
[----:B------:R-:W-:Y:S01]  /*e8a0*/  HADD2.F32 R3, -RZ, R112.H0_H0 ;  /* 0x20000070ff037230 */ /* 0x000fe20000004100 */
[----:B------:R-:W-:Y:S01]  /*e8b0*/  FFMA.FTZ R36, R4, R41, R10 ;  /* 0x0000002904247223 */ /* 0x000fe2000001000a */
[----:B------:R-:W-:Y:S01]  /*e8c0*/  HADD2.F32 R2, -RZ, R111.H1_H1 ;  /* 0x3000006fff027230 */ /* 0x000fe20000004100 */
[----:B------:R-:W-:Y:S02]  /*e8d0*/  FMUL.FTZ R10, R18, R0 ;  /* 0x00000000120a7220 */ /* 0x000fe40000410000 */
[----:B------:R-:W-:Y:S02]  /*e8e0*/  FMUL.FTZ R4, R15, R22 ;  /* 0x000000160f047220 */ /* 0x000fe40000410000 */
[----:B------:R-:W-:Y:S01]  /*e8f0*/  FFMA.FTZ R27, R12, R3, R10 ;  /* 0x000000030c1b7223 */ /* 0x000fe2000001000a */
[----:B------:R-:W-:Y:S01]  /*e900*/  HADD2.F32 R10, -RZ, R25.H0_H0 ;  /* 0x20000019ff0a7230 */ /* 0x000fe20000004100 */
[----:B------:R-:W-:-:S02]  /*e910*/  FFMA.FTZ R28, R11, R40, R4 ;  /* 0x000000280b1c7223 */ /* 0x000fc40000010004 */
[----:B------:R-:W-:Y:S01]  /*e920*/  FMUL.FTZ R24, R11, R22 ;  /* 0x000000160b187220 */ /* 0x000fe20000410000 */
[----:B------:R-:W-:Y:S01]  /*e930*/  HADD2.F32 R11, -RZ, R30.H0_H0 ;  /* 0x2000001eff0b7230 */ /* 0x000fe20000004100 */
[----:B------:R-:W-:Y:S01]  /*e940*/  FMUL.FTZ R23, R12, R0 ;  /* 0x000000000c177220 */ /* 0x000fe20000410000 */
[----:B------:R-:W-:Y:S01]  /*e950*/  HADD2.F32 R0, -RZ, R112.H1_H1 ;  /* 0x30000070ff007230 */ /* 0x000fe20000004100 */
[-C--:B------:R-:W-:Y:S02]  /*e960*/  FMUL.FTZ R4, R17, R2.reuse ;  /* 0x0000000211047220 */ /* 0x080fe40000410000 */
[----:B------:R-:W-:Y:S02]  /*e970*/  FMUL.FTZ R21, R8, R2 ;  /* 0x0000000208157220 */ /* 0x000fe40000410000 */
[----:B------:R-:W-:Y:S02]  /*e980*/  FMUL.FTZ R2, R20, R10 ;  /* 0x0000000a14027220 */ /* 0x000fe40000410000 */
[----:B------:R-:W-:-:S02]  /*e990*/  FFMA.FTZ R30, R8, R0, R4 ;  /* 0x00000000081e7223 */ /* 0x000fc40000010004 */
[C---:B------:R-:W-:Y:S02]  /*e9a0*/  FFMA.FTZ R22, R9.reuse, R39, R2 ;  /* 0x0000002709167223 */ /* 0x040fe40000010002 */
[----:B------:R-:W-:Y:S02]  /*e9b0*/  FMUL.FTZ R10, R9, R10 ;  /* 0x0000000a090a7220 */ /* 0x000fe40000410000 */
[-C--:B------:R-:W-:Y:S02]  /*e9c0*/  FMUL.FTZ R2, R7, R11.reuse ;  /* 0x0000000b07027220 */ /* 0x080fe40000410000 */
[----:B------:R-:W-:Y:S02]  /*e9d0*/  FMUL.FTZ R4, R19, R11 ;  /* 0x0000000b13047220 */ /* 0x000fe40000410000 */
[----:B------:R-:W-:Y:S02]  /*e9e0*/  FFMA.FTZ R12, R18, R3, -R23 ;  /* 0x00000003120c7223 */ /* 0x000fe40000010817 */
[----:B------:R-:W-:-:S02]  /*e9f0*/  FFMA.FTZ R8, R14, R6, -R34 ;  /* 0x000000060e087223 */ /* 0x000fc40000010822 */
[----:B------:R-:W-:Y:S02]  /*ea00*/  FFMA.FTZ R9, R13, R41, -R31 ;  /* 0x000000290d097223 */ /* 0x000fe4000001081f */
[----:B------:R-:W-:Y:S02]  /*ea10*/  FFMA.FTZ R3, R17, R0, -R21 ;  /* 0x0000000011037223 */ /* 0x000fe40000010815 */
[----:B------:R-:W-:Y:S01]  /*ea20*/  FFMA.FTZ R11, R16, R5, -R26 ;  /* 0x00000005100b7223 */ /* 0x000fe2000001081a */
[----:B------:R-:W-:Y:S01]  /*ea30*/  F2FP.PACK_AB R9, R9, R8 ;  /* 0x000000080909723e */ /* 0x000fe200000000ff */
[----:B------:R-:W-:Y:S01]  /*ea40*/  FFMA.FTZ R6, R15, R40, -R24 ;  /* 0x000000280f067223 */ /* 0x000fe20000010818 */
[----:B------:R-:W-:Y:S01]  /*ea50*/  F2FP.PACK_AB R5, R36, R38 ;  /* 0x000000262405723e */ /* 0x000fe200000000ff */
[----:B------:R-:W-:Y:S02]  /*ea60*/  FFMA.FTZ R0, R20, R39, -R10 ;  /* 0x0000002714007223 */ /* 0x000fe4000001080a */
[----:B------:R-:W-:Y:S01]  /*ea70*/  FFMA.FTZ R2, R19, R35, -R2 ;  /* 0x0000002313027223 */ /* 0x000fe20000010802 */
[----:B------:R-:W-:Y:S01]  /*ea80*/  F2FP.PACK_AB R11, R6, R11 ;  /* 0x0000000b060b723e */ /* 0x000fe200000000ff */
[----:B------:R-:W-:Y:S01]  /*ea90*/  FFMA.FTZ R25, R7, R35, R4 ;  /* 0x0000002307197223 */ /* 0x000fe20000010004 */
[----:B------:R-:W-:-:S02]  /*eaa0*/  F2FP.PACK_AB R8, R0, R12 ;  /* 0x0000000c0008723e */ /* 0x000fc400000000ff */
[----:B------:R-:W-:Y:S02]  /*eab0*/  F2FP.PACK_AB R10, R2, R3 ;  /* 0x00000003020a723e */ /* 0x000fe400000000ff */
[----:B------:R-:W-:Y:S02]  /*eac0*/  F2FP.PACK_AB R7, R28, R32 ;  /* 0x000000201c07723e */ /* 0x000fe400000000ff */
[----:B------:R-:W-:Y:S01]  /*ead0*/  F2FP.PACK_AB R4, R22, R27 ;  /* 0x0000001b1604723e */ /* 0x000fe200000000ff */
[----:B------:R1:W-:Y:S01]  /*eae0*/  STS.128 [R33], R8 ;  /* 0x0000000821007388 */ /* 0x0003e20000000c00 */
[----:B------:R-:W-:-:S05]  /*eaf0*/  F2FP.PACK_AB R6, R25, R30 ;  /* 0x0000001e1906723e */ /* 0x000fca00000000ff */
[----:B------:R1:W-:Y:S02]  /*eb00*/  STS.128 [R29+0x10080], R4 ;  /* 0x010080041d007388 */ /* 0x0003e40000000c00 */
.L_x_680:
[----:B------:R-:W-:Y:S05]  /*eb10*/  BSYNC B1 ;  /* 0x0000000000017941 */ /* 0x000fea0003800000 */
.L_x_679:
[----:B------:R-:W-:Y:S01]  /*eb20*/  ISETP.GE.AND P0, PT, R134, R90, PT ;  /* 0x0000005a8600720c */ /* 0x000fe20003f06270 */
[----:B------:R-:W-:-:S12]  /*eb30*/  BSSY B1, `(.L_x_683) ;  /* 0x00000d7000017945 */ /* 0x000fd80003800000 */
        /* <DEDUP_REMOVED lines=26> */
[----:B------:R-:W-:Y:S01]  /*ece0*/  SHF.R.U32.HI R24, RZ, 0x10, R65 ;  /* 0x00000010ff187819 */ /* 0x000fe20000011641 */
[----:B------:R-:W1:Y:S01]  /*ecf0*/  LDS.128 R4, [R34] ;  /* 0x0000000022047984 */ /* 0x000e620000000c00 */
[----:B------:R-:W-:Y:S01]  /*ed00*/  SHF.L.U32 R32, R2, 0x1, RZ ;  /* 0x0000000102207819 */ /* 0x000fe200000006ff */
[----:B------:R-:W-:Y:S01]  /*ed10*/  HADD2.F32 R2, -RZ, R115.H0_H0 ;  /* 0x20000073ff027230 */ /* 0x000fe20000004100 */
[----:B------:R-:W-:Y:S01]  /*ed20*/  SHF.R.U32.HI R25, RZ, 0x10, R71 ;  /* 0x00000010ff197819 */ /* 0x000fe20000011647 */
[----:B------:R-:W-:Y:S01]  /*ed30*/  HADD2.F32 R44, -RZ, R24.H0_H0 ;  /* 0x20000018ff2c7230 */ /* 0x000fe20000004100 */
[----:B------:R-:W-:Y:S01]  /*ed40*/  SHF.R.U32.HI R27, RZ, 0x10, R67 ;  /* 0x00000010ff1b7819 */ /* 0x000fe20000011643 */
[----:B---3--:R-:W2:Y:S01]  /*ed50*/  LDS.128 R8, [R32+0x10080] ;  /* 0x0100800020087984 */ /* 0x008ea20000000c00 */
[----:B------:R-:W-:Y:S01]  /*ed60*/  SHF.R.U64 R30, R68, 0x10, R69 ;  /* 0x00000010441e7819 */ /* 0x000fe20000001245 */
[----:B------:R-:W-:Y:S01]  /*ed70*/  HADD2.F32 R25, -RZ, R25.H0_H0 ;  /* 0x20000019ff197230 */ /* 0x000fe20000004100 */
[----:B------:R-:W-:Y:S01]  /*ed80*/  SHF.R.U64 R36, R70, 0x10, R71 ;  /* 0x0000001046247819 */ /* 0x000fe20000001247 */
[----:B------:R-:W-:Y:S01]  /*ed90*/  HADD2.F32 R43, -RZ, R27.H0_H0 ;  /* 0x2000001bff2b7230 */ /* 0x000fe20000004100 */
[----:B------:R-:W-:-:S02]  /*eda0*/  SHF.R.U64 R39, R64, 0x10, R65 ;  /* 0x0000001040277819 */ /* 0x000fc40000001241 */
[----:B------:R-:W-:-:S03]  /*edb0*/  SHF.R.U64 R41, R66, 0x10, R67 ;  /* 0x0000001042297819 */ /* 0x000fc60000001243 */
[----:B------:R-:W-:Y:S02]  /*edc0*/  HADD2.F32 R39, -RZ, R39.H0_H0 ;  /* 0x20000027ff277230 */ /* 0x000fe40000004100 */
[----:B-1----:R-:W-:Y:S02]  /*edd0*/  HADD2.F32 R19, -RZ, R5.H0_H0 ;  /* 0x20000005ff137230 */ /* 0x002fe40000004100 */
[--C-:B------:R-:W-:Y:S02]  /*ede0*/  HADD2.F32 R20, -RZ, R4.reuse.H0_H0 ;  /* 0x20000004ff147230 */ /* 0x100fe40000004100 */
[----:B------:R-:W-:Y:S02]  /*edf0*/  HADD2.F32 R23, -RZ, R4.H1_H1 ;  /* 0x30000004ff177230 */ /* 0x000fe40000004100 */
[----:B--2---:R-:W-:Y:S02]  /*ee00*/  HADD2.F32 R4, -RZ, R9.H0_H0 ;  /* 0x20000009ff047230 */ /* 0x004fe40000004100 */
[----:B------:R-:W-:-:S02]  /*ee10*/  HADD2.F32 R15, -RZ, R5.H1_H1 ;  /* 0x30000005ff0f7230 */ /* 0x000fc40000004100 */
[--C-:B------:R-:W-:Y:S01]  /*ee20*/  HADD2.F32 R17, -RZ, R7.reuse.H0_H0 ;  /* 0x20000007ff117230 */ /* 0x100fe20000004100 */
[-C--:B------:R-:W-:Y:S01]  /*ee30*/  FMUL.FTZ R35, R4, R2.reuse ;  /* 0x0000000204237220 */ /* 0x080fe20000410000 */
[----:B------:R-:W-:Y:S02]  /*ee40*/  HADD2.F32 R16, -RZ, R7.H1_H1 ;  /* 0x30000007ff107230 */ /* 0x000fe40000004100 */
[--C-:B------:R-:W-:Y:S02]  /*ee50*/  HADD2.F32 R18, -RZ, R6.reuse.H0_H0 ;  /* 0x20000006ff127230 */ /* 0x100fe40000004100 */
[----:B------:R-:W-:Y:S01]  /*ee60*/  HADD2.F32 R22, -RZ, R6.H1_H1 ;  /* 0x30000006ff167230 */ /* 0x000fe20000004100 */
[----:B------:R-:W-:Y:S01]  /*ee70*/  FMUL.FTZ R6, R19, R2 ;  /* 0x0000000213067220 */ /* 0x000fe20000410000 */
[----:B------:R-:W-:Y:S01]  /*ee80*/  HADD2.F32 R7, -RZ, R116.H0_H0 ;  /* 0x20000074ff077230 */ /* 0x000fe20000004100 */
[----:B------:R-:W-:Y:S01]  /*ee90*/  FMUL.FTZ R2, R15, R14 ;  /* 0x0000000e0f027220 */ /* 0x000fe20000410000 */
[----:B------:R-:W-:-:S02]  /*eea0*/  HADD2.F32 R3, -RZ, R9.H1_H1 ;  /* 0x30000009ff037230 */ /* 0x000fc40000004100 */
[----:B------:R-:W-:Y:S01]  /*eeb0*/  HADD2.F32 R5, -RZ, R115.H1_H1 ;  /* 0x30000073ff057230 */ /* 0x000fe20000004100 */
[----:B------:R-:W-:Y:S01]  /*eec0*/  FFMA.FTZ R42, R4, R7, R6 ;  /* 0x00000007042a7223 */ /* 0x000fe20000010006 */
[--C-:B------:R-:W-:Y:S01]  /*eed0*/  HADD2.F32 R9, -RZ, R8.reuse.H0_H0 ;  /* 0x20000008ff097230 */ /* 0x100fe20000004100 */
[----:B------:R-:W-:Y:S01]  /*eee0*/  FFMA.FTZ R40, R3, R44, R2 ;  /* 0x0000002c03287223 */ /* 0x000fe20000010002 */
[--C-:B------:R-:W-:Y:S01]  /*eef0*/  HADD2.F32 R6, -RZ, R117.reuse.H1_H1 ;  /* 0x30000075ff067230 */ /* 0x100fe20000004100 */
[-C--:B------:R-:W-:Y:S01]  /*ef00*/  FMUL.FTZ R4, R20, R5.reuse ;  /* 0x0000000514047220 */ /* 0x080fe20000410000 */
[----:B------:R-:W-:Y:S01]  /*ef10*/  HADD2.F32 R2, -RZ, R117.H0_H0 ;  /* 0x20000075ff027230 */ /* 0x000fe20000004100 */
[C---:B------:R-:W-:Y:S01]  /*ef20*/  FMUL.FTZ R31, R9.reuse, R5 ;  /* 0x00000005091f7220 */ /* 0x040fe20000410000 */
[----:B------:R-:W-:Y:S01]  /*ef30*/  HADD2.F32 R13, -RZ, R8.H1_H1 ;  /* 0x30000008ff0d7230 */ /* 0x000fe20000004100 */
[----:B------:R-:W-:Y:S01]  /*ef40*/  FFMA.FTZ R37, R9, R6, R4 ;  /* 0x0000000609257223 */ /* 0x000fe20000010004 */
[--C-:B------:R-:W-:Y:S01]  /*ef50*/  HADD2.F32 R8, -RZ, R11.reuse.H0_H0 ;  /* 0x2000000bff087230 */ /* 0x100fe20000004100 */
        /* <DEDUP_REMOVED lines=43> */
.L_x_686:
[----:B------:R-:W-:Y:S05]  /*f210*/  BSYNC B0 ;  /* 0x0000000000007941 */ /* 0x000fea0003800000 */
.L_x_685:
        /* <DEDUP_REMOVED lines=104> */
.L_x_684:
[----:B------:R-:W-:Y:S05]  /*f8a0*/  BSYNC B1 ;  /* 0x0000000000017941 */ /* 0x000fea0003800000 */
.L_x_683:
        /* <DEDUP_REMOVED lines=110> */
.L_x_688:
[----:B------:R-:W-:Y:S05]  /*ff90*/  BSYNC B0 ;  /* 0x0000000000007941 */ /* 0x000fea0003800000 */
.L_x_687:
[----:B------:R-:W-:-:S13]  /*ffa0*/  ISETP.GE.AND P0, PT, R138, c[0x0][0x27c], PT ;  /* 0x00009f008a007a0c */ /* 0x000fda0003f06270 */
[----:B------:R-:W-:Y:S05]  /*ffb0*/  @P0 BRA `(.L_x_660) ;  /* 0x0000066000000947 */ /* 0x000fea0003800000 */
[----:B------:R-:W-:Y:S02]  /*ffc0*/  MOV R2, c[0x0][0x27c] ;  /* 0x00009f0000027a02 */ /* 0x000fe40000000f00 */
        /* <DEDUP_REMOVED lines=14> */
[----:B------:R-:W-:Y:S02]  /*100b0*/  IADD3 R3, R3, R6, R21 ;  /* 0x0000000603037210 */ /* 0x000fe40007ffe015 */
[----:B------:R-:W-:Y:S01]  /*100c0*/  SHF.L.U32 R29, R0, 0x1, RZ ;  /* 0x00000001001d7819 */ /* 0x000fe200000006ff */
[----:B------:R-:W-:Y:S01]  /*100d0*/  HADD2.F32 R0, -RZ, R129.H0_H0 ;  /* 0x20000081ff007230 */ /* 0x000fe20000004100 */
[----:B------:R-:W-:-:S02]  /*100e0*/  LEA R32, R3, 0x10080, 0x1 ;  /* 0x0001008003207811 */ /* 0x000fc400078e08ff */
[----:B------:R-:W-:Y:S01]  /*100f0*/  SHF.R.U32.HI R22, RZ, 0x10, R93 ;  /* 0x00000010ff167819 */ /* 0x000fe2000001165d */
[----:B---3--:R-:W1:Y:S01]  /*10100*/  LDS.128 R8, [R29+0x10080] ;  /* 0x010080001d087984 */ /* 0x008e620000000c00 */
[----:B------:R-:W-:Y:S02]  /*10110*/  SHF.R.U32.HI R23, RZ, 0x10, R97 ;  /* 0x00000010ff177819 */ /* 0x000fe40000011661 */
[----:B------:R-:W-:Y:S01]  /*10120*/  SHF.R.U32.HI R24, RZ, 0x10, R95 ;  /* 0x00000010ff187819 */ /* 0x000fe2000001165f */
[----:B------:R-:W2:Y:S01]  /*10130*/  LDS.128 R4, [R32] ;  /* 0x0000000020047984 */ /* 0x000ea20000000c00 */
[----:B------:R-:W-:Y:S01]  /*10140*/  SHF.R.U32.HI R27, RZ, 0x10, R99 ;  /* 0x00000010ff1b7819 */ /* 0x000fe20000011663 */
[----:B------:R-:W-:Y:S01]  /*10150*/  HADD2.F32 R42, -RZ, R23.H0_H0 ;  /* 0x20000017ff2a7230 */ /* 0x000fe20000004100 */
[----:B------:R-:W-:Y:S02]  /*10160*/  SHF.R.U64 R35, R94, 0x10, R95 ;  /* 0x000000105e237819 */ /* 0x000fe4000000125f */
[----:B------:R-:W-:Y:S01]  /*10170*/  SHF.R.U64 R34, R92, 0x10, R93 ;  /* 0x000000105c227819 */ /* 0x000fe2000000125d */
[----:B------:R-:W-:Y:S01]  /*10180*/  HADD2.F32 R41, -RZ, R27.H0_H0 ;  /* 0x2000001bff297230 */ /* 0x000fe20000004100 */
[----:B------:R-:W-:-:S02]  /*10190*/  SHF.R.U64 R36, R98, 0x10, R99 ;  /* 0x0000001062247819 */ /* 0x000fc40000001263 */
[----:B------:R-:W-:Y:S01]  /*101a0*/  SHF.R.U64 R38, R96, 0x10, R97 ;  /* 0x0000001060267819 */ /* 0x000fe20000001261 */
[--C-:B-1----:R-:W-:Y:S02]  /*101b0*/  HADD2.F32 R3, -RZ, R9.reuse.H0_H0 ;  /* 0x20000009ff037230 */ /* 0x102fe40000004100 */
[----:B------:R-:W-:Y:S02]  /*101c0*/  HADD2.F32 R2, -RZ, R9.H1_H1 ;  /* 0x30000009ff027230 */ /* 0x000fe40000004100 */
[----:B--2---:R-:W-:Y:S01]  /*101d0*/  HADD2.F32 R18, -RZ, R5.H0_H0 ;  /* 0x20000005ff127230 */ /* 0x004fe20000004100 */
[----:B------:R-:W-:Y:S01]  /*101e0*/  FMUL.FTZ R33, R3, R0 ;  /* 0x0000000003217220 */ /* 0x000fe20000410000 */
[--C-:B------:R-:W-:Y:S02]  /*101f0*/  HADD2.F32 R15, -RZ, R7.reuse.H0_H0 ;  /* 0x20000007ff0f7230 */ /* 0x100fe40000004100 */
[----:B------:R-:W-:Y:S02]  /*10200*/  HADD2.F32 R14, -RZ, R7.H1_H1 ;  /* 0x30000007ff0e7230 */ /* 0x000fe40000004100 */
[----:B------:R-:W-:-:S02]  /*10210*/  HADD2.F32 R9, -RZ, R8.H0_H0 ;  /* 0x20000008ff097230 */ /* 0x000fc40000004100 */
[----:B------:R-:W-:Y:S02]  /*10220*/  HADD2.F32 R13, -RZ, R8.H1_H1 ;  /* 0x30000008ff0d7230 */ /* 0x000fe40000004100 */
[--C-:B------:R-:W-:Y:S02]  /*10230*/  HADD2.F32 R8, -RZ, R11.reuse.H0_H0 ;  /* 0x2000000bff087230 */ /* 0x100fe40000004100 */
[----:B------:R-:W-:Y:S02]  /*10240*/  HADD2.F32 R7, -RZ, R11.H1_H1 ;  /* 0x3000000bff077230 */ /* 0x000fe40000004100 */
[----:B------:R-:W-:Y:S01]  /*10250*/  HADD2.F32 R17, -RZ, R5.H1_H1 ;  /* 0x30000005ff117230 */ /* 0x000fe20000004100 */
[----:B------:R-:W-:Y:S01]  /*10260*/  FMUL.FTZ R5, R18, R0 ;  /* 0x0000000012057220 */ /* 0x000fe20000410000 */
[----:B------:R-:W-:Y:S02]  /*10270*/  HADD2.F32 R11, -RZ, R22.H0_H0 ;  /* 0x20000016ff0b7230 */ /* 0x000fe40000004100 */
[----:B------:R-:W-:-:S02]  /*10280*/  HADD2.F32 R16, -RZ, R6.H0_H0 ;  /* 0x20000006ff107230 */ /* 0x000fc40000004100 */
[----:B------:R-:W-:Y:S01]  /*10290*/  HADD2.F32 R20, -RZ, R6.H1_H1 ;  /* 0x30000006ff147230 */ /* 0x000fe20000004100 */
[-C--:B------:R-:W-:Y:S01]  /*102a0*/  FMUL.FTZ R0, R17, R11.reuse ;  /* 0x0000000b11007220 */ /* 0x080fe20000410000 */
[----:B------:R-:W-:Y:S01]  /*102b0*/  HADD2.F32 R6, -RZ, R130.H0_H0 ;  /* 0x20000082ff067230 */ /* 0x000fe20000004100 */
[C---:B------:R-:W-:Y:S01]  /*102c0*/  FMUL.FTZ R31, R2.reuse, R11 ;  /* 0x0000000b021f7220 */ /* 0x040fe20000410000 */
[--C-:B------:R-:W-:Y:S01]  /*102d0*/  HADD2.F32 R19, -RZ, R4.reuse.H0_H0 ;  /* 0x20000004ff137230 */ /* 0x100fe20000004100 */
[----:B------:R-:W-:Y:S01]  /*102e0*/  FFMA.FTZ R37, R2, R42, R0 ;  /* 0x0000002a02257223 */ /* 0x000fe20000010000 */
[----:B------:R-:W-:Y:S01]  /*102f0*/  HADD2.F32 R21, -RZ, R4.H1_H1 ;  /* 0x30000004ff157230 */ /* 0x000fe20000004100 */
[----:B------:R-:W-:Y:S01]  /*10300*/  FFMA.FTZ R39, R3, R6, R5 ;  /* 0x0000000603277223 */ /* 0x000fe20000010005 */
[----:B------:R-:W-:Y:S02]  /*10310*/  HADD2.F32 R4, -RZ, R129.H1_H1 ;  /* 0x30000081ff047230 */ /* 0x000fe40000004100 */
[----:B------:R-:W-:-:S02]  /*10320*/  HADD2.F32 R5, -RZ, R131.H1_H1 ;  /* 0x30000083ff057230 */ /* 0x000fc40000004100 */
[----:B------:R-:W-:Y:S01]  /*10330*/  HADD2.F32 R0, -RZ, R131.H0_H0 ;  /* 0x20000083ff007230 */ /* 0x000fe20000004100 */
[-C--:B------:R-:W-:Y:S01]  /*10340*/  FMUL.FTZ R3, R19, R4.reuse ;  /* 0x0000000413037220 */ /* 0x080fe20000410000 */
[----:B------:R-:W-:Y:S01]  /*10350*/  HADD2.F32 R2, -RZ, R130.H1_H1 ;  /* 0x30000082ff027230 */ /* 0x000fe20000004100 */
[C---:B------:R-:W-:Y:S01]  /*10360*/  FMUL.FTZ R28, R9.reuse, R4 ;  /* 0x00000004091c7220 */ /* 0x040fe20000410000 */
[----:B------:R-:W-:Y:S01]  /*10370*/  HADD2.F32 R22, -RZ, R24.H0_H0 ;  /* 0x20000018ff167230 */ /* 0x000fe20000004100 */
[----:B------:R-:W-:Y:S01]  /*10380*/  FFMA.FTZ R40, R9, R5, R3 ;  /* 0x0000000509287223 */ /* 0x000fe20000010003 */
[----:B------:R-:W-:Y:S01]  /*10390*/  HADD2.F32 R3, -RZ, R132.H0_H0 ;  /* 0x20000084ff037230 */ /* 0x000fe20000004100 */
[----:B------:R-:W-:Y:S01]  /*103a0*/  FMUL.FTZ R9, R15, R0 ;  /* 0x000000000f097220 */ /* 0x000fe20000410000 */
[----:B------:R-:W-:Y:S01]  /*103b0*/  HADD2.F32 R12, -RZ, R10.H0_H0 ;  /* 0x2000000aff0c7230 */ /* 0x000fe20000004100 */
[----:B------:R-:W-:Y:S01]  /*103c0*/  FMUL.FTZ R11, R16, R2 ;  /* 0x00000002100b7220 */ /* 0x000fe20000410000 */
[----:B------:R-:W-:Y:S01]  /*103d0*/  HADD2.F32 R4, -RZ, R132.H1_H1 ;  /* 0x30000084ff047230 */ /* 0x000fe20000004100 */
[C---:B------:R-:W-:Y:S01]  /*103e0*/  FMUL.FTZ R23, R8.reuse, R0 ;  /* 0x0000000008177220 */ /* 0x040fe20000410000 */
[----:B------:R-:W-:Y:S01]  /*103f0*/  HADD2.F32 R10, -RZ, R10.H1_H1 ;  /* 0x3000000aff0a7230 */ /* 0x000fe20000004100 */
[----:B------:R-:W-:Y:S01]  /*10400*/  FFMA.FTZ R25, R8, R3, R9 ;  /* 0x0000000308197223 */ /* 0x000fe20000010009 */
[----:B------:R-:W-:Y:S01]  /*10410*/  HADD2.F32 R8, -RZ, R35.H0_H0 ;  /* 0x20000023ff087230 */ /* 0x000fe20000004100 */
[----:B------:R-:W-:Y:S01]  /*10420*/  FMUL.FTZ R0, R14, R22 ;  /* 0x000000160e007220 */ /* 0x000fe20000410000 */
[----:B------:R-:W-:Y:S01]  /*10430*/  HADD2.F32 R9, -RZ, R34.H0_H0 ;  /* 0x20000022ff097230 */ /* 0x000fe20000004100 */
[----:B------:R-:W-:Y:S01]  /*10440*/  FFMA.FTZ R30, R12, R4, R11 ;  /* 0x000000040c1e7223 */ /* 0x000fe2000001000b */
[----:B------:R-:W-:Y:S01]  /*10450*/  HADD2.F32 R34, -RZ, R36.H0_H0 ;  /* 0x20000024ff227230 */ /* 0x000fe20000004100 */
[C---:B------:R-:W-:Y:S01]  /*10460*/  FMUL.FTZ R11, R7.reuse, R22 ;  /* 0x00000016070b7220 */ /* 0x040fe20000410000 */
[----:B------:R-:W-:Y:S01]  /*10470*/  HADD2.F32 R35, -RZ, R38.H0_H0 ;  /* 0x20000026ff237230 */ /* 0x000fe20000004100 */
[----:B------:R-:W-:-:S02]  /*10480*/  FFMA.FTZ R22, R7, R41, R0 ;  /* 0x0000002907167223 */ /* 0x000fc40000010000 */
[----:B------:R-:W-:Y:S02]  /*10490*/  FMUL.FTZ R26, R12, R2 ;  /* 0x000000020c1a7220 */ /* 0x000fe40000410000 */
[-C--:B------:R-:W-:Y:S02]  /*104a0*/  FMUL.FTZ R0, R20, R8.reuse ;  /* 0x0000000814007220 */ /* 0x080fe40000410000 */
[-C--:B------:R-:W-:Y:S02]  /*104b0*/  FMUL.FTZ R2, R21, R9.reuse ;  /* 0x0000000915027220 */ /* 0x080fe40000410000 */
[C---:B------:R-:W-:Y:S02]  /*104c0*/  FMUL.FTZ R8, R10.reuse, R8 ;  /* 0x000000080a087220 */ /* 0x040fe40000410000 */
[----:B------:R-:W-:Y:S02]  /*104d0*/  FMUL.FTZ R7, R13, R9 ;  /* 0x000000090d077220 */ /* 0x000fe40000410000 */
[----:B------:R-:W-:-:S02]  /*104e0*/  FFMA.FTZ R24, R10, R34, R0 ;  /* 0x000000220a187223 */ /* 0x000fc40000010000 */
[----:B------:R-:W-:Y:S02]  /*104f0*/  FFMA.FTZ R27, R13, R35, R2 ;  /* 0x000000230d1b7223 */ /* 0x000fe40000010002 */
        /* <DEDUP_REMOVED lines=8> */
[----:B------:R-:W-:-:S02]  /*10580*/  FFMA.FTZ R0, R14, R41, -R11 ;  /* 0x000000290e007223 */ /* 0x000fc4000001080b */
[----:B------:R-:W-:Y:S02]  /*10590*/  FFMA.FTZ R2, R20, R34, -R8 ;  /* 0x0000002214027223 */ /* 0x000fe40000010808 */
[----:B------:R-:W-:Y:S01]  /*105a0*/  FFMA.FTZ R4, R21, R35, -R7 ;  /* 0x0000002315047223 */ /* 0x000fe20000010807 */
[----:B------:R-:W-:Y:S02]  /*105b0*/  F2FP.PACK_AB R11, R0, R3 ;  /* 0x00000003000b723e */ /* 0x000fe400000000ff */
[----:B------:R-:W-:Y:S02]  /*105c0*/  F2FP.PACK_AB R10, R2, R10 ;  /* 0x0000000a020a723e */ /* 0x000fe400000000ff */
[----:B------:R-:W-:Y:S02]  /*105d0*/  F2FP.PACK_AB R8, R4, R12 ;  /* 0x0000000c0408723e */ /* 0x000fe400000000ff */
[----:B------:R-:W-:Y:S02]  /*105e0*/  F2FP.PACK_AB R7, R22, R25 ;  /* 0x000000191607723e */ /* 0x000fe400000000ff */
[----:B------:R-:W-:Y:S01]  /*105f0*/  F2FP.PACK_AB R4, R27, R40 ;  /* 0x000000281b04723e */ /* 0x000fe200000000ff */
[----:B------:R1:W-:Y:S04]  /*10600*/  STS.128 [R32], R8 ;  /* 0x0000000820007388 */ /* 0x0003e80000000c00 */
[----:B------:R1:W-:Y:S02]  /*10610*/  STS.128 [R29+0x10080], R4 ;  /* 0x010080041d007388 */ /* 0x0003e40000000c00 */
.L_x_660:
[----:B------:R-:W-:Y:S05]  /*10620*/  BSYNC B2 ;  /* 0x0000000000027941 */ /* 0x000fea0003800000 */
.L_x_626:
[----:B------:R-:W-:Y:S01]  /*10630*/  R2P PR, R237, 0x6 ;  /* 0x00000006ed007804 */ /* 0x000fe20000000000 */
[----:B------:R-:W-:Y:S01]  /*10640*/  IMAD R0, R133, c[0x0][0x208], RZ ;  /* 0x0000820085007a24 */ /* 0x000fe200078e02ff */
[----:B------:R-:W-:Y:S01]  /*10650*/  IADD3 R187, R178, 0x20, RZ ;  /* 0x00000020b2bb7810 */ /* 0x000fe20007ffe0ff */
[----:B------:R-:W-:Y:S01]  /*10660*/  IMAD.WIDE.U32 R2, R108, c[0x0][0x208], RZ ;  /* 0x000082006c027a25 */ /* 0x000fe200078e00ff */
[----:B------:R-:W-:-:S04]  /*10670*/  DEPBAR.LE SB0, 0x0 ;  /* 0x000080000000791a */ /* 0x000fc80000000000 */
[----:B------:R-:W-:Y:S01]  /*10680*/  IMAD R0, R108, c[0x0][0x20c], R0 ;  /* 0x000083006c007a24 */ /* 0x000fe200078e0200 */
[----:B------:R-:W-:Y:S01]  /*10690*/  BAR.SYNC.DEFER_BLOCKING 0x0 ;  /* 0x0000000000007b1d */ /* 0x000fe20000010000 */
[----:B------:R-:W-:Y:S01]  /*106a0*/  IMAD.IADD R66, R212, 0x1, -R126 ;  /* 0x00000001d4427824 */ /* 0x000fe200078e0a7e */
[----:B------:R-:W-:Y:S01]  /*106b0*/  ISETP.NE.AND P3, PT, R140, 0x1, PT ;  /* 0x000000018c00780c */ /* 0x000fe20003f65270 */
[----:B------:R-:W-:Y:S01]  /*106c0*/  IMAD.IADD R3, R3, 0x1, R0 ;  /* 0x0000000103037824 */ /* 0x000fe200078e0200 */
[----:B------:R-:W-:Y:S02]  /*106d0*/  @P1 IADD3 R187, R178, -0x20, RZ ;  /* 0xffffffe0b2bb1810 */ /* 0x000fe40007ffe0ff */
[----:B------:R-:W-:Y:S01]  /*106e0*/  ISETP.GT.AND P1, PT, R108, R209, PT ;  /* 0x000000d16c00720c */ /* 0x000fe20003f24270 */
[----:B------:R-:W-:Y:S01]  /*106f0*/  ULDC UR4, c[0x0][0x324] ;  /* 0x0000c90000047ab9 */ /* 0x000fe20000000800 */
[----:B------:R-:W-:Y:S01]  /*10700*/  LEA R0, P0, R2, R222, 0x5 ;  /* 0x000000de02007211 */ /* 0x000fe200078028ff */
[----:B------:R-:W-:Y:S01]  /*10710*/  ULOP3.LUT UR4, URZ, UR4, URZ, 0x33, !UPT ;  /* 0x000000043f047292 */ /* 0x000fe2000f8e333f */
[----:B------:R-:W-:-:S02]  /*10720*/  IADD3 R188, R187, 0x3000, RZ ;  /* 0x00003000bbbc7810 */ /* 0x000fc40007ffe0ff */
[----:B------:R-:W-:Y:S02]  /*10730*/  LEA.HI.X R3, R2, R224, R3, 0x5, P0 ;  /* 0x000000e002037211 */ /* 0x000fe400000f2c03 */
[C---:B------:R-:W-:Y:S02]  /*10740*/  LEA R2, P0, R0.reuse, c[0x0][0x1f8], 0x1 ;  /* 0x00007e0000027a11 */ /* 0x040fe400078008ff */
[C---:B------:R-:W-:Y:S02]  /*10750*/  IADD3 R194, R187.reuse, 0x3800, RZ ;  /* 0x00003800bbc27810 */ /* 0x040fe40007ffe0ff */
[----:B------:R-:W-:Y:S02]  /*10760*/  LEA.HI.X R3, R0, c[0x0][0x1fc], R3, 0x1, P0 ;  /* 0x00007f0000037a11 */ /* 0x000fe400000f0c03 */
[----:B------:R-:W-:Y:S02]  /*10770*/  @P1 IADD3 R0, R236, -0x2, RZ ;  /* 0xfffffffeec001810 */ /* 0x000fe40007ffe0ff */
[----:B------:R-:W-:-:S02]  /*10780*/  IADD3 R193, R187, 0x2000, RZ ;  /* 0x00002000bbc17810 */ /* 0x000fc40007ffe0ff */
[----:B-1----:R-:W-:Y:S01]  /*10790*/  @P1 SHF.R.S32.HI R4, RZ, 0x1f, R0 ;  /* 0x0000001fff041819 */ /* 0x002fe20000011400 */
[----:B------:R-:W-:Y:S01]  /*107a0*/  LDSM.16.M88.4 R20, [R178] ;  /* 0x00000000b214783b */ /* 0x000fe20000000200 */
[C---:B------:R-:W-:Y:S02]  /*107b0*/  IADD3 R192, R187.reuse, 0x2800, RZ ;  /* 0x00002800bbc07810 */ /* 0x040fe40007ffe0ff */
[C---:B------:R-:W-:Y:S01]  /*107c0*/  IADD3 R191, R187.reuse, 0x1000, RZ ;  /* 0x00001000bbbf7810 */ /* 0x040fe20007ffe0ff */
[----:B------:R-:W-:Y:S01]  /*107d0*/  @P1 IMAD R4, R4, c[0x0][0x1e0], RZ ;  /* 0x0000780004041a24 */ /* 0x000fe200078e02ff */
[----:B------:R-:W-:Y:S01]  /*107e0*/  LDSM.16.M88.4 R36, [R178+0x800] ;  /* 0x00080000b224783b */ /* 0x000fe20000000200 */
[C---:B------:R-:W-:Y:S02]  /*107f0*/  IADD3 R190, R187.reuse, 0x1800, RZ ;  /* 0x00001800bbbe7810 */ /* 0x040fe40007ffe0ff */
[C---:B------:R-:W-:Y:S01]  /*10800*/  @P1 IMAD R6, R0.reuse, c[0x0][0x1e4], R4 ;  /* 0x0000790000061a24 */ /* 0x040fe200078e0204 */
[----:B------:R-:W-:Y:S01]  /*10810*/  LDSM.16.M88.4 R12, [R184] ;  /* 0x00000000b80c783b */ /* 0x000fe20000000200 */
[----:B------:R-:W-:Y:S01]  /*10820*/  @P1 IMAD.WIDE.U32 R4, R0, c[0x0][0x1e0], RZ ;  /* 0x0000780000041a25 */ /* 0x000fe200078e00ff */
[----:B------:R-:W-:-:S02]  /*10830*/  IADD3 R189, R187, 0x800, RZ ;  /* 0x00000800bbbd7810 */ /* 0x000fc40007ffe0ff */
[----:B------:R-:W-:Y:S01]  /*10840*/  LDSM.16.M88.4 R28, [R187] ;  /* 0x00000000bb1c783b */ /* 0x000fe20000000200 */
[----:B------:R-:W-:Y:S01]  /*10850*/  @P1 IMAD.IADD R0, R5, 0x1, R6 ;  /* 0x0000000105001824 */ /* 0x000fe200078e0206 */
[C---:B------:R-:W-:Y:S02]  /*10860*/  @P1 LEA R8, P0, R4.reuse, R220, 0x5 ;  /* 0x000000dc04081211 */ /* 0x040fe400078028ff */
[----:B------:R-:W-:Y:S02]  /*10870*/  LDSM.16.M88.4 R52, [R187+0x800] ;  /* 0x00080000bb34783b */ /* 0x000fe40000000200 */
[----:B------:R-:W-:Y:S01]  /*10880*/  @P1 LEA.HI.X R9, R4, R219, R0, 0x5, P0 ;  /* 0x000000db04091211 */ /* 0x000fe200000f2c00 */
[----:B------:R-:W-:Y:S01]  /*10890*/  IMAD.MOV.U32 R0, RZ, RZ, 0x40 ;  /* 0x00000040ff007424 */ /* 0x000fe200078e00ff */
[----:B------:R-:W-:Y:S02]  /*108a0*/  LOP3.LUT R4, R128, 0x1, RZ, 0xc0, !PT ;  /* 0x0000000180047812 */ /* 0x000fe400078ec0ff */
[----:B------:R-:W-:-:S02]  /*108b0*/  ISETP.GT.AND P0, PT, R66, R214, PT ;  /* 0x000000d64200720c */ /* 0x000fc40003f04270 */
[----:B------:R-:W-:Y:S02]  /*108c0*/  SEL R0, R0, 0xffffffc0, !P2 ;  /* 0xffffffc000007807 */ /* 0x000fe40005000000 */
[----:B------:R-:W-:Y:S02]  /*108d0*/  ISETP.NE.U32.OR P0, PT, R4, 0x1, !P0 ;  /* 0x000000010400780c */ /* 0x000fe40004705470 */
[----:B------:R-:W1:Y:S01]  /*108e0*/  LDSM.16.M88.4 R4, [R183] ;  /* 0x00000000b704783b */ /* 0x000e620000000200 */
[--C-:B------:R-:W-:Y:S01]  /*108f0*/  IMAD.IADD R177, R178, 0x1, R0.reuse ;  /* 0x00000001b2b17824 */ /* 0x100fe200078e0200 */
[----:B------:R-:W-:Y:S01]  /*10900*/  LOP3.LUT P2, RZ, R215, 0x1, RZ, 0xc0, !PT ;  /* 0x00000001d7ff7812 */ /* 0x000fe2000784c0ff */
[----:B------:R-:W-:-:S08]  /*10910*/  IMAD.IADD R176, R188, 0x1, R0 ;  /* 0x00000001bcb07824 */ /* 0x000fd000078e0200 */
[----:B------:R-:W-:Y:S01]  /*10920*/  @!PT LDS RZ, [RZ] ;  /* 0x00000000fffff984 */ /* 0x000fe20000000800 */
[----:B------:R-:W-:Y:S01]  /*10930*/  @!PT LDS RZ, [RZ] ;  /* 0x00000000fffff984 */ /* 0x000fe20000000800 */
[----:B------:R-:W-:Y:S01]  /*10940*/  @!PT LDS RZ, [RZ] ;  /* 0x00000000fffff984 */ /* 0x000fe20000000800 */
[----:B------:R2:W-:Y:S01]  /*10950*/  LDGSTS.E.BYPASS.LTC128B.128 [R196+0x8080], [R2.64], !P0 ;  /* 0x0808000002c47fae */ /* 0x0005e2000c101d46 */
[----:B------:R-:W-:-:S04]  /*10960*/  @P1 LEA R64, P0, R8, c[0x0][0x1c8], 0x1 ;  /* 0x0000720008401a11 */ /* 0x000fc800078008ff */
[----:B------:R-:W-:Y:S02]  /*10970*/  @P1 LEA.HI.X R65, R8, c[0x0][0x1cc], R9, 0x1, P0 ;  /* 0x0000730008411a11 */ /* 0x000fe400000f0c09 */
[----:B------:R-:W-:-:S04]  /*10980*/  LOP3.LUT P0, RZ, R128, 0x2, RZ, 0xc0, !PT ;  /* 0x0000000280ff7812 */ /* 0x000fc8000780c0ff */
[----:B------:R-:W-:-:S13]  /*10990*/  ISETP.LE.OR P0, PT, R66, R214, !P0 ;  /* 0x000000d64200720c */ /* 0x000fda0004703670 */
[----:B------:R2:W-:Y:S01]  /*109a0*/  LDGSTS.E.BYPASS.LTC128B.128 [R196+0x9080], [R2.64+0x80], !P0 ;  /* 0x0908008002c47fae */ /* 0x0005e2000c101d46 */
[----:B------:R-:W-:-:S04]  /*109b0*/  LOP3.LUT P0, RZ, R128, 0x4, RZ, 0xc0, !PT ;  /* 0x0000000480ff7812 */ /* 0x000fc8000780c0ff */
[----:B------:R-:W-:Y:S01]  /*109c0*/  ISETP.LE.OR P0, PT, R66, R214, !P0 ;  /* 0x000000d64200720c */ /* 0x000fe20004703670 */
[C---:B-1-3--:R-:W-:Y:S08]  /*109d0*/  HMMA.16816.F32 R8, R4.reuse, R20, RZ ;  /* 0x000000140408723c */ /* 0x04aff000000018ff */
[----:B------:R-:W-:Y:S04]  /*109e0*/  HMMA.16816.F32 R24, R4, R22, RZ ;  /* 0x000000160418723c */ /* 0x000fe800000018ff */
[----:B------:R2:W-:Y:S01]  /*109f0*/  LDGSTS.E.BYPASS.LTC128B.128 [R196+0xa080], [R2.64+0x100], !P0 ;  /* 0x0a08010002c47fae */ /* 0x0005e2000c101d46 */
[----:B------:R-:W-:-:S03]  /*10a00*/  LOP3.LUT P0, RZ, R128, 0x8, RZ, 0xc0, !PT ;  /* 0x0000000880ff7812 */ /* 0x000fc6000780c0ff */
[----:B------:R-:W-:Y:S01]  /*10a10*/  HMMA.16816.F32 R32, R4, R36, RZ ;  /* 0x000000240420723c */ /* 0x000fe200000018ff */
[----:B------:R-:W-:-:S07]  /*10a20*/  ISETP.LE.OR P0, PT, R66, R214, !P0 ;  /* 0x000000d64200720c */ /* 0x000fce0004703670 */
[C---:B------:R-:W-:Y:S06]  /*10a30*/  HMMA.16816.F32 R8, R12.reuse, R28, R8 ;  /* 0x0000001c0c08723c */ /* 0x040fec0000001808 */
[----:B------:R2:W-:Y:S02]  /*10a40*/  LDGSTS.E.BYPASS.LTC128B.128 [R196+0xb080], [R2.64+0x180], !P0 ;  /* 0x0b08018002c47fae */ /* 0x0005e4000c101d46 */
[----:B------:R-:W-:Y:S02]  /*10a50*/  HMMA.16816.F32 R28, R12, R30, R24 ;  /* 0x0000001e0c1c723c */ /* 0x000fe40000001818 */
[----:B----4-:R-:W-:Y:S04]  /*10a60*/  LDSM.16.M88.4 R16, [R186] ;  /* 0x00000000ba10783b */ /* 0x010fe80000000200 */
[----:B------:R-:W1:Y:S02]  /*10a70*/  LDSM.16.M88.4 R40, [R177] ;  /* 0x00000000b128783b */ /* 0x000e640000000200 */
[----:B------:R-:W-:Y:S02]  /*10a80*/  HMMA.16816.F32 R4, R4, R38, RZ ;  /* 0x000000260404723c */ /* 0x000fe400000018ff */
[----:B------:R-:W-:Y:S04]  /*10a90*/  LDSM.16.M88.4 R20, [R185] ;  /* 0x00000000b914783b */ /* 0x000fe80000000200 */
[----:B------:R-:W-:Y:S02]  /*10aa0*/  LDSM.16.M88.4 R48, [R176+-0x3000] ;  /* 0xffd00000b030783b */ /* 0x000fe40000000200 */
[C---:B------:R-:W-:Y:S02]  /*10ab0*/  HMMA.16816.F32 R32, R12.reuse, R52, R32 ;  /* 0x000000340c20723c */ /* 0x040fe40000001820 */
[----:B------:R-:W3:Y:S04]  /*10ac0*/  LDSM.16.M88.4 R44, [R177+0x800] ;  /* 0x00080000b12c783b */ /* 0x000ee80000000200 */
[----:B------:R-:W-:Y:S04]  /*10ad0*/  LDSM.16.M88.4 R60, [R178+0x1000] ;  /* 0x00100000b23c783b */ /* 0x000fe80000000200 */
[----:B------:R-:W-:Y:S04]  /*10ae0*/  LDSM.16.M88.4 R56, [R176+-0x2800] ;  /* 0xffd80000b038783b */ /* 0x000fe80000000200 */
[----:B------:R-:W0:Y:S02]  /*10af0*/  LDGDEPBAR ;  /* 0x00000000000079af */ /* 0x000e240000000000 */
[----:B------:R-:W-:Y:S02]  /*10b00*/  HMMA.16816.F32 R12, R12, R54, R4 ;  /* 0x000000360c0c723c */ /* 0x000fe40000001804 */
[----:B------:R-:W-:Y:S04]  /*10b10*/  LDSM.16.M88.4 R4, [R184+0x4000] ;  /* 0x00400000b804783b */ /* 0x000fe80000000200 */
[----:B------:R-:W-:Y:S02]  /*10b20*/  LDSM.16.M88.4 R52, [R187+0x1000] ;  /* 0x00100000bb34783b */ /* 0x000fe40000000200 */
[C---:B-1----:R-:W-:Y:S02]  /*10b30*/  HMMA.16816.F32 R24, R16.reuse, R40, R8 ;  /* 0x000000281018723c */ /* 0x042fe40000001808 */
[----:B------:R-:W1:Y:S06]  /*10b40*/  LDSM.16.M88.4 R8, [R183+0x4000] ;  /* 0x00400000b708783b */ /* 0x000e6c0000000200 */
[C---:B------:R-:W-:Y:S01]  /*10b50*/  HMMA.16816.F32 R28, R16.reuse, R42, R28 ;  /* 0x0000002a101c723c */ /* 0x040fe2000000181c */
[----:B------:R-:W-:Y:S07]  /*10b60*/  LDSM.16.M88.4 R40, [R177+0x1000] ;  /* 0x00100000b128783b */ /* 0x000fee0000000200 */
[----:B---3--:R-:W-:Y:S01]  /*10b70*/  HMMA.16816.F32 R36, R16, R44, R32 ;  /* 0x0000002c1024723c */ /* 0x008fe20000001820 */
[----:B------:R-:W-:Y:S07]  /*10b80*/  LDSM.16.M88.4 R32, [R187+0x1800] ;  /* 0x00180000bb20783b */ /* 0x000fee0000000200 */
[C---:B------:R-:W-:Y:S08]  /*10b90*/  HMMA.16816.F32 R24, R20.reuse, R48, R24 ;  /* 0x000000301418723c */ /* 0x040ff00000001818 */
[----:B------:R-:W-:Y:S01]  /*10ba0*/  HMMA.16816.F32 R28, R20, R50, R28 ;  /* 0x00000032141c723c */ /* 0x000fe2000000181c */
[----:B------:R-:W3:Y:S07]  /*10bb0*/  LDSM.16.M88.4 R48, [R178+0x1800] ;  /* 0x00180000b230783b */ /* 0x000eee0000000200 */
[----:B------:R-:W-:Y:S01]  /*10bc0*/  HMMA.16816.F32 R12, R16, R46, R12 ;  /* 0x0000002e100c723c */ /* 0x000fe2000000180c */
[----:B------:R-:W4:Y:S04]  /*10bd0*/  LDSM.16.M88.4 R16, [R186+0x4000] ;  /* 0x00400000ba10783b */ /* 0x000f280000000200 */
[----:B------:R-:W-:Y:S03]  /*10be0*/  LDSM.16.M88.4 R44, [R176+-0x1800] ;  /* 0xffe80000b02c783b */ /* 0x000fe60000000200 */
[----:B-1----:R-:W-:Y:S08]  /*10bf0*/  HMMA.16816.F32 R24, R8, R60, R24 ;  /* 0x0000003c0818723c */ /* 0x002ff00000001818 */
[----:B------:R-:W-:Y:S08]  /*10c00*/  HMMA.16816.F32 R36, R20, R56, R36 ;  /* 0x000000381424723c */ /* 0x000ff00000001824 */
[----:B------:R-:W-:Y:S08]  /*10c10*/  HMMA.16816.F32 R28, R8, R62, R28 ;  /* 0x0000003e081c723c */ /* 0x000ff0000000181c */
[----:B------:R-:W-:Y:S08]  /*10c20*/  HMMA.16816.F32 R24, R4, R52, R24 ;  /* 0x000000340418723c */ /* 0x000ff00000001818 */
[----:B------:R-:W-:Y:S01]  /*10c30*/  HMMA.16816.F32 R12, R20, R58, R12 ;  /* 0x0000003a140c723c */ /* 0x000fe2000000180c */
[----:B------:R-:W-:Y:S04]  /*10c40*/  LDSM.16.M88.4 R20, [R185+0x4000] ;  /* 0x00400000b914783b */ /* 0x000fe80000000200 */
[----:B------:R-:W1:Y:S03]  /*10c50*/  LDSM.16.M88.4 R56, [R176+-0x2000] ;  /* 0xffe00000b038783b */ /* 0x000e660000000200 */
[----:B---3--:R-:W-:Y:S08]  /*10c60*/  HMMA.16816.F32 R36, R8, R48, R36 ;  /* 0x000000300824723c */ /* 0x008ff00000001824 */
[----:B------:R-:W-:Y:S01]  /*10c70*/  HMMA.16816.F32 R28, R4, R54, R28 ;  /* 0x00000036041c723c */ /* 0x000fe2000000181c */
[----:B------:R-:W3:Y:S07]  /*10c80*/  LDSM.16.M88.4 R52, [R177+0x1800] ;  /* 0x00180000b134783b */ /* 0x000eee0000000200 */
[----:B----4-:R-:W-:Y:S08]  /*10c90*/  HMMA.16816.F32 R24, R16, R40, R24 ;  /* 0x000000281018723c */ /* 0x010ff00000001818 */
[----:B------:R-:W-:Y:S01]  /*10ca0*/  HMMA.16816.F32 R8, R8, R50, R12 ;  /* 0x000000320808723c */ /* 0x000fe2000000180c */
[----:B------:R-:W-:Y:S04]  /*10cb0*/  LDSM.16.M88.4 R12, [R183+0x8000] ;  /* 0x00800000b70c783b */ /* 0x000fe80000000200 */
[----:B------:R-:W4:Y:S03]  /*10cc0*/  LDSM.16.M88.4 R48, [R178+0x2000] ;  /* 0x00200000b230783b */ /* 0x000f260000000200 */
[----:B------:R-:W-:Y:S08]  /*10cd0*/  HMMA.16816.F32 R36, R4, R32, R36 ;  /* 0x000000200424723c */ /* 0x000ff00000001824 */
[----:B------:R-:W-:Y:S01]  /*10ce0*/  HMMA.16816.F32 R28, R16, R42, R28 ;  /* 0x0000002a101c723c */ /* 0x000fe2000000181c */
[----:B------:R-:W-:Y:S07]  /*10cf0*/  LDSM.16.M88.4 R40, [R187+0x2000] ;  /* 0x00200000bb28783b */ /* 0x000fee0000000200 */
[----:B-1----:R-:W-:Y:S08]  /*10d00*/  HMMA.16816.F32 R24, R20, R56, R24 ;  /* 0x000000381418723c */ /* 0x002ff00000001818 */
[----:B------:R-:W-:Y:S01]  /*10d10*/  HMMA.16816.F32 R4, R4, R34, R8 ;  /* 0x000000220404723c */ /* 0x000fe20000001808 */
[----:B------:R-:W1:Y:S04]  /*10d20*/  LDSM.16.M88.4 R8, [R184+0x8000] ;  /* 0x00800000b808783b */ /* 0x000e680000000200 */
[----:B------:R-:W1:Y:S03]  /*10d30*/  LDSM.16.M88.4 R32, [R178+0x2800] ;  /* 0x00280000b220783b */ /* 0x000e660000000200 */
[----:B---3--:R-:W-:Y:S08]  /*10d40*/  HMMA.16816.F32 R36, R16, R52, R36 ;  /* 0x000000341024723c */ /* 0x008ff00000001824 */
[----:B------:R-:W-:Y:S01]  /*10d50*/  HMMA.16816.F32 R28, R20, R58, R28 ;  /* 0x0000003a141c723c */ /* 0x000fe2000000181c */
[----:B------:R-:W-:Y:S07]  /*10d60*/  LDSM.16.M88.4 R56, [R177+0x2000] ;  /* 0x00200000b138783b */ /* 0x000fee0000000200 */
[----:B----4-:R-:W-:Y:S08]  /*10d70*/  HMMA.16816.F32 R24, R12, R48, R24 ;  /* 0x000000300c18723c */ /* 0x010ff00000001818 */
[----:B------:R-:W-:Y:S01]  /*10d80*/  HMMA.16816.F32 R16, R16, R54, R4 ;  /* 0x000000361010723c */ /* 0x000fe20000001804 */
[----:B------:R-:W3:Y:S04]  /*10d90*/  LDSM.16.M88.4 R4, [R186+0x8000] ;  /* 0x00800000ba04783b */ /* 0x000ee80000000200 */
[----:B------:R-:W4:Y:S03]  /*10da0*/  LDSM.16.M88.4 R52, [R187+0x2800] ;  /* 0x00280000bb34783b */ /* 0x000f260000000200 */
[----:B------:R-:W-:Y:S08]  /*10db0*/  HMMA.16816.F32 R36, R20, R44, R36 ;  /* 0x0000002c1424723c */ /* 0x000ff00000001824 */
[----:B------:R-:W-:Y:S01]  /*10dc0*/  HMMA.16816.F32 R28, R12, R50, R28 ;  /* 0x000000320c1c723c */ /* 0x000fe2000000181c */
[----:B------:R-:W-:Y:S07]  /*10dd0*/  LDSM.16.M88.4 R48, [R176+-0x1000] ;  /* 0xfff00000b030783b */ /* 0x000fee0000000200 */
[----:B-1----:R-:W-:Y:S08]  /*10de0*/  HMMA.16816.F32 R24, R8, R40, R24 ;  /* 0x000000280818723c */ /* 0x002ff00000001818 */
[----:B------:R-:W-:Y:S01]  /*10df0*/  HMMA.16816.F32 R16, R20, R46, R16 ;  /* 0x0000002e1410723c */ /* 0x000fe20000001810 */
[----:B------:R-:W1:Y:S04]  /*10e00*/  LDSM.16.M88.4 R20, [R185+0x8000] ;  /* 0x00800000b914783b */ /* 0x000e680000000200 */
[----:B------:R-:W-:Y:S03]  /*10e10*/  LDSM.16.M88.4 R44, [R176+-0x800] ;  /* 0xfff80000b02c783b */ /* 0x000fe60000000200 */
[----:B------:R-:W-:Y:S08]  /*10e20*/  HMMA.16816.F32 R36, R12, R32, R36 ;  /* 0x000000200c24723c */ /* 0x000ff00000001824 */
[----:B------:R-:W-:Y:S01]  /*10e30*/  HMMA.16816.F32 R28, R8, R42, R28 ;  /* 0x0000002a081c723c */ /* 0x000fe2000000181c */
[----:B------:R-:W2:Y:S07]  /*10e40*/  LDSM.16.M88.4 R40, [R177+0x2800] ;  /* 0x00280000b128783b */ /* 0x000eae0000000200 */
[----:B---3--:R-:W-:Y:S08]  /*10e50*/  HMMA.16816.F32 R24, R4, R56, R24 ;  /* 0x000000380418723c */ /* 0x008ff00000001818 */
[----:B------:R-:W-:Y:S01]  /*10e60*/  HMMA.16816.F32 R12, R12, R34, R16 ;  /* 0x000000220c0c723c */ /* 0x000fe20000001810 */
[----:B------:R-:W-:Y:S04]  /*10e70*/  LDSM.16.M88.4 R16, [R183+0xc000] ;  /* 0x00c00000b710783b */ /* 0x000fe80000000200 */
[----:B------:R-:W3:Y:S03]  /*10e80*/  LDSM.16.M88.4 R32, [R178+0x3000] ;  /* 0x00300000b220783b */ /* 0x000ee60000000200 */
[----:B----4-:R-:W-:Y:S08]  /*10e90*/  HMMA.16816.F32 R36, R8, R52, R36 ;  /* 0x000000340824723c */ /* 0x010ff00000001824 */
[----:B------:R-:W-:Y:S01]  /*10ea0*/  HMMA.16816.F32 R28, R4, R58, R28 ;  /* 0x0000003a041c723c */ /* 0x000fe2000000181c */
[----:B------:R-:W-:Y:S07]  /*10eb0*/  LDSM.16.M88.4 R56, [R187+0x3000] ;  /* 0x00300000bb38783b */ /* 0x000fee0000000200 */
[----:B-1----:R-:W-:Y:S08]  /*10ec0*/  HMMA.16816.F32 R24, R20, R48, R24 ;  /* 0x000000301418723c */ /* 0x002ff00000001818 */
[----:B------:R-:W-:Y:S01]  /*10ed0*/  HMMA.16816.F32 R8, R8, R54, R12 ;  /* 0x000000360808723c */ /* 0x000fe2000000180c */
[----:B------:R-:W1:Y:S04]  /*10ee0*/  LDSM.16.M88.4 R12, [R184+0xc000] ;  /* 0x00c00000b80c783b */ /* 0x000e680000000200 */
[----:B------:R-:W4:Y:S03]  /*10ef0*/  LDSM.16.M88.4 R52, [R178+0x3800] ;  /* 0x00380000b234783b */ /* 0x000f260000000200 */
[----:B--2---:R-:W-:Y:S08]  /*10f00*/  HMMA.16816.F32 R36, R4, R40, R36 ;  /* 0x000000280424723c */ /* 0x004ff00000001824 */
[----:B------:R-:W-:Y:S01]  /*10f10*/  HMMA.16816.F32 R28, R20, R50, R28 ;  /* 0x00000032141c723c */ /* 0x000fe2000000181c */
[----:B------:R-:W-:Y:S07]  /*10f20*/  LDSM.16.M88.4 R48, [R177+0x3000] ;  /* 0x00300000b130783b */ /* 0x000fee0000000200 */
[----:B---3--:R-:W-:Y:S08]  /*10f30*/  HMMA.16816.F32 R24, R16, R32, R24 ;  /* 0x000000201018723c */ /* 0x008ff00000001818 */
[----:B------:R-:W-:Y:S01]  /*10f40*/  HMMA.16816.F32 R4, R4, R42, R8 ;  /* 0x0000002a0404723c */ /* 0x000fe20000001808 */
[----:B------:R-:W2:Y:S04]  /*10f50*/  LDSM.16.M88.4 R8, [R186+0xc000] ;  /* 0x00c00000ba08783b */ /* 0x000ea80000000200 */
[----:B------:R-:W3:Y:S03]  /*10f60*/  LDSM.16.M88.4 R40, [R187+0x3800] ;  /* 0x00380000bb28783b */ /* 0x000ee60000000200 */
[----:B------:R-:W-:Y:S08]  /*10f70*/  HMMA.16816.F32 R36, R20, R44, R36 ;  /* 0x0000002c1424723c */ /* 0x000ff00000001824 */
[----:B------:R-:W-:Y:S08]  /*10f80*/  HMMA.16816.F32 R32, R16, R34, R28 ;  /* 0x000000221020723c */ /* 0x000ff0000000181c */
[----:B-1----:R-:W-:Y:S08]  /*10f90*/  HMMA.16816.F32 R28, R12, R56, R24 ;  /* 0x000000380c1c723c */ /* 0x002ff00000001818 */
[----:B------:R-:W-:Y:S01]  /*10fa0*/  HMMA.16816.F32 R20, R20, R46, R4 ;  /* 0x0000002e1414723c */ /* 0x000fe20000001804 */
[----:B------:R-:W-:Y:S04]  /*10fb0*/  LDSM.16.M88.4 R4, [R185+0xc000] ;  /* 0x00c00000b904783b */ /* 0x000fe80000000200 */
[----:B------:R-:W1:Y:S03]  /*10fc0*/  LDSM.16.M88.4 R44, [R176] ;  /* 0x00000000b02c783b */ /* 0x000e660000000200 */
[----:B----4-:R-:W-:Y:S01]  /*10fd0*/  HMMA.16816.F32 R24, R16, R52, R36 ;  /* 0x000000341018723c */ /* 0x010fe20000001824 */
[----:B------:R-:W4:Y:S07]  /*10fe0*/  LDSM.16.M88.4 R36, [R177+0x3800] ;  /* 0x00380000b124783b */ /* 0x000f2e0000000200 */
[----:B------:R-:W-:Y:S08]  /*10ff0*/  HMMA.16816.F32 R32, R12, R58, R32 ;  /* 0x0000003a0c20723c */ /* 0x000ff00000001820 */
[----:B--2---:R-:W-:Y:S08]  /*11000*/  HMMA.16816.F32 R28, R8, R48, R28 ;  /* 0x00000030081c723c */ /* 0x004ff0000000181c */
[----:B------:R-:W-:Y:S08]  /*11010*/  HMMA.16816.F32 R20, R16, R54, R20 ;  /* 0x000000361014723c */ /* 0x000ff00000001814 */
[----:B---3--:R-:W-:Y:S08]  /*11020*/  HMMA.16816.F32 R16, R12, R40, R24 ;  /* 0x000000280c10723c */ /* 0x008ff00000001818 */
[----:B------:R-:W-:Y:S01]  /*11030*/  HMMA.16816.F32 R24, R8, R50, R32 ;  /* 0x000000320818723c */ /* 0x000fe20000001820 */
[----:B------:R-:W2:Y:S01]  /*11040*/  LDSM.16.M88.4 R32, [R176+0x800] ;  /* 0x00080000b020783b */ /* 0x000ea20000000200 */
[----:B------:R-:W-:-:S04]  /*11050*/  DEPBAR.LE SB0, 0x0 ;  /* 0x000080000000791a */ /* 0x000fc80000000000 */
[----:B------:R-:W-:Y:S02]  /*11060*/  BAR.SYNC.DEFER_BLOCKING 0x0 ;  /* 0x0000000000007b1d */ /* 0x000fe40000010000 */
[----:B-1----:R-:W-:Y:S08]  /*11070*/  HMMA.16816.F32 R28, R4, R44, R28 ;  /* 0x0000002c041c723c */ /* 0x002ff0000000181c */
[----:B------:R-:W-:Y:S08]  /*11080*/  HMMA.16816.F32 R20, R12, R42, R20 ;  /* 0x0000002a0c14723c */ /* 0x000ff00000001814 */
[----:B----4-:R-:W-:Y:S01]  /*11090*/  HMMA.16816.F32 R12, R8, R36, R16 ;  /* 0x00000024080c723c */ /* 0x010fe20000001810 */
[----:B------:R-:W-:Y:S01]  /*110a0*/  @!PT LDS RZ, [RZ] ;  /* 0x00000000fffff984 */ /* 0x000fe20000000800 */
[----:B------:R-:W-:Y:S01]  /*110b0*/  @!PT LDS RZ, [RZ] ;  /* 0x00000000fffff984 */ /* 0x000fe20000000800 */
[----:B------:R-:W-:Y:S01]  /*110c0*/  @!PT LDS RZ, [RZ] ;  /* 0x00000000fffff984 */ /* 0x000fe20000000800 */
[----:B------:R1:W-:Y:S07]  /*110d0*/  @P1 LDGSTS.E.BYPASS.LTC128B.128 [R196+0xc080], [R64.64], !P2 ;  /* 0x0c08000040c41fae */ /* 0x0003ee000d101d46 */
[----:B------:R-:W-:Y:S01]  /*110e0*/  HMMA.16816.F32 R16, R4, R46, R24 ;  /* 0x0000002e0410723c */ /* 0x000fe20000001818 */
[----:B------:R-:W-:Y:S01]  /*110f0*/  FMUL.FTZ R0, R28, c[0x0][0x320] ;  /* 0x0000c8001c007a20 */ /* 0x000fe20000410000 */
[----:B------:R1:W-:Y:S03]  /*11100*/  @P1 LDGSTS.E.BYPASS.LTC128B.128 [R196+0xd080], [R64.64+0x80], !P6 ;  /* 0x0d08008040c41fae */ /* 0x0003e6000f101d46 */
[----:B------:R3:W4:Y:S01]  /*11110*/  MUFU.TANH R27, R0 ;  /* 0x00000000001b7308 */ /* 0x0007220000002400 */
[----:B------:R1:W-:Y:S02]  /*11120*/  @P1 LDGSTS.E.BYPASS.LTC128B.128 [R196+0xe080], [R64.64+0x100], !P5 ;  /* 0x0e08010040c41fae */ /* 0x0003e4000e901d46 */
[----:B------:R-:W-:Y:S02]  /*11130*/  HMMA.16816.F32 R8, R8, R38, R20 ;  /* 0x000000260808723c */ /* 0x000fe40000001814 */
[----:B------:R1:W-:Y:S04]  /*11140*/  @P1 LDGSTS.E.BYPASS.LTC128B.128 [R196+0xf080], [R64.64+0x180], !P4 ;  /* 0x0f08018040c41fae */ /* 0x0003e8000e101d46 */
[----:B------:R-:W0:Y:S02]  /*11150*/  LDGDEPBAR ;  /* 0x00000000000079af */ /* 0x000e240000000000 */
[----:B--2---:R-:W-:Y:S01]  /*11160*/  HMMA.16816.F32 R12, R4, R32, R12 ;  /* 0x00000020040c723c */ /* 0x004fe2000000180c */
[----:B---3--:R-:W-:-:S04]  /*11170*/  FMUL.FTZ R0, R29, c[0x0][0x320] ;  /* 0x0000c8001d007a20 */ /* 0x008fc80000410000 */
[----:B------:R2:W3:Y:S11]  /*11180*/  MUFU.TANH R26, R0 ;  /* 0x00000000001a7308 */ /* 0x0004f60000002400 */
[----:B------:R-:W-:Y:S07]  /*11190*/  HMMA.16816.F32 R8, R4, R34, R8 ;  /* 0x000000220408723c */ /* 0x000fee0000001808 */
[----:B------:R-:W-:-:S02]  /*111a0*/  IMAD.IADD R7, R66, 0x1, -R210 ;  /* 0x0000000142077824 */ /* 0x000fc400078e0ad2 */
[----:B--2---:R-:W-:Y:S02]  /*111b0*/  FMUL.FTZ R0, R30, c[0x0][0x320] ;  /* 0x0000c8001e007a20 */ /* 0x004fe40000410000 */
[----:B------:R-:W-:Y:S02]  /*111c0*/  FMUL.FTZ R2, R14, c[0x0][0x320] ;  /* 0x0000c8000e027a20 */ /* 0x000fe40000410000 */
[----:B------:R2:W1:Y:S01]  /*111d0*/  MUFU.TANH R29, R0 ;  /* 0x00000000001d7308 */ /* 0x0004620000002400 */
[----:B------:R-:W-:-:S07]  /*111e0*/  FMUL.FTZ R3, R15, c[0x0][0x320] ;  /* 0x0000c8000f037a20 */ /* 0x000fce0000410000 */
[----:B------:R-:W1:Y:S01]  /*111f0*/  MUFU.TANH R22, R2 ;  /* 0x0000000200167308 */ /* 0x000e620000002400 */
[----:B--2---:R-:W-:-:S07]  /*11200*/  FMUL.FTZ R0, R31, c[0x0][0x320] ;  /* 0x0000c8001f007a20 */ /* 0x004fce0000410000 */
[----:B------:R2:W1:Y:S02]  /*11210*/  MUFU.TANH R28, R0 ;  /* 0x00000000001c7308 */ /* 0x0004640000002400 */
[----:B--2---:R-:W-:-:S06]  /*11220*/  FMUL.FTZ R0, R16, c[0x0][0x320] ;  /* 0x0000c80010007a20 */ /* 0x004fcc0000410000 */
[----:B------:R2:W1:Y:S02]  /*11230*/  MUFU.TANH R23, R0 ;  /* 0x0000000000177308 */ /* 0x0004640000002400 */
[----:B--2---:R-:W-:-:S06]  /*11240*/  FMUL.FTZ R0, R17, c[0x0][0x320] ;  /* 0x0000c80011007a20 */ /* 0x004fcc0000410000 */
[----:B------:R-:W2:Y:S08]  /*11250*/  MUFU.TANH R17, R3 ;  /* 0x0000000300117308 */ /* 0x000eb00000002400 */
[----:B------:R1:W1:Y:S02]  /*11260*/  MUFU.TANH R21, R0 ;  /* 0x0000000000157308 */ /* 0x0002640000002400 */
[----:B-1----:R-:W-:-:S06]  /*11270*/  FMUL.FTZ R0, R18, c[0x0][0x320] ;  /* 0x0000c80012007a20 */ /* 0x002fcc0000410000 */
[----:B------:R1:W1:Y:S02]  /*11280*/  MUFU.TANH R25, R0 ;  /* 0x0000000000197308 */ /* 0x0002640000002400 */
[----:B-1----:R-:W-:-:S06]  /*11290*/  FMUL.FTZ R0, R19, c[0x0][0x320] ;  /* 0x0000c80013007a20 */ /* 0x002fcc0000410000 */
[----:B------:R1:W1:Y:S02]  /*112a0*/  MUFU.TANH R24, R0 ;  /* 0x0000000000187308 */ /* 0x0002640000002400 */
[----:B-1----:R-:W-:Y:S02]  /*112b0*/  FMUL.FTZ R0, R12, c[0x0][0x320] ;  /* 0x0000c8000c007a20 */ /* 0x002fe40000410000 */
[----:B------:R-:W-:-:S04]  /*112c0*/  IMAD.MOV.U32 R12, RZ, RZ, c[0x0][0x32c] ;  /* 0x0000cb00ff0c7624 */ /* 0x000fc800078e00ff */
[----:B------:R1:W1:Y:S01]  /*112d0*/  MUFU.TANH R16, R0 ;  /* 0x0000000000107308 */ /* 0x0002620000002400 */
[----:B------:R-:W-:Y:S01]  /*112e0*/  ISETP.GE.AND P2, PT, R12, 0x1, PT ;  /* 0x000000010c00780c */ /* 0x000fe20003f46270 */
[----:B-1----:R-:W-:-:S06]  /*112f0*/  FMUL.FTZ R0, R13, c[0x0][0x320] ;  /* 0x0000c8000d007a20 */ /* 0x002fcc0000410000 */
[----:B------:R1:W1:Y:S02]  /*11300*/  MUFU.TANH R18, R0 ;  /* 0x0000000000127308 */ /* 0x0002640000002400 */
[----:B-1----:R-:W-:-:S04]  /*11310*/  IMAD.IADD R0, R226, 0x1, R225 ;  /* 0x00000001e2007824 */ /* 0x002fc800078e02e1 */
[----:B------:R-:W-:-:S04]  /*11320*/  @P3 IMAD.HI.U32 R2, R0, c[0x0][0x2c8], RZ ;  /* 0x0000b20000023a27 */ /* 0x000fc800078e00ff */
[----:B------:R-:W-:Y:S01]  /*11330*/  IMAD.MOV.U32 R4, RZ, RZ, R0 ;  /* 0x000000ffff047224 */ /* 0x000fe200078e0000 */
[----:B------:R-:W-:Y:S01]  /*11340*/  @P3 SHF.R.U32.HI R4, RZ, c[0x0][0x2cc], R2 ;  /* 0x0000b300ff043a19 */ /* 0x000fe20000011602 */
[----:B------:R-:W-:Y:S02]  /*11350*/  FMUL.FTZ R0, R8, c[0x0][0x320] ;  /* 0x0000c80008007a20 */ /* 0x000fe40000410000 */
[----:B------:R-:W-:Y:S02]  /*11360*/  FMUL.FTZ R2, R10, c[0x0][0x320] ;  /* 0x0000c8000a027a20 */ /* 0x000fe40000410000 */
[----:B------:R-:W1:Y:S01]  /*11370*/  SHFL.IDX PT, R3, R4, RZ, 0x1c1f ;  /* 0x001c1fff04037589 */ /* 0x000e6200000e0000 */
[----:B------:R2:W1:Y:S08]  /*11380*/  MUFU.TANH R13, R0 ;  /* 0x00000000000d7308 */ /* 0x0004700000002400 */
[----:B------:R1:W1:Y:S01]  /*11390*/  MUFU.TANH R20, R2 ;  /* 0x0000000200147308 */ /* 0x0002620000002400 */
[----:B--2---:R-:W-:-:S07]  /*113a0*/  FMUL.FTZ R0, R9, c[0x0][0x320] ;  /* 0x0000c80009007a20 */ /* 0x004fce0000410000 */
[----:B------:R2:W2:Y:S01]  /*113b0*/  MUFU.TANH R9, R0 ;  /* 0x0000000000097308 */ /* 0x0004a20000002400 */
[----:B-1----:R-:W-:-:S07]  /*113c0*/  FMUL.FTZ R2, R11, c[0x0][0x320] ;  /* 0x0000c8000b027a20 */ /* 0x002fce0000410000 */
[----:B------:R1:W1:Y:S01]  /*113d0*/  MUFU.TANH R11, R2 ;  /* 0x00000002000b7308 */ /* 0x0002620000002400 */
[----:B--2---:R-:W-:-:S04]  /*113e0*/  IADD3 R0, R212, 0x1, -R126 ;  /* 0x00000001d4007810 */ /* 0x004fc80007ffe87e */
[----:B------:R-:W-:-:S04]  /*113f0*/  IADD3 R0, -R213, R0, -R210 ;  /* 0x00000000d5007210 */ /* 0x000fc80007ffe9d2 */
[C---:B------:R-:W-:Y:S02]  /*11400*/  IADD3 R5, R0.reuse, c[0x0][0x328], RZ ;  /* 0x0000ca0000057a10 */ /* 0x040fe40007ffe0ff */
[----:B------:R-:W-:-:S03]  /*11410*/  IADD3 R6, R0, UR4, RZ ;  /* 0x0000000400067c10 */ /* 0x000fc6000fffe0ff */
[--C-:B-1----:R-:W-:Y:S02]  /*11420*/  IMAD.IADD R2, R5, 0x1, R3.reuse ;  /* 0x0000000105027824 */ /* 0x102fe400078e0203 */
[----:B------:R-:W-:-:S03]  /*11430*/  IMAD.IADD R0, R6, 0x1, R3 ;  /* 0x0000000106007824 */ /* 0x000fc600078e0203 */
[----:B------:R-:W-:Y:S01]  /*11440*/  IMNMX R2, R7, R2, PT ;  /* 0x0000000207027217 */ /* 0x000fe20003800200 */
[----:B------:R-:W-:Y:S05]  /*11450*/  @!P2 BRA `(.L_x_689) ;  /* 0x000001500000a947 */ /* 0x000fea0003800000 */
[----:B---34-:R-:W-:Y:S01]  /*11460*/  IADD3 R3, -R213, R212, R3 ;  /* 0x000000d4d5037210 */ /* 0x018fe20007ffe103 */
[----:B------:R-:W-:Y:S03]  /*11470*/  BSSY B0, `(.L_x_690) ;  /* 0x000000e000007945 */ /* 0x000fe60003800000 */
        /* <DEDUP_REMOVED lines=9> */
.L_x_691:
[----:B------:R-:W-:-:S04]  /*11510*/  MOV R8, c[0x0][0x32c] ;  /* 0x0000cb0000087a02 */ /* 0x000fc80000000f00 */
[----:B------:R-:W-:-:S13]  /*11520*/  ISETP.NE.AND P0, PT, R8, 0x1, PT ;  /* 0x000000010800780c */ /* 0x000fda0003f05270 */
[----:B------:R-:W-:-:S05]  /*11530*/  @P0 IMAD.HI.U32 R8, R3, c[0x0][0x330], RZ ;  /* 0x0000cc0003080a27 */ /* 0x000fca00078e00ff */
[----:B------:R-:W-:Y:S02]  /*11540*/  @P0 SHF.R.U32.HI R3, RZ, c[0x0][0x334], R8 ;  /* 0x0000cd00ff030a19 */ /* 0x000fe40000011608 */
.L_x_692:
[----:B------:R-:W-:Y:S05]  /*11550*/  BSYNC B0 ;  /* 0x0000000000007941 */ /* 0x000fea0003800000 */
.L_x_690:
[----:B------:R-:W-:-:S04]  /*11560*/  IMAD R3, R3, c[0x0][0x32c], -R126 ;  /* 0x0000cb0003037a24 */ /* 0x000fc800078e0a7e */
[----:B------:R-:W-:-:S05]  /*11570*/  IMAD.IADD R3, R3, 0x1, -R210 ;  /* 0x0000000103037824 */ /* 0x000fca00078e0ad2 */
[----:B------:R-:W-:Y:S02]  /*11580*/  IADD3 R8, R3, c[0x0][0x32c], RZ ;  /* 0x0000cb0003087a10 */ /* 0x000fe40007ffe0ff */
[----:B------:R-:W-:Y:S02]  /*11590*/  IMNMX R0, R0, R3, !PT ;  /* 0x0000000300007217 */ /* 0x000fe40007800200 */
[----:B------:R-:W-:Y:S02]  /*115a0*/  IMNMX R2, R2, R8, PT ;  /* 0x0000000802027217 */ /* 0x000fe40003800200 */
.L_x_689:
[----:B---34-:R-:W-:Y:S01]  /*115b0*/  ISETP.GT.AND P1, PT, R236, RZ, PT ;  /* 0x000000ffec00720c */ /* 0x018fe20003f24270 */
[----:B------:R-:W1:Y:S03]  /*115c0*/  SHFL.IDX PT, R3, R4, 0x1, 0x1c1f ;  /* 0x003c1f0004037f89 */ /* 0x000e6600000e0000 */
[----:B------:R-:W-:-:S04]  /*115d0*/  ISETP.GT.AND P0, PT, R0, RZ, P1 ;  /* 0x000000ff0000720c */ /* 0x000fc80000f04270 */
[----:B------:R-:W-:-:S04]  /*115e0*/  ISETP.LT.OR P0, PT, R2, 0x1, P0 ;  /* 0x000000010200780c */ /* 0x000fc80000701670 */
[----:B------:R-:W-:Y:S02]  /*115f0*/  FSEL R8, R27, -INF , !P0 ;  /* 0xff8000001b087808 */ /* 0x000fe40004000000 */
[----:B------:R-:W-:-:S04]  /*11600*/  ISETP.GT.AND P0, PT, R0, 0x1, P1 ;  /* 0x000000010000780c */ /* 0x000fc80000f04270 */
        /* <DEDUP_REMOVED lines=17> */
[----:B------:R-:W-:Y:S01]  /*11720*/  ISETP.GT.AND P0, PT, R0, 0x19, P1 ;  /* 0x000000190000780c */ /* 0x000fe20000f04270 */
[----:B-1----:R-:W-:-:S03]  /*11730*/  IMAD.IADD R0, R6, 0x1, R3 ;  /* 0x0000000106007824 */ /* 0x002fc600078e0203 */
[----:B------:R-:W-:Y:S01]  /*11740*/  ISETP.LT.OR P0, PT, R2, 0x1a, P0 ;  /* 0x0000001a0200780c */ /* 0x000fe20000701670 */
[----:B------:R-:W-:-:S03]  /*11750*/  IMAD.IADD R2, R5, 0x1, R3 ;  /* 0x0000000105027824 */ /* 0x000fc600078e0203 */
[----:B------:R-:W-:Y:S02]  /*11760*/  FSEL R21, R9, -INF , !P0 ;  /* 0xff80000009157808 */ /* 0x000fe40004000000 */
[----:B------:R-:W-:Y:S01]  /*11770*/  IMNMX R2, R7, R2, PT ;  /* 0x0000000207027217 */ /* 0x000fe20003800200 */
[----:B------:R-:W-:Y:S05]  /*11780*/  @!P2 BRA `(.L_x_693) ;  /* 0x000001500000a947 */ /* 0x000fea0003800000 */
[----:B------:R-:W-:Y:S01]  /*11790*/  IADD3 R3, -R213, R212, R3 ;  /* 0x000000d4d5037210 */ /* 0x000fe20007ffe103 */
        /* <DEDUP_REMOVED lines=10> */
.L_x_695:
[----:B------:R-:W-:-:S04]  /*11840*/  MOV R4, c[0x0][0x32c] ;  /* 0x0000cb0000047a02 */ /* 0x000fc80000000f00 */
[----:B------:R-:W-:-:S13]  /*11850*/  ISETP.NE.AND P0, PT, R4, 0x1, PT ;  /* 0x000000010400780c */ /* 0x000fda0003f05270 */
[----:B------:R-:W-:-:S05]  /*11860*/  @P0 IMAD.HI.U32 R4, R3, c[0x0][0x330], RZ ;  /* 0x0000cc0003040a27 */ /* 0x000fca00078e00ff */
[----:B------:R-:W-:Y:S02]  /*11870*/  @P0 SHF.R.U32.HI R3, RZ, c[0x0][0x334], R4 ;  /* 0x0000cd00ff030a19 */ /* 0x000fe40000011604 */
.L_x_696:
[----:B------:R-:W-:Y:S05]  /*11880*/  BSYNC B0 ;  /* 0x0000000000007941 */ /* 0x000fea0003800000 */
.L_x_694:
[----:B------:R-:W-:-:S04]  /*11890*/  IMAD R3, R3, c[0x0][0x32c], -R126 ;  /* 0x0000cb0003037a24 */ /* 0x000fc800078e0a7e */
[----:B------:R-:W-:-:S05]  /*118a0*/  IMAD.IADD R3, R3, 0x1, -R210 ;  /* 0x0000000103037824 */ /* 0x000fca00078e0ad2 */
[----:B------:R-:W-:Y:S02]  /*118b0*/  IADD3 R4, R3, c[0x0][0x32c], RZ ;  /* 0x0000cb0003047a10 */ /* 0x000fe40007ffe0ff */
[----:B------:R-:W-:Y:S02]  /*118c0*/  IMNMX R0, R0, R3, !PT ;  /* 0x0000000300007217 */ /* 0x000fe40007800200 */
[----:B------:R-:W-:Y:S02]  /*118d0*/  IMNMX R2, R2, R4, PT ;  /* 0x0000000402027217 */ /* 0x000fe40003800200 */
.L_x_693:
[----:B------:R-:W-:Y:S01]  /*118e0*/  ISETP.GT.AND P0, PT, R0, RZ, P1 ;  /* 0x000000ff0000720c */ /* 0x000fe20000f04270 */
[----:B------:R-:W-:Y:S01]  /*118f0*/  LDSM.16.MT88.4 R144, [R179] ;  /* 0x00000000b390783b */ /* 0x000fe20000004200 */
[----:B------:R-:W-:Y:S02]  /*11900*/  FMNMX.FTZ R3, R8, R12, !PT ;  /* 0x0000000c08037209 */ /* 0x000fe40007810000 */
[----:B------:R-:W-:Y:S01]  /*11910*/  ISETP.LT.OR P0, PT, R2, 0x1, P0 ;  /* 0x000000010200780c */ /* 0x000fe20000701670 */
[----:B------:R-:W-:Y:S01]  /*11920*/  LDSM.16.MT88.4 R40, [R179+0x1000] ;  /* 0x00100000b328783b */ /* 0x000fe20000004200 */
[----:B------:R-:W-:-:S02]  /*11930*/  FMNMX.FTZ R3, R14, R3, !PT ;  /* 0x000000030e037209 */ /* 0x000fc40007810000 */
[----:B------:R-:W-:Y:S01]  /*11940*/  FSEL R6, R29, -INF , !P0 ;  /* 0xff8000001d067808 */ /* 0x000fe20004000000 */
[----:B------:R-:W-:Y:S01]  /*11950*/  LDSM.16.MT88.4 R152, [R180] ;  /* 0x00000000b498783b */ /* 0x000fe20000004200 */
[----:B------:R-:W-:Y:S02]  /*11960*/  ISETP.GT.AND P0, PT, R0, 0x1, P1 ;  /* 0x000000010000780c */ /* 0x000fe40000f04270 */
[----:B------:R-:W-:Y:S01]  /*11970*/  FMNMX.FTZ R3, R15, R3, !PT ;  /* 0x000000030f037209 */ /* 0x000fe20007810000 */
[----:B------:R-:W-:Y:S01]  /*11980*/  LDSM.16.MT88.4 R44, [R180+0x1000] ;  /* 0x00100000b42c783b */ /* 0x000fe20000004200 */
[----:B------:R-:W-:Y:S02]  /*11990*/  ISETP.LT.OR P0, PT, R2, 0x2, P0 ;  /* 0x000000020200780c */ /* 0x000fe40000701670 */
[----:B------:R-:W-:Y:S01]  /*119a0*/  FMNMX.FTZ R3, R16, R3, !PT ;  /* 0x0000000310037209 */ /* 0x000fe20007810000 */
[----:B------:R-:W-:Y:S01]  /*119b0*/  LDSM.16.MT88.4 R64, [R179+0x1800] ;  /* 0x00180000b340783b */ /* 0x000fe20000004200 */
[----:B------:R-:W-:-:S02]  /*119c0*/  FSEL R7, R28, -INF , !P0 ;  /* 0xff8000001c077808 */ /* 0x000fc40004000000 */
[----:B------:R-:W-:Y:S01]  /*119d0*/  ISETP.GT.AND P0, PT, R0, 0x8, P1 ;  /* 0x000000080000780c */ /* 0x000fe20000f04270 */
[----:B------:R-:W-:Y:S01]  /*119e0*/  LDSM.16.MT88.4 R52, [R180+0x800] ;  /* 0x00080000b434783b */ /* 0x000fe20000004200 */
[----:B------:R-:W-:Y:S02]  /*119f0*/  FMNMX.FTZ R3, R18, R3, !PT ;  /* 0x0000000312037209 */ /* 0x000fe40007810000 */
[----:B------:R-:W-:Y:S01]  /*11a00*/  ISETP.LT.OR P0, PT, R2, 0x9, P0 ;  /* 0x000000090200780c */ /* 0x000fe20000701670 */
[----:B------:R-:W-:Y:S01]  /*11a10*/  LDSM.16.MT88.4 R56, [R181+0x800] ;  /* 0x00080000b538783b */ /* 0x000fe20000004200 */
[----:B------:R-:W-:Y:S02]  /*11a20*/  FMNMX.FTZ R3, R19, R3, !PT ;  /* 0x0000000313037209 */ /* 0x000fe40007810000 */
[----:B------:R-:W-:Y:S01]  /*11a30*/  FSEL R9, R25, -INF , !P0 ;  /* 0xff80000019097808 */ /* 0x000fe20004000000 */
[----:B------:R-:W-:Y:S01]  /*11a40*/  LDSM.16.MT88.4 R72, [R182+0x1000] ;  /* 0x00100000b648783b */ /* 0x000fe20000004200 */
[----:B------:R-:W-:-:S02]  /*11a50*/  ISETP.GT.AND P0, PT, R0, 0x9, P1 ;  /* 0x000000090000780c */ /* 0x000fc40000f04270 */
[----:B------:R-:W-:Y:S01]  /*11a60*/  FMNMX.FTZ R3, R21, R3, !PT ;  /* 0x0000000315037209 */ /* 0x000fe20007810000 */
[----:B------:R-:W-:Y:S01]  /*11a70*/  LDSM.16.MT88.4 R68, [R180+0x1800] ;  /* 0x00180000b444783b */ /* 0x000fe20000004200 */
[----:B------:R-:W-:Y:S02]  /*11a80*/  ISETP.LT.OR P0, PT, R2, 0xa, P0 ;  /* 0x0000000a0200780c */ /* 0x000fe40000701670 */
[----:B------:R-:W-:Y:S01]  /*11a90*/  FMNMX.FTZ R5, R6, R7, !PT ;  /* 0x0000000706057209 */ /* 0x000fe20007810000 */
[----:B------:R-:W1:Y:S01]  /*11aa0*/  SHFL.BFLY PT, R4, R3, 0x2, 0x1f ;  /* 0x0c401f0003047f89 */ /* 0x000e6200000e0000 */
[----:B------:R-:W-:Y:S02]  /*11ab0*/  FSEL R10, R24, -INF , !P0 ;  /* 0xff800000180a7808 */ /* 0x000fe40004000000 */
[----:B------:R-:W-:Y:S01]  /*11ac0*/  ISETP.GT.AND P0, PT, R0, 0x10, P1 ;  /* 0x000000100000780c */ /* 0x000fe20000f04270 */
[----:B------:R-:W-:Y:S01]  /*11ad0*/  LDSM.16.MT88.4 R24, [R181] ;  /* 0x00000000b518783b */ /* 0x000fe20000004200 */
[----:B------:R-:W-:-:S02]  /*11ae0*/  FMNMX.FTZ R5, R9, R5, !PT ;  /* 0x0000000509057209 */ /* 0x000fc40007810000 */
[----:B------:R-:W-:Y:S01]  /*11af0*/  ISETP.LT.OR P0, PT, R2, 0x11, P0 ;  /* 0x000000110200780c */ /* 0x000fe20000701670 */
[----:B------:R-:W-:Y:S01]  /*11b00*/  LDSM.16.MT88.4 R76, [R181+0x1000] ;  /* 0x00100000b54c783b */ /* 0x000fe20000004200 */
[----:B------:R-:W-:Y:S02]  /*11b10*/  FMNMX.FTZ R5, R10, R5, !PT ;  /* 0x000000050a057209 */ /* 0x000fe40007810000 */
[----:B------:R-:W-:Y:S01]  /*11b20*/  FSEL R13, R22, -INF , !P0 ;  /* 0xff800000160d7808 */ /* 0x000fe20004000000 */
[----:B------:R-:W-:Y:S01]  /*11b30*/  LDSM.16.MT88.4 R84, [R182+0x1800] ;  /* 0x00180000b654783b */ /* 0x000fe20000004200 */
[----:B------:R-:W-:Y:S02]  /*11b40*/  ISETP.GT.AND P0, PT, R0, 0x11, P1 ;  /* 0x000000110000780c */ /* 0x000fe40000f04270 */
[----:B------:R-:W-:Y:S01]  /*11b50*/  FMNMX.FTZ R5, R13, R5, !PT ;  /* 0x000000050d057209 */ /* 0x000fe20007810000 */
[----:B------:R-:W-:Y:S01]  /*11b60*/  LDSM.16.MT88.4 R88, [R182+0x2000] ;  /* 0x00200000b658783b */ /* 0x000fe20000004200 */
[----:B------:R-:W-:-:S03]  /*11b70*/  ISETP.LT.OR P0, PT, R2, 0x12, P0 ;  /* 0x000000120200780c */ /* 0x000fc60000701670 */
[----:B------:R-:W-:Y:S01]  /*11b80*/  LDSM.16.MT88.4 R92, [R179+0x2000] ;  /* 0x00200000b35c783b */ /* 0x000fe20000004200 */
[----:B------:R-:W-:Y:S02]  /*11b90*/  FSEL R17, R17, -INF , !P0 ;  /* 0xff80000011117808 */ /* 0x000fe40004000000 */
[----:B------:R-:W-:Y:S01]  /*11ba0*/  ISETP.GT.AND P0, PT, R0, 0x18, P1 ;  /* 0x000000180000780c */ /* 0x000fe20000f04270 */
[----:B------:R-:W-:Y:S03]  /*11bb0*/  LDSM.16.MT88.4 R104, [R182+0x3000] ;  /* 0x00300000b668783b */ /* 0x000fe60000004200 */
[----:B------:R-:W-:Y:S01]  /*11bc0*/  ISETP.LT.OR P0, PT, R2, 0x19, P0 ;  /* 0x000000190200780c */ /* 0x000fe20000701670 */
[----:B------:R-:W-:Y:S03]  /*11bd0*/  LDSM.16.MT88.4 R80, [R180+0x2000] ;  /* 0x00200000b450783b */ /* 0x000fe60000004200 */
[----:B------:R-:W-:Y:S01]  /*11be0*/  FSEL R20, R20, -INF , !P0 ;  /* 0xff80000014147808 */ /* 0x000fe20004000000 */
[----:B------:R-:W-:Y:S01]  /*11bf0*/  LDSM.16.MT88.4 R96, [R181+0x2000] ;  /* 0x00200000b560783b */ /* 0x000fe20000004200 */
[----:B------:R-:W-:-:S02]  /*11c00*/  ISETP.GT.AND P0, PT, R0, 0x19, P1 ;  /* 0x000000190000780c */ /* 0x000fc40000f04270 */
[----:B-1----:R-:W-:Y:S01]  /*11c10*/  FMNMX.FTZ R0, R3, R4, !PT ;  /* 0x0000000403007209 */ /* 0x002fe20007810000 */
[----:B-----5:R-:W-:Y:S01]  /*11c20*/  LDSM.16.MT88.4 R112, [R179+0x3000] ;  /* 0x00300000b370783b */ /* 0x020fe20000004200 */
[----:B------:R-:W-:Y:S02]  /*11c30*/  ISETP.LT.OR P0, PT, R2, 0x1a, P0 ;  /* 0x0000001a0200780c */ /* 0x000fe40000701670 */
[----:B------:R-:W-:Y:S01]  /*11c40*/  FMNMX.FTZ R2, R17, R5, !PT ;  /* 0x0000000511027209 */ /* 0x000fe20007810000 */
[----:B------:R-:W1:Y:S01]  /*11c50*/  SHFL.BFLY PT, R3, R0, 0x1, 0x1f ;  /* 0x0c201f0000037f89 */ /* 0x000e6200000e0000 */
[----:B------:R-:W-:Y:S02]  /*11c60*/  FSEL R11, R11, -INF , !P0 ;  /* 0xff8000000b0b7808 */ /* 0x000fe40004000000 */
[----:B------:R-:W-:Y:S01]  /*11c70*/  FMNMX.FTZ R2, R20, R2, !PT ;  /* 0x0000000214027209 */ /* 0x000fe20007810000 */
[----:B------:R-:W-:Y:S03]  /*11c80*/  LDSM.16.MT88.4 R108, [R180+0x3000] ;  /* 0x00300000b46c783b */ /* 0x000fe60000004200 */
[----:B------:R-:W-:Y:S01]  /*11c90*/  FMNMX.FTZ R2, R11, R2, !PT ;  /* 0x000000020b027209 */ /* 0x000fe20007810000 */
[----:B------:R-:W-:Y:S04]  /*11ca0*/  LDSM.16.MT88.4 R100, [R181+0x3000] ;  /* 0x00300000b564783b */ /* 0x000fe80000004200 */
[----:B------:R-:W2:Y:S04]  /*11cb0*/  SHFL.BFLY PT, R4, R2, 0x2, 0x1f ;  /* 0x0c401f0002047f89 */ /* 0x000ea800000e0000 */
[----:B------:R-:W-:Y:S04]  /*11cc0*/  LDSM.16.MT88.4 R120, [R182+0x2800] ;  /* 0x00280000b678783b */ /* 0x000fe80000004200 */
[----:B------:R-:W-:Y:S01]  /*11cd0*/  LDSM.16.MT88.4 R116, [R180+0x2800] ;  /* 0x00280000b474783b */ /* 0x000fe20000004200 */
[----:B-1----:R-:W-:-:S03]  /*11ce0*/  FMNMX.FTZ R132, R0, R3, !PT ;  /* 0x0000000300847209 */ /* 0x002fc60007810000 */
[----:B------:R-:W-:Y:S01]  /*11cf0*/  LDSM.16.MT88.4 R200, [R181+0x2800] ;  /* 0x00280000b5c8783b */ /* 0x000fe20000004200 */
[C---:B------:R-:W-:Y:S01]  /*11d00*/  FSETP.NEU.FTZ.AND P0, PT, R132.reuse, -INF , PT ;  /* 0xff8000008400780b */ /* 0x040fe20003f1d000 */
[----:B------:R-:W-:-:S05]  /*11d10*/  FMUL.FTZ R0, R132, c[0x0][0x2d0] ;  /* 0x0000b40084007a20 */ /* 0x000fca0000410000 */
[----:B------:R-:W-:Y:S02]  /*11d20*/  FSEL R0, R0, RZ, P0 ;  /* 0x000000ff00007208 */ /* 0x000fe40000000000 */
[----:B--2---:R-:W-:-:S03]  /*11d30*/  FMNMX.FTZ R2, R2, R4, !PT ;  /* 0x0000000402027209 */ /* 0x004fc60007810000 */
[--C-:B------:R-:W-:Y:S02]  /*11d40*/  FFMA.FTZ R3, R8, c[0x0][0x2d0], -R0.reuse ;  /* 0x0000b40008037a23 */ /* 0x100fe40000010800 */
[----:B------:R-:W1:Y:S02]  /*11d50*/  SHFL.BFLY PT, R4, R2, 0x1, 0x1f ;  /* 0x0c201f0002047f89 */ /* 0x000e6400000e0000 */
        /* <DEDUP_REMOVED lines=10> */
[----:B-1----:R-:W-:-:S05]  /*11e00*/  FMUL.FTZ R2, R8, c[0x0][0x2d0] ;  /* 0x0000b40008027a20 */ /* 0x002fca0000410000 */
[----:B------:R-:W-:Y:S01]  /*11e10*/  FSEL R2, R2, RZ, P0 ;  /* 0x000000ff02027208 */ /* 0x000fe20000000000 */
[----:B--2---:R-:W-:-:S04]  /*11e20*/  FFMA.FTZ R3, R15, c[0x0][0x2d0], -R0 ;  /* 0x0000b4000f037a23 */ /* 0x004fc80000010800 */
[----:B------:R1:W-:Y:S02]  /*11e30*/  MUFU.EX2 R198, R3 ;  /* 0x0000000300c67308 */ /* 0x0003e40000000800 */
[----:B-1----:R-:W-:-:S06]  /*11e40*/  FFMA.FTZ R3, R16, c[0x0][0x2d0], -R0 ;  /* 0x0000b40010037a23 */ /* 0x002fcc0000010800 */
[----:B------:R1:W2:Y:S02]  /*11e50*/  MUFU.EX2 R234, R3 ;  /* 0x0000000300ea7308 */ /* 0x0002a40000000800 */
[--C-:B-1----:R-:W-:Y:S01]  /*11e60*/  FFMA.FTZ R3, R19, c[0x0][0x2d0], -R0.reuse ;  /* 0x0000b40013037a23 */ /* 0x102fe20000010800 */
[----:B--2---:R-:W-:Y:S01]  /*11e70*/  F2FP.PACK_AB R128, R233, R234 ;  /* 0x000000eae980723e */ /* 0x004fe200000000ff */
[----:B------:R-:W-:-:S04]  /*11e80*/  FFMA.FTZ R0, R21, c[0x0][0x2d0], -R0 ;  /* 0x0000b40015007a23 */ /* 0x000fc80000010800 */
[----:B------:R1:W-:Y:S08]  /*11e90*/  MUFU.EX2 R211, R3 ;  /* 0x0000000300d37308 */ /* 0x0003f00000000800 */
[----:B------:R2:W3:Y:S01]  /*11ea0*/  MUFU.EX2 R208, R0 ;  /* 0x0000000000d07308 */ /* 0x0004e20000000800 */
[----:B-1----:R-:W-:Y:S01]  /*11eb0*/  FFMA.FTZ R3, R6, c[0x0][0x2d0], -R2 ;  /* 0x0000b40006037a23 */ /* 0x002fe20000010802 */
[----:B------:R-:W-:-:S06]  /*11ec0*/  F2FP.PACK_AB R6, R198, R199 ;  /* 0x000000c7c606723e */ /* 0x000fcc00000000ff */
[----:B------:R1:W-:Y:S01]  /*11ed0*/  MUFU.EX2 R134, R3 ;  /* 0x0000000300867308 */ /* 0x0003e20000000800 */
[--C-:B--2---:R-:W-:Y:S01]  /*11ee0*/  FFMA.FTZ R0, R13, c[0x0][0x2d0], -R2.reuse ;  /* 0x0000b4000d007a23 */ /* 0x104fe20000010802 */
[----:B---3--:R-:W-:Y:S01]  /*11ef0*/  F2FP.PACK_AB R130, R208, R211 ;  /* 0x000000d3d082723e */ /* 0x008fe200000000ff */
[----:B------:R-:W2:Y:S01]  /*11f00*/  LDSM.16.MT88.4 R12, [R179+0x800] ;  /* 0x00080000b30c783b */ /* 0x000ea20000004200 */
[----:B-1----:R-:W-:-:S04]  /*11f10*/  FFMA.FTZ R3, R7, c[0x0][0x2d0], -R2 ;  /* 0x0000b40007037a23 */ /* 0x002fc80000010802 */
[----:B------:R1:W3:Y:S02]  /*11f20*/  MUFU.EX2 R133, R3 ;  /* 0x0000000300857308 */ /* 0x0002e40000000800 */
[----:B-1----:R-:W-:Y:S01]  /*11f30*/  FFMA.FTZ R3, R9, c[0x0][0x2d0], -R2 ;  /* 0x0000b40009037a23 */ /* 0x002fe20000010802 */
[----:B---3--:R-:W-:-:S05]  /*11f40*/  F2FP.PACK_AB R5, R133, R134 ;  /* 0x000000868505723e */ /* 0x008fca00000000ff */
[----:B------:R1:W-:Y:S02]  /*11f50*/  MUFU.EX2 R9, R3 ;  /* 0x0000000300097308 */ /* 0x0003e40000000800 */
[----:B-1----:R-:W-:-:S06]  /*11f60*/  FFMA.FTZ R3, R10, c[0x0][0x2d0], -R2 ;  /* 0x0000b4000a037a23 */ /* 0x002fcc0000010802 */
[----:B------:R1:W-:Y:S08]  /*11f70*/  MUFU.EX2 R10, R0 ;  /* 0x00000000000a7308 */ /* 0x0003f00000000800 */
[----:B------:R-:W3:Y:S01]  /*11f80*/  MUFU.EX2 R3, R3 ;  /* 0x0000000300037308 */ /* 0x000ee20000000800 */
[----:B-1----:R-:W-:Y:S02]  /*11f90*/  FFMA.FTZ R0, R17, c[0x0][0x2d0], -R2 ;  /* 0x0000b40011007a23 */ /* 0x002fe40000010802 */
[----:B------:R-:W1:Y:S05]  /*11fa0*/  LDSM.16.MT88.4 R16, [R182] ;  /* 0x00000000b610783b */ /* 0x000e6a0000004200 */
[----:B------:R4:W2:Y:S01]  /*11fb0*/  MUFU.EX2 R135, R0 ;  /* 0x0000000000877308 */ /* 0x0008a20000000800 */
[----:B---3--:R-:W-:-:S07]  /*11fc0*/  F2FP.PACK_AB R7, R3, R9 ;  /* 0x000000090307723e */ /* 0x008fce00000000ff */
[----:B------:R-:W-:Y:S01]  /*11fd0*/  HMMA.16816.F32 R140, R4, R144, RZ ;  /* 0x00000090048c723c */ /* 0x000fe200000018ff */
[--C-:B----4-:R-:W-:Y:S01]  /*11fe0*/  FFMA.FTZ R0, R20, c[0x0][0x2d0], -R2.reuse ;  /* 0x0000b40014007a23 */ /* 0x110fe20000010802 */
[----:B--2---:R-:W-:Y:S01]  /*11ff0*/  F2FP.PACK_AB R129, R135, R10 ;  /* 0x0000000a8781723e */ /* 0x004fe200000000ff */
[----:B------:R-:W-:-:S05]  /*12000*/  FFMA.FTZ R2, R11, c[0x0][0x2d0], -R2 ;  /* 0x0000b4000b027a23 */ /* 0x000fca0000010802 */
[C---:B------:R-:W-:Y:S01]  /*12010*/  HMMA.16816.F32 R144, R4.reuse, R146, RZ ;  /* 0x000000920490723c */ /* 0x040fe200000018ff */
[----:B------:R2:W-:Y:S07]  /*12020*/  MUFU.EX2 R139, R0 ;  /* 0x00000000008b7308 */ /* 0x0005ee0000000800 */
[C---:B------:R-:W-:Y:S01]  /*12030*/  HMMA.16816.F32 R36, R4.reuse, R40, RZ ;  /* 0x000000280424723c */ /* 0x040fe200000018ff */
[----:B------:R-:W3:Y:S07]  /*12040*/  MUFU.EX2 R11, R2 ;  /* 0x00000002000b7308 */ /* 0x000eee0000000800 */
[----:B------:R-:W-:Y:S01]  /*12050*/  HMMA.16816.F32 R40, R4, R42, RZ ;  /* 0x0000002a0428723c */ /* 0x000fe200000018ff */
[----:B--2---:R-:W-:-:S04]  /*12060*/  FADD.FTZ R0, R134, R133 ;  /* 0x0000008586007221 */ /* 0x004fc80000010000 */
[----:B------:R-:W-:-:S03]  /*12070*/  FADD.FTZ R0, R9, R0 ;  /* 0x0000000009007221 */ /* 0x000fc60000010000 */
[----:B------:R-:W-:Y:S01]  /*12080*/  HMMA.16816.F32 R148, R4, R152, RZ ;  /* 0x000000980494723c */ /* 0x000fe200000018ff */
[----:B---3--:R-:W-:Y:S01]  /*12090*/  F2FP.PACK_AB R131, R11, R139 ;  /* 0x0000008b0b83723e */ /* 0x008fe200000000ff */
[----:B------:R-:W-:Y:S01]  /*120a0*/  FADD.FTZ R2, R197, R195 ;  /* 0x000000c3c5027221 */ /* 0x000fe20000010000 */
[----:B------:R-:W-:Y:S01]  /*120b0*/  IADD3 R195, R236, -0x2, RZ ;  /* 0xfffffffeecc37810 */ /* 0x000fe20007ffe0ff */
[----:B------:R-:W-:Y:S02]  /*120c0*/  FADD.FTZ R0, R3, R0 ;  /* 0x0000000003007221 */ /* 0x000fe40000010000 */
[----:B------:R-:W-:Y:S02]  /*120d0*/  FADD.FTZ R2, R199, R2 ;  /* 0x00000002c7027221 */ /* 0x000fe40000010000 */
[----:B------:R-:W-:Y:S01]  /*120e0*/  HMMA.16816.F32 R140, R128, R12, R140 ;  /* 0x0000000c808c723c */ /* 0x000fe2000000188c */
[----:B------:R-:W-:Y:S02]  /*120f0*/  FADD.FTZ R3, R10, R0 ;  /* 0x000000000a037221 */ /* 0x000fe40000010000 */
[----:B------:R-:W-:-:S02]  /*12100*/  FADD.FTZ R2, R198, R2 ;  /* 0x00000002c6027221 */ /* 0x000fc40000010000 */
[----:B------:R-:W-:Y:S02]  /*12110*/  IMAD.MOV.U32 R0, RZ, RZ, R225 ;  /* 0x000000ffff007224 */ /* 0x000fe400078e00e1 */
[----:B------:R-:W-:Y:S01]  /*12120*/  FADD.FTZ R3, R135, R3 ;  /* 0x0000000387037221 */ /* 0x000fe20000010000 */
[----:B------:R-:W-:Y:S01]  /*12130*/  HMMA.16816.F32 R144, R128, R14, R144 ;  /* 0x0000000e8090723c */ /* 0x000fe20000001890 */
[----:B------:R-:W2:Y:S02]  /*12140*/  LDSM.16.MT88.4 R12, [R182+0x800] ;  /* 0x00080000b60c783b */ /* 0x000ea40000004200 */
[----:B------:R-:W-:-:S05]  /*12150*/  FADD.FTZ R3, R139, R3 ;  /* 0x000000038b037221 */ /* 0x000fca0000010000 */
[C---:B------:R-:W-:Y:S08]  /*12160*/  HMMA.16816.F32 R152, R4.reuse, R154, RZ ;  /* 0x0000009a0498723c */ /* 0x040ff000000018ff */
[C---:B------:R-:W-:Y:S08]  /*12170*/  HMMA.16816.F32 R28, R4.reuse, R24, RZ ;  /* 0x00000018041c723c */ /* 0x040ff000000018ff */
[C---:B------:R-:W-:Y:S08]  /*12180*/  HMMA.16816.F32 R32, R4.reuse, R26, RZ ;  /* 0x0000001a0420723c */ /* 0x040ff000000018ff */
[C---:B------:R-:W-:Y:S08]  /*12190*/  HMMA.16816.F32 R48, R4.reuse, R44, RZ ;  /* 0x0000002c0430723c */ /* 0x040ff000000018ff */
[C---:B-1----:R-:W-:Y:S08]  /*121a0*/  HMMA.16816.F32 R20, R4.reuse, R16, RZ ;  /* 0x000000100414723c */ /* 0x042ff000000018ff */
[C---:B------:R-:W-:Y:S08]  /*121b0*/  HMMA.16816.F32 R60, R4.reuse, R46, RZ ;  /* 0x0000002e043c723c */ /* 0x040ff000000018ff */
[----:B------:R-:W-:Y:S08]  /*121c0*/  HMMA.16816.F32 R16, R4, R18, RZ ;  /* 0x000000120410723c */ /* 0x000ff000000018ff */
[C---:B------:R-:W-:Y:S08]  /*121d0*/  HMMA.16816.F32 R36, R128.reuse, R64, R36 ;  /* 0x000000408024723c */ /* 0x040ff00000001824 */
[C---:B------:R-:W-:Y:S01]  /*121e0*/  HMMA.16816.F32 R40, R128.reuse, R66, R40 ;  /* 0x000000428028723c */ /* 0x040fe20000001828 */
[----:B------:R-:W1:Y:S07]  /*121f0*/  LDSM.16.MT88.4 R64, [R181+0x1800] ;  /* 0x00180000b540783b */ /* 0x000e6e0000004200 */
[C---:B------:R-:W-:Y:S08]  /*12200*/  HMMA.16816.F32 R148, R128.reuse, R52, R148 ;  /* 0x000000348094723c */ /* 0x040ff00000001894 */
[C---:B------:R-:W-:Y:S08]  /*12210*/  HMMA.16816.F32 R152, R128.reuse, R54, R152 ;  /* 0x000000368098723c */ /* 0x040ff00000001898 */
[C---:B------:R-:W-:Y:S08]  /*12220*/  HMMA.16816.F32 R28, R128.reuse, R56, R28 ;  /* 0x00000038801c723c */ /* 0x040ff0000000181c */
[----:B------:R-:W-:Y:S08]  /*12230*/  HMMA.16816.F32 R32, R128, R58, R32 ;  /* 0x0000003a8020723c */ /* 0x000ff00000001820 */
[C---:B------:R-:W-:Y:S08]  /*12240*/  HMMA.16816.F32 R52, R4.reuse, R72, RZ ;  /* 0x000000480434723c */ /* 0x040ff000000018ff */
[----:B------:R-:W-:Y:S08]  /*12250*/  HMMA.16816.F32 R56, R4, R74, RZ ;  /* 0x0000004a0438723c */ /* 0x000ff000000018ff */
[C---:B------:R-:W-:Y:S08]  /*12260*/  HMMA.16816.F32 R44, R128.reuse, R68, R48 ;  /* 0x00000044802c723c */ /* 0x040ff00000001830 */
[C---:B------:R-:W-:Y:S08]  /*12270*/  HMMA.16816.F32 R48, R128.reuse, R70, R60 ;  /* 0x000000468030723c */ /* 0x040ff0000000183c */
[C---:B--2---:R-:W-:Y:S08]  /*12280*/  HMMA.16816.F32 R20, R128.reuse, R12, R20 ;  /* 0x0000000c8014723c */ /* 0x044ff00000001814 */
[----:B------:R-:W-:Y:S01]  /*12290*/  HMMA.16816.F32 R24, R128, R14, R16 ;  /* 0x0000000e8018723c */ /* 0x000fe20000001810 */
[----:B------:R-:W-:Y:S07]  /*122a0*/  LDSM.16.MT88.4 R16, [R179+0x2800] ;  /* 0x00280000b310783b */ /* 0x000fee0000004200 */
[C---:B------:R-:W-:Y:S08]  /*122b0*/  HMMA.16816.F32 R60, R4.reuse, R76, RZ ;  /* 0x0000004c043c723c */ /* 0x040ff000000018ff */
[----:B------:R-:W-:Y:S08]  /*122c0*/  HMMA.16816.F32 R12, R4, R78, RZ ;  /* 0x0000004e040c723c */ /* 0x000ff000000018ff */
[C---:B------:R-:W-:Y:S08]  /*122d0*/  HMMA.16816.F32 R52, R128.reuse, R84, R52 ;  /* 0x000000548034723c */ /* 0x040ff00000001834 */
[----:B------:R-:W-:Y:S08]  /*122e0*/  HMMA.16816.F32 R56, R128, R86, R56 ;  /* 0x000000568038723c */ /* 0x000ff00000001838 */
[C---:B------:R-:W-:Y:S08]  /*122f0*/  HMMA.16816.F32 R84, R4.reuse, R88, RZ ;  /* 0x000000580454723c */ /* 0x040ff000000018ff */
[C---:B------:R-:W-:Y:S08]  /*12300*/  HMMA.16816.F32 R88, R4.reuse, R90, RZ ;  /* 0x0000005a0458723c */ /* 0x040ff000000018ff */
[----:B------:R-:W-:Y:S08]  /*12310*/  HMMA.16816.F32 R68, R4, R92, RZ ;  /* 0x0000005c0444723c */ /* 0x000ff000000018ff */
[----:B-1----:R-:W-:Y:S08]  /*12320*/  HMMA.16816.F32 R60, R128, R64, R60 ;  /* 0x00000040803c723c */ /* 0x002ff0000000183c */
[C---:B------:R-:W-:Y:S08]  /*12330*/  HMMA.16816.F32 R72, R4.reuse, R94, RZ ;  /* 0x0000005e0448723c */ /* 0x040ff000000018ff */
[C---:B------:R-:W-:Y:S08]  /*12340*/  HMMA.16816.F32 R168, R4.reuse, R104, RZ ;  /* 0x0000006804a8723c */ /* 0x040ff000000018ff */
[----:B------:R-:W-:Y:S01]  /*12350*/  HMMA.16816.F32 R172, R4, R106, RZ ;  /* 0x0000006a04ac723c */ /* 0x000fe200000018ff */
[----:B------:R-:W1:Y:S07]  /*12360*/  LDSM.16.MT88.4 R104, [R179+0x3800] ;  /* 0x00380000b368783b */ /* 0x000e6e0000004200 */
[----:B------:R-:W-:Y:S08]  /*12370*/  HMMA.16816.F32 R64, R128, R66, R12 ;  /* 0x000000428040723c */ /* 0x000ff0000000180c */
[C---:B------:R-:W-:Y:S08]  /*12380*/  HMMA.16816.F32 R76, R4.reuse, R80, RZ ;  /* 0x00000050044c723c */ /* 0x040ff000000018ff */
[C---:B------:R-:W-:Y:S08]  /*12390*/  HMMA.16816.F32 R92, R4.reuse, R96, RZ ;  /* 0x00000060045c723c */ /* 0x040ff000000018ff */
[C---:B------:R-:W-:Y:S08]  /*123a0*/  HMMA.16816.F32 R80, R4.reuse, R82, RZ ;  /* 0x000000520450723c */ /* 0x040ff000000018ff */
[C---:B------:R-:W-:Y:S08]  /*123b0*/  HMMA.16816.F32 R96, R4.reuse, R98, RZ ;  /* 0x000000620460723c */ /* 0x040ff000000018ff */
[C---:B------:R-:W-:Y:S08]  /*123c0*/  HMMA.16816.F32 R12, R4.reuse, R112, RZ ;  /* 0x00000070040c723c */ /* 0x040ff000000018ff */
[C---:B------:R-:W-:Y:S01]  /*123d0*/  HMMA.16816.F32 R124, R4.reuse, R114, RZ ;  /* 0x00000072047c723c */ /* 0x040fe200000018ff */
[----:B------:R-:W-:Y:S07]  /*123e0*/  LDSM.16.MT88.4 R112, [R180+0x3800] ;  /* 0x00380000b470783b */ /* 0x000fee0000004200 */
[C---:B------:R-:W-:Y:S08]  /*123f0*/  HMMA.16816.F32 R160, R4.reuse, R108, RZ ;  /* 0x0000006c04a0723c */ /* 0x040ff000000018ff */
[C---:B------:R-:W-:Y:S08]  /*12400*/  HMMA.16816.F32 R164, R4.reuse, R110, RZ ;  /* 0x0000006e04a4723c */ /* 0x040ff000000018ff */
[C---:B------:R-:W-:Y:S08]  /*12410*/  HMMA.16816.F32 R204, R4.reuse, R100, RZ ;  /* 0x0000006404cc723c */ /* 0x040ff000000018ff */
[----:B------:R-:W-:Y:S01]  /*12420*/  HMMA.16816.F32 R228, R4, R102, RZ ;  /* 0x0000006604e4723c */ /* 0x000fe200000018ff */
[----:B------:R-:W2:Y:S07]  /*12430*/  LDSM.16.MT88.4 R4, [R181+0x3800] ;  /* 0x00380000b504783b */ /* 0x000eae0000004200 */
[C---:B------:R-:W-:Y:S08]  /*12440*/  HMMA.16816.F32 R84, R128.reuse, R120, R84 ;  /* 0x000000788054723c */ /* 0x040ff00000001854 */
[C---:B------:R-:W-:Y:S01]  /*12450*/  HMMA.16816.F32 R88, R128.reuse, R122, R88 ;  /* 0x0000007a8058723c */ /* 0x040fe20000001858 */
[----:B------:R-:W3:Y:S07]  /*12460*/  LDSM.16.MT88.4 R120, [R182+0x3800] ;  /* 0x00380000b678783b */ /* 0x000eee0000004200 */
[C---:B-1----:R-:W-:Y:S08]  /*12470*/  HMMA.16816.F32 R100, R128.reuse, R104, R12 ;  /* 0x000000688064723c */ /* 0x042ff0000000180c */
[C---:B------:R-:W-:Y:S08]  /*12480*/  HMMA.16816.F32 R104, R128.reuse, R106, R124 ;  /* 0x0000006a8068723c */ /* 0x040ff0000000187c */
[C---:B------:R-:W-:Y:S08]  /*12490*/  HMMA.16816.F32 R76, R128.reuse, R116, R76 ;  /* 0x00000074804c723c */ /* 0x040ff0000000184c */
[C---:B--2---:R-:W-:Y:S07]  /*124a0*/  HMMA.16816.F32 R124, R128.reuse, R4, R204 ;  /* 0x00000004807c723c */ /* 0x044fee00000018cc */
[----:B------:R-:W-:Y:S01]  /*124b0*/  FADD.FTZ R4, R234, R2 ;  /* 0x00000002ea047221 */ /* 0x000fe20000010000 */
[----:B------:R-:W-:Y:S01]  /*124c0*/  HMMA.16816.F32 R80, R128, R118, R80 ;  /* 0x000000768050723c */ /* 0x000fe20000001850 */
[----:B------:R-:W-:-:S04]  /*124d0*/  @P3 IMAD.HI.U32 R2, R225, c[0x0][0x2c8], RZ ;  /* 0x0000b200e1023a27 */ /* 0x000fc800078e00ff */
[----:B------:R-:W-:Y:S01]  /*124e0*/  FADD.FTZ R4, R233, R4 ;  /* 0x00000004e9047221 */ /* 0x000fe20000010000 */
[----:B------:R-:W-:Y:S01]  /*124f0*/  @P3 SHF.R.U32.HI R0, RZ, c[0x0][0x2cc], R2 ;  /* 0x0000b300ff003a19 */ /* 0x000fe20000011602 */
[----:B------:R-:W-:Y:S01]  /*12500*/  IMAD.IADD R2, R212, 0x1, -R213 ;  /* 0x00000001d4027824 */ /* 0x000fe200078e0ad5 */
[C---:B------:R-:W-:Y:S01]  /*12510*/  HMMA.16816.F32 R108, R128.reuse, R112, R160 ;  /* 0x00000070806c723c */ /* 0x040fe200000018a0 */
[----:B------:R-:W-:Y:S02]  /*12520*/  FADD.FTZ R4, R211, R4 ;  /* 0x00000004d3047221 */ /* 0x000fe40000010000 */
[----:B------:R-:W-:Y:S02]  /*12530*/  IMAD.IADD R2, R2, 0x1, R0 ;  /* 0x0000000102027824 */ /* 0x000fe400078e0200 */
[----:B------:R-:W-:Y:S02]  /*12540*/  FADD.FTZ R208, R208, R4 ;  /* 0x00000004d0d07221 */ /* 0x000fe40000010000 */
[----:B------:R-:W-:Y:S01]  /*12550*/  FADD.FTZ R207, R11, R3 ;  /* 0x000000030bcf7221 */ /* 0x000fe20000010000 */
[----:B---3--:R-:W-:Y:S01]  /*12560*/  HMMA.16816.F32 R116, R128, R120, R168 ;  /* 0x000000788074723c */ /* 0x008fe200000018a8 */
[----:B------:R-:W-:-:S07]  /*12570*/  IADD3 R0, R2, c[0x0][0x328], RZ ;  /* 0x0000ca0002007a10 */ /* 0x000fce0007ffe0ff */
[C---:B------:R-:W-:Y:S08]  /*12580*/  HMMA.16816.F32 R68, R128.reuse, R16, R68 ;  /* 0x000000108044723c */ /* 0x040ff00000001844 */
[C---:B------:R-:W-:Y:S08]  /*12590*/  HMMA.16816.F32 R72, R128.reuse, R18, R72 ;  /* 0x000000128048723c */ /* 0x040ff00000001848 */
[C---:B------:R-:W-:Y:S08]  /*125a0*/  HMMA.16816.F32 R92, R128.reuse, R200, R92 ;  /* 0x000000c8805c723c */ /* 0x040ff0000000185c */
[C---:B------:R-:W-:Y:S08]  /*125b0*/  HMMA.16816.F32 R96, R128.reuse, R202, R96 ;  /* 0x000000ca8060723c */ /* 0x040ff00000001860 */
[C---:B------:R-:W-:Y:S08]  /*125c0*/  HMMA.16816.F32 R112, R128.reuse, R114, R164 ;  /* 0x000000728070723c */ /* 0x040ff000000018a4 */
[C---:B------:R-:W-:Y:S08]  /*125d0*/  HMMA.16816.F32 R120, R128.reuse, R122, R172 ;  /* 0x0000007a8078723c */ /* 0x040ff000000018ac */
[----:B------:R-:W-:Y:S01]  /*125e0*/  HMMA.16816.F32 R128, R128, R6, R228 ;  /* 0x000000068080723c */ /* 0x000fe200000018e4 */
[----:B------:R-:W-:Y:S07]  /*125f0*/  @!P2 BRA `(.L_x_697) ;  /* 0x000001100000a947 */ /* 0x000fee0003800000 */
        /* <DEDUP_REMOVED lines=11> */
.L_x_699:
[----:B------:R-:W-:-:S13]  /*126b0*/  ISETP.NE.AND P0, PT, R4, 0x1, PT ;  /* 0x000000010400780c */ /* 0x000fda0003f05270 */
[----:B------:R-:W-:-:S05]  /*126c0*/  @P0 IMAD.HI.U32 R2, R3, c[0x0][0x330], RZ ;  /* 0x0000cc0003020a27 */ /* 0x000fca00078e00ff */
[----:B------:R-:W-:Y:S02]  /*126d0*/  @P0 SHF.R.U32.HI R3, RZ, c[0x0][0x334], R2 ;  /* 0x0000cd00ff030a19 */ /* 0x000fe40000011602 */
.L_x_700:
[----:B------:R-:W-:Y:S05]  /*126e0*/  BSYNC B0 ;  /* 0x0000000000007941 */ /* 0x000fea0003800000 */
.L_x_698:
[----:B------:R-:W-:-:S05]  /*126f0*/  IMAD R3, R3, R4, c[0x0][0x32c] ;  /* 0x0000cb0003037624 */ /* 0x000fca00078e0204 */
[----:B------:R-:W-:-:S04]  /*12700*/  IMNMX R0, R0, R3, PT ;  /* 0x0000000300007217 */ /* 0x000fc80003800200 */
.L_x_697:
[----:B------:R-:W-:-:S04]  /*12710*/  SHF.R.S32.HI R2, RZ, 0x1f, R0 ;  /* 0x0000001fff027819 */ /* 0x000fc80000011400 */
[----:B------:R-:W-:-:S04]  /*12720*/  LEA.HI R0, R2, R0, RZ, 0x5 ;  /* 0x0000000002007211 */ /* 0x000fc800078f28ff */
[----:B------:R-:W-:-:S04]  /*12730*/  SHF.R.S32.HI R0, RZ, 0x5, R0 ;  /* 0x00000005ff007819 */ /* 0x000fc80000011400 */
[----:B------:R-:W-:-:S04]  /*12740*/  IMNMX R206, R209, R0, !PT ;  /* 0x00000000d1ce7217 */ /* 0x000fc80007800200 */
[----:B------:R-:W-:-:S13]  /*12750*/  ISETP.GE.AND P0, PT, R195, R206, PT ;  /* 0x000000cec300720c */ /* 0x000fda0003f06270 */
[----:B------:R-:W-:Y:S05]  /*12760*/  @!P0 BRA `(.L_x_701) ;  /* 0x000027a000008947 */ /* 0x000fea0003800000 */
[----:B------:R-:W-:Y:S02]  /*12770*/  MOV R134, R8 ;  /* 0x0000000800867202 */ /* 0x000fe40000000f00 */
[----:B------:R-:W-:Y:S02]  /*12780*/  MOV R133, R132 ;  /* 0x0000008400857202 */ /* 0x000fe40000000f00 */
[----:B------:R-:W-:-:S04]  /*12790*/  MOV R197, R195 ;  /* 0x000000c300c57202 */ /* 0x000fc80000000f00 */
.L_x_710:
[----:B------:R-:W-:Y:S01]  /*127a0*/  ISETP.GT.AND P1, PT, R209, R197, PT ;  /* 0x000000c5d100720c */ /* 0x000fe20003f24270 */
[----:B------:R-:W-:Y:S04]  /*127b0*/  DEPBAR.LE SB0, 0x0 ;  /* 0x000080000000791a */ /* 0x000fe80000000000 */
[----:B------:R-:W-:Y:S01]  /*127c0*/  WARPSYNC 0xffffffff ;  /* 0xffffffff00007948 */ /* 0x000fe20003800000 */
[----:B------:R-:W-:Y:S01]  /*127d0*/  BAR.SYNC.DEFER_BLOCKING 0x0 ;  /* 0x0000000000007b1d */ /* 0x000fe20000010000 */
[----:B------:R-:W-:Y:S02]  /*127e0*/  LOP3.LUT P3, RZ, R215, 0x1, RZ, 0xc0, !PT ;  /* 0x00000001d7ff7812 */ /* 0x000fe4000786c0ff */
[----:B------:R-:W-:Y:S04]  /*127f0*/  MOV R195, c[0x0][0x2c4] ;  /* 0x0000b10000c37a02 */ /* 0x000fe80000000f00 */
[----:B------:R-:W-:Y:S01]  /*12800*/  @!P1 SHF.R.S32.HI R0, RZ, 0x1f, R197 ;  /* 0x0000001fff009819 */ /* 0x000fe200000114c5 */
[C---:B------:R-:W-:Y:S04]  /*12810*/  @!P1 IMAD.WIDE.U32 R2, R197.reuse, c[0x0][0x208], RZ ;  /* 0x00008200c5029a25 */ /* 0x040fe800078e00ff */
[----:B------:R-:W-:Y:S01]  /*12820*/  @!P1 IMAD R0, R0, c[0x0][0x208], RZ ;  /* 0x0000820000009a24 */ /* 0x000fe200078e02ff */
[C---:B------:R-:W-:Y:S03]  /*12830*/  @!P1 LEA R4, P0, R2.reuse, R222, 0x5 ;  /* 0x000000de02049211 */ /* 0x040fe600078028ff */
[----:B------:R-:W-:Y:S05]  /*12840*/  @!P1 IMAD R0, R197, c[0x0][0x20c], R0 ;  /* 0x00008300c5009a24 */ /* 0x000fea00078e0200 */
[----:B------:R-:W-:Y:S01]  /*12850*/  @!P1 IADD3 R0, R3, R0, RZ ;  /* 0x0000000003009210 */ /* 0x000fe20007ffe0ff */
[----:B------:R-:W-:Y:S03]  /*12860*/  LDSM.16.M88.4 R16, [R183] ;  /* 0x00000000b710783b */ /* 0x000fe60000000200 */
[----:B------:R-:W-:Y:S01]  /*12870*/  @!P1 LEA.HI.X R6, R2, R224, R0, 0x5, P0 ;  /* 0x000000e002069211 */ /* 0x000fe200000f2c00 */
[----:B------:R-:W-:Y:S01]  /*12880*/  ULDC UR4, c[0x0][0x324] ;  /* 0x0000c90000047ab9 */ /* 0x000fe20000000800 */
[C---:B------:R-:W-:Y:S01]  /*12890*/  ISETP.GT.AND P0, PT, R197.reuse, R209, PT ;  /* 0x000000d1c500720c */ /* 0x040fe20003f04270 */
[----:B------:R-:W-:Y:S01]  /*128a0*/  ULOP3.LUT UR4, URZ, UR4, URZ, 0x33, !UPT ;  /* 0x000000043f047292 */ /* 0x000fe2000f8e333f */
[----:B------:R-:W1:Y:S05]  /*128b0*/  LDSM.16.M88.4 R8, [R178] ;  /* 0x00000000b208783b */ /* 0x000e6a0000000200 */
[----:B------:R-:W2:Y:S05]  /*128c0*/  LDSM.16.M88.4 R160, [R178+0x800] ;  /* 0x00080000b2a0783b */ /* 0x000eaa0000000200 */
[----:B------:R-:W-:Y:S01]  /*128d0*/  LDSM.16.M88.4 R164, [R184] ;  /* 0x00000000b8a4783b */ /* 0x000fe20000000200 */
[----:B------:R-:W-:Y:S04]  /*128e0*/  @P0 IADD3 R0, R197, -0x1, RZ ;  /* 0xffffffffc5000810 */ /* 0x000fe80007ffe0ff */
[----:B------:R-:W-:Y:S01]  /*128f0*/  @P0 SHF.R.S32.HI R2, RZ, 0x1f, R0 ;  /* 0x0000001fff020819 */ /* 0x000fe20000011400 */
[----:B------:R-:W3:Y:S04]  /*12900*/  LDSM.16.M88.4 R168, [R187] ;  /* 0x00000000bba8783b */ /* 0x000ee80000000200 */
[----:B------:R-:W-:Y:S01]  /*12910*/  @P0 IMAD R5, R2, c[0x0][0x1e0], RZ ;  /* 0x0000780002050a24 */ /* 0x000fe200078e02ff */
[----:B------:R-:W4:Y:S01]  /*12920*/  LDSM.16.M88.4 R172, [R189] ;  /* 0x00000000bdac783b */ /* 0x000f220000000200 */
[C---:B------:R-:W-:Y:S04]  /*12930*/  @P0 IMAD.WIDE.U32 R2, R0.reuse, c[0x0][0x1e0], RZ ;  /* 0x0000780000020a25 */ /* 0x040fe800078e00ff */
[----:B------:R-:W-:Y:S04]  /*12940*/  @P0 IMAD R0, R0, c[0x0][0x1e4], R5 ;  /* 0x0000790000000a24 */ /* 0x000fe800078e0205 */
[----:B------:R-:W-:Y:S01]  /*12950*/  @P0 IMAD.IADD R3, R3, 0x1, R0 ;  /* 0x0000000103030824 */ /* 0x000fe200078e0200 */
[C---:B------:R-:W-:Y:S04]  /*12960*/  @P0 LEA R0, P2, R2.reuse, R220, 0x5 ;  /* 0x000000dc02000211 */ /* 0x040fe800078428ff */
[----:B------:R-:W-:Y:S02]  /*12970*/  @P0 LEA.HI.X R5, R2, R219, R3, 0x5, P2 ;  /* 0x000000db02050211 */ /* 0x000fe400010f2c03 */
[C---:B------:R-:W-:Y:S04]  /*12980*/  @!P1 LEA R2, P2, R4.reuse, c[0x0][0x1f8], 0x1 ;  /* 0x00007e0004029a11 */ /* 0x040fe800078408ff */
[----:B------:R-:W-:Y:S02]  /*12990*/  @!P1 LEA.HI.X R3, R4, c[0x0][0x1fc], R6, 0x1, P2 ;  /* 0x00007f0004039a11 */ /* 0x000fe400010f0c06 */
[C---:B------:R-:W-:Y:S03]  /*129a0*/  @P0 LEA R198, P2, R0.reuse, c[0x0][0x1c8], 0x1 ;  /* 0x0000720000c60a11 */ /* 0x040fe600078408ff */
[----:B------:R-:W-:Y:S01]  /*129b0*/  @!PT LDS RZ, [RZ] ;  /* 0x00000000fffff984 */ /* 0x000fe20000000800 */
[----:B------:R-:W-:Y:S01]  /*129c0*/  @!PT LDS RZ, [RZ] ;  /* 0x00000000fffff984 */ /* 0x000fe20000000800 */
[----:B------:R-:W-:Y:S01]  /*129d0*/  @!PT LDS RZ, [RZ] ;  /* 0x00000000fffff984 */ /* 0x000fe20000000800 */
[----:B------:R5:W-:Y:S01]  /*129e0*/  @!P1 LDGSTS.E.BYPASS.LTC128B.128 [R196+0x8080], [R2.64], !P3 ;  /* 0x0808000002c49fae */ /* 0x000be2000d901d46 */
[----:B------:R-:W-:Y:S02]  /*129f0*/  @P0 LEA.HI.X R199, R0, c[0x0][0x1cc], R5, 0x1, P2 ;  /* 0x0000730000c70a11 */ /* 0x000fe400010f0c05 */
[C---:B-1----:R-:W-:Y:S02]  /*12a00*/  HMMA.16816.F32 R4, R16.reuse, R8, RZ ;  /* 0x000000081004723c */ /* 0x042fe400000018ff */
[----:B------:R5:W-:Y:S01]  /*12a10*/  @!P1 LDGSTS.E.BYPASS.LTC128B.128 [R196+0x9080], [R2.64+0x80], !P6 ;  /* 0x0908008002c49fae */ /* 0x000be2000f101d46 */
[----:B------:R-:W-:Y:S01]  /*12a20*/  ISETP.NE.AND P2, PT, R195, 0x1, PT ;  /* 0x00000001c300780c */ /* 0x000fe20003f45270 */
[----:B------:R-:W-:Y:S03]  /*12a30*/  IMAD.MOV.U32 R195, RZ, RZ, c[0x0][0x32c] ;  /* 0x0000cb00ffc37624 */ /* 0x000fe600078e00ff */
[----:B------:R5:W-:Y:S01]  /*12a40*/  @!P1 LDGSTS.E.BYPASS.LTC128B.128 [R196+0xa080], [R2.64+0x100], !P5 ;  /* 0x0a08010002c49fae */ /* 0x000be2000e901d46 */
[C---:B------:R-:W-:Y:S04]  /*12a50*/  HMMA.16816.F32 R8, R16.reuse, R10, RZ ;  /* 0x0000000a1008723c */ /* 0x040fe800000018ff */
[----:B------:R5:W-:Y:S04]  /*12a60*/  @!P1 LDGSTS.E.BYPASS.LTC128B.128 [R196+0xb080], [R2.64+0x180], !P4 ;  /* 0x0b08018002c49fae */ /* 0x000be8000e101d46 */
[C---:B--2---:R-:W-:Y:S01]  /*12a70*/  HMMA.16816.F32 R12, R16.reuse, R160, RZ ;  /* 0x000000a0100c723c */ /* 0x044fe200000018ff */
[----:B------:R-:W0:Y:S07]  /*12a80*/  LDGDEPBAR ;  /* 0x00000000000079af */ /* 0x000e2e0000000000 */
[----:B------:R-:W-:Y:S01]  /*12a90*/  HMMA.16816.F32 R16, R16, R162, RZ ;  /* 0x000000a21010723c */ /* 0x000fe200000018ff */
[----:B------:R-:W-:Y:S07]  /*12aa0*/  LDSM.16.M88.4 R160, [R186] ;  /* 0x00000000baa0783b */ /* 0x000fee0000000200 */
[C---:B---3--:R-:W-:Y:S08]  /*12ab0*/  HMMA.16816.F32 R4, R164.reuse, R168, R4 ;  /* 0x000000a8a404723c */ /* 0x048ff00000001804 */
[C---:B------:R-:W-:Y:S01]  /*12ac0*/  HMMA.16816.F32 R8, R164.reuse, R170, R8 ;  /* 0x000000aaa408723c */ /* 0x040fe20000001808 */
[----:B------:R-:W1:Y:S07]  /*12ad0*/  LDSM.16.M88.4 R168, [R177] ;  /* 0x00000000b1a8783b */ /* 0x000e6e0000000200 */
[C---:B----4-:R-:W-:Y:S08]  /*12ae0*/  HMMA.16816.F32 R12, R164.reuse, R172, R12 ;  /* 0x000000aca40c723c */ /* 0x050ff0000000180c */
[----:B------:R-:W-:Y:S01]  /*12af0*/  HMMA.16816.F32 R16, R164, R174, R16 ;  /* 0x000000aea410723c */ /* 0x000fe20000001810 */
[----:B------:R-:W2:Y:S05]  /*12b00*/  LDSM.16.M88.4 R164, [R177+0x800] ;  /* 0x00080000b1a4783b */ /* 0x000eaa0000000200 */
[----:B------:R-:W-:Y:S02]  /*12b10*/  LDSM.16.M88.4 R172, [R176+-0x3000] ;  /* 0xffd00000b0ac783b */ /* 0x000fe40000000200 */
[C---:B-1----:R-:W-:Y:S08]  /*12b20*/  HMMA.16816.F32 R4, R160.reuse, R168, R4 ;  /* 0x000000a8a004723c */ /* 0x042ff00000001804 */
[C---:B------:R-:W-:Y:S01]  /*12b30*/  HMMA.16816.F32 R8, R160.reuse, R170, R8 ;  /* 0x000000aaa008723c */ /* 0x040fe20000001808 */
[----:B------:R-:W1:Y:S07]  /*12b40*/  LDSM.16.M88.4 R168, [R185] ;  /* 0x00000000b9a8783b */ /* 0x000e6e0000000200 */
[C---:B--2---:R-:W-:Y:S08]  /*12b50*/  HMMA.16816.F32 R12, R160.reuse, R164, R12 ;  /* 0x000000a4a00c723c */ /* 0x044ff0000000180c */
[----:B------:R-:W-:Y:S01]  /*12b60*/  HMMA.16816.F32 R16, R160, R166, R16 ;  /* 0x000000a6a010723c */ /* 0x000fe20000001810 */
[----:B------:R-:W2:Y:S05]  /*12b70*/  LDSM.16.M88.4 R160, [R176+-0x2800] ;  /* 0xffd80000b0a0783b */ /* 0x000eaa0000000200 */
[----:B------:R-:W-:Y:S02]  /*12b80*/  LDSM.16.M88.4 R164, [R183+0x4000] ;  /* 0x00400000b7a4783b */ /* 0x000fe40000000200 */
[C---:B-1----:R-:W-:Y:S08]  /*12b90*/  HMMA.16816.F32 R4, R168.reuse, R172, R4 ;  /* 0x000000aca804723c */ /* 0x042ff00000001804 */
[C---:B------:R-:W-:Y:S01]  /*12ba0*/  HMMA.16816.F32 R8, R168.reuse, R174, R8 ;  /* 0x000000aea808723c */ /* 0x040fe20000001808 */
[----:B------:R-:W1:Y:S07]  /*12bb0*/  LDSM.16.M88.4 R172, [R178+0x1000] ;  /* 0x00100000b2ac783b */ /* 0x000e6e0000000200 */
[C---:B--2---:R-:W-:Y:S08]  /*12bc0*/  HMMA.16816.F32 R12, R168.reuse, R160, R12 ;  /* 0x000000a0a80c723c */ /* 0x044ff0000000180c */
[----:B------:R-:W-:Y:S01]  /*12bd0*/  HMMA.16816.F32 R16, R168, R162, R16 ;  /* 0x000000a2a810723c */ /* 0x000fe20000001810 */
[----:B------:R-:W2:Y:S05]  /*12be0*/  LDSM.16.M88.4 R160, [R178+0x1800] ;  /* 0x00180000b2a0783b */ /* 0x000eaa0000000200 */
[----:B------:R-:W-:Y:S02]  /*12bf0*/  LDSM.16.M88.4 R168, [R184+0x4000] ;  /* 0x00400000b8a8783b */ /* 0x000fe40000000200 */
[C---:B-1----:R-:W-:Y:S08]  /*12c00*/  HMMA.16816.F32 R4, R164.reuse, R172, R4 ;  /* 0x000000aca404723c */ /* 0x042ff00000001804 */
[C---:B------:R-:W-:Y:S01]  /*12c10*/  HMMA.16816.F32 R8, R164.reuse, R174, R8 ;  /* 0x000000aea408723c */ /* 0x040fe20000001808 */
[----:B------:R-:W1:Y:S07]  /*12c20*/  LDSM.16.M88.4 R172, [R191] ;  /* 0x00000000bfac783b */ /* 0x000e6e0000000200 */
[C---:B--2---:R-:W-:Y:S08]  /*12c30*/  HMMA.16816.F32 R12, R164.reuse, R160, R12 ;  /* 0x000000a0a40c723c */ /* 0x044ff0000000180c */
[----:B------:R-:W-:Y:S01]  /*12c40*/  HMMA.16816.F32 R16, R164, R162, R16 ;  /* 0x000000a2a410723c */ /* 0x000fe20000001810 */
[----:B------:R-:W2:Y:S05]  /*12c50*/  LDSM.16.M88.4 R160, [R190] ;  /* 0x00000000bea0783b */ /* 0x000eaa0000000200 */
        /* <DEDUP_REMOVED lines=10> */
[----:B------:R-:W1:Y:S07]  /*12d00*/  LDSM.16.M88.4 R172, [R176+-0x2000] ;  /* 0xffe00000b0ac783b */ /* 0x000e6e0000000200 */
        /* <DEDUP_REMOVED lines=58> */
[----:B------:R-:W2:Y:S01]  /*130b0*/  LDSM.16.M88.4 R160, [R176+0x800] ;  /* 0x00080000b0a0783b */ /* 0x000ea20000000200 */
[----:B------:R-:W-:Y:S04]  /*130c0*/  DEPBAR.LE SB0, 0x0 ;  /* 0x000080000000791a */ /* 0x000fe80000000000 */
[----:B------:R-:W-:Y:S02]  /*130d0*/  BAR.SYNC.DEFER_BLOCKING 0x0 ;  /* 0x0000000000007b1d */ /* 0x000fe40000010000 */
[C---:B-1----:R-:W-:Y:S08]  /*130e0*/  HMMA.16816.F32 R4, R168.reuse, R172, R4 ;  /* 0x000000aca804723c */ /* 0x042ff00000001804 */
[C---:B------:R-:W-:Y:S08]  /*130f0*/  HMMA.16816.F32 R8, R168.reuse, R174, R8 ;  /* 0x000000aea808723c */ /* 0x040ff00000001808 */
[C---:B--2---:R-:W-:Y:S08]  /*13100*/  HMMA.16816.F32 R12, R168.reuse, R160, R12 ;  /* 0x000000a0a80c723c */ /* 0x044ff0000000180c */
[----:B------:R-:W-:Y:S01]  /*13110*/  FMUL.FTZ R0, R4, c[0x0][0x320] ;  /* 0x0000c80004007a20 */ /* 0x000fe20000410000 */
[----:B------:R-:W-:Y:S03]  /*13120*/  HMMA.16816.F32 R16, R168, R162, R16 ;  /* 0x000000a2a810723c */ /* 0x000fe60000001810 */
[----:B------:R1:W2:Y:S01]  /*13130*/  MUFU.TANH R165, R0 ;  /* 0x0000000000a57308 */ /* 0x0002a20000002400 */
[----:B------:R-:W-:Y:S01]  /*13140*/  @!PT LDS RZ, [RZ] ;  /* 0x00000000fffff984 */ /* 0x000fe20000000800 */
[----:B------:R-:W-:Y:S01]  /*13150*/  @!PT LDS RZ, [RZ] ;  /* 0x00000000fffff984 */ /* 0x000fe20000000800 */
[----:B------:R-:W-:Y:S01]  /*13160*/  @!PT LDS RZ, [RZ] ;  /* 0x00000000fffff984 */ /* 0x000fe20000000800 */
[----:B------:R3:W-:Y:S01]  /*13170*/  @P0 LDGSTS.E.BYPASS.LTC128B.128 [R196+0xc080], [R198.64], !P3 ;  /* 0x0c080000c6c40fae */ /* 0x0007e2000d901d46 */
[----:B------:R-:W-:Y:S04]  /*13180*/  IMAD.IADD R4, R226, 0x1, R225 ;  /* 0x00000001e2047824 */ /* 0x000fe800078e02e1 */
[----:B------:R3:W-:Y:S05]  /*13190*/  @P0 LDGSTS.E.BYPASS.LTC128B.128 [R196+0xd080], [R198.64+0x80], !P6 ;  /* 0x0d080080c6c40fae */ /* 0x0007ea000f101d46 */
[----:B------:R3:W-:Y:S05]  /*131a0*/  @P0 LDGSTS.E.BYPASS.LTC128B.128 [R196+0xe080], [R198.64+0x100], !P5 ;  /* 0x0e080100c6c40fae */ /* 0x0007ea000e901d46 */
[----:B------:R3:W-:Y:S05]  /*131b0*/  @P0 LDGSTS.E.BYPASS.LTC128B.128 [R196+0xf080], [R198.64+0x180], !P4 ;  /* 0x0f080180c6c40fae */ /* 0x0007ea000e101d46 */
[----:B------:R-:W0:Y:S01]  /*131c0*/  LDGDEPBAR ;  /* 0x00000000000079af */ /* 0x000e220000000000 */
[----:B-----5:R-:W-:Y:S02]  /*131d0*/  FMUL.FTZ R2, R17, c[0x0][0x320] ;  /* 0x0000c80011027a20 */ /* 0x020fe40000410000 */
[----:B-1----:R-:W-:Y:S01]  /*131e0*/  FMUL.FTZ R0, R5, c[0x0][0x320] ;  /* 0x0000c80005007a20 */ /* 0x002fe20000410000 */
[----:B------:R-:W-:Y:S03]  /*131f0*/  SHF.L.U32 R5, R197, 0x5, RZ ;  /* 0x00000005c5057819 */ /* 0x000fe600000006ff */
[----:B------:R1:W4:Y:S02]  /*13200*/  MUFU.TANH R164, R0 ;  /* 0x0000000000a47308 */ /* 0x0003240000002400 */
        /* <DEDUP_REMOVED lines=13> */
[----:B------:R1:W1:Y:S10]  /*132e0*/  MUFU.TANH R12, R2 ;  /* 0x00000002000c7308 */ /* 0x0002740000002400 */
[----:B------:R5:W2:Y:S01]  /*132f0*/  MUFU.TANH R135, R0 ;  /* 0x0000000000877308 */ /* 0x000aa20000002400 */
[----:B-1----:R-:W-:Y:S02]  /*13300*/  FMUL.FTZ R2, R19, c[0x0][0x320] ;  /* 0x0000c80013027a20 */ /* 0x002fe40000410000 */
[----:B-----5:R-:W-:Y:S07]  /*13310*/  FMUL.FTZ R0, R13, c[0x0][0x320] ;  /* 0x0000c8000d007a20 */ /* 0x020fee0000410000 */
[----:B------:R1:W1:Y:S02]  /*13320*/  MUFU.TANH R132, R0 ;  /* 0x0000000000847308 */ /* 0x0002640000002400 */
[----:B-1----:R-:W-:Y:S08]  /*13330*/  FMUL.FTZ R0, R14, c[0x0][0x320] ;  /* 0x0000c8000e007a20 */ /* 0x002ff00000410000 */
[----:B------:R1:W1:Y:S02]  /*13340*/  MUFU.TANH R139, R0 ;  /* 0x00000000008b7308 */ /* 0x0002640000002400 */
[----:B-1----:R-:W-:Y:S08]  /*13350*/  FMUL.FTZ R0, R15, c[0x0][0x320] ;  /* 0x0000c8000f007a20 */ /* 0x002ff00000410000 */
[----:B------:R1:W1:Y:S02]  /*13360*/  MUFU.TANH R15, R0 ;  /* 0x00000000000f7308 */ /* 0x0002640000002400 */
[----:B-1----:R-:W-:Y:S08]  /*13370*/  FMUL.FTZ R0, R16, c[0x0][0x320] ;  /* 0x0000c80010007a20 */ /* 0x002ff00000410000 */
[----:B------:R-:W1:Y:S10]  /*13380*/  MUFU.TANH R16, R2 ;  /* 0x0000000200107308 */ /* 0x000e740000002400 */
[----:B------:R5:W1:Y:S02]  /*13390*/  MUFU.TANH R13, R0 ;  /* 0x00000000000d7308 */ /* 0x000a640000002400 */
[----:B-----5:R-:W-:Y:S05]  /*133a0*/  @P2 IMAD.HI.U32 R0, R4, c[0x0][0x2c8], RZ ;  /* 0x0000b20004002a27 */ /* 0x020fea00078e00ff */
[----:B------:R-:W-:Y:S01]  /*133b0*/  @P2 SHF.R.U32.HI R4, RZ, c[0x0][0x2cc], R0 ;  /* 0x0000b300ff042a19 */ /* 0x000fe20000011600 */
[----:B------:R-:W-:Y:S01]  /*133c0*/  FMUL.FTZ R0, R18, c[0x0][0x320] ;  /* 0x0000c80012007a20 */ /* 0x000fe20000410000 */
[----:B------:R-:W-:Y:S03]  /*133d0*/  ISETP.GE.AND P2, PT, R195, 0x1, PT ;  /* 0x00000001c300780c */ /* 0x000fe60003f46270 */
[----:B------:R5:W1:Y:S01]  /*133e0*/  MUFU.TANH R14, R0 ;  /* 0x00000000000e7308 */ /* 0x000a620000002400 */
[----:B------:R-:W1:Y:S01]  /*133f0*/  SHFL.IDX PT, R3, R4, RZ, 0x1c1f ;  /* 0x001c1fff04037589 */ /* 0x000e6200000e0000 */
[----:B-----5:R-:W-:Y:S04]  /*13400*/  IADD3 R0, -R210, 0x1, -R5 ;  /* 0x00000001d2007810 */ /* 0x020fe80007ffe905 */
[----:B------:R-:W-:Y:S04]  /*13410*/  IADD3 R0, -R213, R0, R212 ;  /* 0x00000000d5007210 */ /* 0x000fe80007ffe1d4 */
[C---:B------:R-:W-:Y:S02]  /*13420*/  IADD3 R7, R0.reuse, c[0x0][0x328], RZ ;  /* 0x0000ca0000077a10 */ /* 0x040fe40007ffe0ff */
[----:B------:R-:W-:Y:S02]  /*13430*/  IADD3 R6, R0, UR4, RZ ;  /* 0x0000000400067c10 */ /* 0x000fe4000fffe0ff */
[-C--:B-1----:R-:W-:Y:S02]  /*13440*/  IADD3 R2, R7, R3.reuse, RZ ;  /* 0x0000000307027210 */ /* 0x082fe40007ffe0ff */
[----:B------:R-:W-:Y:S01]  /*13450*/  IADD3 R0, R6, R3, RZ ;  /* 0x0000000306007210 */ /* 0x000fe20007ffe0ff */
[----:B------:R-:W-:-:S05]  /*13460*/  @!P2 BRA `(.L_x_702) ;  /* 0x000001800000a947 */ /* 0x000fca0003800000 */
[----:B--234-:R-:W-:Y:S01]  /*13470*/  IADD3 R3, -R213, R212, R3 ;  /* 0x000000d4d5037210 */ /* 0x01cfe20007ffe103 */
        /* <DEDUP_REMOVED lines=12> */
.L_x_704:
[----:B------:R-:W-:Y:S04]  /*13540*/  MOV R8, c[0x0][0x32c] ;  /* 0x0000cb0000087a02 */ /* 0x000fe80000000f00 */
[----:B------:R-:W-:Y:S11]  /*13550*/  ISETP.NE.AND P0, PT, R8, 0x1, PT ;  /* 0x000000010800780c */ /* 0x000ff60003f05270 */
[----:B------:R-:W-:Y:S02]  /*13560*/  @!UPT UIADD3 URZ, URZ, URZ, URZ ;  /* 0x0000003f3f3ff290 */ /* 0x000fe4000fffe03f */
[----:B------:R-:W-:Y:S05]  /*13570*/  @P0 IMAD.HI.U32 R8, R3, c[0x0][0x330], RZ ;  /* 0x0000cc0003080a27 */ /* 0x000fea00078e00ff */
[----:B------:R-:W-:Y:S02]  /*13580*/  @P0 SHF.R.U32.HI R3, RZ, c[0x0][0x334], R8 ;  /* 0x0000cd00ff030a19 */ /* 0x000fe40000011608 */
.L_x_705:
[----:B------:R-:W-:Y:S05]  /*13590*/  BSYNC B0 ;  /* 0x0000000000007941 */ /* 0x000fea0003800000 */
.L_x_703:
[----:B------:R-:W-:Y:S04]  /*135a0*/  IMAD R3, R3, c[0x0][0x32c], -R5 ;  /* 0x0000cb0003037a24 */ /* 0x000fe800078e0a05 */
[----:B------:R-:W-:Y:S05]  /*135b0*/  IMAD.IADD R3, R3, 0x1, -R210 ;  /* 0x0000000103037824 */ /* 0x000fea00078e0ad2 */
[----:B------:R-:W-:Y:S02]  /*135c0*/  IADD3 R8, R3, c[0x0][0x32c], RZ ;  /* 0x0000cb0003087a10 */ /* 0x000fe40007ffe0ff */
[----:B------:R-:W-:Y:S02]  /*135d0*/  IMNMX R0, R0, R3, !PT ;  /* 0x0000000300007217 */ /* 0x000fe40007800200 */
[----:B------:R-:W-:Y:S02]  /*135e0*/  IMNMX R2, R2, R8, PT ;  /* 0x0000000802027217 */ /* 0x000fe40003800200 */
.L_x_702:
[----:B--234-:R-:W-:Y:S01]  /*135f0*/  ISETP.GT.AND P1, PT, R197, -0x1, PT ;  /* 0xffffffffc500780c */ /* 0x01cfe20003f24270 */
[----:B------:R-:W1:Y:S03]  /*13600*/  SHFL.IDX PT, R3, R4, 0x1, 0x1c1f ;  /* 0x003c1f0004037f89 */ /* 0x000e6600000e0000 */
[----:B------:R-:W-:Y:S04]  /*13610*/  ISETP.GT.AND P0, PT, R0, RZ, P1 ;  /* 0x000000ff0000720c */ /* 0x000fe80000f04270 */
[----:B------:R-:W-:Y:S04]  /*13620*/  ISETP.LT.OR P0, PT, R2, 0x1, P0 ;  /* 0x000000010200780c */ /* 0x000fe80000701670 */
[----:B------:R-:W-:Y:S02]  /*13630*/  FSEL R8, R165, -INF , !P0 ;  /* 0xff800000a5087808 */ /* 0x000fe40004000000 */
[----:B------:R-:W-:Y:S04]  /*13640*/  ISETP.GT.AND P0, PT, R0, 0x1, P1 ;  /* 0x000000010000780c */ /* 0x000fe80000f04270 */
        /* <DEDUP_REMOVED lines=17> */
[----:B------:R-:W-:Y:S01]  /*13760*/  ISETP.GT.AND P0, PT, R0, 0x19, P1 ;  /* 0x000000190000780c */ /* 0x000fe20000f04270 */
[--C-:B-1----:R-:W-:Y:S03]  /*13770*/  IMAD.IADD R0, R6, 0x1, R3.reuse ;  /* 0x0000000106007824 */ /* 0x102fe600078e0203 */
[----:B------:R-:W-:Y:S01]  /*13780*/  ISETP.LT.OR P0, PT, R2, 0x1a, P0 ;  /* 0x0000001a0200780c */ /* 0x000fe20000701670 */
[----:B------:R-:W-:Y:S03]  /*13790*/  IMAD.IADD R2, R7, 0x1, R3 ;  /* 0x0000000107027824 */ /* 0x000fe600078e0203 */
[----:B------:R-:W-:Y:S01]  /*137a0*/  FSEL R174, R12, -INF , !P0 ;  /* 0xff8000000cae7808 */ /* 0x000fe20004000000 */
        /* <DEDUP_REMOVED lines=14> */
.L_x_708:
[----:B------:R-:W-:Y:S04]  /*13890*/  MOV R4, c[0x0][0x32c] ;  /* 0x0000cb0000047a02 */ /* 0x000fe80000000f00 */
[----:B------:R-:W-:Y:S11]  /*138a0*/  ISETP.NE.AND P0, PT, R4, 0x1, PT ;  /* 0x000000010400780c */ /* 0x000ff60003f05270 */
[----:B------:R-:W-:Y:S02]  /*138b0*/  @!UPT UIADD3 URZ, URZ, URZ, URZ ;  /* 0x0000003f3f3ff290 */ /* 0x000fe4000fffe03f */
[----:B------:R-:W-:Y:S05]  /*138c0*/  @P0 IMAD.HI.U32 R4, R3, c[0x0][0x330], RZ ;  /* 0x0000cc0003040a27 */ /* 0x000fea00078e00ff */
[----:B------:R-:W-:Y:S02]  /*138d0*/  @P0 SHF.R.U32.HI R3, RZ, c[0x0][0x334], R4 ;  /* 0x0000cd00ff030a19 */ /* 0x000fe40000011604 */
.L_x_709:
[----:B------:R-:W-:Y:S05]  /*138e0*/  BSYNC B0 ;  /* 0x0000000000007941 */ /* 0x000fea0003800000 */
.L_x_707:
[----:B------:R-:W-:Y:S04]  /*138f0*/  IMAD R5, R3, c[0x0][0x32c], -R5 ;  /* 0x0000cb0003057a24 */ /* 0x000fe800078e0a05 */
[----:B------:R-:W-:Y:S05]  /*13900*/  IMAD.IADD R3, R5, 0x1, -R210 ;  /* 0x0000000105037824 */ /* 0x000fea00078e0ad2 */
[----:B------:R-:W-:Y:S02]  /*13910*/  IADD3 R4, R3, c[0x0][0x32c], RZ ;  /* 0x0000cb0003047a10 */ /* 0x000fe40007ffe0ff */
[----:B------:R-:W-:Y:S02]  /*13920*/  IMNMX R0, R0, R3, !PT ;  /* 0x0000000300007217 */ /* 0x000fe40007800200 */
[----:B------:R-:W-:Y:S02]  /*13930*/  IMNMX R2, R2, R4, PT ;  /* 0x0000000402027217 */ /* 0x000fe40003800200 */
.L_x_706:
[----:B------:R-:W-:Y:S02]  /*13940*/  FMNMX.FTZ R3, R8, R133, !PT ;  /* 0x0000008508037209 */ /* 0x000fe40007810000 */
[----:B------:R-:W-:Y:S02]  /*13950*/  ISETP.GT.AND P0, PT, R0, RZ, P1 ;  /* 0x000000ff0000720c */ /* 0x000fe40000f04270 */
[----:B------:R-:W-:Y:S02]  /*13960*/  FMNMX.FTZ R3, R10, R3, !PT ;  /* 0x000000030a037209 */ /* 0x000fe40007810000 */
[----:B------:R-:W-:Y:S02]  /*13970*/  ISETP.LT.OR P0, PT, R2, 0x1, P0 ;  /* 0x000000010200780c */ /* 0x000fe40000701670 */
[----:B------:R-:W-:Y:S02]  /*13980*/  FMNMX.FTZ R3, R9, R3, !PT ;  /* 0x0000000309037209 */ /* 0x000fe40007810000 */
[----:B------:R-:W-:Y:S02]  /*13990*/  FSEL R4, R173, -INF , !P0 ;  /* 0xff800000ad047808 */ /* 0x000fe40004000000 */
[----:B------:R-:W-:Y:S02]  /*139a0*/  ISETP.GT.AND P0, PT, R0, 0x1, P1 ;  /* 0x000000010000780c */ /* 0x000fe40000f04270 */
        /* <DEDUP_REMOVED lines=9> */
[----:B------:R-:W-:Y:S02]  /*13a40*/  FMNMX.FTZ R3, R174, R3, !PT ;  /* 0x00000003ae037209 */ /* 0x000fe40007810000 */
[----:B------:R-:W-:Y:S02]  /*13a50*/  ISETP.GT.AND P0, PT, R0, 0x9, P1 ;  /* 0x000000090000780c */ /* 0x000fe40000f04270 */
[----:B------:R-:W-:Y:S01]  /*13a60*/  FMNMX.FTZ R12, R4, R134, !PT ;  /* 0x00000086040c7209 */ /* 0x000fe20007810000 */
[----:B------:R-:W1:Y:S01]  /*13a70*/  SHFL.BFLY PT, R13, R3, 0x2, 0x1f ;  /* 0x0c401f00030d7f89 */ /* 0x000e6200000e0000 */
[----:B------:R-:W-:Y:S02]  /*13a80*/  ISETP.LT.OR P0, PT, R2, 0xa, P0 ;  /* 0x0000000a0200780c */ /* 0x000fe40000701670 */
[----:B------:R-:W-:Y:S02]  /*13a90*/  FMNMX.FTZ R12, R6, R12, !PT ;  /* 0x0000000c060c7209 */ /* 0x000fe40007810000 */
[----:B------:R-:W-:Y:S02]  /*13aa0*/  FSEL R7, R166, -INF , !P0 ;  /* 0xff800000a6077808 */ /* 0x000fe40004000000 */
[----:B------:R-:W-:Y:S01]  /*13ab0*/  ISETP.GT.AND P0, PT, R0, 0x10, P1 ;  /* 0x000000100000780c */ /* 0x000fe20000f04270 */
[----:B------:R-:W-:Y:S01]  /*13ac0*/  LDSM.16.MT88.4 R164, [R180] ;  /* 0x00000000b4a4783b */ /* 0x000fe20000004200 */
[----:B------:R-:W-:Y:S02]  /*13ad0*/  FMNMX.FTZ R12, R5, R12, !PT ;  /* 0x0000000c050c7209 */ /* 0x000fe40007810000 */
[----:B------:R-:W-:Y:S02]  /*13ae0*/  ISETP.LT.OR P0, PT, R2, 0x11, P0 ;  /* 0x000000110200780c */ /* 0x000fe40000701670 */
[----:B------:R-:W-:Y:S02]  /*13af0*/  FMNMX.FTZ R12, R7, R12, !PT ;  /* 0x0000000c070c7209 */ /* 0x000fe40007810000 */
[----:B------:R-:W-:Y:S02]  /*13b00*/  FSEL R171, R139, -INF , !P0 ;  /* 0xff8000008bab7808 */ /* 0x000fe40004000000 */
[----:B------:R-:W-:Y:S04]  /*13b10*/  ISETP.GT.AND P0, PT, R0, 0x11, P1 ;  /* 0x000000110000780c */ /* 0x000fe80000f04270 */
[----:B------:R-:W-:Y:S04]  /*13b20*/  ISETP.LT.OR P0, PT, R2, 0x12, P0 ;  /* 0x000000120200780c */ /* 0x000fe80000701670 */
[----:B------:R-:W-:Y:S02]  /*13b30*/  FSEL R172, R15, -INF , !P0 ;  /* 0xff8000000fac7808 */ /* 0x000fe40004000000 */
[----:B------:R-:W-:Y:S04]  /*13b40*/  ISETP.GT.AND P0, PT, R0, 0x18, P1 ;  /* 0x000000180000780c */ /* 0x000fe80000f04270 */
[----:B------:R-:W-:Y:S04]  /*13b50*/  ISETP.LT.OR P0, PT, R2, 0x19, P0 ;  /* 0x000000190200780c */ /* 0x000fe80000701670 */
[----:B------:R-:W-:Y:S02]  /*13b60*/  FSEL R173, R14, -INF , !P0 ;  /* 0xff8000000ead7808 */ /* 0x000fe40004000000 */
[----:B------:R-:W-:Y:S02]  /*13b70*/  ISETP.GT.AND P0, PT, R0, 0x19, P1 ;  /* 0x000000190000780c */ /* 0x000fe40000f04270 */
[----:B------:R-:W-:Y:S02]  /*13b80*/  FMNMX.FTZ R0, R171, R12, !PT ;  /* 0x0000000cab007209 */ /* 0x000fe40007810000 */
[----:B------:R-:W-:Y:S02]  /*13b90*/  ISETP.LT.OR P0, PT, R2, 0x1a, P0 ;  /* 0x0000001a0200780c */ /* 0x000fe40000701670 */
[----:B------:R-:W-:Y:S02]  /*13ba0*/  FMNMX.FTZ R0, R172, R0, !PT ;  /* 0x00000000ac007209 */ /* 0x000fe40007810000 */
[----:B------:R-:W-:Y:S02]  /*13bb0*/  FSEL R135, R16, -INF , !P0 ;  /* 0xff80000010877808 */ /* 0x000fe40004000000 */
[----:B------:R-:W-:Y:S02]  /*13bc0*/  FMNMX.FTZ R0, R173, R0, !PT ;  /* 0x00000000ad007209 */ /* 0x000fe40007810000 */
[----:B-1----:R-:W-:Y:S02]  /*13bd0*/  FMNMX.FTZ R3, R3, R13, !PT ;  /* 0x0000000d03037209 */ /* 0x002fe40007810000 */
[----:B------:R-:W-:Y:S03]  /*13be0*/  FMNMX.FTZ R0, R135, R0, !PT ;  /* 0x0000000087007209 */ /* 0x000fe60007810000 */
[----:B------:R-:W1:Y:S08]  /*13bf0*/  SHFL.BFLY PT, R12, R3, 0x1, 0x1f ;  /* 0x0c201f00030c7f89 */ /* 0x000e7000000e0000 */
[----:B------:R-:W2:Y:S01]  /*13c00*/  SHFL.BFLY PT, R2, R0, 0x2, 0x1f ;  /* 0x0c401f0000027f89 */ /* 0x000ea200000e0000 */
[----:B-1----:R-:W-:Y:S07]  /*13c10*/  FMNMX.FTZ R132, R3, R12, !PT ;  /* 0x0000000c03847209 */ /* 0x002fee0007810000 */
[----:B------:R-:W-:Y:S01]  /*13c20*/  LDSM.16.MT88.4 R12, [R179] ;  /* 0x00000000b30c783b */ /* 0x000fe20000004200 */
[C---:B------:R-:W-:Y:S01]  /*13c30*/  FSETP.NEU.FTZ.AND P0, PT, R132.reuse, -INF , PT ;  /* 0xff8000008400780b */ /* 0x040fe20003f1d000 */
[----:B------:R-:W-:Y:S01]  /*13c40*/  FMUL.FTZ R3, R132, c[0x0][0x2d0] ;  /* 0x0000b40084037a20 */ /* 0x000fe20000410000 */
[----:B--2---:R-:W-:Y:S04]  /*13c50*/  FMNMX.FTZ R2, R0, R2, !PT ;  /* 0x0000000200027209 */ /* 0x004fe80007810000 */
[----:B------:R-:W-:Y:S02]  /*13c60*/  FSEL R139, R3, RZ, P0 ;  /* 0x000000ff038b7208 */ /* 0x000fe40000000000 */
[----:B------:R-:W1:Y:S03]  /*13c70*/  SHFL.BFLY PT, R3, R2, 0x1, 0x1f ;  /* 0x0c201f0002037f89 */ /* 0x000e6600000e0000 */
[--C-:B------:R-:W-:Y:S02]  /*13c80*/  FFMA.FTZ R0, R8, c[0x0][0x2d0], -R139.reuse ;  /* 0x0000b40008007a23 */ /* 0x100fe4000001088b */
[--C-:B------:R-:W-:Y:S02]  /*13c90*/  FFMA.FTZ R11, R11, c[0x0][0x2d0], -R139.reuse ;  /* 0x0000b4000b0b7a23 */ /* 0x100fe4000001088b */
[----:B------:R2:W-:Y:S10]  /*13ca0*/  MUFU.EX2 R205, R0 ;  /* 0x0000000000cd7308 */ /* 0x0005f40000000800 */
[----:B------:R-:W-:Y:S01]  /*13cb0*/  MUFU.EX2 R202, R11 ;  /* 0x0000000b00ca7308 */ /* 0x000fe20000000800 */
[----:B-1----:R-:W-:Y:S05]  /*13cc0*/  FMNMX.FTZ R3, R2, R3, !PT ;  /* 0x0000000302037209 */ /* 0x002fea0007810000 */
[----:B------:R-:W-:Y:S02]  /*13cd0*/  FMUL.FTZ R8, R3, c[0x0][0x2d0] ;  /* 0x0000b40003087a20 */ /* 0x000fe40000410000 */
[--C-:B--2---:R-:W-:Y:S04]  /*13ce0*/  FFMA.FTZ R0, R10, c[0x0][0x2d0], -R139.reuse ;  /* 0x0000b4000a007a23 */ /* 0x104fe8000001088b */
[----:B------:R1:W2:Y:S02]  /*13cf0*/  MUFU.EX2 R204, R0 ;  /* 0x0000000000cc7308 */ /* 0x0002a40000000800 */
[----:B-1----:R-:W-:Y:S01]  /*13d00*/  FFMA.FTZ R0, R9, c[0x0][0x2d0], -R139 ;  /* 0x0000b40009007a23 */ /* 0x002fe2000001088b */
[----:B--2---:R-:W-:Y:S07]  /*13d10*/  F2FP.PACK_AB R160, R204, R205 ;  /* 0x000000cdcca0723e */ /* 0x004fee00000000ff */
[----:B------:R1:W2:Y:S02]  /*13d20*/  MUFU.EX2 R203, R0 ;  /* 0x0000000000cb7308 */ /* 0x0002a40000000800 */
[----:B-1----:R-:W-:Y:S02]  /*13d30*/  FSEL R0, R132, RZ, P0 ;  /* 0x000000ff84007208 */ /* 0x002fe40000000000 */
[----:B------:R-:W-:Y:S02]  /*13d40*/  FSETP.NEU.FTZ.AND P0, PT, R3, -INF , PT ;  /* 0xff8000000300780b */ /* 0x000fe40003f1d000 */
[----:B--2---:R-:W-:Y:S01]  /*13d50*/  F2FP.PACK_AB R162, R202, R203 ;  /* 0x000000cbcaa2723e */ /* 0x004fe200000000ff */
[----:B------:R-:W-:Y:S01]  /*13d60*/  FADD.FTZ R0, -R0, R133 ;  /* 0x0000008500007221 */ /* 0x000fe20000010100 */
[----:B------:R-:W-:Y:S03]  /*13d70*/  FSEL R133, R8, RZ, P0 ;  /* 0x000000ff08857208 */ /* 0x000fe60000000000 */
[----:B------:R-:W-:Y:S02]  /*13d80*/  FMUL.FTZ R0, R0, c[0x0][0x2d0] ;  /* 0x0000b40000007a20 */ /* 0x000fe40000410000 */
[--C-:B------:R-:W-:Y:S02]  /*13d90*/  FFMA.FTZ R4, R4, c[0x0][0x2d0], -R133.reuse ;  /* 0x0000b40004047a23 */ /* 0x100fe40000010885 */
[----:B------:R1:W2:Y:S01]  /*13da0*/  MUFU.EX2 R2, R0 ;  /* 0x0000000000027308 */ /* 0x0002a20000000800 */
[--C-:B------:R-:W-:Y:S09]  /*13db0*/  FFMA.FTZ R7, R7, c[0x0][0x2d0], -R133.reuse ;  /* 0x0000b40007077a23 */ /* 0x100ff20000010885 */
[----:B------:R3:W-:Y:S10]  /*13dc0*/  MUFU.EX2 R199, R4 ;  /* 0x0000000400c77308 */ /* 0x0007f40000000800 */
[----:B------:R-:W-:Y:S01]  /*13dd0*/  MUFU.EX2 R175, R7 ;  /* 0x0000000700af7308 */ /* 0x000fe20000000800 */
[--C-:B-1----:R-:W-:Y:S02]  /*13de0*/  FFMA.FTZ R0, R6, c[0x0][0x2d0], -R133.reuse ;  /* 0x0000b40006007a23 */ /* 0x102fe40000010885 */
[C---:B--2---:R-:W-:Y:S02]  /*13df0*/  FMUL.FTZ R8, R2.reuse, R144 ;  /* 0x0000009002087220 */ /* 0x044fe40000410000 */
[C---:B------:R-:W-:Y:S05]  /*13e00*/  FMUL.FTZ R9, R2.reuse, R145 ;  /* 0x0000009102097220 */ /* 0x040fea0000410000 */
[----:B------:R-:W1:Y:S01]  /*13e10*/  MUFU.EX2 R198, R0 ;  /* 0x0000000000c67308 */ /* 0x000e620000000800 */
[C---:B------:R-:W-:Y:S02]  /*13e20*/  FMUL.FTZ R16, R2.reuse, R152 ;  /* 0x0000009802107220 */ /* 0x040fe40000410000 */
[C---:B------:R-:W-:Y:S02]  /*13e30*/  FMUL.FTZ R17, R2.reuse, R153 ;  /* 0x0000009902117220 */ /* 0x040fe40000410000 */
[C---:B---3--:R-:W-:Y:S02]  /*13e40*/  FMUL.FTZ R4, R2.reuse, R140 ;  /* 0x0000008c02047220 */ /* 0x048fe40000410000 */
        /* <DEDUP_REMOVED lines=10> */
[----:B------:R-:W-:Y:S02]  /*13ef0*/  FFMA.FTZ R0, R5, c[0x0][0x2d0], -R133 ;  /* 0x0000b40005007a23 */ /* 0x000fe40000010885 */
[C---:B------:R-:W-:Y:S02]  /*13f00*/  FMUL.FTZ R5, R2.reuse, R141 ;  /* 0x0000008d02057220 */ /* 0x040fe40000410000 */
[----:B------:R1:W2:Y:S01]  /*13f10*/  MUFU.EX2 R195, R0 ;  /* 0x0000000000c37308 */ /* 0x0002a20000000800 */
        /* <DEDUP_REMOVED lines=12> */
[----:B-1----:R-:W-:Y:S01]  /*13fe0*/  FSEL R0, R3, RZ, P0 ;  /* 0x000000ff03007208 */ /* 0x002fe20000000000 */
[C---:B------:R-:W-:Y:S01]  /*13ff0*/  FMUL.FTZ R61, R2.reuse, R61 ;  /* 0x0000003d023d7220 */ /* 0x040fe20000410000 */
[----:B--2---:R-:W-:Y:S01]  /*14000*/  F2FP.PACK_AB R163, R175, R195 ;  /* 0x000000c3afa3723e */ /* 0x004fe200000000ff */
[----:B------:R-:W-:Y:S01]  /*14010*/  FMUL.FTZ R64, R2, R64 ;  /* 0x0000004002407220 */ /* 0x000fe20000410000 */
[----:B------:R-:W-:Y:S01]  /*14020*/  ISETP.GT.AND P0, PT, R197, R206, PT ;  /* 0x000000cec500720c */ /* 0x000fe20003f04270 */
[----:B------:R-:W-:Y:S02]  /*14030*/  FADD.FTZ R0, -R0, R134 ;  /* 0x0000008600007221 */ /* 0x000fe40000010100 */
[----:B------:R-:W-:Y:S02]  /*14040*/  FMUL.FTZ R65, R2, R65 ;  /* 0x0000004102417220 */ /* 0x000fe40000410000 */
[----:B------:R-:W-:Y:S02]  /*14050*/  FMUL.FTZ R0, R0, c[0x0][0x2d0] ;  /* 0x0000b40000007a20 */ /* 0x000fe40000410000 */
[C---:B------:R-:W-:Y:S02]  /*14060*/  FMUL.FTZ R68, R2.reuse, R68 ;  /* 0x0000004402447220 */ /* 0x040fe40000410000 */
[C---:B------:R-:W-:Y:S02]  /*14070*/  FMUL.FTZ R69, R2.reuse, R69 ;  /* 0x0000004502457220 */ /* 0x040fe40000410000 */
        /* <DEDUP_REMOVED lines=13> */
[C---:B-1----:R-:W-:Y:S02]  /*14150*/  FMUL.FTZ R6, R0.reuse, R142 ;  /* 0x0000008e00067220 */ /* 0x042fe40000410000 */
[C---:B------:R-:W-:Y:S02]  /*14160*/  FMUL.FTZ R7, R0.reuse, R143 ;  /* 0x0000008f00077220 */ /* 0x040fe40000410000 */
[----:B------:R-:W1:Y:S01]  /*14170*/  LDSM.16.MT88.4 R140, [R182] ;  /* 0x00000000b68c783b */ /* 0x000e620000004200 */
[C---:B------:R-:W-:Y:S02]  /*14180*/  FMUL.FTZ R10, R0.reuse, R146 ;  /* 0x00000092000a7220 */ /* 0x040fe40000410000 */
[C---:B------:R-:W-:Y:S02]  /*14190*/  FMUL.FTZ R11, R0.reuse, R147 ;  /* 0x00000093000b7220 */ /* 0x040fe40000410000 */
[C---:B------:R-:W-:Y:S03]  /*141a0*/  HMMA.16816.F32 R4, R160.reuse, R12, R4 ;  /* 0x0000000ca004723c */ /* 0x040fe60000001804 */
[----:B------:R-:W2:Y:S02]  /*141b0*/  LDSM.16.MT88.4 R144, [R181] ;  /* 0x00000000b590783b */ /* 0x000ea40000004200 */
[----:B------:R-:W-:Y:S02]  /*141c0*/  FMUL.FTZ R18, R0, R154 ;  /* 0x0000009a00127220 */ /* 0x000fe40000410000 */
[C---:B------:R-:W-:Y:S01]  /*141d0*/  FMUL.FTZ R12, R2.reuse, R148 ;  /* 0x00000094020c7220 */ /* 0x040fe20000410000 */
[C---:B------:R-:W-:Y:S04]  /*141e0*/  HMMA.16816.F32 R8, R160.reuse, R14, R8 ;  /* 0x0000000ea008723c */ /* 0x040fe80000001808 */
[----:B------:R-:W-:Y:S02]  /*141f0*/  FMUL.FTZ R13, R2, R149 ;  /* 0x00000095020d7220 */ /* 0x000fe40000410000 */
[C---:B------:R-:W-:Y:S02]  /*14200*/  FMUL.FTZ R19, R0.reuse, R155 ;  /* 0x0000009b00137220 */ /* 0x040fe40000410000 */
[C---:B------:R-:W-:Y:S01]  /*14210*/  FMUL.FTZ R14, R0.reuse, R150 ;  /* 0x00000096000e7220 */ /* 0x040fe20000410000 */
[----:B------:R-:W-:Y:S03]  /*14220*/  LDSM.16.MT88.4 R152, [R180+0x800] ;  /* 0x00080000b498783b */ /* 0x000fe60000004200 */
[C---:B------:R-:W-:Y:S02]  /*14230*/  FMUL.FTZ R15, R0.reuse, R151 ;  /* 0x00000097000f7220 */ /* 0x040fe40000410000 */
[C---:B------:R-:W-:Y:S02]  /*14240*/  FMUL.FTZ R22, R0.reuse, R22 ;  /* 0x0000001600167220 */ /* 0x040fe40000410000 */
[C---:B------:R-:W-:Y:S01]  /*14250*/  FMUL.FTZ R23, R0.reuse, R23 ;  /* 0x0000001700177220 */ /* 0x040fe20000410000 */
[----:B------:R-:W3:Y:S01]  /*14260*/  LDSM.16.MT88.4 R148, [R179+0x1000] ;  /* 0x00100000b394783b */ /* 0x000ee20000004200 */
[C---:B------:R-:W-:Y:S01]  /*14270*/  FMUL.FTZ R26, R0.reuse, R26 ;  /* 0x0000001a001a7220 */ /* 0x040fe20000410000 */
[C---:B------:R-:W-:Y:S03]  /*14280*/  HMMA.16816.F32 R12, R160.reuse, R164, R12 ;  /* 0x000000a4a00c723c */ /* 0x040fe6000000180c */
[C---:B------:R-:W-:Y:S02]  /*14290*/  FMUL.FTZ R27, R0.reuse, R27 ;  /* 0x0000001b001b7220 */ /* 0x040fe40000410000 */
[C---:B------:R-:W-:Y:S02]  /*142a0*/  FMUL.FTZ R30, R0.reuse, R30 ;  /* 0x0000001e001e7220 */ /* 0x040fe40000410000 */
[C---:B------:R-:W-:Y:S01]  /*142b0*/  FMUL.FTZ R31, R0.reuse, R31 ;  /* 0x0000001f001f7220 */ /* 0x040fe20000410000 */
[C---:B------:R-:W-:Y:S01]  /*142c0*/  HMMA.16816.F32 R16, R160.reuse, R166, R16 ;  /* 0x000000a6a010723c */ /* 0x040fe20000001810 */
[----:B------:R-:W-:Y:S03]  /*142d0*/  LDSM.16.MT88.4 R164, [R182+0x800] ;  /* 0x00080000b6a4783b */ /* 0x000fe60000004200 */
[C---:B------:R-:W-:Y:S02]  /*142e0*/  FMUL.FTZ R34, R0.reuse, R34 ;  /* 0x0000002200227220 */ /* 0x040fe40000410000 */
[C---:B------:R-:W-:Y:S02]  /*142f0*/  FMUL.FTZ R35, R0.reuse, R35 ;  /* 0x0000002300237220 */ /* 0x040fe40000410000 */
[C---:B-1----:R-:W-:Y:S04]  /*14300*/  HMMA.16816.F32 R20, R160.reuse, R140, R20 ;  /* 0x0000008ca014723c */ /* 0x042fe80000001814 */
[C---:B------:R-:W-:Y:S02]  /*14310*/  FMUL.FTZ R38, R0.reuse, R38 ;  /* 0x0000002600267220 */ /* 0x040fe40000410000 */
[C---:B------:R-:W-:Y:S02]  /*14320*/  FMUL.FTZ R39, R0.reuse, R39 ;  /* 0x0000002700277220 */ /* 0x040fe40000410000 */
[C---:B------:R-:W-:Y:S01]  /*14330*/  HMMA.16816.F32 R24, R160.reuse, R142, R24 ;  /* 0x0000008ea018723c */ /* 0x040fe20000001818 */
[----:B------:R-:W1:Y:S03]  /*14340*/  LDSM.16.MT88.4 R140, [R180+0x1000] ;  /* 0x00100000b48c783b */ /* 0x000e660000004200 */
[C---:B------:R-:W-:Y:S02]  /*14350*/  FMUL.FTZ R42, R0.reuse, R42 ;  /* 0x0000002a002a7220 */ /* 0x040fe40000410000 */
[C---:B------:R-:W-:Y:S02]  /*14360*/  FMUL.FTZ R43, R0.reuse, R43 ;  /* 0x0000002b002b7220 */ /* 0x040fe40000410000 */
[C---:B--2---:R-:W-:Y:S04]  /*14370*/  HMMA.16816.F32 R28, R160.reuse, R144, R28 ;  /* 0x00000090a01c723c */ /* 0x044fe8000000181c */
[C---:B------:R-:W-:Y:S02]  /*14380*/  FMUL.FTZ R46, R0.reuse, R46 ;  /* 0x0000002e002e7220 */ /* 0x040fe40000410000 */
[C---:B------:R-:W-:Y:S02]  /*14390*/  FMUL.FTZ R47, R0.reuse, R47 ;  /* 0x0000002f002f7220 */ /* 0x040fe40000410000 */
[C---:B------:R-:W-:Y:S01]  /*143a0*/  HMMA.16816.F32 R32, R160.reuse, R146, R32 ;  /* 0x00000092a020723c */ /* 0x040fe20000001820 */
[----:B------:R-:W2:Y:S03]  /*143b0*/  LDSM.16.MT88.4 R144, [R182+0x1000] ;  /* 0x00100000b690783b */ /* 0x000ea60000004200 */
[C---:B------:R-:W-:Y:S02]  /*143c0*/  FMUL.FTZ R50, R0.reuse, R50 ;  /* 0x0000003200327220 */ /* 0x040fe40000410000 */
[C---:B------:R-:W-:Y:S02]  /*143d0*/  FMUL.FTZ R51, R0.reuse, R51 ;  /* 0x0000003300337220 */ /* 0x040fe40000410000 */
[C---:B---3--:R-:W-:Y:S04]  /*143e0*/  HMMA.16816.F32 R36, R160.reuse, R148, R36 ;  /* 0x00000094a024723c */ /* 0x048fe80000001824 */
[C---:B------:R-:W-:Y:S02]  /*143f0*/  FMUL.FTZ R54, R0.reuse, R54 ;  /* 0x0000003600367220 */ /* 0x040fe40000410000 */
[C---:B------:R-:W-:Y:S02]  /*14400*/  FMUL.FTZ R55, R0.reuse, R55 ;  /* 0x0000003700377220 */ /* 0x040fe40000410000 */
[C---:B------:R-:W-:Y:S01]  /*14410*/  HMMA.16816.F32 R40, R160.reuse, R150, R40 ;  /* 0x00000096a028723c */ /* 0x040fe20000001828 */
[----:B------:R-:W3:Y:S03]  /*14420*/  LDSM.16.MT88.4 R148, [R181+0x1000] ;  /* 0x00100000b594783b */ /* 0x000ee60000004200 */
[C---:B------:R-:W-:Y:S02]  /*14430*/  FMUL.FTZ R58, R0.reuse, R58 ;  /* 0x0000003a003a7220 */ /* 0x040fe40000410000 */
[C---:B------:R-:W-:Y:S02]  /*14440*/  FMUL.FTZ R59, R0.reuse, R59 ;  /* 0x0000003b003b7220 */ /* 0x040fe40000410000 */
[----:B------:R-:W-:Y:S01]  /*14450*/  FMUL.FTZ R62, R0, R62 ;  /* 0x0000003e003e7220 */ /* 0x000fe20000410000 */
[C---:B-1----:R-:W-:Y:S03]  /*14460*/  HMMA.16816.F32 R44, R160.reuse, R140, R44 ;  /* 0x0000008ca02c723c */ /* 0x042fe6000000182c */
[--C-:B------:R-:W-:Y:S02]  /*14470*/  FFMA.FTZ R134, R168, c[0x0][0x2d0], -R139.reuse ;  /* 0x0000b400a8867a23 */ /* 0x100fe4000001088b */
[C---:B------:R-:W-:Y:S02]  /*14480*/  FMUL.FTZ R63, R0.reuse, R63 ;  /* 0x0000003f003f7220 */ /* 0x040fe40000410000 */
[C---:B------:R-:W-:Y:S01]  /*14490*/  FMUL.FTZ R66, R0.reuse, R66 ;  /* 0x0000004200427220 */ /* 0x040fe20000410000 */
[C---:B------:R-:W-:Y:S01]  /*144a0*/  HMMA.16816.F32 R48, R160.reuse, R142, R48 ;  /* 0x0000008ea030723c */ /* 0x040fe20000001830 */
[----:B------:R-:W1:Y:S01]  /*144b0*/  LDSM.16.MT88.4 R140, [R179+0x2000] ;  /* 0x00200000b38c783b */ /* 0x000e620000004200 */
[----:B------:R4:W-:Y:S02]  /*144c0*/  MUFU.EX2 R201, R134 ;  /* 0x0000008600c97308 */ /* 0x0009e40000000800 */
        /* <DEDUP_REMOVED lines=10> */
[--C-:B----4-:R-:W-:Y:S02]  /*14570*/  FFMA.FTZ R134, R169, c[0x0][0x2d0], -R139.reuse ;  /* 0x0000b400a9867a23 */ /* 0x110fe4000001088b */
[C---:B------:R-:W-:Y:S02]  /*14580*/  FMUL.FTZ R79, R0.reuse, R79 ;  /* 0x0000004f004f7220 */ /* 0x040fe40000410000 */
[C---:B------:R-:W-:Y:S01]  /*14590*/  HMMA.16816.F32 R64, R160.reuse, R150, R64 ;  /* 0x00000096a040723c */ /* 0x040fe20000001840 */
[----:B------:R3:W4:Y:S01]  /*145a0*/  MUFU.EX2 R200, R134 ;  /* 0x0000008600c87308 */ /* 0x0007220000000800 */
[----:B------:R-:W5:Y:S02]  /*145b0*/  LDSM.16.MT88.4 R148, [R182+0x2000] ;  /* 0x00200000b694783b */ /* 0x000f640000004200 */
[C---:B------:R-:W-:Y:S02]  /*145c0*/  FMUL.FTZ R82, R0.reuse, R82 ;  /* 0x0000005200527220 */ /* 0x040fe40000410000 */
[C---:B------:R-:W-:Y:S02]  /*145d0*/  FMUL.FTZ R83, R0.reuse, R83 ;  /* 0x0000005300537220 */ /* 0x040fe40000410000 */
[C---:B------:R-:W-:Y:S01]  /*145e0*/  FMUL.FTZ R86, R0.reuse, R86 ;  /* 0x0000005600567220 */ /* 0x040fe20000410000 */
[C---:B-1----:R-:W-:Y:S03]  /*145f0*/  HMMA.16816.F32 R68, R160.reuse, R140, R68 ;  /* 0x0000008ca044723c */ /* 0x042fe60000001844 */
[C---:B------:R-:W-:Y:S02]  /*14600*/  FMUL.FTZ R87, R0.reuse, R87 ;  /* 0x0000005700577220 */ /* 0x040fe40000410000 */
[C---:B------:R-:W-:Y:S02]  /*14610*/  FMUL.FTZ R90, R0.reuse, R90 ;  /* 0x0000005a005a7220 */ /* 0x040fe40000410000 */
[C---:B------:R-:W-:Y:S01]  /*14620*/  FMUL.FTZ R91, R0.reuse, R91 ;  /* 0x0000005b005b7220 */ /* 0x040fe20000410000 */
[C---:B------:R-:W-:Y:S01]  /*14630*/  HMMA.16816.F32 R72, R160.reuse, R142, R72 ;  /* 0x0000008ea048723c */ /* 0x040fe20000001848 */
[----:B------:R-:W1:Y:S03]  /*14640*/  LDSM.16.MT88.4 R140, [R181+0x2000] ;  /* 0x00200000b58c783b */ /* 0x000e660000004200 */
[C---:B------:R-:W-:Y:S02]  /*14650*/  FMUL.FTZ R94, R0.reuse, R94 ;  /* 0x0000005e005e7220 */ /* 0x040fe40000410000 */
[----:B------:R-:W-:Y:S02]  /*14660*/  FMUL.FTZ R95, R0, R95 ;  /* 0x0000005f005f7220 */ /* 0x000fe40000410000 */
[C---:B--2---:R-:W-:Y:S04]  /*14670*/  HMMA.16816.F32 R76, R160.reuse, R144, R76 ;  /* 0x00000090a04c723c */ /* 0x044fe8000000184c */
[----:B---3--:R-:W-:Y:S02]  /*14680*/  FFMA.FTZ R134, R170, c[0x0][0x2d0], -R139 ;  /* 0x0000b400aa867a23 */ /* 0x008fe4000001088b */
[C---:B------:R-:W-:Y:S02]  /*14690*/  FMUL.FTZ R96, R2.reuse, R96 ;  /* 0x0000006002607220 */ /* 0x040fe40000410000 */
[C---:B------:R-:W-:Y:S01]  /*146a0*/  HMMA.16816.F32 R80, R160.reuse, R146, R80 ;  /* 0x00000092a050723c */ /* 0x040fe20000001850 */
[----:B------:R2:W-:Y:S01]  /*146b0*/  MUFU.EX2 R170, R134 ;  /* 0x0000008600aa7308 */ /* 0x0005e20000000800 */
[----:B------:R-:W3:Y:S02]  /*146c0*/  LDSM.16.MT88.4 R144, [R179+0x3000] ;  /* 0x00300000b390783b */ /* 0x000ee40000004200 */
[----:B------:R-:W-:Y:S02]  /*146d0*/  FMUL.FTZ R97, R2, R97 ;  /* 0x0000006102617220 */ /* 0x000fe40000410000 */
[C---:B------:R-:W-:Y:S02]  /*146e0*/  FMUL.FTZ R98, R0.reuse, R98 ;  /* 0x0000006200627220 */ /* 0x040fe40000410000 */
[----:B------:R-:W-:Y:S01]  /*146f0*/  FMUL.FTZ R99, R0, R99 ;  /* 0x0000006300637220 */ /* 0x000fe20000410000 */
[C---:B-----5:R-:W-:Y:S03]  /*14700*/  HMMA.16816.F32 R84, R160.reuse, R148, R84 ;  /* 0x00000094a054723c */ /* 0x060fe60000001854 */
[C---:B------:R-:W-:Y:S02]  /*14710*/  FMUL.FTZ R100, R2.reuse, R100 ;  /* 0x0000006402647220 */ /* 0x040fe40000410000 */
[----:B------:R-:W-:Y:S02]  /*14720*/  FMUL.FTZ R101, R2, R101 ;  /* 0x0000006502657220 */ /* 0x000fe40000410000 */
[C---:B------:R-:W-:Y:S01]  /*14730*/  FMUL.FTZ R102, R0.reuse, R102 ;  /* 0x0000006600667220 */ /* 0x040fe20000410000 */
[C---:B------:R-:W-:Y:S01]  /*14740*/  HMMA.16816.F32 R88, R160.reuse, R150, R88 ;  /* 0x00000096a058723c */ /* 0x040fe20000001858 */
[----:B------:R-:W5:Y:S03]  /*14750*/  LDSM.16.MT88.4 R148, [R180+0x3000] ;  /* 0x00300000b494783b */ /* 0x000f660000004200 */
[----:B------:R-:W-:Y:S02]  /*14760*/  FMUL.FTZ R103, R0, R103 ;  /* 0x0000006700677220 */ /* 0x000fe40000410000 */
[C---:B------:R-:W-:Y:S02]  /*14770*/  FMUL.FTZ R104, R2.reuse, R104 ;  /* 0x0000006802687220 */ /* 0x040fe40000410000 */
[C---:B-1----:R-:W-:Y:S04]  /*14780*/  HMMA.16816.F32 R92, R160.reuse, R140, R92 ;  /* 0x0000008ca05c723c */ /* 0x042fe8000000185c */
[----:B--2---:R-:W-:Y:S02]  /*14790*/  FFMA.FTZ R134, R171, c[0x0][0x2d0], -R133 ;  /* 0x0000b400ab867a23 */ /* 0x004fe40000010885 */
[----:B------:R-:W-:Y:S02]  /*147a0*/  FMUL.FTZ R105, R2, R105 ;  /* 0x0000006902697220 */ /* 0x000fe40000410000 */
[C---:B------:R-:W-:Y:S01]  /*147b0*/  HMMA.16816.F32 R96, R160.reuse, R142, R96 ;  /* 0x0000008ea060723c */ /* 0x040fe20000001860 */
[----:B------:R1:W-:Y:S01]  /*147c0*/  MUFU.EX2 R168, R134 ;  /* 0x0000008600a87308 */ /* 0x0003e20000000800 */
[----:B------:R-:W2:Y:S02]  /*147d0*/  LDSM.16.MT88.4 R140, [R182+0x3000] ;  /* 0x00300000b68c783b */ /* 0x000ea40000004200 */
[C---:B------:R-:W-:Y:S02]  /*147e0*/  FMUL.FTZ R106, R0.reuse, R106 ;  /* 0x0000006a006a7220 */ /* 0x040fe40000410000 */
[----:B------:R-:W-:Y:S02]  /*147f0*/  FMUL.FTZ R107, R0, R107 ;  /* 0x0000006b006b7220 */ /* 0x000fe40000410000 */
[----:B------:R-:W-:Y:S01]  /*14800*/  FMUL.FTZ R108, R2, R108 ;  /* 0x0000006c026c7220 */ /* 0x000fe20000410000 */
[C---:B---3--:R-:W-:Y:S03]  /*14810*/  HMMA.16816.F32 R100, R160.reuse, R144, R100 ;  /* 0x00000090a064723c */ /* 0x048fe60000001864 */
[----:B------:R-:W-:Y:S02]  /*14820*/  FFMA.FTZ R139, R174, c[0x0][0x2d0], -R139 ;  /* 0x0000b400ae8b7a23 */ /* 0x000fe4000001088b */
[----:B------:R-:W-:Y:S02]  /*14830*/  FMUL.FTZ R109, R2, R109 ;  /* 0x0000006d026d7220 */ /* 0x000fe40000410000 */
[C---:B------:R-:W-:Y:S01]  /*14840*/  FMUL.FTZ R110, R0.reuse, R110 ;  /* 0x0000006e006e7220 */ /* 0x040fe20000410000 */
[C---:B------:R-:W-:Y:S01]  /*14850*/  HMMA.16816.F32 R104, R160.reuse, R146, R104 ;  /* 0x00000092a068723c */ /* 0x040fe20000001868 */
[----:B------:R-:W3:Y:S01]  /*14860*/  LDSM.16.MT88.4 R144, [R181+0x3000] ;  /* 0x00300000b590783b */ /* 0x000ee20000004200 */
[----:B------:R-:W2:Y:S02]  /*14870*/  MUFU.EX2 R169, R139 ;  /* 0x0000008b00a97308 */ /* 0x000ea40000000800 */
[----:B------:R-:W-:Y:S02]  /*14880*/  FMUL.FTZ R111, R0, R111 ;  /* 0x0000006f006f7220 */ /* 0x000fe40000410000 */
[----:B------:R-:W-:Y:S02]  /*14890*/  FMUL.FTZ R112, R2, R112 ;  /* 0x0000007002707220 */ /* 0x000fe40000410000 */
[--C-:B-1----:R-:W-:Y:S03]  /*148a0*/  FFMA.FTZ R134, R172, c[0x0][0x2d0], -R133.reuse ;  /* 0x0000b400ac867a23 */ /* 0x102fe60000010885 */
[C---:B-----5:R-:W-:Y:S01]  /*148b0*/  HMMA.16816.F32 R108, R160.reuse, R148, R108 ;  /* 0x00000094a06c723c */ /* 0x060fe2000000186c */
[----:B------:R1:W5:Y:S02]  /*148c0*/  MUFU.EX2 R139, R134 ;  /* 0x00000086008b7308 */ /* 0x0003640000000800 */
[----:B------:R-:W-:Y:S02]  /*148d0*/  FMUL.FTZ R113, R2, R113 ;  /* 0x0000007102717220 */ /* 0x000fe40000410000 */
[C---:B------:R-:W-:Y:S02]  /*148e0*/  FMUL.FTZ R114, R0.reuse, R114 ;  /* 0x0000007200727220 */ /* 0x040fe40000410000 */
[----:B------:R-:W-:Y:S02]  /*148f0*/  FMUL.FTZ R115, R0, R115 ;  /* 0x0000007300737220 */ /* 0x000fe40000410000 */
[C---:B------:R-:W-:Y:S03]  /*14900*/  FMUL.FTZ R116, R2.reuse, R116 ;  /* 0x0000007402747220 */ /* 0x040fe60000410000 */
[----:B------:R-:W-:Y:S02]  /*14910*/  FMUL.FTZ R117, R2, R117 ;  /* 0x0000007502757220 */ /* 0x000fe40000410000 */
[C---:B------:R-:W-:Y:S01]  /*14920*/  HMMA.16816.F32 R112, R160.reuse, R150, R112 ;  /* 0x00000096a070723c */ /* 0x040fe20000001870 */
[----:B------:R-:W4:Y:S02]  /*14930*/  LDSM.16.MT88.4 R148, [R179+0x800] ;  /* 0x00080000b394783b */ /* 0x000f240000004200 */
[C---:B------:R-:W-:Y:S02]  /*14940*/  FMUL.FTZ R118, R0.reuse, R118 ;  /* 0x0000007600767220 */ /* 0x040fe40000410000 */
[----:B------:R-:W-:Y:S02]  /*14950*/  FMUL.FTZ R119, R0, R119 ;  /* 0x0000007700777220 */ /* 0x000fe40000410000 */
[C---:B------:R-:W-:Y:S02]  /*14960*/  FMUL.FTZ R120, R2.reuse, R120 ;  /* 0x0000007802787220 */ /* 0x040fe40000410000 */
[----:B------:R-:W-:Y:S03]  /*14970*/  FMUL.FTZ R121, R2, R121 ;  /* 0x0000007902797220 */ /* 0x000fe60000410000 */
[C---:B--2---:R-:W-:Y:S03]  /*14980*/  HMMA.16816.F32 R116, R160.reuse, R140, R116 ;  /* 0x0000008ca074723c */ /* 0x044fe60000001874 */
[C---:B------:R-:W-:Y:S02]  /*14990*/  FMUL.FTZ R122, R0.reuse, R122 ;  /* 0x0000007a007a7220 */ /* 0x040fe40000410000 */
[----:B------:R-:W-:Y:S02]  /*149a0*/  FMUL.FTZ R123, R0, R123 ;  /* 0x0000007b007b7220 */ /* 0x000fe40000410000 */
[--C-:B-1----:R-:W-:Y:S02]  /*149b0*/  FFMA.FTZ R134, R173, c[0x0][0x2d0], -R133.reuse ;  /* 0x0000b400ad867a23 */ /* 0x102fe40000010885 */
[----:B------:R-:W-:Y:S03]  /*149c0*/  FFMA.FTZ R133, R135, c[0x0][0x2d0], -R133 ;  /* 0x0000b40087857a23 */ /* 0x000fe60000010885 */
[C---:B------:R-:W-:Y:S01]  /*149d0*/  HMMA.16816.F32 R120, R160.reuse, R142, R120 ;  /* 0x0000008ea078723c */ /* 0x040fe20000001878 */
[----:B------:R-:W-:Y:S02]  /*149e0*/  MUFU.EX2 R134, R134 ;  /* 0x0000008600867308 */ /* 0x000fe40000000800 */
[C---:B------:R-:W-:Y:S02]  /*149f0*/  FMUL.FTZ R124, R2.reuse, R124 ;  /* 0x0000007c027c7220 */ /* 0x040fe40000410000 */
[----:B------:R-:W-:Y:S02]  /*14a00*/  FMUL.FTZ R125, R2, R125 ;  /* 0x0000007d027d7220 */ /* 0x000fe40000410000 */
[C---:B------:R-:W-:Y:S02]  /*14a10*/  FMUL.FTZ R126, R0.reuse, R126 ;  /* 0x0000007e007e7220 */ /* 0x040fe40000410000 */
[----:B------:R-:W-:Y:S02]  /*14a20*/  FMUL.FTZ R127, R0, R127 ;  /* 0x0000007f007f7220 */ /* 0x000fe40000410000 */
[----:B------:R-:W1:Y:S01]  /*14a30*/  MUFU.EX2 R133, R133 ;  /* 0x0000008500857308 */ /* 0x000e620000000800 */
[C---:B------:R-:W-:Y:S02]  /*14a40*/  FMUL.FTZ R128, R2.reuse, R128 ;  /* 0x0000008002807220 */ /* 0x040fe40000410000 */
[----:B------:R-:W-:Y:S02]  /*14a50*/  FMUL.FTZ R129, R2, R129 ;  /* 0x0000008102817220 */ /* 0x000fe40000410000 */
[C---:B---3--:R-:W-:Y:S03]  /*14a60*/  HMMA.16816.F32 R124, R160.reuse, R144, R124 ;  /* 0x00000090a07c723c */ /* 0x048fe6000000187c */
[C---:B------:R-:W-:Y:S02]  /*14a70*/  FMUL.FTZ R130, R0.reuse, R130 ;  /* 0x0000008200827220 */ /* 0x040fe40000410000 */
[----:B------:R-:W-:Y:S07]  /*14a80*/  FMUL.FTZ R131, R0, R131 ;  /* 0x0000008300837220 */ /* 0x000fee0000410000 */
[----:B------:R-:W-:Y:S07]  /*14a90*/  HMMA.16816.F32 R128, R160, R146, R128 ;  /* 0x00000092a080723c */ /* 0x000fee0000001880 */
[----:B----4-:R-:W-:Y:S02]  /*14aa0*/  F2FP.PACK_AB R160, R200, R201 ;  /* 0x000000c9c8a0723e */ /* 0x010fe400000000ff */
[----:B------:R-:W-:Y:S03]  /*14ab0*/  F2FP.PACK_AB R162, R169, R170 ;  /* 0x000000aaa9a2723e */ /* 0x000fe600000000ff */
[----:B-----5:R-:W-:Y:S02]  /*14ac0*/  F2FP.PACK_AB R161, R139, R168 ;  /* 0x000000a88ba1723e */ /* 0x020fe400000000ff */
[----:B-1----:R-:W-:Y:S07]  /*14ad0*/  F2FP.PACK_AB R163, R133, R134 ;  /* 0x0000008685a3723e */ /* 0x002fee00000000ff */
[C---:B------:R-:W-:Y:S01]  /*14ae0*/  HMMA.16816.F32 R140, R160.reuse, R148, R4 ;  /* 0x00000094a08c723c */ /* 0x040fe20000001804 */
[----:B------:R-:W1:Y:S07]  /*14af0*/  LDSM.16.MT88.4 R4, [R181+0x800] ;  /* 0x00080000b504783b */ /* 0x000e6e0000004200 */
[C---:B------:R-:W-:Y:S01]  /*14b00*/  HMMA.16816.F32 R144, R160.reuse, R150, R8 ;  /* 0x00000096a090723c */ /* 0x040fe20000001808 */
[----:B------:R-:W2:Y:S07]  /*14b10*/  LDSM.16.MT88.4 R8, [R179+0x1800] ;  /* 0x00180000b308783b */ /* 0x000eae0000004200 */
[C---:B------:R-:W-:Y:S01]  /*14b20*/  HMMA.16816.F32 R148, R160.reuse, R152, R12 ;  /* 0x00000098a094723c */ /* 0x040fe2000000180c */
[----:B------:R-:W3:Y:S07]  /*14b30*/  LDSM.16.MT88.4 R12, [R180+0x1800] ;  /* 0x00180000b40c783b */ /* 0x000eee0000004200 */
[C---:B------:R-:W-:Y:S08]  /*14b40*/  HMMA.16816.F32 R152, R160.reuse, R154, R16 ;  /* 0x0000009aa098723c */ /* 0x040ff00000001810 */
[C---:B------:R-:W-:Y:S08]  /*14b50*/  HMMA.16816.F32 R20, R160.reuse, R164, R20 ;  /* 0x000000a4a014723c */ /* 0x040ff00000001814 */
        /* <DEDUP_REMOVED lines=31> */
[C---:B--2---:R-:W-:Y:S07]  /*14d50*/  HMMA.16816.F32 R108, R160.reuse, R8, R108 ;  /* 0x00000008a06c723c */ /* 0x044fee000000186c */
[----:B------:R-:W-:Y:S01]  /*14d60*/  FFMA.FTZ R8, R2, R208, R205 ;  /* 0x000000d002087223 */ /* 0x000fe200000100cd */
[C---:B------:R-:W-:Y:S04]  /*14d70*/  HMMA.16816.F32 R112, R160.reuse, R10, R112 ;  /* 0x0000000aa070723c */ /* 0x040fe80000001870 */
[----:B------:R-:W-:Y:S02]  /*14d80*/  FFMA.FTZ R2, R0, R207, R199 ;  /* 0x000000cf00027223 */ /* 0x000fe400000100c7 */
[----:B------:R-:W-:Y:S01]  /*14d90*/  FADD.FTZ R0, R204, R8 ;  /* 0x00000008cc007221 */ /* 0x000fe20000010000 */
[----:B------:R-:W-:Y:S01]  /*14da0*/  MOV R8, R3 ;  /* 0x0000000300087202 */ /* 0x000fe20000000f00 */
[C---:B---3--:R-:W-:Y:S04]  /*14db0*/  HMMA.16816.F32 R116, R160.reuse, R12, R116 ;  /* 0x0000000ca074723c */ /* 0x048fe80000001874 */
[----:B------:R-:W-:Y:S02]  /*14dc0*/  FADD.FTZ R2, R198, R2 ;  /* 0x00000002c6027221 */ /* 0x000fe40000010000 */
[----:B------:R-:W-:Y:S02]  /*14dd0*/  FADD.FTZ R0, R203, R0 ;  /* 0x00000000cb007221 */ /* 0x000fe40000010000 */
[C---:B------:R-:W-:Y:S04]  /*14de0*/  HMMA.16816.F32 R120, R160.reuse, R14, R120 ;  /* 0x0000000ea078723c */ /* 0x040fe80000001878 */
[----:B------:R-:W-:Y:S01]  /*14df0*/  FADD.FTZ R2, R195, R2 ;  /* 0x00000002c3027221 */ /* 0x000fe20000010000 */
[----:B------:R-:W-:Y:S01]  /*14e00*/  IADD3 R195, R197, -0x1, RZ ;  /* 0xffffffffc5c37810 */ /* 0x000fe20007ffe0ff */
[----:B------:R-:W-:Y:S02]  /*14e10*/  FADD.FTZ R0, R202, R0 ;  /* 0x00000000ca007221 */ /* 0x000fe40000010000 */
[C---:B-1----:R-:W-:Y:S04]  /*14e20*/  HMMA.16816.F32 R124, R160.reuse, R4, R124 ;  /* 0x00000004a07c723c */ /* 0x042fe8000000187c */
[----:B------:R-:W-:Y:S03]  /*14e30*/  MOV R197, R195 ;  /* 0x000000c300c57202 */ /* 0x000fe60000000f00 */
[----:B------:R-:W-:Y:S01]  /*14e40*/  FADD.FTZ R4, R175, R2 ;  /* 0x00000002af047221 */ /* 0x000fe20000010000 */
[----:B------:R-:W-:Y:S04]  /*14e50*/  HMMA.16816.F32 R128, R160, R6, R128 ;  /* 0x00000006a080723c */ /* 0x000fe80000001880 */
[----:B------:R-:W-:Y:S02]  /*14e60*/  FADD.FTZ R2, R201, R0 ;  /* 0x00000000c9027221 */ /* 0x000fe40000010000 */
[----:B------:R-:W-:Y:S02]  /*14e70*/  FADD.FTZ R0, R168, R4 ;  /* 0x00000004a8007221 */ /* 0x000fe40000010000 */
[----:B------:R-:W-:Y:S04]  /*14e80*/  FADD.FTZ R2, R200, R2 ;  /* 0x00000002c8027221 */ /* 0x000fe80000010000 */
[----:B------:R-:W-:Y:S02]  /*14e90*/  FADD.FTZ R0, R139, R0 ;  /* 0x000000008b007221 */ /* 0x000fe40000010000 */
[----:B------:R-:W-:Y:S02]  /*14ea0*/  FADD.FTZ R2, R170, R2 ;  /* 0x00000002aa027221 */ /* 0x000fe40000010000 */
[----:B------:R-:W-:Y:S01]  /*14eb0*/  FADD.FTZ R0, R134, R0 ;  /* 0x0000000086007221 */ /* 0x000fe20000010000 */
[----:B------:R-:W-:Y:S01]  /*14ec0*/  MOV R134, R3 ;  /* 0x0000000300867202 */ /* 0x000fe20000000f00 */
[----:B------:R-:W-:Y:S02]  /*14ed0*/  FADD.FTZ R208, R169, R2 ;  /* 0x00000002a9d07221 */ /* 0x000fe40000010000 */
[----:B------:R-:W-:Y:S01]  /*14ee0*/  FADD.FTZ R207, R133, R0 ;  /* 0x0000000085cf7221 */ /* 0x000fe20000010000 */
[----:B------:R-:W-:Y:S01]  /*14ef0*/  MOV R133, R132 ;  /* 0x0000008400857202 */ /* 0x000fe20000000f00 */
[----:B------:R-:W-:-:S05]  /*14f00*/  @P0 BRA `(.L_x_710) ;  /* 0xffffd89000000947 */ /* 0x000fca000383ffff */
.L_x_701:
[----:B------:R-:W-:Y:S01]  /*14f10*/  IMAD.MOV.U32 R0, RZ, RZ, c[0x0][0x2c4] ;  /* 0x0000b100ff007624 */ /* 0x000fe200078e00ff */
[----:B------:R-:W-:Y:S01]  /*14f20*/  IADD3 R2, R212, 0x1, -R213 ;  /* 0x00000001d4027810 */ /* 0x000fe20007ffe8d5 */
[----:B------:R-:W-:-:S03]  /*14f30*/  IMAD.MOV.U32 R4, RZ, RZ, c[0x0][0x32c] ;  /* 0x0000cb00ff047624 */ /* 0x000fc600078e00ff */
[----:B------:R-:W-:Y:S02]  /*14f40*/  ISETP.NE.AND P1, PT, R0, 0x1, PT ;  /* 0x000000010000780c */ /* 0x000fe40003f25270 */
[----:B------:R-:W-:Y:S02]  /*14f50*/  IADD3 R0, R225, 0x7f, RZ ;  /* 0x0000007fe1007810 */ /* 0x000fe40007ffe0ff */
[----:B------:R-:W-:-:S09]  /*14f60*/  ISETP.GE.AND P0, PT, R4, 0x1, PT ;  /* 0x000000010400780c */ /* 0x000fd20003f06270 */
[----:B------:R-:W-:-:S05]  /*14f70*/  @P1 IMAD.HI.U32 R3, R0, c[0x0][0x2c8], RZ ;  /* 0x0000b20000031a27 */ /* 0x000fca00078e00ff */
[----:B------:R-:W-:-:S05]  /*14f80*/  @P1 SHF.R.U32.HI R0, RZ, c[0x0][0x2cc], R3 ;  /* 0x0000b300ff001a19 */ /* 0x000fca0000011603 */
        /* <DEDUP_REMOVED lines=13> */
.L_x_713:
[----:B------:R-:W-:-:S04]  /*15060*/  MOV R3, c[0x0][0x32c] ;  /* 0x0000cb0000037a02 */ /* 0x000fc80000000f00 */
[----:B------:R-:W-:-:S13]  /*15070*/  ISETP.NE.AND P0, PT, R3, 0x1, PT ;  /* 0x000000010300780c */ /* 0x000fda0003f05270 */
[----:B------:R-:W-:-:S05]  /*15080*/  @P0 IMAD.HI.U32 R3, R0, c[0x0][0x330], RZ ;  /* 0x0000cc0000030a27 */ /* 0x000fca00078e00ff */
[----:B------:R-:W-:Y:S02]  /*15090*/  @P0 SHF.R.U32.HI R0, RZ, c[0x0][0x334], R3 ;  /* 0x0000cd00ff000a19 */ /* 0x000fe40000011603 */
.L_x_714:
[----:B------:R-:W-:Y:S05]  /*150a0*/  BSYNC B0 ;  /* 0x0000000000007941 */ /* 0x000fea0003800000 */
.L_x_712:
[----:B------:R-:W-:-:S05]  /*150b0*/  IMAD R0, R0, c[0x0][0x32c], RZ ;  /* 0x0000cb0000007a24 */ /* 0x000fca00078e02ff */
[----:B------:R-:W-:-:S04]  /*150c0*/  IMNMX R2, R2, R0, !PT ;  /* 0x0000000002027217 */ /* 0x000fc80007800200 */
.L_x_711:
[----:B------:R-:W-:-:S04]  /*150d0*/  IADD3 R2, R2, 0x1f, RZ ;  /* 0x0000001f02027810 */ /* 0x000fc80007ffe0ff */
        /* <DEDUP_REMOVED lines=9> */
.L_x_716:
[----:B------:R-:W-:Y:S01]  /*15170*/  ISETP.GT.AND P1, PT, R209, R197, PT ;  /* 0x000000c5d100720c */ /* 0x000fe20003f24270 */
[----:B------:R-:W-:Y:S04]  /*15180*/  DEPBAR.LE SB0, 0x0 ;  /* 0x000080000000791a */ /* 0x000fe80000000000 */
[----:B------:R-:W-:Y:S01]  /*15190*/  WARPSYNC 0xffffffff ;  /* 0xffffffff00007948 */ /* 0x000fe20003800000 */
[----:B------:R-:W-:Y:S01]  /*151a0*/  BAR.SYNC.DEFER_BLOCKING 0x0 ;  /* 0x0000000000007b1d */ /* 0x000fe20000010000 */
[----:B------:R-:W-:Y:S02]  /*151b0*/  IADD3 R195, R197, -0x1, RZ ;  /* 0xffffffffc5c37810 */ /* 0x000fe40007ffe0ff */
[----:B------:R-:W-:Y:S04]  /*151c0*/  LOP3.LUT P3, RZ, R215, 0x1, RZ, 0xc0, !PT ;  /* 0x00000001d7ff7812 */ /* 0x000fe8000786c0ff */
[----:B------:R-:W-:Y:S01]  /*151d0*/  @!P1 SHF.R.S32.HI R0, RZ, 0x1f, R197 ;  /* 0x0000001fff009819 */ /* 0x000fe200000114c5 */
[C---:B------:R-:W-:Y:S04]  /*151e0*/  @!P1 IMAD.WIDE.U32 R2, R197.reuse, c[0x0][0x208], RZ ;  /* 0x00008200c5029a25 */ /* 0x040fe800078e00ff */
[----:B------:R-:W-:Y:S04]  /*151f0*/  @!P1 IMAD R0, R0, c[0x0][0x208], RZ ;  /* 0x0000820000009a24 */ /* 0x000fe800078e02ff */
[----:B------:R-:W-:Y:S05]  /*15200*/  @!P1 IMAD R0, R197, c[0x0][0x20c], R0 ;  /* 0x00008300c5009a24 */ /* 0x000fea00078e0200 */
[----:B------:R-:W-:Y:S02]  /*15210*/  @!P1 IADD3 R0, R3, R0, RZ ;  /* 0x0000000003009210 */ /* 0x000fe40007ffe0ff */
[C---:B------:R-:W-:Y:S01]  /*15220*/  @!P1 LEA R3, P0, R2.reuse, R222, 0x5 ;  /* 0x000000de02039211 */ /* 0x040fe200078028ff */
[----:B------:R-:W-:Y:S03]  /*15230*/  LDSM.16.M88.4 R16, [R183] ;  /* 0x00000000b710783b */ /* 0x000fe60000000200 */
[----:B------:R-:W-:Y:S02]  /*15240*/  @!P1 LEA.HI.X R6, R2, R224, R0, 0x5, P0 ;  /* 0x000000e002069211 */ /* 0x000fe400000f2c00 */
[----:B------:R-:W-:Y:S03]  /*15250*/  ISETP.GT.AND P0, PT, R197, R209, PT ;  /* 0x000000d1c500720c */ /* 0x000fe60003f04270 */
[----:B------:R-:W1:Y:S08]  /*15260*/  LDSM.16.M88.4 R8, [R178] ;  /* 0x00000000b208783b */ /* 0x000e700000000200 */
[----:B------:R-:W2:Y:S02]  /*15270*/  LDSM.16.M88.4 R160, [R178+0x800] ;  /* 0x00080000b2a0783b */ /* 0x000ea40000000200 */
[----:B------:R-:W-:Y:S01]  /*15280*/  @P0 SHF.R.S32.HI R0, RZ, 0x1f, R195 ;  /* 0x0000001fff000819 */ /* 0x000fe200000114c3 */
[C---:B------:R-:W-:Y:S04]  /*15290*/  @P0 IMAD.WIDE.U32 R4, R195.reuse, c[0x0][0x1e0], RZ ;  /* 0x00007800c3040a25 */ /* 0x040fe800078e00ff */
[----:B------:R-:W-:Y:S01]  /*152a0*/  @P0 IMAD R0, R0, c[0x0][0x1e0], RZ ;  /* 0x0000780000000a24 */ /* 0x000fe200078e02ff */
[----:B------:R-:W-:Y:S03]  /*152b0*/  LDSM.16.M88.4 R164, [R184] ;  /* 0x00000000b8a4783b */ /* 0x000fe60000000200 */
[----:B------:R-:W-:Y:S05]  /*152c0*/  @P0 IMAD R0, R195, c[0x0][0x1e4], R0 ;  /* 0x00007900c3000a24 */ /* 0x000fea00078e0200 */
[----:B------:R-:W-:Y:S01]  /*152d0*/  @P0 IADD3 R2, R5, R0, RZ ;  /* 0x0000000005020210 */ /* 0x000fe20007ffe0ff */
[----:B------:R-:W3:Y:S01]  /*152e0*/  LDSM.16.M88.4 R168, [R187] ;  /* 0x00000000bba8783b */ /* 0x000ee20000000200 */
[C---:B------:R-:W-:Y:S04]  /*152f0*/  @P0 LEA R0, P2, R4.reuse, R220, 0x5 ;  /* 0x000000dc04000211 */ /* 0x040fe800078428ff */
[----:B------:R-:W-:Y:S02]  /*15300*/  @P0 LEA.HI.X R4, R4, R219, R2, 0x5, P2 ;  /* 0x000000db04040211 */ /* 0x000fe400010f2c02 */
[C---:B------:R-:W-:Y:S01]  /*15310*/  @!P1 LEA R2, P2, R3.reuse, c[0x0][0x1f8], 0x1 ;  /* 0x00007e0003029a11 */ /* 0x040fe200078408ff */
[----:B------:R-:W4:Y:S03]  /*15320*/  LDSM.16.M88.4 R172, [R189] ;  /* 0x00000000bdac783b */ /* 0x000f260000000200 */
[----:B------:R-:W-:Y:S02]  /*15330*/  @!P1 LEA.HI.X R3, R3, c[0x0][0x1fc], R6, 0x1, P2 ;  /* 0x00007f0003039a11 */ /* 0x000fe400010f0c06 */
[C---:B------:R-:W-:Y:S03]  /*15340*/  @P0 LEA R198, P2, R0.reuse, c[0x0][0x1c8], 0x1 ;  /* 0x0000720000c60a11 */ /* 0x040fe600078408ff */
[----:B------:R-:W-:Y:S01]  /*15350*/  @!PT LDS RZ, [RZ] ;  /* 0x00000000fffff984 */ /* 0x000fe20000000800 */
[----:B------:R-:W-:Y:S01]  /*15360*/  @!PT LDS RZ, [RZ] ;  /* 0x00000000fffff984 */ /* 0x000fe20000000800 */
[----:B------:R-:W-:Y:S01]  /*15370*/  @!PT LDS RZ, [RZ] ;  /* 0x00000000fffff984 */ /* 0x000fe20000000800 */
[----:B------:R5:W-:Y:S01]  /*15380*/  @!P1 LDGSTS.E.BYPASS.LTC128B.128 [R196+0x8080], [R2.64], !P3 ;  /* 0x0808000002c49fae */ /* 0x000be2000d901d46 */
[----:B------:R-:W-:Y:S02]  /*15390*/  @P0 LEA.HI.X R199, R0, c[0x0][0x1cc], R4, 0x1, P2 ;  /* 0x0000730000c70a11 */ /* 0x000fe400010f0c04 */
[C---:B-1----:R-:W-:Y:S05]  /*153a0*/  HMMA.16816.F32 R4, R16.reuse, R8, RZ ;  /* 0x000000081004723c */ /* 0x042fea00000018ff */
[----:B------:R5:W-:Y:S03]  /*153b0*/  @!P1 LDGSTS.E.BYPASS.LTC128B.128 [R196+0x9080], [R2.64+0x80], !P6 ;  /* 0x0908008002c49fae */ /* 0x000be6000f101d46 */
[C---:B------:R-:W-:Y:S05]  /*153c0*/  HMMA.16816.F32 R8, R16.reuse, R10, RZ ;  /* 0x0000000a1008723c */ /* 0x040fea00000018ff */
[----:B------:R5:W-:Y:S03]  /*153d0*/  @!P1 LDGSTS.E.BYPASS.LTC128B.128 [R196+0xa080], [R2.64+0x100], !P5 ;  /* 0x0a08010002c49fae */ /* 0x000be6000e901d46 */
[C---:B--2---:R-:W-:Y:S05]  /*153e0*/  HMMA.16816.F32 R12, R16.reuse, R160, RZ ;  /* 0x000000a0100c723c */ /* 0x044fea00000018ff */
[----:B------:R5:W-:Y:S03]  /*153f0*/  @!P1 LDGSTS.E.BYPASS.LTC128B.128 [R196+0xb080], [R2.64+0x180], !P4 ;  /* 0x0b08018002c49fae */ /* 0x000be6000e101d46 */
[----:B------:R-:W-:Y:S05]  /*15400*/  HMMA.16816.F32 R16, R16, R162, RZ ;  /* 0x000000a21010723c */ /* 0x000fea00000018ff */
[----:B------:R-:W-:Y:S03]  /*15410*/  LDSM.16.M88.4 R160, [R186] ;  /* 0x00000000baa0783b */ /* 0x000fe60000000200 */
[C---:B---3--:R-:W-:Y:S05]  /*15420*/  HMMA.16816.F32 R4, R164.reuse, R168, R4 ;  /* 0x000000a8a404723c */ /* 0x048fea0000001804 */
[----:B------:R-:W0:Y:S03]  /*15430*/  LDGDEPBAR ;  /* 0x00000000000079af */ /* 0x000e260000000000 */
[C---:B------:R-:W-:Y:S05]  /*15440*/  HMMA.16816.F32 R8, R164.reuse, R170, R8 ;  /* 0x000000aaa408723c */ /* 0x040fea0000001808 */
[----:B------:R-:W1:Y:S03]  /*15450*/  LDSM.16.M88.4 R168, [R177] ;  /* 0x00000000b1a8783b */ /* 0x000e660000000200 */
[C---:B----4-:R-:W-:Y:S08]  /*15460*/  HMMA.16816.F32 R12, R164.reuse, R172, R12 ;  /* 0x000000aca40c723c */ /* 0x050ff0000000180c */
[----:B------:R-:W-:Y:S01]  /*15470*/  HMMA.16816.F32 R16, R164, R174, R16 ;  /* 0x000000aea410723c */ /* 0x000fe20000001810 */
[----:B------:R-:W2:Y:S08]  /*15480*/  LDSM.16.M88.4 R164, [R177+0x800] ;  /* 0x00080000b1a4783b */ /* 0x000eb00000000200 */
[----:B------:R-:W-:Y:S01]  /*15490*/  LDSM.16.M88.4 R172, [R176+-0x3000] ;  /* 0xffd00000b0ac783b */ /* 0x000fe20000000200 */
[C---:B-1----:R-:W-:Y:S08]  /*154a0*/  HMMA.16816.F32 R4, R160.reuse, R168, R4 ;  /* 0x000000a8a004723c */ /* 0x042ff00000001804 */
[C---:B------:R-:W-:Y:S01]  /*154b0*/  HMMA.16816.F32 R8, R160.reuse, R170, R8 ;  /* 0x000000aaa008723c */ /* 0x040fe20000001808 */
[----:B------:R-:W1:Y:S07]  /*154c0*/  LDSM.16.M88.4 R168, [R185] ;  /* 0x00000000b9a8783b */ /* 0x000e6e0000000200 */
[C---:B--2---:R-:W-:Y:S08]  /*154d0*/  HMMA.16816.F32 R12, R160.reuse, R164, R12 ;  /* 0x000000a4a00c723c */ /* 0x044ff0000000180c */
[----:B------:R-:W-:Y:S01]  /*154e0*/  HMMA.16816.F32 R16, R160, R166, R16 ;  /* 0x000000a6a010723c */ /* 0x000fe20000001810 */
[----:B------:R-:W2:Y:S08]  /*154f0*/  LDSM.16.M88.4 R160, [R176+-0x2800] ;  /* 0xffd80000b0a0783b */ /* 0x000eb00000000200 */
[----:B------:R-:W-:Y:S01]  /*15500*/  LDSM.16.M88.4 R164, [R183+0x4000] ;  /* 0x00400000b7a4783b */ /* 0x000fe20000000200 */
[C---:B-1----:R-:W-:Y:S08]  /*15510*/  HMMA.16816.F32 R4, R168.reuse, R172, R4 ;  /* 0x000000aca804723c */ /* 0x042ff00000001804 */
[C---:B------:R-:W-:Y:S01]  /*15520*/  HMMA.16816.F32 R8, R168.reuse, R174, R8 ;  /* 0x000000aea808723c */ /* 0x040fe20000001808 */
[----:B------:R-:W1:Y:S07]  /*15530*/  LDSM.16.M88.4 R172, [R178+0x1000] ;  /* 0x00100000b2ac783b */ /* 0x000e6e0000000200 */
[C---:B--2---:R-:W-:Y:S08]  /*15540*/  HMMA.16816.F32 R12, R168.reuse, R160, R12 ;  /* 0x000000a0a80c723c */ /* 0x044ff0000000180c */
[----:B------:R-:W-:Y:S01]  /*15550*/  HMMA.16816.F32 R16, R168, R162, R16 ;  /* 0x000000a2a810723c */ /* 0x000fe20000001810 */
[----:B------:R-:W2:Y:S08]  /*15560*/  LDSM.16.M88.4 R160, [R178+0x1800] ;  /* 0x00180000b2a0783b */ /* 0x000eb00000000200 */
[----:B------:R-:W-:Y:S01]  /*15570*/  LDSM.16.M88.4 R168, [R184+0x4000] ;  /* 0x00400000b8a8783b */ /* 0x000fe20000000200 */
[C---:B-1----:R-:W-:Y:S08]  /*15580*/  HMMA.16816.F32 R4, R164.reuse, R172, R4 ;  /* 0x000000aca404723c */ /* 0x042ff00000001804 */
[C---:B------:R-:W-:Y:S01]  /*15590*/  HMMA.16816.F32 R8, R164.reuse, R174, R8 ;  /* 0x000000aea408723c */ /* 0x040fe20000001808 */
[----:B------:R-:W1:Y:S07]  /*155a0*/  LDSM.16.M88.4 R172, [R191] ;  /* 0x00000000bfac783b */ /* 0x000e6e0000000200 */
[C---:B--2---:R-:W-:Y:S08]  /*155b0*/  HMMA.16816.F32 R12, R164.reuse, R160, R12 ;  /* 0x000000a0a40c723c */ /* 0x044ff0000000180c */
[----:B------:R-:W-:Y:S01]  /*155c0*/  HMMA.16816.F32 R16, R164, R162, R16 ;  /* 0x000000a2a410723c */ /* 0x000fe20000001810 */
[----:B------:R-:W2:Y:S08]  /*155d0*/  LDSM.16.M88.4 R160, [R190] ;  /* 0x00000000bea0783b */ /* 0x000eb00000000200 */
        /* <DEDUP_REMOVED lines=10> */
[----:B------:R-:W1:Y:S07]  /*15680*/  LDSM.16.M88.4 R172, [R176+-0x2000] ;  /* 0xffe00000b0ac783b */ /* 0x000e6e0000000200 */
        /* <DEDUP_REMOVED lines=58> */
[----:B------:R-:W2:Y:S01]  /*15a30*/  LDSM.16.M88.4 R160, [R176+0x800] ;  /* 0x00080000b0a0783b */ /* 0x000ea20000000200 */
[----:B------:R-:W-:Y:S07]  /*15a40*/  DEPBAR.LE SB0, 0x0 ;  /* 0x000080000000791a */ /* 0x000fee0000000000 */
[----:B------:R-:W-:Y:S01]  /*15a50*/  BAR.SYNC.DEFER_BLOCKING 0x0 ;  /* 0x0000000000007b1d */ /* 0x000fe20000010000 */
[C---:B-1----:R-:W-:Y:S08]  /*15a60*/  HMMA.16816.F32 R4, R168.reuse, R172, R4 ;  /* 0x000000aca804723c */ /* 0x042ff00000001804 */
[C---:B------:R-:W-:Y:S08]  /*15a70*/  HMMA.16816.F32 R8, R168.reuse, R174, R8 ;  /* 0x000000aea808723c */ /* 0x040ff00000001808 */
[C---:B--2---:R-:W-:Y:S08]  /*15a80*/  HMMA.16816.F32 R12, R168.reuse, R160, R12 ;  /* 0x000000a0a80c723c */ /* 0x044ff0000000180c */
[----:B------:R-:W-:Y:S01]  /*15a90*/  HMMA.16816.F32 R16, R168, R162, R16 ;  /* 0x000000a2a810723c */ /* 0x000fe20000001810 */
[----:B------:R-:W-:Y:S01]  /*15aa0*/  @!PT LDS RZ, [RZ] ;  /* 0x00000000fffff984 */ /* 0x000fe20000000800 */
[----:B------:R-:W-:Y:S01]  /*15ab0*/  @!PT LDS RZ, [RZ] ;  /* 0x00000000fffff984 */ /* 0x000fe20000000800 */
[----:B------:R-:W-:Y:S01]  /*15ac0*/  @!PT LDS RZ, [RZ] ;  /* 0x00000000fffff984 */ /* 0x000fe20000000800 */
[----:B------:R1:W-:Y:S03]  /*15ad0*/  @P0 LDGSTS.E.BYPASS.LTC128B.128 [R196+0xc080], [R198.64], !P3 ;  /* 0x0c080000c6c40fae */ /* 0x0003e6000d901d46 */
[----:B------:R-:W-:Y:S04]  /*15ae0*/  FMUL.FTZ R0, R4, c[0x0][0x320] ;  /* 0x0000c80004007a20 */ /* 0x000fe80000410000 */
[----:B------:R2:W-:Y:S01]  /*15af0*/  MUFU.TANH R167, R0 ;  /* 0x0000000000a77308 */ /* 0x0005e20000002400 */
[----:B------:R1:W-:Y:S08]  /*15b00*/  @P0 LDGSTS.E.BYPASS.LTC128B.128 [R196+0xd080], [R198.64+0x80], !P6 ;  /* 0x0d080080c6c40fae */ /* 0x0003f0000f101d46 */
[----:B------:R1:W-:Y:S07]  /*15b10*/  @P0 LDGSTS.E.BYPASS.LTC128B.128 [R196+0xe080], [R198.64+0x100], !P5 ;  /* 0x0e080100c6c40fae */ /* 0x0003ee000e901d46 */
[----:B-----5:R-:W-:Y:S01]  /*15b20*/  FMUL.FTZ R2, R18, c[0x0][0x320] ;  /* 0x0000c80012027a20 */ /* 0x020fe20000410000 */
[----:B------:R1:W-:Y:S01]  /*15b30*/  @P0 LDGSTS.E.BYPASS.LTC128B.128 [R196+0xf080], [R198.64+0x180], !P4 ;  /* 0x0f080180c6c40fae */ /* 0x0003e2000e101d46 */
[----:B------:R-:W-:Y:S02]  /*15b40*/  ISETP.GT.AND P0, PT, R197, R211, PT ;  /* 0x000000d3c500720c */ /* 0x000fe40003f04270 */
[----:B------:R-:W-:Y:S01]  /*15b50*/  MUFU.TANH R135, R2 ;  /* 0x0000000200877308 */ /* 0x000fe20000002400 */
[----:B------:R-:W-:Y:S01]  /*15b60*/  MOV R197, R195 ;  /* 0x000000c300c57202 */ /* 0x000fe20000000f00 */
[----:B--2---:R-:W-:Y:S03]  /*15b70*/  FMUL.FTZ R0, R5, c[0x0][0x320] ;  /* 0x0000c80005007a20 */ /* 0x004fe60000410000 */
[----:B------:R-:W-:Y:S05]  /*15b80*/  LDSM.16.MT88.4 R160, [R180] ;  /* 0x00000000b4a0783b */ /* 0x000fea0000004200 */
[----:B------:R2:W-:Y:S03]  /*15b90*/  MUFU.TANH R165, R0 ;  /* 0x0000000000a57308 */ /* 0x0005e60000002400 */
[----:B------:R-:W0:Y:S01]  /*15ba0*/  LDGDEPBAR ;  /* 0x00000000000079af */ /* 0x000e220000000000 */
[----:B--2---:R-:W-:Y:S06]  /*15bb0*/  FMUL.FTZ R0, R6, c[0x0][0x320] ;  /* 0x0000c80006007a20 */ /* 0x004fec0000410000 */
        /* <DEDUP_REMOVED lines=19> */
[----:B--2---:R-:W-:Y:S02]  /*15cf0*/  FMUL.FTZ R0, R15, c[0x0][0x320] ;  /* 0x0000c8000f007a20 */ /* 0x004fe40000410000 */
[----:B------:R-:W-:Y:S06]  /*15d00*/  LDSM.16.MT88.4 R12, [R179] ;  /* 0x00000000b30c783b */ /* 0x000fec0000004200 */
        /* <DEDUP_REMOVED lines=32> */
[----:B------:R-:W-:Y:S02]  /*15f10*/  FMUL.FTZ R0, R2, c[0x0][0x2d0] ;  /* 0x0000b40002007a20 */ /* 0x000fe40000410000 */
[----:B------:R1:W-:Y:S01]  /*15f20*/  MUFU.EX2 R203, R4 ;  /* 0x0000000400cb7308 */ /* 0x0003e20000000800 */
[----:B------:R-:W-:Y:S04]  /*15f30*/  FMUL.FTZ R133, R3, c[0x0][0x2d0] ;  /* 0x0000b40003857a20 */ /* 0x000fe80000410000 */
[--C-:B------:R-:W-:Y:S05]  /*15f40*/  FFMA.FTZ R135, R135, c[0x0][0x2d0], -R133.reuse ;  /* 0x0000b40087877a23 */ /* 0x100fea0000010885 */
[----:B------:R2:W3:Y:S10]  /*15f50*/  MUFU.EX2 R2, R0 ;  /* 0x0000000000027308 */ /* 0x0004f40000000800 */
[----:B------:R-:W-:Y:S01]  /*15f60*/  MUFU.EX2 R135, R135 ;  /* 0x0000008700877308 */ /* 0x000fe20000000800 */
[----:B-1----:R-:W-:Y:S09]  /*15f70*/  FFMA.FTZ R4, R165, c[0x0][0x2d0], -R170 ;  /* 0x0000b400a5047a23 */ /* 0x002ff200000108aa */
[----:B------:R1:W-:Y:S01]  /*15f80*/  MUFU.EX2 R202, R4 ;  /* 0x0000000400ca7308 */ /* 0x0003e20000000800 */
[----:B--2---:R-:W-:Y:S02]  /*15f90*/  FADD.FTZ R0, -R3, R134 ;  /* 0x0000008603007221 */ /* 0x004fe40000010100 */
[----:B---3--:R-:W-:Y:S02]  /*15fa0*/  FMUL.FTZ R5, R2, R141 ;  /* 0x0000008d02057220 */ /* 0x008fe40000410000 */
[----:B------:R-:W-:Y:S02]  /*15fb0*/  FMUL.FTZ R0, R0, c[0x0][0x2d0] ;  /* 0x0000b40000007a20 */ /* 0x000fe40000410000 */
[C---:B------:R-:W-:Y:S02]  /*15fc0*/  FMUL.FTZ R9, R2.reuse, R145 ;  /* 0x0000009102097220 */ /* 0x040fe40000410000 */
[C---:B------:R-:W-:Y:S02]  /*15fd0*/  FMUL.FTZ R16, R2.reuse, R152 ;  /* 0x0000009802107220 */ /* 0x040fe40000410000 */
[----:B------:R-:W2:Y:S01]  /*15fe0*/  MUFU.EX2 R0, R0 ;  /* 0x0000000000007308 */ /* 0x000ea20000000800 */
[C---:B------:R-:W-:Y:S02]  /*15ff0*/  FMUL.FTZ R17, R2.reuse, R153 ;  /* 0x0000009902117220 */ /* 0x040fe40000410000 */
[C---:B------:R-:W-:Y:S02]  /*16000*/  FMUL.FTZ R20, R2.reuse, R20 ;  /* 0x0000001402147220 */ /* 0x040fe40000410000 */
[C---:B------:R-:W-:Y:S02]  /*16010*/  FMUL.FTZ R21, R2.reuse, R21 ;  /* 0x0000001502157220 */ /* 0x040fe40000410000 */
[C---:B------:R-:W-:Y:S02]  /*16020*/  FMUL.FTZ R24, R2.reuse, R24 ;  /* 0x0000001802187220 */ /* 0x040fe40000410000 */
[----:B------:R-:W-:Y:S02]  /*16030*/  FMUL.FTZ R25, R2, R25 ;  /* 0x0000001902197220 */ /* 0x000fe40000410000 */
[--C-:B-1----:R-:W-:Y:S02]  /*16040*/  FFMA.FTZ R4, R164, c[0x0][0x2d0], -R170.reuse ;  /* 0x0000b400a4047a23 */ /* 0x102fe400000108aa */
[C---:B------:R-:W-:Y:S02]  /*16050*/  FMUL.FTZ R28, R2.reuse, R28 ;  /* 0x0000001c021c7220 */ /* 0x040fe40000410000 */
[----:B------:R1:W-:Y:S01]  /*16060*/  MUFU.EX2 R201, R4 ;  /* 0x0000000400c97308 */ /* 0x0003e20000000800 */
[C---:B------:R-:W-:Y:S02]  /*16070*/  FMUL.FTZ R29, R2.reuse, R29 ;  /* 0x0000001d021d7220 */ /* 0x040fe40000410000 */
[C---:B------:R-:W-:Y:S02]  /*16080*/  FMUL.FTZ R32, R2.reuse, R32 ;  /* 0x0000002002207220 */ /* 0x040fe40000410000 */
[C---:B------:R-:W-:Y:S02]  /*16090*/  FMUL.FTZ R33, R2.reuse, R33 ;  /* 0x0000002102217220 */ /* 0x040fe40000410000 */
[----:B------:R-:W-:Y:S02]  /*160a0*/  FMUL.FTZ R36, R2, R36 ;  /* 0x0000002402247220 */ /* 0x000fe40000410000 */
[C---:B--2---:R-:W-:Y:S02]  /*160b0*/  FMUL.FTZ R10, R0.reuse, R146 ;  /* 0x00000092000a7220 */ /* 0x044fe40000410000 */
[C---:B------:R-:W-:Y:S02]  /*160c0*/  FMUL.FTZ R11, R0.reuse, R147 ;  /* 0x00000093000b7220 */ /* 0x040fe40000410000 */
[C---:B------:R-:W-:Y:S02]  /*160d0*/  FMUL.FTZ R18, R0.reuse, R154 ;  /* 0x0000009a00127220 */ /* 0x040fe40000410000 */
[C---:B------:R-:W-:Y:S02]  /*160e0*/  FMUL.FTZ R19, R0.reuse, R155 ;  /* 0x0000009b00137220 */ /* 0x040fe40000410000 */
[C---:B------:R-:W-:Y:S01]  /*160f0*/  FMUL.FTZ R22, R0.reuse, R22 ;  /* 0x0000001600167220 */ /* 0x040fe20000410000 */
[----:B------:R-:W-:Y:S01]  /*16100*/  LDSM.16.MT88.4 R152, [R180+0x800] ;  /* 0x00080000b498783b */ /* 0x000fe20000004200 */
[C---:B------:R-:W-:Y:S02]  /*16110*/  FMUL.FTZ R23, R0.reuse, R23 ;  /* 0x0000001700177220 */ /* 0x040fe40000410000 */
[C---:B------:R-:W-:Y:S02]  /*16120*/  FMUL.FTZ R26, R0.reuse, R26 ;  /* 0x0000001a001a7220 */ /* 0x040fe40000410000 */
[----:B------:R-:W-:Y:S02]  /*16130*/  FMUL.FTZ R27, R0, R27 ;  /* 0x0000001b001b7220 */ /* 0x000fe40000410000 */
[--C-:B-1----:R-:W-:Y:S02]  /*16140*/  FFMA.FTZ R4, R6, c[0x0][0x2d0], -R170.reuse ;  /* 0x0000b40006047a23 */ /* 0x102fe400000108aa */
[C---:B------:R-:W-:Y:S02]  /*16150*/  FMUL.FTZ R6, R0.reuse, R142 ;  /* 0x0000008e00067220 */ /* 0x040fe40000410000 */
[----:B------:R-:W1:Y:S01]  /*16160*/  MUFU.EX2 R200, R4 ;  /* 0x0000000400c87308 */ /* 0x000e620000000800 */
[C---:B------:R-:W-:Y:S02]  /*16170*/  FMUL.FTZ R30, R0.reuse, R30 ;  /* 0x0000001e001e7220 */ /* 0x040fe40000410000 */
[C---:B------:R-:W-:Y:S02]  /*16180*/  FMUL.FTZ R31, R0.reuse, R31 ;  /* 0x0000001f001f7220 */ /* 0x040fe40000410000 */
[C---:B------:R-:W-:Y:S02]  /*16190*/  FMUL.FTZ R34, R0.reuse, R34 ;  /* 0x0000002200227220 */ /* 0x040fe40000410000 */
[----:B------:R-:W-:Y:S02]  /*161a0*/  FMUL.FTZ R35, R0, R35 ;  /* 0x0000002300237220 */ /* 0x000fe40000410000 */
[----:B------:R-:W-:Y:S02]  /*161b0*/  FMUL.FTZ R37, R2, R37 ;  /* 0x0000002502257220 */ /* 0x000fe40000410000 */
[C---:B------:R-:W-:Y:S02]  /*161c0*/  FMUL.FTZ R38, R0.reuse, R38 ;  /* 0x0000002600267220 */ /* 0x040fe40000410000 */
[----:B------:R-:W-:Y:S02]  /*161d0*/  FMUL.FTZ R39, R0, R39 ;  /* 0x0000002700277220 */ /* 0x000fe40000410000 */
[C---:B------:R-:W-:Y:S02]  /*161e0*/  FMUL.FTZ R40, R2.reuse, R40 ;  /* 0x0000002802287220 */ /* 0x040fe40000410000 */
[----:B------:R-:W-:Y:S02]  /*161f0*/  FMUL.FTZ R41, R2, R41 ;  /* 0x0000002902297220 */ /* 0x000fe40000410000 */
[C---:B------:R-:W-:Y:S02]  /*16200*/  FMUL.FTZ R42, R0.reuse, R42 ;  /* 0x0000002a002a7220 */ /* 0x040fe40000410000 */
[----:B------:R-:W-:Y:S02]  /*16210*/  FMUL.FTZ R43, R0, R43 ;  /* 0x0000002b002b7220 */ /* 0x000fe40000410000 */
[----:B------:R-:W-:Y:S01]  /*16220*/  FMUL.FTZ R44, R2, R44 ;  /* 0x0000002c022c7220 */ /* 0x000fe20000410000 */
[----:B-1----:R-:W-:Y:S01]  /*16230*/  F2FP.PACK_AB R142, R200, R201 ;  /* 0x000000c9c88e723e */ /* 0x002fe200000000ff */
[--C-:B------:R-:W-:Y:S02]  /*16240*/  FFMA.FTZ R4, R172, c[0x0][0x2d0], -R133.reuse ;  /* 0x0000b400ac047a23 */ /* 0x100fe40000010885 */
[----:B------:R-:W-:Y:S02]  /*16250*/  FMUL.FTZ R45, R2, R45 ;  /* 0x0000002d022d7220 */ /* 0x000fe40000410000 */
[----:B------:R1:W-:Y:S01]  /*16260*/  MUFU.EX2 R174, R4 ;  /* 0x0000000400ae7308 */ /* 0x0003e20000000800 */
[C---:B------:R-:W-:Y:S02]  /*16270*/  FMUL.FTZ R46, R0.reuse, R46 ;  /* 0x0000002e002e7220 */ /* 0x040fe40000410000 */
[----:B------:R-:W-:Y:S02]  /*16280*/  FMUL.FTZ R47, R0, R47 ;  /* 0x0000002f002f7220 */ /* 0x000fe40000410000 */
        /* <DEDUP_REMOVED lines=10> */
[--C-:B-1----:R-:W-:Y:S02]  /*16330*/  FFMA.FTZ R4, R166, c[0x0][0x2d0], -R133.reuse ;  /* 0x0000b400a6047a23 */ /* 0x102fe40000010885 */
[----:B------:R-:W-:Y:S01]  /*16340*/  LDSM.16.MT88.4 R164, [R182+0x800] ;  /* 0x00080000b6a4783b */ /* 0x000fe20000004200 */
[C---:B------:R-:W-:Y:S01]  /*16350*/  FMUL.FTZ R58, R0.reuse, R58 ;  /* 0x0000003a003a7220 */ /* 0x040fe20000410000 */
[----:B------:R-:W1:Y:S01]  /*16360*/  MUFU.EX2 R173, R4 ;  /* 0x0000000400ad7308 */ /* 0x000e620000000800 */
        /* <DEDUP_REMOVED lines=11> */
[C---:B------:R-:W-:Y:S01]  /*16420*/  FMUL.FTZ R70, R0.reuse, R70 ;  /* 0x0000004600467220 */ /* 0x040fe20000410000 */
[----:B-1----:R-:W-:Y:S01]  /*16430*/  F2FP.PACK_AB R141, R173, R174 ;  /* 0x000000aead8d723e */ /* 0x002fe200000000ff */
[--C-:B------:R-:W-:Y:S02]  /*16440*/  FFMA.FTZ R4, R7, c[0x0][0x2d0], -R133.reuse ;  /* 0x0000b40007047a23 */ /* 0x100fe40000010885 */
[C---:B------:R-:W-:Y:S02]  /*16450*/  FMUL.FTZ R7, R0.reuse, R143 ;  /* 0x0000008f00077220 */ /* 0x040fe40000410000 */
[----:B------:R1:W-:Y:S01]  /*16460*/  MUFU.EX2 R172, R4 ;  /* 0x0000000400ac7308 */ /* 0x0003e20000000800 */
        /* <DEDUP_REMOVED lines=11> */
[----:B------:R-:W-:Y:S02]  /*16520*/  FMUL.FTZ R82, R0, R82 ;  /* 0x0000005200527220 */ /* 0x000fe40000410000 */
[----:B-1----:R-:W-:Y:S02]  /*16530*/  FFMA.FTZ R4, R8, c[0x0][0x2d0], -R133 ;  /* 0x0000b40008047a23 */ /* 0x002fe40000010885 */
[----:B------:R-:W-:Y:S02]  /*16540*/  FMUL.FTZ R8, R2, R144 ;  /* 0x0000009002087220 */ /* 0x000fe40000410000 */
[----:B------:R1:W2:Y:S01]  /*16550*/  MUFU.EX2 R171, R4 ;  /* 0x0000000400ab7308 */ /* 0x0002a20000000800 */
[----:B------:R-:W3:Y:S01]  /*16560*/  LDSM.16.MT88.4 R144, [R182] ;  /* 0x00000000b690783b */ /* 0x000ee20000004200 */
        /* <DEDUP_REMOVED lines=10> */
[C---:B------:R-:W-:Y:S02]  /*16610*/  FMUL.FTZ R93, R2.reuse, R93 ;  /* 0x0000005d025d7220 */ /* 0x040fe40000410000 */
[----:B-1----:R-:W-:Y:S01]  /*16620*/  FMUL.FTZ R4, R2, R140 ;  /* 0x0000008c02047220 */ /* 0x002fe20000410000 */
[----:B------:R-:W-:Y:S01]  /*16630*/  F2FP.PACK_AB R140, R202, R203 ;  /* 0x000000cbca8c723e */ /* 0x000fe200000000ff */
[C---:B------:R-:W-:Y:S01]  /*16640*/  FMUL.FTZ R94, R0.reuse, R94 ;  /* 0x0000005e005e7220 */ /* 0x040fe20000410000 */
[----:B--2---:R-:W-:Y:S01]  /*16650*/  F2FP.PACK_AB R143, R171, R172 ;  /* 0x000000acab8f723e */ /* 0x004fe200000000ff */
[----:B------:R-:W-:Y:S02]  /*16660*/  FMUL.FTZ R95, R0, R95 ;  /* 0x0000005f005f7220 */ /* 0x000fe40000410000 */
[C---:B------:R-:W-:Y:S02]  /*16670*/  FMUL.FTZ R96, R2.reuse, R96 ;  /* 0x0000006002607220 */ /* 0x040fe40000410000 */
[----:B------:R-:W-:Y:S02]  /*16680*/  FMUL.FTZ R97, R2, R97 ;  /* 0x0000006102617220 */ /* 0x000fe40000410000 */
[C---:B------:R-:W-:Y:S05]  /*16690*/  HMMA.16816.F32 R4, R140.reuse, R12, R4 ;  /* 0x0000000c8c04723c */ /* 0x040fea0000001804 */
[----:B------:R-:W-:Y:S02]  /*166a0*/  FMUL.FTZ R98, R0, R98 ;  /* 0x0000006200627220 */ /* 0x000fe40000410000 */
[C---:B------:R-:W-:Y:S01]  /*166b0*/  FMUL.FTZ R12, R2.reuse, R148 ;  /* 0x00000094020c7220 */ /* 0x040fe20000410000 */
[C---:B------:R-:W-:Y:S04]  /*166c0*/  HMMA.16816.F32 R8, R140.reuse, R14, R8 ;  /* 0x0000000e8c08723c */ /* 0x040fe80000001808 */
[----:B------:R-:W-:Y:S02]  /*166d0*/  FMUL.FTZ R13, R2, R149 ;  /* 0x00000095020d7220 */ /* 0x000fe40000410000 */
[C---:B------:R-:W-:Y:S02]  /*166e0*/  FMUL.FTZ R99, R0.reuse, R99 ;  /* 0x0000006300637220 */ /* 0x040fe40000410000 */
[C---:B------:R-:W-:Y:S04]  /*166f0*/  FMUL.FTZ R14, R0.reuse, R150 ;  /* 0x00000096000e7220 */ /* 0x040fe80000410000 */
[----:B------:R-:W-:Y:S02]  /*16700*/  FMUL.FTZ R15, R0, R151 ;  /* 0x00000097000f7220 */ /* 0x000fe40000410000 */
[----:B------:R-:W1:Y:S01]  /*16710*/  LDSM.16.MT88.4 R148, [R181] ;  /* 0x00000000b594783b */ /* 0x000e620000004200 */
[C---:B------:R-:W-:Y:S02]  /*16720*/  FMUL.FTZ R100, R2.reuse, R100 ;  /* 0x0000006402647220 */ /* 0x040fe40000410000 */
[----:B------:R-:W-:Y:S02]  /*16730*/  FMUL.FTZ R101, R2, R101 ;  /* 0x0000006502657220 */ /* 0x000fe40000410000 */
[C---:B------:R-:W-:Y:S03]  /*16740*/  HMMA.16816.F32 R12, R140.reuse, R160, R12 ;  /* 0x000000a08c0c723c */ /* 0x040fe6000000180c */
[C---:B------:R-:W-:Y:S02]  /*16750*/  FMUL.FTZ R102, R0.reuse, R102 ;  /* 0x0000006600667220 */ /* 0x040fe40000410000 */
[----:B------:R-:W-:Y:S02]  /*16760*/  FMUL.FTZ R103, R0, R103 ;  /* 0x0000006700677220 */ /* 0x000fe40000410000 */
[C---:B------:R-:W-:Y:S01]  /*16770*/  FMUL.FTZ R104, R2.reuse, R104 ;  /* 0x0000006802687220 */ /* 0x040fe20000410000 */
[C---:B------:R-:W-:Y:S04]  /*16780*/  HMMA.16816.F32 R16, R140.reuse, R162, R16 ;  /* 0x000000a28c10723c */ /* 0x040fe80000001810 */
[----:B------:R-:W-:Y:S02]  /*16790*/  FMUL.FTZ R105, R2, R105 ;  /* 0x0000006902697220 */ /* 0x000fe40000410000 */
[C---:B------:R-:W-:Y:S02]  /*167a0*/  FMUL.FTZ R106, R0.reuse, R106 ;  /* 0x0000006a006a7220 */ /* 0x040fe40000410000 */
[C---:B---3--:R-:W-:Y:S04]  /*167b0*/  HMMA.16816.F32 R20, R140.reuse, R144, R20 ;  /* 0x000000908c14723c */ /* 0x048fe80000001814 */
[----:B------:R-:W-:Y:S02]  /*167c0*/  FMUL.FTZ R107, R0, R107 ;  /* 0x0000006b006b7220 */ /* 0x000fe40000410000 */
[C---:B------:R-:W-:Y:S02]  /*167d0*/  FMUL.FTZ R108, R2.reuse, R108 ;  /* 0x0000006c026c7220 */ /* 0x040fe40000410000 */
        /* <DEDUP_REMOVED lines=34> */
[----:B------:R-:W-:Y:S02]  /*16a00*/  FFMA.FTZ R134, R168, c[0x0][0x2d0], -R170 ;  /* 0x0000b400a8867a23 */ /* 0x000fe400000108aa */
[----:B------:R-:W-:Y:S02]  /*16a10*/  FFMA.FTZ R2, R2, R208, R203 ;  /* 0x000000d002027223 */ /* 0x000fe400000100cb */
[----:B------:R3:W-:Y:S01]  /*16a20*/  MUFU.EX2 R199, R134 ;  /* 0x0000008600c77308 */ /* 0x0007e20000000800 */
[----:B------:R-:W-:Y:S03]  /*16a30*/  FFMA.FTZ R0, R0, R207, R174 ;  /* 0x000000cf00007223 */ /* 0x000fe600000100ae */
[----:B------:R-:W-:Y:S02]  /*16a40*/  FADD.FTZ R2, R202, R2 ;  /* 0x00000002ca027221 */ /* 0x000fe40000010000 */
[----:B------:R-:W-:Y:S02]  /*16a50*/  FADD.FTZ R0, R173, R0 ;  /* 0x00000000ad007221 */ /* 0x000fe40000010000 */
[----:B------:R-:W-:Y:S02]  /*16a60*/  FADD.FTZ R2, R201, R2 ;  /* 0x00000002c9027221 */ /* 0x000fe40000010000 */
[----:B------:R-:W-:Y:S02]  /*16a70*/  FADD.FTZ R0, R172, R0 ;  /* 0x00000000ac007221 */ /* 0x000fe40000010000 */
[----:B------:R-:W-:Y:S01]  /*16a80*/  FADD.FTZ R2, R200, R2 ;  /* 0x00000002c8027221 */ /* 0x000fe20000010000 */
[C---:B--2---:R-:W-:Y:S03]  /*16a90*/  HMMA.16816.F32 R52, R140.reuse, R144, R52 ;  /* 0x000000908c34723c */ /* 0x044fe60000001834 */
[----:B------:R-:W-:Y:S05]  /*16aa0*/  FADD.FTZ R0, R171, R0 ;  /* 0x00000000ab007221 */ /* 0x000fea0000010000 */
[C---:B------:R-:W-:Y:S01]  /*16ab0*/  HMMA.16816.F32 R56, R140.reuse, R146, R56 ;  /* 0x000000928c38723c */ /* 0x040fe20000001838 */
[----:B------:R-:W2:Y:S03]  /*16ac0*/  LDSM.16.MT88.4 R144, [R179+0x2000] ;  /* 0x00200000b390783b */ /* 0x000ea60000004200 */
[--C-:B---3--:R-:W-:Y:S04]  /*16ad0*/  FFMA.FTZ R134, R169, c[0x0][0x2d0], -R170.reuse ;  /* 0x0000b400a9867a23 */ /* 0x108fe800000108aa */
[----:B------:R-:W3:Y:S01]  /*16ae0*/  MUFU.EX2 R198, R134 ;  /* 0x0000008600c67308 */ /* 0x000ee20000000800 */
[C---:B-1----:R-:W-:Y:S08]  /*16af0*/  HMMA.16816.F32 R60, R140.reuse, R148, R60 ;  /* 0x000000948c3c723c */ /* 0x042ff0000000183c */
[C---:B------:R-:W-:Y:S01]  /*16b00*/  HMMA.16816.F32 R64, R140.reuse, R150, R64 ;  /* 0x000000968c40723c */ /* 0x040fe20000001840 */
[----:B------:R-:W1:Y:S03]  /*16b10*/  LDSM.16.MT88.4 R148, [R180+0x2000] ;  /* 0x00200000b494783b */ /* 0x000e660000004200 */
[----:B---3--:R-:W-:Y:S01]  /*16b20*/  F2FP.PACK_AB R160, R198, R199 ;  /* 0x000000c7c6a0723e */ /* 0x008fe200000000ff */
[--C-:B------:R-:W-:Y:S04]  /*16b30*/  FFMA.FTZ R134, R175, c[0x0][0x2d0], -R133.reuse ;  /* 0x0000b400af867a23 */ /* 0x100fe80000010885 */
[----:B------:R3:W-:Y:S01]  /*16b40*/  MUFU.EX2 R169, R134 ;  /* 0x0000008600a97308 */ /* 0x0007e20000000800 */
[C---:B--2---:R-:W-:Y:S08]  /*16b50*/  HMMA.16816.F32 R68, R140.reuse, R144, R68 ;  /* 0x000000908c44723c */ /* 0x044ff00000001844 */
[C---:B------:R-:W-:Y:S01]  /*16b60*/  HMMA.16816.F32 R72, R140.reuse, R146, R72 ;  /* 0x000000928c48723c */ /* 0x040fe20000001848 */
[----:B------:R-:W2:Y:S07]  /*16b70*/  LDSM.16.MT88.4 R144, [R182+0x2000] ;  /* 0x00200000b690783b */ /* 0x000eae0000004200 */
[C---:B-1----:R-:W-:Y:S04]  /*16b80*/  HMMA.16816.F32 R76, R140.reuse, R148, R76 ;  /* 0x000000948c4c723c */ /* 0x042fe8000000184c */
[--C-:B---3--:R-:W-:Y:S02]  /*16b90*/  FFMA.FTZ R134, R204, c[0x0][0x2d0], -R133.reuse ;  /* 0x0000b400cc867a23 */ /* 0x108fe40000010885 */
[----:B------:R-:W-:Y:S02]  /*16ba0*/  FFMA.FTZ R133, R139, c[0x0][0x2d0], -R133 ;  /* 0x0000b4008b857a23 */ /* 0x000fe40000010885 */
[----:B------:R-:W1:Y:S01]  /*16bb0*/  MUFU.EX2 R168, R134 ;  /* 0x0000008600a87308 */ /* 0x000e620000000800 */
[C---:B------:R-:W-:Y:S01]  /*16bc0*/  HMMA.16816.F32 R80, R140.reuse, R150, R80 ;  /* 0x000000968c50723c */ /* 0x040fe20000001850 */
[----:B------:R-:W3:Y:S08]  /*16bd0*/  LDSM.16.MT88.4 R148, [R181+0x2000] ;  /* 0x00200000b594783b */ /* 0x000ef00000004200 */
[----:B------:R-:W4:Y:S01]  /*16be0*/  MUFU.EX2 R133, R133 ;  /* 0x0000008500857308 */ /* 0x000f220000000800 */
[C---:B--2---:R-:W-:Y:S03]  /*16bf0*/  HMMA.16816.F32 R84, R140.reuse, R144, R84 ;  /* 0x000000908c54723c */ /* 0x044fe60000001854 */
[----:B-1----:R-:W-:Y:S01]  /*16c00*/  F2FP.PACK_AB R161, R168, R169 ;  /* 0x000000a9a8a1723e */ /* 0x002fe200000000ff */
[--C-:B------:R-:W-:Y:S04]  /*16c10*/  FFMA.FTZ R134, R205, c[0x0][0x2d0], -R170.reuse ;  /* 0x0000b400cd867a23 */ /* 0x100fe800000108aa */
[C---:B------:R-:W-:Y:S01]  /*16c20*/  HMMA.16816.F32 R88, R140.reuse, R146, R88 ;  /* 0x000000928c58723c */ /* 0x040fe20000001858 */
[----:B------:R-:W1:Y:S01]  /*16c30*/  LDSM.16.MT88.4 R144, [R179+0x3000] ;  /* 0x00300000b390783b */ /* 0x000e620000004200 */
[----:B------:R2:W-:Y:S02]  /*16c40*/  MUFU.EX2 R175, R134 ;  /* 0x0000008600af7308 */ /* 0x0005e40000000800 */
[----:B----4-:R-:W-:Y:S04]  /*16c50*/  F2FP.PACK_AB R163, R133, R135 ;  /* 0x0000008785a3723e */ /* 0x010fe800000000ff */
[C---:B---3--:R-:W-:Y:S08]  /*16c60*/  HMMA.16816.F32 R92, R140.reuse, R148, R92 ;  /* 0x000000948c5c723c */ /* 0x048ff0000000185c */
[C---:B------:R-:W-:Y:S01]  /*16c70*/  HMMA.16816.F32 R96, R140.reuse, R150, R96 ;  /* 0x000000968c60723c */ /* 0x040fe20000001860 */
[----:B------:R-:W3:Y:S03]  /*16c80*/  LDSM.16.MT88.4 R148, [R180+0x3000] ;  /* 0x00300000b494783b */ /* 0x000ee60000004200 */
[----:B--2---:R-:W-:Y:S06]  /*16c90*/  FFMA.FTZ R134, R206, c[0x0][0x2d0], -R170 ;  /* 0x0000b400ce867a23 */ /* 0x004fec00000108aa */
[----:B------:R-:W2:Y:S01]  /*16ca0*/  MUFU.EX2 R134, R134 ;  /* 0x0000008600867308 */ /* 0x000ea20000000800 */
[C---:B-1----:R-:W-:Y:S08]  /*16cb0*/  HMMA.16816.F32 R100, R140.reuse, R144, R100 ;  /* 0x000000908c64723c */ /* 0x042ff00000001864 */
[C---:B------:R-:W-:Y:S01]  /*16cc0*/  HMMA.16816.F32 R104, R140.reuse, R146, R104 ;  /* 0x000000928c68723c */ /* 0x040fe20000001868 */
[----:B------:R-:W1:Y:S03]  /*16cd0*/  LDSM.16.MT88.4 R144, [R182+0x3000] ;  /* 0x00300000b690783b */ /* 0x000e660000004200 */
[----:B--2---:R-:W-:Y:S04]  /*16ce0*/  F2FP.PACK_AB R162, R134, R175 ;  /* 0x000000af86a2723e */ /* 0x004fe800000000ff */
[C---:B---3--:R-:W-:Y:S08]  /*16cf0*/  HMMA.16816.F32 R108, R140.reuse, R148, R108 ;  /* 0x000000948c6c723c */ /* 0x048ff0000000186c */
[C---:B------:R-:W-:Y:S01]  /*16d00*/  HMMA.16816.F32 R112, R140.reuse, R150, R112 ;  /* 0x000000968c70723c */ /* 0x040fe20000001870 */
[----:B------:R-:W2:Y:S07]  /*16d10*/  LDSM.16.MT88.4 R148, [R181+0x3000] ;  /* 0x00300000b594783b */ /* 0x000eae0000004200 */
[C---:B-1----:R-:W-:Y:S08]  /*16d20*/  HMMA.16816.F32 R116, R140.reuse, R144, R116 ;  /* 0x000000908c74723c */ /* 0x042ff00000001874 */
[C---:B------:R-:W-:Y:S01]  /*16d30*/  HMMA.16816.F32 R120, R140.reuse, R146, R120 ;  /* 0x000000928c78723c */ /* 0x040fe20000001878 */
[----:B------:R-:W1:Y:S07]  /*16d40*/  LDSM.16.MT88.4 R144, [R179+0x800] ;  /* 0x00080000b390783b */ /* 0x000e6e0000004200 */
[C---:B--2---:R-:W-:Y:S08]  /*16d50*/  HMMA.16816.F32 R124, R140.reuse, R148, R124 ;  /* 0x000000948c7c723c */ /* 0x044ff0000000187c */
[----:B------:R-:W-:Y:S08]  /*16d60*/  HMMA.16816.F32 R128, R140, R150, R128 ;  /* 0x000000968c80723c */ /* 0x000ff00000001880 */
[C---:B-1----:R-:W-:Y:S01]  /*16d70*/  HMMA.16816.F32 R140, R160.reuse, R144, R4 ;  /* 0x00000090a08c723c */ /* 0x042fe20000001804 */
        /* <DEDUP_REMOVED lines=39> */
[-C--:B------:R-:W-:Y:S01]  /*16ff0*/  MOV R8, R3.reuse ;  /* 0x0000000300087202 */ /* 0x080fe20000000f00 */
[C---:B------:R-:W-:Y:S08]  /*17000*/  HMMA.16816.F32 R112, R160.reuse, R10, R112 ;  /* 0x0000000aa070723c */ /* 0x040ff00000001870 */
[C---:B---3--:R-:W-:Y:S08]  /*17010*/  HMMA.16816.F32 R116, R160.reuse, R12, R116 ;  /* 0x0000000ca074723c */ /* 0x048ff00000001874 */
[C---:B------:R-:W-:Y:S08]  /*17020*/  HMMA.16816.F32 R120, R160.reuse, R14, R120 ;  /* 0x0000000ea078723c */ /* 0x040ff00000001878 */
[C---:B-1----:R-:W-:Y:S07]  /*17030*/  HMMA.16816.F32 R124, R160.reuse, R4, R124 ;  /* 0x00000004a07c723c */ /* 0x042fee000000187c */
        /* <DEDUP_REMOVED lines=9> */
[----:B------:R-:W-:Y:S01]  /*170d0*/  FADD.FTZ R207, R133, R0 ;  /* 0x0000000085cf7221 */ /* 0x000fe20000010000 */
[----:B------:R-:W-:Y:S01]  /*170e0*/  MOV R133, R132 ;  /* 0x0000008400857202 */ /* 0x000fe20000000f00 */
[----:B------:R-:W-:-:S05]  /*170f0*/  @P0 BRA `(.L_x_716) ;  /* 0xffffe07000000947 */ /* 0x000fca000383ffff */
.L_x_715:
[----:B------:R-:W-:-:S13]  /*17100*/  ISETP.GE.AND P0, PT, R195, R209, PT ;  /* 0x000000d1c300720c */ /* 0x000fda0003f06270 */
[----:B------:R-:W-:Y:S05]  /*17110*/  @!P0 BRA `(.L_x_717) ;  /* 0x0000278000008947 */ /* 0x000fea0003800000 */
[----:B------:R-:W-:Y:S02]  /*17120*/  MOV R134, R8 ;  /* 0x0000000800867202 */ /* 0x000fe40000000f00 */
[----:B------:R-:W-:Y:S02]  /*17130*/  MOV R133, R132 ;  /* 0x0000008400857202 */ /* 0x000fe40000000f00 */
.L_x_726:
[----:B------:R-:W-:Y:S04]  /*17140*/  DEPBAR.LE SB0, 0x0 ;  /* 0x000080000000791a */ /* 0x000fe80000000000 */
[----:B------:R-:W-:Y:S01]  /*17150*/  WARPSYNC 0xffffffff ;  /* 0xffffffff00007948 */ /* 0x000fe20003800000 */
[----:B------:R-:W-:Y:S01]  /*17160*/  BAR.SYNC.DEFER_BLOCKING 0x0 ;  /* 0x0000000000007b1d */ /* 0x000fe20000010000 */
[----:B------:R-:W-:Y:S01]  /*17170*/  SHF.R.S32.HI R0, RZ, 0x1f, R195 ;  /* 0x0000001fff007819 */ /* 0x000fe200000114c3 */
[----:B------:R-:W-:Y:S01]  /*17180*/  IMAD.WIDE.U32 R2, R195, c[0x0][0x208], RZ ;  /* 0x00008200c3027a25 */ /* 0x000fe200078e00ff */
[----:B------:R-:W-:Y:S02]  /*17190*/  LOP3.LUT P2, RZ, R215, 0x1, RZ, 0xc0, !PT ;  /* 0x00000001d7ff7812 */ /* 0x000fe4000784c0ff */
[----:B------:R-:W-:Y:S01]  /*171a0*/  MOV R197, c[0x0][0x2c4] ;  /* 0x0000b10000c57a02 */ /* 0x000fe20000000f00 */
[----:B------:R-:W-:Y:S03]  /*171b0*/  IMAD R0, R0, c[0x0][0x208], RZ ;  /* 0x0000820000007a24 */ /* 0x000fe600078e02ff */
[----:B------:R-:W-:Y:S01]  /*171c0*/  ISETP.NE.AND P3, PT, R197, 0x1, PT ;  /* 0x00000001c500780c */ /* 0x000fe20003f65270 */
[----:B------:R-:W-:Y:S01]  /*171d0*/  IMAD R4, R195, c[0x0][0x20c], R0 ;  /* 0x00008300c3047a24 */ /* 0x000fe200078e0200 */
[C---:B------:R-:W-:Y:S01]  /*171e0*/  LEA R0, P0, R2.reuse, R222, 0x5 ;  /* 0x000000de02007211 */ /* 0x040fe200078028ff */
[----:B------:R-:W-:Y:S03]  /*171f0*/  IMAD.MOV.U32 R197, RZ, RZ, c[0x0][0x32c] ;  /* 0x0000cb00ffc57624 */ /* 0x000fe600078e00ff */
[----:B------:R-:W-:Y:S04]  /*17200*/  IADD3 R3, R3, R4, RZ ;  /* 0x0000000403037210 */ /* 0x000fe80007ffe0ff */
[----:B------:R-:W-:Y:S02]  /*17210*/  LEA.HI.X R3, R2, R224, R3, 0x5, P0 ;  /* 0x000000e002037211 */ /* 0x000fe400000f2c03 */
[C---:B------:R-:W-:Y:S01]  /*17220*/  LEA R2, P0, R0.reuse, c[0x0][0x1f8], 0x1 ;  /* 0x00007e0000027a11 */ /* 0x040fe200078008ff */
[----:B------:R-:W-:Y:S03]  /*17230*/  LDSM.16.M88.4 R16, [R183] ;  /* 0x00000000b710783b */ /* 0x000fe60000000200 */
[----:B------:R-:W-:Y:S01]  /*17240*/  LEA.HI.X R3, R0, c[0x0][0x1fc], R3, 0x1, P0 ;  /* 0x00007f0000037a11 */ /* 0x000fe200000f0c03 */
        /* <DEDUP_REMOVED lines=9> */
[----:B------:R-:W-:Y:S02]  /*172e0*/  @P0 IMAD R6, R4, c[0x0][0x1e0], RZ ;  /* 0x0000780004060a24 */ /* 0x000fe400078e02ff */
[C---:B------:R-:W-:Y:S04]  /*172f0*/  @P0 IMAD.WIDE.U32 R4, R0.reuse, c[0x0][0x1e0], RZ ;  /* 0x0000780000040a25 */ /* 0x040fe800078e00ff */
[----:B------:R-:W-:Y:S05]  /*17300*/  @P0 IMAD R0, R0, c[0x0][0x1e4], R6 ;  /* 0x0000790000000a24 */ /* 0x000fea00078e0206 */
[----:B------:R-:W-:Y:S02]  /*17310*/  @P0 IADD3 R5, R5, R0, RZ ;  /* 0x0000000005050210 */ /* 0x000fe40007ffe0ff */
[C---:B------:R-:W-:Y:S04]  /*17320*/  @P0 LEA R0, P1, R4.reuse, R220, 0x5 ;  /* 0x000000dc04000211 */ /* 0x040fe800078228ff */
[----:B------:R-:W-:Y:S02]  /*17330*/  @P0 LEA.HI.X R4, R4, R219, R5, 0x5, P1 ;  /* 0x000000db04040211 */ /* 0x000fe400008f2c05 */
[C---:B------:R-:W-:Y:S04]  /*17340*/  @P0 LEA R198, P1, R0.reuse, c[0x0][0x1c8], 0x1 ;  /* 0x0000720000c60a11 */ /* 0x040fe800078208ff */
[----:B------:R-:W-:Y:S02]  /*17350*/  @P0 LEA.HI.X R199, R0, c[0x0][0x1cc], R4, 0x1, P1 ;  /* 0x0000730000c70a11 */ /* 0x000fe400008f0c04 */
[C---:B-1----:R-:W-:Y:S08]  /*17360*/  HMMA.16816.F32 R4, R16.reuse, R8, RZ ;  /* 0x000000081004723c */ /* 0x042ff000000018ff */
[C---:B------:R-:W-:Y:S08]  /*17370*/  HMMA.16816.F32 R8, R16.reuse, R10, RZ ;  /* 0x0000000a1008723c */ /* 0x040ff000000018ff */
[C---:B--2---:R-:W-:Y:S08]  /*17380*/  HMMA.16816.F32 R12, R16.reuse, R160, RZ ;  /* 0x000000a0100c723c */ /* 0x044ff000000018ff */
[----:B------:R-:W-:Y:S01]  /*17390*/  HMMA.16816.F32 R16, R16, R162, RZ ;  /* 0x000000a21010723c */ /* 0x000fe200000018ff */
[----:B------:R-:W1:Y:S05]  /*173a0*/  LDSM.16.M88.4 R160, [R189] ;  /* 0x00000000bda0783b */ /* 0x000e6a0000000200 */
[----:B------:R-:W-:Y:S01]  /*173b0*/  @!PT LDS RZ, [RZ] ;  /* 0x00000000fffff984 */ /* 0x000fe20000000800 */
[----:B------:R-:W-:Y:S01]  /*173c0*/  @!PT LDS RZ, [RZ] ;  /* 0x00000000fffff984 */ /* 0x000fe20000000800 */
[----:B------:R-:W-:Y:S01]  /*173d0*/  @!PT LDS RZ, [RZ] ;  /* 0x00000000fffff984 */ /* 0x000fe20000000800 */
[----:B------:R2:W-:Y:S02]  /*173e0*/  LDGSTS.E.BYPASS.LTC128B.128 [R218+0x8080], [R2.64], !P2 ;  /* 0x0808000002da7fae */ /* 0x0005e4000d101d46 */
[C---:B---3--:R-:W-:Y:S03]  /*173f0*/  HMMA.16816.F32 R4, R164.reuse, R168, R4 ;  /* 0x000000a8a404723c */ /* 0x048fe60000001804 */
[----:B------:R2:W-:Y:S05]  /*17400*/  LDGSTS.E.BYPASS.LTC128B.128 [R218+0x9080], [R2.64+0x80], !P6 ;  /* 0x0908008002da7fae */ /* 0x0005ea000f101d46 */
[C---:B------:R-:W-:Y:S01]  /*17410*/  HMMA.16816.F32 R8, R164.reuse, R170, R8 ;  /* 0x000000aaa408723c */ /* 0x040fe20000001808 */
[----:B------:R2:W-:Y:S05]  /*17420*/  LDGSTS.E.BYPASS.LTC128B.128 [R218+0xa080], [R2.64+0x100], !P5 ;  /* 0x0a08010002da7fae */ /* 0x0005ea000e901d46 */
[----:B------:R2:W-:Y:S05]  /*17430*/  LDGSTS.E.BYPASS.LTC128B.128 [R218+0xb080], [R2.64+0x180], !P4 ;  /* 0x0b08018002da7fae */ /* 0x0005ea000e101d46 */
[----:B------:R-:W-:Y:S05]  /*17440*/  LDSM.16.M88.4 R168, [R186] ;  /* 0x00000000baa8783b */ /* 0x000fea0000000200 */
[----:B------:R-:W3:Y:S05]  /*17450*/  LDSM.16.M88.4 R172, [R177] ;  /* 0x00000000b1ac783b */ /* 0x000eea0000000200 */
[----:B------:R-:W0:Y:S01]  /*17460*/  LDGDEPBAR ;  /* 0x00000000000079af */ /* 0x000e220000000000 */
[C---:B-1----:R-:W-:Y:S08]  /*17470*/  HMMA.16816.F32 R12, R164.reuse, R160, R12 ;  /* 0x000000a0a40c723c */ /* 0x042ff0000000180c */
[----:B------:R-:W-:Y:S01]  /*17480*/  HMMA.16816.F32 R16, R164, R162, R16 ;  /* 0x000000a2a410723c */ /* 0x000fe20000001810 */
[----:B------:R-:W1:Y:S05]  /*17490*/  LDSM.16.M88.4 R160, [R177+0x800] ;  /* 0x00080000b1a0783b */ /* 0x000e6a0000000200 */
[----:B------:R-:W-:Y:S02]  /*174a0*/  LDSM.16.M88.4 R164, [R185] ;  /* 0x00000000b9a4783b */ /* 0x000fe40000000200 */
[C---:B---3--:R-:W-:Y:S08]  /*174b0*/  HMMA.16816.F32 R4, R168.reuse, R172, R4 ;  /* 0x000000aca804723c */ /* 0x048ff00000001804 */
[C---:B------:R-:W-:Y:S01]  /*174c0*/  HMMA.16816.F32 R8, R168.reuse, R174, R8 ;  /* 0x000000aea808723c */ /* 0x040fe20000001808 */
[----:B------:R-:W3:Y:S07]  /*174d0*/  LDSM.16.M88.4 R172, [R176+-0x3000] ;  /* 0xffd00000b0ac783b */ /* 0x000eee0000000200 */
[C---:B-1----:R-:W-:Y:S08]  /*174e0*/  HMMA.16816.F32 R12, R168.reuse, R160, R12 ;  /* 0x000000a0a80c723c */ /* 0x042ff0000000180c */
[----:B------:R-:W-:Y:S01]  /*174f0*/  HMMA.16816.F32 R16, R168, R162, R16 ;  /* 0x000000a2a810723c */ /* 0x000fe20000001810 */
[----:B------:R-:W1:Y:S05]  /*17500*/  LDSM.16.M88.4 R160, [R176+-0x2800] ;  /* 0xffd80000b0a0783b */ /* 0x000e6a0000000200 */
[----:B------:R-:W-:Y:S02]  /*17510*/  LDSM.16.M88.4 R168, [R183+0x4000] ;  /* 0x00400000b7a8783b */ /* 0x000fe40000000200 */
[C---:B---3--:R-:W-:Y:S08]  /*17520*/  HMMA.16816.F32 R4, R164.reuse, R172, R4 ;  /* 0x000000aca404723c */ /* 0x048ff00000001804 */
[C---:B------:R-:W-:Y:S01]  /*17530*/  HMMA.16816.F32 R8, R164.reuse, R174, R8 ;  /* 0x000000aea408723c */ /* 0x040fe20000001808 */
[----:B------:R-:W3:Y:S07]  /*17540*/  LDSM.16.M88.4 R172, [R178+0x1000] ;  /* 0x00100000b2ac783b */ /* 0x000eee0000000200 */
[C---:B-1----:R-:W-:Y:S08]  /*17550*/  HMMA.16816.F32 R12, R164.reuse, R160, R12 ;  /* 0x000000a0a40c723c */ /* 0x042ff0000000180c */
[----:B------:R-:W-:Y:S01]  /*17560*/  HMMA.16816.F32 R16, R164, R162, R16 ;  /* 0x000000a2a410723c */ /* 0x000fe20000001810 */
[----:B------:R-:W1:Y:S05]  /*17570*/  LDSM.16.M88.4 R160, [R178+0x1800] ;  /* 0x00180000b2a0783b */ /* 0x000e6a0000000200 */
[----:B------:R-:W-:Y:S02]  /*17580*/  LDSM.16.M88.4 R164, [R184+0x4000] ;  /* 0x00400000b8a4783b */ /* 0x000fe40000000200 */
[C---:B---3--:R-:W-:Y:S08]  /*17590*/  HMMA.16816.F32 R4, R168.reuse, R172, R4 ;  /* 0x000000aca804723c */ /* 0x048ff00000001804 */
[C---:B------:R-:W-:Y:S01]  /*175a0*/  HMMA.16816.F32 R8, R168.reuse, R174, R8 ;  /* 0x000000aea808723c */ /* 0x040fe20000001808 */
[----:B------:R-:W3:Y:S07]  /*175b0*/  LDSM.16.M88.4 R172, [R191] ;  /* 0x00000000bfac783b */ /* 0x000eee0000000200 */
[C---:B-1----:R-:W-:Y:S08]  /*175c0*/  HMMA.16816.F32 R12, R168.reuse, R160, R12 ;  /* 0x000000a0a80c723c */ /* 0x042ff0000000180c */
[----:B------:R-:W-:Y:S01]  /*175d0*/  HMMA.16816.F32 R16, R168, R162, R16 ;  /* 0x000000a2a810723c */ /* 0x000fe20000001810 */
[----:B------:R-:W1:Y:S05]  /*175e0*/  LDSM.16.M88.4 R160, [R190] ;  /* 0x00000000bea0783b */ /* 0x000e6a0000000200 */
        /* <DEDUP_REMOVED lines=69> */
[----:B------:R-:W1:Y:S01]  /*17a40*/  LDSM.16.M88.4 R160, [R176+0x800] ;  /* 0x00080000b0a0783b */ /* 0x000e620000000200 */
[----:B------:R-:W-:Y:S04]  /*17a50*/  DEPBAR.LE SB0, 0x0 ;  /* 0x000080000000791a */ /* 0x000fe80000000000 */
[----:B------:R-:W-:Y:S02]  /*17a60*/  BAR.SYNC.DEFER_BLOCKING 0x0 ;  /* 0x0000000000007b1d */ /* 0x000fe40000010000 */
[C---:B---3--:R-:W-:Y:S08]  /*17a70*/  HMMA.16816.F32 R4, R164.reuse, R172, R4 ;  /* 0x000000aca404723c */ /* 0x048ff00000001804 */
[C---:B------:R-:W-:Y:S08]  /*17a80*/  HMMA.16816.F32 R8, R164.reuse, R174, R8 ;  /* 0x000000aea408723c */ /* 0x040ff00000001808 */
[C---:B-1----:R-:W-:Y:S08]  /*17a90*/  HMMA.16816.F32 R12, R164.reuse, R160, R12 ;  /* 0x000000a0a40c723c */ /* 0x042ff0000000180c */
[----:B------:R-:W-:Y:S01]  /*17aa0*/  FMUL.FTZ R0, R4, c[0x0][0x320] ;  /* 0x0000c80004007a20 */ /* 0x000fe20000410000 */
[----:B------:R-:W-:Y:S03]  /*17ab0*/  HMMA.16816.F32 R16, R164, R162, R16 ;  /* 0x000000a2a410723c */ /* 0x000fe60000001810 */
[----:B------:R1:W3:Y:S01]  /*17ac0*/  MUFU.TANH R169, R0 ;  /* 0x0000000000a97308 */ /* 0x0002e20000002400 */
[----:B------:R-:W-:Y:S01]  /*17ad0*/  @!PT LDS RZ, [RZ] ;  /* 0x00000000fffff984 */ /* 0x000fe20000000800 */
[----:B------:R-:W-:Y:S01]  /*17ae0*/  @!PT LDS RZ, [RZ] ;  /* 0x00000000fffff984 */ /* 0x000fe20000000800 */
[----:B------:R-:W-:Y:S01]  /*17af0*/  @!PT LDS RZ, [RZ] ;  /* 0x00000000fffff984 */ /* 0x000fe20000000800 */
[----:B------:R4:W-:Y:S01]  /*17b00*/  @P0 LDGSTS.E.BYPASS.LTC128B.128 [R196+0xc080], [R198.64], !P2 ;  /* 0x0c080000c6c40fae */ /* 0x0009e2000d101d46 */
[----:B------:R-:W-:Y:S01]  /*17b10*/  IMAD.IADD R4, R226, 0x1, R225 ;  /* 0x00000001e2047824 */ /* 0x000fe200078e02e1 */
[----:B------:R-:W-:Y:S03]  /*17b20*/  ISETP.GE.AND P2, PT, R197, 0x1, PT ;  /* 0x00000001c500780c */ /* 0x000fe60003f46270 */
[----:B------:R4:W-:Y:S05]  /*17b30*/  @P0 LDGSTS.E.BYPASS.LTC128B.128 [R196+0xd080], [R198.64+0x80], !P6 ;  /* 0x0d080080c6c40fae */ /* 0x0009ea000f101d46 */
[----:B------:R4:W-:Y:S05]  /*17b40*/  @P0 LDGSTS.E.BYPASS.LTC128B.128 [R196+0xe080], [R198.64+0x100], !P5 ;  /* 0x0e080100c6c40fae */ /* 0x0009ea000e901d46 */
[----:B------:R4:W-:Y:S05]  /*17b50*/  @P0 LDGSTS.E.BYPASS.LTC128B.128 [R196+0xf080], [R198.64+0x180], !P4 ;  /* 0x0f080180c6c40fae */ /* 0x0009ea000e101d46 */
[----:B------:R-:W0:Y:S01]  /*17b60*/  LDGDEPBAR ;  /* 0x00000000000079af */ /* 0x000e220000000000 */
[----:B--2---:R-:W-:Y:S02]  /*17b70*/  FMUL.FTZ R2, R17, c[0x0][0x320] ;  /* 0x0000c80011027a20 */ /* 0x004fe40000410000 */
[----:B-1----:R-:W-:Y:S01]  /*17b80*/  FMUL.FTZ R0, R5, c[0x0][0x320] ;  /* 0x0000c80005007a20 */ /* 0x002fe20000410000 */
[----:B------:R-:W-:Y:S03]  /*17b90*/  SHF.L.U32 R5, R195, 0x5, RZ ;  /* 0x00000005c3057819 */ /* 0x000fe600000006ff */
[----:B------:R1:W2:Y:S02]  /*17ba0*/  MUFU.TANH R168, R0 ;  /* 0x0000000000a87308 */ /* 0x0002a40000002400 */
        /* <DEDUP_REMOVED lines=27> */
[----:B------:R-:W-:Y:S04]  /*17d60*/  FMUL.FTZ R0, R18, c[0x0][0x320] ;  /* 0x0000c80012007a20 */ /* 0x000fe80000410000 */
[----:B------:R5:W1:Y:S01]  /*17d70*/  MUFU.TANH R14, R0 ;  /* 0x00000000000e7308 */ /* 0x000a620000002400 */
[----:B------:R-:W1:Y:S01]  /*17d80*/  SHFL.IDX PT, R3, R4, RZ, 0x1c1f ;  /* 0x001c1fff04037589 */ /* 0x000e6200000e0000 */
[----:B-----5:R-:W-:Y:S04]  /*17d90*/  IADD3 R0, -R210, 0x1, -R5 ;  /* 0x00000001d2007810 */ /* 0x020fe80007ffe905 */
[----:B------:R-:W-:Y:S04]  /*17da0*/  IADD3 R0, -R213, R0, R212 ;  /* 0x00000000d5007210 */ /* 0x000fe80007ffe1d4 */
[C---:B------:R-:W-:Y:S02]  /*17db0*/  IADD3 R7, R0.reuse, c[0x0][0x328], RZ ;  /* 0x0000ca0000077a10 */ /* 0x040fe40007ffe0ff */
[----:B------:R-:W-:Y:S02]  /*17dc0*/  IADD3 R6, R0, UR4, RZ ;  /* 0x0000000400067c10 */ /* 0x000fe4000fffe0ff */
[----:B-1----:R-:W-:Y:S02]  /*17dd0*/  IADD3 R2, R7, R3, RZ ;  /* 0x0000000307027210 */ /* 0x002fe40007ffe0ff */
        /* <DEDUP_REMOVED lines=15> */
.L_x_720:
[----:B------:R-:W-:Y:S04]  /*17ed0*/  MOV R8, c[0x0][0x32c] ;  /* 0x0000cb0000087a02 */ /* 0x000fe80000000f00 */
[----:B------:R-:W-:Y:S11]  /*17ee0*/  ISETP.NE.AND P0, PT, R8, 0x1, PT ;  /* 0x000000010800780c */ /* 0x000ff60003f05270 */
[----:B------:R-:W-:Y:S02]  /*17ef0*/  @!UPT UIADD3 URZ, URZ, URZ, URZ ;  /* 0x0000003f3f3ff290 */ /* 0x000fe4000fffe03f */
[----:B------:R-:W-:Y:S05]  /*17f00*/  @P0 IMAD.HI.U32 R8, R3, c[0x0][0x330], RZ ;  /* 0x0000cc0003080a27 */ /* 0x000fea00078e00ff */
[----:B------:R-:W-:Y:S02]  /*17f10*/  @P0 SHF.R.U32.HI R3, RZ, c[0x0][0x334], R8 ;  /* 0x0000cd00ff030a19 */ /* 0x000fe40000011608 */
.L_x_721:
[----:B------:R-:W-:Y:S05]  /*17f20*/  BSYNC B0 ;  /* 0x0000000000007941 */ /* 0x000fea0003800000 */
.L_x_719:
[----:B------:R-:W-:Y:S04]  /*17f30*/  IMAD R3, R3, c[0x0][0x32c], -R5 ;  /* 0x0000cb0003037a24 */ /* 0x000fe800078e0a05 */
[----:B------:R-:W-:Y:S05]  /*17f40*/  IMAD.IADD R3, R3, 0x1, -R210 ;  /* 0x0000000103037824 */ /* 0x000fea00078e0ad2 */
[----:B------:R-:W-:Y:S02]  /*17f50*/  IADD3 R8, R3, c[0x0][0x32c], RZ ;  /* 0x0000cb0003087a10 */ /* 0x000fe40007ffe0ff */
[----:B------:R-:W-:Y:S02]  /*17f60*/  IMNMX R0, R0, R3, !PT ;  /* 0x0000000300007217 */ /* 0x000fe40007800200 */
[----:B------:R-:W-:Y:S02]  /*17f70*/  IMNMX R2, R2, R8, PT ;  /* 0x0000000802027217 */ /* 0x000fe40003800200 */
.L_x_718:
        /* <DEDUP_REMOVED lines=42> */
.L_x_724:
[----:B------:R-:W-:Y:S04]  /*18220*/  MOV R4, c[0x0][0x32c] ;  /* 0x0000cb0000047a02 */ /* 0x000fe80000000f00 */
[----:B------:R-:W-:Y:S11]  /*18230*/  ISETP.NE.AND P0, PT, R4, 0x1, PT ;  /* 0x000000010400780c */ /* 0x000ff60003f05270 */
[----:B------:R-:W-:Y:S02]  /*18240*/  @!UPT UIADD3 URZ, URZ, URZ, URZ ;  /* 0x0000003f3f3ff290 */ /* 0x000fe4000fffe03f */
[----:B------:R-:W-:Y:S05]  /*18250*/  @P0 IMAD.HI.U32 R4, R3, c[0x0][0x330], RZ ;  /* 0x0000cc0003040a27 */ /* 0x000fea00078e00ff */
[----:B------:R-:W-:Y:S02]  /*18260*/  @P0 SHF.R.U32.HI R3, RZ, c[0x0][0x334], R4 ;  /* 0x0000cd00ff030a19 */ /* 0x000fe40000011604 */
.L_x_725:
[----:B------:R-:W-:Y:S05]  /*18270*/  BSYNC B0 ;  /* 0x0000000000007941 */ /* 0x000fea0003800000 */
.L_x_723:
[----:B------:R-:W-:Y:S04]  /*18280*/  IMAD R5, R3, c[0x0][0x32c], -R5 ;  /* 0x0000cb0003057a24 */ /* 0x000fe800078e0a05 */
[----:B------:R-:W-:Y:S05]  /*18290*/  IMAD.IADD R3, R5, 0x1, -R210 ;  /* 0x0000000105037824 */ /* 0x000fea00078e0ad2 */
[----:B------:R-:W-:Y:S02]  /*182a0*/  IADD3 R4, R3, c[0x0][0x32c], RZ ;  /* 0x0000cb0003047a10 */ /* 0x000fe40007ffe0ff */
[----:B------:R-:W-:Y:S02]  /*182b0*/  IMNMX R0, R0, R3, !PT ;  /* 0x0000000300007217 */ /* 0x000fe40007800200 */
[----:B------:R-:W-:Y:S02]  /*182c0*/  IMNMX R2, R2, R4, PT ;  /* 0x0000000402027217 */ /* 0x000fe40003800200 */
.L_x_722:
[----:B------:R-:W-:Y:S01]  /*182d0*/  FMNMX.FTZ R3, R8, R133, !PT ;  /* 0x0000008508037209 */ /* 0x000fe20007810000 */
[----:B------:R-:W-:Y:S01]  /*182e0*/  LDSM.16.MT88.4 R164, [R180] ;  /* 0x00000000b4a4783b */ /* 0x000fe20000004200 */
        /* <DEDUP_REMOVED lines=27> */
[----:B------:R-:W-:Y:S04]  /*184a0*/  ISETP.GT.AND P0, PT, R0, 0x11, P1 ;  /* 0x000000110000780c */ /* 0x000fe80000f04270 */
[----:B------:R-:W-:Y:S02]  /*184b0*/  ISETP.LT.OR P0, PT, R2, 0x12, P0 ;  /* 0x000000120200780c */ /* 0x000fe40000701670 */
[----:B-1----:R-:W-:Y:S02]  /*184c0*/  FMNMX.FTZ R3, R3, R13, !PT ;  /* 0x0000000d03037209 */ /* 0x002fe40007810000 */
[----:B------:R-:W-:Y:S02]  /*184d0*/  FSEL R171, R15, -INF , !P0 ;  /* 0xff8000000fab7808 */ /* 0x000fe40004000000 */
[----:B------:R-:W-:Y:S04]  /*184e0*/  ISETP.GT.AND P0, PT, R0, 0x18, P1 ;  /* 0x000000180000780c */ /* 0x000fe80000f04270 */
[----:B------:R-:W-:Y:S04]  /*184f0*/  ISETP.LT.OR P0, PT, R2, 0x19, P0 ;  /* 0x000000190200780c */ /* 0x000fe80000701670 */
[----:B------:R-:W-:Y:S02]  /*18500*/  FSEL R172, R14, -INF , !P0 ;  /* 0xff8000000eac7808 */ /* 0x000fe40004000000 */
[----:B------:R-:W-:Y:S02]  /*18510*/  ISETP.GT.AND P0, PT, R0, 0x19, P1 ;  /* 0x000000190000780c */ /* 0x000fe40000f04270 */
[----:B------:R-:W-:Y:S02]  /*18520*/  FMNMX.FTZ R0, R170, R12, !PT ;  /* 0x0000000caa007209 */ /* 0x000fe40007810000 */
[----:B------:R-:W1:Y:S01]  /*18530*/  SHFL.BFLY PT, R12, R3, 0x1, 0x1f ;  /* 0x0c201f00030c7f89 */ /* 0x000e6200000e0000 */
[----:B------:R-:W-:Y:S02]  /*18540*/  ISETP.LT.OR P0, PT, R2, 0x1a, P0 ;  /* 0x0000001a0200780c */ /* 0x000fe40000701670 */
[----:B------:R-:W-:Y:S02]  /*18550*/  FMNMX.FTZ R0, R171, R0, !PT ;  /* 0x00000000ab007209 */ /* 0x000fe40007810000 */
[----:B------:R-:W-:Y:S02]  /*18560*/  FSEL R135, R16, -INF , !P0 ;  /* 0xff80000010877808 */ /* 0x000fe40004000000 */
[----:B------:R-:W-:Y:S04]  /*18570*/  FMNMX.FTZ R0, R172, R0, !PT ;  /* 0x00000000ac007209 */ /* 0x000fe80007810000 */
[----:B------:R-:W-:Y:S05]  /*18580*/  FMNMX.FTZ R0, R135, R0, !PT ;  /* 0x0000000087007209 */ /* 0x000fea0007810000 */
[----:B------:R-:W2:Y:S01]  /*18590*/  SHFL.BFLY PT, R2, R0, 0x2, 0x1f ;  /* 0x0c401f0000027f89 */ /* 0x000ea200000e0000 */
[----:B-1----:R-:W-:Y:S07]  /*185a0*/  FMNMX.FTZ R132, R3, R12, !PT ;  /* 0x0000000c03847209 */ /* 0x002fee0007810000 */
[----:B------:R-:W-:Y:S01]  /*185b0*/  LDSM.16.MT88.4 R12, [R179] ;  /* 0x00000000b30c783b */ /* 0x000fe20000004200 */
[C---:B------:R-:W-:Y:S01]  /*185c0*/  FSETP.NEU.FTZ.AND P0, PT, R132.reuse, -INF , PT ;  /* 0xff8000008400780b */ /* 0x040fe20003f1d000 */
[----:B------:R-:W-:Y:S05]  /*185d0*/  FMUL.FTZ R3, R132, c[0x0][0x2d0] ;  /* 0x0000b40084037a20 */ /* 0x000fea0000410000 */
[----:B------:R-:W-:Y:S05]  /*185e0*/  FSEL R139, R3, RZ, P0 ;  /* 0x000000ff038b7208 */ /* 0x000fea0000000000 */
[--C-:B------:R-:W-:Y:S01]  /*185f0*/  FFMA.FTZ R11, R11, c[0x0][0x2d0], -R139.reuse ;  /* 0x0000b4000b0b7a23 */ /* 0x100fe2000001088b */
[----:B--2---:R-:W-:Y:S01]  /*18600*/  FMNMX.FTZ R2, R0, R2, !PT ;  /* 0x0000000200027209 */ /* 0x004fe20007810000 */
[--C-:B------:R-:W-:Y:S02]  /*18610*/  FFMA.FTZ R0, R8, c[0x0][0x2d0], -R139.reuse ;  /* 0x0000b40008007a23 */ /* 0x100fe4000001088b */
[----:B------:R-:W-:Y:S02]  /*18620*/  MUFU.EX2 R202, R11 ;  /* 0x0000000b00ca7308 */ /* 0x000fe40000000800 */
[----:B------:R-:W1:Y:S08]  /*18630*/  SHFL.BFLY PT, R3, R2, 0x1, 0x1f ;  /* 0x0c201f0002037f89 */ /* 0x000e7000000e0000 */
[----:B------:R2:W-:Y:S01]  /*18640*/  MUFU.EX2 R205, R0 ;  /* 0x0000000000cd7308 */ /* 0x0005e20000000800 */
        /* <DEDUP_REMOVED lines=171> */
[----:B------:R-:W-:Y:S02]  /*19100*/  FMUL.FTZ R104, R2, R104 ;  /* 0x0000006802687220 */ /* 0x000fe40000410000 */
        /* <DEDUP_REMOVED lines=8> */
[C---:B------:R-:W-:Y:S01]  /*19190*/  FMUL.FTZ R108, R2.reuse, R108 ;  /* 0x0000006c026c7220 */ /* 0x040fe20000410000 */
        /* <DEDUP_REMOVED lines=8> */
[C---:B------:R-:W-:Y:S02]  /*19220*/  FMUL.FTZ R112, R2.reuse, R112 ;  /* 0x0000007002707220 */ /* 0x040fe40000410000 */
        /* <DEDUP_REMOVED lines=80> */
[-C--:B------:R-:W-:Y:S01]  /*19730*/  MOV R8, R3.reuse ;  /* 0x0000000300087202 */ /* 0x080fe20000000f00 */
[C---:B---3--:R-:W-:Y:S04]  /*19740*/  HMMA.16816.F32 R116, R160.reuse, R12, R116 ;  /* 0x0000000ca074723c */ /* 0x048fe80000001874 */
[----:B------:R-:W-:Y:S02]  /*19750*/  FADD.FTZ R2, R198, R2 ;  /* 0x00000002c6027221 */ /* 0x000fe40000010000 */
[----:B------:R-:W-:Y:S02]  /*19760*/  FADD.FTZ R0, R203, R0 ;  /* 0x00000000cb007221 */ /* 0x000fe40000010000 */
[C---:B------:R-:W-:Y:S04]  /*19770*/  HMMA.16816.F32 R120, R160.reuse, R14, R120 ;  /* 0x0000000ea078723c */ /* 0x040fe80000001878 */
[----:B------:R-:W-:Y:S02]  /*19780*/  FADD.FTZ R2, R197, R2 ;  /* 0x00000002c5027221 */ /* 0x000fe40000010000 */
[----:B------:R-:W-:Y:S02]  /*19790*/  FADD.FTZ R0, R202, R0 ;  /* 0x00000000ca007221 */ /* 0x000fe40000010000 */
        /* <DEDUP_REMOVED lines=9> */
[----:B------:R-:W-:Y:S01]  /*19830*/  IADD3 R0, R195, -0x1, RZ ;  /* 0xffffffffc3007810 */ /* 0x000fe20007ffe0ff */
[----:B------:R-:W-:Y:S01]  /*19840*/  FADD.FTZ R208, R169, R4 ;  /* 0x00000004a9d07221 */ /* 0x000fe20000010000 */
[----:B------:R-:W-:Y:S01]  /*19850*/  MOV R134, R3 ;  /* 0x0000000300867202 */ /* 0x000fe20000000f00 */
[----:B------:R-:W-:Y:S01]  /*19860*/  FADD.FTZ R207, R133, R2 ;  /* 0x0000000285cf7221 */ /* 0x000fe20000010000 */
[----:B------:R-:W-:Y:S02]  /*19870*/  MOV R195, R0 ;  /* 0x0000000000c37202 */ /* 0x000fe40000000f00 */
[----:B------:R-:W-:Y:S01]  /*19880*/  MOV R133, R132 ;  /* 0x0000008400857202 */ /* 0x000fe20000000f00 */
[----:B------:R-:W-:-:S05]  /*19890*/  @P0 BRA `(.L_x_726) ;  /* 0xffffd8a000000947 */ /* 0x000fca000383ffff */
.L_x_717:
[----:B------:R-:W-:Y:S02]  /*198a0*/  MOV R7, 0x1f ;  /* 0x0000001f00077802 */ /* 0x000fe40000000f00 */
[----:B------:R-:W-:Y:S01]  /*198b0*/  MOV R6, 0xffffffff ;  /* 0xffffffff00067802 */ /* 0x000fe20000000f00 */
[----:B------:R-:W-:Y:S05]  /*198c0*/  BRA.DIV ~URZ, `(.L_x_727) ;  /* 0x000061d27f007947 */ /* 0x000fea000b800000 */
[----:B------:R1:W2:Y:S02]  /*198d0*/  SHFL.BFLY PT, R0, R208, 0x2, 0x1f ;  /* 0x0c401f00d0007f89 */ /* 0x0002a400000e0000 */
.L_x_800:
[----:B--2---:R-:W-:Y:S01]  /*198e0*/  FADD.FTZ R0, R0, R208 ;  /* 0x000000d000007221 */ /* 0x004fe20000010000 */
[----:B------:R-:W-:Y:S05]  /*198f0*/  BRA.DIV ~URZ, `(.L_x_728) ;  /* 0x000062027f007947 */ /* 0x000fea000b800000 */
[----:B------:R-:W2:Y:S04]  /*19900*/  SHFL.BFLY PT, R2, R207, 0x2, 0x1f ;  /* 0x0c401f00cf027f89 */ /* 0x000ea800000e0000 */
[----:B------:R-:W3:Y:S01]  /*19910*/  SHFL.BFLY PT, R5, R0, 0x1, 0x1f ;  /* 0x0c201f0000057f89 */ /* 0x000ee200000e0000 */
[----:B--2---:R-:W-:-:S02]  /*19920*/  FADD.FTZ R4, R2, R207 ;  /* 0x000000cf02047221 */ /* 0x004fc40000010000 */
[----:B---3--:R-:W-:-:S03]  /*19930*/  FADD.FTZ R0, R0, R5 ;  /* 0x0000000500007221 */ /* 0x008fc60000010000 */
[----:B------:R2:W3:Y:S04]  /*19940*/  SHFL.BFLY PT, R3, R4, 0x1, 0x1f ;  /* 0x0c201f0004037f89 */ /* 0x0004e800000e0000 */
.L_x_801:
[----:B------:R-:W-:Y:S01]  /*19950*/  FSETP.NE.FTZ.AND P1, PT, R0, RZ, PT ;  /* 0x000000ff0000720b */ /* 0x000fe20003f35000 */
[----:B---3--:R-:W-:Y:S01]  /*19960*/  FADD.FTZ R3, R3, R4 ;  /* 0x0000000403037221 */ /* 0x008fe20000010000 */
[----:B------:R-:W-:Y:S02]  /*19970*/  MOV R2, RZ ;  /* 0x000000ff00027202 */ /* 0x000fe40000000f00 */
[----:B------:R-:W-:Y:S02]  /*19980*/  MOV R133, 0xff800000 ;  /* 0xff80000000857802 */ /* 0x000fe40000000f00 */
[----:B------:R-:W-:-:S07]  /*19990*/  FSETP.NE.FTZ.AND P0, PT, R3, RZ, PT ;  /* 0x000000ff0300720b */ /* 0x000fce0003f15000 */
[----:B------:R-:W3:Y:S01]  /*199a0*/  @P1 MUFU.RCP R2, R0 ;  /* 0x0000000000021308 */ /* 0x000ee20000001000 */
[----:B--2---:R-:W-:-:S05]  /*199b0*/  @P1 MOV R4, 0x3f317218 ;  /* 0x3f31721800041802 */ /* 0x004fca0000000f00 */
[----:B------:R-:W-:Y:S02]  /*199c0*/  @P1 FMUL.FTZ R4, R4, c[0x0][0x2d0] ;  /* 0x0000b40004041a20 */ /* 0x000fe40000410000 */
[----:B------:R2:W-:Y:S01]  /*199d0*/  @P1 MUFU.LG2 R5, R0 ;  /* 0x0000000000051308 */ /* 0x0005e20000000c00 */
[C---:B---3--:R-:W-:Y:S02]  /*199e0*/  FMUL.FTZ R134, R2.reuse, R144 ;  /* 0x0000009002867220 */ /* 0x048fe40000410000 */
[C---:B------:R-:W-:Y:S02]  /*199f0*/  FMUL.FTZ R135, R2.reuse, R145 ;  /* 0x0000009102877220 */ /* 0x040fe40000410000 */
[C---:B------:R-:W-:Y:S02]  /*19a00*/  FMUL.FTZ R144, R2.reuse, R152 ;  /* 0x0000009802907220 */ /* 0x040fe40000410000 */
[C---:B------:R-:W-:Y:S01]  /*19a10*/  FMUL.FTZ R145, R2.reuse, R153 ;  /* 0x0000009902917220 */ /* 0x040fe20000410000 */
[----:B--2---:R-:W-:Y:S01]  /*19a20*/  MOV R0, RZ ;  /* 0x000000ff00007202 */ /* 0x004fe20000000f00 */
[----:B------:R-:W-:-:S02]  /*19a30*/  FMUL.FTZ R152, R2, R24 ;  /* 0x0000001802987220 */ /* 0x000fc40000410000 */
[C---:B------:R-:W-:Y:S02]  /*19a40*/  FMUL.FTZ R153, R2.reuse, R25 ;  /* 0x0000001902997220 */ /* 0x040fe40000410000 */
[C---:B------:R-:W-:Y:S01]  /*19a50*/  FMUL.FTZ R24, R2.reuse, R32 ;  /* 0x0000002002187220 */ /* 0x040fe20000410000 */
[----:B------:R-:W2:Y:S01]  /*19a60*/  @P0 MUFU.RCP R0, R3 ;  /* 0x0000000300000308 */ /* 0x000ea20000001000 */
        /* <DEDUP_REMOVED lines=25> */
[C---:B------:R-:W-:Y:S01]  /*19c00*/  FMUL.FTZ R148, R2.reuse, R20 ;  /* 0x0000001402947220 */ /* 0x040fe20000410000 */
[----:B------:R-:W-:Y:S01]  /*19c10*/  MOV R20, 0xff800000 ;  /* 0xff80000000147802 */ /* 0x000fe20000000f00 */
        /* <DEDUP_REMOVED lines=32> */
[----:B--2---:R-:W-:-:S02]  /*19e20*/  FMUL.FTZ R108, R0, R142 ;  /* 0x0000008e006c7220 */ /* 0x004fc40000410000 */
[C---:B------:R-:W-:Y:S02]  /*19e30*/  FMUL.FTZ R109, R0.reuse, R143 ;  /* 0x0000008f006d7220 */ /* 0x040fe40000410000 */
[C---:B------:R-:W-:Y:S02]  /*19e40*/  FMUL.FTZ R142, R0.reuse, R30 ;  /* 0x0000001e008e7220 */ /* 0x040fe40000410000 */
[C---:B------:R-:W-:Y:S02]  /*19e50*/  FMUL.FTZ R143, R0.reuse, R31 ;  /* 0x0000001f008f7220 */ /* 0x040fe40000410000 */
[C---:B------:R-:W-:Y:S02]  /*19e60*/  FMUL.FTZ R30, R0.reuse, R34 ;  /* 0x00000022001e7220 */ /* 0x040fe40000410000 */
[----:B------:R-:W-:Y:S02]  /*19e70*/  FMUL.FTZ R31, R0, R35 ;  /* 0x00000023001f7220 */ /* 0x000fe40000410000 */
[----:B------:R-:W-:-:S02]  /*19e80*/  @P1 FMUL.FTZ R5, R5, 0.69314718246459960938 ;  /* 0x3f31721805051820 */ /* 0x000fc40000410000 */
[C---:B------:R-:W-:Y:S01]  /*19e90*/  FMUL.FTZ R34, R0.reuse, R42 ;  /* 0x0000002a00227220 */ /* 0x040fe20000410000 */
[----:B---3--:R-:W-:Y:S01]  /*19ea0*/  @P0 MOV R3, 0x3f317218 ;  /* 0x3f31721800030802 */ /* 0x008fe20000000f00 */
        /* <DEDUP_REMOVED lines=12> */
[----:B------:R-:W-:Y:S02]  /*19f70*/  FMUL.FTZ R75, R0, R83 ;  /* 0x00000053004b7220 */ /* 0x000fe40000410000 */
[----:B----4-:R-:W-:Y:S02]  /*19f80*/  @P0 FMUL.FTZ R2, R2, 0.69314718246459960938 ;  /* 0x3f31721802020820 */ /* 0x010fe40000410000 */
[----:B------:R-:W-:Y:S02]  /*19f90*/  @P0 FMUL.FTZ R3, R3, c[0x0][0x2d0] ;  /* 0x0000b40003030a20 */ /* 0x000fe40000410000 */
        /* <DEDUP_REMOVED lines=48> */
.L_x_610:
[----:B------:R-:W2:Y:S01]  /*1a2a0*/  S2R R114, SR_TID.X ;  /* 0x0000000000727919 */ /* 0x000ea20000002100 */
[----:B------:R-:W-:Y:S01]  /*1a2b0*/  BSSY B0, `(.L_x_729) ;  /* 0x0000010000007945 */ /* 0x000fe20003800000 */
[----:B--2---:R-:W-:-:S13]  /*1a2c0*/  LOP3.LUT P0, RZ, R114, 0xff, RZ, 0xc0, !PT ;  /* 0x000000ff72ff7812 */ /* 0x004fda000780c0ff */
[----:B------:R-:W-:Y:S05]  /*1a2d0*/  @P0 BRA `(.L_x_730) ;  /* 0x000000d000000947 */ /* 0x000fea0003800000 */
[----:B------:R-:W2:Y:S01]  /*1a2e0*/  S2R R4, SR_LANEID ;  /* 0x0000000000047919 */ /* 0x000ea20000000000 */
[----:B------:R-:W-:Y:S01]  /*1a2f0*/  VOTEU.ANY UR4, UPT, PT ;  /* 0x0000000000047886 */ /* 0x000fe200038e0100 */
[----:B------:R-:W-:Y:S01]  /*1a300*/  IMAD.MOV.U32 R5, RZ, RZ, c[0x0][0x564] ;  /* 0x00015900ff057624 */ /* 0x000fe200078e00ff */
[----:B------:R-:W2:Y:S08]  /*1a310*/  FLO.U32 R3, UR4 ;  /* 0x0000000400037d00 */ /* 0x000eb000080e0000 */
[----:B------:R-:W3:Y:S01]  /*1a320*/  POPC R2, UR4 ;  /* 0x0000000400027d09 */ /* 0x000ee20008000000 */
[----:B--2---:R-:W-:Y:S01]  /*1a330*/  ISETP.EQ.U32.AND P0, PT, R3, R4, PT ;  /* 0x000000040300720c */ /* 0x004fe20003f02070 */
[----:B------:R-:W-:-:S12]  /*1a340*/  IMAD.MOV.U32 R4, RZ, RZ, c[0x0][0x560] ;  /* 0x00015800ff047624 */ /* 0x000fd800078e00ff */
[----:B---3--:R2:W3:Y:S04]  /*1a350*/  @P0 ATOMG.E.ADD.STRONG.GPU PT, R2, [R4.64], R2 ;  /* 0x00000002040209a8 */ /* 0x0084e800081ee1c6 */
[----:B--2---:R-:W2:Y:S04]  /*1a360*/  S2R R4, SR_LTMASK ;  /* 0x0000000000047919 */ /* 0x004ea80000003900 */
[----:B---3--:R2:W3:Y:S02]  /*1a370*/  SHFL.IDX PT, R3, R2, R3, 0x1f ;  /* 0x00001f0302037589 */ /* 0x0084e400000e0000 */
[----:B--2---:R-:W-:-:S06]  /*1a380*/  LOP3.LUT R2, R4, UR4, RZ, 0xc0, !PT ;  /* 0x0000000404027c12 */ /* 0x004fcc000f8ec0ff */
[----:B------:R-:W3:Y:S02]  /*1a390*/  POPC R2, R2 ;  /* 0x0000000200027309 */ /* 0x000ee40000000000 */
[----:B---3--:R-:W-:-:S06]  /*1a3a0*/  IADD3 R232, R3, c[0x0][0xc], R2 ;  /* 0x0000030003e87a10 */ /* 0x008fcc0007ffe002 */
.L_x_730:
[----:B------:R-:W-:Y:S05]  /*1a3b0*/  BSYNC B0 ;  /* 0x0000000000007941 */ /* 0x000fea0003800000 */
.L_x_729:
[----:B------:R-:W-:Y:S01]  /*1a3c0*/  PRMT R0, R0, 0x9910, RZ ;  /* 0x0000991000007816 */ /* 0x000fe200000000ff */
[----:B------:R-:W-:Y:S01]  /*1a3d0*/  BSSY B1, `(.L_x_731) ;  /* 0x00003f8000017945 */ /* 0x000fe20003800000 */
[----:B-----5:R-:W-:Y:S02]  /*1a3e0*/  IMAD.MOV.U32 R112, RZ, RZ, R232 ;  /* 0x000000ffff707224 */ /* 0x020fe400078e00e8 */
[----:B------:R-:W-:-:S13]  /*1a3f0*/  ISETP.NE.AND P0, PT, R0, RZ, PT ;  /* 0x000000ff0000720c */ /* 0x000fda0003f05270 */
[----:B------:R-:W-:Y:S05]  /*1a400*/  @!P0 BRA `(.L_x_732) ;  /* 0x0000321000008947 */ /* 0x000fea0003800000 */
[----:B------:R-:W-:Y:S01]  /*1a410*/  WARPSYNC 0xffffffff ;  /* 0xffffffff00007948 */ /* 0x000fe20003800000 */
[----:B------:R-:W-:Y:S01]  /*1a420*/  BAR.SYNC.DEFER_BLOCKING 0x1, 0x100 ;  /* 0x0044000000007b1d */ /* 0x000fe20000010000 */
[----:B------:R-:W-:Y:S01]  /*1a430*/  F2FP.PACK_AB R0, R161, R160 ;  /* 0x000000a0a100723e */ /* 0x000fe200000000ff */
[----:B------:R-:W-:Y:S01]  /*1a440*/  IMAD.MOV.U32 R12, RZ, RZ, c[0x0][0x388] ;  /* 0x0000e200ff0c7624 */ /* 0x000fe200078e00ff */
[----:B------:R-:W-:Y:S02]  /*1a450*/  F2FP.PACK_AB R2, R109, R108 ;  /* 0x0000006c6d02723e */ /* 0x000fe400000000ff */
[----:B------:R-:W-:Y:S02]  /*1a460*/  F2FP.PACK_AB R3, R135, R134 ;  /* 0x000000868703723e */ /* 0x000fe400000000ff */
[----:B------:R-:W-:Y:S02]  /*1a470*/  F2FP.PACK_AB R4, R93, R92 ;  /* 0x0000005c5d04723e */ /* 0x000fe400000000ff */
[----:B------:R-:W-:-:S02]  /*1a480*/  ISETP.NE.U32.AND P0, PT, RZ, c[0x0][0x508], PT ;  /* 0x00014200ff007a0c */ /* 0x000fc40003f05070 */
[----:B------:R-:W-:Y:S02]  /*1a490*/  ISETP.NE.U32.AND P2, PT, RZ, c[0x0][0x500], PT ;  /* 0x00014000ff007a0c */ /* 0x000fe40003f45070 */
[----:B------:R-:W-:Y:S02]  /*1a4a0*/  ISETP.NE.AND.EX P1, PT, RZ, c[0x0][0x50c], PT, P0 ;  /* 0x00014300ff007a0c */ /* 0x000fe40003f25300 */
[----:B------:R-:W-:Y:S01]  /*1a4b0*/  ISETP.NE.AND.EX P2, PT, RZ, c[0x0][0x504], PT, P2 ;  /* 0x00014100ff007a0c */ /* 0x000fe20003f45320 */
[----:B------:R2:W-:Y:S04]  /*1a4c0*/  STS [R238+0x80], R0 ;  /* 0x00008000ee007388 */ /* 0x0005e80000000800 */
[----:B------:R3:W-:Y:S04]  /*1a4d0*/  STS [R238+0x480], R2 ;  /* 0x00048002ee007388 */ /* 0x0007e80000000800 */
[----:B------:R4:W-:Y:S01]  /*1a4e0*/  STS [R239], R3 ;  /* 0x00000003ef007388 */ /* 0x0009e20000000800 */
[----:B--2---:R-:W-:-:S02]  /*1a4f0*/  F2FP.PACK_AB R0, R121, R120 ;  /* 0x000000787900723e */ /* 0x004fc400000000ff */
[----:B---3--:R-:W-:-:S03]  /*1a500*/  F2FP.PACK_AB R2, R141, R140 ;  /* 0x0000008c8d02723e */ /* 0x008fc600000000ff */
[----:B------:R2:W-:Y:S01]  /*1a510*/  STS [R239+0x400], R0 ;  /* 0x00040000ef007388 */ /* 0x0005e20000000800 */
[----:B----4-:R-:W-:-:S03]  /*1a520*/  F2FP.PACK_AB R3, R125, R124 ;  /* 0x0000007c7d03723e */ /* 0x010fc600000000ff */
[----:B------:R3:W-:Y:S04]  /*1a530*/  STS [R241+0x80], R2 ;  /* 0x00008002f1007388 */ /* 0x0007e80000000800 */
[----:B------:R4:W-:Y:S01]  /*1a540*/  STS [R241+0x480], R3 ;  /* 0x00048003f1007388 */ /* 0x0009e20000000800 */
[----:B--2---:R-:W-:Y:S02]  /*1a550*/  F2FP.PACK_AB R0, R145, R144 ;  /* 0x000000909100723e */ /* 0x004fe400000000ff */
[----:B---3--:R-:W-:-:S03]  /*1a560*/  F2FP.PACK_AB R2, R129, R128 ;  /* 0x000000808102723e */ /* 0x008fc600000000ff */
[----:B------:R2:W-:Y:S01]  /*1a570*/  STS [R240], R0 ;  /* 0x00000000f0007388 */ /* 0x0005e20000000800 */
[----:B----4-:R-:W-:-:S03]  /*1a580*/  F2FP.PACK_AB R3, R149, R148 ;  /* 0x000000949503723e */ /* 0x010fc600000000ff */
[----:B------:R3:W-:Y:S04]  /*1a590*/  STS [R240+0x400], R2 ;  /* 0x00040002f0007388 */ /* 0x0007e80000000800 */
[----:B------:R4:W-:Y:S01]  /*1a5a0*/  STS [R245+0x80], R3 ;  /* 0x00008003f5007388 */ /* 0x0009e20000000800 */
[----:B--2---:R-:W-:Y:S02]  /*1a5b0*/  F2FP.PACK_AB R0, R23, R22 ;  /* 0x000000161700723e */ /* 0x004fe400000000ff */
[----:B---3--:R-:W-:-:S03]  /*1a5c0*/  F2FP.PACK_AB R2, R153, R152 ;  /* 0x000000989902723e */ /* 0x008fc600000000ff */
[----:B------:R2:W-:Y:S01]  /*1a5d0*/  STS [R245+0x480], R0 ;  /* 0x00048000f5007388 */ /* 0x0005e20000000800 */
[----:B----4-:R-:W-:-:S03]  /*1a5e0*/  F2FP.PACK_AB R3, R27, R26 ;  /* 0x0000001a1b03723e */ /* 0x010fc600000000ff */
[----:B------:R3:W-:Y:S04]  /*1a5f0*/  STS [R243], R2 ;  /* 0x00000002f3007388 */ /* 0x0007e80000000800 */
[----:B------:R4:W-:Y:S01]  /*1a600*/  STS [R243+0x400], R3 ;  /* 0x00040003f3007388 */ /* 0x0009e20000000800 */
[----:B--2---:R-:W-:Y:S02]  /*1a610*/  F2FP.PACK_AB R0, R29, R28 ;  /* 0x0000001c1d00723e */ /* 0x004fe400000000ff */
[----:B---3--:R-:W-:-:S03]  /*1a620*/  F2FP.PACK_AB R2, R143, R142 ;  /* 0x0000008e8f02723e */ /* 0x008fc600000000ff */
[----:B------:R2:W-:Y:S01]  /*1a630*/  STS [R244+0x80], R0 ;  /* 0x00008000f4007388 */ /* 0x0005e20000000800 */
[----:B----4-:R-:W-:-:S03]  /*1a640*/  F2FP.PACK_AB R3, R25, R24 ;  /* 0x000000181903723e */ /* 0x010fc600000000ff */
[----:B------:R3:W-:Y:S04]  /*1a650*/  STS [R244+0x480], R2 ;  /* 0x00048002f4007388 */ /* 0x0007e80000000800 */
[----:B------:R4:W-:Y:S01]  /*1a660*/  STS [R242], R3 ;  /* 0x00000003f2007388 */ /* 0x0009e20000000800 */
[----:B--2---:R-:W-:Y:S02]  /*1a670*/  F2FP.PACK_AB R0, R31, R30 ;  /* 0x0000001e1f00723e */ /* 0x004fe400000000ff */
[----:B---3--:R-:W-:-:S03]  /*1a680*/  F2FP.PACK_AB R2, R37, R36 ;  /* 0x000000242502723e */ /* 0x008fc600000000ff */
[----:B------:R2:W-:Y:S01]  /*1a690*/  STS [R242+0x400], R0 ;  /* 0x00040000f2007388 */ /* 0x0005e20000000800 */
[----:B----4-:R-:W-:-:S03]  /*1a6a0*/  F2FP.PACK_AB R3, R39, R38 ;  /* 0x000000262703723e */ /* 0x010fc600000000ff */
[----:B------:R3:W-:Y:S04]  /*1a6b0*/  STS [R238+0x4080], R2 ;  /* 0x00408002ee007388 */ /* 0x0007e80000000800 */
[----:B------:R4:W-:Y:S01]  /*1a6c0*/  STS [R238+0x4480], R3 ;  /* 0x00448003ee007388 */ /* 0x0009e20000000800 */
        /* <DEDUP_REMOVED lines=59> */
[----:B------:R4:W-:Y:S04]  /*1aa80*/  STS [R242+0x8400], R4 ;  /* 0x00840004f2007388 */ /* 0x0009e80000000800 */
[----:B------:R1:W-:Y:S01]  /*1aa90*/  STS [R238+0xc080], R2 ;  /* 0x00c08002ee007388 */ /* 0x0003e20000000800 */
[----:B--2---:R-:W-:Y:S02]  /*1aaa0*/  F2FP.PACK_AB R0, R151, R150 ;  /* 0x000000969700723e */ /* 0x004fe400000000ff */
[----:B---3--:R-:W-:-:S03]  /*1aab0*/  F2FP.PACK_AB R3, R171, R170 ;  /* 0x000000aaab03723e */ /* 0x008fc600000000ff */
[----:B------:R2:W-:Y:S01]  /*1aac0*/  STS [R238+0xc480], R0 ;  /* 0x00c48000ee007388 */ /* 0x0005e20000000800 */
[----:B----4-:R-:W-:-:S03]  /*1aad0*/  F2FP.PACK_AB R4, R97, R96 ;  /* 0x000000606104723e */ /* 0x010fc600000000ff */
[----:B------:R3:W-:Y:S01]  /*1aae0*/  STS [R239+0xc400], R3 ;  /* 0x00c40003ef007388 */ /* 0x0007e20000000800 */
[----:B-1----:R-:W-:-:S03]  /*1aaf0*/  F2FP.PACK_AB R2, R163, R162 ;  /* 0x000000a2a302723e */ /* 0x002fc600000000ff */
[----:B------:R1:W-:Y:S04]  /*1ab00*/  STS [R239+0xc000], R4 ;  /* 0x00c00004ef007388 */ /* 0x0003e80000000800 */
[----:B------:R4:W-:Y:S01]  /*1ab10*/  STS [R241+0xc080], R2 ;  /* 0x00c08002f1007388 */ /* 0x0009e20000000800 */
[----:B--2---:R-:W-:Y:S02]  /*1ab20*/  F2FP.PACK_AB R0, R155, R154 ;  /* 0x0000009a9b00723e */ /* 0x004fe400000000ff */
[----:B---3--:R-:W-:-:S03]  /*1ab30*/  F2FP.PACK_AB R3, R111, R110 ;  /* 0x0000006e6f03723e */ /* 0x008fc600000000ff */
[----:B------:R2:W-:Y:S01]  /*1ab40*/  STS [R241+0xc480], R0 ;  /* 0x00c48000f1007388 */ /* 0x0005e20000000800 */
[----:B-1----:R-:W-:-:S03]  /*1ab50*/  F2FP.PACK_AB R4, R169, R168 ;  /* 0x000000a8a904723e */ /* 0x002fc600000000ff */
[----:B------:R1:W-:Y:S01]  /*1ab60*/  STS [R240+0xc400], R3 ;  /* 0x00c40003f0007388 */ /* 0x0003e20000000800 */
[----:B----4-:R-:W-:-:S03]  /*1ab70*/  F2FP.PACK_AB R2, R167, R166 ;  /* 0x000000a6a702723e */ /* 0x010fc600000000ff */
[----:B------:R3:W-:Y:S04]  /*1ab80*/  STS [R240+0xc000], R4 ;  /* 0x00c00004f0007388 */ /* 0x0007e80000000800 */
[----:B------:R4:W-:Y:S01]  /*1ab90*/  STS [R245+0xc080], R2 ;  /* 0x00c08002f5007388 */ /* 0x0009e20000000800 */
[----:B--2---:R-:W-:Y:S02]  /*1aba0*/  F2FP.PACK_AB R0, R107, R106 ;  /* 0x0000006a6b00723e */ /* 0x004fe400000000ff */
[----:B-1----:R-:W-:-:S03]  /*1abb0*/  F2FP.PACK_AB R3, R103, R102 ;  /* 0x000000666703723e */ /* 0x002fc600000000ff */
[----:B------:R1:W-:Y:S01]  /*1abc0*/  STS [R245+0xc480], R0 ;  /* 0x00c48000f5007388 */ /* 0x0003e20000000800 */
[----:B---3--:R-:W-:-:S03]  /*1abd0*/  F2FP.PACK_AB R4, R165, R164 ;  /* 0x000000a4a504723e */ /* 0x008fc600000000ff */
[----:B------:R2:W-:Y:S01]  /*1abe0*/  STS [R243+0xc400], R3 ;  /* 0x00c40003f3007388 */ /* 0x0005e20000000800 */
[----:B----4-:R-:W-:-:S03]  /*1abf0*/  F2FP.PACK_AB R2, R117, R116 ;  /* 0x000000747502723e */ /* 0x010fc600000000ff */
[----:B------:R3:W-:Y:S04]  /*1ac00*/  STS [R243+0xc000], R4 ;  /* 0x00c00004f3007388 */ /* 0x0007e80000000800 */
[----:B------:R4:W-:Y:S01]  /*1ac10*/  STS [R244+0xc080], R2 ;  /* 0x00c08002f4007388 */ /* 0x0009e20000000800 */
[----:B-1----:R-:W-:Y:S02]  /*1ac20*/  F2FP.PACK_AB R0, R99, R98 ;  /* 0x000000626300723e */ /* 0x002fe400000000ff */
[----:B--2---:R-:W-:-:S03]  /*1ac30*/  F2FP.PACK_AB R3, R105, R104 ;  /* 0x000000686903723e */ /* 0x004fc600000000ff */
[----:B------:R1:W-:Y:S01]  /*1ac40*/  STS [R244+0xc480], R0 ;  /* 0x00c48000f4007388 */ /* 0x0003e20000000800 */
[----:B---3--:R-:W-:-:S03]  /*1ac50*/  IMAD.MOV.U32 R4, RZ, RZ, 0x4 ;  /* 0x00000004ff047424 */ /* 0x008fc600078e00ff */
[----:B------:R2:W-:Y:S01]  /*1ac60*/  STS [R242+0xc000], R3 ;  /* 0x00c00003f2007388 */ /* 0x0005e20000000800 */
[----:B----4-:R-:W-:Y:S02]  /*1ac70*/  IMAD.MOV.U32 R2, RZ, RZ, RZ ;  /* 0x000000ffff027224 */ /* 0x010fe400078e00ff */
[----:B------:R-:W-:-:S04]  /*1ac80*/  @P1 IMAD.WIDE R6, R235, R4, c[0x0][0x508] ;  /* 0x00014200eb061625 */ /* 0x000fc800078e0204 */
[----:B------:R-:W-:Y:S01]  /*1ac90*/  IMAD.WIDE R4, R235, R4, c[0x0][0x500] ;  /* 0x00014000eb047625 */ /* 0x000fe200078e0204 */
        /* <DEDUP_REMOVED lines=12> */
.L_x_733:
[----:B------:R-:W2:Y:S01]  /*1ad60*/  LDL R113, [R1+0x4] ;  /* 0x0000040001717983 */ /* 0x000ea20000100800 */
[----:B------:R-:W-:Y:S01]  /*1ad70*/  IMAD.MOV.U32 R10, RZ, RZ, 0x368 ;  /* 0x00000368ff0a7424 */ /* 0x000fe200078e00ff */
[----:B------:R-:W-:Y:S01]  /*1ad80*/  ISETP.GT.AND P2, PT, R3, 0x1, PT ;  /* 0x000000010300780c */ /* 0x000fe20003f44270 */
[----:B-1----:R-:W-:Y:S01]  /*1ad90*/  IMAD.MOV.U32 R0, RZ, RZ, c[0x0][0x4e8] ;  /* 0x00013a00ff007624 */ /* 0x002fe200078e00ff */
[----:B------:R-:W-:Y:S01]  /*1ada0*/  ISETP.NE.U32.AND P0, PT, RZ, c[0x0][0x500], PT ;  /* 0x00014000ff007a0c */ /* 0x000fe20003f05070 */
[----:B------:R-:W-:Y:S01]  /*1adb0*/  IMAD.IADD R8, R226, 0x1, R225 ;  /* 0x00000001e2087824 */ /* 0x000fe200078e02e1 */
[----:B------:R-:W-:-:S02]  /*1adc0*/  SEL R10, R10, 0x328, P2 ;  /* 0x000003280a0a7807 */ /* 0x000fc40001000000 */
[----:B------:R-:W-:Y:S02]  /*1add0*/  ISETP.NE.AND P3, PT, R0, 0x1, PT ;  /* 0x000000010000780c */ /* 0x000fe40003f65270 */
[----:B------:R-:W1:Y:S01]  /*1ade0*/  LDC.64 R6, c[0x0][R10+0x170] ;  /* 0x00005c000a067b82 */ /* 0x000e620000000a00 */
[----:B------:R-:W-:Y:S02]  /*1adf0*/  ISETP.NE.AND.EX P0, PT, RZ, c[0x0][0x504], PT, P0 ;  /* 0x00014100ff007a0c */ /* 0x000fe40003f05300 */
[----:B------:R-:W-:Y:S02]  /*1ae00*/  SHF.R.S32.HI R3, RZ, 0x1f, R235 ;  /* 0x0000001fff037819 */ /* 0x000fe400000114eb */
[----:B------:R-:W-:Y:S02]  /*1ae10*/  SEL R0, R235, RZ, !P0 ;  /* 0x000000ffeb007207 */ /* 0x000fe40004000000 */
[----:B------:R-:W-:Y:S01]  /*1ae20*/  SEL R4, R3, RZ, !P0 ;  /* 0x000000ff03047207 */ /* 0x000fe20004000000 */
[----:B------:R-:W3:Y:S01]  /*1ae30*/  LDC.64 R14, c[0x0][R10+0x168] ;  /* 0x00005a000a0e7b82 */ /* 0x000ee20000000a00 */
[----:B------:R-:W-:-:S02]  /*1ae40*/  SHF.R.S32.HI R21, RZ, 0x1f, R114 ;  /* 0x0000001fff157819 */ /* 0x000fc40000011472 */
[----:B------:R-:W-:Y:S01]  /*1ae50*/  @P3 IMAD.HI.U32 R9, R8, c[0x0][0x4ec], RZ ;  /* 0x00013b0008093a27 */ /* 0x000fe200078e00ff */
[----:B------:R-:W-:Y:S02]  /*1ae60*/  LOP3.LUT R215, R215, 0xfffffffd, RZ, 0xc0, !PT ;  /* 0xfffffffdd7d77812 */ /* 0x000fe400078ec0ff */
[----:B------:R-:W-:Y:S02]  /*1ae70*/  LEA.HI R21, R21, R114, RZ, 0x5 ;  /* 0x0000007215157211 */ /* 0x000fe400078f28ff */
[----:B------:R4:W4:Y:S02]  /*1ae80*/  LDC.64 R16, c[0x0][R10+0x178] ;  /* 0x00005e000a107b82 */ /* 0x0009240000000a00 */
[----:B------:R-:W-:-:S05]  /*1ae90*/  LOP3.LUT R21, R21, 0xffffffe0, RZ, 0xc0, !PT ;  /* 0xffffffe015157812 */ /* 0x000fca00078ec0ff */
[----:B------:R-:W-:Y:S01]  /*1aea0*/  IMAD.IADD R21, R114, 0x1, -R21 ;  /* 0x0000000172157824 */ /* 0x000fe200078e0a15 */
[----:B------:R4:W4:Y:S01]  /*1aeb0*/  LDC.64 R18, c[0x0][R10+0x160] ;  /* 0x000058000a127b82 */ /* 0x0009220000000a00 */
[----:B-1----:R-:W-:-:S04]  /*1aec0*/  IMAD R3, R7, R0, RZ ;  /* 0x0000000007037224 */ /* 0x002fc800078e02ff */
[C---:B------:R-:W-:Y:S02]  /*1aed0*/  IMAD R11, R6.reuse, R4, R3 ;  /* 0x00000004060b7224 */ /* 0x040fe400078e0203 */
[----:B------:R-:W-:-:S04]  /*1aee0*/  IMAD.WIDE.U32 R4, R6, R0, RZ ;  /* 0x0000000006047225 */ /* 0x000fc800078e00ff */
[----:B---3--:R-:W-:-:S04]  /*1aef0*/  IMAD.WIDE.U32 R6, R14, R227, RZ ;  /* 0x000000e30e067225 */ /* 0x008fc800078e00ff */
[----:B------:R-:W-:Y:S01]  /*1af00*/  IMAD.MOV.U32 R3, RZ, RZ, R8 ;  /* 0x000000ffff037224 */ /* 0x000fe200078e0008 */
[----:B------:R-:W-:Y:S01]  /*1af10*/  @P3 SHF.R.U32.HI R3, RZ, c[0x0][0x4f0], R9 ;  /* 0x00013c00ff033a19 */ /* 0x000fe20000011609 */
[----:B----4-:R-:W-:Y:S01]  /*1af20*/  IMAD R10, R15, R227, RZ ;  /* 0x000000e30f0a7224 */ /* 0x010fe200078e02ff */
[----:B------:R-:W-:Y:S01]  /*1af30*/  SEL R9, R248, RZ, P2 ;  /* 0x000000fff8097207 */ /* 0x000fe20001000000 */
[----:B------:R-:W-:Y:S01]  /*1af40*/  IMAD.IADD R13, R5, 0x1, R11 ;  /* 0x00000001050d7824 */ /* 0x000fe200078e020b */
[----:B-----5:R-:W-:Y:S01]  /*1af50*/  IADD3 R14, P1, P0, R4, R6, R2 ;  /* 0x00000006040e7210 */ /* 0x020fe2000783e002 */
[----:B------:R-:W-:Y:S01]  /*1af60*/  IMAD.IADD R4, R7, 0x1, R10 ;  /* 0x0000000107047824 */ /* 0x000fe200078e020a */
[----:B------:R-:W-:Y:S01]  /*1af70*/  SHF.R.S32.HI R10, RZ, 0x1f, R2 ;  /* 0x0000001fff0a7819 */ /* 0x000fe20000011402 */
[-C--:B------:R-:W-:Y:S02]  /*1af80*/  IMAD R11, R17, R9.reuse, RZ ;  /* 0x00000009110b7224 */ /* 0x080fe400078e02ff */
[----:B------:R-:W-:Y:S01]  /*1af90*/  IMAD.MOV R5, RZ, RZ, -R3 ;  /* 0x000000ffff057224 */ /* 0x000fe200078e0a03 */
[----:B------:R-:W-:Y:S01]  /*1afa0*/  IADD3.X R13, R13, R4, R10, P1, P0 ;  /* 0x000000040d0d7210 */ /* 0x000fe20000fe040a */
[----:B------:R-:W-:-:S04]  /*1afb0*/  IMAD.WIDE.U32 R6, R16, R9, RZ ;  /* 0x0000000910067225 */ /* 0x000fc800078e00ff */
        /* <DEDUP_REMOVED lines=13> */
[----:B------:R-:W-:Y:S01]  /*1b090*/  LEA R3, P0, R4, R6, 0x2 ;  /* 0x0000000604037211 */ /* 0x000fe200078010ff */
[----:B------:R-:W-:Y:S01]  /*1b0a0*/  IMAD R11, R12, c[0x0][0x4e8], RZ ;  /* 0x00013a000c0b7a24 */ /* 0x000fe200078e02ff */
[----:B------:R-:W-:-:S03]  /*1b0b0*/  SEL R7, R7, c[0x0][0x454], P2 ;  /* 0x0001150007077a07 */ /* 0x000fc60001000000 */
[----:B------:R-:W-:Y:S01]  /*1b0c0*/  SHFL.IDX PT, R6, R3, RZ, 0x1c1f ;  /* 0x001c1fff03067589 */ /* 0x000fe200000e0000 */
[----:B------:R-:W-:Y:S02]  /*1b0d0*/  LEA.HI.X R5, R4, R7, R5, 0x2, P0 ;  /* 0x0000000704057211 */ /* 0x000fe400000f1405 */
[----:B------:R-:W-:Y:S01]  /*1b0e0*/  LOP3.LUT P0, RZ, R21, 0x3, RZ, 0xc0, !PT ;  /* 0x0000000315ff7812 */ /* 0x000fe2000780c0ff */
[----:B------:R2:W-:Y:S04]  /*1b0f0*/  SHFL.IDX PT, R4, R3, 0x1, 0x1c1f ;  /* 0x003c1f0003047f89 */ /* 0x0005e800000e0000 */
[----:B------:R-:W1:Y:S04]  /*1b100*/  SHFL.IDX PT, R7, R5, RZ, 0x1c1f ;  /* 0x001c1fff05077589 */ /* 0x000e6800000e0000 */
[----:B------:R-:W3:Y:S01]  /*1b110*/  SHFL.IDX PT, R5, R5, 0x1, 0x1c1f ;  /* 0x003c1f0005057f89 */ /* 0x000ee200000e0000 */
[----:B--2---:R-:W-:-:S05]  /*1b120*/  IMAD.IADD R3, R113, 0x1, R225 ;  /* 0x0000000171037824 */ /* 0x004fca00078e02e1 */
[C---:B------:R-:W-:Y:S02]  /*1b130*/  ISETP.GE.OR P1, PT, R3.reuse, R11, P0 ;  /* 0x0000000b0300720c */ /* 0x040fe40000726670 */
[----:B------:R-:W-:-:S04]  /*1b140*/  IADD3 R9, R3, 0x8, RZ ;  /* 0x0000000803097810 */ /* 0x000fc80007ffe0ff */
[----:B------:R-:W-:-:S07]  /*1b150*/  ISETP.GE.OR P0, PT, R9, R11, P0 ;  /* 0x0000000b0900720c */ /* 0x000fce0000706670 */
[----:B-1----:R1:W-:Y:S01]  /*1b160*/  @!P1 ST.E [R6.64], R133 ;  /* 0x0000008506009985 */ /* 0x0023e2000c101906 */
[----:B------:R-:W-:-:S05]  /*1b170*/  ISETP.GE.AND P1, PT, R9, R11, PT ;  /* 0x0000000b0900720c */ /* 0x000fca0003f26270 */
[----:B---3--:R1:W-:Y:S01]  /*1b180*/  @!P0 ST.E [R4.64], R20 ;  /* 0x0000001404008985 */ /* 0x0083e2000c101906 */
        /* <DEDUP_REMOVED lines=8> */
[----:B------:R-:W-:Y:S01]  /*1b210*/  IADD3 R6, R225, R6, RZ ;  /* 0x00000006e1067210 */ /* 0x000fe20007ffe0ff */
[----:B------:R-:W-:Y:S01]  /*1b220*/  IMAD R2, R2, c[0x0][0x3a4], R10 ;  /* 0x0000e90002027a24 */ /* 0x000fe200078e020a */
[----:B------:R-:W-:Y:S01]  /*1b230*/  IADD3 R12, R214, R225, RZ ;  /* 0x000000e1d60c7210 */ /* 0x000fe20007ffe0ff */
        /* <DEDUP_REMOVED lines=42> */
.L_x_802:
[----:B------:R-:W-:Y:S05]  /*1b4e0*/  BRA.DIV ~URZ, `(.L_x_736) ;  /* 0x000047827f007947 */ /* 0x000fea000b800000 */
[----:B------:R4:W2:Y:S02]  /*1b4f0*/  SHFL.IDX PT, R2, R14, RZ, 0x181f ;  /* 0x00181fff0e027589 */ /* 0x0008a400000e0000 */
.L_x_803:
        /* <DEDUP_REMOVED lines=26> */
.L_x_738:
[----:B------:R-:W-:Y:S05]  /*1b6a0*/  BSYNC B0 ;  /* 0x0000000000007941 */ /* 0x000fea0003800000 */
.L_x_737:
[----:B------:R-:W-:Y:S05]  /*1b6b0*/  BRA.DIV ~URZ, `(.L_x_739) ;  /* 0x000046227f007947 */ /* 0x000fea000b800000 */
[----:B---3--:R3:W4:Y:S04]  /*1b6c0*/  SHFL.IDX PT, R10, R13, 0x1, 0x181f ;  /* 0x00381f000d0a7f89 */ /* 0x00872800000e0000 */
[----:B--2---:R3:W2:Y:S02]  /*1b6d0*/  SHFL.IDX PT, R2, R14, 0x1, 0x181f ;  /* 0x00381f000e027f89 */ /* 0x0046a400000e0000 */
.L_x_804:
        /* <DEDUP_REMOVED lines=20> */
.L_x_741:
[----:B------:R-:W-:Y:S05]  /*1b820*/  BSYNC B0 ;  /* 0x0000000000007941 */ /* 0x000fea0003800000 */
.L_x_740:
[----:B------:R-:W-:Y:S05]  /*1b830*/  BRA.DIV ~URZ, `(.L_x_742) ;  /* 0x000045727f007947 */ /* 0x000fea000b800000 */
[----:B----4-:R4:W3:Y:S02]  /*1b840*/  SHFL.IDX PT, R10, R13, 0x2, 0x181f ;  /* 0x00581f000d0a7f89 */ /* 0x0108e400000e0000 */
.L_x_805:
[----:B------:R-:W-:Y:S05]  /*1b850*/  BRA.DIV ~URZ, `(.L_x_743) ;  /* 0x000045c27f007947 */ /* 0x000fea000b800000 */
[----:B--2---:R2:W4:Y:S02]  /*1b860*/  SHFL.IDX PT, R2, R14, 0x2, 0x181f ;  /* 0x00581f000e027f89 */ /* 0x00452400000e0000 */
.L_x_806:
        /* <DEDUP_REMOVED lines=20> */
.L_x_745:
[----:B------:R-:W-:Y:S05]  /*1b9b0*/  BSYNC B0 ;  /* 0x0000000000007941 */ /* 0x000fea0003800000 */
.L_x_744:
[----:B------:R-:W-:Y:S05]  /*1b9c0*/  BRA.DIV ~URZ, `(.L_x_746) ;  /* 0x000044c27f007947 */ /* 0x000fea000b800000 */
[----:B---3--:R3:W2:Y:S04]  /*1b9d0*/  SHFL.IDX PT, R10, R13, 0x3, 0x181f ;  /* 0x00781f000d0a7f89 */ /* 0x0086a800000e0000 */
[----:B----4-:R3:W4:Y:S02]  /*1b9e0*/  SHFL.IDX PT, R2, R14, 0x3, 0x181f ;  /* 0x00781f000e027f89 */ /* 0x01072400000e0000 */
.L_x_807:
        /* <DEDUP_REMOVED lines=17> */
[----:B------:R-:W-:-:S04]  /*1bb00*/  LEA R2, P0, R217, R2, 0x1 ;  /* 0x00000002d9027211 */ /* 0x000fc800078008ff */
[----:B------:R-:W-:-:S05]  /*1bb10*/  LEA.HI.X R3, R217, R10, R18, 0x1, P0 ;  /* 0x0000000ad9037211 */ /* 0x000fca00000f0c12 */
[----:B------:R2:W-:Y:S01]  /*1bb20*/  ST.E.128 [R2.64], R68 ;  /* 0x0000004402007985 */ /* 0x0005e2000c101d06 */
[----:B------:R-:W-:Y:S05]  /*1bb30*/  BRA `(.L_x_747) ;  /* 0x0000281000007947 */ /* 0x000fea0003800000 */
.L_x_734:
        /* <DEDUP_REMOVED lines=33> */
.L_x_808:
[----:B------:R-:W-:Y:S05]  /*1bd50*/  BRA.DIV ~URZ, `(.L_x_749) ;  /* 0x000042727f007947 */ /* 0x000fea000b800000 */
[----:B------:R3:W4:Y:S02]  /*1bd60*/  SHFL.IDX PT, R0, R17, RZ, 0x1c1f ;  /* 0x001c1fff11007589 */ /* 0x00072400000e0000 */
.L_x_809:
[----:B------:R-:W-:Y:S01]  /*1bd70*/  BSSY B0, `(.L_x_750) ;  /* 0x00000c0000007945 */ /* 0x000fe20003800000 */
[----:B------:R-:W-:Y:S05]  /*1bd80*/  @P0 BRA `(.L_x_751) ;  /* 0x00000be000000947 */ /* 0x000fea0003800000 */
[C---:B------:R-:W-:Y:S02]  /*1bd90*/  ISETP.GE.AND P2, PT, R210.reuse, c[0x0][0x3c8], PT ;  /* 0x0000f200d2007a0c */ /* 0x040fe40003f46270 */
[C---:B------:R-:W-:Y:S02]  /*1bda0*/  IADD3 R11, R210.reuse, 0x8, RZ ;  /* 0x00000008d20b7810 */ /* 0x040fe40007ffe0ff */
[----:B------:R-:W-:Y:S02]  /*1bdb0*/  IADD3 R8, R210, 0x10, RZ ;  /* 0x00000010d2087810 */ /* 0x000fe40007ffe0ff */
[----:B------:R-:W-:Y:S02]  /*1bdc0*/  ISETP.GE.AND P1, PT, R11, c[0x0][0x3c8], PT ;  /* 0x0000f2000b007a0c */ /* 0x000fe40003f26270 */
[----:B------:R-:W-:-:S02]  /*1bdd0*/  ISETP.GE.AND P0, PT, R8, c[0x0][0x3c8], PT ;  /* 0x0000f20008007a0c */ /* 0x000fc40003f06270 */
[----:B------:R-:W-:Y:S02]  /*1bde0*/  SHF.R.S32.HI R5, RZ, 0x1f, R210 ;  /* 0x0000001fff057819 */ /* 0x000fe400000114d2 */
[C---:B------:R-:W-:Y:S02]  /*1bdf0*/  IADD3 R9, R210.reuse, 0x18, RZ ;  /* 0x00000018d2097810 */ /* 0x040fe40007ffe0ff */
[C---:B----4-:R-:W-:Y:S02]  /*1be00*/  @!P2 LEA R2, P3, R210.reuse, R0, 0x2 ;  /* 0x00000000d202a211 */ /* 0x050fe400078610ff */
[C---:B------:R-:W-:Y:S02]  /*1be10*/  IADD3 R12, R210.reuse, 0x8, RZ ;  /* 0x00000008d20c7810 */ /* 0x040fe40007ffe0ff */
[C---:B--2---:R-:W-:Y:S02]  /*1be20*/  @!P2 LEA.HI.X R3, R210.reuse, R4, R5, 0x2, P3 ;  /* 0x00000004d203a211 */ /* 0x044fe400018f1405 */
[----:B------:R-:W-:-:S02]  /*1be30*/  IADD3 R5, R210, 0x20, RZ ;  /* 0x00000020d2057810 */ /* 0x000fc40007ffe0ff */
[----:B------:R-:W-:Y:S01]  /*1be40*/  IADD3 R10, R210, 0x10, RZ ;  /* 0x00000010d20a7810 */ /* 0x000fe20007ffe0ff */
[----:B------:R2:W-:Y:S01]  /*1be50*/  @!P2 ST.E.64 [R2.64], R160 ;  /* 0x000000a00200a985 */ /* 0x0005e2000c101b06 */
[----:B------:R-:W-:Y:S02]  /*1be60*/  ISETP.GE.AND P5, PT, R9, c[0x0][0x3c8], PT ;  /* 0x0000f20009007a0c */ /* 0x000fe40003fa6270 */
[----:B------:R-:W-:Y:S02]  /*1be70*/  ISETP.GE.AND P4, PT, R5, c[0x0][0x3c8], PT ;  /* 0x0000f20005007a0c */ /* 0x000fe40003f86270 */
[----:B------:R-:W-:Y:S02]  /*1be80*/  @!P1 LEA R6, P3, R11, R0, 0x2 ;  /* 0x000000000b069211 */ /* 0x000fe400078610ff */
[----:B------:R-:W-:Y:S02]  /*1be90*/  SHF.R.S32.HI R12, RZ, 0x1f, R12 ;  /* 0x0000001fff0c7819 */ /* 0x000fe4000001140c */
[----:B------:R-:W-:-:S02]  /*1bea0*/  SHF.R.S32.HI R10, RZ, 0x1f, R10 ;  /* 0x0000001fff0a7819 */ /* 0x000fc4000001140a */
[----:B------:R-:W-:Y:S02]  /*1beb0*/  ISETP.GE.AND P6, PT, R252, c[0x0][0x3c8], PT ;  /* 0x0000f200fc007a0c */ /* 0x000fe40003fc6270 */
[----:B------:R-:W-:Y:S02]  /*1bec0*/  @!P1 LEA.HI.X R7, R11, R4, R12, 0x2, P3 ;  /* 0x000000040b079211 */ /* 0x000fe400018f140c */
[----:B------:R-:W-:Y:S02]  /*1bed0*/  ISETP.GE.AND P3, PT, R251, c[0x0][0x3c8], PT ;  /* 0x0000f200fb007a0c */ /* 0x000fe40003f66270 */
[----:B------:R-:W-:Y:S01]  /*1bee0*/  SHF.R.S32.HI R12, RZ, 0x1f, R251 ;  /* 0x0000001fff0c7819 */ /* 0x000fe200000114fb */
[----:B------:R4:W-:Y:S01]  /*1bef0*/  @!P1 ST.E.64 [R6.64], R134 ;  /* 0x0000008606009985 */ /* 0x0009e2000c101b06 */
[----:B--2---:R-:W-:-:S04]  /*1bf00*/  @!P0 LEA R2, P2, R8, R0, 0x2 ;  /* 0x0000000008028211 */ /* 0x004fc800078410ff */
[----:B------:R-:W-:Y:S02]  /*1bf10*/  @!P0 LEA.HI.X R3, R8, R4, R10, 0x2, P2 ;  /* 0x0000000408038211 */ /* 0x000fe400010f140a */
[C---:B------:R-:W-:Y:S02]  /*1bf20*/  IADD3 R10, R210.reuse, 0x18, RZ ;  /* 0x00000018d20a7810 */ /* 0x040fe40007ffe0ff */
[----:B------:R-:W-:Y:S01]  /*1bf30*/  IADD3 R8, R210, 0x20, RZ ;  /* 0x00000020d2087810 */ /* 0x000fe20007ffe0ff */
[----:B------:R2:W-:Y:S01]  /*1bf40*/  @!P0 ST.E.64 [R2.64], R140 ;  /* 0x0000008c02008985 */ /* 0x0005e2000c101b06 */
[----:B------:R-:W-:Y:S02]  /*1bf50*/  SHF.R.S32.HI R10, RZ, 0x1f, R10 ;  /* 0x0000001fff0a7819 */ /* 0x000fe4000001140a */
[----:B------:R-:W-:Y:S02]  /*1bf60*/  SHF.R.S32.HI R8, RZ, 0x1f, R8 ;  /* 0x0000001fff087819 */ /* 0x000fe40000011408 */
[----:B------:R-:W-:-:S02]  /*1bf70*/  ISETP.GE.AND P2, PT, R250, c[0x0][0x3c8], PT ;  /* 0x0000f200fa007a0c */ /* 0x000fc40003f46270 */
[----:B----4-:R-:W-:-:S04]  /*1bf80*/  @!P5 LEA R6, P1, R9, R0, 0x2 ;  /* 0x000000000906d211 */ /* 0x010fc800078210ff */
[----:B------:R-:W-:Y:S02]  /*1bf90*/  @!P5 LEA.HI.X R7, R9, R4, R10, 0x2, P1 ;  /* 0x000000040907d211 */ /* 0x000fe400008f140a */
[----:B------:R-:W-:-:S03]  /*1bfa0*/  @!P6 LEA R10, P1, R252, R0, 0x2 ;  /* 0x00000000fc0ae211 */ /* 0x000fc600078210ff */
[----:B------:R4:W-:Y:S01]  /*1bfb0*/  @!P5 ST.E.64 [R6.64], R144 ;  /* 0x000000900600d985 */ /* 0x0009e2000c101b06 */
[----:B--2---:R-:W-:-:S04]  /*1bfc0*/  @!P4 LEA R2, P0, R5, R0, 0x2 ;  /* 0x000000000502c211 */ /* 0x004fc800078010ff */
[----:B------:R-:W-:Y:S02]  /*1bfd0*/  @!P4 LEA.HI.X R3, R5, R4, R8, 0x2, P0 ;  /* 0x000000040503c211 */ /* 0x000fe400000f1408 */
[----:B------:R-:W-:Y:S02]  /*1bfe0*/  SHF.R.S32.HI R5, RZ, 0x1f, R252 ;  /* 0x0000001fff057819 */ /* 0x000fe400000114fc */
[----:B------:R-:W-:Y:S01]  /*1bff0*/  @!P3 LEA R8, P0, R251, R0, 0x2 ;  /* 0x00000000fb08b211 */ /* 0x000fe200078010ff */
[----:B------:R2:W-:Y:S01]  /*1c000*/  @!P4 ST.E.64 [R2.64], R148 ;  /* 0x000000940200c985 */ /* 0x0005e2000c101b06 */
[----:B------:R-:W-:Y:S02]  /*1c010*/  @!P6 LEA.HI.X R11, R252, R4, R5, 0x2, P1 ;  /* 0x00000004fc0be211 */ /* 0x000fe400008f1405 */
[----:B------:R-:W-:Y:S02]  /*1c020*/  ISETP.GE.AND P1, PT, R246, c[0x0][0x3c8], PT ;  /* 0x0000f200f6007a0c */ /* 0x000fe40003f26270 */
[----:B------:R-:W-:Y:S01]  /*1c030*/  SHF.R.S32.HI R5, RZ, 0x1f, R250 ;  /* 0x0000001fff057819 */ /* 0x000fe200000114fa */
[----:B------:R5:W-:Y:S01]  /*1c040*/  @!P6 ST.E.64 [R10.64], R152 ;  /* 0x000000980a00e985 */ /* 0x000be2000c101b06 */
[----:B------:R-:W-:-:S02]  /*1c050*/  ISETP.GE.AND P6, PT, R249, c[0x0][0x3c8], PT ;  /* 0x0000f200f9007a0c */ /* 0x000fc40003fc6270 */
[C---:B----4-:R-:W-:Y:S02]  /*1c060*/  @!P2 LEA R6, P4, R250.reuse, R0, 0x2 ;  /* 0x00000000fa06a211 */ /* 0x050fe400078810ff */
[-C--:B------:R-:W-:Y:S02]  /*1c070*/  @!P3 LEA.HI.X R9, R251, R4.reuse, R12, 0x2, P0 ;  /* 0x00000004fb09b211 */ /* 0x080fe400000f140c */
[----:B------:R-:W-:Y:S02]  /*1c080*/  @!P2 LEA.HI.X R7, R250, R4, R5, 0x2, P4 ;  /* 0x00000004fa07a211 */ /* 0x000fe400020f1405 */
[C---:B------:R-:W-:Y:S01]  /*1c090*/  IADD3 R5, R210.reuse, 0x58, RZ ;  /* 0x00000058d2057810 */ /* 0x040fe20007ffe0ff */
[----:B------:R4:W-:Y:S01]  /*1c0a0*/  @!P3 ST.E.64 [R8.64], R28 ;  /* 0x0000001c0800b985 */ /* 0x0009e2000c101b06 */
[----:B------:R-:W-:Y:S02]  /*1c0b0*/  SHF.R.S32.HI R12, RZ, 0x1f, R249 ;  /* 0x0000001fff0c7819 */ /* 0x000fe400000114f9 */
[----:B------:R-:W-:Y:S01]  /*1c0c0*/  ISETP.GE.AND P3, PT, R5, c[0x0][0x3c8], PT ;  /* 0x0000f20005007a0c */ /* 0x000fe20003f66270 */
[----:B------:R1:W-:Y:S01]  /*1c0d0*/  @!P2 ST.E.64 [R6.64], R24 ;  /* 0x000000180600a985 */ /* 0x0003e2000c101b06 */
[----:B--2---:R-:W-:-:S02]  /*1c0e0*/  IADD3 R2, R210, 0x50, RZ ;  /* 0x00000050d2027810 */ /* 0x004fc40007ffe0ff */
[----:B------:R-:W-:Y:S02]  /*1c0f0*/  IADD3 R3, R210, 0x60, RZ ;  /* 0x00000060d2037810 */ /* 0x000fe40007ffe0ff */
[----:B------:R-:W-:Y:S02]  /*1c100*/  ISETP.GE.AND P5, PT, R2, c[0x0][0x3c8], PT ;  /* 0x0000f20002007a0c */ /* 0x000fe40003fa6270 */
[----:B------:R-:W-:Y:S02]  /*1c110*/  ISETP.GE.AND P4, PT, R3, c[0x0][0x3c8], PT ;  /* 0x0000f20003007a0c */ /* 0x000fe40003f86270 */
[----:B-----5:R-:W-:Y:S02]  /*1c120*/  SHF.R.S32.HI R11, RZ, 0x1f, R2 ;  /* 0x0000001fff0b7819 */ /* 0x020fe40000011402 */
[----:B----4-:R-:W-:Y:S02]  /*1c130*/  @!P6 LEA R8, P0, R249, R0, 0x2 ;  /* 0x00000000f908e211 */ /* 0x010fe400078010ff */
[----:B-1----:R-:W-:-:S02]  /*1c140*/  SHF.R.S32.HI R7, RZ, 0x1f, R246 ;  /* 0x0000001fff077819 */ /* 0x002fc400000114f6 */
[C---:B------:R-:W-:Y:S02]  /*1c150*/  @!P1 LEA R6, P2, R246.reuse, R0, 0x2 ;  /* 0x00000000f6069211 */ /* 0x040fe400078410ff */
[-C--:B------:R-:W-:Y:S02]  /*1c160*/  @!P6 LEA.HI.X R9, R249, R4.reuse, R12, 0x2, P0 ;  /* 0x00000004f909e211 */ /* 0x080fe400000f140c */
[----:B------:R-:W-:Y:S02]  /*1c170*/  @!P1 LEA.HI.X R7, R246, R4, R7, 0x2, P2 ;  /* 0x00000004f6079211 */ /* 0x000fe400010f1407 */
[C---:B------:R-:W-:Y:S01]  /*1c180*/  @!P5 LEA R10, P0, R2.reuse, R0, 0x2 ;  /* 0x00000000020ad211 */ /* 0x040fe200078010ff */
[----:B------:R1:W-:Y:S03]  /*1c190*/  @!P6 ST.E.64 [R8.64], R36 ;  /* 0x000000240800e985 */ /* 0x0003e6000c101b06 */
[----:B------:R-:W-:Y:S01]  /*1c1a0*/  @!P5 LEA.HI.X R11, R2, R4, R11, 0x2, P0 ;  /* 0x00000004020bd211 */ /* 0x000fe200000f140b */
[----:B------:R2:W-:Y:S01]  /*1c1b0*/  @!P1 ST.E.64 [R6.64], R32 ;  /* 0x0000002006009985 */ /* 0x0005e2000c101b06 */
[----:B------:R-:W-:-:S02]  /*1c1c0*/  IADD3 R2, R210, 0x70, RZ ;  /* 0x00000070d2027810 */ /* 0x000fc40007ffe0ff */
[-C--:B------:R-:W-:Y:S01]  /*1c1d0*/  @!P4 LEA R12, P0, R3, R0.reuse, 0x2 ;  /* 0x00000000030cc211 */ /* 0x080fe200078010ff */
[----:B------:R4:W-:Y:S01]  /*1c1e0*/  @!P5 ST.E.64 [R10.64], R44 ;  /* 0x0000002c0a00d985 */ /* 0x0009e2000c101b06 */
[----:B------:R-:W-:Y:S02]  /*1c1f0*/  ISETP.GE.AND P6, PT, R2, c[0x0][0x3c8], PT ;  /* 0x0000f20002007a0c */ /* 0x000fe40003fc6270 */
[----:B-1----:R-:W-:Y:S02]  /*1c200*/  SHF.R.S32.HI R9, RZ, 0x1f, R5 ;  /* 0x0000001fff097819 */ /* 0x002fe40000011405 */
[----:B------:R-:W-:Y:S02]  /*1c210*/  @!P3 LEA R8, P1, R5, R0, 0x2 ;  /* 0x000000000508b211 */ /* 0x000fe400078210ff */
[----:B--2---:R-:W-:Y:S02]  /*1c220*/  IADD3 R6, R210, 0x68, RZ ;  /* 0x00000068d2067810 */ /* 0x004fe40007ffe0ff */
[----:B------:R-:W-:-:S02]  /*1c230*/  SHF.R.S32.HI R7, RZ, 0x1f, R3 ;  /* 0x0000001fff077819 */ /* 0x000fc40000011403 */
[----:B------:R-:W-:Y:S02]  /*1c240*/  ISETP.GE.AND P2, PT, R6, c[0x0][0x3c8], PT ;  /* 0x0000f20006007a0c */ /* 0x000fe40003f46270 */
[-C--:B------:R-:W-:Y:S02]  /*1c250*/  @!P3 LEA.HI.X R9, R5, R4.reuse, R9, 0x2, P1 ;  /* 0x000000040509b211 */ /* 0x080fe400008f1409 */
[----:B------:R-:W-:Y:S02]  /*1c260*/  @!P4 LEA.HI.X R13, R3, R4, R7, 0x2, P0 ;  /* 0x00000004030dc211 */ /* 0x000fe400000f1407 */
[C---:B------:R-:W-:Y:S01]  /*1c270*/  IADD3 R7, R210.reuse, 0x78, RZ ;  /* 0x00000078d2077810 */ /* 0x040fe20007ffe0ff */
[----:B------:R1:W-:Y:S01]  /*1c280*/  @!P3 ST.E.64 [R8.64], R40 ;  /* 0x000000280800b985 */ /* 0x0003e2000c101b06 */
[----:B------:R-:W-:Y:S02]  /*1c290*/  IADD3 R5, R210, 0x80, RZ ;  /* 0x00000080d2057810 */ /* 0x000fe40007ffe0ff */
[----:B------:R-:W-:Y:S01]  /*1c2a0*/  ISETP.GE.AND P3, PT, R7, c[0x0][0x3c8], PT ;  /* 0x0000f20007007a0c */ /* 0x000fe20003f66270 */
[----:B------:R2:W-:Y:S01]  /*1c2b0*/  @!P4 ST.E.64 [R12.64], R52 ;  /* 0x000000340c00c985 */ /* 0x0005e2000c101b06 */
[----:B------:R-:W-:-:S02]  /*1c2c0*/  ISETP.GE.AND P5, PT, R5, c[0x0][0x3c8], PT ;  /* 0x0000f20005007a0c */ /* 0x000fc40003fa6270 */
[----:B------:R-:W-:Y:S02]  /*1c2d0*/  SHF.R.S32.HI R3, RZ, 0x1f, R2 ;  /* 0x0000001fff037819 */ /* 0x000fe40000011402 */
[----:B----4-:R-:W-:-:S04]  /*1c2e0*/  @!P6 LEA R10, P0, R2, R0, 0x2 ;  /* 0x00000000020ae211 */ /* 0x010fc800078010ff */
[----:B------:R-:W-:Y:S02]  /*1c2f0*/  @!P6 LEA.HI.X R11, R2, R4, R3, 0x2, P0 ;  /* 0x00000004020be211 */ /* 0x000fe400000f1403 */
[C---:B------:R-:W-:Y:S02]  /*1c300*/  IADD3 R3, R210.reuse, 0x88, RZ ;  /* 0x00000088d2037810 */ /* 0x040fe40007ffe0ff */
[----:B------:R-:W-:-:S04]  /*1c310*/  IADD3 R2, R210, 0x90, RZ ;  /* 0x00000090d2027810 */ /* 0x000fc80007ffe0ff */
[----:B------:R-:W-:Y:S02]  /*1c320*/  ISETP.GE.AND P4, PT, R2, c[0x0][0x3c8], PT ;  /* 0x0000f20002007a0c */ /* 0x000fe40003f86270 */
[----:B-1----:R-:W-:Y:S02]  /*1c330*/  SHF.R.S32.HI R9, RZ, 0x1f, R6 ;  /* 0x0000001fff097819 */ /* 0x002fe40000011406 */
[CC--:B------:R-:W-:Y:S02]  /*1c340*/  @!P2 LEA R8, P1, R6.reuse, R0.reuse, 0x2 ;  /* 0x000000000608a211 */ /* 0x0c0fe400078210ff */
[----:B--2---:R-:W-:Y:S02]  /*1c350*/  @!P5 LEA R12, P0, R5, R0, 0x2 ;  /* 0x00000000050cd211 */ /* 0x004fe400078010ff */
[----:B------:R-:W-:Y:S02]  /*1c360*/  @!P2 LEA.HI.X R9, R6, R4, R9, 0x2, P1 ;  /* 0x000000040609a211 */ /* 0x000fe400008f1409 */
[----:B------:R-:W-:-:S03]  /*1c370*/  @!P3 LEA R6, P1, R7, R0, 0x2 ;  /* 0x000000000706b211 */ /* 0x000fc600078210ff */
[----:B------:R1:W-:Y:S01]  /*1c380*/  @!P2 ST.E.64 [R8.64], R48 ;  /* 0x000000300800a985 */ /* 0x0003e2000c101b06 */
[----:B------:R-:W-:-:S03]  /*1c390*/  ISETP.GE.AND P2, PT, R3, c[0x0][0x3c8], PT ;  /* 0x0000f20003007a0c */ /* 0x000fc60003f46270 */
[----:B------:R2:W-:Y:S01]  /*1c3a0*/  @!P6 ST.E.64 [R10.64], R60 ;  /* 0x0000003c0a00e985 */ /* 0x0005e2000c101b06 */
[----:B-1----:R-:W-:Y:S02]  /*1c3b0*/  SHF.R.S32.HI R9, RZ, 0x1f, R7 ;  /* 0x0000001fff097819 */ /* 0x002fe40000011407 */
[----:B------:R-:W-:Y:S02]  /*1c3c0*/  SHF.R.S32.HI R8, RZ, 0x1f, R5 ;  /* 0x0000001fff087819 */ /* 0x000fe40000011405 */
[-C--:B------:R-:W-:Y:S02]  /*1c3d0*/  @!P3 LEA.HI.X R7, R7, R4.reuse, R9, 0x2, P1 ;  /* 0x000000040707b211 */ /* 0x080fe400008f1409 */
[----:B------:R-:W-:Y:S02]  /*1c3e0*/  @!P5 LEA.HI.X R13, R5, R4, R8, 0x2, P0 ;  /* 0x00000004050dd211 */ /* 0x000fe400000f1408 */
[----:B------:R-:W-:Y:S01]  /*1c3f0*/  IADD3 R5, R210, 0xa0, RZ ;  /* 0x000000a0d2057810 */ /* 0x000fe20007ffe0ff */
[----:B------:R1:W-:Y:S01]  /*1c400*/  @!P3 ST.E.64 [R6.64], R56 ;  /* 0x000000380600b985 */ /* 0x0003e2000c101b06 */
[----:B------:R-:W-:-:S02]  /*1c410*/  SHF.R.S32.HI R9, RZ, 0x1f, R3 ;  /* 0x0000001fff097819 */ /* 0x000fc40000011403 */
[-C--:B------:R-:W-:Y:S01]  /*1c420*/  @!P2 LEA R8, P1, R3, R0.reuse, 0x2 ;  /* 0x000000000308a211 */ /* 0x080fe200078210ff */
[----:B------:R4:W-:Y:S01]  /*1c430*/  @!P5 ST.E.64 [R12.64], R68 ;  /* 0x000000440c00d985 */ /* 0x0009e2000c101b06 */
[----:B------:R-:W-:Y:S02]  /*1c440*/  ISETP.GE.AND P5, PT, R5, c[0x0][0x3c8], PT ;  /* 0x0000f20005007a0c */ /* 0x000fe40003fa6270 */
[----:B--2---:R-:W-:Y:S02]  /*1c450*/  @!P4 LEA R10, P0, R2, R0, 0x2 ;  /* 0x00000000020ac211 */ /* 0x004fe400078010ff */
[----:B------:R-:W-:Y:S02]  /*1c460*/  @!P2 LEA.HI.X R9, R3, R4, R9, 0x2, P1 ;  /* 0x000000040309a211 */ /* 0x000fe400008f1409 */
[----:B------:R-:W-:-:S03]  /*1c470*/  IADD3 R3, R210, 0xa8, RZ ;  /* 0x000000a8d2037810 */ /* 0x000fc60007ffe0ff */
[----:B------:R2:W-:Y:S01]  /*1c480*/  @!P2 ST.E.64 [R8.64], R64 ;  /* 0x000000400800a985 */ /* 0x0005e2000c101b06 */
[----:B------:R-:W-:Y:S02]  /*1c490*/  ISETP.GE.AND P2, PT, R3, c[0x0][0x3c8], PT ;  /* 0x0000f20003007a0c */ /* 0x000fe40003f46270 */
[----:B-1----:R-:W-:Y:S02]  /*1c4a0*/  IADD3 R6, R210, 0x98, RZ ;  /* 0x00000098d2067810 */ /* 0x002fe40007ffe0ff */
[----:B------:R-:W-:Y:S02]  /*1c4b0*/  SHF.R.S32.HI R7, RZ, 0x1f, R2 ;  /* 0x0000001fff077819 */ /* 0x000fe40000011402 */
[----:B------:R-:W-:Y:S02]  /*1c4c0*/  ISETP.GE.AND P3, PT, R6, c[0x0][0x3c8], PT ;  /* 0x0000f20006007a0c */ /* 0x000fe40003f66270 */
[----:B------:R-:W-:Y:S02]  /*1c4d0*/  @!P4 LEA.HI.X R11, R2, R4, R7, 0x2, P0 ;  /* 0x00000004020bc211 */ /* 0x000fe400000f1407 */
[----:B------:R-:W-:-:S02]  /*1c4e0*/  IADD3 R2, R210, 0xb0, RZ ;  /* 0x000000b0d2027810 */ /* 0x000fc40007ffe0ff */
[----:B------:R-:W-:Y:S01]  /*1c4f0*/  SHF.R.S32.HI R7, RZ, 0x1f, R5 ;  /* 0x0000001fff077819 */ /* 0x000fe20000011405 */
[----:B------:R1:W-:Y:S01]  /*1c500*/  @!P4 ST.E.64 [R10.64], R76 ;  /* 0x0000004c0a00c985 */ /* 0x0003e2000c101b06 */
[CC--:B----4-:R-:W-:Y:S02]  /*1c510*/  @!P5 LEA R12, P0, R5.reuse, R0.reuse, 0x2 ;  /* 0x00000000050cd211 */ /* 0x0d0fe400078010ff */
[----:B--2---:R-:W-:Y:S02]  /*1c520*/  SHF.R.S32.HI R9, RZ, 0x1f, R6 ;  /* 0x0000001fff097819 */ /* 0x004fe40000011406 */
[----:B------:R-:W-:Y:S02]  /*1c530*/  ISETP.GE.AND P6, PT, R2, c[0x0][0x3c8], PT ;  /* 0x0000f20002007a0c */ /* 0x000fe40003fc6270 */
[----:B------:R-:W-:Y:S02]  /*1c540*/  @!P3 LEA R8, P1, R6, R0, 0x2 ;  /* 0x000000000608b211 */ /* 0x000fe400078210ff */
[----:B------:R-:W-:-:S02]  /*1c550*/  @!P5 LEA.HI.X R13, R5, R4, R7, 0x2, P0 ;  /* 0x00000004050dd211 */ /* 0x000fc400000f1407 */
[----:B------:R-:W-:Y:S02]  /*1c560*/  @!P3 LEA.HI.X R9, R6, R4, R9, 0x2, P1 ;  /* 0x000000040609b211 */ /* 0x000fe400008f1409 */
[C---:B------:R-:W-:Y:S02]  /*1c570*/  IADD3 R6, R210.reuse, 0xb8, RZ ;  /* 0x000000b8d2067810 */ /* 0x040fe40007ffe0ff */
[----:B------:R-:W-:Y:S01]  /*1c580*/  IADD3 R5, R210, 0xc0, RZ ;  /* 0x000000c0d2057810 */ /* 0x000fe20007ffe0ff */
[----:B------:R2:W-:Y:S01]  /*1c590*/  @!P3 ST.E.64 [R8.64], R72 ;  /* 0x000000480800b985 */ /* 0x0005e2000c101b06 */
[----:B------:R-:W-:Y:S02]  /*1c5a0*/  ISETP.GE.AND P3, PT, R6, c[0x0][0x3c8], PT ;  /* 0x0000f20006007a0c */ /* 0x000fe40003f66270 */
[----:B------:R-:W-:Y:S01]  /*1c5b0*/  ISETP.GE.AND P4, PT, R5, c[0x0][0x3c8], PT ;  /* 0x0000f20005007a0c */ /* 0x000fe20003f86270 */
[----:B------:R4:W-:Y:S01]  /*1c5c0*/  @!P5 ST.E.64 [R12.64], R84 ;  /* 0x000000540c00d985 */ /* 0x0009e2000c101b06 */
[----:B------:R-:W-:-:S02]  /*1c5d0*/  SHF.R.S32.HI R7, RZ, 0x1f, R2 ;  /* 0x0000001fff077819 */ /* 0x000fc40000011402 */
[----:B-1----:R-:W-:-:S04]  /*1c5e0*/  @!P6 LEA R10, P0, R2, R0, 0x2 ;  /* 0x00000000020ae211 */ /* 0x002fc800078010ff */
[----:B------:R-:W-:Y:S02]  /*1c5f0*/  @!P6 LEA.HI.X R11, R2, R4, R7, 0x2, P0 ;  /* 0x00000004020be211 */ /* 0x000fe400000f1407 */
[----:B------:R-:W-:Y:S02]  /*1c600*/  IADD3 R2, R210, 0xd0, RZ ;  /* 0x000000d0d2027810 */ /* 0x000fe40007ffe0ff */
[----:B------:R-:W-:Y:S02]  /*1c610*/  SHF.R.S32.HI R7, RZ, 0x1f, R5 ;  /* 0x0000001fff077819 */ /* 0x000fe40000011405 */
[----:B------:R-:W-:Y:S02]  /*1c620*/  ISETP.GE.AND P5, PT, R2, c[0x0][0x3c8], PT ;  /* 0x0000f20002007a0c */ /* 0x000fe40003fa6270 */
[----:B--2---:R-:W-:Y:S02]  /*1c630*/  SHF.R.S32.HI R9, RZ, 0x1f, R3 ;  /* 0x0000001fff097819 */ /* 0x004fe40000011403 */
[----:B------:R-:W-:-:S02]  /*1c640*/  @!P2 LEA R8, P1, R3, R0, 0x2 ;  /* 0x000000000308a211 */ /* 0x000fc400078210ff */
[----:B----4-:R-:W-:Y:S02]  /*1c650*/  @!P4 LEA R12, P0, R5, R0, 0x2 ;  /* 0x00000000050cc211 */ /* 0x010fe400078010ff */
[-C--:B------:R-:W-:Y:S02]  /*1c660*/  @!P2 LEA.HI.X R9, R3, R4.reuse, R9, 0x2, P1 ;  /* 0x000000040309a211 */ /* 0x080fe400008f1409 */
[C---:B------:R-:W-:Y:S02]  /*1c670*/  IADD3 R3, R210.reuse, 0xc8, RZ ;  /* 0x000000c8d2037810 */ /* 0x040fe40007ffe0ff */
[----:B------:R-:W-:Y:S01]  /*1c680*/  @!P4 LEA.HI.X R13, R5, R4, R7, 0x2, P0 ;  /* 0x00000004050dc211 */ /* 0x000fe200000f1407 */
[----:B------:R1:W-:Y:S01]  /*1c690*/  @!P2 ST.E.64 [R8.64], R80 ;  /* 0x000000500800a985 */ /* 0x0003e2000c101b06 */
[----:B------:R-:W-:Y:S02]  /*1c6a0*/  ISETP.GE.AND P2, PT, R3, c[0x0][0x3c8], PT ;  /* 0x0000f20003007a0c */ /* 0x000fe40003f46270 */
[----:B------:R-:W-:Y:S01]  /*1c6b0*/  IADD3 R7, R210, 0xe0, RZ ;  /* 0x000000e0d2077810 */ /* 0x000fe20007ffe0ff */
[----:B------:R2:W-:Y:S01]  /*1c6c0*/  @!P6 ST.E.64 [R10.64], R92 ;  /* 0x0000005c0a00e985 */ /* 0x0005e2000c101b06 */
[----:B------:R-:W-:-:S02]  /*1c6d0*/  SHF.R.S32.HI R5, RZ, 0x1f, R2 ;  /* 0x0000001fff057819 */ /* 0x000fc40000011402 */
[----:B------:R-:W-:Y:S02]  /*1c6e0*/  ISETP.GE.AND P6, PT, R7, c[0x0][0x3c8], PT ;  /* 0x0000f20007007a0c */ /* 0x000fe40003fc6270 */
[----:B-1----:R-:W-:Y:S02]  /*1c6f0*/  SHF.R.S32.HI R9, RZ, 0x1f, R6 ;  /* 0x0000001fff097819 */ /* 0x002fe40000011406 */
[-C--:B------:R-:W-:Y:S02]  /*1c700*/  @!P3 LEA R8, P1, R6, R0.reuse, 0x2 ;  /* 0x000000000608b211 */ /* 0x080fe400078210ff */
[----:B--2---:R-:W-:Y:S02]  /*1c710*/  @!P5 LEA R10, P0, R2, R0, 0x2 ;  /* 0x00000000020ad211 */ /* 0x004fe400078010ff */
[----:B------:R-:W-:Y:S02]  /*1c720*/  @!P3 LEA.HI.X R9, R6, R4, R9, 0x2, P1 ;  /* 0x000000040609b211 */ /* 0x000fe400008f1409 */
[----:B------:R-:W-:-:S02]  /*1c730*/  IADD3 R6, R210, 0xd8, RZ ;  /* 0x000000d8d2067810 */ /* 0x000fc40007ffe0ff */
[----:B------:R-:W-:Y:S01]  /*1c740*/  @!P5 LEA.HI.X R11, R2, R4, R5, 0x2, P0 ;  /* 0x00000004020bd211 */ /* 0x000fe200000f1405 */
[----:B------:R1:W-:Y:S01]  /*1c750*/  @!P3 ST.E.64 [R8.64], R88 ;  /* 0x000000580800b985 */ /* 0x0003e2000c101b06 */
[----:B------:R-:W-:Y:S02]  /*1c760*/  IADD3 R5, R210, 0xe8, RZ ;  /* 0x000000e8d2057810 */ /* 0x000fe40007ffe0ff */
[----:B------:R-:W-:Y:S01]  /*1c770*/  SHF.R.S32.HI R2, RZ, 0x1f, R6 ;  /* 0x0000001fff027819 */ /* 0x000fe20000011406 */
[----:B------:R2:W-:Y:S01]  /*1c780*/  @!P4 ST.E.64 [R12.64], R100 ;  /* 0x000000640c00c985 */ /* 0x0005e2000c101b06 */
[----:B------:R-:W-:Y:S02]  /*1c790*/  ISETP.GE.AND P4, PT, R6, c[0x0][0x3c8], PT ;  /* 0x0000f20006007a0c */ /* 0x000fe40003f86270 */
[----:B------:R-:W-:Y:S02]  /*1c7a0*/  ISETP.GE.AND P3, PT, R5, c[0x0][0x3c8], PT ;  /* 0x0000f20005007a0c */ /* 0x000fe40003f66270 */
[----:B-1----:R-:W-:-:S02]  /*1c7b0*/  SHF.R.S32.HI R9, RZ, 0x1f, R3 ;  /* 0x0000001fff097819 */ /* 0x002fc40000011403 */
[-C--:B------:R-:W-:Y:S02]  /*1c7c0*/  @!P2 LEA R8, P1, R3, R0.reuse, 0x2 ;  /* 0x000000000308a211 */ /* 0x080fe400078210ff */
[----:B--2---:R-:W-:Y:S02]  /*1c7d0*/  @!P6 LEA R12, P0, R7, R0, 0x2 ;  /* 0x00000000070ce211 */ /* 0x004fe400078010ff */
[----:B------:R-:W-:-:S03]  /*1c7e0*/  @!P2 LEA.HI.X R9, R3, R4, R9, 0x2, P1 ;  /* 0x000000040309a211 */ /* 0x000fc600008f1409 */
[----:B------:R-:W-:Y:S02]  /*1c7f0*/  @!P4 LEA R14, P1, R6, R0, 0x2 ;  /* 0x00000000060ec211 */ /* 0x000fe400078210ff */
[----:B------:R-:W-:Y:S01]  /*1c800*/  IADD3 R3, R210, 0xf0, RZ ;  /* 0x000000f0d2037810 */ /* 0x000fe20007ffe0ff */
[----:B------:R1:W-:Y:S01]  /*1c810*/  @!P2 ST.E.64 [R8.64], R96 ;  /* 0x000000600800a985 */ /* 0x0003e2000c101b06 */
[----:B------:R-:W-:Y:S02]  /*1c820*/  @!P4 LEA.HI.X R15, R6, R4, R2, 0x2, P1 ;  /* 0x00000004060fc211 */ /* 0x000fe400008f1402 */
[----:B------:R-:W-:Y:S01]  /*1c830*/  ISETP.GE.AND P2, PT, R3, c[0x0][0x3c8], PT ;  /* 0x0000f20003007a0c */ /* 0x000fe20003f46270 */
[----:B------:R2:W-:Y:S01]  /*1c840*/  @!P5 ST.E.64 [R10.64], R162 ;  /* 0x000000a20a00d985 */ /* 0x0005e2000c101b06 */
[----:B------:R-:W-:Y:S02]  /*1c850*/  IADD3 R2, R210, 0xf8, RZ ;  /* 0x000000f8d2027810 */ /* 0x000fe40007ffe0ff */
[----:B------:R-:W-:Y:S01]  /*1c860*/  SHF.R.S32.HI R6, RZ, 0x1f, R5 ;  /* 0x0000001fff067819 */ /* 0x000fe20000011405 */
[----:B------:R4:W-:Y:S01]  /*1c870*/  @!P4 ST.E.64 [R14.64], R168 ;  /* 0x000000a80e00c985 */ /* 0x0009e2000c101b06 */
[----:B------:R-:W-:-:S02]  /*1c880*/  ISETP.GE.AND P1, PT, R2, c[0x0][0x3c8], PT ;  /* 0x0000f20002007a0c */ /* 0x000fc40003f26270 */
[----:B-1----:R-:W-:-:S04]  /*1c890*/  SHF.R.S32.HI R8, RZ, 0x1f, R7 ;  /* 0x0000001fff087819 */ /* 0x002fc80000011407 */
[----:B------:R-:W-:Y:S02]  /*1c8a0*/  @!P6 LEA.HI.X R13, R7, R4, R8, 0x2, P0 ;  /* 0x00000004070de211 */ /* 0x000fe400000f1408 */
[----:B--2---:R-:W-:-:S03]  /*1c8b0*/  @!P3 LEA R10, P0, R5, R0, 0x2 ;  /* 0x00000000050ab211 */ /* 0x004fc600078010ff */
        /* <DEDUP_REMOVED lines=11> */
.L_x_751:
[----:B------:R-:W-:Y:S05]  /*1c970*/  BSYNC B0 ;  /* 0x0000000000007941 */ /* 0x000fea0003800000 */
.L_x_750:
[----:B------:R-:W-:Y:S05]  /*1c980*/  BRA.DIV ~URZ, `(.L_x_752) ;  /* 0x000036b27f007947 */ /* 0x000fea000b800000 */
[----:B--2---:R2:W1:Y:S04]  /*1c990*/  SHFL.IDX PT, R4, R16, 0x1, 0x1c1f ;  /* 0x003c1f0010047f89 */ /* 0x00446800000e0000 */
[----:B----4-:R2:W4:Y:S02]  /*1c9a0*/  SHFL.IDX PT, R0, R17, 0x1, 0x1c1f ;  /* 0x003c1f0011007f89 */ /* 0x01052400000e0000 */
.L_x_810:
[----:B------:R-:W-:-:S13]  /*1c9b0*/  LOP3.LUT P0, RZ, R215, 0x2, RZ, 0xc0, !PT ;  /* 0x00000002d7ff7812 */ /* 0x000fda000780c0ff */
[----:B------:R-:W-:Y:S05]  /*1c9c0*/  @P0 BRA `(.L_x_747) ;  /* 0x0000198000000947 */ /* 0x000fea0003800000 */
[C---:B------:R-:W-:Y:S02]  /*1c9d0*/  ISETP.GE.AND P0, PT, R210.reuse, c[0x0][0x3c8], PT ;  /* 0x0000f200d2007a0c */ /* 0x040fe40003f06270 */
[C---:B------:R-:W-:Y:S02]  /*1c9e0*/  IADD3 R9, R210.reuse, 0x8, RZ ;  /* 0x00000008d2097810 */ /* 0x040fe40007ffe0ff */
[C---:B------:R-:W-:Y:S02]  /*1c9f0*/  IADD3 R5, R210.reuse, 0x10, RZ ;  /* 0x00000010d2057810 */ /* 0x040fe40007ffe0ff */
[----:B------:R-:W-:Y:S02]  /*1ca00*/  ISETP.GE.AND P3, PT, R9, c[0x0][0x3c8], PT ;  /* 0x0000f20009007a0c */ /* 0x000fe40003f66270 */
[----:B------:R-:W-:Y:S02]  /*1ca10*/  ISETP.GE.AND P5, PT, R5, c[0x0][0x3c8], PT ;  /* 0x0000f20005007a0c */ /* 0x000fe40003fa6270 */
[----:B------:R-:W-:-:S02]  /*1ca20*/  IADD3 R12, R210, 0x18, RZ ;  /* 0x00000018d20c7810 */ /* 0x000fc40007ffe0ff */
[----:B------:R-:W-:Y:S02]  /*1ca30*/  SHF.R.S32.HI R6, RZ, 0x1f, R210 ;  /* 0x0000001fff067819 */ /* 0x000fe400000114d2 */
[C---:B----4-:R-:W-:Y:S02]  /*1ca40*/  @!P0 LEA R2, P1, R210.reuse, R0, 0x2 ;  /* 0x00000000d2028211 */ /* 0x050fe400078210ff */
[C---:B------:R-:W-:Y:S02]  /*1ca50*/  IADD3 R10, R210.reuse, 0x20, RZ ;  /* 0x00000020d20a7810 */ /* 0x040fe40007ffe0ff */
[----:B------:R-:W-:Y:S02]  /*1ca60*/  IADD3 R11, R210, 0x8, RZ ;  /* 0x00000008d20b7810 */ /* 0x000fe40007ffe0ff */
[----:B------:R-:W-:Y:S02]  /*1ca70*/  ISETP.GE.AND P2, PT, R12, c[0x0][0x3c8], PT ;  /* 0x0000f2000c007a0c */ /* 0x000fe40003f46270 */
[----:B-1----:R-:W-:-:S02]  /*1ca80*/  @!P0 LEA.HI.X R3, R210, R4, R6, 0x2, P1 ;  /* 0x00000004d2038211 */ /* 0x002fc400008f1406 */
[C---:B------:R-:W-:Y:S02]  /*1ca90*/  @!P3 LEA R6, P6, R9.reuse, R0, 0x2 ;  /* 0x000000000906b211 */ /* 0x040fe400078c10ff */
[----:B------:R-:W-:Y:S01]  /*1caa0*/  ISETP.GE.AND P1, PT, R10, c[0x0][0x3c8], PT ;  /* 0x0000f2000a007a0c */ /* 0x000fe20003f26270 */
[----:B------:R1:W-:Y:S01]  /*1cab0*/  @!P0 ST.E.64 [R2.64], R108 ;  /* 0x0000006c02008985 */ /* 0x0003e2000c101b06 */
[----:B------:R-:W-:Y:S02]  /*1cac0*/  SHF.R.S32.HI R11, RZ, 0x1f, R11 ;  /* 0x0000001fff0b7819 */ /* 0x000fe4000001140b */
[----:B------:R-:W-:Y:S02]  /*1cad0*/  IADD3 R8, R210, 0x10, RZ ;  /* 0x00000010d2087810 */ /* 0x000fe40007ffe0ff */
[----:B------:R-:W-:Y:S02]  /*1cae0*/  ISETP.GE.AND P0, PT, R252, c[0x0][0x3c8], PT ;  /* 0x0000f200fc007a0c */ /* 0x000fe40003f06270 */
[----:B------:R-:W-:-:S02]  /*1caf0*/  @!P3 LEA.HI.X R7, R9, R4, R11, 0x2, P6 ;  /* 0x000000040907b211 */ /* 0x000fc400030f140b */
[----:B------:R-:W-:Y:S02]  /*1cb00*/  SHF.R.S32.HI R8, RZ, 0x1f, R8 ;  /* 0x0000001fff087819 */ /* 0x000fe40000011408 */
[C---:B------:R-:W-:Y:S01]  /*1cb10*/  IADD3 R13, R210.reuse, 0x18, RZ ;  /* 0x00000018d20d7810 */ /* 0x040fe20007ffe0ff */
[----:B------:R4:W-:Y:S01]  /*1cb20*/  @!P3 ST.E.64 [R6.64], R120 ;  /* 0x000000780600b985 */ /* 0x0009e2000c101b06 */
[----:B------:R-:W-:Y:S02]  /*1cb30*/  IADD3 R11, R210, 0x20, RZ ;  /* 0x00000020d20b7810 */ /* 0x000fe40007ffe0ff */
[----:B------:R-:W-:Y:S02]  /*1cb40*/  SHF.R.S32.HI R13, RZ, 0x1f, R13 ;  /* 0x0000001fff0d7819 */ /* 0x000fe4000001140d */
[----:B------:R-:W-:Y:S02]  /*1cb50*/  SHF.R.S32.HI R11, RZ, 0x1f, R11 ;  /* 0x0000001fff0b7819 */ /* 0x000fe4000001140b */
[----:B-1----:R-:W-:-:S04]  /*1cb60*/  @!P5 LEA R2, P4, R5, R0, 0x2 ;  /* 0x000000000502d211 */ /* 0x002fc800078810ff */
[----:B------:R-:W-:Y:S02]  /*1cb70*/  @!P5 LEA.HI.X R3, R5, R4, R8, 0x2, P4 ;  /* 0x000000040503d211 */ /* 0x000fe400020f1408 */
[----:B------:R-:W-:Y:S02]  /*1cb80*/  ISETP.GE.AND P4, PT, R251, c[0x0][0x3c8], PT ;  /* 0x0000f200fb007a0c */ /* 0x000fe40003f86270 */
[-C--:B------:R-:W-:Y:S01]  /*1cb90*/  @!P2 LEA R8, P3, R12, R0.reuse, 0x2 ;  /* 0x000000000c08a211 */ /* 0x080fe200078610ff */
[----:B------:R1:W-:Y:S01]  /*1cba0*/  @!P5 ST.E.64 [R2.64], R124 ;  /* 0x0000007c0200d985 */ /* 0x0003e2000c101b06 */
[----:B------:R-:W-:Y:S02]  /*1cbb0*/  SHF.R.S32.HI R5, RZ, 0x1f, R252 ;  /* 0x0000001fff057819 */ /* 0x000fe400000114fc */
[----:B----4-:R-:W-:Y:S02]  /*1cbc0*/  @!P1 LEA R6, P6, R10, R0, 0x2 ;  /* 0x000000000a069211 */ /* 0x010fe400078c10ff */
[----:B------:R-:W-:-:S02]  /*1cbd0*/  @!P2 LEA.HI.X R9, R12, R4, R13, 0x2, P3 ;  /* 0x000000040c09a211 */ /* 0x000fc400018f140d */
[----:B------:R-:W-:Y:S02]  /*1cbe0*/  ISETP.GE.AND P3, PT, R250, c[0x0][0x3c8], PT ;  /* 0x0000f200fa007a0c */ /* 0x000fe40003f66270 */
[----:B------:R-:W-:Y:S01]  /*1cbf0*/  @!P1 LEA.HI.X R7, R10, R4, R11, 0x2, P6 ;  /* 0x000000040a079211 */ /* 0x000fe200030f140b */
[----:B------:R4:W-:Y:S01]  /*1cc00*/  @!P2 ST.E.64 [R8.64], R128 ;  /* 0x000000800800a985 */ /* 0x0009e2000c101b06 */
[----:B------:R-:W-:Y:S02]  /*1cc10*/  SHF.R.S32.HI R12, RZ, 0x1f, R251 ;  /* 0x0000001fff0c7819 */ /* 0x000fe400000114fb */
[----:B------:R-:W-:Y:S01]  /*1cc20*/  ISETP.GE.AND P6, PT, R249, c[0x0][0x3c8], PT ;  /* 0x0000f200f9007a0c */ /* 0x000fe20003fc6270 */
[----:B------:R5:W-:Y:S01]  /*1cc30*/  @!P1 ST.E.64 [R6.64], R22 ;  /* 0x0000001606009985 */ /* 0x000be2000c101b06 */
[----:B------:R-:W-:-:S04]  /*1cc40*/  @!P4 LEA R10, P1, R251, R0, 0x2 ;  /* 0x00000000fb0ac211 */ /* 0x000fc800078210ff */
[----:B------:R-:W-:Y:S02]  /*1cc50*/  @!P4 LEA.HI.X R11, R251, R4, R12, 0x2, P1 ;  /* 0x00000004fb0bc211 */ /* 0x000fe400008f140c */
[----:B------:R-:W-:Y:S02]  /*1cc60*/  SHF.R.S32.HI R12, RZ, 0x1f, R249 ;  /* 0x0000001fff0c7819 */ /* 0x000fe400000114f9 */
[----:B-1----:R-:W-:-:S04]  /*1cc70*/  @!P0 LEA R2, P5, R252, R0, 0x2 ;  /* 0x00000000fc028211 */ /* 0x002fc800078a10ff */
[----:B------:R-:W-:Y:S02]  /*1cc80*/  @!P0 LEA.HI.X R3, R252, R4, R5, 0x2, P5 ;  /* 0x00000004fc038211 */ /* 0x000fe400028f1405 */
[----:B------:R-:W-:Y:S02]  /*1cc90*/  ISETP.GE.AND P5, PT, R246, c[0x0][0x3c8], PT ;  /* 0x0000f200f6007a0c */ /* 0x000fe40003fa6270 */
[----:B------:R-:W-:Y:S01]  /*1cca0*/  SHF.R.S32.HI R5, RZ, 0x1f, R250 ;  /* 0x0000001fff057819 */ /* 0x000fe200000114fa */
[----:B------:R1:W-:Y:S01]  /*1ccb0*/  @!P0 ST.E.64 [R2.64], R26 ;  /* 0x0000001a02008985 */ /* 0x0003e2000c101b06 */
[----:B----4-:R-:W-:-:S03]  /*1ccc0*/  @!P3 LEA R8, P0, R250, R0, 0x2 ;  /* 0x00000000fa08b211 */ /* 0x010fc600078010ff */
[----:B------:R4:W-:Y:S01]  /*1ccd0*/  @!P4 ST.E.64 [R10.64], R142 ;  /* 0x0000008e0a00c985 */ /* 0x0009e2000c101b06 */
[----:B-----5:R-:W-:Y:S02]  /*1cce0*/  IADD3 R6, R210, 0x58, RZ ;  /* 0x00000058d2067810 */ /* 0x020fe40007ffe0ff */
[----:B------:R-:W-:Y:S02]  /*1ccf0*/  @!P3 LEA.HI.X R9, R250, R4, R5, 0x2, P0 ;  /* 0x00000004fa09b211 */ /* 0x000fe400000f1405 */
[----:B------:R-:W-:Y:S02]  /*1cd00*/  ISETP.GE.AND P4, PT, R6, c[0x0][0x3c8], PT ;  /* 0x0000f20006007a0c */ /* 0x000fe40003f86270 */
[----:B------:R-:W-:Y:S01]  /*1cd10*/  SHF.R.S32.HI R7, RZ, 0x1f, R246 ;  /* 0x0000001fff077819 */ /* 0x000fe200000114f6 */
[----:B------:R5:W-:Y:S01]  /*1cd20*/  @!P3 ST.E.64 [R8.64], R30 ;  /* 0x0000001e0800b985 */ /* 0x000be2000c101b06 */
[----:B------:R-:W-:Y:S02]  /*1cd30*/  IADD3 R5, R210, 0x68, RZ ;  /* 0x00000068d2057810 */ /* 0x000fe40007ffe0ff */
[----:B--2---:R-:W-:-:S02]  /*1cd40*/  SHF.R.S32.HI R16, RZ, 0x1f, R6 ;  /* 0x0000001fff107819 */ /* 0x004fc40000011406 */
[C---:B-1----:R-:W-:Y:S02]  /*1cd50*/  IADD3 R2, R210.reuse, 0x50, RZ ;  /* 0x00000050d2027810 */ /* 0x042fe40007ffe0ff */
[----:B------:R-:W-:Y:S02]  /*1cd60*/  IADD3 R3, R210, 0x60, RZ ;  /* 0x00000060d2037810 */ /* 0x000fe40007ffe0ff */
[----:B------:R-:W-:Y:S02]  /*1cd70*/  ISETP.GE.AND P2, PT, R2, c[0x0][0x3c8], PT ;  /* 0x0000f20002007a0c */ /* 0x000fe40003f46270 */
[C---:B----4-:R-:W-:Y:S02]  /*1cd80*/  @!P6 LEA R10, P0, R249.reuse, R0, 0x2 ;  /* 0x00000000f90ae211 */ /* 0x050fe400078010ff */
[----:B------:R-:W-:Y:S02]  /*1cd90*/  SHF.R.S32.HI R13, RZ, 0x1f, R2 ;  /* 0x0000001fff0d7819 */ /* 0x000fe40000011402 */
[----:B------:R-:W-:-:S02]  /*1cda0*/  @!P6 LEA.HI.X R11, R249, R4, R12, 0x2, P0 ;  /* 0x00000004f90be211 */ /* 0x000fc400000f140c */
[----:B-----5:R-:W-:-:S03]  /*1cdb0*/  @!P5 LEA R8, P1, R246, R0, 0x2 ;  /* 0x00000000f608d211 */ /* 0x020fc600078210ff */
[----:B------:R-:W-:Y:S01]  /*1cdc0*/  @!P6 ST.E.64 [R10.64], R38 ;  /* 0x000000260a00e985 */ /* 0x000fe2000c101b06 */
[----:B------:R-:W-:Y:S02]  /*1cdd0*/  @!P5 LEA.HI.X R9, R246, R4, R7, 0x2, P1 ;  /* 0x00000004f609d211 */ /* 0x000fe400008f1407 */
[-C--:B------:R-:W-:Y:S02]  /*1cde0*/  @!P2 LEA R14, P0, R2, R0.reuse, 0x2 ;  /* 0x00000000020ea211 */ /* 0x080fe400078010ff */
[----:B------:R-:W-:Y:S01]  /*1cdf0*/  @!P4 LEA R12, P1, R6, R0, 0x2 ;  /* 0x00000000060cc211 */ /* 0x000fe200078210ff */
[----:B------:R1:W-:Y:S01]  /*1ce00*/  @!P5 ST.E.64 [R8.64], R34 ;  /* 0x000000220800d985 */ /* 0x0003e2000c101b06 */
[----:B------:R-:W-:Y:S02]  /*1ce10*/  IADD3 R7, R210, 0x70, RZ ;  /* 0x00000070d2077810 */ /* 0x000fe40007ffe0ff */
[----:B------:R-:W-:Y:S02]  /*1ce20*/  @!P2 LEA.HI.X R15, R2, R4, R13, 0x2, P0 ;  /* 0x00000004020fa211 */ /* 0x000fe400000f140d */
[----:B------:R-:W-:-:S02]  /*1ce30*/  ISETP.GE.AND P5, PT, R3, c[0x0][0x3c8], PT ;  /* 0x0000f20003007a0c */ /* 0x000fc40003fa6270 */
[----:B------:R-:W-:Y:S02]  /*1ce40*/  ISETP.GE.AND P2, PT, R5, c[0x0][0x3c8], PT ;  /* 0x0000f20005007a0c */ /* 0x000fe40003f46270 */
[----:B------:R-:W-:Y:S02]  /*1ce50*/  ISETP.GE.AND P6, PT, R2, c[0x0][0x3c8], PT ;  /* 0x0000f20002007a0c */ /* 0x000fe40003fc6270 */
[----:B------:R-:W-:Y:S02]  /*1ce60*/  @!P4 LEA.HI.X R13, R6, R4, R16, 0x2, P1 ;  /* 0x00000004060dc211 */ /* 0x000fe400008f1410 */
[----:B------:R-:W-:Y:S02]  /*1ce70*/  ISETP.GE.AND P1, PT, R7, c[0x0][0x3c8], PT ;  /* 0x0000f20007007a0c */ /* 0x000fe40003f26270 */
[----:B------:R-:W-:Y:S02]  /*1ce80*/  SHF.R.S32.HI R6, RZ, 0x1f, R5 ;  /* 0x0000001fff067819 */ /* 0x000fe40000011405 */
[----:B------:R-:W-:-:S02]  /*1ce90*/  SHF.R.S32.HI R2, RZ, 0x1f, R7 ;  /* 0x0000001fff027819 */ /* 0x000fc40000011407 */
[-C--:B------:R-:W-:Y:S02]  /*1cea0*/  @!P5 LEA R18, P0, R3, R0.reuse, 0x2 ;  /* 0x000000000312d211 */ /* 0x080fe400078010ff */
[C---:B------:R-:W-:Y:S01]  /*1ceb0*/  @!P2 LEA R16, P3, R5.reuse, R0, 0x2 ;  /* 0x000000000510a211 */ /* 0x040fe200078610ff */
[----:B------:R-:W-:Y:S03]  /*1cec0*/  @!P6 ST.E.64 [R14.64], R46 ;  /* 0x0000002e0e00e985 */ /* 0x000fe6000c101b06 */
[----:B---3--:R-:W-:Y:S01]  /*1ced0*/  @!P2 LEA.HI.X R17, R5, R4, R6, 0x2, P3 ;  /* 0x000000040511a211 */ /* 0x008fe200018f1406 */
[----:B------:R2:W-:Y:S01]  /*1cee0*/  @!P4 ST.E.64 [R12.64], R42 ;  /* 0x0000002a0c00c985 */ /* 0x0005e2000c101b06 */
[----:B------:R-:W-:Y:S02]  /*1cef0*/  IADD3 R5, R210, 0x88, RZ ;  /* 0x00000088d2057810 */ /* 0x000fe40007ffe0ff */
[----:B-1----:R-:W-:-:S02]  /*1cf00*/  SHF.R.S32.HI R9, RZ, 0x1f, R3 ;  /* 0x0000001fff097819 */ /* 0x002fc40000011403 */
[----:B------:R-:W-:Y:S02]  /*1cf10*/  IADD3 R8, R210, 0x78, RZ ;  /* 0x00000078d2087810 */ /* 0x000fe40007ffe0ff */
[----:B------:R-:W-:Y:S02]  /*1cf20*/  @!P5 LEA.HI.X R19, R3, R4, R9, 0x2, P0 ;  /* 0x000000040313d211 */ /* 0x000fe400000f1409 */
[----:B------:R-:W-:Y:S02]  /*1cf30*/  ISETP.GE.AND P0, PT, R8, c[0x0][0x3c8], PT ;  /* 0x0000f20008007a0c */ /* 0x000fe40003f06270 */
[----:B------:R-:W-:Y:S02]  /*1cf40*/  ISETP.GE.AND P5, PT, R5, c[0x0][0x3c8], PT ;  /* 0x0000f20005007a0c */ /* 0x000fe40003fa6270 */
[----:B------:R-:W-:Y:S02]  /*1cf50*/  IADD3 R6, R210, 0x80, RZ ;  /* 0x00000080d2067810 */ /* 0x000fe40007ffe0ff */
[----:B------:R-:W-:-:S02]  /*1cf60*/  SHF.R.S32.HI R9, RZ, 0x1f, R8 ;  /* 0x0000001fff097819 */ /* 0x000fc40000011408 */
[----:B------:R-:W-:-:S05]  /*1cf70*/  ISETP.GE.AND P6, PT, R6, c[0x0][0x3c8], PT ;  /* 0x0000f20006007a0c */ /* 0x000fca0003fc6270 */
[----:B------:R-:W-:-:S04]  /*1cf80*/  @!P0 LEA R10, P3, R8, R0, 0x2 ;  /* 0x00000000080a8211 */ /* 0x000fc800078610ff */
[----:B------:R-:W-:Y:S02]  /*1cf90*/  @!P0 LEA.HI.X R11, R8, R4, R9, 0x2, P3 ;  /* 0x00000004080b8211 */ /* 0x000fe400018f1409 */
[----:B------:R-:W-:Y:S02]  /*1cfa0*/  SHF.R.S32.HI R8, RZ, 0x1f, R5 ;  /* 0x0000001fff087819 */ /* 0x000fe40000011405 */
[----:B--2---:R-:W-:-:S04]  /*1cfb0*/  @!P1 LEA R12, P4, R7, R0, 0x2 ;  /* 0x00000000070c9211 */ /* 0x004fc800078810ff */
[----:B------:R-:W-:Y:S02]  /*1cfc0*/  @!P1 LEA.HI.X R13, R7, R4, R2, 0x2, P4 ;  /* 0x00000004070d9211 */ /* 0x000fe400020f1402 */
[----:B------:R-:W-:Y:S02]  /*1cfd0*/  ISETP.GE.AND P4, PT, R3, c[0x0][0x3c8], PT ;  /* 0x0000f20003007a0c */ /* 0x000fe40003f86270 */
[C---:B------:R-:W-:Y:S02]  /*1cfe0*/  IADD3 R2, R210.reuse, 0x90, RZ ;  /* 0x00000090d2027810 */ /* 0x040fe40007ffe0ff */
[----:B------:R-:W-:Y:S02]  /*1cff0*/  SHF.R.S32.HI R3, RZ, 0x1f, R6 ;  /* 0x0000001fff037819 */ /* 0x000fe40000011406 */
[----:B------:R-:W-:-:S04]  /*1d000*/  IADD3 R7, R210, 0x98, RZ ;  /* 0x00000098d2077810 */ /* 0x000fc80007ffe0ff */
[----:B------:R-:W-:-:S03]  /*1d010*/  SHF.R.S32.HI R9, RZ, 0x1f, R7 ;  /* 0x0000001fff097819 */ /* 0x000fc60000011407 */
[----:B------:R-:W-:Y:S01]  /*1d020*/  @!P4 ST.E.64 [R18.64], R54 ;  /* 0x000000361200c985 */ /* 0x000fe2000c101b06 */
[----:B------:R-:W-:-:S03]  /*1d030*/  ISETP.GE.AND P4, PT, R7, c[0x0][0x3c8], PT ;  /* 0x0000f20007007a0c */ /* 0x000fc60003f86270 */
[----:B------:R1:W-:Y:S01]  /*1d040*/  @!P2 ST.E.64 [R16.64], R50 ;  /* 0x000000321000a985 */ /* 0x0003e2000c101b06 */
[----:B------:R-:W-:-:S03]  /*1d050*/  @!P5 LEA R14, P2, R5, R0, 0x2 ;  /* 0x00000000050ed211 */ /* 0x000fc600078410ff */
[----:B------:R-:W-:Y:S01]  /*1d060*/  @!P1 ST.E.64 [R12.64], R62 ;  /* 0x0000003e0c009985 */ /* 0x000fe2000c101b06 */
[----:B------:R-:W-:Y:S02]  /*1d070*/  @!P5 LEA.HI.X R15, R5, R4, R8, 0x2, P2 ;  /* 0x00000004050fd211 */ /* 0x000fe400010f1408 */
[----:B------:R-:W-:Y:S01]  /*1d080*/  ISETP.GE.AND P2, PT, R2, c[0x0][0x3c8], PT ;  /* 0x0000f20002007a0c */ /* 0x000fe20003f46270 */
[----:B------:R2:W-:Y:S01]  /*1d090*/  @!P0 ST.E.64 [R10.64], R58 ;  /* 0x0000003a0a008985 */ /* 0x0005e2000c101b06 */
[----:B------:R-:W-:Y:S02]  /*1d0a0*/  IADD3 R5, R210, 0xa0, RZ ;  /* 0x000000a0d2057810 */ /* 0x000fe40007ffe0ff */
[----:B------:R-:W-:-:S04]  /*1d0b0*/  @!P4 LEA R8, P1, R7, R0, 0x2 ;  /* 0x000000000708c211 */ /* 0x000fc800078210ff */
[----:B------:R-:W-:Y:S02]  /*1d0c0*/  @!P4 LEA.HI.X R9, R7, R4, R9, 0x2, P1 ;  /* 0x000000040709c211 */ /* 0x000fe400008f1409 */
[----:B------:R-:W-:-:S04]  /*1d0d0*/  IADD3 R7, R210, 0xb0, RZ ;  /* 0x000000b0d2077810 */ /* 0x000fc80007ffe0ff */
[----:B------:R-:W-:Y:S02]  /*1d0e0*/  ISETP.GE.AND P1, PT, R7, c[0x0][0x3c8], PT ;  /* 0x0000f20007007a0c */ /* 0x000fe40003f26270 */
[----:B-1----:R-:W-:-:S04]  /*1d0f0*/  @!P6 LEA R16, P3, R6, R0, 0x2 ;  /* 0x000000000610e211 */ /* 0x002fc800078610ff */
[----:B------:R-:W-:Y:S02]  /*1d100*/  @!P6 LEA.HI.X R17, R6, R4, R3, 0x2, P3 ;  /* 0x000000040611e211 */ /* 0x000fe400018f1403 */
[----:B------:R-:W-:Y:S02]  /*1d110*/  ISETP.GE.AND P3, PT, R5, c[0x0][0x3c8], PT ;  /* 0x0000f20005007a0c */ /* 0x000fe40003f66270 */
[----:B------:R-:W-:Y:S01]  /*1d120*/  SHF.R.S32.HI R6, RZ, 0x1f, R2 ;  /* 0x0000001fff067819 */ /* 0x000fe20000011402 */
[----:B------:R1:W-:Y:S01]  /*1d130*/  @!P6 ST.E.64 [R16.64], R70 ;  /* 0x000000461000e985 */ /* 0x0003e2000c101b06 */
[----:B--2---:R-:W-:Y:S02]  /*1d140*/  @!P2 LEA R10, P0, R2, R0, 0x2 ;  /* 0x00000000020aa211 */ /* 0x004fe400078010ff */
[----:B------:R-:W-:Y:S01]  /*1d150*/  IADD3 R3, R210, 0xa8, RZ ;  /* 0x000000a8d2037810 */ /* 0x000fe20007ffe0ff */
[----:B------:R2:W-:Y:S01]  /*1d160*/  @!P5 ST.E.64 [R14.64], R66 ;  /* 0x000000420e00d985 */ /* 0x0005e2000c101b06 */
[----:B------:R-:W-:-:S02]  /*1d170*/  @!P2 LEA.HI.X R11, R2, R4, R6, 0x2, P0 ;  /* 0x00000004020ba211 */ /* 0x000fc400000f1406 */
[----:B------:R-:W-:Y:S02]  /*1d180*/  ISETP.GE.AND P2, PT, R3, c[0x0][0x3c8], PT ;  /* 0x0000f20003007a0c */ /* 0x000fe40003f46270 */
[----:B------:R-:W-:Y:S02]  /*1d190*/  SHF.R.S32.HI R13, RZ, 0x1f, R5 ;  /* 0x0000001fff0d7819 */ /* 0x000fe40000011405 */
[----:B------:R-:W-:Y:S02]  /*1d1a0*/  IADD3 R6, R210, 0xb8, RZ ;  /* 0x000000b8d2067810 */ /* 0x000fe40007ffe0ff */
[----:B------:R-:W-:Y:S02]  /*1d1b0*/  ISETP.GE.AND P6, PT, R2, c[0x0][0x3c8], PT ;  /* 0x0000f20002007a0c */ /* 0x000fe40003fc6270 */
[----:B------:R-:W-:Y:S02]  /*1d1c0*/  SHF.R.S32.HI R12, RZ, 0x1f, R3 ;  /* 0x0000001fff0c7819 */ /* 0x000fe40000011403 */
[----:B------:R-:W-:-:S09]  /*1d1d0*/  IADD3 R2, R210, 0xc8, RZ ;  /* 0x000000c8d2027810 */ /* 0x000fd20007ffe0ff */
[----:B------:R3:W-:Y:S01]  /*1d1e0*/  @!P6 ST.E.64 [R10.64], R78 ;  /* 0x0000004e0a00e985 */ /* 0x0007e2000c101b06 */
[----:B-1----:R-:W-:-:S03]  /*1d1f0*/  @!P3 LEA R16, P0, R5, R0, 0x2 ;  /* 0x000000000510b211 */ /* 0x002fc600078010ff */
[----:B------:R1:W-:Y:S01]  /*1d200*/  @!P4 ST.E.64 [R8.64], R74 ;  /* 0x0000004a0800c985 */ /* 0x0003e2000c101b06 */
[----:B------:R-:W-:Y:S02]  /*1d210*/  @!P3 LEA.HI.X R17, R5, R4, R13, 0x2, P0 ;  /* 0x000000040511b211 */ /* 0x000fe400000f140d */
[----:B------:R-:W-:Y:S02]  /*1d220*/  ISETP.GE.AND P0, PT, R6, c[0x0][0x3c8], PT ;  /* 0x0000f20006007a0c */ /* 0x000fe40003f06270 */
[C---:B--2---:R-:W-:Y:S01]  /*1d230*/  @!P2 LEA R14, P5, R3.reuse, R0, 0x2 ;  /* 0x00000000030ea211 */ /* 0x044fe200078a10ff */
[----:B------:R-:W-:Y:S01]  /*1d240*/  @!P3 ST.E.64 [R16.64], R86 ;  /* 0x000000561000b985 */ /* 0x000fe2000c101b06 */
[----:B------:R-:W-:Y:S02]  /*1d250*/  SHF.R.S32.HI R5, RZ, 0x1f, R6 ;  /* 0x0000001fff057819 */ /* 0x000fe40000011406 */
[----:B------:R-:W-:Y:S02]  /*1d260*/  @!P2 LEA.HI.X R15, R3, R4, R12, 0x2, P5 ;  /* 0x00000004030fa211 */ /* 0x000fe400028f140c */
[----:B------:R-:W-:-:S02]  /*1d270*/  IADD3 R3, R210, 0xc0, RZ ;  /* 0x000000c0d2037810 */ /* 0x000fc40007ffe0ff */
[-C--:B------:R-:W-:Y:S01]  /*1d280*/  @!P1 LEA R12, P5, R7, R0.reuse, 0x2 ;  /* 0x00000000070c9211 */ /* 0x080fe200078a10ff */
[----:B------:R2:W-:Y:S01]  /*1d290*/  @!P2 ST.E.64 [R14.64], R82 ;  /* 0x000000520e00a985 */ /* 0x0005e2000c101b06 */
[----:B------:R-:W-:Y:S02]  /*1d2a0*/  ISETP.GE.AND P6, PT, R3, c[0x0][0x3c8], PT ;  /* 0x0000f20003007a0c */ /* 0x000fe40003fc6270 */
[----:B---3--:R-:W-:-:S04]  /*1d2b0*/  @!P0 LEA R10, P4, R6, R0, 0x2 ;  /* 0x00000000060a8211 */ /* 0x008fc800078810ff */
[-C--:B------:R-:W-:Y:S02]  /*1d2c0*/  @!P0 LEA.HI.X R11, R6, R4.reuse, R5, 0x2, P4 ;  /* 0x00000004060b8211 */ /* 0x080fe400020f1405 */
[----:B------:R-:W-:Y:S02]  /*1d2d0*/  ISETP.GE.AND P4, PT, R2, c[0x0][0x3c8], PT ;  /* 0x0000f20002007a0c */ /* 0x000fe40003f86270 */
[----:B-1----:R-:W-:Y:S02]  /*1d2e0*/  SHF.R.S32.HI R8, RZ, 0x1f, R7 ;  /* 0x0000001fff087819 */ /* 0x002fe40000011407 */
[----:B------:R-:W-:Y:S02]  /*1d2f0*/  SHF.R.S32.HI R6, RZ, 0x1f, R3 ;  /* 0x0000001fff067819 */ /* 0x000fe40000011403 */
[----:B------:R-:W-:Y:S02]  /*1d300*/  @!P1 LEA.HI.X R13, R7, R4, R8, 0x2, P5 ;  /* 0x00000004070d9211 */ /* 0x000fe400028f1408 */
[----:B------:R-:W-:-:S02]  /*1d310*/  IADD3 R7, R210, 0xd0, RZ ;  /* 0x000000d0d2077810 */ /* 0x000fc40007ffe0ff */
[----:B------:R-:W-:Y:S01]  /*1d320*/  IADD3 R8, R210, 0xd8, RZ ;  /* 0x000000d8d2087810 */ /* 0x000fe20007ffe0ff */
[----:B------:R1:W-:Y:S01]  /*1d330*/  @!P1 ST.E.64 [R12.64], R146 ;  /* 0x000000920c009985 */ /* 0x0003e2000c101b06 */
[----:B------:R-:W-:Y:S02]  /*1d340*/  ISETP.GE.AND P5, PT, R7, c[0x0][0x3c8], PT ;  /* 0x0000f20007007a0c */ /* 0x000fe40003fa6270 */
[CC--:B--2---:R-:W-:Y:S01]  /*1d350*/  @!P6 LEA R14, P3, R3.reuse, R0.reuse, 0x2 ;  /* 0x00000000030ee211 */ /* 0x0c4fe200078610ff */
[----:B------:R2:W-:Y:S01]  /*1d360*/  @!P0 ST.E.64 [R10.64], R90 ;  /* 0x0000005a0a008985 */ /* 0x0005e2000c101b06 */
[C---:B------:R-:W-:Y:S02]  /*1d370*/  @!P4 LEA R16, P2, R2.reuse, R0, 0x2 ;  /* 0x000000000210c211 */ /* 0x040fe400078410ff */
[----:B------:R-:W-:Y:S02]  /*1d380*/  @!P6 LEA.HI.X R15, R3, R4, R6, 0x2, P3 ;  /* 0x00000004030fe211 */ /* 0x000fe400018f1406 */
[----:B------:R-:W-:-:S02]  /*1d390*/  ISETP.GE.AND P3, PT, R2, c[0x0][0x3c8], PT ;  /* 0x0000f20002007a0c */ /* 0x000fc40003f66270 */
[----:B------:R-:W-:Y:S01]  /*1d3a0*/  SHF.R.S32.HI R5, RZ, 0x1f, R2 ;  /* 0x0000001fff057819 */ /* 0x000fe20000011402 */
[----:B------:R-:W-:Y:S01]  /*1d3b0*/  @!P6 ST.E.64 [R14.64], R150 ;  /* 0x000000960e00e985 */ /* 0x000fe2000c101b06 */
[----:B------:R-:W-:Y:S02]  /*1d3c0*/  ISETP.GE.AND P4, PT, R8, c[0x0][0x3c8], PT ;  /* 0x0000f20008007a0c */ /* 0x000fe40003f86270 */
[----:B------:R-:W-:Y:S02]  /*1d3d0*/  IADD3 R6, R210, 0xe0, RZ ;  /* 0x000000e0d2067810 */ /* 0x000fe40007ffe0ff */
[----:B------:R-:W-:Y:S02]  /*1d3e0*/  SHF.R.S32.HI R3, RZ, 0x1f, R7 ;  /* 0x0000001fff037819 */ /* 0x000fe40000011407 */
[----:B------:R-:W-:Y:S02]  /*1d3f0*/  SHF.R.S32.HI R9, RZ, 0x1f, R8 ;  /* 0x0000001fff097819 */ /* 0x000fe40000011408 */
[----:B------:R-:W-:-:S02]  /*1d400*/  ISETP.GE.AND P6, PT, R2, c[0x0][0x3c8], PT ;  /* 0x0000f20002007a0c */ /* 0x000fc40003fc6270 */
[----:B------:R-:W-:Y:S02]  /*1d410*/  @!P3 LEA.HI.X R17, R2, R4, R5, 0x2, P2 ;  /* 0x000000040211b211 */ /* 0x000fe400010f1405 */
[----:B------:R-:W-:Y:S02]  /*1d420*/  ISETP.GE.AND P3, PT, R6, c[0x0][0x3c8], PT ;  /* 0x0000f20006007a0c */ /* 0x000fe40003f66270 */
[C---:B------:R-:W-:Y:S02]  /*1d430*/  IADD3 R5, R210.reuse, 0xe8, RZ ;  /* 0x000000e8d2057810 */ /* 0x040fe40007ffe0ff */
[----:B-1----:R-:W-:Y:S02]  /*1d440*/  @!P5 LEA R12, P1, R7, R0, 0x2 ;  /* 0x00000000070cd211 */ /* 0x002fe400078210ff */
[----:B------:R-:W-:Y:S02]  /*1d450*/  ISETP.GE.AND P2, PT, R5, c[0x0][0x3c8], PT ;  /* 0x0000f20005007a0c */ /* 0x000fe40003f46270 */
[----:B------:R-:W-:Y:S01]  /*1d460*/  @!P5 LEA.HI.X R13, R7, R4, R3, 0x2, P1 ;  /* 0x00000004070dd211 */ /* 0x000fe200008f1403 */
[----:B------:R-:W-:Y:S01]  /*1d470*/  @!P6 ST.E.64 [R16.64], R170 ;  /* 0x000000aa1000e985 */ /* 0x000fe2000c101b06 */
[----:B------:R-:W-:-:S02]  /*1d480*/  IADD3 R3, R210, 0xf0, RZ ;  /* 0x000000f0d2037810 */ /* 0x000fc40007ffe0ff */
[C---:B--2---:R-:W-:Y:S01]  /*1d490*/  @!P4 LEA R10, P0, R8.reuse, R0, 0x2 ;  /* 0x00000000080ac211 */ /* 0x044fe200078010ff */
[----:B------:R-:W-:Y:S01]  /*1d4a0*/  @!P5 ST.E.64 [R12.64], R154 ;  /* 0x0000009a0c00d985 */ /* 0x000fe2000c101b06 */
[----:B------:R-:W-:Y:S02]  /*1d4b0*/  ISETP.GE.AND P1, PT, R3, c[0x0][0x3c8], PT ;  /* 0x0000f20003007a0c */ /* 0x000fe40003f26270 */
[----:B------:R-:W-:Y:S02]  /*1d4c0*/  @!P4 LEA.HI.X R11, R8, R4, R9, 0x2, P0 ;  /* 0x00000004080bc211 */ /* 0x000fe400000f1409 */
[----:B------:R-:W-:Y:S02]  /*1d4d0*/  SHF.R.S32.HI R7, RZ, 0x1f, R6 ;  /* 0x0000001fff077819 */ /* 0x000fe40000011406 */
[C---:B------:R-:W-:Y:S01]  /*1d4e0*/  @!P3 LEA R8, P0, R6.reuse, R0, 0x2 ;  /* 0x000000000608b211 */ /* 0x040fe200078010ff */
[----:B------:R-:W-:Y:S03]  /*1d4f0*/  @!P4 ST.E.64 [R10.64], R110 ;  /* 0x0000006e0a00c985 */ /* 0x000fe6000c101b06 */
[----:B------:R-:W-:-:S02]  /*1d500*/  @!P3 LEA.HI.X R9, R6, R4, R7, 0x2, P0 ;  /* 0x000000040609b211 */ /* 0x000fc400000f1407 */
        /* <DEDUP_REMOVED lines=17> */
.L_x_732:
[----:B------:R-:W-:Y:S01]  /*1d620*/  ISETP.NE.U32.AND P0, PT, RZ, c[0x0][0x508], PT ;  /* 0x00014200ff007a0c */ /* 0x000fe20003f05070 */
[----:B------:R-:W-:Y:S01]  /*1d630*/  IMAD.MOV.U32 R4, RZ, RZ, 0x4 ;  /* 0x00000004ff047424 */ /* 0x000fe200078e00ff */
[----:B------:R-:W-:Y:S01]  /*1d640*/  ISETP.NE.U32.AND P2, PT, RZ, c[0x0][0x500], PT ;  /* 0x00014000ff007a0c */ /* 0x000fe20003f45070 */
[----:B------:R-:W-:Y:S01]  /*1d650*/  IMAD.MOV.U32 R19, RZ, RZ, c[0x0][0x388] ;  /* 0x0000e200ff137624 */ /* 0x000fe200078e00ff */
[----:B------:R-:W-:Y:S01]  /*1d660*/  ISETP.NE.AND.EX P0, PT, RZ, c[0x0][0x50c], PT, P0 ;  /* 0x00014300ff007a0c */ /* 0x000fe20003f05300 */
[----:B------:R-:W-:Y:S01]  /*1d670*/  IMAD.MOV.U32 R6, RZ, RZ, RZ ;  /* 0x000000ffff067224 */ /* 0x000fe200078e00ff */
[----:B------:R-:W-:Y:S01]  /*1d680*/  ISETP.NE.AND.EX P2, PT, RZ, c[0x0][0x504], PT, P2 ;  /* 0x00014100ff007a0c */ /* 0x000fe20003f45320 */
[----:B------:R-:W-:-:S10]  /*1d690*/  IMAD.WIDE R2, R235, R4, c[0x0][0x500] ;  /* 0x00014000eb027625 */ /* 0x000fd400078e0204 */
[----:B------:R-:W-:Y:S02]  /*1d6a0*/  @P0 IMAD.WIDE R4, R235, R4, c[0x0][0x508] ;  /* 0x00014200eb040625 */ /* 0x000fe400078e0204 */
[----:B------:R2:W5:Y:S04]  /*1d6b0*/  @P2 LDG.E R6, [R2.64] ;  /* 0x0000000602062981 */ /* 0x000568000c1e1900 */
[----:B------:R2:W5:Y:S01]  /*1d6c0*/  @P0 LDG.E R19, [R4.64] ;  /* 0x0000000604130981 */ /* 0x000562000c1e1900 */
[----:B------:R-:W-:-:S04]  /*1d6d0*/  ISETP.NE.AND P1, PT, R247, RZ, PT ;  /* 0x000000fff700720c */ /* 0x000fc80003f25270 */
[----:B------:R-:W-:Y:S01]  /*1d6e0*/  SEL R18, R247, c[0x0][0x3d4], P1 ;  /* 0x0000f500f7127a07 */ /* 0x000fe20000800000 */
[----:B------:R-:W-:Y:S05]  /*1d6f0*/  @P0 BRA `(.L_x_753) ;  /* 0x0000004000000947 */ /* 0x000fea0003800000 */
[----:B------:R-:W-:Y:S05]  /*1d700*/  @!P2 BRA `(.L_x_753) ;  /* 0x000000300000a947 */ /* 0x000fea0003800000 */
[----:B------:R3:W4:Y:S04]  /*1d710*/  LDG.E R0, [R2.64] ;  /* 0x0000000602007981 */ /* 0x000728000c1e1900 */
[----:B--23--:R-:W4:Y:S02]  /*1d720*/  LDG.E R2, [R2.64+0x4] ;  /* 0x0000040602027981 */ /* 0x00cf24000c1e1900 */
[----:B----45:R-:W-:Y:S02]  /*1d730*/  IADD3 R19, -R0, R2, RZ ;  /* 0x0000000200137210 */ /* 0x030fe40007ffe1ff */
.L_x_753:
        /* <DEDUP_REMOVED lines=8> */
[----:B------:R-:W-:Y:S01]  /*1d7c0*/  IMAD R0, R19, c[0x0][0x4e8], RZ ;  /* 0x00013a0013007a24 */ /* 0x000fe200078e02ff */
[----:B------:R-:W-:-:S04]  /*1d7d0*/  IADD3 R13, R225, R2, RZ ;  /* 0x00000002e10d7210 */ /* 0x000fc80007ffe0ff */
[----:B------:R-:W-:-:S13]  /*1d7e0*/  ISETP.GE.AND P0, PT, R13, R0, PT ;  /* 0x000000000d00720c */ /* 0x000fda0003f06270 */
[----:B------:R-:W-:Y:S05]  /*1d7f0*/  @P0 BRA `(.L_x_755) ;  /* 0x000002b000000947 */ /* 0x000fea0003800000 */
[----:B------:R-:W-:Y:S01]  /*1d800*/  IMAD.MOV.U32 R0, RZ, RZ, 0x368 ;  /* 0x00000368ff007424 */ /* 0x000fe200078e00ff */
[----:B------:R-:W-:-:S04]  /*1d810*/  ISETP.GT.AND P2, PT, R18, 0x1, PT ;  /* 0x000000011200780c */ /* 0x000fc80003f44270 */
[----:B------:R-:W-:-:S04]  /*1d820*/  SEL R0, R0, 0x328, P2 ;  /* 0x0000032800007807 */ /* 0x000fc80001000000 */
[----:B------:R2:W3:Y:S08]  /*1d830*/  LDC.64 R8, c[0x0][R0+0x170] ;  /* 0x00005c0000087b82 */ /* 0x0004f00000000a00 */
[----:B------:R2:W4:Y:S08]  /*1d840*/  LDC.64 R4, c[0x0][R0+0x168] ;  /* 0x00005a0000047b82 */ /* 0x0005300000000a00 */
[----:B------:R2:W5:Y:S08]  /*1d850*/  LDC.64 R14, c[0x0][R0+0x178] ;  /* 0x00005e00000e7b82 */ /* 0x0005700000000a00 */
[----:B------:R2:W1:Y:S02]  /*1d860*/  LDC.64 R10, c[0x0][R0+0x160] ;  /* 0x00005800000a7b82 */ /* 0x0004640000000a00 */
[----:B--2---:R-:W-:-:S02]  /*1d870*/  IMAD.MOV.U32 R0, RZ, RZ, c[0x0][0x4e8] ;  /* 0x00013a00ff007624 */ /* 0x004fc400078e00ff */
[-C--:B---3--:R-:W-:Y:S02]  /*1d880*/  IMAD R7, R9, R12.reuse, RZ ;  /* 0x0000000c09077224 */ /* 0x088fe400078e02ff */
[----:B------:R-:W-:Y:S01]  /*1d890*/  IMAD.WIDE.U32 R2, R8, R12, RZ ;  /* 0x0000000c08027225 */ /* 0x000fe200078e00ff */
[----:B------:R-:W-:Y:S02]  /*1d8a0*/  ISETP.NE.AND P0, PT, R0, 0x1, PT ;  /* 0x000000010000780c */ /* 0x000fe40003f05270 */
[----:B------:R-:W-:Y:S01]  /*1d8b0*/  MOV R0, R13 ;  /* 0x0000000d00007202 */ /* 0x000fe20000000f00 */
[----:B------:R-:W-:Y:S01]  /*1d8c0*/  IMAD R8, R8, R20, R7 ;  /* 0x0000001408087224 */ /* 0x000fe200078e0207 */
[----:B------:R-:W-:Y:S01]  /*1d8d0*/  SEL R7, R248, RZ, P2 ;  /* 0x000000fff8077207 */ /* 0x000fe20001000000 */
[-C--:B----4-:R-:W-:Y:S02]  /*1d8e0*/  IMAD R9, R5, R227.reuse, RZ ;  /* 0x000000e305097224 */ /* 0x090fe400078e02ff */
[----:B------:R-:W-:Y:S01]  /*1d8f0*/  IMAD.WIDE.U32 R4, R4, R227, RZ ;  /* 0x000000e304047225 */ /* 0x000fe200078e00ff */
[----:B------:R-:W-:-:S03]  /*1d900*/  IADD3 R3, R3, R8, RZ ;  /* 0x0000000803037210 */ /* 0x000fc60007ffe0ff */
[----:B------:R-:W-:Y:S02]  /*1d910*/  IMAD.IADD R9, R5, 0x1, R9 ;  /* 0x0000000105097824 */ /* 0x000fe400078e0209 */
[----:B------:R-:W-:-:S04]  /*1d920*/  @P0 IMAD.HI.U32 R16, R13, c[0x0][0x4ec], RZ ;  /* 0x00013b000d100a27 */ /* 0x000fc800078e00ff */
[-C--:B-----5:R-:W-:Y:S01]  /*1d930*/  IMAD R8, R15, R7.reuse, RZ ;  /* 0x000000070f087224 */ /* 0x0a0fe200078e02ff */
        /* <DEDUP_REMOVED lines=10> */
[----:B-1----:R-:W-:Y:S01]  /*1d9e0*/  IMAD R0, R11, R2, RZ ;  /* 0x000000020b007224 */ /* 0x002fe200078e02ff */
        /* <DEDUP_REMOVED lines=12> */
.L_x_755:
[----:B------:R-:W-:Y:S05]  /*1dab0*/  BSYNC B0 ;  /* 0x0000000000007941 */ /* 0x000fea0003800000 */
.L_x_754:
[----:B------:R-:W-:-:S13]  /*1dac0*/  ISETP.GT.AND P0, PT, R18, 0x1, PT ;  /* 0x000000011200780c */ /* 0x000fda0003f04270 */
[----:B------:R-:W-:Y:S05]  /*1dad0*/  @P0 BRA `(.L_x_747) ;  /* 0x0000087000000947 */ /* 0x000fea0003800000 */
[----:B------:R-:W-:Y:S01]  /*1dae0*/  MOV R2, c[0x0][0x4e8] ;  /* 0x00013a0000027a02 */ /* 0x000fe20000000f00 */
[----:B-1----:R-:W-:Y:S01]  /*1daf0*/  IMAD R0, R17, c[0x0][0x3a0], RZ ;  /* 0x0000e80011007a24 */ /* 0x002fe200078e02ff */
[----:B------:R-:W-:Y:S01]  /*1db00*/  LEA R4, R237, R214, 0x5 ;  /* 0x000000d6ed047211 */ /* 0x000fe200078e28ff */
[----:B------:R-:W-:Y:S01]  /*1db10*/  IMAD R5, R20, c[0x0][0x3f0], RZ ;  /* 0x0000fc0014057a24 */ /* 0x000fe200078e02ff */
[----:B------:R-:W-:Y:S01]  /*1db20*/  ISETP.NE.AND P0, PT, R2, 0x1, PT ;  /* 0x000000010200780c */ /* 0x000fe20003f05270 */
[----:B------:R-:W-:Y:S01]  /*1db30*/  IMAD.WIDE.U32 R2, R6, c[0x0][0x3a0], RZ ;  /* 0x0000e80006027a25 */ /* 0x000fe200078e00ff */
[----:B------:R-:W-:Y:S02]  /*1db40*/  IADD3 R4, R225, R4, RZ ;  /* 0x00000004e1047210 */ /* 0x000fe40007ffe0ff */
[----:B------:R-:W-:Y:S01]  /*1db50*/  IADD3 R13, R214, R225, RZ ;  /* 0x000000e1d60d7210 */ /* 0x000fe20007ffe0ff */
        /* <DEDUP_REMOVED lines=26> */
.L_x_811:
[----:B------:R-:W-:Y:S05]  /*1dd00*/  BRA.DIV ~URZ, `(.L_x_757) ;  /* 0x000024727f007947 */ /* 0x000fea000b800000 */
[----:B------:R3:W4:Y:S02]  /*1dd10*/  SHFL.IDX PT, R2, R14, RZ, 0x181f ;  /* 0x00181fff0e027589 */ /* 0x00072400000e0000 */
.L_x_812:
        /* <DEDUP_REMOVED lines=27> */
.L_x_759:
[----:B------:R-:W-:Y:S05]  /*1ded0*/  BSYNC B0 ;  /* 0x0000000000007941 */ /* 0x000fea0003800000 */
.L_x_758:
[----:B------:R-:W-:Y:S05]  /*1dee0*/  BRA.DIV ~URZ, `(.L_x_760) ;  /* 0x000023027f007947 */ /* 0x000fea000b800000 */
[----:B--2---:R2:W1:Y:S04]  /*1def0*/  SHFL.IDX PT, R10, R11, 0x1, 0x181f ;  /* 0x00381f000b0a7f89 */ /* 0x00446800000e0000 */
[----:B----4-:R2:W4:Y:S02]  /*1df00*/  SHFL.IDX PT, R2, R14, 0x1, 0x181f ;  /* 0x00381f000e027f89 */ /* 0x01052400000e0000 */
.L_x_813:
        /* <DEDUP_REMOVED lines=20> */
.L_x_762:
[----:B------:R-:W-:Y:S05]  /*1e050*/  BSYNC B0 ;  /* 0x0000000000007941 */ /* 0x000fea0003800000 */
.L_x_761:
[----:B------:R-:W-:Y:S05]  /*1e060*/  BRA.DIV ~URZ, `(.L_x_763) ;  /* 0x000022527f007947 */ /* 0x000fea000b800000 */
[----:B-1----:R1:W2:Y:S02]  /*1e070*/  SHFL.IDX PT, R10, R11, 0x2, 0x181f ;  /* 0x00581f000b0a7f89 */ /* 0x0022a400000e0000 */
.L_x_814:
[----:B------:R-:W-:Y:S05]  /*1e080*/  BRA.DIV ~URZ, `(.L_x_764) ;  /* 0x000022a27f007947 */ /* 0x000fea000b800000 */
[----:B----4-:R4:W1:Y:S02]  /*1e090*/  SHFL.IDX PT, R2, R14, 0x2, 0x181f ;  /* 0x00581f000e027f89 */ /* 0x01086400000e0000 */
.L_x_815:
        /* <DEDUP_REMOVED lines=20> */
.L_x_766:
[----:B------:R-:W-:Y:S05]  /*1e1e0*/  BSYNC B0 ;  /* 0x0000000000007941 */ /* 0x000fea0003800000 */
.L_x_765:
[----:B------:R-:W-:Y:S05]  /*1e1f0*/  BRA.DIV ~URZ, `(.L_x_767) ;  /* 0x000021a27f007947 */ /* 0x000fea000b800000 */
[----:B--2---:R2:W3:Y:S04]  /*1e200*/  SHFL.IDX PT, R10, R11, 0x3, 0x181f ;  /* 0x00781f000b0a7f89 */ /* 0x0044e800000e0000 */
[----:B-1----:R2:W1:Y:S02]  /*1e210*/  SHFL.IDX PT, R2, R14, 0x3, 0x181f ;  /* 0x00781f000e027f89 */ /* 0x00246400000e0000 */
.L_x_816:
        /* <DEDUP_REMOVED lines=19> */
.L_x_747:
[----:B------:R-:W-:Y:S05]  /*1e350*/  BSYNC B1 ;  /* 0x0000000000017941 */ /* 0x000fea0003800000 */
.L_x_731:
        /* <DEDUP_REMOVED lines=9> */
[----:B--234-:R-:W-:-:S04]  /*1e3f0*/  LOP3.LUT R14, R0, 0x1f, RZ, 0xc0, !PT ;  /* 0x0000001f000e7812 */ /* 0x01cfc800078ec0ff */
[----:B------:R-:W-:Y:S01]  /*1e400*/  ISETP.NE.AND P6, PT, R14, 0x1f, PT ;  /* 0x0000001f0e00780c */ /* 0x000fe20003fc5270 */
[----:B------:R-:W-:Y:S10]  /*1e410*/  BRA.DIV ~URZ, `(.L_x_769) ;  /* 0x000020527f007947 */ /* 0x000ff4000b800000 */
[----:B------:R2:W3:Y:S02]  /*1e420*/  SHFL.IDX PT, R10, R112, RZ, 0x1f ;  /* 0x00001fff700a7589 */ /* 0x0004e400000e0000 */
.L_x_817:
[----:B------:R-:W-:Y:S05]  /*1e430*/  BRA.DIV ~URZ, `(.L_x_770) ;  /* 0x000020a27f007947 */ /* 0x000fea000b800000 */
[----:B------:R4:W2:Y:S02]  /*1e440*/  SHFL.IDX PT, R8, R112, 0x1, 0x1f ;  /* 0x00201f0070087f89 */ /* 0x0008a400000e0000 */
.L_x_818:
        /* <DEDUP_REMOVED lines=18> */
.L_x_819:
[----:B----4-:R-:W-:-:S04]  /*1e570*/  SEL R4, R4, RZ, P5 ;  /* 0x000000ff04047207 */ /* 0x010fc80002800000 */
        /* <DEDUP_REMOVED lines=14> */
[----:B------:R1:W4:Y:S02]  /*1e660*/  SHFL.IDX PT, R0, R4, 0x1f, 0x1f ;  /* 0x03e01f0004007f89 */ /* 0x00032400000e0000 */
.L_x_820:
[----:B----4-:R-:W-:Y:S01]  /*1e670*/  IMAD R0, R0, c[0x0][0x538], RZ ;  /* 0x00014e0000007a24 */ /* 0x010fe200078e02ff */
[----:B------:R-:W-:Y:S04]  /*1e680*/  BSSY B1, `(.L_x_773) ;  /* 0x00000c7000017945 */ /* 0x000fe80003800000 */
[----:B--2---:R-:W-:-:S04]  /*1e690*/  IADD3 R8, R0, R8, RZ ;  /* 0x0000000800087210 */ /* 0x004fc80007ffe0ff */
[----:B---3--:R-:W-:-:S13]  /*1e6a0*/  ISETP.GT.AND P0, PT, R8, R10, PT ;  /* 0x0000000a0800720c */ /* 0x008fda0003f04270 */
[----:B------:R-:W-:Y:S05]  /*1e6b0*/  @P0 BRA `(.L_x_774) ;  /* 0x0000024000000947 */ /* 0x000fea0003800000 */
.L_x_778:
        /* <DEDUP_REMOVED lines=16> */
.L_x_821:
        /* <DEDUP_REMOVED lines=16> */
.L_x_822:
[----:B--2---:R-:W-:-:S05]  /*1e8c0*/  IMAD R0, R0, c[0x0][0x538], RZ ;  /* 0x00014e0000007a24 */ /* 0x004fca00078e02ff */
[----:B------:R-:W-:-:S04]  /*1e8d0*/  IADD3 R8, R0, R8, RZ ;  /* 0x0000000800087210 */ /* 0x000fc80007ffe0ff */
[----:B------:R-:W-:-:S13]  /*1e8e0*/  ISETP.GT.AND P0, PT, R8, R10, PT ;  /* 0x0000000a0800720c */ /* 0x000fda0003f04270 */
[----:B-1----:R-:W-:Y:S05]  /*1e8f0*/  @!P0 BRA `(.L_x_778) ;  /* 0xfffffdc000008947 */ /* 0x002fea000383ffff */
.L_x_774:
[----:B------:R-:W-:-:S05]  /*1e900*/  IADD3 R12, -R0, R8, RZ ;  /* 0x00000008000c7210 */ /* 0x000fca0007ffe1ff */
[----:B------:R-:W-:-:S05]  /*1e910*/  IMAD R0, R4, c[0x0][0x538], R12 ;  /* 0x00014e0004007a24 */ /* 0x000fca00078e020c */
[----:B------:R-:W-:Y:S01]  /*1e920*/  ISETP.GT.AND P0, PT, R0, R10, PT ;  /* 0x0000000a0000720c */ /* 0x000fe20003f04270 */
[----:B------:R-:W-:-:S12]  /*1e930*/  BRA.DIV ~URZ, `(.L_x_779) ;  /* 0x000020027f007947 */ /* 0x000fd8000b800000 */
[----:B------:R-:W-:-:S04]  /*1e940*/  VOTE.ANY R11, PT, !P0 ;  /* 0x00000000000b7806 */ /* 0x000fc800040e0100 */
.L_x_823:
[----:B------:R-:W2:Y:S02]  /*1e950*/  POPC R0, R11 ;  /* 0x0000000b00007309 */ /* 0x000ea40000000000 */
[----:B--2---:R-:W-:Y:S01]  /*1e960*/  IADD3 R235, R0, R235, RZ ;  /* 0x000000eb00eb7210 */ /* 0x004fe20007ffe0ff */
[----:B------:R-:W-:Y:S05]  /*1e970*/  BRA.DIV ~URZ, `(.L_x_780) ;  /* 0x000020127f007947 */ /* 0x000fea000b800000 */
[----:B------:R2:W3:Y:S04]  /*1e980*/  SHFL.IDX PT, R8, R6, R0, 0x1f ;  /* 0x00001f0006087589 */ /* 0x0004e800000e0000 */
[----:B------:R2:W4:Y:S02]  /*1e990*/  SHFL.IDX PT, R7, R7, R0, 0x1f ;  /* 0x00001f0007077589 */ /* 0x00052400000e0000 */
.L_x_824:
[----:B------:R-:W-:Y:S01]  /*1e9a0*/  ISETP.NE.AND P0, PT, R11, RZ, PT ;  /* 0x000000ff0b00720c */ /* 0x000fe20003f05270 */
[----:B------:R-:W-:-:S12]  /*1e9b0*/  BSSY B0, `(.L_x_781) ;  /* 0x0000005000007945 */ /* 0x000fd80003800000 */
[----:B------:R-:W-:Y:S05]  /*1e9c0*/  @!P0 BRA `(.L_x_782) ;  /* 0x0000003000008947 */ /* 0x000fea0003800000 */
[----:B--2---:R-:W-:Y:S01]  /*1e9d0*/  IADD3 R0, R0, -0x1, RZ ;  /* 0xffffffff00007810 */ /* 0x004fe20007ffe0ff */
[----:B------:R-:W-:Y:S05]  /*1e9e0*/  BRA.DIV ~URZ, `(.L_x_783) ;  /* 0x000020727f007947 */ /* 0x000fea000b800000 */
[----:B------:R2:W1:Y:S02]  /*1e9f0*/  SHFL.IDX PT, R13, R4, R0, 0x1f ;  /* 0x00001f00040d7589 */ /* 0x00046400000e0000 */
.L_x_782:
[----:B------:R-:W-:Y:S05]  /*1ea00*/  BSYNC B0 ;  /* 0x0000000000007941 */ /* 0x000fea0003800000 */
.L_x_781:
[----:B----4-:R-:W-:Y:S01]  /*1ea10*/  ISETP.NE.AND P0, PT, R7, 0x1, PT ;  /* 0x000000010700780c */ /* 0x010fe20003f05270 */
[----:B-1----:R-:W-:Y:S01]  /*1ea20*/  IMAD R232, R13, c[0x0][0x538], R12 ;  /* 0x00014e000de87a24 */ /* 0x002fe200078e020c */
[----:B------:R-:W-:Y:S04]  /*1ea30*/  BSSY B0, `(.L_x_784) ;  /* 0x0000084000007945 */ /* 0x000fe80003800000 */
[----:B--2---:R-:W-:-:S07]  /*1ea40*/  IADD3 R6, -R232, R10, RZ ;  /* 0x0000000ae8067210 */ /* 0x004fce0007ffe1ff */
[----:B------:R-:W-:Y:S05]  /*1ea50*/  @!P0 BRA `(.L_x_785) ;  /* 0x000003e000008947 */ /* 0x000fea0003800000 */
[-C--:B---3--:R-:W-:Y:S02]  /*1ea60*/  IABS R0, R8.reuse ;  /* 0x0000000800007213 */ /* 0x088fe40000000000 */
        /* <DEDUP_REMOVED lines=15> */
[----:B------:R-:W-:-:S04]  /*1eb60*/  IMAD.MOV R0, RZ, RZ, -R10 ;  /* 0x000000ffff007224 */ /* 0x000fc800078e0a0a */
[----:B------:R-:W-:Y:S02]  /*1eb70*/  IMAD.MOV.U32 R3, RZ, RZ, R0 ;  /* 0x000000ffff037224 */ /* 0x000fe400078e0000 */
        /* <DEDUP_REMOVED lines=13> */
[----:B-1----:R-:W-:-:S04]  /*1ec50*/  IADD3 R2, RZ, -R3, RZ ;  /* 0x80000003ff027210 */ /* 0x002fc80007ffe0ff */
[----:B------:R-:W-:Y:S01]  /*1ec60*/  @!P1 IMAD.MOV R0, RZ, RZ, -R0 ;  /* 0x000000ffff009224 */ /* 0x000fe200078e0a00 */
[----:B------:R-:W-:Y:S01]  /*1ec70*/  @!P0 LOP3.LUT R0, RZ, R8, RZ, 0x33, !PT ;  /* 0x00000008ff008212 */ /* 0x000fe200078e33ff */
[----:B------:R-:W-:Y:S01]  /*1ec80*/  IMAD.MOV.U32 R4, RZ, RZ, R2 ;  /* 0x000000ffff047224 */ /* 0x000fe200078e0002 */
[----:B------:R-:W-:Y:S02]  /*1ec90*/  IABS R2, R7 ;  /* 0x0000000700027213 */ /* 0x000fe40000000000 */
[----:B------:R-:W-:Y:S01]  /*1eca0*/  IABS R10, R0 ;  /* 0x00000000000a7213 */ /* 0x000fe20000000000 */
[----:B------:R-:W-:Y:S02]  /*1ecb0*/  IMAD R4, R4, R5, RZ ;  /* 0x0000000504047224 */ /* 0x000fe400078e02ff */
[----:B------:R-:W-:Y:S01]  /*1ecc0*/  IMAD.MOV R9, RZ, RZ, -R2 ;  /* 0x000000ffff097224 */ /* 0x000fe200078e0a02 */
[----:B------:R-:W-:-:S05]  /*1ecd0*/  MOV R2, RZ ;  /* 0x000000ff00027202 */ /* 0x000fca0000000f00 */
        /* <DEDUP_REMOVED lines=22> */
.L_x_785:
[----:B------:R-:W-:-:S04]  /*1ee40*/  IMAD.MOV.U32 R2, RZ, RZ, 0x4 ;  /* 0x00000004ff027424 */ /* 0x000fc800078e00ff */
[----:B------:R-:W-:-:S05]  /*1ee50*/  IMAD.WIDE R2, R235, R2, c[0x0][0x590] ;  /* 0x00016400eb027625 */ /* 0x000fca00078e0202 */
[----:B------:R-:W2:Y:S02]  /*1ee60*/  LDG.E R4, [R2.64] ;  /* 0x0000000602047981 */ /* 0x000ea4000c1e1900 */
        /* <DEDUP_REMOVED lines=63> */
[----:B------:R-:W-:Y:S02]  /*1f260*/  IMAD R234, R2, R3, R6 ;  /* 0x0000000302ea7224 */ /* 0x000fe400078e0206 */
.L_x_786:
[----:B------:R-:W-:Y:S05]  /*1f270*/  BSYNC B0 ;  /* 0x0000000000007941 */ /* 0x000fea0003800000 */
.L_x_784:
[----:B------:R-:W-:-:S04]  /*1f280*/  LOP3.LUT R2, RZ, R2, RZ, 0x33, !PT ;  /* 0x00000002ff027212 */ /* 0x000fc800078e33ff */
[----:B------:R-:W-:Y:S01]  /*1f290*/  IADD3 R233, R2, R8, RZ ;  /* 0x0000000802e97210 */ /* 0x000fe20007ffe0ff */
[----:B------:R-:W-:Y:S05]  /*1f2a0*/  BRA `(.L_x_787) ;  /* 0x0000004000007947 */ /* 0x000fea0003800000 */
.L_x_775:
[----:B------:R-:W-:Y:S01]  /*1f2b0*/  IMAD.MOV.U32 R232, RZ, RZ, R10 ;  /* 0x000000ffffe87224 */ /* 0x000fe200078e000a */
[----:B------:R-:W-:Y:S01]  /*1f2c0*/  MOV R234, RZ ;  /* 0x000000ff00ea7202 */ /* 0x000fe20000000f00 */
[----:B------:R-:W-:Y:S01]  /*1f2d0*/  IMAD.MOV.U32 R233, RZ, RZ, RZ ;  /* 0x000000ffffe97224 */ /* 0x000fe200078e00ff */
[----:B------:R-:W-:Y:S02]  /*1f2e0*/  MOV R235, c[0x0][0x53c] ;  /* 0x00014f0000eb7a02 */ /* 0x000fe40000000f00 */
.L_x_787:
[----:B------:R-:W-:Y:S05]  /*1f2f0*/  BSYNC B1 ;  /* 0x0000000000017941 */ /* 0x000fea0003800000 */
.L_x_773:
[----:B------:R-:W-:Y:S01]  /*1f300*/  WARPSYNC 0xffffffff ;  /* 0xffffffff00007948 */ /* 0x000fe20003800000 */
[----:B------:R-:W-:Y:S01]  /*1f310*/  BAR.SYNC.DEFER_BLOCKING 0x4, 0x100 ;  /* 0x0104000000007b1d */ /* 0x000fe20000010000 */
[----:B------:R-:W-:-:S13]  /*1f320*/  ISETP.NE.AND P0, PT, R14, RZ, PT ;  /* 0x000000ff0e00720c */ /* 0x000fda0003f05270 */
[----:B------:R2:W-:Y:S04]  /*1f330*/  @!P0 STS.128 [0x20080], R232 ;  /* 0x020080e8ff008388 */ /* 0x0005e80000000c00 */
[----:B------:R-:W-:Y:S06]  /*1f340*/  BAR.ARV 0x5, 0x100 ;  /* 0x0144000000007b1d */ /* 0x000fec0000002000 */
.L_x_768:
[----:B-1----:R-:W-:-:S13]  /*1f350*/  ISETP.GE.AND P0, PT, R235, c[0x0][0x53c], PT ;  /* 0x00014f00eb007a0c */ /* 0x002fda0003f06270 */
[----:B--23--:R-:W-:Y:S01]  /*1f360*/  @P0 CALL.REL.NOINC `(.L_x_788) ;  /* 0x0000001000000944 */ /* 0x00cfe20003c00000 */
[----:B------:R-:W-:Y:S05]  /*1f370*/  BRA `(.L_x_789) ;  /* 0xfffe24e000007947 */ /* 0x000fea000383ffff */
.L_x_788:
[----:B------:R-:W-:Y:S05]  /*1f380*/  EXIT ;  /* 0x000000000000794d */ /* 0x000fea0003800000 */
.L_x_555:
[----:B------:R-:W-:Y:S01]  /*1f390*/  IMAD.MOV.U32 R0, RZ, RZ, R5 ;  /* 0x000000ffff007224 */ /* 0x000fe200078e0005 */
[----:B------:R-:W-:Y:S02]  /*1f3a0*/  MOV R2, 0x1 ;  /* 0x0000000100027802 */ /* 0x000fe40000000f00 */
[----:B------:R-:W-:Y:S02]  /*1f3b0*/  MOV R3, 0x1f3d0 ;  /* 0x0001f3d000037802 */ /* 0x000fe40000000f00 */
[----:B--2---:R-:W-:Y:S05]  /*1f3c0*/  CALL.REL.NOINC `($__internal_14_$__cuda_sm70_shflsync_up_p) ;  /* 0x000017a000007944 */ /* 0x004fea0003c00000 */
[----:B------:R-:W-:Y:S01]  /*1f3d0*/  MOV R0, R4 ;  /* 0x0000000400007202 */ /* 0x000fe20000000f00 */
[----:B------:R-:W-:Y:S05]  /*1f3e0*/  BRA `(.L_x_790) ;  /* 0xfffe107000007947 */ /* 0x000fea000383ffff */
.L_x_556:
[----:B------:R-:W-:Y:S01]  /*1f3f0*/  IMAD.MOV.U32 R0, RZ, RZ, R5 ;  /* 0x000000ffff007224 */ /* 0x000fe200078e0005 */
[----:B------:R-:W-:Y:S02]  /*1f400*/  MOV R2, 0x2 ;  /* 0x0000000200027802 */ /* 0x000fe40000000f00 */
[----:B------:R-:W-:Y:S02]  /*1f410*/  MOV R3, 0x1f430 ;  /* 0x0001f43000037802 */ /* 0x000fe40000000f00 */
[----:B--2---:R-:W-:Y:S05]  /*1f420*/  CALL.REL.NOINC `($__internal_14_$__cuda_sm70_shflsync_up_p) ;  /* 0x0000174000007944 */ /* 0x004fea0003c00000 */
[----:B------:R-:W-:Y:S01]  /*1f430*/  SEL R0, R4, RZ, P4 ;  /* 0x000000ff04007207 */ /* 0x000fe20002000000 */
[----:B------:R-:W-:Y:S01]  /*1f440*/  IMAD.MOV.U32 R2, RZ, RZ, 0x4 ;  /* 0x00000004ff027424 */ /* 0x000fe200078e00ff */
[----:B------:R-:W-:-:S03]  /*1f450*/  MOV R3, 0x1f480 ;  /* 0x0001f48000037802 */ /* 0x000fc60000000f00 */
[----:B------:R-:W-:Y:S02]  /*1f460*/  IMAD.IADD R0, R5, 0x1, R0 ;  /* 0x0000000105007824 */ /* 0x000fe400078e0200 */
[----:B------:R-:W-:Y:S05]  /*1f470*/  CALL.REL.NOINC `($__internal_14_$__cuda_sm70_shflsync_up_p) ;  /* 0x000016f000007944 */ /* 0x000fea0003c00000 */
        /* <DEDUP_REMOVED lines=12> */
[----:B------:R-:W-:Y:S02]  /*1f540*/  MOV R3, 0x1f ;  /* 0x0000001f00037802 */ /* 0x000fe40000000f00 */
[----:B------:R-:W-:Y:S01]  /*1f550*/  MOV R2, 0x1f590 ;  /* 0x0001f59000027802 */ /* 0x000fe20000000f00 */
[----:B------:R-:W-:-:S04]  /*1f560*/  IMAD.IADD R4, R0, 0x1, R4 ;  /* 0x0000000100047824 */ /* 0x000fc800078e0204 */
[----:B------:R-:W-:Y:S02]  /*1f570*/  IMAD.MOV.U32 R9, RZ, RZ, R4 ;  /* 0x000000ffff097224 */ /* 0x000fe400078e0004 */
[----:B------:R-:W-:Y:S05]  /*1f580*/  CALL.REL.NOINC `($__internal_13_$__cuda_sm70_shflsync_idx_p) ;  /* 0x0000159000007944 */ /* 0x000fea0003c00000 */
[----:B------:R-:W-:Y:S01]  /*1f590*/  MOV R0, R5 ;  /* 0x0000000500007202 */ /* 0x000fe20000000f00 */
[----:B------:R-:W-:Y:S05]  /*1f5a0*/  BRA `(.L_x_791) ;  /* 0xfffe0fb000007947 */ /* 0x000fea000383ffff */
.L_x_558:
[----:B------:R-:W-:Y:S02]  /*1f5b0*/  SEL R0, RZ, 0x1, P0 ;  /* 0x00000001ff007807 */ /* 0x000fe40000000000 */
[----:B------:R-:W-:Y:S02]  /*1f5c0*/  MOV R2, 0x1f5e0 ;  /* 0x0001f5e000027802 */ /* 0x000fe40000000f00 */
[----:B--2---:R-:W-:Y:S05]  /*1f5d0*/  CALL.REL.NOINC `($__internal_15_$__cuda_sm70_votesync_ballot) ;  /* 0x0000160000007944 */ /* 0x004fea0003c00000 */
[----:B------:R-:W-:Y:S01]  /*1f5e0*/  MOV R11, R0 ;  /* 0x00000000000b7202 */ /* 0x000fe20000000f00 */
[----:B------:R-:W-:Y:S05]  /*1f5f0*/  BRA `(.L_x_792) ;  /* 0xfffe0ff000007947 */ /* 0x000fea000383ffff */
.L_x_559:
[----:B------:R-:W-:Y:S01]  /*1f600*/  IMAD.MOV.U32 R9, RZ, RZ, R10 ;  /* 0x000000ffff097224 */ /* 0x000fe200078e000a */
[----:B------:R-:W-:Y:S01]  /*1f610*/  MOV R5, R0 ;  /* 0x0000000000057202 */ /* 0x000fe20000000f00 */
[----:B------:R-:W-:Y:S01]  /*1f620*/  IMAD.MOV.U32 R3, RZ, RZ, 0x1f ;  /* 0x0000001fff037424 */ /* 0x000fe200078e00ff */
[----:B------:R-:W-:Y:S02]  /*1f630*/  MOV R2, 0x1f650 ;  /* 0x0001f65000027802 */ /* 0x000fe40000000f00 */
[----:B------:R-:W-:Y:S05]  /*1f640*/  CALL.REL.NOINC `($__internal_13_$__cuda_sm70_shflsync_idx_p) ;  /* 0x000014d000007944 */ /* 0x000fea0003c00000 */
[----:B------:R-:W-:Y:S01]  /*1f650*/  IMAD.MOV.U32 R233, RZ, RZ, R5 ;  /* 0x000000ffffe97224 */ /* 0x000fe200078e0005 */
[----:B------:R-:W-:Y:S01]  /*1f660*/  MOV R9, R8 ;  /* 0x0000000800097202 */ /* 0x000fe20000000f00 */
[----:B------:R-:W-:Y:S01]  /*1f670*/  IMAD.MOV.U32 R6, RZ, RZ, RZ ;  /* 0x000000ffff067224 */ /* 0x000fe200078e00ff */
[----:B------:R-:W-:Y:S01]  /*1f680*/  MOV R5, R0 ;  /* 0x0000000000057202 */ /* 0x000fe20000000f00 */
[----:B------:R-:W-:Y:S01]  /*1f690*/  IMAD.MOV.U32 R3, RZ, RZ, 0x1f ;  /* 0x0000001fff037424 */ /* 0x000fe200078e00ff */
[----:B------:R-:W-:-:S02]  /*1f6a0*/  MOV R2, 0x1f6c0 ;  /* 0x0001f6c000027802 */ /* 0x000fc40000000f00 */
[----:B------:R-:W-:Y:S05]  /*1f6b0*/  CALL.REL.NOINC `($__internal_13_$__cuda_sm70_shflsync_idx_p) ;  /* 0x0000146000007944 */ /* 0x000fea0003c00000 */
[----:B------:R-:W-:Y:S01]  /*1f6c0*/  MOV R10, R5 ;  /* 0x00000005000a7202 */ /* 0x000fe20000000f00 */
[----:B------:R-:W-:Y:S05]  /*1f6d0*/  BRA `(.L_x_793) ;  /* 0xfffe0f7000007947 */ /* 0x000fea000383ffff */
.L_x_562:
[----:B------:R-:W-:Y:S01]  /*1f6e0*/  IMAD.MOV.U32 R9, RZ, RZ, R4 ;  /* 0x000000ffff097224 */ /* 0x000fe200078e0004 */
[----:B------:R-:W-:-:S02]  /*1f6f0*/  MOV R3, 0x1f ;  /* 0x0000001f00037802 */ /* 0x000fc40000000f00 */
[----:B------:R-:W-:Y:S02]  /*1f700*/  MOV R2, 0x1f720 ;  /* 0x0001f72000027802 */ /* 0x000fe40000000f00 */
[----:B-123--:R-:W-:Y:S05]  /*1f710*/  CALL.REL.NOINC `($__internal_13_$__cuda_sm70_shflsync_idx_p) ;  /* 0x0000140000007944 */ /* 0x00efea0003c00000 */
[----:B------:R-:W-:Y:S01]  /*1f720*/  MOV R6, R5 ;  /* 0x0000000500067202 */ /* 0x000fe20000000f00 */
[----:B------:R-:W-:Y:S05]  /*1f730*/  BRA `(.L_x_561) ;  /* 0xfffe0f7000007947 */ /* 0x000fea000383ffff */
.L_x_611:
[----:B------:R-:W-:Y:S01]  /*1f740*/  IMAD.MOV.U32 R9, RZ, RZ, R16 ;  /* 0x000000ffff097224 */ /* 0x000fe200078e0010 */
[----:B------:R-:W-:Y:S01]  /*1f750*/  MOV R5, RZ ;  /* 0x000000ff00057202 */ /* 0x000fe20000000f00 */
[----:B------:R-:W-:Y:S01]  /*1f760*/  IMAD.MOV.U32 R3, RZ, RZ, 0x181f ;  /* 0x0000181fff037424 */ /* 0x000fe200078e00ff */
[----:B------:R-:W-:Y:S02]  /*1f770*/  MOV R2, 0x1f790 ;  /* 0x0001f79000027802 */ /* 0x000fe40000000f00 */
[----:B-----5:R-:W-:Y:S05]  /*1f780*/  CALL.REL.NOINC `($__internal_13_$__cuda_sm70_shflsync_idx_p) ;  /* 0x0000139000007944 */ /* 0x020fea0003c00000 */
[----:B------:R-:W-:Y:S01]  /*1f790*/  MOV R10, R5 ;  /* 0x00000005000a7202 */ /* 0x000fe20000000f00 */
[----:B------:R-:W-:Y:S05]  /*1f7a0*/  BRA `(.L_x_794) ;  /* 0xfffe75a000007947 */ /* 0x000fea000383ffff */
.L_x_612:
[----:B------:R-:W-:Y:S01]  /*1f7b0*/  IMAD.MOV.U32 R9, RZ, RZ, R17 ;  /* 0x000000ffff097224 */ /* 0x000fe200078e0011 */
[----:B------:R-:W-:Y:S01]  /*1f7c0*/  MOV R5, RZ ;  /* 0x000000ff00057202 */ /* 0x000fe20000000f00 */
[----:B------:R-:W-:Y:S01]  /*1f7d0*/  IMAD.MOV.U32 R3, RZ, RZ, 0x181f ;  /* 0x0000181fff037424 */ /* 0x000fe200078e00ff */
[----:B------:R-:W-:Y:S02]  /*1f7e0*/  MOV R2, 0x1f800 ;  /* 0x0001f80000027802 */ /* 0x000fe40000000f00 */
[----:B-12--5:R-:W-:Y:S05]  /*1f7f0*/  CALL.REL.NOINC `($__internal_13_$__cuda_sm70_shflsync_idx_p) ;  /* 0x0000132000007944 */ /* 0x026fea0003c00000 */
[----:B------:R-:W-:Y:S01]  /*1f800*/  MOV R2, R5 ;  /* 0x0000000500027202 */ /* 0x000fe20000000f00 */
[----:B------:R-:W-:Y:S05]  /*1f810*/  BRA `(.L_x_795) ;  /* 0xfffe755000007947 */ /* 0x000fea000383ffff */
.L_x_615:
[----:B--2---:R-:W-:Y:S01]  /*1f820*/  IMAD.MOV.U32 R9, RZ, RZ, R16 ;  /* 0x000000ffff097224 */ /* 0x004fe200078e0010 */
[----:B------:R-:W-:Y:S01]  /*1f830*/  MOV R5, 0x1 ;  /* 0x0000000100057802 */ /* 0x000fe20000000f00 */
[----:B------:R-:W-:Y:S01]  /*1f840*/  IMAD.MOV.U32 R3, RZ, RZ, 0x181f ;  /* 0x0000181fff037424 */ /* 0x000fe200078e00ff */
[----:B----4-:R-:W-:-:S02]  /*1f850*/  MOV R2, 0x1f870 ;  /* 0x0001f87000027802 */ /* 0x010fc40000000f00 */
[----:B-1-3-5:R-:W-:Y:S05]  /*1f860*/  CALL.REL.NOINC `($__internal_13_$__cuda_sm70_shflsync_idx_p) ;  /* 0x000012b000007944 */ /* 0x02afea0003c00000 */
[----:B------:R-:W-:Y:S01]  /*1f870*/  IMAD.MOV.U32 R10, RZ, RZ, R5 ;  /* 0x000000ffff0a7224 */ /* 0x000fe200078e0005 */
[----:B------:R-:W-:Y:S01]  /*1f880*/  MOV R5, 0x1 ;  /* 0x0000000100057802 */ /* 0x000fe20000000f00 */
[----:B------:R-:W-:Y:S01]  /*1f890*/  IMAD.MOV.U32 R9, RZ, RZ, R17 ;  /* 0x000000ffff097224 */ /* 0x000fe200078e0011 */
[----:B------:R-:W-:-:S02]  /*1f8a0*/  MOV R3, 0x181f ;  /* 0x0000181f00037802 */ /* 0x000fc40000000f00 */
[----:B------:R-:W-:Y:S02]  /*1f8b0*/  MOV R2, 0x1f8d0 ;  /* 0x0001f8d000027802 */ /* 0x000fe40000000f00 */
[----:B------:R-:W-:Y:S05]  /*1f8c0*/  CALL.REL.NOINC `($__internal_13_$__cuda_sm70_shflsync_idx_p) ;  /* 0x0000125000007944 */ /* 0x000fea0003c00000 */
[----:B------:R-:W-:Y:S01]  /*1f8d0*/  MOV R2, R5 ;  /* 0x0000000500027202 */ /* 0x000fe20000000f00 */
[----:B------:R-:W-:Y:S05]  /*1f8e0*/  BRA `(.L_x_796) ;  /* 0xfffe768000007947 */ /* 0x000fea000383ffff */
.L_x_618:
[----:B-1----:R-:W-:Y:S01]  /*1f8f0*/  IMAD.MOV.U32 R9, RZ, RZ, R16 ;  /* 0x000000ffff097224 */ /* 0x002fe200078e0010 */
[----:B------:R-:W-:Y:S01]  /*1f900*/  MOV R5, 0x2 ;  /* 0x0000000200057802 */ /* 0x000fe20000000f00 */
[----:B------:R-:W-:Y:S01]  /*1f910*/  IMAD.MOV.U32 R3, RZ, RZ, 0x181f ;  /* 0x0000181fff037424 */ /* 0x000fe200078e00ff */
[----:B----4-:R-:W-:Y:S02]  /*1f920*/  MOV R2, 0x1f940 ;  /* 0x0001f94000027802 */ /* 0x010fe40000000f00 */
[----:B--23-5:R-:W-:Y:S05]  /*1f930*/  CALL.REL.NOINC `($__internal_13_$__cuda_sm70_shflsync_idx_p) ;  /* 0x000011e000007944 */ /* 0x02cfea0003c00000 */
[----:B------:R-:W-:Y:S01]  /*1f940*/  MOV R10, R5 ;  /* 0x00000005000a7202 */ /* 0x000fe20000000f00 */
[----:B------:R-:W-:Y:S05]  /*1f950*/  BRA `(.L_x_797) ;  /* 0xfffe77a000007947 */ /* 0x000fea000383ffff */
.L_x_619:
[----:B------:R-:W-:Y:S01]  /*1f960*/  IMAD.MOV.U32 R9, RZ, RZ, R17 ;  /* 0x000000ffff097224 */ /* 0x000fe200078e0011 */
[----:B------:R-:W-:Y:S01]  /*1f970*/  MOV R5, 0x2 ;  /* 0x0000000200057802 */ /* 0x000fe20000000f00 */
[----:B------:R-:W-:Y:S01]  /*1f980*/  IMAD.MOV.U32 R3, RZ, RZ, 0x181f ;  /* 0x0000181fff037424 */ /* 0x000fe200078e00ff */
[----:B----4-:R-:W-:Y:S02]  /*1f990*/  MOV R2, 0x1f9b0 ;  /* 0x0001f9b000027802 */ /* 0x010fe40000000f00 */
[----:B-123-5:R-:W-:Y:S05]  /*1f9a0*/  CALL.REL.NOINC `($__internal_13_$__cuda_sm70_shflsync_idx_p) ;  /* 0x0000117000007944 */ /* 0x02efea0003c00000 */
[----:B------:R-:W-:Y:S01]  /*1f9b0*/  MOV R2, R5 ;  /* 0x0000000500027202 */ /* 0x000fe20000000f00 */
[----:B------:R-:W-:Y:S05]  /*1f9c0*/  BRA `(.L_x_798) ;  /* 0xfffe775000007947 */ /* 0x000fea000383ffff */
.L_x_622:
[----:B-1----:R-:W-:Y:S01]  /*1f9d0*/  IMAD.MOV.U32 R9, RZ, RZ, R16 ;  /* 0x000000ffff097224 */ /* 0x002fe200078e0010 */
[----:B------:R-:W-:Y:S01]  /*1f9e0*/  MOV R5, 0x3 ;  /* 0x0000000300057802 */ /* 0x000fe20000000f00 */
[----:B------:R-:W-:Y:S01]  /*1f9f0*/  IMAD.MOV.U32 R3, RZ, RZ, 0x181f ;  /* 0x0000181fff037424 */ /* 0x000fe200078e00ff */
[----:B------:R-:W-:-:S02]  /*1fa00*/  MOV R2, 0x1fa20 ;  /* 0x0001fa2000027802 */ /* 0x000fc40000000f00 */
[----:B--2345:R-:W-:Y:S05]  /*1fa10*/  CALL.REL.NOINC `($__internal_13_$__cuda_sm70_shflsync_idx_p) ;  /* 0x0000110000007944 */ /* 0x03cfea0003c00000 */
        /* <DEDUP_REMOVED lines=8> */
.L_x_727:
[----:B------:R-:W-:Y:S01]  /*1faa0*/  IMAD.MOV.U32 R2, RZ, RZ, R208 ;  /* 0x000000ffff027224 */ /* 0x000fe200078e00d0 */
[----:B------:R-:W-:Y:S02]  /*1fab0*/  MOV R5, 0x2 ;  /* 0x0000000200057802 */ /* 0x000fe40000000f00 */
[----:B------:R-:W-:Y:S02]  /*1fac0*/  MOV R3, 0x1fae0 ;  /* 0x0001fae000037802 */ /* 0x000fe40000000f00 */
[----:B------:R-:W-:Y:S05]  /*1fad0*/  CALL.REL.NOINC `($__internal_12_$__cuda_sm70_shflsync_bfly_p) ;  /* 0x00000ff000007944 */ /* 0x000fea0003c00000 */
[----:B------:R-:W-:Y:S01]  /*1fae0*/  MOV R0, R5 ;  /* 0x0000000500007202 */ /* 0x000fe20000000f00 */
[----:B------:R-:W-:Y:S05]  /*1faf0*/  BRA `(.L_x_800) ;  /* 0xffff9de000007947 */ /* 0x000fea000383ffff */
.L_x_728:
[----:B------:R-:W-:Y:S01]  /*1fb00*/  IMAD.MOV.U32 R2, RZ, RZ, R0 ;  /* 0x000000ffff027224 */ /* 0x000fe200078e0000 */
[----:B------:R-:W-:Y:S02]  /*1fb10*/  MOV R5, 0x1 ;  /* 0x0000000100057802 */ /* 0x000fe40000000f00 */
[----:B------:R-:W-:Y:S02]  /*1fb20*/  MOV R3, 0x1fb40 ;  /* 0x0001fb4000037802 */ /* 0x000fe40000000f00 */
[----:B-1----:R-:W-:Y:S05]  /*1fb30*/  CALL.REL.NOINC `($__internal_12_$__cuda_sm70_shflsync_bfly_p) ;  /* 0x00000f9000007944 */ /* 0x002fea0003c00000 */
[----:B------:R-:W-:Y:S01]  /*1fb40*/  FADD.FTZ R0, R0, R5 ;  /* 0x0000000500007221 */ /* 0x000fe20000010000 */
[----:B------:R-:W-:Y:S02]  /*1fb50*/  MOV R2, R207 ;  /* 0x000000cf00027202 */ /* 0x000fe40000000f00 */
[----:B------:R-:W-:-:S02]  /*1fb60*/  MOV R5, 0x2 ;  /* 0x0000000200057802 */ /* 0x000fc40000000f00 */
[----:B------:R-:W-:Y:S02]  /*1fb70*/  MOV R3, 0x1fb90 ;  /* 0x0001fb9000037802 */ /* 0x000fe40000000f00 */
[----:B------:R-:W-:Y:S05]  /*1fb80*/  CALL.REL.NOINC `($__internal_12_$__cuda_sm70_shflsync_bfly_p) ;  /* 0x00000f4000007944 */ /* 0x000fea0003c00000 */
[----:B------:R-:W-:Y:S01]  /*1fb90*/  FADD.FTZ R4, R207, R5 ;  /* 0x00000005cf047221 */ /* 0x000fe20000010000 */
[----:B------:R-:W-:Y:S02]  /*1fba0*/  MOV R5, 0x1 ;  /* 0x0000000100057802 */ /* 0x000fe40000000f00 */
[----:B------:R-:W-:Y:S02]  /*1fbb0*/  MOV R3, 0x1fbe0 ;  /* 0x0001fbe000037802 */ /* 0x000fe40000000f00 */
[----:B------:R-:W-:Y:S02]  /*1fbc0*/  MOV R2, R4 ;  /* 0x0000000400027202 */ /* 0x000fe40000000f00 */
[----:B------:R-:W-:Y:S05]  /*1fbd0*/  CALL.REL.NOINC `($__internal_12_$__cuda_sm70_shflsync_bfly_p) ;  /* 0x00000ef000007944 */ /* 0x000fea0003c00000 */
[----:B------:R-:W-:Y:S01]  /*1fbe0*/  MOV R3, R5 ;  /* 0x0000000500037202 */ /* 0x000fe20000000f00 */
[----:B------:R-:W-:Y:S05]  /*1fbf0*/  BRA `(.L_x_801) ;  /* 0xffff9d5000007947 */ /* 0x000fea000383ffff */
.L_x_735:
[----:B--234-:R-:W-:Y:S01]  /*1fc00*/  IMAD.MOV.U32 R9, RZ, RZ, R13 ;  /* 0x000000ffff097224 */ /* 0x01cfe200078e000d */
[----:B------:R-:W-:Y:S01]  /*1fc10*/  MOV R5, RZ ;  /* 0x000000ff00057202 */ /* 0x000fe20000000f00 */
[----:B------:R-:W-:Y:S01]  /*1fc20*/  IMAD.MOV.U32 R3, RZ, RZ, 0x181f ;  /* 0x0000181fff037424 */ /* 0x000fe200078e00ff */
[----:B------:R-:W-:Y:S02]  /*1fc30*/  MOV R2, 0x1fc50 ;  /* 0x0001fc5000027802 */ /* 0x000fe40000000f00 */
[----:B-1----:R-:W-:Y:S05]  /*1fc40*/  CALL.REL.NOINC `($__internal_13_$__cuda_sm70_shflsync_idx_p) ;  /* 0x00000ed000007944 */ /* 0x002fea0003c00000 */
[----:B------:R-:W-:Y:S01]  /*1fc50*/  MOV R10, R5 ;  /* 0x00000005000a7202 */ /* 0x000fe20000000f00 */
[----:B------:R-:W-:Y:S05]  /*1fc60*/  BRA `(.L_x_802) ;  /* 0xffffb87000007947 */ /* 0x000fea000383ffff */
.L_x_736:
[----:B------:R-:W-:Y:S01]  /*1fc70*/  IMAD.MOV.U32 R9, RZ, RZ, R14 ;  /* 0x000000ffff097224 */ /* 0x000fe200078e000e */
[----:B------:R-:W-:Y:S01]  /*1fc80*/  MOV R5, RZ ;  /* 0x000000ff00057202 */ /* 0x000fe20000000f00 */
[----:B------:R-:W-:Y:S01]  /*1fc90*/  IMAD.MOV.U32 R3, RZ, RZ, 0x181f ;  /* 0x0000181fff037424 */ /* 0x000fe200078e00ff */
[----:B------:R-:W-:-:S02]  /*1fca0*/  MOV R2, 0x1fcc0 ;  /* 0x0001fcc000027802 */ /* 0x000fc40000000f00 */
[----:B-123--:R-:W-:Y:S05]  /*1fcb0*/  CALL.REL.NOINC `($__internal_13_$__cuda_sm70_shflsync_idx_p) ;  /* 0x00000e6000007944 */ /* 0x00efea0003c00000 */
[----:B------:R-:W-:Y:S01]  /*1fcc0*/  MOV R2, R5 ;  /* 0x0000000500027202 */ /* 0x000fe20000000f00 */
[----:B------:R-:W-:Y:S05]  /*1fcd0*/  BRA `(.L_x_803) ;  /* 0xffffb82000007947 */ /* 0x000fea000383ffff */
.L_x_739:
[----:B--2---:R-:W-:Y:S01]  /*1fce0*/  IMAD.MOV.U32 R9, RZ, RZ, R13 ;  /* 0x000000ffff097224 */ /* 0x004fe200078e000d */
[----:B------:R-:W-:Y:S01]  /*1fcf0*/  MOV R5, 0x1 ;  /* 0x0000000100057802 */ /* 0x000fe20000000f00 */
[----:B------:R-:W-:Y:S01]  /*1fd00*/  IMAD.MOV.U32 R3, RZ, RZ, 0x181f ;  /* 0x0000181fff037424 */ /* 0x000fe200078e00ff */
[----:B------:R-:W-:-:S02]  /*1fd10*/  MOV R2, 0x1fd30 ;  /* 0x0001fd3000027802 */ /* 0x000fc40000000f00 */
[----:B-1-34-:R-:W-:Y:S05]  /*1fd20*/  CALL.REL.NOINC `($__internal_13_$__cuda_sm70_shflsync_idx_p) ;  /* 0x00000df000007944 */ /* 0x01afea0003c00000 */
        /* <DEDUP_REMOVED lines=8> */
.L_x_742:
[----:B--2---:R-:W-:Y:S01]  /*1fdb0*/  IMAD.MOV.U32 R9, RZ, RZ, R13 ;  /* 0x000000ffff097224 */ /* 0x004fe200078e000d */
[----:B------:R-:W-:Y:S01]  /*1fdc0*/  MOV R5, 0x2 ;  /* 0x0000000200057802 */ /* 0x000fe20000000f00 */
[----:B------:R-:W-:Y:S01]  /*1fdd0*/  IMAD.MOV.U32 R3, RZ, RZ, 0x181f ;  /* 0x0000181fff037424 */ /* 0x000fe200078e00ff */
[----:B------:R-:W-:Y:S02]  /*1fde0*/  MOV R2, 0x1fe00 ;  /* 0x0001fe0000027802 */ /* 0x000fe40000000f00 */
[----:B-1-34-:R-:W-:Y:S05]  /*1fdf0*/  CALL.REL.NOINC `($__internal_13_$__cuda_sm70_shflsync_idx_p) ;  /* 0x00000d2000007944 */ /* 0x01afea0003c00000 */
[----:B------:R-:W-:Y:S01]  /*1fe00*/  MOV R10, R5 ;  /* 0x00000005000a7202 */ /* 0x000fe20000000f00 */
[----:B------:R-:W-:Y:S05]  /*1fe10*/  BRA `(.L_x_805) ;  /* 0xffffba3000007947 */ /* 0x000fea000383ffff */
.L_x_743:
[----:B--2---:R-:W-:Y:S01]  /*1fe20*/  IMAD.MOV.U32 R9, RZ, RZ, R14 ;  /* 0x000000ffff097224 */ /* 0x004fe200078e000e */
[----:B------:R-:W-:Y:S01]  /*1fe30*/  MOV R5, 0x2 ;  /* 0x0000000200057802 */ /* 0x000fe20000000f00 */
[----:B------:R-:W-:Y:S01]  /*1fe40*/  IMAD.MOV.U32 R3, RZ, RZ, 0x181f ;  /* 0x0000181fff037424 */ /* 0x000fe200078e00ff */
[----:B------:R-:W-:Y:S02]  /*1fe50*/  MOV R2, 0x1fe70 ;  /* 0x0001fe7000027802 */ /* 0x000fe40000000f00 */
[----:B-1-34-:R-:W-:Y:S05]  /*1fe60*/  CALL.REL.NOINC `($__internal_13_$__cuda_sm70_shflsync_idx_p) ;  /* 0x00000cb000007944 */ /* 0x01afea0003c00000 */
[----:B------:R-:W-:Y:S01]  /*1fe70*/  MOV R2, R5 ;  /* 0x0000000500027202 */ /* 0x000fe20000000f00 */
[----:B------:R-:W-:Y:S05]  /*1fe80*/  BRA `(.L_x_806) ;  /* 0xffffb9e000007947 */ /* 0x000fea000383ffff */
.L_x_746:
[----:B---3--:R-:W-:Y:S01]  /*1fe90*/  IMAD.MOV.U32 R9, RZ, RZ, R13 ;  /* 0x000000ffff097224 */ /* 0x008fe200078e000d */
[----:B------:R-:W-:Y:S01]  /*1fea0*/  MOV R5, 0x3 ;  /* 0x0000000300057802 */ /* 0x000fe20000000f00 */
[----:B------:R-:W-:Y:S01]  /*1feb0*/  IMAD.MOV.U32 R3, RZ, RZ, 0x181f ;  /* 0x0000181fff037424 */ /* 0x000fe200078e00ff */
[----:B----4-:R-:W-:-:S02]  /*1fec0*/  MOV R2, 0x1fee0 ;  /* 0x0001fee000027802 */ /* 0x010fc40000000f00 */
[----:B-12---:R-:W-:Y:S05]  /*1fed0*/  CALL.REL.NOINC `($__internal_13_$__cuda_sm70_shflsync_idx_p) ;  /* 0x00000c4000007944 */ /* 0x006fea0003c00000 */
        /* <DEDUP_REMOVED lines=8> */
.L_x_748:
[----:B------:R-:W-:Y:S01]  /*1ff60*/  IMAD.MOV.U32 R9, RZ, RZ, R16 ;  /* 0x000000ffff097224 */ /* 0x000fe200078e0010 */
[----:B------:R-:W-:Y:S01]  /*1ff70*/  MOV R5, RZ ;  /* 0x000000ff00057202 */ /* 0x000fe20000000f00 */
[----:B------:R-:W-:Y:S01]  /*1ff80*/  IMAD.MOV.U32 R3, RZ, RZ, 0x1c1f ;  /* 0x00001c1fff037424 */ /* 0x000fe200078e00ff */
[----:B------:R-:W-:Y:S02]  /*1ff90*/  MOV R2, 0x1ffb0 ;  /* 0x0001ffb000027802 */ /* 0x000fe40000000f00 */
[----:B------:R-:W-:Y:S05]  /*1ffa0*/  CALL.REL.NOINC `($__internal_13_$__cuda_sm70_shflsync_idx_p) ;  /* 0x00000b7000007944 */ /* 0x000fea0003c00000 */
[----:B------:R-:W-:Y:S01]  /*1ffb0*/  MOV R4, R5 ;  /* 0x0000000500047202 */ /* 0x000fe20000000f00 */
[----:B------:R-:W-:Y:S05]  /*1ffc0*/  BRA `(.L_x_808) ;  /* 0xffffbd8000007947 */ /* 0x000fea000383ffff */
.L_x_749:
[----:B------:R-:W-:Y:S01]  /*1ffd0*/  IMAD.MOV.U32 R9, RZ, RZ, R17 ;  /* 0x000000ffff097224 */ /* 0x000fe200078e0011 */
[----:B------:R-:W-:Y:S01]  /*1ffe0*/  MOV R5, RZ ;  /* 0x000000ff00057202 */ /* 0x000fe20000000f00 */
[----:B------:R-:W-:Y:S01]  /*1fff0*/  IMAD.MOV.U32 R3, RZ, RZ, 0x1c1f ;  /* 0x00001c1fff037424 */ /* 0x000fe200078e00ff */
[----:B------:R-:W-:Y:S02]  /*20000*/  MOV R2, 0x20020 ;  /* 0x0002002000027802 */ /* 0x000fe40000000f00 */
[----:B-12---:R-:W-:Y:S05]  /*20010*/  CALL.REL.NOINC `($__internal_13_$__cuda_sm70_shflsync_idx_p) ;  /* 0x00000b0000007944 */ /* 0x006fea0003c00000 */
[----:B------:R-:W-:Y:S01]  /*20020*/  MOV R0, R5 ;  /* 0x0000000500007202 */ /* 0x000fe20000000f00 */
[----:B------:R-:W-:Y:S05]  /*20030*/  BRA `(.L_x_809) ;  /* 0xffffbd3000007947 */ /* 0x000fea000383ffff */
.L_x_752:
[----:B----4-:R-:W-:Y:S01]  /*20040*/  IMAD.MOV.U32 R9, RZ, RZ, R16 ;  /* 0x000000ffff097224 */ /* 0x010fe200078e0010 */
[----:B------:R-:W-:Y:S01]  /*20050*/  MOV R5, 0x1 ;  /* 0x0000000100057802 */ /* 0x000fe20000000f00 */
[----:B------:R-:W-:Y:S01]  /*20060*/  IMAD.MOV.U32 R3, RZ, RZ, 0x1c1f ;  /* 0x00001c1fff037424 */ /* 0x000fe200078e00ff */
[----:B------:R-:W-:-:S02]  /*20070*/  MOV R2, 0x20090 ;  /* 0x0002009000027802 */ /* 0x000fc40000000f00 */
[----:B-123--:R-:W-:Y:S05]  /*20080*/  CALL.REL.NOINC `($__internal_13_$__cuda_sm70_shflsync_idx_p) ;  /* 0x00000a9000007944 */ /* 0x00efea0003c00000 */
        /* <DEDUP_REMOVED lines=8> */
.L_x_756:
[----:B------:R-:W-:Y:S01]  /*20110*/  IMAD.MOV.U32 R9, RZ, RZ, R11 ;  /* 0x000000ffff097224 */ /* 0x000fe200078e000b */
[----:B------:R-:W-:Y:S01]  /*20120*/  MOV R5, RZ ;  /* 0x000000ff00057202 */ /* 0x000fe20000000f00 */
[----:B------:R-:W-:Y:S01]  /*20130*/  IMAD.MOV.U32 R3, RZ, RZ, 0x181f ;  /* 0x0000181fff037424 */ /* 0x000fe200078e00ff */
[----:B------:R-:W-:Y:S02]  /*20140*/  MOV R2, 0x20160 ;  /* 0x0002016000027802 */ /* 0x000fe40000000f00 */
[----:B------:R-:W-:Y:S05]  /*20150*/  CALL.REL.NOINC `($__internal_13_$__cuda_sm70_shflsync_idx_p) ;  /* 0x000009c000007944 */ /* 0x000fea0003c00000 */
[----:B------:R-:W-:Y:S01]  /*20160*/  MOV R10, R5 ;  /* 0x00000005000a7202 */ /* 0x000fe20000000f00 */
[----:B------:R-:W-:Y:S05]  /*20170*/  BRA `(.L_x_811) ;  /* 0xffffdb8000007947 */ /* 0x000fea000383ffff */
.L_x_757:
[----:B------:R-:W-:Y:S01]  /*20180*/  IMAD.MOV.U32 R9, RZ, RZ, R14 ;  /* 0x000000ffff097224 */ /* 0x000fe200078e000e */
[----:B------:R-:W-:Y:S01]  /*20190*/  MOV R5, RZ ;  /* 0x000000ff00057202 */ /* 0x000fe20000000f00 */
[----:B------:R-:W-:Y:S01]  /*201a0*/  IMAD.MOV.U32 R3, RZ, RZ, 0x181f ;  /* 0x0000181fff037424 */ /* 0x000fe200078e00ff */
[----:B------:R-:W-:Y:S02]  /*201b0*/  MOV R2, 0x201d0 ;  /* 0x000201d000027802 */ /* 0x000fe40000000f00 */
[----:B-12---:R-:W-:Y:S05]  /*201c0*/  CALL.REL.NOINC `($__internal_13_$__cuda_sm70_shflsync_idx_p) ;  /* 0x0000095000007944 */ /* 0x006fea0003c00000 */
[----:B------:R-:W-:Y:S01]  /*201d0*/  MOV R2, R5 ;  /* 0x0000000500027202 */ /* 0x000fe20000000f00 */
[----:B------:R-:W-:Y:S05]  /*201e0*/  BRA `(.L_x_812) ;  /* 0xffffdb3000007947 */ /* 0x000fea000383ffff */
.L_x_760:
[----:B--2---:R-:W-:Y:S01]  /*201f0*/  IMAD.MOV.U32 R9, RZ, RZ, R11 ;  /* 0x000000ffff097224 */ /* 0x004fe200078e000b */
[----:B------:R-:W-:Y:S01]  /*20200*/  MOV R5, 0x1 ;  /* 0x0000000100057802 */ /* 0x000fe20000000f00 */
[----:B------:R-:W-:Y:S01]  /*20210*/  IMAD.MOV.U32 R3, RZ, RZ, 0x181f ;  /* 0x0000181fff037424 */ /* 0x000fe200078e00ff */
[----:B----4-:R-:W-:-:S02]  /*20220*/  MOV R2, 0x20240 ;  /* 0x0002024000027802 */ /* 0x010fc40000000f00 */
[----:B-1-3--:R-:W-:Y:S05]  /*20230*/  CALL.REL.NOINC `($__internal_13_$__cuda_sm70_shflsync_idx_p) ;  /* 0x000008e000007944 */ /* 0x00afea0003c00000 */
        /* <DEDUP_REMOVED lines=8> */
.L_x_763:
[----:B-1----:R-:W-:Y:S01]  /*202c0*/  IMAD.MOV.U32 R9, RZ, RZ, R11 ;  /* 0x000000ffff097224 */ /* 0x002fe200078e000b */
[----:B------:R-:W-:Y:S01]  /*202d0*/  MOV R5, 0x2 ;  /* 0x0000000200057802 */ /* 0x000fe20000000f00 */
[----:B------:R-:W-:Y:S01]  /*202e0*/  IMAD.MOV.U32 R3, RZ, RZ, 0x181f ;  /* 0x0000181fff037424 */ /* 0x000fe200078e00ff */
[----:B----4-:R-:W-:Y:S02]  /*202f0*/  MOV R2, 0x20310 ;  /* 0x0002031000027802 */ /* 0x010fe40000000f00 */
[----:B--23--:R-:W-:Y:S05]  /*20300*/  CALL.REL.NOINC `($__internal_13_$__cuda_sm70_shflsync_idx_p) ;  /* 0x0000081000007944 */ /* 0x00cfea0003c00000 */
[----:B------:R-:W-:Y:S01]  /*20310*/  MOV R10, R5 ;  /* 0x00000005000a7202 */ /* 0x000fe20000000f00 */
[----:B------:R-:W-:Y:S05]  /*20320*/  BRA `(.L_x_814) ;  /* 0xffffdd5000007947 */ /* 0x000fea000383ffff */
.L_x_764:
[----:B------:R-:W-:Y:S01]  /*20330*/  IMAD.MOV.U32 R9, RZ, RZ, R14 ;  /* 0x000000ffff097224 */ /* 0x000fe200078e000e */
[----:B------:R-:W-:Y:S01]  /*20340*/  MOV R5, 0x2 ;  /* 0x0000000200057802 */ /* 0x000fe20000000f00 */
[----:B------:R-:W-:Y:S01]  /*20350*/  IMAD.MOV.U32 R3, RZ, RZ, 0x181f ;  /* 0x0000181fff037424 */ /* 0x000fe200078e00ff */
[----:B----4-:R-:W-:Y:S02]  /*20360*/  MOV R2, 0x20380 ;  /* 0x0002038000027802 */ /* 0x010fe40000000f00 */
[----:B-123--:R-:W-:Y:S05]  /*20370*/  CALL.REL.NOINC `($__internal_13_$__cuda_sm70_shflsync_idx_p) ;  /* 0x000007a000007944 */ /* 0x00efea0003c00000 */
[----:B------:R-:W-:Y:S01]  /*20380*/  MOV R2, R5 ;  /* 0x0000000500027202 */ /* 0x000fe20000000f00 */
[----:B------:R-:W-:Y:S05]  /*20390*/  BRA `(.L_x_815) ;  /* 0xffffdd0000007947 */ /* 0x000fea000383ffff */
.L_x_767:
[----:B-1----:R-:W-:Y:S01]  /*203a0*/  IMAD.MOV.U32 R9, RZ, RZ, R11 ;  /* 0x000000ffff097224 */ /* 0x002fe200078e000b */
[----:B------:R-:W-:Y:S01]  /*203b0*/  MOV R5, 0x3 ;  /* 0x0000000300057802 */ /* 0x000fe20000000f00 */
[----:B------:R-:W-:Y:S01]  /*203c0*/  IMAD.MOV.U32 R3, RZ, RZ, 0x181f ;  /* 0x0000181fff037424 */ /* 0x000fe200078e00ff */
[----:B------:R-:W-:-:S02]  /*203d0*/  MOV R2, 0x203f0 ;  /* 0x000203f000027802 */ /* 0x000fc40000000f00 */
[----:B--234-:R-:W-:Y:S05]  /*203e0*/  CALL.REL.NOINC `($__internal_13_$__cuda_sm70_shflsync_idx_p) ;  /* 0x0000073000007944 */ /* 0x01cfea0003c00000 */
        /* <DEDUP_REMOVED lines=8> */
.L_x_769:
[----:B------:R-:W-:Y:S01]  /*20470*/  IMAD.MOV.U32 R9, RZ, RZ, R112 ;  /* 0x000000ffff097224 */ /* 0x000fe200078e0070 */
[----:B------:R-:W-:Y:S01]  /*20480*/  MOV R5, RZ ;  /* 0x000000ff00057202 */ /* 0x000fe20000000f00 */
[----:B------:R-:W-:Y:S01]  /*20490*/  IMAD.MOV.U32 R3, RZ, RZ, 0x1f ;  /* 0x0000001fff037424 */ /* 0x000fe200078e00ff */
[----:B------:R-:W-:Y:S02]  /*204a0*/  MOV R2, 0x204c0 ;  /* 0x000204c000027802 */ /* 0x000fe40000000f00 */
[----:B-1----:R-:W-:Y:S05]  /*204b0*/  CALL.REL.NOINC `($__internal_13_$__cuda_sm70_shflsync_idx_p) ;  /* 0x0000066000007944 */ /* 0x002fea0003c00000 */
[----:B------:R-:W-:Y:S01]  /*204c0*/  MOV R10, R5 ;  /* 0x00000005000a7202 */ /* 0x000fe20000000f00 */
[----:B------:R-:W-:Y:S05]  /*204d0*/  BRA `(.L_x_817) ;  /* 0xffffdf5000007947 */ /* 0x000fea000383ffff */
.L_x_770:
[----:B------:R-:W-:Y:S01]  /*204e0*/  IMAD.MOV.U32 R9, RZ, RZ, R112 ;  /* 0x000000ffff097224 */ /* 0x000fe200078e0070 */
[----:B------:R-:W-:Y:S01]  /*204f0*/  MOV R5, 0x1 ;  /* 0x0000000100057802 */ /* 0x000fe20000000f00 */
[----:B------:R-:W-:Y:S01]  /*20500*/  IMAD.MOV.U32 R3, RZ, RZ, 0x1f ;  /* 0x0000001fff037424 */ /* 0x000fe200078e00ff */
[----:B------:R-:W-:Y:S02]  /*20510*/  MOV R2, 0x20530 ;  /* 0x0002053000027802 */ /* 0x000fe40000000f00 */
[----:B-123--:R-:W-:Y:S05]  /*20520*/  CALL.REL.NOINC `($__internal_13_$__cuda_sm70_shflsync_idx_p) ;  /* 0x000005f000007944 */ /* 0x00efea0003c00000 */
[----:B------:R-:W-:Y:S01]  /*20530*/  MOV R8, R5 ;  /* 0x0000000500087202 */ /* 0x000fe20000000f00 */
[----:B------:R-:W-:Y:S05]  /*20540*/  BRA `(.L_x_818) ;  /* 0xffffdf0000007947 */ /* 0x000fea000383ffff */
.L_x_771:
[----:B------:R-:W-:Y:S02]  /*20550*/  MOV R2, 0x1 ;  /* 0x0000000100027802 */ /* 0x000fe40000000f00 */
[----:B------:R-:W-:-:S02]  /*20560*/  MOV R3, 0x20580 ;  /* 0x0002058000037802 */ /* 0x000fc40000000f00 */
[----:B--234-:R-:W-:Y:S05]  /*20570*/  CALL.REL.NOINC `($__internal_14_$__cuda_sm70_shflsync_up_p) ;  /* 0x000005f000007944 */ /* 0x01cfea0003c00000 */
[----:B------:R-:W-:Y:S05]  /*20580*/  BRA `(.L_x_819) ;  /* 0xffffdfe000007947 */ /* 0x000fea000383ffff */
.L_x_772:
[----:B------:R-:W-:Y:S02]  /*20590*/  MOV R2, 0x2 ;  /* 0x0000000200027802 */ /* 0x000fe40000000f00 */
[----:B------:R-:W-:-:S02]  /*205a0*/  MOV R3, 0x205c0 ;  /* 0x000205c000037802 */ /* 0x000fc40000000f00 */
[----:B--23--:R-:W-:Y:S05]  /*205b0*/  CALL.REL.NOINC `($__internal_14_$__cuda_sm70_shflsync_up_p) ;  /* 0x000005b000007944 */ /* 0x00cfea0003c00000 */
[----:B------:R-:W-:Y:S01]  /*205c0*/  SEL R3, R4, RZ, P1 ;  /* 0x000000ff04037207 */ /* 0x000fe20000800000 */
[----:B------:R-:W-:-:S04]  /*205d0*/  IMAD.MOV.U32 R2, RZ, RZ, 0x4 ;  /* 0x00000004ff027424 */ /* 0x000fc800078e00ff */
[----:B------:R-:W-:Y:S01]  /*205e0*/  IMAD.IADD R0, R0, 0x1, R3 ;  /* 0x0000000100007824 */ /* 0x000fe200078e0203 */
[----:B------:R-:W-:Y:S02]  /*205f0*/  MOV R3, 0x20610 ;  /* 0x0002061000037802 */ /* 0x000fe40000000f00 */
        /* <DEDUP_REMOVED lines=20> */
.L_x_776:
[----:B------:R-:W-:Y:S02]  /*20740*/  MOV R2, 0x1 ;  /* 0x0000000100027802 */ /* 0x000fe40000000f00 */
[----:B------:R-:W-:Y:S02]  /*20750*/  MOV R3, 0x20770 ;  /* 0x0002077000037802 */ /* 0x000fe40000000f00 */
[----:B------:R-:W-:Y:S05]  /*20760*/  CALL.REL.NOINC `($__internal_14_$__cuda_sm70_shflsync_up_p) ;  /* 0x0000040000007944 */ /* 0x000fea0003c00000 */
[----:B------:R-:W-:Y:S01]  /*20770*/  MOV R2, R4 ;  /* 0x0000000400027202 */ /* 0x000fe20000000f00 */
[----:B------:R-:W-:Y:S05]  /*20780*/  BRA `(.L_x_821) ;  /* 0xffffe03000007947 */ /* 0x000fea000383ffff */
.L_x_777:
[----:B------:R-:W-:Y:S02]  /*20790*/  MOV R2, 0x2 ;  /* 0x0000000200027802 */ /* 0x000fe40000000f00 */
        /* <DEDUP_REMOVED lines=26> */
.L_x_779:
[----:B------:R-:W-:Y:S02]  /*20940*/  SEL R0, RZ, 0x1, P0 ;  /* 0x00000001ff007807 */ /* 0x000fe40000000000 */
[----:B------:R-:W-:Y:S02]  /*20950*/  MOV R2, 0x20970 ;  /* 0x0002097000027802 */ /* 0x000fe40000000f00 */
[----:B-1----:R-:W-:Y:S05]  /*20960*/  CALL.REL.NOINC `($__internal_15_$__cuda_sm70_votesync_ballot) ;  /* 0x0000027000007944 */ /* 0x002fea0003c00000 */
[----:B------:R-:W-:Y:S01]  /*20970*/  MOV R11, R0 ;  /* 0x00000000000b7202 */ /* 0x000fe20000000f00 */
[----:B------:R-:W-:Y:S05]  /*20980*/  BRA `(.L_x_823) ;  /* 0xffffdfc000007947 */ /* 0x000fea000383ffff */
.L_x_780:
[----:B------:R-:W-:Y:S01]  /*20990*/  IMAD.MOV.U32 R9, RZ, RZ, R6 ;  /* 0x000000ffff097224 */ /* 0x000fe200078e0006 */
[----:B------:R-:W-:Y:S01]  /*209a0*/  MOV R5, R0 ;  /* 0x0000000000057202 */ /* 0x000fe20000000f00 */
[----:B------:R-:W-:Y:S01]  /*209b0*/  IMAD.MOV.U32 R3, RZ, RZ, 0x1f ;  /* 0x0000001fff037424 */ /* 0x000fe200078e00ff */
[----:B------:R-:W-:Y:S02]  /*209c0*/  MOV R2, 0x209e0 ;  /* 0x000209e000027802 */ /* 0x000fe40000000f00 */
[----:B-1----:R-:W-:Y:S05]  /*209d0*/  CALL.REL.NOINC `($__internal_13_$__cuda_sm70_shflsync_idx_p) ;  /* 0x0000014000007944 */ /* 0x002fea0003c00000 */
[----:B------:R-:W-:Y:S01]  /*209e0*/  IMAD.MOV.U32 R8, RZ, RZ, R5 ;  /* 0x000000ffff087224 */ /* 0x000fe200078e0005 */
[----:B------:R-:W-:Y:S01]  /*209f0*/  MOV R5, R0 ;  /* 0x0000000000057202 */ /* 0x000fe20000000f00 */
[----:B------:R-:W-:Y:S01]  /*20a00*/  IMAD.MOV.U32 R9, RZ, RZ, R7 ;  /* 0x000000ffff097224 */ /* 0x000fe200078e0007 */
[----:B------:R-:W-:-:S02]  /*20a10*/  MOV R3, 0x1f ;  /* 0x0000001f00037802 */ /* 0x000fc40000000f00 */
[----:B------:R-:W-:Y:S02]  /*20a20*/  MOV R2, 0x20a40 ;  /* 0x00020a4000027802 */ /* 0x000fe40000000f00 */
[----:B------:R-:W-:Y:S05]  /*20a30*/  CALL.REL.NOINC `($__internal_13_$__cuda_sm70_shflsync_idx_p) ;  /* 0x000000e000007944 */ /* 0x000fea0003c00000 */
[----:B------:R-:W-:Y:S01]  /*20a40*/  MOV R7, R5 ;  /* 0x0000000500077202 */ /* 0x000fe20000000f00 */
[----:B------:R-:W-:Y:S05]  /*20a50*/  BRA `(.L_x_824) ;  /* 0xffffdf4000007947 */ /* 0x000fea000383ffff */
.L_x_783:
[----:B------:R-:W-:Y:S01]  /*20a60*/  IMAD.MOV.U32 R9, RZ, RZ, R4 ;  /* 0x000000ffff097224 */ /* 0x000fe200078e0004 */
[----:B------:R-:W-:Y:S01]  /*20a70*/  MOV R5, R0 ;  /* 0x0000000000057202 */ /* 0x000fe20000000f00 */
[----:B------:R-:W-:Y:S01]  /*20a80*/  IMAD.MOV.U32 R3, RZ, RZ, 0x1f ;  /* 0x0000001fff037424 */ /* 0x000fe200078e00ff */
[----:B------:R-:W-:Y:S02]  /*20a90*/  MOV R2, 0x20ab0 ;  /* 0x00020ab000027802 */ /* 0x000fe40000000f00 */
[----:B-1-34-:R-:W-:Y:S05]  /*20aa0*/  CALL.REL.NOINC `($__internal_13_$__cuda_sm70_shflsync_idx_p) ;  /* 0x0000007000007944 */ /* 0x01afea0003c00000 */
[----:B------:R-:W-:Y:S01]  /*20ab0*/  MOV R13, R5 ;  /* 0x00000005000d7202 */ /* 0x000fe20000000f00 */
[----:B------:R-:W-:Y:S05]  /*20ac0*/  BRA `(.L_x_782) ;  /* 0xffffdf3000007947 */ /* 0x000fea000383ffff */
        .weak           $__internal_12_$__cuda_sm70_shflsync_bfly_p
        .type           $__internal_12_$__cuda_sm70_shflsync_bfly_p,@function
        .size           $__internal_12_$__cuda_sm70_shflsync_bfly_p,($__internal_13_$__cuda_sm70_shflsync_idx_p - $__internal_12_$__cuda_sm70_shflsync_bfly_p)
$__internal_12_$__cuda_sm70_shflsync_bfly_p:
[----:B------:R-:W-:Y:S04]  /*20ad0*/  WARPSYNC R6 ;  /* 0x0000000600007348 */ /* 0x000fe80003800000 */
[----:B------:R1:W2:Y:S02]  /*20ae0*/  SHFL.BFLY PT, R5, R2, R5, R7 ;  /* 0x0c00000502057389 */ /* 0x0002a400000e0007 */
[----:B-1----:R-:W-:-:S02]  /*20af0*/  MOV R2, R3 ;  /* 0x0000000300027202 */ /* 0x002fc40000000f00 */
[----:B------:R-:W-:-:S04]  /*20b00*/  MOV R3, 0x0 ;  /* 0x0000000000037802 */ /* 0x000fc80000000f00 */
[----:B--2---:R-:W-:Y:S05]  /*20b10*/  RET.REL.NODEC R2 `(_ZN7cutlass13device_kernelIN5flash19enable_sm80_to_sm89INS1_16FlashAttnFwdSm80INS1_25CollectiveMainloopFwdSm80ILi8ELi1ELb0EN4cute5tupleIJNS5_1CILi128EEENS7_ILi32EEENS7_ILi256EEEEEELi256ENS_6half_tEfNS_4arch4Sm80ELb0ELb1ELb1ELb1ELb0ELb1ELb1ELb1EEENS1_21CollectiveEpilogueFwdINS6_IJS8_SA_S9_EEENS6_IJNS7_ILi1EEESI_SI_EEESC_SE_Li256ELb1ELb1ELb1ELb0EEENS1_36VarlenDynamicPersistentTileSchedulerILi128ELi32ELi256ELi256ELb1ELb1ELb0ELb1ELb0ELb1EEEEEEEEEvNT_6ParamsE) ;  /* 0xfffdf4e002007950 */ /* 0x004fea0003c3ffff */
        .weak           $__internal_13_$__cuda_sm70_shflsync_idx_p
        .type           $__internal_13_$__cuda_sm70_shflsync_idx_p,@function
        .size           $__internal_13_$__cuda_sm70_shflsync_idx_p,($__internal_14_$__cuda_sm70_shflsync_up_p - $__internal_13_$__cuda_sm70_shflsync_idx_p)
$__internal_13_$__cuda_sm70_shflsync_idx_p:
[----:B------:R-:W-:-:S04]  /*20b20*/  MOV R115, 0xffffffff ;  /* 0xffffffff00737802 */ /* 0x000fc80000000f00 */
[----:B------:R-:W-:Y:S04]  /*20b30*/  WARPSYNC R115 ;  /* 0x0000007300007348 */ /* 0x000fe80003800000 */
[----:B------:R1:W2:Y:S02]  /*20b40*/  SHFL.IDX PT, R5, R9, R5, R3 ;  /* 0x0000000509057389 */ /* 0x0002a400000e0003 */
[----:B-1----:R-:W-:-:S04]  /*20b50*/  MOV R3, 0x0 ;  /* 0x0000000000037802 */ /* 0x002fc80000000f00 */
[----:B--2---:R-:W-:Y:S05]  /*20b60*/  RET.REL.NODEC R2 `(_ZN7cutlass13device_kernelIN5flash19enable_sm80_to_sm89INS1_16FlashAttnFwdSm80INS1_25CollectiveMainloopFwdSm80ILi8ELi1ELb0EN4cute5tupleIJNS5_1CILi128EEENS7_ILi32EEENS7_ILi256EEEEEELi256ENS_6half_tEfNS_4arch4Sm80ELb0ELb1ELb1ELb1ELb0ELb1ELb1ELb1EEENS1_21CollectiveEpilogueFwdINS6_IJS8_SA_S9_EEENS6_IJNS7_ILi1EEESI_SI_EEESC_SE_Li256ELb1ELb1ELb1ELb0EEENS1_36VarlenDynamicPersistentTileSchedulerILi128ELi32ELi256ELi256ELb1ELb1ELb0ELb1ELb0ELb1EEEEEEEEEvNT_6ParamsE) ;  /* 0xfffdf49002007950 */ /* 0x004fea0003c3ffff */
        .weak           $__internal_14_$__cuda_sm70_shflsync_up_p
        .type           $__internal_14_$__cuda_sm70_shflsync_up_p,@function
        .size           $__internal_14_$__cuda_sm70_shflsync_up_p,($__internal_15_$__cuda_sm70_votesync_ballot - $__internal_14_$__cuda_sm70_shflsync_up_p)
$__internal_14_$__cuda_sm70_shflsync_up_p:
[----:B------:R-:W-:Y:S02]  /*20b70*/  IMAD.MOV.U32 R4, RZ, RZ, RZ ;  /* 0x000000ffff047224 */ /* 0x000fe400078e00ff */
[----:B------:R-:W-:-:S04]  /*20b80*/  IMAD.MOV.U32 R9, RZ, RZ, -0x1 ;  /* 0xffffffffff097424 */ /* 0x000fc800078e00ff */
[----:B------:R-:W-:Y:S04]  /*20b90*/  WARPSYNC R9 ;  /* 0x0000000900007348 */ /* 0x000fe80003800000 */
[----:B------:R1:W2:Y:S02]  /*20ba0*/  SHFL.UP PT, R4, R0, R2, R4 ;  /* 0x0400000200047389 */ /* 0x0002a400000e0004 */
[----:B-1----:R-:W-:Y:S02]  /*20bb0*/  MOV R2, R3 ;  /* 0x0000000300027202 */ /* 0x002fe40000000f00 */
[----:B------:R-:W-:-:S04]  /*20bc0*/  MOV R3, 0x0 ;  /* 0x0000000000037802 */ /* 0x000fc80000000f00 */
[----:B--2---:R-:W-:Y:S05]  /*20bd0*/  RET.REL.NODEC R2 `(_ZN7cutlass13device_kernelIN5flash19enable_sm80_to_sm89INS1_16FlashAttnFwdSm80INS1_25CollectiveMainloopFwdSm80ILi8ELi1ELb0EN4cute5tupleIJNS5_1CILi128EEENS7_ILi32EEENS7_ILi256EEEEEELi256ENS_6half_tEfNS_4arch4Sm80ELb0ELb1ELb1ELb1ELb0ELb1ELb1ELb1EEENS1_21CollectiveEpilogueFwdINS6_IJS8_SA_S9_EEENS6_IJNS7_ILi1EEESI_SI_EEESC_SE_Li256ELb1ELb1ELb1ELb0EEENS1_36VarlenDynamicPersistentTileSchedulerILi128ELi32ELi256ELi256ELb1ELb1ELb0ELb1ELb0ELb1EEEEEEEEEvNT_6ParamsE) ;  /* 0xfffdf42002007950 */ /* 0x004fea0003c3ffff */
        .weak           $__internal_15_$__cuda_sm70_votesync_ballot
        .type           $__internal_15_$__cuda_sm70_votesync_ballot,@function
        .size           $__internal_15_$__cuda_sm70_votesync_ballot,(.L_x_5158 - $__internal_15_$__cuda_sm70_votesync_ballot)
$__internal_15_$__cuda_sm70_votesync_ballot:
[----:B------:R-:W-:Y:S01]  /*20be0*/  ISETP.NE.U32.AND P0, PT, R0, 0x1, PT ;  /* 0x000000010000780c */ /* 0x000fe20003f05070 */
[----:B------:R-:W-:-:S04]  /*20bf0*/  IMAD.MOV.U32 R3, RZ, RZ, -0x1 ;  /* 0xffffffffff037424 */ /* 0x000fc800078e00ff */
[----:B------:R-:W-:Y:S08]  /*20c00*/  WARPSYNC R3 ;  /* 0x0000000300007348 */ /* 0x000ff00003800000 */
[----:B------:R-:W-:-:S04]  /*20c10*/  VOTE.ANY R0, PT, !P0 ;  /* 0x0000000000007806 */ /* 0x000fc800040e0100 */
[----:B------:R-:W-:Y:S01]  /*20c20*/  LOP3.LUT R0, R0, R3, RZ, 0xc0, !PT ;  /* 0x0000000300007212 */ /* 0x000fe200078ec0ff */
[----:B------:R-:W-:-:S04]  /*20c30*/  IMAD.MOV.U32 R3, RZ, RZ, 0x0 ;  /* 0x00000000ff037424 */ /* 0x000fc800078e00ff */
[----:B------:R-:W-:Y:S05]  /*20c40*/  RET.REL.NODEC R2 `(_ZN7cutlass13device_kernelIN5flash19enable_sm80_to_sm89INS1_16FlashAttnFwdSm80INS1_25CollectiveMainloopFwdSm80ILi8ELi1ELb0EN4cute5tupleIJNS5_1CILi128EEENS7_ILi32EEENS7_ILi256EEEEEELi256ENS_6half_tEfNS_4arch4Sm80ELb0ELb1ELb1ELb1ELb0ELb1ELb1ELb1EEENS1_21CollectiveEpilogueFwdINS6_IJS8_SA_S9_EEENS6_IJNS7_ILi1EEESI_SI_EEESC_SE_Li256ELb1ELb1ELb1ELb0EEENS1_36VarlenDynamicPersistentTileSchedulerILi128ELi32ELi256ELi256ELb1ELb1ELb0ELb1ELb0ELb1EEEEEEEEEvNT_6ParamsE) ;  /* 0xfffdf3b002007950 */ /* 0x000fea0003c3ffff */
.L_x_825:
        /* <DEDUP_REMOVED lines=11> */
.L_x_5158:


//--------------------- .text._ZN7cutlass13device_kernelIN5flash19enable_sm80_to_sm89INS1_16FlashAttnFwdSm80INS1_25CollectiveMainloopFwdSm80ILi8ELi1ELb1EN4cute5tupleIJNS5_1CILi128EEENS7_ILi64EEENS7_ILi256EEEEEELi256ENS_6half_tEfNS_4arch4Sm80ELb1ELb0ELb1ELb0ELb0ELb0ELb1ELb1EEENS1_21CollectiveEpilogueFwdINS6_IJS8_SA_S9_EEENS6_IJNS7_ILi1EEESI_SI_EEESC_SE_Li256ELb0ELb1ELb1ELb0EEENS1_30DynamicPersistentTileSchedulerILi256ELi256ELb1ELb1ELb0EEEEEEEEEvNT_6ParamsE --------------------------
	.section	.text._ZN7cutlass13device_kernelIN5flash19enable_sm80_to_sm89INS1_16FlashAttnFwdSm80INS1_25CollectiveMainloopFwdSm80ILi8ELi1ELb1EN4cute5tupleIJNS5_1CILi128EEENS7_ILi64EEENS7_ILi256EEEEEELi256ENS_6half_tEfNS_4arch4Sm80ELb1ELb0ELb1ELb0ELb0ELb0ELb1ELb1EEENS1_21CollectiveEpilogueFwdINS6_IJS8_SA_S9_EEENS6_IJNS7_ILi1EEESI_SI_EEESC_SE_Li256ELb0ELb1ELb1ELb0EEENS1_30DynamicPersistentTileSchedulerILi256ELi256ELb1ELb1ELb0EEEEEEEEEvNT_6ParamsE,"ax",@progbits
	.sectioninfo	@"SHI_REGISTERS=255"
	.align	128
.text._ZN7cutlass13device_kernelIN5flash19enable_sm80_to_sm89INS1_16FlashAttnFwdSm80INS1_25CollectiveMainloopFwdSm80ILi8ELi1ELb1EN4cute5tupleIJNS5_1CILi128EEENS7_ILi64EEENS7_ILi256EEEEEELi256ENS_6half_tEfNS_4arch4Sm80ELb1ELb0ELb1ELb0ELb0ELb0ELb1ELb1EEENS1_21CollectiveEpilogueFwdINS6_IJS8_SA_S9_EEENS6_IJNS7_ILi1EEESI_SI_EEESC_SE_Li256ELb0ELb1ELb1ELb0EEENS1_30DynamicPersistentTileSchedulerILi256ELi256ELb1ELb1ELb0EEEEEEEEEvNT_6ParamsE:
        .type           _ZN7cutlass13device_kernelIN5flash19enable_sm80_to_sm89INS1_16FlashAttnFwdSm80INS1_25CollectiveMainloopFwdSm80ILi8ELi1ELb1EN4cute5tupleIJNS5_1CILi128EEENS7_ILi64EEENS7_ILi256EEEEEELi256ENS_6half_tEfNS_4arch4Sm80ELb1ELb0ELb1ELb0ELb0ELb0ELb1ELb1EEENS1_21CollectiveEpilogueFwdINS6_IJS8_SA_S9_EEENS6_IJNS7_ILi1EEESI_SI_EEESC_SE_Li256ELb0ELb1ELb1ELb0EEENS1_30DynamicPersistentTileSchedulerILi256ELi256ELb1ELb1ELb0EEEEEEEEEvNT_6ParamsE,@function
        .size           _ZN7cutlass13device_kernelIN5flash19enable_sm80_to_sm89INS1_16FlashAttnFwdSm80INS1_25CollectiveMainloopFwdSm80ILi8ELi1ELb1EN4cute5tupleIJNS5_1CILi128EEENS7_ILi64EEENS7_ILi256EEEEEELi256ENS_6half_tEfNS_4arch4Sm80ELb1ELb0ELb1ELb0ELb0ELb0ELb1ELb1EEENS1_21CollectiveEpilogueFwdINS6_IJS8_SA_S9_EEENS6_IJNS7_ILi1EEESI_SI_EEESC_SE_Li256ELb0ELb1ELb1ELb0EEENS1_30DynamicPersistentTileSchedulerILi256ELi256ELb1ELb1ELb0EEEEEEEEEvNT_6ParamsE,(.L_x_5163 - _ZN7cutlass13device_kernelIN5flash19enable_sm80_to_sm89INS1_16FlashAttnFwdSm80INS1_25CollectiveMainloopFwdSm80ILi8ELi1ELb1EN4cute5tupleIJNS5_1CILi128EEENS7_ILi64EEENS7_ILi256EEEEEELi256ENS_6half_tEfNS_4arch4Sm80ELb1ELb0ELb1ELb0ELb0ELb0ELb1ELb1EEENS1_21CollectiveEpilogueFwdINS6_IJS8_SA_S9_EEENS6_IJNS7_ILi1EEESI_SI_EEESC_SE_Li256ELb0ELb1ELb1ELb0EEENS1_30DynamicPersistentTileSchedulerILi256ELi256ELb1ELb1ELb0EEEEEEEEEvNT_6ParamsE)
        .other          _ZN7cutlass13device_kernelIN5flash19enable_sm80_to_sm89INS1_16FlashAttnFwdSm80INS1_25CollectiveMainloopFwdSm80ILi8ELi1ELb1EN4cute5tupleIJNS5_1CILi128EEENS7_ILi64EEENS7_ILi256EEEEEELi256ENS_6half_tEfNS_4arch4Sm80ELb1ELb0ELb1ELb0ELb0ELb0ELb1ELb1EEENS1_21CollectiveEpilogueFwdINS6_IJS8_SA_S9_EEENS6_IJNS7_ILi1EEESI_SI_EEESC_SE_Li256ELb0ELb1ELb1ELb0EEENS1_30DynamicPersistentTileSchedulerILi256ELi256ELb1ELb1ELb0EEEEEEEEEvNT_6ParamsE,@"STO_CUDA_ENTRY STV_DEFAULT"
_ZN7cutlass13device_kernelIN5flash19enable_sm80_to_sm89INS1_16FlashAttnFwdSm80INS1_25CollectiveMainloopFwdSm80ILi8ELi1ELb1EN4cute5tupleIJNS5_1CILi128EEENS7_ILi64EEENS7_ILi256EEEEEELi256ENS_6half_tEfNS_4arch4Sm80ELb1ELb0ELb1ELb0ELb0ELb0ELb1ELb1EEENS1_21CollectiveEpilogueFwdINS6_IJS8_SA_S9_EEENS6_IJNS7_ILi1EEESI_SI_EEESC_SE_Li256ELb0ELb1ELb1ELb0EEENS1_30DynamicPersistentTileSchedulerILi256ELi256ELb1ELb1ELb0EEEEEEEEEvNT_6ParamsE:
[----:B------:R-:W-:-:S03]  /*0000*/  MOV R1, c[0x0][0x28] ;  /* 0x00000a0000017a02 */ /* 0x000fc60000000f00 */
[----:B------:R-:W1:Y:S01]  /*0010*/  S2R R14, SR_TID.X ;  /* 0x00000000000e7919 */ /* 0x000e620000002100 */
[----:B------:R-:W-:-:S03]  /*0020*/  IADD3 R1, R1, -0x150, RZ ;  /* 0xfffffeb001017810 */ /* 0x000fc60007ffe0ff */
[----:B------:R-:W2:Y:S01]  /*0030*/  S2R R13, SR_CTAID.X ;  /* 0x00000000000d7919 */ /* 0x000ea20000002500 */
[----:B-1----:R-:W-:-:S05]  /*0040*/  SHF.R.U32.HI R2, RZ, 0x5, R14 ;  /* 0x00000005ff027819 */ /* 0x002fca000001160e */
[----:B------:R-:W1:Y:S02]  /*0050*/  SHFL.IDX PT, R0, R2, RZ, 0x1f ;  /* 0x00001fff02007589 */ /* 0x000e6400000e0000 */
[----:B-1----:R-:W-:Y:S02]  /*0060*/  ISETP.GE.AND P0, PT, R0, 0x1, PT ;  /* 0x000000010000780c */ /* 0x002fe40003f06270 */
[----:B------:R1:W-:Y:S11]  /*0070*/  STL [R1+0xfc], R0 ;  /* 0x0000fc0001007387 */ /* 0x0003f60000100800 */
[----:B------:R-:W-:Y:S06]  /*0080*/  @P0 BAR.ARV 0x4, 0x100 ;  /* 0x0104000000000b1d */ /* 0x000fec0000002000 */
[----:B--2---:R-:W-:-:S13]  /*0090*/  ISETP.GE.AND P0, PT, R13, c[0x0][0x538], PT ;  /* 0x00014e000d007a0c */ /* 0x004fda0003f06270 */
[----:B------:R-:W-:Y:S05]  /*00a0*/  @P0 EXIT ;  /* 0x000000000000094d */ /* 0x000fea0003800000 */
[----:B-1----:R-:W-:Y:S01]  /*00b0*/  SHF.R.S32.HI R11, RZ, 0x1f, R14 ;  /* 0x0000001fff0b7819 */ /* 0x002fe2000001140e */
[----:B------:R-:W-:-:S03]  /*00c0*/  ULDC.64 UR6, c[0x0][0x118] ;  /* 0x0000460000067ab9 */ /* 0x000fc60000000a00 */
[CC--:B------:R-:W-:Y:S02]  /*00d0*/  LEA.HI R2, R11.reuse, R14.reuse, RZ, 0x4 ;  /* 0x0000000e0b027211 */ /* 0x0c0fe400078f20ff */
[CC--:B------:R-:W-:Y:S02]  /*00e0*/  LEA.HI R0, R11.reuse, R14.reuse, RZ, 0x2 ;  /* 0x0000000e0b007211 */ /* 0x0c0fe400078f10ff */
[----:B------:R-:W-:Y:S02]  /*00f0*/  SHF.R.S32.HI R3, RZ, 0x4, R2 ;  /* 0x00000004ff037819 */ /* 0x000fe40000011402 */
[----:B------:R-:W-:Y:S02]  /*0100*/  LEA.HI R10, R11, R14, RZ, 0x3 ;  /* 0x0000000e0b0a7211 */ /* 0x000fe400078f18ff */
[----:B------:R-:W-:Y:S02]  /*0110*/  LOP3.LUT R4, R0, 0xfffffffc, RZ, 0xc0, !PT ;  /* 0xfffffffc00047812 */ /* 0x000fe400078ec0ff */
[----:B------:R-:W-:-:S02]  /*0120*/  LOP3.LUT R0, R2, 0xfffffff0, RZ, 0xc0, !PT ;  /* 0xfffffff002007812 */ /* 0x000fc400078ec0ff */
[----:B------:R-:W-:Y:S01]  /*0130*/  LEA.HI R2, R2, R3, RZ, 0x1 ;  /* 0x0000000302027211 */ /* 0x000fe200078f08ff */
[C---:B------:R-:W-:Y:S01]  /*0140*/  IMAD.IADD R4, R14.reuse, 0x1, -R4 ;  /* 0x000000010e047824 */ /* 0x040fe200078e0a04 */
[----:B------:R-:W-:Y:S01]  /*0150*/  SHF.R.S32.HI R18, RZ, 0x3, R10 ;  /* 0x00000003ff127819 */ /* 0x000fe2000001140a */
[----:B------:R-:W-:Y:S01]  /*0160*/  IMAD.IADD R5, R14, 0x1, -R0 ;  /* 0x000000010e057824 */ /* 0x000fe200078e0a00 */
[----:B------:R-:W-:Y:S02]  /*0170*/  LOP3.LUT R6, R10, 0xfffffff8, RZ, 0xc0, !PT ;  /* 0xfffffff80a067812 */ /* 0x000fe400078ec0ff */
[----:B------:R-:W-:Y:S01]  /*0180*/  LOP3.LUT R0, R2, 0xfffffffe, RZ, 0xc0, !PT ;  /* 0xfffffffe02007812 */ /* 0x000fe200078ec0ff */
[----:B------:R-:W-:Y:S02]  /*0190*/  IMAD.SHL.U32 R7, R18, 0x40, RZ ;  /* 0x0000004012077824 */ /* 0x000fe400078e00ff */
[----:B------:R-:W-:Y:S02]  /*01a0*/  IMAD.IADD R6, R14, 0x1, -R6 ;  /* 0x000000010e067824 */ /* 0x000fe400078e0a06 */
[----:B------:R-:W-:Y:S01]  /*01b0*/  IMAD.IADD R9, R3, 0x1, -R0 ;  /* 0x0000000103097824 */ /* 0x000fe200078e0a00 */
[----:B------:R-:W-:Y:S01]  /*01c0*/  LEA.HI R0, R4, R4, RZ, 0x1 ;  /* 0x0000000404007211 */ /* 0x000fe200078f08ff */
[C---:B------:R-:W-:Y:S01]  /*01d0*/  IMAD.SHL.U32 R16, R6.reuse, 0x8, RZ ;  /* 0x0000000806107824 */ /* 0x040fe200078e00ff */
[----:B------:R-:W-:Y:S01]  /*01e0*/  LOP3.LUT R2, R7, 0x1c0, RZ, 0xc0, !PT ;  /* 0x000001c007027812 */ /* 0x000fe200078ec0ff */
[----:B------:R-:W-:Y:S01]  /*01f0*/  IMAD.SHL.U32 R8, R6, 0x40, RZ ;  /* 0x0000004006087824 */ /* 0x000fe200078e00ff */
[----:B------:R-:W-:-:S02]  /*0200*/  SHF.R.S32.HI R7, RZ, 0x1f, R5 ;  /* 0x0000001fff077819 */ /* 0x000fc40000011405 */
[----:B------:R-:W-:Y:S01]  /*0210*/  LOP3.LUT R0, R0, 0x1ffffffe, RZ, 0xc0, !PT ;  /* 0x1ffffffe00007812 */ /* 0x000fe200078ec0ff */
[----:B------:R-:W-:Y:S01]  /*0220*/  STL [R1+0xa0], R16 ;  /* 0x0000a01001007387 */ /* 0x000fe20000100800 */
[----:B------:R-:W-:Y:S02]  /*0230*/  LOP3.LUT R3, R2, 0x38, R16, 0xf8, !PT ;  /* 0x0000003802037812 */ /* 0x000fe400078ef810 */
[----:B------:R-:W-:Y:S01]  /*0240*/  SHF.R.U32.HI R2, RZ, 0x3, R2 ;  /* 0x00000003ff027819 */ /* 0x000fe20000011602 */
[----:B------:R-:W-:Y:S01]  /*0250*/  IMAD.IADD R12, R4, 0x1, -R0 ;  /* 0x00000001040c7824 */ /* 0x000fe200078e0a00 */
[----:B------:R-:W-:Y:S02]  /*0260*/  LEA.HI R248, R7, R5, RZ, 0x3 ;  /* 0x0000000507f87211 */ /* 0x000fe400078f18ff */
[----:B------:R-:W-:Y:S02]  /*0270*/  LOP3.LUT R7, R3, R2, RZ, 0x3c, !PT ;  /* 0x0000000203077212 */ /* 0x000fe400078e3cff */
[C---:B------:R-:W-:Y:S01]  /*0280*/  LOP3.LUT R0, R248.reuse, 0xfffffff8, RZ, 0xc0, !PT ;  /* 0xfffffff8f8007812 */ /* 0x040fe200078ec0ff */
[----:B------:R-:W-:Y:S01]  /*0290*/  IMAD.SHL.U32 R248, R248, 0x40, RZ ;  /* 0x00000040f8f87824 */ /* 0x000fe200078e00ff */
[----:B------:R-:W-:-:S02]  /*02a0*/  LOP3.LUT R2, R8, 0x1c0, RZ, 0xc0, !PT ;  /* 0x000001c008027812 */ /* 0x000fc400078ec0ff */
[-C--:B------:R-:W-:Y:S01]  /*02b0*/  LEA.HI R4, R11, R14.reuse, RZ, 0x6 ;  /* 0x0000000e0b047211 */ /* 0x080fe200078f30ff */
[----:B------:R-:W-:Y:S01]  /*02c0*/  IMAD.IADD R5, R5, 0x1, -R0 ;  /* 0x0000000105057824 */ /* 0x000fe200078e0a00 */
[----:B------:R-:W-:Y:S02]  /*02d0*/  LOP3.LUT R3, R2, 0x8, R10, 0xf8, !PT ;  /* 0x0000000802037812 */ /* 0x000fe400078ef80a */
[----:B------:R-:W-:Y:S01]  /*02e0*/  SHF.R.U32.HI R2, RZ, 0x3, R2 ;  /* 0x00000003ff027819 */ /* 0x000fe20000011602 */
[----:B------:R-:W-:Y:S01]  /*02f0*/  IMAD.SHL.U32 R0, R4, 0x8, RZ ;  /* 0x0000000804007824 */ /* 0x000fe200078e00ff */
[----:B------:R-:W-:Y:S01]  /*0300*/  LEA.HI R8, R11, R14, RZ, 0x5 ;  /* 0x0000000e0b087211 */ /* 0x000fe200078f28ff */
[----:B------:R-:W-:Y:S01]  /*0310*/  IMAD.SHL.U32 R4, R5, 0x40, RZ ;  /* 0x0000004005047824 */ /* 0x000fe200078e00ff */
[----:B------:R-:W-:Y:S01]  /*0320*/  LOP3.LUT R249, R3, R2, RZ, 0x3c, !PT ;  /* 0x0000000203f97212 */ /* 0x000fe200078e3cff */
[----:B------:R-:W-:Y:S01]  /*0330*/  IMAD.SHL.U32 R3, R9, 0x8, RZ ;  /* 0x0000000809037824 */ /* 0x000fe200078e00ff */
[----:B------:R-:W-:-:S02]  /*0340*/  LOP3.LUT R2, R8, 0xffffffe0, RZ, 0xc0, !PT ;  /* 0xffffffe008027812 */ /* 0x000fc400078ec0ff */
[----:B------:R-:W-:Y:S01]  /*0350*/  LOP3.LUT R11, R7, 0x7ffffe00, R0, 0xf8, !PT ;  /* 0x7ffffe00070b7812 */ /* 0x000fe200078ef800 */
[----:B------:R-:W-:Y:S01]  /*0360*/  IMAD R249, R9, 0x200, R249 ;  /* 0x0000020009f97824 */ /* 0x000fe200078e02f9 */
[----:B------:R-:W-:Y:S01]  /*0370*/  LOP3.LUT R0, R4, 0x1c0, RZ, 0xc0, !PT ;  /* 0x000001c004007812 */ /* 0x000fe200078ec0ff */
[----:B------:R-:W-:Y:S01]  /*0380*/  IMAD.IADD R15, R14, 0x1, -R2 ;  /* 0x000000010e0f7824 */ /* 0x000fe200078e0a02 */
[--C-:B------:R-:W-:Y:S02]  /*0390*/  SHF.R.S32.HI R10, RZ, 0x5, R8.reuse ;  /* 0x00000005ff0a7819 */ /* 0x100fe40000011408 */
[----:B------:R-:W-:Y:S01]  /*03a0*/  SHF.R.S32.HI R4, RZ, 0x1f, R8 ;  /* 0x0000001fff047819 */ /* 0x000fe20000011408 */
[----:B------:R-:W-:Y:S01]  /*03b0*/  IMAD.MOV.U32 R8, RZ, RZ, 0x20 ;  /* 0x00000020ff087424 */ /* 0x000fe200078e00ff */
[----:B------:R-:W-:Y:S02]  /*03c0*/  LOP3.LUT R3, R0, 0x8, R3, 0xf8, !PT ;  /* 0x0000000800037812 */ /* 0x000fe400078ef803 */
[----:B------:R-:W-:-:S02]  /*03d0*/  SHF.R.U32.HI R2, RZ, 0x3, R0 ;  /* 0x00000003ff027819 */ /* 0x000fc40000011600 */
[----:B------:R-:W-:Y:S02]  /*03e0*/  LEA.HI R0, R4, R10, RZ, 0x3 ;  /* 0x0000000a04007211 */ /* 0x000fe400078f18ff */
[----:B------:R-:W-:Y:S02]  /*03f0*/  SHF.R.S32.HI R4, RZ, 0x1f, R15 ;  /* 0x0000001fff047819 */ /* 0x000fe4000001140f */
[----:B------:R-:W-:Y:S02]  /*0400*/  LOP3.LUT R0, R0, 0xffffff8, RZ, 0xc0, !PT ;  /* 0x0ffffff800007812 */ /* 0x000fe400078ec0ff */
[----:B------:R-:W-:Y:S02]  /*0410*/  LEA.HI R4, R4, R15, RZ, 0x2 ;  /* 0x0000000f04047211 */ /* 0x000fe400078f10ff */
[----:B------:R-:W-:Y:S02]  /*0420*/  R2P PR, R5, 0x6 ;  /* 0x0000000605007804 */ /* 0x000fe40000000000 */
[----:B------:R-:W-:Y:S01]  /*0430*/  LOP3.LUT R5, R3, R2, RZ, 0x3c, !PT ;  /* 0x0000000203057212 */ /* 0x000fe200078e3cff */
[----:B------:R-:W-:Y:S01]  /*0440*/  IMAD.IADD R2, R10, 0x1, -R0 ;  /* 0x000000010a027824 */ /* 0x000fe200078e0a00 */
[----:B------:R-:W-:Y:S01]  /*0450*/  SHF.R.S32.HI R0, RZ, 0x2, R4 ;  /* 0x00000002ff007819 */ /* 0x000fe20000011404 */
[----:B------:R-:W-:Y:S01]  /*0460*/  IMAD.MOV.U32 R3, RZ, RZ, 0x10 ;  /* 0x00000010ff037424 */ /* 0x000fe200078e00ff */
[----:B------:R-:W-:-:S02]  /*0470*/  LOP3.LUT R248, R5, 0x7ffffe00, R248, 0xf8, !PT ;  /* 0x7ffffe0005f87812 */ /* 0x000fc400078ef8f8 */
[----:B------:R-:W-:Y:S01]  /*0480*/  IADD3 R5, R16, 0x40, RZ ;  /* 0x0000004010057810 */ /* 0x000fe20007ffe0ff */
[----:B------:R-:W-:Y:S01]  /*0490*/  IMAD R14, R2, 0x10, R0 ;  /* 0x00000010020e7824 */ /* 0x000fe200078e0200 */
[----:B------:R-:W-:Y:S01]  /*04a0*/  LOP3.LUT R4, R4, 0x7ffffffc, RZ, 0xc0, !PT ;  /* 0x7ffffffc04047812 */ /* 0x000fe200078ec0ff */
[----:B------:R-:W-:Y:S01]  /*04b0*/  IMAD R0, R6, 0x20, R18 ;  /* 0x0000002006007824 */ /* 0x000fe200078e0212 */
[----:B------:R-:W-:Y:S02]  /*04c0*/  IADD3 R2, R16, 0x80, RZ ;  /* 0x0000008010027810 */ /* 0x000fe40007ffe0ff */
[----:B------:R-:W-:Y:S01]  /*04d0*/  STL [R1+0x100], R14 ;  /* 0x0001000e01007387 */ /* 0x000fe20000100800 */
[C---:B------:R-:W-:Y:S01]  /*04e0*/  LOP3.LUT P0, RZ, R6.reuse, 0x4, RZ, 0xc0, !PT ;  /* 0x0000000406ff7812 */ /* 0x040fe2000780c0ff */
[----:B------:R-:W-:Y:S01]  /*04f0*/  IMAD.IADD R4, R15, 0x1, -R4 ;  /* 0x000000010f047824 */ /* 0x000fe200078e0a04 */
[----:B------:R-:W-:Y:S01]  /*0500*/  LOP3.LUT P3, RZ, R6, 0x2, RZ, 0xc0, !PT ;  /* 0x0000000206ff7812 */ /* 0x000fe2000786c0ff */
[----:B------:R1:W-:Y:S01]  /*0510*/  STL [R1+0xb0], R13 ;  /* 0x0000b00d01007387 */ /* 0x0003e20000100800 */
[----:B------:R-:W-:Y:S01]  /*0520*/  SEL R3, R3, 0xfffffff0, !P1 ;  /* 0xfffffff003037807 */ /* 0x000fe20004800000 */
[----:B------:R-:W-:Y:S01]  /*0530*/  IMAD.SHL.U32 R4, R4, 0x2, RZ ;  /* 0x0000000204047824 */ /* 0x000fe200078e00ff */
[----:B------:R-:W-:Y:S01]  /*0540*/  SEL R7, R8, 0xffffffe0, !P2 ;  /* 0xffffffe008077807 */ /* 0x000fe20005000000 */
[----:B------:R2:W-:Y:S01]  /*0550*/  STL [R1+0x104], R0 ;  /* 0x0001040001007387 */ /* 0x0005e20000100800 */
[----:B------:R-:W-:-:S02]  /*0560*/  SHF.R.S32.HI R6, RZ, 0x1f, R5 ;  /* 0x0000001fff067819 */ /* 0x000fc40000011405 */
[----:B------:R-:W-:Y:S01]  /*0570*/  SHF.R.S32.HI R5, RZ, 0x1f, R2 ;  /* 0x0000001fff057819 */ /* 0x000fe20000011402 */
[----:B------:R-:W-:Y:S01]  /*0580*/  IMAD.IADD R3, R3, 0x1, R7 ;  /* 0x0000000103037824 */ /* 0x000fe200078e0207 */
[C---:B------:R-:W-:Y:S01]  /*0590*/  IADD3 R15, R4.reuse, 0xc8, RZ ;  /* 0x000000c8040f7810 */ /* 0x040fe20007ffe0ff */
[----:B------:R3:W-:Y:S01]  /*05a0*/  STL [R1+0xd8], R6 ;  /* 0x0000d80601007387 */ /* 0x0007e20000100800 */
[----:B------:R-:W-:Y:S01]  /*05b0*/  IMAD.MOV.U32 R7, RZ, RZ, 0x40 ;  /* 0x00000040ff077424 */ /* 0x000fe200078e00ff */
[----:B------:R-:W-:Y:S02]  /*05c0*/  LEA R249, R249, 0x10100, 0x1 ;  /* 0x00010100f9f97811 */ /* 0x000fe400078e08ff */
[----:B------:R4:W-:Y:S01]  /*05d0*/  STL [R1+0xd4], R5 ;  /* 0x0000d40501007387 */ /* 0x0009e20000100800 */
[----:B------:R-:W-:Y:S02]  /*05e0*/  IADD3 R9, R4, 0xe8, RZ ;  /* 0x000000e804097810 */ /* 0x000fe40007ffe0ff */
[----:B------:R-:W-:-:S02]  /*05f0*/  SEL R250, R7, 0xffffffc0, !P0 ;  /* 0xffffffc007fa7807 */ /* 0x000fc40004000000 */
[----:B------:R-:W-:-:S05]  /*0600*/  LEA R248, R248, 0x100, 0x1 ;  /* 0x00000100f8f87811 */ /* 0x000fca00078e08ff */
[----:B------:R-:W-:Y:S01]  /*0610*/  IMAD R3, R3, 0x2, R248 ;  /* 0x0000000203037824 */ /* 0x000fe200078e02f8 */
[----:B-1----:R-:W-:Y:S02]  /*0620*/  IADD3 R13, R4, 0xd8, RZ ;  /* 0x000000d8040d7810 */ /* 0x002fe40007ffe0ff */
[----:B--2---:R-:W-:-:S04]  /*0630*/  IADD3 R0, R16, 0xc0, RZ ;  /* 0x000000c010007810 */ /* 0x004fc80007ffe0ff */
[----:B------:R-:W-:Y:S01]  /*0640*/  SHF.R.S32.HI R2, RZ, 0x1f, R0 ;  /* 0x0000001fff027819 */ /* 0x000fe20000011400 */
[----:B------:R-:W-:Y:S01]  /*0650*/  IMAD.SHL.U32 R0, R11, 0x2, RZ ;  /* 0x000000020b007824 */ /* 0x000fe200078e00ff */
[C---:B------:R-:W-:Y:S02]  /*0660*/  IADD3 R11, R4.reuse, 0xe0, RZ ;  /* 0x000000e0040b7810 */ /* 0x040fe40007ffe0ff */
[C---:B---3--:R-:W-:Y:S01]  /*0670*/  IADD3 R6, R4.reuse, 0xf0, RZ ;  /* 0x000000f004067810 */ /* 0x048fe20007ffe0ff */
[----:B------:R1:W-:Y:S01]  /*0680*/  STL [R1+0xd0], R2 ;  /* 0x0000d00201007387 */ /* 0x0003e20000100800 */
[----:B----4-:R-:W-:-:S03]  /*0690*/  IADD3 R5, R4, 0xf8, RZ ;  /* 0x000000f804057810 */ /* 0x010fc60007ffe0ff */
[----:B------:R2:W-:Y:S01]  /*06a0*/  STL [R1+0x58], R0 ;  /* 0x0000580001007387 */ /* 0x0005e20000100800 */
[----:B-1----:R-:W-:Y:S01]  /*06b0*/  IMAD R2, R12, 0x8, R14 ;  /* 0x000000080c027824 */ /* 0x002fe200078e020e */
[----:B------:R-:W-:Y:S02]  /*06c0*/  IADD3 R14, R4, 0xd0, RZ ;  /* 0x000000d0040e7810 */ /* 0x000fe40007ffe0ff */
[----:B--2---:R-:W-:Y:S02]  /*06d0*/  SEL R0, R8, 0xffffffe0, !P1 ;  /* 0xffffffe008007807 */ /* 0x004fe40004800000 */
[----:B------:R1:W-:Y:S01]  /*06e0*/  STL [R1+0xf8], R2 ;  /* 0x0000f80201007387 */ /* 0x0003e20000100800 */
[----:B------:R-:W-:Y:S01]  /*06f0*/  IMAD.IADD R8, R249, 0x1, R250 ;  /* 0x00000001f9087824 */ /* 0x000fe200078e02fa */
[----:B------:R-:W-:Y:S02]  /*0700*/  SHF.R.S32.HI R12, RZ, 0x1f, R14 ;  /* 0x0000001fff0c7819 */ /* 0x000fe4000001140e */
[----:B------:R2:W-:Y:S01]  /*0710*/  STL [R1+0x90], R4 ;  /* 0x0000900401007387 */ /* 0x0005e20000100800 */
[----:B------:R-:W-:-:S03]  /*0720*/  IMAD.IADD R252, R248, 0x1, R0 ;  /* 0x00000001f8fc7824 */ /* 0x000fc600078e0200 */
[----:B------:R-:W-:Y:S04]  /*0730*/  STL [R1+0xcc], R15 ;  /* 0x0000cc0f01007387 */ /* 0x000fe80000100800 */
[----:B------:R-:W-:Y:S04]  /*0740*/  STL [R1+0xc8], R14 ;  /* 0x0000c80e01007387 */ /* 0x000fe80000100800 */
[----:B------:R-:W-:Y:S04]  /*0750*/  STL [R1+0xc4], R13 ;  /* 0x0000c40d01007387 */ /* 0x000fe80000100800 */
[----:B------:R-:W-:Y:S04]  /*0760*/  STL [R1+0xc0], R11 ;  /* 0x0000c00b01007387 */ /* 0x000fe80000100800 */
[----:B------:R-:W-:Y:S01]  /*0770*/  STL [R1+0xbc], R9 ;  /* 0x0000bc0901007387 */ /* 0x000fe20000100800 */
[----:B-1----:R-:W-:-:S02]  /*0780*/  SEL R2, R7, 0xffffffc0, !P2 ;  /* 0xffffffc007027807 */ /* 0x002fc40005000000 */
[----:B------:R-:W-:Y:S01]  /*0790*/  SHF.R.S32.HI R7, RZ, 0x1f, R15 ;  /* 0x0000001fff077819 */ /* 0x000fe2000001140f */
[----:B------:R1:W-:Y:S01]  /*07a0*/  STL [R1+0xb8], R6 ;  /* 0x0000b80601007387 */ /* 0x0003e20000100800 */
[C---:B--2---:R-:W-:Y:S01]  /*07b0*/  IADD3 R4, R249.reuse, 0x20, RZ ;  /* 0x00000020f9047810 */ /* 0x044fe20007ffe0ff */
[----:B------:R-:W-:Y:S01]  /*07c0*/  IMAD.IADD R251, R248, 0x1, R2 ;  /* 0x00000001f8fb7824 */ /* 0x000fe200078e0202 */
[----:B------:R-:W-:Y:S01]  /*07d0*/  @P3 IADD3 R4, R249, -0x20, RZ ;  /* 0xffffffe0f9043810 */ /* 0x000fe20007ffe0ff */
[----:B------:R2:W-:Y:S04]  /*07e0*/  STL [R1], R8 ;  /* 0x0000000801007387 */ /* 0x0005e80000100800 */
[----:B------:R3:W-:Y:S01]  /*07f0*/  STL [R1+0xb4], R5 ;  /* 0x0000b40501007387 */ /* 0x0007e20000100800 */
[----:B------:R-:W-:-:S03]  /*0800*/  IMAD.IADD R250, R250, 0x1, R4 ;  /* 0x00000001fafa7824 */ /* 0x000fc600078e0204 */
[----:B------:R4:W-:Y:S04]  /*0810*/  STL [R1+0xf4], R7 ;  /* 0x0000f40701007387 */ /* 0x0009e80000100800 */
[----:B------:R-:W-:Y:S01]  /*0820*/  STL [R1+0xf0], R12 ;  /* 0x0000f00c01007387 */ /* 0x000fe20000100800 */
[----:B-1----:R-:W-:Y:S02]  /*0830*/  SHF.R.S32.HI R6, RZ, 0x1f, R6 ;  /* 0x0000001fff067819 */ /* 0x002fe40000011406 */
[----:B--2---:R-:W-:Y:S02]  /*0840*/  SHF.R.S32.HI R8, RZ, 0x1f, R11 ;  /* 0x0000001fff087819 */ /* 0x004fe4000001140b */
[----:B---3--:R-:W-:Y:S02]  /*0850*/  SHF.R.S32.HI R5, RZ, 0x1f, R5 ;  /* 0x0000001fff057819 */ /* 0x008fe40000011405 */
[----:B----4-:R-:W-:-:S05]  /*0860*/  SHF.R.S32.HI R7, RZ, 0x1f, R13 ;  /* 0x0000001fff077819 */ /* 0x010fca000001140d */
[----:B------:R1:W-:Y:S04]  /*0870*/  STL [R1+0xec], R7 ;  /* 0x0000ec0701007387 */ /* 0x0003e80000100800 */
[----:B------:R-:W-:Y:S01]  /*0880*/  STL [R1+0xe8], R8 ;  /* 0x0000e80801007387 */ /* 0x000fe20000100800 */
[----:B-1----:R-:W-:-:S05]  /*0890*/  SHF.R.S32.HI R7, RZ, 0x1f, R9 ;  /* 0x0000001fff077819 */ /* 0x002fca0000011409 */
[----:B------:R1:W-:Y:S04]  /*08a0*/  STL [R1+0xe4], R7 ;  /* 0x0000e40701007387 */ /* 0x0003e80000100800 */
[----:B------:R-:W-:Y:S04]  /*08b0*/  STL [R1+0x8], R4 ;  /* 0x0000080401007387 */ /* 0x000fe80000100800 */
[----:B------:R2:W-:Y:S04]  /*08c0*/  STL [R1+0xe0], R6 ;  /* 0x0000e00601007387 */ /* 0x0005e80000100800 */
[----:B------:R3:W-:Y:S01]  /*08d0*/  STL [R1+0xdc], R5 ;  /* 0x0000dc0501007387 */ /* 0x0007e20000100800 */
[----:B-1----:R-:W-:-:S02]  /*08e0*/  IADD3 R7, R4, 0x1800, RZ ;  /* 0x0000180004077810 */ /* 0x002fc40007ffe0ff */
[C---:B--2---:R-:W-:Y:S02]  /*08f0*/  IADD3 R6, R4.reuse, 0x1000, RZ ;  /* 0x0000100004067810 */ /* 0x044fe40007ffe0ff */
[----:B---3--:R-:W-:-:S05]  /*0900*/  IADD3 R5, R4, 0x800, RZ ;  /* 0x0000080004057810 */ /* 0x008fca0007ffe0ff */
[----:B------:R1:W-:Y:S04]  /*0910*/  STL [R1+0x44], R5 ;  /* 0x0000440501007387 */ /* 0x0003e80000100800 */
[----:B------:R2:W-:Y:S04]  /*0920*/  STL [R1+0x40], R6 ;  /* 0x0000400601007387 */ /* 0x0005e80000100800 */
[----:B------:R3:W-:Y:S01]  /*0930*/  STL [R1+0x3c], R7 ;  /* 0x00003c0701007387 */ /* 0x0007e20000100800 */
[C---:B-1----:R-:W-:Y:S02]  /*0940*/  IADD3 R5, R4.reuse, 0x2000, RZ ;  /* 0x0000200004057810 */ /* 0x042fe40007ffe0ff */
[----:B--2---:R-:W-:-:S03]  /*0950*/  IADD3 R6, R4, 0x2800, RZ ;  /* 0x0000280004067810 */ /* 0x004fc60007ffe0ff */
[----:B------:R1:W-:Y:S01]  /*0960*/  STL [R1+0x38], R5 ;  /* 0x0000380501007387 */ /* 0x0003e20000100800 */
[----:B---3--:R-:W-:-:S03]  /*0970*/  IADD3 R7, R4, 0x3000, RZ ;  /* 0x0000300004077810 */ /* 0x008fc60007ffe0ff */
        /* <DEDUP_REMOVED lines=12> */
[----:B------:R2:W-:Y:S01]  /*0a40*/  STL [R1+0x1c], R6 ;  /* 0x00001c0601007387 */ /* 0x0005e20000100800 */
[C---:B-1----:R-:W-:Y:S02]  /*0a50*/  IADD3 R5, R4.reuse, 0x6000, RZ ;  /* 0x0000600004057810 */ /* 0x042fe40007ffe0ff */
[----:B--2---:R-:W-:-:S03]  /*0a60*/  IADD3 R6, R4, 0x7000, RZ ;  /* 0x0000700004067810 */ /* 0x004fc60007ffe0ff */
[----:B------:R1:W-:Y:S01]  /*0a70*/  STL [R1+0x18], R5 ;  /* 0x0000180501007387 */ /* 0x0003e20000100800 */
[----:B------:R-:W-:-:S03]  /*0a80*/  IADD3 R4, R4, 0x7800, RZ ;  /* 0x0000780004047810 */ /* 0x000fc60007ffe0ff */
[----:B------:R-:W-:Y:S04]  /*0a90*/  STL [R1+0x14], R7 ;  /* 0x0000140701007387 */ /* 0x000fe80000100800 */
[----:B------:R-:W-:Y:S04]  /*0aa0*/  STL [R1+0x10], R6 ;  /* 0x0000100601007387 */ /* 0x000fe80000100800 */
[----:B------:R2:W-:Y:S04]  /*0ab0*/  STL [R1+0xc], R4 ;  /* 0x00000c0401007387 */ /* 0x0005e80000100800 */
[----:B------:R3:W-:Y:S01]  /*0ac0*/  STL [R1+0x48], R3 ;  /* 0x0000480301007387 */ /* 0x0007e20000100800 */
[----:B-1----:R-:W-:-:S04]  /*0ad0*/  IMAD R5, R10, 0x800, R248 ;  /* 0x000008000a057824 */ /* 0x002fc800078e02f8 */
[--C-:B--2---:R-:W-:Y:S01]  /*0ae0*/  IMAD.IADD R4, R0, 0x1, R5.reuse ;  /* 0x0000000100047824 */ /* 0x104fe200078e0205 */
[C---:B------:R-:W-:Y:S01]  /*0af0*/  IADD3 R0, R2.reuse, R248, R0 ;  /* 0x000000f802007210 */ /* 0x040fe20007ffe000 */
[----:B---3--:R-:W-:-:S04]  /*0b00*/  IMAD.IADD R3, R2, 0x1, R5 ;  /* 0x0000000102037824 */ /* 0x008fc800078e0205 */
[----:B------:R1:W-:Y:S04]  /*0b10*/  STL [R1+0x4], R0 ;  /* 0x0000040001007387 */ /* 0x0003e80000100800 */
[----:B------:R2:W-:Y:S04]  /*0b20*/  STL [R1+0x4c], R4 ;  /* 0x00004c0401007387 */ /* 0x0005e80000100800 */
[----:B------:R2:W-:Y:S01]  /*0b30*/  STL [R1+0x54], R3 ;  /* 0x0000540301007387 */ /* 0x0005e20000100800 */
[----:B-1----:R-:W-:-:S05]  /*0b40*/  IMAD.IADD R0, R2, 0x1, R4 ;  /* 0x0000000102007824 */ /* 0x002fca00078e0204 */
[----:B------:R2:W-:Y:S02]  /*0b50*/  STL [R1+0x50], R0 ;  /* 0x0000500001007387 */ /* 0x0005e40000100800 */
.L_x_851:
[----:B--2---:R-:W2:Y:S01]  /*0b60*/  LDL R4, [R1+0xb0] ;  /* 0x0000b00001047983 */ /* 0x004ea20000100800 */
[----:B------:R-:W-:Y:S01]  /*0b70*/  IMAD.MOV.U32 R0, RZ, RZ, c[0x0][0x560] ;  /* 0x00015800ff007624 */ /* 0x000fe200078e00ff */
[----:B------:R-:W-:Y:S01]  /*0b80*/  YIELD ;  /* 0x0000000000007946 */ /* 0x000fe20003800000 */
[----:B------:R-:W-:Y:S03]  /*0b90*/  BSSY B0, `(.L_x_826) ;  /* 0x0000016000007945 */ /* 0x000fe60003800000 */
[----:B------:R-:W-:-:S13]  /*0ba0*/  ISETP.NE.AND P0, PT, R0, 0x1, PT ;  /* 0x000000010000780c */ /* 0x000fda0003f05270 */
[----:B--2---:R-:W-:Y:S01]  /*0bb0*/  @P0 IMAD.HI.U32 R0, R4, c[0x0][0x564], RZ ;  /* 0x0001590004000a27 */ /* 0x004fe200078e00ff */
[----:B------:R-:W-:-:S04]  /*0bc0*/  MOV R3, R4 ;  /* 0x0000000400037202 */ /* 0x000fc80000000f00 */
[----:B------:R-:W-:-:S04]  /*0bd0*/  @P0 SHF.R.U32.HI R3, RZ, c[0x0][0x568], R0 ;  /* 0x00015a00ff030a19 */ /* 0x000fc80000011600 */
[----:B------:R-:W-:Y:S01]  /*0be0*/  ISETP.GE.AND P0, PT, R3, c[0x0][0x578], PT ;  /* 0x00015e0003007a0c */ /* 0x000fe20003f06270 */
[----:B------:R-:W-:-:S04]  /*0bf0*/  IMAD.MOV R2, RZ, RZ, -R3 ;  /* 0x000000ffff027224 */ /* 0x000fc800078e0a03 */
[----:B------:R-:W-:-:S08]  /*0c00*/  IMAD R2, R2, c[0x0][0x560], R4 ;  /* 0x0001580002027a24 */ /* 0x000fd000078e0204 */
[----:B------:R-:W-:Y:S05]  /*0c10*/  @!P0 BRA `(.L_x_827) ;  /* 0x0000007000008947 */ /* 0x000fea0003800000 */
[----:B------:R-:W-:-:S04]  /*0c20*/  MOV R0, c[0x0][0x56c] ;  /* 0x00015b0000007a02 */ /* 0x000fc80000000f00 */
[----:B------:R-:W-:Y:S02]  /*0c30*/  ISETP.NE.AND P0, PT, R0, 0x1, PT ;  /* 0x000000010000780c */ /* 0x000fe40003f05270 */
[----:B------:R-:W-:-:S11]  /*0c40*/  MOV R0, R2 ;  /* 0x0000000200007202 */ /* 0x000fd60000000f00 */
[----:B------:R-:W-:-:S05]  /*0c50*/  @P0 IMAD.HI.U32 R4, R2, c[0x0][0x570], RZ ;  /* 0x00015c0002040a27 */ /* 0x000fca00078e00ff */
[----:B------:R-:W-:-:S05]  /*0c60*/  @P0 SHF.R.U32.HI R0, RZ, c[0x0][0x574], R4 ;  /* 0x00015d00ff000a19 */ /* 0x000fca0000011604 */
[----:B------:R-:W-:Y:S01]  /*0c70*/  IMAD R4, R0, c[0x0][0x56c], RZ ;  /* 0x00015b0000047a24 */ /* 0x000fe200078e02ff */
[----:B------:R-:W-:Y:S05]  /*0c80*/  BRA `(.L_x_828) ;  /* 0x0000006000007947 */ /* 0x000fea0003800000 */
.L_x_827:
[----:B------:R-:W-:-:S04]  /*0c90*/  MOV R0, c[0x0][0x554] ;  /* 0x0001550000007a02 */ /* 0x000fc80000000f00 */
[----:B------:R-:W-:Y:S02]  /*0ca0*/  ISETP.NE.AND P0, PT, R0, 0x1, PT ;  /* 0x000000010000780c */ /* 0x000fe40003f05270 */
[----:B------:R-:W-:-:S11]  /*0cb0*/  MOV R0, R2 ;  /* 0x0000000200007202 */ /* 0x000fd60000000f00 */
[----:B------:R-:W-:-:S05]  /*0cc0*/  @P0 IMAD.HI.U32 R4, R2, c[0x0][0x558], RZ ;  /* 0x0001560002040a27 */ /* 0x000fca00078e00ff */
[----:B------:R-:W-:-:S05]  /*0cd0*/  @P0 SHF.R.U32.HI R0, RZ, c[0x0][0x55c], R4 ;  /* 0x00015700ff000a19 */ /* 0x000fca0000011604 */
[----:B------:R-:W-:Y:S02]  /*0ce0*/  IMAD R4, R0, c[0x0][0x554], RZ ;  /* 0x0001550000047a24 */ /* 0x000fe400078e02ff */
.L_x_828:
[----:B------:R-:W-:Y:S05]  /*0cf0*/  BSYNC B0 ;  /* 0x0000000000007941 */ /* 0x000fea0003800000 */
.L_x_826:
[----:B------:R-:W-:Y:S01]  /*0d00*/  IMAD.MOV.U32 R5, RZ, RZ, c[0x0][0x53c] ;  /* 0x00014f00ff057624 */ /* 0x000fe200078e00ff */
[----:B------:R-:W-:Y:S01]  /*0d10*/  ULDC UR5, c[0x0][0x1d0] ;  /* 0x0000740000057ab9 */ /* 0x000fe20000000800 */
[----:B------:R-:W-:Y:S01]  /*0d20*/  IMAD.MOV.U32 R11, RZ, RZ, R0 ;  /* 0x000000ffff0b7224 */ /* 0x000fe200078e0000 */
[----:B------:R-:W-:Y:S01]  /*0d30*/  UIADD3 UR5, UR5, 0x3f, URZ ;  /* 0x0000003f05057890 */ /* 0x000fe2000fffe03f */
[----:B------:R-:W-:Y:S01]  /*0d40*/  IMAD.MOV.U32 R28, RZ, RZ, c[0x0][0x2c4] ;  /* 0x0000b100ff1c7624 */ /* 0x000fe200078e00ff */
[----:B------:R-:W-:Y:S01]  /*0d50*/  ISETP.NE.AND P0, PT, R5, 0x1, PT ;  /* 0x000000010500780c */ /* 0x000fe20003f05270 */
[----:B------:R-:W-:Y:S01]  /*0d60*/  IMAD.MOV.U32 R7, RZ, RZ, c[0x0][0x548] ;  /* 0x00015200ff077624 */ /* 0x000fe200078e00ff */
[----:B------:R-:W-:Y:S01]  /*0d70*/  LOP3.LUT R5, RZ, R0, RZ, 0x33, !PT ;  /* 0x00000000ff057212 */ /* 0x000fe200078e33ff */
[----:B------:R-:W-:Y:S01]  /*0d80*/  IMAD.IADD R4, R2, 0x1, -R4 ;  /* 0x0000000102047824 */ /* 0x000fe200078e0a04 */
[----:B------:R-:W-:Y:S01]  /*0d90*/  ISETP.NE.AND P1, PT, R28, 0x1, PT ;  /* 0x000000011c00780c */ /* 0x000fe20003f25270 */
[----:B------:R-:W-:Y:S01]  /*0da0*/  USHF.R.S32.HI UR4, URZ, 0x1f, UR5 ;  /* 0x0000001f3f047899 */ /* 0x000fe20008011405 */
[----:B------:R-:W-:Y:S01]  /*0db0*/  BSSY B0, `(.L_x_829) ;  /* 0x000003f000007945 */ /* 0x000fe20003800000 */
[----:B------:R-:W-:-:S02]  /*0dc0*/  IMAD R3, R3, c[0x0][0x554], R4 ;  /* 0x0001550003037a24 */ /* 0x000fc400078e0204 */
[----:B------:R-:W-:Y:S01]  /*0dd0*/  ULEA.HI UR4, UR4, UR5, URZ, 0x6 ;  /* 0x0000000504047291 */ /* 0x000fe2000f8f303f */
[----:B------:R-:W-:Y:S02]  /*0de0*/  IMAD.MOV.U32 R2, RZ, RZ, RZ ;  /* 0x000000ffff027224 */ /* 0x000fe400078e00ff */
[----:B------:R-:W-:Y:S01]  /*0df0*/  IMAD.MOV.U32 R14, RZ, RZ, R3 ;  /* 0x000000ffff0e7224 */ /* 0x000fe200078e0003 */
[----:B------:R-:W-:Y:S01]  /*0e00*/  USHF.R.S32.HI UR4, URZ, 0x6, UR4 ;  /* 0x000000063f047899 */ /* 0x000fe20008011404 */
[----:B------:R-:W-:Y:S01]  /*0e10*/  @P0 IMAD.HI.U32 R6, R0, c[0x0][0x540], RZ ;  /* 0x0001500000060a27 */ /* 0x000fe200078e00ff */
[----:B------:R-:W-:-:S04]  /*0e20*/  IADD3 R0, R5, c[0x0][0x53c], RZ ;  /* 0x00014f0005007a10 */ /* 0x000fc80007ffe0ff */
[----:B------:R-:W-:Y:S01]  /*0e30*/  @P0 SHF.R.U32.HI R11, RZ, c[0x0][0x544], R6 ;  /* 0x00015100ff0b0a19 */ /* 0x000fe20000011606 */
[----:B------:R-:W-:Y:S01]  /*0e40*/  IMAD.MOV.U32 R6, RZ, RZ, 0x40 ;  /* 0x00000040ff067424 */ /* 0x000fe200078e00ff */
[----:B------:R-:W-:-:S03]  /*0e50*/  ISETP.NE.AND P0, PT, R7, 0x1, PT ;  /* 0x000000010700780c */ /* 0x000fc60003f05270 */
[----:B------:R-:W-:Y:S01]  /*0e60*/  IMAD R0, R11, c[0x0][0x53c], R0 ;  /* 0x00014f000b007a24 */ /* 0x000fe200078e0200 */
[----:B------:R1:W-:Y:S03]  /*0e70*/  STL [R1+0xa8], R11 ;  /* 0x0000a80b01007387 */ /* 0x0003e60000100800 */
[----:B------:R-:W-:-:S05]  /*0e80*/  IMAD.SHL.U32 R18, R0, 0x80, RZ ;  /* 0x0000008000127824 */ /* 0x000fca00078e00ff */
[----:B------:R-:W-:Y:S01]  /*0e90*/  IADD3 R0, R18, 0x7f, RZ ;  /* 0x0000007f12007810 */ /* 0x000fe20007ffe0ff */
[----:B------:R1:W-:Y:S04]  /*0ea0*/  STL [R1+0xac], R18 ;  /* 0x0000ac1201007387 */ /* 0x0003e80000100800 */
[----:B------:R-:W-:-:S05]  /*0eb0*/  @P1 IMAD.HI.U32 R5, R0, c[0x0][0x2c8], RZ ;  /* 0x0000b20000051a27 */ /* 0x000fca00078e00ff */
[----:B------:R-:W-:Y:S02]  /*0ec0*/  @P1 SHF.R.U32.HI R0, RZ, c[0x0][0x2cc], R5 ;  /* 0x0000b300ff001a19 */ /* 0x000fe40000011605 */
[----:B------:R-:W-:-:S04]  /*0ed0*/  IADD3 R5, R6, -c[0x0][0x168], RZ ;  /* 0x80005a0006057a10 */ /* 0x000fc80007ffe0ff */
[----:B------:R-:W-:-:S04]  /*0ee0*/  IADD3 R0, R0, c[0x0][0x1d0], R5 ;  /* 0x0000740000007a10 */ /* 0x000fc80007ffe005 */
[----:B------:R-:W-:-:S04]  /*0ef0*/  SHF.R.S32.HI R6, RZ, 0x1f, R0 ;  /* 0x0000001fff067819 */ /* 0x000fc80000011400 */
[----:B------:R-:W-:Y:S01]  /*0f00*/  LEA.HI R6, R6, R0, RZ, 0x6 ;  /* 0x0000000006067211 */ /* 0x000fe200078f30ff */
[----:B------:R-:W-:-:S03]  /*0f10*/  @P0 IMAD.HI.U32 R0, R3, c[0x0][0x54c], RZ ;  /* 0x0001530003000a27 */ /* 0x000fc600078e00ff */
[----:B------:R-:W-:Y:S02]  /*0f20*/  SHF.R.S32.HI R6, RZ, 0x6, R6 ;  /* 0x00000006ff067819 */ /* 0x000fe40000011406 */
[----:B------:R-:W-:Y:S02]  /*0f30*/  @P0 SHF.R.U32.HI R14, RZ, c[0x0][0x550], R0 ;  /* 0x00015400ff0e0a19 */ /* 0x000fe40000011600 */
[----:B------:R-:W-:-:S03]  /*0f40*/  IMNMX R6, R6, UR4, PT ;  /* 0x0000000406067c17 */ /* 0x000fc6000b800200 */
[----:B------:R-:W-:Y:S01]  /*0f50*/  IMAD.MOV R0, RZ, RZ, -R14 ;  /* 0x000000ffff007224 */ /* 0x000fe200078e0a0e */
[----:B------:R1:W-:Y:S01]  /*0f60*/  STL [R1+0x98], R14 ;  /* 0x0000980e01007387 */ /* 0x0003e20000100800 */
[----:B------:R-:W-:Y:S02]  /*0f70*/  ISETP.GE.AND P0, PT, R6, 0x1, PT ;  /* 0x000000010600780c */ /* 0x000fe40003f06270 */
[----:B------:R-:W-:-:S05]  /*0f80*/  IMAD R17, R0, c[0x0][0x548], R3 ;  /* 0x0001520000117a24 */ /* 0x000fca00078e0203 */
[----:B------:R1:W-:Y:S06]  /*0f90*/  STL [R1+0x94], R17 ;  /* 0x0000941101007387 */ /* 0x0003ec0000100800 */
[----:B------:R-:W-:Y:S05]  /*0fa0*/  @!P0 BRA `(.L_x_830) ;  /* 0x000001f000008947 */ /* 0x000fea0003800000 */
[----:B------:R-:W-:-:S04]  /*0fb0*/  SHF.R.U32.HI R0, RZ, 0x10, R11 ;  /* 0x00000010ff007819 */ /* 0x000fc8000001160b */
[----:B------:R-:W-:-:S04]  /*0fc0*/  ISETP.NE.AND P0, PT, R0, RZ, PT ;  /* 0x000000ff0000720c */ /* 0x000fc80003f05270 */
[----:B------:R-:W-:-:S04]  /*0fd0*/  SEL R0, R0, c[0x0][0x338], P0 ;  /* 0x0000ce0000007a07 */ /* 0x000fc80000000000 */
[-C--:B------:R-:W-:Y:S02]  /*0fe0*/  IABS R3, R0.reuse ;  /* 0x0000000000037213 */ /* 0x080fe40000000000 */
[----:B------:R-:W-:Y:S02]  /*0ff0*/  IADD3 R7, R0, -0x1, R6 ;  /* 0xffffffff00077810 */ /* 0x000fe40007ffe006 */
[----:B------:R-:W2:Y:S02]  /*1000*/  I2F.RP R4, R3 ;  /* 0x0000000300047306 */ /* 0x000ea40000209400 */
[----:B------:R-:W-:Y:S02]  /*1010*/  IABS R10, R7 ;  /* 0x00000007000a7213 */ /* 0x000fe40000000000 */
[----:B------:R-:W-:-:S04]  /*1020*/  LOP3.LUT R7, R7, R0, RZ, 0x3c, !PT ;  /* 0x0000000007077212 */ /* 0x000fc800078e3cff */
[----:B------:R-:W-:Y:S01]  /*1030*/  ISETP.GE.AND P0, PT, R7, RZ, PT ;  /* 0x000000ff0700720c */ /* 0x000fe20003f06270 */
[----:B--2---:R-:W2:Y:S02]  /*1040*/  MUFU.RCP R4, R4 ;  /* 0x0000000400047308 */ /* 0x004ea40000001000 */
[----:B--2---:R-:W-:-:S06]  /*1050*/  IADD3 R4, R4, 0xffffffe, RZ ;  /* 0x0ffffffe04047810 */ /* 0x004fcc0007ffe0ff */
[----:B------:R-:W2:Y:S02]  /*1060*/  F2I.FTZ.U32.TRUNC.NTZ R5, R4 ;  /* 0x0000000400057305 */ /* 0x000ea4000021f000 */
[----:B--2---:R-:W-:Y:S02]  /*1070*/  IMAD.MOV R2, RZ, RZ, -R5 ;  /* 0x000000ffff027224 */ /* 0x004fe400078e0a05 */
[----:B------:R-:W-:Y:S02]  /*1080*/  IMAD.MOV.U32 R4, RZ, RZ, RZ ;  /* 0x000000ffff047224 */ /* 0x000fe400078e00ff */
        /* <DEDUP_REMOVED lines=13> */
[----:B------:R-:W-:-:S13]  /*1160*/  ISETP.GE.U32.AND P3, PT, R4, R3, PT ;  /* 0x000000030400720c */ /* 0x000fda0003f66070 */
[----:B------:R-:W-:-:S05]  /*1170*/  @P3 IADD3 R2, R2, 0x1, RZ ;  /* 0x0000000102023810 */ /* 0x000fca0007ffe0ff */
[----:B------:R-:W-:Y:S01]  /*1180*/  @!P0 IMAD.MOV R2, RZ, RZ, -R2 ;  /* 0x000000ffff028224 */ /* 0x000fe200078e0a02 */
[----:B------:R-:W-:Y:S02]  /*1190*/  @!P2 LOP3.LUT R2, RZ, R0, RZ, 0x33, !PT ;  /* 0x00000000ff02a212 */ /* 0x000fe400078e33ff */
.L_x_830:
[----:B------:R-:W-:Y:S05]  /*11a0*/  BSYNC B0 ;  /* 0x0000000000007941 */ /* 0x000fea0003800000 */
.L_x_829:
[----:B------:R-:W-:Y:S01]  /*11b0*/  LOP3.LUT R0, R11, 0xffff, RZ, 0xc0, !PT ;  /* 0x0000ffff0b007812 */ /* 0x000fe200078ec0ff */
[----:B------:R-:W-:Y:S01]  /*11c0*/  IMAD.MOV.U32 R15, RZ, RZ, RZ ;  /* 0x000000ffff0f7224 */ /* 0x000fe200078e00ff */
[----:B------:R-:W-:Y:S01]  /*11d0*/  CS2R R130, SRZ ;  /* 0x0000000000827805 */ /* 0x000fe2000001ff00 */
[----:B------:R-:W-:Y:S01]  /*11e0*/  IMAD.MOV.U32 R16, RZ, RZ, RZ ;  /* 0x000000ffff107224 */ /* 0x000fe200078e00ff */
[----:B------:R-:W-:Y:S01]  /*11f0*/  CS2R R128, SRZ ;  /* 0x0000000000807805 */ /* 0x000fe2000001ff00 */
[----:B------:R-:W-:Y:S01]  /*1200*/  IMAD R132, R0, R2, RZ ;  /* 0x0000000200847224 */ /* 0x000fe200078e02ff */
[----:B------:R-:W-:Y:S01]  /*1210*/  PRMT R0, RZ, 0x7610, R0 ;  /* 0x00007610ff007816 */ /* 0x000fe20000000000 */
[----:B------:R-:W-:Y:S01]  /*1220*/  CS2R R126, SRZ ;  /* 0x00000000007e7805 */ /* 0x000fe2000001ff00 */
[----:B------:R-:W-:Y:S01]  /*1230*/  CS2R R124, SRZ ;  /* 0x00000000007c7805 */ /* 0x000fe2000001ff00 */
        /* <DEDUP_REMOVED lines=65> */
[----:B--2---:R-:W2:Y:S04]  /*1650*/  LDL.64 R4, [R1+0xa0] ;  /* 0x0000a00001047983 */ /* 0x004ea80000100a00 */
[----:B------:R-:W3:Y:S04]  /*1660*/  S2R R3, SR_TID.X ;  /* 0x0000000000037919 */ /* 0x000ee80000002100 */
[----:B------:R4:W2:Y:S01]  /*1670*/  LDL.64 R34, [R1+0xa0] ;  /* 0x0000a00001227983 */ /* 0x0008a20000100a00 */
[----:B------:R-:W-:-:S04]  /*1680*/  ISETP.NE.U32.AND P0, PT, RZ, c[0x0][0x340], PT ;  /* 0x0000d000ff007a0c */ /* 0x000fc80003f05070 */
[----:B------:R-:W-:-:S13]  /*1690*/  ISETP.NE.AND.EX P0, PT, RZ, c[0x0][0x344], PT, P0 ;  /* 0x0000d100ff007a0c */ /* 0x000fda0003f05300 */
[----:B------:R-:W-:Y:S01]  /*16a0*/  @P0 IMAD.MOV.U32 R2, RZ, RZ, 0x4 ;  /* 0x00000004ff020424 */ /* 0x000fe200078e00ff */
[----:B---3--:R-:W-:-:S04]  /*16b0*/  SHF.R.S32.HI R29, RZ, 0x1f, R3 ;  /* 0x0000001fff1d7819 */ /* 0x008fc80000011403 */
[----:B------:R-:W-:Y:S01]  /*16c0*/  LEA.HI R29, R29, R3, RZ, 0x3 ;  /* 0x000000031d1d7211 */ /* 0x000fe200078f18ff */
[----:B------:R-:W-:-:S03]  /*16d0*/  @P0 IMAD.WIDE R2, R14, R2, c[0x0][0x340] ;  /* 0x0000d0000e020625 */ /* 0x000fc600078e0202 */
[----:B------:R-:W-:Y:S02]  /*16e0*/  SHF.R.S32.HI R29, RZ, 0x3, R29 ;  /* 0x00000003ff1d7819 */ /* 0x000fe4000001141d */
[----:B------:R3:W5:Y:S01]  /*16f0*/  @P0 LDG.E R9, [R2.64] ;  /* 0x0000000602090981 */ /* 0x000762000c1e1900 */
[----:B------:R-:W-:Y:S01]  /*1700*/  SHF.R.S32.HI R13, RZ, 0x1f, R17 ;  /* 0x0000001fff0d7819 */ /* 0x000fe20000011411 */
[----:B------:R-:W-:Y:S04]  /*1710*/  WARPSYNC 0xffffffff ;  /* 0xffffffff00007948 */ /* 0x000fe80003800000 */
[C---:B------:R-:W-:Y:S02]  /*1720*/  IMAD R6, R13.reuse, c[0x0][0x1e8], RZ ;  /* 0x00007a000d067a24 */ /* 0x040fe400078e02ff */
[----:B------:R-:W-:-:S02]  /*1730*/  IMAD R8, R13, c[0x0][0x210], RZ ;  /* 0x000084000d087a24 */ /* 0x000fc400078e02ff */
[C---:B------:R-:W-:Y:S02]  /*1740*/  IMAD R6, R17.reuse, c[0x0][0x1ec], R6 ;  /* 0x00007b0011067a24 */ /* 0x040fe400078e0206 */
[----:B------:R-:W-:Y:S01]  /*1750*/  IMAD R8, R17, c[0x0][0x214], R8 ;  /* 0x0000850011087a24 */ /* 0x000fe200078e0208 */
[----:B---3--:R-:W-:-:S05]  /*1760*/  SHF.R.S32.HI R2, RZ, 0x1f, R29 ;  /* 0x0000001fff027819 */ /* 0x008fca000001141d */
[C---:B------:R-:W-:Y:S02]  /*1770*/  IMAD R0, R2.reuse, c[0x0][0x1e0], RZ ;  /* 0x0000780002007a24 */ /* 0x040fe400078e02ff */
[----:B------:R-:W-:Y:S02]  /*1780*/  IMAD R2, R2, c[0x0][0x208], RZ ;  /* 0x0000820002027a24 */ /* 0x000fe400078e02ff */
[----:B------:R-:W-:Y:S02]  /*1790*/  IMAD R0, R29, c[0x0][0x1e4], R0 ;  /* 0x000079001d007a24 */ /* 0x000fe400078e0200 */
[----:B--2---:R-:W-:-:S05]  /*17a0*/  IMAD.MOV.U32 R34, RZ, RZ, R4 ;  /* 0x000000ffff227224 */ /* 0x004fca00078e0004 */
[--C-:B------:R-:W-:Y:S02]  /*17b0*/  SHF.R.S32.HI R35, RZ, 0x1f, R34.reuse ;  /* 0x0000001fff237819 */ /* 0x100fe40000011422 */
[C---:B------:R-:W-:Y:S02]  /*17c0*/  IADD3 R24, R34.reuse, 0x40, RZ ;  /* 0x0000004022187810 */ /* 0x040fe40007ffe0ff */
[----:B------:R-:W-:Y:S01]  /*17d0*/  ISETP.GE.AND P5, PT, R34, c[0x0][0x1d4], PT ;  /* 0x0000750022007a0c */ /* 0x000fe20003fa6270 */
[----:B------:R-:W-:Y:S01]  /*17e0*/  IMAD.WIDE.U32 R4, R29, c[0x0][0x1e0], R34 ;  /* 0x000078001d047a25 */ /* 0x000fe200078e0022 */
[----:B------:R-:W-:Y:S01]  /*17f0*/  ISETP.GE.AND P4, PT, R24, c[0x0][0x1d4], PT ;  /* 0x0000750018007a0c */ /* 0x000fe20003f86270 */
[----:B------:R4:W-:Y:S01]  /*1800*/  STL [R1+0xa4], R35 ;  /* 0x0000a42301007387 */ /* 0x0009e20000100800 */
[----:B------:R-:W-:Y:S02]  /*1810*/  SEL R10, RZ, 0x1, P5 ;  /* 0x00000001ff0a7807 */ /* 0x000fe40002800000 */
[----:B------:R-:W-:Y:S01]  /*1820*/  IADD3 R5, R5, R0, RZ ;  /* 0x0000000005057210 */ /* 0x000fe20007ffe0ff */
[C---:B------:R-:W-:Y:S01]  /*1830*/  IMAD R0, R29.reuse, c[0x0][0x20c], R2 ;  /* 0x000083001d007a24 */ /* 0x040fe200078e0202 */
[C---:B------:R-:W-:Y:S01]  /*1840*/  IADD3 R21, R34.reuse, 0x80, RZ ;  /* 0x0000008022157810 */ /* 0x040fe20007ffe0ff */
[----:B------:R-:W-:Y:S01]  /*1850*/  IMAD.WIDE.U32 R2, R29, c[0x0][0x208], R34 ;  /* 0x000082001d027a25 */ /* 0x000fe200078e0022 */
[----:B------:R-:W-:-:S02]  /*1860*/  IADD3 R25, R34, 0xc0, RZ ;  /* 0x000000c022197810 */ /* 0x000fc40007ffe0ff */
[----:B------:R-:W-:Y:S01]  /*1870*/  ISETP.GE.AND P3, PT, R21, c[0x0][0x1d4], PT ;  /* 0x0000750015007a0c */ /* 0x000fe20003f66270 */
[----:B------:R-:W-:Y:S01]  /*1880*/  IMAD.IADD R3, R3, 0x1, R0 ;  /* 0x0000000103037824 */ /* 0x000fe200078e0200 */
[----:B------:R-:W-:Y:S01]  /*1890*/  SEL R0, RZ, 0xffffffff, P4 ;  /* 0xffffffffff007807 */ /* 0x000fe20002000000 */
[----:B------:R-:W-:Y:S01]  /*18a0*/  IMAD.WIDE.U32 R4, R17, c[0x0][0x1e8], R4 ;  /* 0x00007a0011047a25 */ /* 0x000fe200078e0004 */
[----:B------:R-:W-:Y:S02]  /*18b0*/  ISETP.GE.AND P2, PT, R25, c[0x0][0x1d4], PT ;  /* 0x0000750019007a0c */ /* 0x000fe40003f46270 */
[----:B-1----:R-:W-:Y:S01]  /*18c0*/  SEL R11, RZ, 0x4, P3 ;  /* 0x00000004ff0b7807 */ /* 0x002fe20001800000 */
[----:B------:R-:W-:Y:S01]  /*18d0*/  IMAD.WIDE.U32 R2, R17, c[0x0][0x210], R2 ;  /* 0x0000840011027a25 */ /* 0x000fe200078e0002 */
[----:B------:R-:W-:-:S03]  /*18e0*/  IADD3 R7, R5, R6, RZ ;  /* 0x0000000605077210 */ /* 0x000fc60007ffe0ff */
[----:B------:R-:W-:Y:S01]  /*18f0*/  IMAD.SHL.U32 R0, R0, 0x2, RZ ;  /* 0x0000000200007824 */ /* 0x000fe200078e00ff */
[----:B------:R-:W-:Y:S01]  /*1900*/  IADD3 R5, R3, R8, RZ ;  /* 0x0000000803057210 */ /* 0x000fe20007ffe0ff */
[----:B------:R-:W-:Y:S01]  /*1910*/  IMAD.MOV.U32 R6, RZ, RZ, R4 ;  /* 0x000000ffff067224 */ /* 0x000fe200078e0004 */
[----:B------:R-:W-:Y:S01]  /*1920*/  SHF.R.S32.HI R8, RZ, 0x1f, R14 ;  /* 0x0000001fff087819 */ /* 0x000fe2000001140e */
[----:B------:R-:W-:Y:S01]  /*1930*/  IMAD.MOV.U32 R4, RZ, RZ, R2 ;  /* 0x000000ffff047224 */ /* 0x000fe200078e0002 */
[----:B-----5:R-:W-:Y:S02]  /*1940*/  @P0 SHF.R.S32.HI R3, RZ, 0x1f, R9 ;  /* 0x0000001fff030819 */ /* 0x020fe40000011409 */
[----:B------:R-:W-:Y:S02]  /*1950*/  @!P0 MOV R3, R8 ;  /* 0x0000000800038202 */ /* 0x000fe40000000f00 */
[----:B------:R-:W-:Y:S02]  /*1960*/  LOP3.LUT R12, R0, 0x2, R10, 0xe2, !PT ;  /* 0x00000002000c7812 */ /* 0x000fe400078ee20a */
[----:B------:R-:W-:Y:S01]  /*1970*/  @P0 MOV R2, R9 ;  /* 0x0000000900020202 */ /* 0x000fe20000000f00 */
[----:B------:R-:W-:Y:S01]  /*1980*/  @!P0 IMAD.MOV.U32 R2, RZ, RZ, R14 ;  /* 0x000000ffff028224 */ /* 0x000fe200078e000e */
[----:B------:R-:W-:Y:S01]  /*1990*/  SEL R10, RZ, 0x8, P2 ;  /* 0x00000008ff0a7807 */ /* 0x000fe20001000000 */
[----:B------:R-:W-:-:S02]  /*19a0*/  IMAD R0, R3, c[0x0][0x1f0], RZ ;  /* 0x00007c0003007a24 */ /* 0x000fc400078e02ff */
[----:B------:R-:W-:Y:S01]  /*19b0*/  IMAD R3, R3, c[0x0][0x218], RZ ;  /* 0x0000860003037a24 */ /* 0x000fe200078e02ff */
[----:B------:R-:W-:Y:S01]  /*19c0*/  LOP3.LUT R20, R10, R12, R11, 0xfe, !PT ;  /* 0x0000000c0a147212 */ /* 0x000fe200078efe0b */
[----:B------:R-:W-:-:S04]  /*19d0*/  IMAD.WIDE.U32 R88, R2, c[0x0][0x1f0], R6 ;  /* 0x00007c0002587a25 */ /* 0x000fc800078e0006 */
[C---:B------:R-:W-:Y:S01]  /*19e0*/  IMAD.WIDE.U32 R32, R2.reuse, c[0x0][0x218], R4 ;  /* 0x0000860002207a25 */ /* 0x040fe200078e0004 */
[----:B------:R4:W-:Y:S03]  /*19f0*/  STL.64 [R1+0x68], R88 ;  /* 0x0000685801007387 */ /* 0x0009e60000100a00 */
[C---:B------:R-:W-:Y:S01]  /*1a00*/  IMAD R0, R2.reuse, c[0x0][0x1f4], R0 ;  /* 0x00007d0002007a24 */ /* 0x040fe200078e0200 */
[----:B------:R4:W-:Y:S01]  /*1a10*/  STL.64 [R1+0x70], R32 ;  /* 0x0000702001007387 */ /* 0x0009e20000100a00 */
[----:B------:R-:W-:Y:S02]  /*1a20*/  IMAD R2, R2, c[0x0][0x21c], R3 ;  /* 0x0000870002027a24 */ /* 0x000fe400078e0203 */
[----:B------:R-:W-:-:S03]  /*1a30*/  IMAD.IADD R87, R89, 0x1, R0 ;  /* 0x0000000159577824 */ /* 0x000fc600078e0200 */
[----:B------:R-:W-:Y:S02]  /*1a40*/  IADD3 R30, R33, R2, RZ ;  /* 0x00000002211e7210 */ /* 0x000fe40007ffe0ff */
[----:B------:R4:W-:Y:S04]  /*1a50*/  STL [R1+0x64], R87 ;  /* 0x0000645701007387 */ /* 0x0009e80000100800 */
[----:B------:R4:W-:Y:S02]  /*1a60*/  STL [R1+0x78], R30 ;  /* 0x0000781e01007387 */ /* 0x0009e40000100800 */
[----:B------:R-:W2:Y:S01]  /*1a70*/  LDL R15, [R1+0x104] ;  /* 0x00010400010f7983 */ /* 0x000ea20000100800 */
[----:B------:R-:W-:Y:S01]  /*1a80*/  IMAD.MOV.U32 R128, RZ, RZ, R18 ;  /* 0x000000ffff807224 */ /* 0x000fe200078e0012 */
[----:B------:R-:W-:Y:S01]  /*1a90*/  P2R R22, PR, RZ, 0x20 ;  /* 0x00000020ff167803 */ /* 0x000fe20000000000 */
[----:B------:R-:W-:Y:S01]  /*1aa0*/  IMAD R5, R13, c[0x0][0x1b8], RZ ;  /* 0x00006e000d057a24 */ /* 0x000fe200078e02ff */
[----:B------:R-:W3:Y:S01]  /*1ab0*/  LDL R39, [R1+0xd8] ;  /* 0x0000d80001277983 */ /* 0x000ee20000100800 */
[----:B------:R-:W-:Y:S01]  /*1ac0*/  IMAD.WIDE.U32 R2, R17, c[0x0][0x1b8], RZ ;  /* 0x00006e0011027a25 */ /* 0x000fe200078e00ff */
[----:B------:R-:W-:-:S02]  /*1ad0*/  P2R R27, PR, RZ, 0x8 ;  /* 0x00000008ff1b7803 */ /* 0x000fc40000000000 */
[----:B------:R-:W5:Y:S01]  /*1ae0*/  LDL R37, [R1+0xd4] ;  /* 0x0000d40001257983 */ /* 0x000f620000100800 */
[----:B------:R-:W-:Y:S01]  /*1af0*/  IMAD R5, R17, c[0x0][0x1bc], R5 ;  /* 0x00006f0011057a24 */ /* 0x000fe200078e0205 */
[----:B------:R-:W-:Y:S02]  /*1b00*/  P2R R23, PR, RZ, 0x10 ;  /* 0x00000010ff177803 */ /* 0x000fe40000000000 */
[----:B----4-:R-:W4:Y:S01]  /*1b10*/  LDL R31, [R1+0xd0] ;  /* 0x0000d000011f7983 */ /* 0x010f220000100800 */
[----:B------:R-:W-:-:S03]  /*1b20*/  P2R R26, PR, RZ, 0x4 ;  /* 0x00000004ff1a7803 */ /* 0x000fc60000000000 */
[----:B------:R-:W3:Y:S01]  /*1b30*/  LDL R86, [R1+0x58] ;  /* 0x0000580001567983 */ /* 0x000ee20000100800 */
[----:B------:R-:W-:Y:S02]  /*1b40*/  IMAD R8, R8, c[0x0][0x1c0], RZ ;  /* 0x0000700008087a24 */ /* 0x000fe400078e02ff */
[----:B------:R-:W-:Y:S01]  /*1b50*/  IMAD.IADD R3, R3, 0x1, R5 ;  /* 0x0000000103037824 */ /* 0x000fe200078e0205 */
[----:B------:R-:W-:Y:S01]  /*1b60*/  P2R R36, PR, RZ, 0x2 ;  /* 0x00000002ff247803 */ /* 0x000fe20000000000 */
[C---:B------:R-:W-:Y:S01]  /*1b70*/  IMAD R8, R14.reuse, c[0x0][0x1c4], R8 ;  /* 0x000071000e087a24 */ /* 0x040fe200078e0208 */
[----:B------:R-:W3:Y:S01]  /*1b80*/  LDL R80, [R1+0x2c] ;  /* 0x00002c0001507983 */ /* 0x000ee20000100800 */
[----:B------:R-:W-:-:S03]  /*1b90*/  IMAD.WIDE.U32 R2, R14, c[0x0][0x1c0], R2 ;  /* 0x000070000e027a25 */ /* 0x000fc600078e0002 */
[----:B------:R-:W3:Y:S01]  /*1ba0*/  LDL R83, [R1+0x38] ;  /* 0x0000380001537983 */ /* 0x000ee20000100800 */
[----:B------:R-:W-:Y:S02]  /*1bb0*/  IMAD.IADD R3, R3, 0x1, R8 ;  /* 0x0000000103037824 */ /* 0x000fe400078e0208 */
[----:B------:R-:W-:Y:S01]  /*1bc0*/  IMAD R28, R28, c[0x0][0x168], RZ ;  /* 0x00005a001c1c7a24 */ /* 0x000fe200078e02ff */
[----:B------:R-:W3:Y:S01]  /*1bd0*/  LDL R82, [R1+0x34] ;  /* 0x0000340001527983 */ /* 0x000ee20000100800 */
[----:B------:R-:W-:Y:S01]  /*1be0*/  IMAD.IADD R9, R29, 0x1, R128 ;  /* 0x000000011d097824 */ /* 0x000fe200078e0280 */
[----:B------:R-:W-:Y:S02]  /*1bf0*/  ISETP.GE.AND P3, PT, R34, c[0x0][0x198], PT ;  /* 0x0000660022007a0c */ /* 0x000fe40003f66270 */
[----:B------:R-:W-:Y:S02]  /*1c00*/  BAR.SYNC.DEFER_BLOCKING 0x0 ;  /* 0x0000000000007b1d */ /* 0x000fe40000010000 */
[----:B------:R-:W-:-:S02]  /*1c10*/  IADD3 R18, R9, 0x40, RZ ;  /* 0x0000004009127810 */ /* 0x000fc40007ffe0ff */
[----:B------:R-:W-:Y:S02]  /*1c20*/  ISETP.GE.AND P2, PT, R24, c[0x0][0x198], PT ;  /* 0x0000660018007a0c */ /* 0x000fe40003f46270 */
[----:B------:R-:W-:Y:S01]  /*1c30*/  ISETP.GE.AND P4, PT, R18, R28, PT ;  /* 0x0000001c1200720c */ /* 0x000fe20003f86270 */
[----:B------:R-:W-:Y:S01]  /*1c40*/  IMAD.MOV.U32 R135, RZ, RZ, R38 ;  /* 0x000000ffff877224 */ /* 0x000fe200078e0026 */
[----:B------:R-:W3:Y:S01]  /*1c50*/  LDL R81, [R1+0x30] ;  /* 0x0000300001517983 */ /* 0x000ee20000100800 */
[----:B--2---:R-:W-:-:S04]  /*1c60*/  IMAD.IADD R4, R15, 0x1, R128 ;  /* 0x000000010f047824 */ /* 0x004fc800078e0280 */
        /* <DEDUP_REMOVED lines=15> */
[----:B------:R-:W-:-:S05]  /*1d60*/  IMAD.IADD R0, R3, 0x1, R0 ;  /* 0x0000000103007824 */ /* 0x000fca00078e0200 */
[----:B------:R-:W-:Y:S02]  /*1d70*/  LEA.HI.X R0, R2, c[0x0][0x164], R0, 0x1, P0 ;  /* 0x0000590002007a11 */ /* 0x000fe400000f0c00 */
[----:B------:R-:W1:Y:S04]  /*1d80*/  SHFL.IDX PT, R2, R8, RZ, 0x181f ;  /* 0x00181fff08027589 */ /* 0x000e6800000e0000 */
[----:B------:R-:W3:Y:S01]  /*1d90*/  SHFL.IDX PT, R3, R0, RZ, 0x181f ;  /* 0x00181fff00037589 */ /* 0x000ee200000e0000 */
[CC--:B------:R-:W-:Y:S02]  /*1da0*/  ISETP.GE.AND P0, PT, R9.reuse, R28.reuse, PT ;  /* 0x0000001c0900720c */ /* 0x0c0fe40003f06270 */
[----:B------:R-:W-:Y:S01]  /*1db0*/  IADD3 R4, R9, 0x20, RZ ;  /* 0x0000002009047810 */ /* 0x000fe20007ffe0ff */
[----:B------:R-:W2:Y:S03]  /*1dc0*/  SHFL.IDX PT, R6, R8, 0x1, 0x181f ;  /* 0x00381f0008067f89 */ /* 0x000ea600000e0000 */
[----:B------:R-:W-:Y:S01]  /*1dd0*/  ISETP.GE.AND P5, PT, R4, R28, PT ;  /* 0x0000001c0400720c */ /* 0x000fe20003fa6270 */
[----:B------:R-:W2:Y:S04]  /*1de0*/  SHFL.IDX PT, R7, R0, 0x1, 0x181f ;  /* 0x00381f0000077f89 */ /* 0x000ea800000e0000 */
[----:B------:R-:W2:Y:S02]  /*1df0*/  SHFL.IDX PT, R4, R8, 0x2, 0x181f ;  /* 0x00581f0008047f89 */ /* 0x000ea400000e0000 */
[----:B-1----:R-:W-:-:S02]  /*1e00*/  @!P0 LEA R14, P6, R24, R2, 0x1 ;  /* 0x00000002180e8211 */ /* 0x002fc400078c08ff */
[----:B------:R-:W1:Y:S02]  /*1e10*/  SHFL.IDX PT, R5, R0, 0x2, 0x181f ;  /* 0x00581f0000057f89 */ /* 0x000e6400000e0000 */
[----:B---3--:R-:W-:Y:S02]  /*1e20*/  @!P0 LEA.HI.X R15, R24, R3, R39, 0x1, P6 ;  /* 0x00000003180f8211 */ /* 0x008fe400030f0c27 */
[----:B------:R-:W-:-:S04]  /*1e30*/  @!P0 LEA R12, P6, R21, R2, 0x1 ;  /* 0x00000002150c8211 */ /* 0x000fc800078c08ff */
[----:B-----5:R-:W-:Y:S02]  /*1e40*/  @!P0 LEA.HI.X R13, R21, R3, R37, 0x1, P6 ;  /* 0x00000003150d8211 */ /* 0x020fe400030f0c25 */
[----:B------:R-:W-:-:S04]  /*1e50*/  @!P0 LEA R10, P6, R25, R2, 0x1 ;  /* 0x00000002190a8211 */ /* 0x000fc800078c08ff */
[----:B----4-:R-:W-:Y:S01]  /*1e60*/  @!P0 LEA.HI.X R11, R25, R3, R31, 0x1, P6 ;  /* 0x00000003190b8211 */ /* 0x010fe200030f0c1f */
[----:B------:R-:W-:Y:S01]  /*1e70*/  @!P0 IMAD.WIDE R2, R34, 0x2, R2 ;  /* 0x0000000222028825 */ /* 0x000fe200078e0202 */
[----:B------:R-:W-:Y:S02]  /*1e80*/  ISETP.GE.AND P1, PT, R21, c[0x0][0x198], PT ;  /* 0x0000660015007a0c */ /* 0x000fe40003f26270 */
[C---:B--2---:R-:W-:Y:S02]  /*1e90*/  @!P5 LEA R16, P6, R24.reuse, R6, 0x1 ;  /* 0x000000061810d211 */ /* 0x044fe400078c08ff */
[----:B------:R2:W-:Y:S02]  /*1ea0*/  @!P0 LDGSTS.E.BYPASS.LTC128B.128 [R86+0x100], [R2.64], !P3 ;  /* 0x0010000002568fae */ /* 0x0005e4000d901d46 */
[C---:B------:R-:W-:Y:S02]  /*1eb0*/  @!P5 LEA.HI.X R17, R24.reuse, R7, R39, 0x1, P6 ;  /* 0x000000071811d211 */ /* 0x040fe400030f0c27 */
[----:B------:R-:W-:Y:S01]  /*1ec0*/  @!P4 LEA R18, P6, R24, R4, 0x1 ;  /* 0x000000041812c211 */ /* 0x000fe200078c08ff */
[----:B------:R3:W-:Y:S01]  /*1ed0*/  @!P0 LDGSTS.E.BYPASS.LTC128B.128 [R86+0x4100], [R14.64], !P2 ;  /* 0x041000000e568fae */ /* 0x0007e2000d101d46 */
[----:B------:R-:W-:-:S02]  /*1ee0*/  IADD3 R9, R9, 0x60, RZ ;  /* 0x0000006009097810 */ /* 0x000fc40007ffe0ff */
[----:B-1----:R-:W-:Y:S01]  /*1ef0*/  @!P4 LEA.HI.X R19, R24, R5, R39, 0x1, P6 ;  /* 0x000000051813c211 */ /* 0x002fe200030f0c27 */
[----:B------:R1:W-:Y:S01]  /*1f00*/  @!P0 LDGSTS.E.BYPASS.LTC128B.128 [R86+0x8100], [R12.64], !P1 ;  /* 0x081000000c568fae */ /* 0x0003e2000c901d46 */
[----:B------:R-:W-:Y:S02]  /*1f10*/  ISETP.GE.AND P1, PT, R25, c[0x0][0x198], PT ;  /* 0x0000660019007a0c */ /* 0x000fe40003f26270 */
[----:B------:R-:W-:-:S11]  /*1f20*/  ISETP.GE.AND P6, PT, R9, R28, PT ;  /* 0x0000001c0900720c */ /* 0x000fd60003fc6270 */
[----:B------:R4:W-:Y:S04]  /*1f30*/  @!P0 LDGSTS.E.BYPASS.LTC128B.128 [R86+0xc100], [R10.64], !P1 ;  /* 0x0c1000000a568fae */ /* 0x0009e8000c901d46 */
[----:B--2---:R-:W1:Y:S04]  /*1f40*/  SHFL.IDX PT, R2, R8, 0x3, 0x181f ;  /* 0x00781f0008027f89 */ /* 0x004e6800000e0000 */
[----:B------:R-:W2:Y:S04]  /*1f50*/  SHFL.IDX PT, R3, R0, 0x3, 0x181f ;  /* 0x00781f0000037f89 */ /* 0x000ea800000e0000 */
[----:B---3--:R-:W3:Y:S04]  /*1f60*/  LDL R15, [R1+0x54] ;  /* 0x00005400010f7983 */ /* 0x008ee80000100800 */
[----:B------:R-:W5:Y:S01]  /*1f70*/  LDL R14, [R1+0x50] ;  /* 0x00005000010e7983 */ /* 0x000f620000100800 */
[----:B-1----:R-:W-:-:S04]  /*1f80*/  @!P6 LEA R12, P0, R24, R2, 0x1 ;  /* 0x00000002180ce211 */ /* 0x002fc800078008ff */
[----:B--2---:R-:W-:Y:S02]  /*1f90*/  @!P6 LEA.HI.X R13, R24, R3, R39, 0x1, P0 ;  /* 0x00000003180de211 */ /* 0x004fe400000f0c27 */
[----:B----4-:R-:W-:-:S04]  /*1fa0*/  @!P5 LEA R10, P0, R21, R6, 0x1 ;  /* 0x00000006150ad211 */ /* 0x010fc800078008ff */
[----:B------:R-:W-:Y:S02]  /*1fb0*/  @!P5 LEA.HI.X R11, R21, R7, R37, 0x1, P0 ;  /* 0x00000007150bd211 */ /* 0x000fe400000f0c25 */
[----:B------:R-:W-:-:S04]  /*1fc0*/  @!P5 LEA R8, P0, R25, R6, 0x1 ;  /* 0x000000061908d211 */ /* 0x000fc800078008ff */
[----:B------:R-:W-:Y:S02]  /*1fd0*/  @!P5 LEA.HI.X R9, R25, R7, R31, 0x1, P0 ;  /* 0x000000071909d211 */ /* 0x000fe400000f0c1f */
[----:B------:R-:W-:Y:S01]  /*1fe0*/  ISETP.GE.AND P0, PT, R21, c[0x0][0x198], PT ;  /* 0x0000660015007a0c */ /* 0x000fe20003f06270 */
[----:B------:R-:W-:-:S05]  /*1ff0*/  @!P5 IMAD.WIDE R6, R34, 0x2, R6 ;  /* 0x000000022206d825 */ /* 0x000fca00078e0206 */
[----:B------:R1:W-:Y:S04]  /*2000*/  @!P5 LDGSTS.E.BYPASS.LTC128B.128 [R86+0x1100], [R6.64], !P3 ;  /* 0x011000000656dfae */ /* 0x0003e8000d901d46 */
[----:B------:R2:W-:Y:S04]  /*2010*/  @!P5 LDGSTS.E.BYPASS.LTC128B.128 [R86+0x5100], [R16.64], !P2 ;  /* 0x051000001056dfae */ /* 0x0005e8000d101d46 */
[----:B------:R4:W-:Y:S04]  /*2020*/  @!P5 LDGSTS.E.BYPASS.LTC128B.128 [R86+0x9100], [R10.64], !P0 ;  /* 0x091000000a56dfae */ /* 0x0009e8000c101d46 */
[----:B------:R1:W-:Y:S04]  /*2030*/  @!P5 LDGSTS.E.BYPASS.LTC128B.128 [R86+0xd100], [R8.64], !P1 ;  /* 0x0d1000000856dfae */ /* 0x0003e8000c901d46 */
[----:B--2---:R-:W4:Y:S04]  /*2040*/  LDL R17, [R1+0x8] ;  /* 0x0000080001117983 */ /* 0x004f280000100800 */
[----:B------:R-:W4:Y:S01]  /*2050*/  LDL R16, [R1+0x44] ;  /* 0x0000440001107983 */ /* 0x000f220000100800 */
[----:B-1----:R-:W-:-:S04]  /*2060*/  @!P4 LEA R8, P0, R21, R4, 0x1 ;  /* 0x000000041508c211 */ /* 0x002fc800078008ff */
[C---:B------:R-:W-:Y:S02]  /*2070*/  @!P4 LEA.HI.X R9, R21.reuse, R5, R37, 0x1, P0 ;  /* 0x000000051509c211 */ /* 0x040fe400000f0c25 */
[----:B----4-:R-:W-:-:S04]  /*2080*/  @!P6 LEA R10, P0, R21, R2, 0x1 ;  /* 0x00000002150ae211 */ /* 0x010fc800078008ff */
[----:B------:R-:W-:Y:S02]  /*2090*/  @!P6 LEA.HI.X R11, R21, R3, R37, 0x1, P0 ;  /* 0x00000003150be211 */ /* 0x000fe400000f0c25 */
[----:B------:R-:W-:-:S04]  /*20a0*/  @!P4 LEA R6, P0, R25, R4, 0x1 ;  /* 0x000000041906c211 */ /* 0x000fc800078008ff */
[----:B------:R-:W-:Y:S01]  /*20b0*/  @!P4 LEA.HI.X R7, R25, R5, R31, 0x1, P0 ;  /* 0x000000051907c211 */ /* 0x000fe200000f0c1f */
[----:B------:R-:W-:-:S05]  /*20c0*/  @!P4 IMAD.WIDE R4, R34, 0x2, R4 ;  /* 0x000000022204c825 */ /* 0x000fca00078e0204 */
[----:B------:R1:W-:Y:S04]  /*20d0*/  @!P4 LDGSTS.E.BYPASS.LTC128B.128 [R86+0x2100], [R4.64], !P3 ;  /* 0x021000000456cfae */ /* 0x0003e8000d901d46 */
[----:B------:R4:W-:Y:S01]  /*20e0*/  @!P4 LDGSTS.E.BYPASS.LTC128B.128 [R86+0x6100], [R18.64], !P2 ;  /* 0x061000001256cfae */ /* 0x0009e2000d101d46 */
[----:B------:R-:W-:-:S13]  /*20f0*/  ISETP.GE.AND P0, PT, R21, c[0x0][0x198], PT ;  /* 0x0000660015007a0c */ /* 0x000fda0003f06270 */
[----:B------:R1:W-:Y:S04]  /*2100*/  @!P4 LDGSTS.E.BYPASS.LTC128B.128 [R86+0xa100], [R8.64], !P0 ;  /* 0x0a1000000856cfae */ /* 0x0003e8000c101d46 */
[----:B------:R1:W-:Y:S04]  /*2110*/  @!P4 LDGSTS.E.BYPASS.LTC128B.128 [R86+0xe100], [R6.64], !P1 ;  /* 0x0e1000000656cfae */ /* 0x0003e8000c901d46 */
[----:B----4-:R-:W4:Y:S01]  /*2120*/  LDL R18, [R1+0x4c] ;  /* 0x00004c0001127983 */ /* 0x010f220000100800 */
[----:B-1----:R-:W-:-:S04]  /*2130*/  @!P6 LEA R6, P0, R25, R2, 0x1 ;  /* 0x000000021906e211 */ /* 0x002fc800078008ff */
[----:B------:R-:W-:Y:S02]  /*2140*/  @!P6 LEA.HI.X R7, R25, R3, R31, 0x1, P0 ;  /* 0x000000031907e211 */ /* 0x000fe400000f0c1f */
[----:B------:R-:W-:Y:S01]  /*2150*/  ISETP.GE.AND P0, PT, R21, c[0x0][0x198], PT ;  /* 0x0000660015007a0c */ /* 0x000fe20003f06270 */
[----:B------:R-:W-:-:S05]  /*2160*/  @!P6 IMAD.WIDE R2, R34, 0x2, R2 ;  /* 0x000000022202e825 */ /* 0x000fca00078e0202 */
[----:B------:R1:W-:Y:S04]  /*2170*/  @!P6 LDGSTS.E.BYPASS.LTC128B.128 [R86+0x3100], [R2.64], !P3 ;  /* 0x031000000256efae */ /* 0x0003e8000d901d46 */
[----:B------:R1:W-:Y:S04]  /*2180*/  @!P6 LDGSTS.E.BYPASS.LTC128B.128 [R86+0x7100], [R12.64], !P2 ;  /* 0x071000000c56efae */ /* 0x0003e8000d101d46 */
[----:B------:R1:W-:Y:S01]  /*2190*/  @!P6 LDGSTS.E.BYPASS.LTC128B.128 [R86+0xb100], [R10.64], !P0 ;  /* 0x0b1000000a56efae */ /* 0x0003e2000c101d46 */
[----:B------:R-:W-:Y:S02]  /*21a0*/  IADD3 R4, R135, -0x1, RZ ;  /* 0xffffffff87047810 */ /* 0x000fe40007ffe0ff */
[----:B------:R-:W-:Y:S01]  /*21b0*/  IADD3 R8, -R29, c[0x0][0x1d0], RZ ;  /* 0x000074001d087a10 */ /* 0x000fe20007ffe1ff */
[----:B------:R1:W-:Y:S04]  /*21c0*/  @!P6 LDGSTS.E.BYPASS.LTC128B.128 [R86+0xf100], [R6.64], !P1 ;  /* 0x0f1000000656efae */ /* 0x0003e8000c901d46 */
[----:B-1----:R-:W4:Y:S04]  /*21d0*/  LDL R11, [R1+0x40] ;  /* 0x00004000010b7983 */ /* 0x002f280000100800 */
[----:B------:R-:W4:Y:S01]  /*21e0*/  LDL R10, [R1+0x3c] ;  /* 0x00003c00010a7983 */ /* 0x000f220000100800 */
[----:B------:R-:W-:Y:S01]  /*21f0*/  SHF.R.S32.HI R9, RZ, 0x1f, R4 ;  /* 0x0000001fff097819 */ /* 0x000fe20000011404 */
[----:B------:R-:W-:-:S02]  /*2200*/  IMAD R8, R4, -0x40, R8 ;  /* 0xffffffc004087824 */ /* 0x000fc400078e0208 */
[----:B------:R-:W-:Y:S01]  /*2210*/  IMAD.WIDE.U32 R2, R4, c[0x0][0x1e0], RZ ;  /* 0x0000780004027a25 */ /* 0x000fe200078e00ff */
[----:B------:R-:W-:Y:S01]  /*2220*/  ISETP.NE.AND P5, PT, R22, RZ, PT ;  /* 0x000000ff1600720c */ /* 0x000fe20003fa5270 */
[----:B------:R-:W0:Y:S01]  /*2230*/  LDGDEPBAR ;  /* 0x00000000000079af */ /* 0x000e220000000000 */
[----:B------:R-:W-:Y:S01]  /*2240*/  ISETP.GE.AND P0, PT, R8, 0x1, PT ;  /* 0x000000010800780c */ /* 0x000fe20003f06270 */
[----:B------:R-:W-:-:S04]  /*2250*/  IMAD R5, R9, c[0x0][0x1e0], RZ ;  /* 0x0000780009057a24 */ /* 0x000fc800078e02ff */
[----:B------:R-:W-:Y:S01]  /*2260*/  IMAD R5, R4, c[0x0][0x1e4], R5 ;  /* 0x0000790004057a24 */ /* 0x000fe200078e0205 */
[----:B------:R-:W-:-:S03]  /*2270*/  LEA R0, P6, R2, R88, 0x6 ;  /* 0x0000005802007211 */ /* 0x000fc600078c30ff */
[----:B------:R-:W-:Y:S01]  /*2280*/  IMAD.IADD R5, R3, 0x1, R5 ;  /* 0x0000000103057824 */ /* 0x000fe200078e0205 */
[----:B------:R-:W-:-:S04]  /*2290*/  ISETP.NE.AND P4, PT, R23, RZ, PT ;  /* 0x000000ff1700720c */ /* 0x000fc80003f85270 */
[----:B------:R-:W-:Y:S02]  /*22a0*/  LEA.HI.X R5, R2, R87, R5, 0x6, P6 ;  /* 0x0000005702057211 */ /* 0x000fe400030f3405 */
[----:B------:R-:W-:Y:S02]  /*22b0*/  @P0 LEA R2, P6, R0, c[0x0][0x1c8], 0x1 ;  /* 0x0000720000020a11 */ /* 0x000fe400078c08ff */
[----:B------:R-:W-:Y:S02]  /*22c0*/  ISETP.NE.AND P3, PT, R27, RZ, PT ;  /* 0x000000ff1b00720c */ /* 0x000fe40003f65270 */
[----:B------:R-:W-:Y:S02]  /*22d0*/  ISETP.NE.AND P2, PT, R26, RZ, PT ;  /* 0x000000ff1a00720c */ /* 0x000fe40003f45270 */
[----:B------:R-:W-:Y:S02]  /*22e0*/  @P0 LEA.HI.X R3, R0, c[0x0][0x1cc], R5, 0x1, P6 ;  /* 0x0000730000030a11 */ /* 0x000fe400030f0c05 */
[----:B------:R-:W-:Y:S01]  /*22f0*/  ISETP.GE.AND P6, PT, R8, 0x21, PT ;  /* 0x000000210800780c */ /* 0x000fe20003fc6270 */
[----:B------:R-:W-:-:S02]  /*2300*/  IMAD.MOV.U32 R8, RZ, RZ, 0x20 ;  /* 0x00000020ff087424 */ /* 0x000fc400078e00ff */
[----:B------:R1:W-:Y:S02]  /*2310*/  @P0 LDGSTS.E.BYPASS.LTC128B.128 [R86+0x10100], [R2.64], !P5 ;  /* 0x1010000002560fae */ /* 0x0003e4000e901d46 */
[----:B------:R-:W-:Y:S02]  /*2320*/  IMAD.WIDE.U32 R6, R8, c[0x0][0x1e0], RZ ;  /* 0x0000780008067a25 */ /* 0x000fe400078e00ff */
[----:B------:R1:W-:Y:S04]  /*2330*/  @P0 LDGSTS.E.BYPASS.LTC128B.128 [R86+0x12100], [R2.64+0x80], !P4 ;  /* 0x1210008002560fae */ /* 0x0003e8000e101d46 */
[----:B------:R1:W-:Y:S04]  /*2340*/  @P0 LDGSTS.E.BYPASS.LTC128B.128 [R86+0x14100], [R2.64+0x100], !P3 ;  /* 0x1410010002560fae */ /* 0x0003e8000d901d46 */
[----:B------:R1:W-:Y:S01]  /*2350*/  @P0 LDGSTS.E.BYPASS.LTC128B.128 [R86+0x16100], [R2.64+0x180], !P2 ;  /* 0x1610018002560fae */ /* 0x0003e2000d101d46 */
[----:B------:R-:W-:Y:S01]  /*2360*/  @P6 IADD3 R0, P0, R0, R6, RZ ;  /* 0x0000000600006210 */ /* 0x000fe20007f1e0ff */
[----:B------:R-:W-:-:S02]  /*2370*/  IMAD R9, R9, c[0x0][0x208], RZ ;  /* 0x0000820009097a24 */ /* 0x000fc400078e02ff */
[----:B-1----:R-:W-:-:S05]  /*2380*/  IMAD R2, R8, c[0x0][0x1e4], RZ ;  /* 0x0000790008027a24 */ /* 0x002fca00078e02ff */
[----:B------:R-:W-:Y:S02]  /*2390*/  @P6 IADD3.X R5, R5, R7, R2, P0, !PT ;  /* 0x0000000705056210 */ /* 0x000fe400007fe402 */
[----:B------:R-:W-:Y:S01]  /*23a0*/  @P6 LEA R2, P0, R0, c[0x0][0x1c8], 0x1 ;  /* 0x0000720000026a11 */ /* 0x000fe200078008ff */
[----:B------:R-:W-:-:S03]  /*23b0*/  IMAD.WIDE.U32 R6, R4, c[0x0][0x208], RZ ;  /* 0x0000820004067a25 */ /* 0x000fc600078e00ff */
[----:B------:R-:W-:Y:S01]  /*23c0*/  @P6 LEA.HI.X R3, R0, c[0x0][0x1cc], R5, 0x1, P0 ;  /* 0x0000730000036a11 */ /* 0x000fe200000f0c05 */
[----:B------:R-:W-:Y:S01]  /*23d0*/  IMAD R5, R4, c[0x0][0x20c], R9 ;  /* 0x0000830004057a24 */ /* 0x000fe200078e0209 */
[----:B------:R-:W-:-:S03]  /*23e0*/  LEA R0, P0, R6, R32, 0x6 ;  /* 0x0000002006007211 */ /* 0x000fc600078030ff */
[----:B------:R-:W-:Y:S01]  /*23f0*/  IMAD.IADD R5, R7, 0x1, R5 ;  /* 0x0000000107057824 */ /* 0x000fe200078e0205 */
[----:B------:R1:W-:Y:S04]  /*2400*/  @P6 LDGSTS.E.BYPASS.LTC128B.128 [R86+0x11100], [R2.64], !P5 ;  /* 0x1110000002566fae */ /* 0x0003e8000e901d46 */
[----:B------:R1:W-:Y:S01]  /*2410*/  @P6 LDGSTS.E.BYPASS.LTC128B.128 [R86+0x13100], [R2.64+0x80], !P4 ;  /* 0x1310008002566fae */ /* 0x0003e2000e101d46 */
[----:B------:R-:W-:-:S03]  /*2420*/  LEA.HI.X R6, R6, R30, R5, 0x6, P0 ;  /* 0x0000001e06067211 */ /* 0x000fc600000f3405 */
[----:B------:R1:W-:Y:S01]  /*2430*/  @P6 LDGSTS.E.BYPASS.LTC128B.128 [R86+0x15100], [R2.64+0x100], !P3 ;  /* 0x1510010002566fae */ /* 0x0003e2000d901d46 */
[----:B------:R-:W-:-:S03]  /*2440*/  IMAD.MOV.U32 R5, RZ, RZ, c[0x0][0x208] ;  /* 0x00008200ff057624 */ /* 0x000fc600078e00ff */
[----:B------:R1:W-:Y:S01]  /*2450*/  @P6 LDGSTS.E.BYPASS.LTC128B.128 [R86+0x17100], [R2.64+0x180], !P2 ;  /* 0x1710018002566fae */ /* 0x0003e2000d101d46 */
[----:B------:R-:W-:Y:S01]  /*2460*/  P2R R8, PR, RZ, 0x20 ;  /* 0x00000020ff087803 */ /* 0x000fe20000000000 */
[----:B------:R-:W-:Y:S02]  /*2470*/  IMAD.MOV.U32 R7, RZ, RZ, c[0x0][0x20c] ;  /* 0x00008300ff077624 */ /* 0x000fe400078e00ff */
[----:B------:R-:W-:Y:S01]  /*2480*/  IMAD.MOV.U32 R85, RZ, RZ, -0x40 ;  /* 0xffffffc0ff557424 */ /* 0x000fe200078e00ff */
[----:B------:R-:W0:Y:S01]  /*2490*/  LDGDEPBAR ;  /* 0x00000000000079af */ /* 0x000e220000000000 */
[----:B-1----:R-:W-:Y:S02]  /*24a0*/  LOP3.LUT R3, R20, 0x1, RZ, 0xc0, !PT ;  /* 0x0000000114037812 */ /* 0x002fe400078ec0ff */
[----:B------:R-:W-:Y:S01]  /*24b0*/  LEA R2, P0, R0, c[0x0][0x1f8], 0x1 ;  /* 0x00007e0000027a11 */ /* 0x000fe200078008ff */
[----:B------:R-:W-:Y:S01]  /*24c0*/  IMAD R84, R4, R85, c[0x0][0x1d0] ;  /* 0x0000740004547624 */ /* 0x000fe200078e0255 */
[----:B------:R-:W-:Y:S01]  /*24d0*/  ISETP.NE.U32.AND P5, PT, R3, 0x1, PT ;  /* 0x000000010300780c */ /* 0x000fe20003fa5070 */
[----:B------:R-:W-:-:S04]  /*24e0*/  DEPBAR.LE SB0, 0x1 ;  /* 0x000080400000791a */ /* 0x000fc80000000000 */
[----:B------:R-:W-:Y:S01]  /*24f0*/  LEA.HI.X R3, R0, c[0x0][0x1fc], R6, 0x1, P0 ;  /* 0x00007f0000037a11 */ /* 0x000fe200000f0c06 */
[----:B------:R-:W-:Y:S01]  /*2500*/  BAR.SYNC.DEFER_BLOCKING 0x0 ;  /* 0x0000000000007b1d */ /* 0x000fe20000010000 */
[----:B------:R-:W-:-:S04]  /*2510*/  LEA R6, P0, R5, R2, 0x6 ;  /* 0x0000000205067211 */ /* 0x000fc800078030ff */
[----:B------:R-:W-:Y:S02]  /*2520*/  LEA.HI.X R7, R5, R3, R7, 0x6, P0 ;  /* 0x0000000305077211 */ /* 0x000fe400000f3407 */
[----:B------:R-:W5:Y:S01]  /*2530*/  LDL R5, [R1] ;  /* 0x0000000001057983 */ /* 0x000f620000100800 */
[----:B------:R-:W-:-:S03]  /*2540*/  IMAD.IADD R0, R84, 0x1, -R29 ;  /* 0x0000000154007824 */ /* 0x000fc600078e0a1d */
[----:B------:R-:W1:Y:S04]  /*2550*/  S2R R29, SR_TID.X ;  /* 0x00000000001d7919 */ /* 0x000e680000002100 */
[----:B---3--:R-:W-:Y:S04]  /*2560*/  LDSM.16.M88.4 R192, [R15] ;  /* 0x000000000fc0783b */ /* 0x008fe80000000200 */
[----:B-----5:R-:W-:Y:S04]  /*2570*/  LDSM.16.M88.4 R196, [R14] ;  /* 0x000000000ec4783b */ /* 0x020fe80000000200 */
[----:B------:R-:W-:Y:S01]  /*2580*/  LDSM.16.M88.4 R208, [R15+0x4000] ;  /* 0x004000000fd0783b */ /* 0x000fe20000000200 */
[----:B-1----:R-:W-:-:S03]  /*2590*/  SHF.R.S32.HI R19, RZ, 0x1f, R29 ;  /* 0x0000001fff137819 */ /* 0x002fc6000001141d */
[----:B------:R-:W-:Y:S01]  /*25a0*/  LDSM.16.M88.4 R212, [R14+0x4000] ;  /* 0x004000000ed4783b */ /* 0x000fe20000000200 */
[----:B------:R-:W-:-:S03]  /*25b0*/  LEA.HI R19, R19, R29, RZ, 0x5 ;  /* 0x0000001d13137211 */ /* 0x000fc600078f28ff */
[----:B------:R-:W-:Y:S01]  /*25c0*/  LDSM.16.M88.4 R224, [R15+0x8000] ;  /* 0x008000000fe0783b */ /* 0x000fe20000000200 */
[----:B------:R-:W-:-:S03]  /*25d0*/  SHF.R.S32.HI R19, RZ, 0x5, R19 ;  /* 0x00000005ff137819 */ /* 0x000fc60000011413 */
[----:B------:R-:W-:Y:S02]  /*25e0*/  LDSM.16.M88.4 R228, [R14+0x8000] ;  /* 0x008000000ee4783b */ /* 0x000fe40000000200 */
[----:B------:R-:W-:Y:S02]  /*25f0*/  IMAD R19, R19, 0x800, R248 ;  /* 0x0000080013137824 */ /* 0x000fe400078e02f8 */
[----:B------:R-:W-:Y:S04]  /*2600*/  LDSM.16.M88.4 R240, [R15+0xc000] ;  /* 0x00c000000ff0783b */ /* 0x000fe80000000200 */
[----:B------:R-:W-:Y:S04]  /*2610*/  LDSM.16.M88.4 R172, [R19] ;  /* 0x0000000013ac783b */ /* 0x000fe80000000200 */
[----:B------:R-:W-:Y:S04]  /*2620*/  LDSM.16.M88.4 R200, [R19+0x4000] ;  /* 0x0040000013c8783b */ /* 0x000fe80000000200 */
[----:B------:R-:W-:Y:S04]  /*2630*/  LDSM.16.M88.4 R216, [R19+0x8000] ;  /* 0x0080000013d8783b */ /* 0x000fe80000000200 */
[----:B------:R-:W-:Y:S04]  /*2640*/  LDSM.16.M88.4 R232, [R19+0xc000] ;  /* 0x00c0000013e8783b */ /* 0x000fe80000000200 */
[----:B------:R-:W-:Y:S04]  /*2650*/  LDSM.16.M88.4 R244, [R14+0xc000] ;  /* 0x00c000000ef4783b */ /* 0x000fe80000000200 */
[----:B----4-:R-:W-:Y:S04]  /*2660*/  LDSM.16.M88.4 R176, [R18] ;  /* 0x0000000012b0783b */ /* 0x010fe80000000200 */
[----:B------:R-:W-:Y:S04]  /*2670*/  LDSM.16.M88.4 R204, [R18+0x4000] ;  /* 0x0040000012cc783b */ /* 0x000fe80000000200 */
[----:B------:R-:W-:Y:S04]  /*2680*/  LDSM.16.M88.4 R220, [R18+0x8000] ;  /* 0x0080000012dc783b */ /* 0x000fe80000000200 */
[----:B------:R-:W-:Y:S04]  /*2690*/  LDSM.16.M88.4 R236, [R18+0xc000] ;  /* 0x00c0000012ec783b */ /* 0x000fe80000000200 */
[----:B------:R-:W-:Y:S01]  /*26a0*/  BAR.SYNC.DEFER_BLOCKING 0x0 ;  /* 0x0000000000007b1d */ /* 0x000fe20000010000 */
[----:B------:R-:W-:-:S05]  /*26b0*/  ISETP.LT.OR P0, PT, R0, 0x1, P5 ;  /* 0x000000010000780c */ /* 0x000fca0002f01670 */
[----:B------:R-:W-:-:S04]  /*26c0*/  DEPBAR.LE SB0, 0x0 ;  /* 0x000080000000791a */ /* 0x000fc80000000000 */
[----:B------:R-:W-:Y:S01]  /*26d0*/  BAR.SYNC.DEFER_BLOCKING 0x0 ;  /* 0x0000000000007b1d */ /* 0x000fe20000010000 */
[C---:B------:R-:W-:Y:S02]  /*26e0*/  LOP3.LUT P1, RZ, R20.reuse, 0x2, RZ, 0xc0, !PT ;  /* 0x0000000214ff7812 */ /* 0x040fe4000782c0ff */
[----:B------:R-:W-:-:S03]  /*26f0*/  LOP3.LUT P6, RZ, R20, 0x4, RZ, 0xc0, !PT ;  /* 0x0000000414ff7812 */ /* 0x000fc600078cc0ff */
[----:B------:R-:W1:Y:S04]  /*2700*/  LDSM.16.M88.4 R12, [R249] ;  /* 0x00000000f90c783b */ /* 0x000e680000000200 */
[----:B------:R-:W-:Y:S04]  /*2710*/  LDSM.16.M88.4 R24, [R249+0x800] ;  /* 0x00080000f918783b */ /* 0x000fe80000000200 */
[----:B------:R-:W3:Y:S04]  /*2720*/  LDSM.16.M88.4 R28, [R249+0x1000] ;  /* 0x00100000f91c783b */ /* 0x000ee80000000200 */
[----:B------:R-:W4:Y:S04]  /*2730*/  LDSM.16.M88.4 R32, [R249+0x1800] ;  /* 0x00180000f920783b */ /* 0x000f280000000200 */
[----:B------:R-:W5:Y:S04]  /*2740*/  LDSM.16.M88.4 R40, [R17] ;  /* 0x000000001128783b */ /* 0x000f680000000200 */
[----:B------:R1:W-:Y:S04]  /*2750*/  LDSM.16.M88.4 R52, [R16] ;  /* 0x000000001034783b */ /* 0x0003e80000000200 */
[----:B------:R-:W1:Y:S04]  /*2760*/  LDSM.16.M88.4 R60, [R11] ;  /* 0x000000000b3c783b */ /* 0x000e680000000200 */
[----:B------:R1:W1:Y:S04]  /*2770*/  LDSM.16.M88.4 R68, [R10] ;  /* 0x000000000a44783b */ /* 0x0002680000000200 */
[----:B------:R-:W-:Y:S01]  /*2780*/  @!PT LDS RZ, [RZ] ;  /* 0x00000000fffff984 */ /* 0x000fe20000000800 */
[----:B------:R-:W-:Y:S01]  /*2790*/  @!PT LDS RZ, [RZ] ;  /* 0x00000000fffff984 */ /* 0x000fe20000000800 */
[----:B------:R-:W-:Y:S01]  /*27a0*/  @!PT LDS RZ, [RZ] ;  /* 0x00000000fffff984 */ /* 0x000fe20000000800 */
[----:B------:R1:W-:Y:S01]  /*27b0*/  LDGSTS.E.BYPASS.LTC128B.128 [R86+0x100], [R2.64], !P0 ;  /* 0x0010000002567fae */ /* 0x0003e2000c101d46 */
[----:B------:R-:W-:-:S13]  /*27c0*/  ISETP.LT.OR P0, PT, R0, 0x1, !P1 ;  /* 0x000000010000780c */ /* 0x000fda0004f01670 */
[----:B------:R3:W-:Y:S01]  /*27d0*/  LDGSTS.E.BYPASS.LTC128B.128 [R86+0x2100], [R2.64+0x80], !P0 ;  /* 0x0210008002567fae */ /* 0x0007e2000c101d46 */
[C---:B------:R-:W-:Y:S02]  /*27e0*/  ISETP.LT.OR P0, PT, R0.reuse, 0x1, !P6 ;  /* 0x000000010000780c */ /* 0x040fe40007701670 */
[----:B------:R-:W-:Y:S02]  /*27f0*/  P2R R9, PR, RZ, 0x10 ;  /* 0x00000010ff097803 */ /* 0x000fe40000000000 */
[C---:B------:R-:W-:Y:S02]  /*2800*/  ISETP.LT.OR P5, PT, R0.reuse, 0x21, P5 ;  /* 0x000000210000780c */ /* 0x040fe40002fa1670 */
[----:B------:R-:W-:-:S07]  /*2810*/  ISETP.LT.OR P1, PT, R0, 0x21, !P1 ;  /* 0x000000210000780c */ /* 0x000fce0004f21670 */
[----:B------:R3:W-:Y:S01]  /*2820*/  LDGSTS.E.BYPASS.LTC128B.128 [R86+0x4100], [R2.64+0x100], !P0 ;  /* 0x0410010002567fae */ /* 0x0007e2000c101d46 */
[----:B------:R-:W-:Y:S02]  /*2830*/  LOP3.LUT P0, RZ, R20, 0x8, RZ, 0xc0, !PT ;  /* 0x0000000814ff7812 */ /* 0x000fe4000780c0ff */
[C---:B------:R-:W-:Y:S02]  /*2840*/  ISETP.LT.OR P6, PT, R0.reuse, 0x21, !P6 ;  /* 0x000000210000780c */ /* 0x040fe400077c1670 */
[C---:B------:R-:W-:Y:S02]  /*2850*/  ISETP.LT.OR P4, PT, R0.reuse, 0x1, !P0 ;  /* 0x000000010000780c */ /* 0x040fe40004781670 */
[----:B------:R-:W-:Y:S02]  /*2860*/  ISETP.LT.OR P0, PT, R0, 0x21, !P0 ;  /* 0x000000210000780c */ /* 0x000fe40004701670 */
[----:B------:R-:W2:Y:S01]  /*2870*/  LDL R0, [R1+0x1c] ;  /* 0x00001c0001007983 */ /* 0x000ea20000100800 */
[----:B-1----:R-:W-:Y:S08]  /*2880*/  HMMA.16816.F32 R16, R172, R14, RZ ;  /* 0x0000000eac10723c */ /* 0x002ff000000018ff */
[----:B------:R1:W-:Y:S01]  /*2890*/  LDGSTS.E.BYPASS.LTC128B.128 [R86+0x6100], [R2.64+0x180], !P4 ;  /* 0x0610018002567fae */ /* 0x0003e2000e101d46 */
[----:B------:R-:W-:-:S03]  /*28a0*/  ISETP.NE.AND P4, PT, R9, RZ, PT ;  /* 0x000000ff0900720c */ /* 0x000fc60003f85270 */
[----:B------:R5:W-:Y:S01]  /*28b0*/  LDGSTS.E.BYPASS.LTC128B.128 [R86+0x1100], [R6.64], !P5 ;  /* 0x0110000006567fae */ /* 0x000be2000e901d46 */
[----:B------:R-:W-:-:S03]  /*28c0*/  ISETP.NE.AND P5, PT, R8, RZ, PT ;  /* 0x000000ff0800720c */ /* 0x000fc60003fa5270 */
[----:B------:R5:W-:Y:S01]  /*28d0*/  LDGSTS.E.BYPASS.LTC128B.128 [R86+0x3100], [R6.64+0x80], !P1 ;  /* 0x0310008006567fae */ /* 0x000be2000c901d46 */
[----:B------:R-:W-:Y:S01]  /*28e0*/  ISETP.NE.AND P1, PT, R36, RZ, PT ;  /* 0x000000ff2400720c */ /* 0x000fe20003f25270 */
[C---:B------:R-:W-:Y:S02]  /*28f0*/  HMMA.16816.F32 R8, R172.reuse, R12, RZ ;  /* 0x0000000cac08723c */ /* 0x040fe400000018ff */
[----:B------:R5:W-:Y:S04]  /*2900*/  LDGSTS.E.BYPASS.LTC128B.128 [R86+0x5100], [R6.64+0x100], !P6 ;  /* 0x0510010006567fae */ /* 0x000be8000f101d46 */
[----:B------:R5:W-:Y:S02]  /*2910*/  LDGSTS.E.BYPASS.LTC128B.128 [R86+0x7100], [R6.64+0x180], !P0 ;  /* 0x0710018006567fae */ /* 0x000be4000c101d46 */
[C---:B---3--:R-:W-:Y:S02]  /*2920*/  HMMA.16816.F32 R36, R172.reuse, R30, RZ ;  /* 0x0000001eac24723c */ /* 0x048fe400000018ff */
[----:B------:R-:W0:Y:S06]  /*2930*/  LDGDEPBAR ;  /* 0x00000000000079af */ /* 0x000e2c0000000000 */
[C---:B----4-:R-:W-:Y:S01]  /*2940*/  HMMA.16816.F32 R48, R172.reuse, R32, RZ ;  /* 0x00000020ac30723c */ /* 0x050fe200000018ff */
[----:B-1----:R-:W3:Y:S04]  /*2950*/  LDL R3, [R1+0x24] ;  /* 0x0000240001037983 */ /* 0x002ee80000100800 */
[----:B------:R-:W4:Y:S03]  /*2960*/  LDL R2, [R1+0x20] ;  /* 0x0000200001027983 */ /* 0x000f260000100800 */
[----:B------:R-:W-:Y:S08]  /*2970*/  HMMA.16816.F32 R44, R172, R34, RZ ;  /* 0x00000022ac2c723c */ /* 0x000ff000000018ff */
[C---:B-----5:R-:W-:Y:S01]  /*2980*/  HMMA.16816.F32 R8, R176.reuse, R40, R8 ;  /* 0x00000028b008723c */ /* 0x060fe20000001808 */
[----:B------:R-:W5:Y:S07]  /*2990*/  LDL R6, [R1+0x28] ;  /* 0x0000280001067983 */ /* 0x000f6e0000100800 */
[C---:B------:R-:W-:Y:S01]  /*29a0*/  HMMA.16816.F32 R16, R176.reuse, R42, R16 ;  /* 0x0000002ab010723c */ /* 0x040fe20000001810 */
[----:B------:R-:W1:Y:S07]  /*29b0*/  LDSM.16.M88.4 R76, [R5+0x1800] ;  /* 0x00180000054c783b */ /* 0x000e6e0000000200 */
[C---:B------:R-:W-:Y:S01]  /*29c0*/  HMMA.16816.F32 R32, R176.reuse, R62, R36 ;  /* 0x0000003eb020723c */ /* 0x040fe20000001824 */
[----:B------:R-:W-:Y:S04]  /*29d0*/  LDSM.16.M88.4 R72, [R5+0x1000] ;  /* 0x001000000548783b */ /* 0x000fe80000000200 */
[----:B------:R-:W-:Y:S03]  /*29e0*/  LDSM.16.M88.4 R56, [R5] ;  /* 0x000000000538783b */ /* 0x000fe60000000200 */
[C---:B------:R-:W-:Y:S01]  /*29f0*/  HMMA.16816.F32 R36, R176.reuse, R68, R48 ;  /* 0x00000044b024723c */ /* 0x040fe20000001830 */
[----:B------:R-:W-:Y:S04]  /*2a00*/  LDSM.16.M88.4 R64, [R5+0x800] ;  /* 0x000800000540783b */ /* 0x000fe80000000200 */
[----:B------:R-:W-:Y:S03]  /*2a10*/  LDSM.16.M88.4 R48, [R249+0x2000] ;  /* 0x00200000f930783b */ /* 0x000fe60000000200 */
[----:B------:R-:W-:Y:S01]  /*2a20*/  HMMA.16816.F32 R40, R176, R70, R44 ;  /* 0x00000046b028723c */ /* 0x000fe2000000182c */
[----:B------:R-:W1:Y:S04]  /*2a30*/  LDSM.16.M88.4 R68, [R250+0x1800] ;  /* 0x00180000fa44783b */ /* 0x000e680000000200 */
[----:B------:R-:W-:Y:S03]  /*2a40*/  LDSM.16.M88.4 R44, [R83] ;  /* 0x00000000532c783b */ /* 0x000fe60000000200 */
[----:B------:R-:W-:Y:S08]  /*2a50*/  HMMA.16816.F32 R12, R172, R28, RZ ;  /* 0x0000001cac0c723c */ /* 0x000ff000000018ff */
[C---:B-1----:R-:W-:Y:S08]  /*2a60*/  HMMA.16816.F32 R36, R192.reuse, R76, R36 ;  /* 0x0000004cc024723c */ /* 0x042ff00000001824 */
[----:B------:R-:W-:Y:S01]  /*2a70*/  HMMA.16816.F32 R40, R192, R78, R40 ;  /* 0x0000004ec028723c */ /* 0x000fe20000001828 */
[----:B------:R-:W1:Y:S07]  /*2a80*/  LDSM.16.M88.4 R76, [R249+0x3800] ;  /* 0x00380000f94c783b */ /* 0x000e6e0000000200 */
[----:B------:R-:W-:Y:S01]  /*2a90*/  HMMA.16816.F32 R28, R176, R60, R12 ;  /* 0x0000003cb01c723c */ /* 0x000fe2000000180c */
[----:B------:R-:W-:Y:S04]  /*2aa0*/  LDSM.16.M88.4 R12, [R250] ;  /* 0x00000000fa0c783b */ /* 0x000fe80000000200 */
[----:B------:R-:W-:Y:S03]  /*2ab0*/  LDSM.16.M88.4 R60, [R250+0x1000] ;  /* 0x00100000fa3c783b */ /* 0x000fe60000000200 */
[C---:B------:R-:W-:Y:S08]  /*2ac0*/  HMMA.16816.F32 R36, R196.reuse, R68, R36 ;  /* 0x00000044c424723c */ /* 0x040ff00000001824 */
[----:B------:R-:W-:Y:S01]  /*2ad0*/  HMMA.16816.F32 R40, R196, R70, R40 ;  /* 0x00000046c428723c */ /* 0x000fe20000001828 */
[----:B------:R-:W-:Y:S07]  /*2ae0*/  LDSM.16.M88.4 R68, [R5+0x3000] ;  /* 0x003000000544783b */ /* 0x000fee0000000200 */
[C---:B------:R-:W-:Y:S08]  /*2af0*/  HMMA.16816.F32 R28, R192.reuse, R72, R28 ;  /* 0x00000048c01c723c */ /* 0x040ff0000000181c */
[----:B------:R-:W-:Y:S01]  /*2b00*/  HMMA.16816.F32 R32, R192, R74, R32 ;  /* 0x0000004ac020723c */ /* 0x000fe20000001820 */
[----:B------:R-:W1:Y:S07]  /*2b10*/  LDSM.16.M88.4 R72, [R80] ;  /* 0x000000005048783b */ /* 0x000e6e0000000200 */
[C---:B-1----:R-:W-:Y:S08]  /*2b20*/  HMMA.16816.F32 R36, R200.reuse, R76, R36 ;  /* 0x0000004cc824723c */ /* 0x042ff00000001824 */
[----:B------:R-:W-:Y:S01]  /*2b30*/  HMMA.16816.F32 R40, R200, R78, R40 ;  /* 0x0000004ec828723c */ /* 0x000fe20000001828 */
[----:B------:R-:W1:Y:S11]  /*2b40*/  LDSM.16.M88.4 R76, [R5+0x3800] ;  /* 0x00380000054c783b */ /* 0x000e760000000200 */
[----:B------:R-:W-:Y:S04]  /*2b50*/  @!UPT UIADD3 URZ, URZ, URZ, URZ ;  /* 0x0000003f3f3ff290 */ /* 0x000fe8000fffe03f */
[C---:B------:R-:W-:Y:S08]  /*2b60*/  HMMA.16816.F32 R36, R204.reuse, R72, R36 ;  /* 0x00000048cc24723c */ /* 0x040ff00000001824 */
[----:B------:R-:W-:Y:S01]  /*2b70*/  HMMA.16816.F32 R40, R204, R74, R40 ;  /* 0x0000004acc28723c */ /* 0x000fe20000001828 */
[----:B------:R-:W1:Y:S11]  /*2b80*/  LDSM.16.M88.4 R72, [R250+0x3800] ;  /* 0x00380000fa48783b */ /* 0x000e760000000200 */
[----:B------:R-:W-:Y:S04]  /*2b90*/  @!UPT UIADD3 URZ, URZ, URZ, URZ ;  /* 0x0000003f3f3ff290 */ /* 0x000fe8000fffe03f */
[C---:B-1----:R-:W-:Y:S08]  /*2ba0*/  HMMA.16816.F32 R36, R208.reuse, R76, R36 ;  /* 0x0000004cd024723c */ /* 0x042ff00000001824 */
[----:B------:R-:W-:Y:S01]  /*2bb0*/  HMMA.16816.F32 R40, R208, R78, R40 ;  /* 0x0000004ed028723c */ /* 0x000fe20000001828 */
[----:B------:R-:W-:Y:S11]  /*2bc0*/  LDSM.16.M88.4 R76, [R249+0x5800] ;  /* 0x00580000f94c783b */ /* 0x000ff60000000200 */
[----:B------:R-:W-:Y:S04]  /*2bd0*/  @!UPT UIADD3 URZ, URZ, URZ, URZ ;  /* 0x0000003f3f3ff290 */ /* 0x000fe8000fffe03f */
[C---:B------:R-:W-:Y:S08]  /*2be0*/  HMMA.16816.F32 R36, R212.reuse, R72, R36 ;  /* 0x00000048d424723c */ /* 0x040ff00000001824 */
[----:B------:R-:W-:Y:S01]  /*2bf0*/  HMMA.16816.F32 R40, R212, R74, R40 ;  /* 0x0000004ad428723c */ /* 0x000fe20000001828 */
[----:B--2---:R1:W-:Y:S04]  /*2c00*/  LDSM.16.M88.4 R72, [R0] ;  /* 0x000000000048783b */ /* 0x0043e80000000200 */
[----:B-1----:R-:W2:Y:S03]  /*2c10*/  LDL R0, [R1+0x14] ;  /* 0x0000140001007983 */ /* 0x002ea60000100800 */
[C---:B------:R-:W-:Y:S08]  /*2c20*/  HMMA.16816.F32 R20, R172.reuse, R24, RZ ;  /* 0x00000018ac14723c */ /* 0x040ff000000018ff */
[----:B------:R-:W-:Y:S11]  /*2c30*/  HMMA.16816.F32 R24, R172, R26, RZ ;  /* 0x0000001aac18723c */ /* 0x000ff600000018ff */
[----:B------:R-:W-:Y:S05]  /*2c40*/  @!UPT UIADD3 URZ, URZ, URZ, URZ ;  /* 0x0000003f3f3ff290 */ /* 0x000fea000fffe03f */
[C---:B------:R-:W-:Y:S08]  /*2c50*/  HMMA.16816.F32 R20, R176.reuse, R52, R20 ;  /* 0x00000034b014723c */ /* 0x040ff00000001814 */
[----:B------:R-:W-:Y:S01]  /*2c60*/  HMMA.16816.F32 R24, R176, R54, R24 ;  /* 0x00000036b018723c */ /* 0x000fe20000001818 */
[----:B------:R-:W1:Y:S07]  /*2c70*/  LDSM.16.M88.4 R52, [R250+0x800] ;  /* 0x00080000fa34783b */ /* 0x000e6e0000000200 */
[C---:B------:R-:W-:Y:S08]  /*2c80*/  HMMA.16816.F32 R8, R192.reuse, R56, R8 ;  /* 0x00000038c008723c */ /* 0x040ff00000001808 */
[C---:B------:R-:W-:Y:S01]  /*2c90*/  HMMA.16816.F32 R16, R192.reuse, R58, R16 ;  /* 0x0000003ac010723c */ /* 0x040fe20000001810 */
[----:B------:R-:W3:Y:S07]  /*2ca0*/  LDSM.16.M88.4 R56, [R249+0x2800] ;  /* 0x00280000f938783b */ /* 0x000eee0000000200 */
[C---:B------:R-:W-:Y:S08]  /*2cb0*/  HMMA.16816.F32 R20, R192.reuse, R64, R20 ;  /* 0x00000040c014723c */ /* 0x040ff00000001814 */
[----:B------:R-:W-:Y:S01]  /*2cc0*/  HMMA.16816.F32 R24, R192, R66, R24 ;  /* 0x00000042c018723c */ /* 0x000fe20000001818 */
[----:B------:R-:W3:Y:S07]  /*2cd0*/  LDSM.16.M88.4 R64, [R249+0x3000] ;  /* 0x00300000f940783b */ /* 0x000eee0000000200 */
[C---:B------:R-:W-:Y:S08]  /*2ce0*/  HMMA.16816.F32 R8, R196.reuse, R12, R8 ;  /* 0x0000000cc408723c */ /* 0x040ff00000001808 */
[C---:B------:R-:W-:Y:S08]  /*2cf0*/  HMMA.16816.F32 R16, R196.reuse, R14, R16 ;  /* 0x0000000ec410723c */ /* 0x040ff00000001810 */
[C---:B-1----:R-:W-:Y:S08]  /*2d00*/  HMMA.16816.F32 R20, R196.reuse, R52, R20 ;  /* 0x00000034c414723c */ /* 0x042ff00000001814 */
[C---:B------:R-:W-:Y:S01]  /*2d10*/  HMMA.16816.F32 R24, R196.reuse, R54, R24 ;  /* 0x00000036c418723c */ /* 0x040fe20000001818 */
[----:B------:R-:W1:Y:S07]  /*2d20*/  LDSM.16.M88.4 R52, [R82] ;  /* 0x000000005234783b */ /* 0x000e6e0000000200 */
[C---:B------:R-:W-:Y:S08]  /*2d30*/  HMMA.16816.F32 R28, R196.reuse, R60, R28 ;  /* 0x0000003cc41c723c */ /* 0x040ff0000000181c */
[----:B------:R-:W-:Y:S01]  /*2d40*/  HMMA.16816.F32 R32, R196, R62, R32 ;  /* 0x0000003ec420723c */ /* 0x000fe20000001820 */
[----:B------:R-:W1:Y:S07]  /*2d50*/  LDSM.16.M88.4 R60, [R81] ;  /* 0x00000000513c783b */ /* 0x000e6e0000000200 */
[C---:B------:R-:W-:Y:S08]  /*2d60*/  HMMA.16816.F32 R12, R200.reuse, R48, R8 ;  /* 0x00000030c80c723c */ /* 0x040ff00000001808 */
[C---:B------:R-:W-:Y:S01]  /*2d70*/  HMMA.16816.F32 R8, R200.reuse, R50, R16 ;  /* 0x00000032c808723c */ /* 0x040fe20000001810 */
[----:B------:R-:W1:Y:S07]  /*2d80*/  LDSM.16.M88.4 R48, [R5+0x2000] ;  /* 0x002000000530783b */ /* 0x000e6e0000000200 */
[C---:B---3--:R-:W-:Y:S08]  /*2d90*/  HMMA.16816.F32 R20, R200.reuse, R56, R20 ;  /* 0x00000038c814723c */ /* 0x048ff00000001814 */
[C---:B------:R-:W-:Y:S01]  /*2da0*/  HMMA.16816.F32 R24, R200.reuse, R58, R24 ;  /* 0x0000003ac818723c */ /* 0x040fe20000001818 */
[----:B------:R-:W3:Y:S07]  /*2db0*/  LDSM.16.M88.4 R56, [R5+0x2800] ;  /* 0x002800000538783b */ /* 0x000eee0000000200 */
[C---:B------:R-:W-:Y:S08]  /*2dc0*/  HMMA.16816.F32 R28, R200.reuse, R64, R28 ;  /* 0x00000040c81c723c */ /* 0x040ff0000000181c */
[----:B------:R-:W-:Y:S01]  /*2dd0*/  HMMA.16816.F32 R32, R200, R66, R32 ;  /* 0x00000042c820723c */ /* 0x000fe20000001820 */
[----:B------:R-:W-:Y:S07]  /*2de0*/  LDSM.16.M88.4 R64, [R250+0x3000] ;  /* 0x00300000fa40783b */ /* 0x000fee0000000200 */
[C---:B------:R-:W-:Y:S08]  /*2df0*/  HMMA.16816.F32 R16, R204.reuse, R44, R12 ;  /* 0x0000002ccc10723c */ /* 0x040ff0000000180c */
[C---:B------:R-:W-:Y:S01]  /*2e00*/  HMMA.16816.F32 R12, R204.reuse, R46, R8 ;  /* 0x0000002ecc0c723c */ /* 0x040fe20000001808 */
[----:B------:R-:W3:Y:S07]  /*2e10*/  LDSM.16.M88.4 R44, [R250+0x2000] ;  /* 0x00200000fa2c783b */ /* 0x000eee0000000200 */
[C---:B-1----:R-:W-:Y:S08]  /*2e20*/  HMMA.16816.F32 R8, R204.reuse, R52, R20 ;  /* 0x00000034cc08723c */ /* 0x042ff00000001814 */
[C---:B------:R-:W-:Y:S01]  /*2e30*/  HMMA.16816.F32 R24, R204.reuse, R54, R24 ;  /* 0x00000036cc18723c */ /* 0x040fe20000001818 */
[----:B------:R-:W1:Y:S07]  /*2e40*/  LDSM.16.M88.4 R52, [R250+0x2800] ;  /* 0x00280000fa34783b */ /* 0x000e6e0000000200 */
[C---:B------:R-:W-:Y:S08]  /*2e50*/  HMMA.16816.F32 R28, R204.reuse, R60, R28 ;  /* 0x0000003ccc1c723c */ /* 0x040ff0000000181c */
[----:B------:R-:W-:Y:S01]  /*2e60*/  HMMA.16816.F32 R32, R204, R62, R32 ;  /* 0x0000003ecc20723c */ /* 0x000fe20000001820 */
[----:B------:R-:W-:Y:S07]  /*2e70*/  LDSM.16.M88.4 R60, [R249+0x4800] ;  /* 0x00480000f93c783b */ /* 0x000fee0000000200 */
[C---:B------:R-:W-:Y:S08]  /*2e80*/  HMMA.16816.F32 R20, R208.reuse, R48, R16 ;  /* 0x00000030d014723c */ /* 0x040ff00000001810 */
[C---:B------:R-:W-:Y:S01]  /*2e90*/  HMMA.16816.F32 R16, R208.reuse, R50, R12 ;  /* 0x00000032d010723c */ /* 0x040fe2000000180c */
[----:B------:R-:W1:Y:S07]  /*2ea0*/  LDSM.16.M88.4 R48, [R249+0x4000] ;  /* 0x00400000f930783b */ /* 0x000e6e0000000200 */
[C---:B---3--:R-:W-:Y:S08]  /*2eb0*/  HMMA.16816.F32 R12, R208.reuse, R56, R8 ;  /* 0x00000038d00c723c */ /* 0x048ff00000001808 */
[C---:B------:R-:W-:Y:S01]  /*2ec0*/  HMMA.16816.F32 R8, R208.reuse, R58, R24 ;  /* 0x0000003ad008723c */ /* 0x040fe20000001818 */
[----:B------:R3:W-:Y:S07]  /*2ed0*/  LDSM.16.M88.4 R56, [R3] ;  /* 0x000000000338783b */ /* 0x0007ee0000000200 */
[C---:B------:R-:W-:Y:S08]  /*2ee0*/  HMMA.16816.F32 R28, R208.reuse, R68, R28 ;  /* 0x00000044d01c723c */ /* 0x040ff0000000181c */
[----:B------:R-:W-:Y:S01]  /*2ef0*/  HMMA.16816.F32 R32, R208, R70, R32 ;  /* 0x00000046d020723c */ /* 0x000fe20000001820 */
[----:B------:R-:W2:Y:S04]  /*2f00*/  LDSM.16.M88.4 R68, [R249+0x5000] ;  /* 0x00500000f944783b */ /* 0x000ea80000000200 */
[----:B---3--:R-:W3:Y:S03]  /*2f10*/  LDL R3, [R1+0x18] ;  /* 0x0000180001037983 */ /* 0x008ee60000100800 */
[C---:B------:R-:W-:Y:S08]  /*2f20*/  HMMA.16816.F32 R24, R212.reuse, R44, R20 ;  /* 0x0000002cd418723c */ /* 0x040ff00000001814 */
[C---:B------:R-:W-:Y:S01]  /*2f30*/  HMMA.16816.F32 R20, R212.reuse, R46, R16 ;  /* 0x0000002ed414723c */ /* 0x040fe20000001810 */
[----:B-----5:R-:W5:Y:S07]  /*2f40*/  LDSM.16.M88.4 R44, [R6] ;  /* 0x00000000062c783b */ /* 0x020f6e0000000200 */
[C---:B-1----:R-:W-:Y:S08]  /*2f50*/  HMMA.16816.F32 R16, R212.reuse, R52, R12 ;  /* 0x00000034d410723c */ /* 0x042ff0000000180c */
[C---:B------:R-:W-:Y:S01]  /*2f60*/  HMMA.16816.F32 R12, R212.reuse, R54, R8 ;  /* 0x00000036d40c723c */ /* 0x040fe20000001808 */
[----:B------:R-:W-:Y:S07]  /*2f70*/  LDSM.16.M88.4 R52, [R5+0x4000] ;  /* 0x004000000534783b */ /* 0x000fee0000000200 */
[C---:B------:R-:W-:Y:S08]  /*2f80*/  HMMA.16816.F32 R8, R212.reuse, R64, R28 ;  /* 0x00000040d408723c */ /* 0x040ff0000000181c */
[----:B------:R-:W-:Y:S01]  /*2f90*/  HMMA.16816.F32 R32, R212, R66, R32 ;  /* 0x00000042d420723c */ /* 0x000fe20000001820 */
[----:B----4-:R1:W4:Y:S07]  /*2fa0*/  LDSM.16.M88.4 R64, [R2] ;  /* 0x000000000240783b */ /* 0x01032e0000000200 */
[C---:B------:R-:W-:Y:S08]  /*2fb0*/  HMMA.16816.F32 R28, R216.reuse, R48, R24 ;  /* 0x00000030d81c723c */ /* 0x040ff00000001818 */
[C---:B------:R-:W-:Y:S08]  /*2fc0*/  HMMA.16816.F32 R24, R216.reuse, R50, R20 ;  /* 0x00000032d818723c */ /* 0x040ff00000001814 */
[C---:B------:R-:W-:Y:S01]  /*2fd0*/  HMMA.16816.F32 R20, R216.reuse, R60, R16 ;  /* 0x0000003cd814723c */ /* 0x040fe20000001810 */
[----:B-1----:R-:W3:Y:S07]  /*2fe0*/  LDL R2, [R1+0x10] ;  /* 0x0000100001027983 */ /* 0x002eee0000100800 */
[C---:B------:R-:W-:Y:S08]  /*2ff0*/  HMMA.16816.F32 R16, R216.reuse, R62, R12 ;  /* 0x0000003ed810723c */ /* 0x040ff0000000180c */
[C---:B--2---:R-:W-:Y:S08]  /*3000*/  HMMA.16816.F32 R12, R216.reuse, R68, R8 ;  /* 0x00000044d80c723c */ /* 0x044ff00000001808 */
[C---:B------:R-:W-:Y:S01]  /*3010*/  HMMA.16816.F32 R8, R216.reuse, R70, R32 ;  /* 0x00000046d808723c */ /* 0x040fe20000001820 */
[----:B------:R-:W-:Y:S07]  /*3020*/  LDSM.16.M88.4 R68, [R5+0x4800] ;  /* 0x004800000544783b */ /* 0x000fee0000000200 */
[----:B------:R-:W-:Y:S08]  /*3030*/  HMMA.16816.F32 R36, R216, R76, R36 ;  /* 0x0000004cd824723c */ /* 0x000ff00000001824 */
[C---:B-----5:R-:W-:Y:S08]  /*3040*/  HMMA.16816.F32 R32, R220.reuse, R44, R28 ;  /* 0x0000002cdc20723c */ /* 0x060ff0000000181c */
[C---:B------:R-:W-:Y:S08]  /*3050*/  HMMA.16816.F32 R28, R220.reuse, R46, R24 ;  /* 0x0000002edc1c723c */ /* 0x040ff00000001818 */
[C---:B------:R-:W-:Y:S08]  /*3060*/  HMMA.16816.F32 R24, R220.reuse, R56, R20 ;  /* 0x00000038dc18723c */ /* 0x040ff00000001814 */
[C---:B------:R-:W-:Y:S01]  /*3070*/  HMMA.16816.F32 R20, R220.reuse, R58, R16 ;  /* 0x0000003adc14723c */ /* 0x040fe20000001810 */
[----:B------:R-:W-:Y:S07]  /*3080*/  LDSM.16.M88.4 R56, [R5+0x5800] ;  /* 0x005800000538783b */ /* 0x000fee0000000200 */
[C---:B----4-:R-:W-:Y:S01]  /*3090*/  HMMA.16816.F32 R16, R220.reuse, R64, R12 ;  /* 0x00000040dc10723c */ /* 0x050fe2000000180c */
[----:B------:R-:W1:Y:S07]  /*30a0*/  LDSM.16.M88.4 R12, [R5+0x5000] ;  /* 0x00500000050c783b */ /* 0x000e6e0000000200 */
[C---:B------:R-:W-:Y:S08]  /*30b0*/  HMMA.16816.F32 R8, R220.reuse, R66, R8 ;  /* 0x00000042dc08723c */ /* 0x040ff00000001808 */
[----:B------:R-:W-:Y:S01]  /*30c0*/  HMMA.16816.F32 R64, R220, R72, R36 ;  /* 0x00000048dc40723c */ /* 0x000fe20000001824 */
[----:B------:R-:W2:Y:S07]  /*30d0*/  LDSM.16.M88.4 R36, [R250+0x4000] ;  /* 0x00400000fa24783b */ /* 0x000eae0000000200 */
[C---:B------:R-:W-:Y:S08]  /*30e0*/  HMMA.16816.F32 R48, R224.reuse, R52, R32 ;  /* 0x00000034e030723c */ /* 0x040ff00000001820 */
[C---:B------:R-:W-:Y:S01]  /*30f0*/  HMMA.16816.F32 R44, R224.reuse, R54, R28 ;  /* 0x00000036e02c723c */ /* 0x040fe2000000181c */
[----:B------:R-:W4:Y:S07]  /*3100*/  LDSM.16.M88.4 R52, [R250+0x4800] ;  /* 0x00480000fa34783b */ /* 0x000f2e0000000200 */
[C---:B-1----:R-:W-:Y:S01]  /*3110*/  HMMA.16816.F32 R28, R224.reuse, R12, R16 ;  /* 0x0000000ce01c723c */ /* 0x042fe20000001810 */
[----:B------:R-:W1:Y:S07]  /*3120*/  LDSM.16.M88.4 R16, [R249+0x6000] ;  /* 0x00600000f910783b */ /* 0x000e6e0000000200 */
[----:B------:R-:W-:Y:S08]  /*3130*/  HMMA.16816.F32 R12, R224, R14, R8 ;  /* 0x0000000ee00c723c */ /* 0x000ff00000001808 */
[----:B--2---:R-:W-:Y:S01]  /*3140*/  HMMA.16816.F32 R8, R228, R36, R48 ;  /* 0x00000024e408723c */ /* 0x004fe20000001830 */
[----:B------:R2:W-:Y:S04]  /*3150*/  LDSM.16.M88.4 R48, [R0] ;  /* 0x000000000030783b */ /* 0x0005e80000000200 */
[----:B--2---:R-:W2:Y:S03]  /*3160*/  LDL R0, [R1+0xc] ;  /* 0x00000c0001007983 */ /* 0x004ea60000100800 */
[----:B------:R-:W-:Y:S08]  /*3170*/  HMMA.16816.F32 R40, R216, R78, R40 ;  /* 0x0000004ed828723c */ /* 0x000ff00000001828 */
[----:B------:R-:W-:Y:S11]  /*3180*/  HMMA.16816.F32 R32, R224, R70, R20 ;  /* 0x00000046e020723c */ /* 0x000ff60000001814 */
[----:B------:R-:W-:Y:S05]  /*3190*/  @!UPT UIADD3 URZ, URZ, URZ, URZ ;  /* 0x0000003f3f3ff290 */ /* 0x000fea000fffe03f */
[----:B------:R-:W-:Y:S01]  /*31a0*/  HMMA.16816.F32 R60, R220, R74, R40 ;  /* 0x0000004adc3c723c */ /* 0x000fe20000001828 */
[----:B------:R-:W-:Y:S07]  /*31b0*/  LDSM.16.M88.4 R72, [R250+0x5800] ;  /* 0x00580000fa48783b */ /* 0x000fee0000000200 */
[----:B------:R-:W-:Y:S01]  /*31c0*/  HMMA.16816.F32 R40, R224, R68, R24 ;  /* 0x00000044e028723c */ /* 0x000fe20000001818 */
[----:B------:R-:W5:Y:S07]  /*31d0*/  LDSM.16.M88.4 R68, [R250+0x5000] ;  /* 0x00500000fa44783b */ /* 0x000f6e0000000200 */
[C---:B------:R-:W-:Y:S01]  /*31e0*/  HMMA.16816.F32 R20, R228.reuse, R38, R44 ;  /* 0x00000026e414723c */ /* 0x040fe2000000182c */
[----:B------:R-:W-:Y:S11]  /*31f0*/  LDSM.16.M88.4 R44, [R249+0x6800] ;  /* 0x00680000f92c783b */ /* 0x000ff60000000200 */
[----:B------:R-:W-:Y:S04]  /*3200*/  @!UPT UIADD3 URZ, URZ, URZ, URZ ;  /* 0x0000003f3f3ff290 */ /* 0x000fe8000fffe03f */
[C---:B----4-:R-:W-:Y:S01]  /*3210*/  HMMA.16816.F32 R36, R228.reuse, R52, R40 ;  /* 0x00000034e424723c */ /* 0x050fe20000001828 */
[----:B------:R-:W-:Y:S07]  /*3220*/  LDSM.16.M88.4 R40, [R250+0x6000] ;  /* 0x00600000fa28783b */ /* 0x000fee0000000200 */
[----:B------:R-:W-:Y:S01]  /*3230*/  HMMA.16816.F32 R52, R228, R54, R32 ;  /* 0x00000036e434723c */ /* 0x000fe20000001820 */
[----:B---3--:R-:W3:Y:S07]  /*3240*/  LDSM.16.M88.4 R32, [R3] ;  /* 0x000000000320783b */ /* 0x008eee0000000200 */
[----:B-1----:R-:W-:Y:S08]  /*3250*/  HMMA.16816.F32 R8, R232, R16, R8 ;  /* 0x00000010e808723c */ /* 0x002ff00000001808 */
[C---:B------:R-:W-:Y:S01]  /*3260*/  HMMA.16816.F32 R24, R224.reuse, R56, R64 ;  /* 0x00000038e018723c */ /* 0x040fe20000001840 */
[----:B------:R-:W-:Y:S07]  /*3270*/  LDSM.16.M88.4 R64, [R249+0x7800] ;  /* 0x00780000f940783b */ /* 0x000fee0000000200 */
[----:B------:R-:W-:Y:S08]  /*3280*/  HMMA.16816.F32 R80, R224, R58, R60 ;  /* 0x0000003ae050723c */ /* 0x000ff0000000183c */
[C---:B-----5:R-:W-:Y:S01]  /*3290*/  HMMA.16816.F32 R60, R228.reuse, R68, R28 ;  /* 0x00000044e43c723c */ /* 0x060fe2000000181c */
[----:B------:R-:W1:Y:S07]  /*32a0*/  LDSM.16.M88.4 R28, [R5+0x6000] ;  /* 0x00600000051c783b */ /* 0x000e6e0000000200 */
[----:B------:R-:W-:Y:S08]  /*32b0*/  HMMA.16816.F32 R56, R228, R70, R12 ;  /* 0x00000046e438723c */ /* 0x000ff0000000180c */
[----:B------:R-:W-:Y:S08]  /*32c0*/  HMMA.16816.F32 R12, R232, R18, R20 ;  /* 0x00000012e80c723c */ /* 0x000ff00000001814 */
[----:B---3--:R-:W-:Y:S08]  /*32d0*/  HMMA.16816.F32 R8, R236, R32, R8 ;  /* 0x00000020ec08723c */ /* 0x008ff00000001808 */
[----:B------:R-:W-:Y:S01]  /*32e0*/  HMMA.16816.F32 R16, R232, R44, R36 ;  /* 0x0000002ce810723c */ /* 0x000fe20000001824 */
[----:B------:R-:W3:Y:S07]  /*32f0*/  LDSM.16.M88.4 R36, [R249+0x7000] ;  /* 0x00700000f924783b */ /* 0x000eee0000000200 */
[----:B------:R-:W-:Y:S08]  /*3300*/  HMMA.16816.F32 R12, R236, R34, R12 ;  /* 0x00000022ec0c723c */ /* 0x000ff0000000180c */
[----:B-1----:R-:W-:Y:S08]  /*3310*/  HMMA.16816.F32 R8, R240, R28, R8 ;  /* 0x0000001cf008723c */ /* 0x002ff00000001808 */
[----:B------:R-:W-:Y:S08]  /*3320*/  HMMA.16816.F32 R76, R228, R72, R24 ;  /* 0x00000048e44c723c */ /* 0x000ff00000001818 */
[----:B------:R-:W-:Y:S01]  /*3330*/  HMMA.16816.F32 R24, R232, R46, R52 ;  /* 0x0000002ee818723c */ /* 0x000fe20000001834 */
[----:B------:R-:W1:Y:S04]  /*3340*/  LDSM.16.M88.4 R52, [R2] ;  /* 0x000000000234783b */ /* 0x000e680000000200 */
[----:B------:R-:W4:Y:S03]  /*3350*/  LDSM.16.M88.4 R44, [R5+0x6800] ;  /* 0x00680000052c783b */ /* 0x000f260000000200 */
[----:B------:R-:W-:Y:S08]  /*3360*/  HMMA.16816.F32 R12, R240, R30, R12 ;  /* 0x0000001ef00c723c */ /* 0x000ff0000000180c */
[----:B------:R-:W-:Y:S08]  /*3370*/  HMMA.16816.F32 R32, R244, R40, R8 ;  /* 0x00000028f420723c */ /* 0x000ff00000001808 */
[----:B------:R-:W-:Y:S08]  /*3380*/  HMMA.16816.F32 R20, R236, R48, R16 ;  /* 0x00000030ec14723c */ /* 0x000ff00000001810 */
[----:B---3--:R-:W-:Y:S08]  /*3390*/  HMMA.16816.F32 R8, R232, R36, R60 ;  /* 0x00000024e808723c */ /* 0x008ff0000000183c */
[----:B------:R-:W-:Y:S08]  /*33a0*/  HMMA.16816.F32 R16, R236, R50, R24 ;  /* 0x00000032ec10723c */ /* 0x000ff00000001818 */
[----:B------:R-:W-:Y:S01]  /*33b0*/  HMMA.16816.F32 R28, R244, R42, R12 ;  /* 0x0000002af41c723c */ /* 0x000fe2000000180c */
[----:B------:R-:W3:Y:S07]  /*33c0*/  LDSM.16.M88.4 R40, [R5+0x7000] ;  /* 0x007000000528783b */ /* 0x000eee0000000200 */
[----:B------:R-:W-:Y:S01]  /*33d0*/  HMMA.16816.F32 R36, R232, R38, R56 ;  /* 0x00000026e824723c */ /* 0x000fe20000001838 */
[----:B------:R-:W5:Y:S07]  /*33e0*/  LDSM.16.M88.4 R56, [R250+0x6800] ;  /* 0x00680000fa38783b */ /* 0x000f6e0000000200 */
[----:B-1----:R-:W-:Y:S08]  /*33f0*/  HMMA.16816.F32 R12, R236, R52, R8 ;  /* 0x00000034ec0c723c */ /* 0x002ff00000001808 */
[----:B----4-:R-:W-:Y:S08]  /*3400*/  HMMA.16816.F32 R8, R240, R46, R16 ;  /* 0x0000002ef008723c */ /* 0x010ff00000001810 */
[----:B------:R-:W-:Y:S08]  /*3410*/  HMMA.16816.F32 R68, R228, R74, R80 ;  /* 0x0000004ae444723c */ /* 0x000ff00000001850 */
[----:B------:R-:W-:Y:S01]  /*3420*/  HMMA.16816.F32 R20, R240, R44, R20 ;  /* 0x0000002cf014723c */ /* 0x000fe20000001814 */
[----:B------:R-:W-:Y:S01]  /*3430*/  FMUL.FTZ R32, R32, c[0x0][0x320] ;  /* 0x0000c80020207a20 */ /* 0x000fe20000410000 */
[----:B------:R-:W-:Y:S01]  /*3440*/  LDSM.16.M88.4 R44, [R250+0x7000] ;  /* 0x00700000fa2c783b */ /* 0x000fe20000000200 */
[----:B------:R-:W-:-:S02]  /*3450*/  FMUL.FTZ R33, R33, c[0x0][0x320] ;  /* 0x0000c80021217a20 */ /* 0x000fc40000410000 */
[----:B------:R-:W-:-:S03]  /*3460*/  FMUL.FTZ R34, R34, c[0x0][0x320] ;  /* 0x0000c80022227a20 */ /* 0x000fc60000410000 */
[----:B------:R-:W-:Y:S01]  /*3470*/  HMMA.16816.F32 R60, R232, R64, R76 ;  /* 0x00000040e83c723c */ /* 0x000fe2000000184c */
[----:B------:R-:W-:Y:S01]  /*3480*/  FMUL.FTZ R35, R35, c[0x0][0x320] ;  /* 0x0000c80023237a20 */ /* 0x000fe20000410000 */
[----:B------:R-:W1:Y:S06]  /*3490*/  MUFU.TANH R72, R32 ;  /* 0x0000002000487308 */ /* 0x000e6c0000002400 */
[----:B---3--:R-:W-:Y:S02]  /*34a0*/  HMMA.16816.F32 R16, R240, R40, R12 ;  /* 0x00000028f010723c */ /* 0x008fe4000000180c */
[----:B------:R-:W3:Y:S06]  /*34b0*/  MUFU.TANH R64, R33 ;  /* 0x0000002100407308 */ /* 0x000eec0000002400 */
[----:B-----5:R-:W-:Y:S01]  /*34c0*/  HMMA.16816.F32 R12, R244, R58, R8 ;  /* 0x0000003af40c723c */ /* 0x020fe20000001808 */
[----:B--2---:R-:W2:Y:S07]  /*34d0*/  LDSM.16.M88.4 R48, [R0] ;  /* 0x000000000030783b */ /* 0x004eae0000000200 */
[----:B------:R-:W-:Y:S01]  /*34e0*/  HMMA.16816.F32 R8, R232, R66, R68 ;  /* 0x00000042e808723c */ /* 0x000fe20000001844 */
[----:B------:R-:W4:Y:S08]  /*34f0*/  MUFU.TANH R73, R34 ;  /* 0x0000002200497308 */ /* 0x000f300000002400 */
[----:B------:R5:W1:Y:S01]  /*3500*/  MUFU.TANH R65, R35 ;  /* 0x0000002300417308 */ /* 0x000a620000002400 */
[----:B------:R-:W-:Y:S08]  /*3510*/  HMMA.16816.F32 R24, R244, R56, R20 ;  /* 0x00000038f418723c */ /* 0x000ff00000001814 */
[----:B-----5:R-:W-:Y:S01]  /*3520*/  HMMA.16816.F32 R32, R236, R54, R36 ;  /* 0x00000036ec20723c */ /* 0x020fe20000001824 */
[----:B------:R-:W5:Y:S01]  /*3530*/  LDSM.16.M88.4 R36, [R5+0x7800] ;  /* 0x007800000524783b */ /* 0x000f620000000200 */
[----:B------:R-:W-:-:S02]  /*3540*/  FMUL.FTZ R28, R28, c[0x0][0x320] ;  /* 0x0000c8001c1c7a20 */ /* 0x000fc40000410000 */
[----:B------:R-:W-:Y:S02]  /*3550*/  FMUL.FTZ R29, R29, c[0x0][0x320] ;  /* 0x0000c8001d1d7a20 */ /* 0x000fe40000410000 */
[----:B------:R-:W-:Y:S02]  /*3560*/  FMUL.FTZ R30, R30, c[0x0][0x320] ;  /* 0x0000c8001e1e7a20 */ /* 0x000fe40000410000 */
[----:B------:R-:W-:Y:S01]  /*3570*/  FMUL.FTZ R31, R31, c[0x0][0x320] ;  /* 0x0000c8001f1f7a20 */ /* 0x000fe20000410000 */
[C---:B--2---:R-:W-:Y:S01]  /*3580*/  HMMA.16816.F32 R20, R236.reuse, R48, R60 ;  /* 0x00000030ec14723c */ /* 0x044fe2000000183c */
[----:B------:R-:W2:Y:S07]  /*3590*/  MUFU.TANH R56, R28 ;  /* 0x0000001c00387308 */ /* 0x000eae0000002400 */
[----:B------:R-:W-:Y:S01]  /*35a0*/  HMMA.16816.F32 R8, R236, R50, R8 ;  /* 0x00000032ec08723c */ /* 0x000fe20000001808 */
[----:B------:R-:W1:Y:S08]  /*35b0*/  MUFU.TANH R54, R29 ;  /* 0x0000001d00367308 */ /* 0x000e700000002400 */
[----:B------:R-:W1:Y:S08]  /*35c0*/  MUFU.TANH R57, R30 ;  /* 0x0000001e00397308 */ /* 0x000e700000002400 */
[----:B------:R1:W1:Y:S01]  /*35d0*/  MUFU.TANH R55, R31 ;  /* 0x0000001f00377308 */ /* 0x0002620000002400 */
[----:B------:R-:W-:-:S02]  /*35e0*/  FMUL.FTZ R24, R24, c[0x0][0x320] ;  /* 0x0000c80018187a20 */ /* 0x000fc40000410000 */
[----:B------:R-:W-:Y:S02]  /*35f0*/  FMUL.FTZ R25, R25, c[0x0][0x320] ;  /* 0x0000c80019197a20 */ /* 0x000fe40000410000 */
[----:B------:R-:W-:Y:S01]  /*3600*/  FMUL.FTZ R26, R26, c[0x0][0x320] ;  /* 0x0000c8001a1a7a20 */ /* 0x000fe20000410000 */
[----:B-1----:R-:W-:Y:S01]  /*3610*/  HMMA.16816.F32 R28, R240, R42, R32 ;  /* 0x0000002af01c723c */ /* 0x002fe20000001820 */
[----:B------:R-:W1:Y:S01]  /*3620*/  LDSM.16.M88.4 R32, [R250+0x7800] ;  /* 0x00780000fa20783b */ /* 0x000e620000000200 */
[----:B------:R-:W-:Y:S01]  /*3630*/  FMUL.FTZ R27, R27, c[0x0][0x320] ;  /* 0x0000c8001b1b7a20 */ /* 0x000fe20000410000 */
[----:B------:R-:W1:Y:S01]  /*3640*/  MUFU.TANH R53, R24 ;  /* 0x0000001800357308 */ /* 0x000e620000002400 */
[----:B------:R-:W-:Y:S01]  /*3650*/  FMUL.FTZ R12, R12, c[0x0][0x320] ;  /* 0x0000c8000c0c7a20 */ /* 0x000fe20000410000 */
[----:B------:R-:W-:-:S06]  /*3660*/  DEPBAR.LE SB0, 0x0 ;  /* 0x000080000000791a */ /* 0x000fcc0000000000 */
[----:B------:R-:W1:Y:S01]  /*3670*/  MUFU.TANH R52, R25 ;  /* 0x0000001900347308 */ /* 0x000e620000002400 */
[----:B-----5:R-:W-:Y:S07]  /*3680*/  HMMA.16816.F32 R8, R240, R38, R8 ;  /* 0x00000026f008723c */ /* 0x020fee0000001808 */
[----:B------:R-:W1:Y:S08]  /*3690*/  MUFU.TANH R48, R26 ;  /* 0x0000001a00307308 */ /* 0x000e700000002400 */
[----:B------:R5:W1:Y:S02]  /*36a0*/  MUFU.TANH R43, R27 ;  /* 0x0000001b002b7308 */ /* 0x000a640000002400 */
[----:B-----5:R-:W-:Y:S08]  /*36b0*/  HMMA.16816.F32 R24, R244, R44, R16 ;  /* 0x0000002cf418723c */ /* 0x020ff00000001810 */
[----:B------:R-:W-:Y:S01]  /*36c0*/  HMMA.16816.F32 R16, R240, R36, R20 ;  /* 0x00000024f010723c */ /* 0x000fe20000001814 */
[----:B------:R-:W-:-:S02]  /*36d0*/  FMUL.FTZ R13, R13, c[0x0][0x320] ;  /* 0x0000c8000d0d7a20 */ /* 0x000fc40000410000 */
[----:B------:R-:W-:Y:S02]  /*36e0*/  FMUL.FTZ R14, R14, c[0x0][0x320] ;  /* 0x0000c8000e0e7a20 */ /* 0x000fe40000410000 */
[----:B------:R-:W-:Y:S01]  /*36f0*/  FMUL.FTZ R15, R15, c[0x0][0x320] ;  /* 0x0000c8000f0f7a20 */ /* 0x000fe20000410000 */
[----:B------:R-:W2:Y:S02]  /*3700*/  MUFU.TANH R40, R12 ;  /* 0x0000000c00287308 */ /* 0x000ea40000002400 */
[C---:B------:R-:W-:Y:S06]  /*3710*/  HMMA.16816.F32 R20, R244.reuse, R46, R28 ;  /* 0x0000002ef414723c */ /* 0x040fec000000181c */
[----:B------:R-:W2:Y:S02]  /*3720*/  MUFU.TANH R41, R13 ;  /* 0x0000000d00297308 */ /* 0x000ea40000002400 */
[C---:B-1----:R-:W-:Y:S06]  /*3730*/  HMMA.16816.F32 R8, R244.reuse, R34, R8 ;  /* 0x00000022f408723c */ /* 0x042fec0000001808 */
[----:B------:R-:W1:Y:S08]  /*3740*/  MUFU.TANH R42, R14 ;  /* 0x0000000e002a7308 */ /* 0x000e700000002400 */
[----:B------:R5:W1:Y:S02]  /*3750*/  MUFU.TANH R36, R15 ;  /* 0x0000000f00247308 */ /* 0x000a640000002400 */
[----:B-----5:R-:W-:Y:S01]  /*3760*/  HMMA.16816.F32 R12, R244, R32, R16 ;  /* 0x00000020f40c723c */ /* 0x020fe20000001810 */
[----:B------:R-:W-:-:S02]  /*3770*/  FMUL.FTZ R24, R24, c[0x0][0x320] ;  /* 0x0000c80018187a20 */ /* 0x000fc40000410000 */
[----:B------:R-:W-:-:S05]  /*3780*/  FMUL.FTZ R20, R20, c[0x0][0x320] ;  /* 0x0000c80014147a20 */ /* 0x000fca0000410000 */
[----:B------:R-:W-:Y:S01]  /*3790*/  FMUL.FTZ R8, R8, c[0x0][0x320] ;  /* 0x0000c80008087a20 */ /* 0x000fe20000410000 */
[----:B------:R-:W1:Y:S01]  /*37a0*/  MUFU.TANH R28, R24 ;  /* 0x00000018001c7308 */ /* 0x000e620000002400 */
[----:B------:R-:W-:Y:S02]  /*37b0*/  IMAD.MOV.U32 R134, RZ, RZ, R132 ;  /* 0x000000ffff867224 */ /* 0x000fe400078e0084 */
[----:B------:R-:W-:Y:S02]  /*37c0*/  FMUL.FTZ R27, R27, c[0x0][0x320] ;  /* 0x0000c8001b1b7a20 */ /* 0x000fe40000410000 */
[----:B------:R-:W-:Y:S02]  /*37d0*/  FMUL.FTZ R25, R25, c[0x0][0x320] ;  /* 0x0000c80019197a20 */ /* 0x000fe40000410000 */
[----:B------:R-:W-:Y:S01]  /*37e0*/  FMUL.FTZ R26, R26, c[0x0][0x320] ;  /* 0x0000c8001a1a7a20 */ /* 0x000fe20000410000 */
[----:B------:R5:W1:Y:S01]  /*37f0*/  MUFU.TANH R24, R20 ;  /* 0x0000001400187308 */ /* 0x000a620000002400 */
[----:B------:R-:W-:-:S02]  /*3800*/  FMUL.FTZ R22, R22, c[0x0][0x320] ;  /* 0x0000c80016167a20 */ /* 0x000fc40000410000 */
[----:B------:R-:W-:-:S04]  /*3810*/  FMUL.FTZ R23, R23, c[0x0][0x320] ;  /* 0x0000c80017177a20 */ /* 0x000fc80000410000 */
[----:B------:R-:W-:-:S04]  /*3820*/  FMUL.FTZ R12, R12, c[0x0][0x320] ;  /* 0x0000c8000c0c7a20 */ /* 0x000fc80000410000 */
[----:B------:R-:W1:Y:S01]  /*3830*/  MUFU.TANH R19, R12 ;  /* 0x0000000c00137308 */ /* 0x000e620000002400 */
[----:B-----5:R-:W-:Y:S01]  /*3840*/  FMUL.FTZ R20, R21, c[0x0][0x320] ;  /* 0x0000c80015147a20 */ /* 0x020fe20000410000 */
[----:B------:R-:W-:Y:S01]  /*3850*/  ISETP.GT.AND P0, PT, R4, R134, PT ;  /* 0x000000860400720c */ /* 0x000fe20003f04270 */
[----:B------:R-:W-:-:S05]  /*3860*/  FMUL.FTZ R13, R13, c[0x0][0x320] ;  /* 0x0000c8000d0d7a20 */ /* 0x000fca0000410000 */
[----:B------:R5:W1:Y:S01]  /*3870*/  MUFU.TANH R12, R8 ;  /* 0x00000008000c7308 */ /* 0x000a620000002400 */
[----:B------:R-:W-:Y:S02]  /*3880*/  FMUL.FTZ R14, R14, c[0x0][0x320] ;  /* 0x0000c8000e0e7a20 */ /* 0x000fe40000410000 */
[----:B------:R-:W-:Y:S02]  /*3890*/  FMUL.FTZ R15, R15, c[0x0][0x320] ;  /* 0x0000c8000f0f7a20 */ /* 0x000fe40000410000 */
[----:B------:R-:W-:Y:S02]  /*38a0*/  FMUL.FTZ R10, R10, c[0x0][0x320] ;  /* 0x0000c8000a0a7a20 */ /* 0x000fe40000410000 */
[----:B------:R-:W-:Y:S01]  /*38b0*/  FMUL.FTZ R11, R11, c[0x0][0x320] ;  /* 0x0000c8000b0b7a20 */ /* 0x000fe20000410000 */
[----:B------:R1:W1:Y:S01]  /*38c0*/  MUFU.TANH R30, R27 ;  /* 0x0000001b001e7308 */ /* 0x0002620000002400 */
[----:B-----5:R-:W-:-:S07]  /*38d0*/  FMUL.FTZ R8, R9, c[0x0][0x320] ;  /* 0x0000c80009087a20 */ /* 0x020fce0000410000 */
[----:B------:R1:W1:Y:S08]  /*38e0*/  MUFU.TANH R31, R26 ;  /* 0x0000001a001f7308 */ /* 0x0002700000002400 */
[----:B------:R1:W1:Y:S08]  /*38f0*/  MUFU.TANH R29, R22 ;  /* 0x00000016001d7308 */ /* 0x0002700000002400 */
[----:B------:R1:W1:Y:S08]  /*3900*/  MUFU.TANH R27, R23 ;  /* 0x00000017001b7308 */ /* 0x0002700000002400 */
[----:B------:R-:W1:Y:S08]  /*3910*/  MUFU.TANH R25, R25 ;  /* 0x0000001900197308 */ /* 0x000e700000002400 */
[----:B------:R-:W1:Y:S08]  /*3920*/  MUFU.TANH R20, R20 ;  /* 0x0000001400147308 */ /* 0x000e700000002400 */
[----:B------:R1:W1:Y:S08]  /*3930*/  MUFU.TANH R18, R13 ;  /* 0x0000000d00127308 */ /* 0x0002700000002400 */
[----:B------:R1:W1:Y:S08]  /*3940*/  MUFU.TANH R26, R14 ;  /* 0x0000000e001a7308 */ /* 0x0002700000002400 */
[----:B------:R1:W1:Y:S08]  /*3950*/  MUFU.TANH R23, R15 ;  /* 0x0000000f00177308 */ /* 0x0002700000002400 */
[----:B------:R-:W1:Y:S08]  /*3960*/  MUFU.TANH R8, R8 ;  /* 0x0000000800087308 */ /* 0x000e700000002400 */
[----:B------:R1:W1:Y:S08]  /*3970*/  MUFU.TANH R21, R10 ;  /* 0x0000000a00157308 */ /* 0x0002700000002400 */
[----:B------:R1:W1:Y:S01]  /*3980*/  MUFU.TANH R22, R11 ;  /* 0x0000000b00167308 */ /* 0x0002620000002400 */
[----:B------:R-:W-:Y:S01]  /*3990*/  BSSY B0, `(.L_x_832) ;  /* 0x000001c000007945 */ /* 0x000fe20003800000 */
[----:B------:R-:W-:Y:S06]  /*39a0*/  BAR.SYNC.DEFER_BLOCKING 0x0 ;  /* 0x0000000000007b1d */ /* 0x000fec0000010000 */
[----:B------:R-:W-:Y:S05]  /*39b0*/  @!P0 BRA `(.L_x_833) ;  /* 0x0000019000008947 */ /* 0x000fea0003800000 */
[----:B--234-:R-:W-:Y:S01]  /*39c0*/  IADD3 R0, R135, -0x2, RZ ;  /* 0xfffffffe87007810 */ /* 0x01cfe20007ffe0ff */
[----:B------:R-:W-:-:S03]  /*39d0*/  IMAD.MOV.U32 R5, RZ, RZ, c[0x0][0x1e0] ;  /* 0x00007800ff057624 */ /* 0x000fc600078e00ff */
[----:B------:R-:W-:Y:S01]  /*39e0*/  SHF.R.S32.HI R2, RZ, 0x1f, R0 ;  /* 0x0000001fff027819 */ /* 0x000fe20000011400 */
[----:B------:R-:W-:-:S04]  /*39f0*/  IMAD.WIDE.U32 R6, R0, c[0x0][0x1e0], RZ ;  /* 0x0000780000067a25 */ /* 0x000fc800078e00ff */
[----:B------:R-:W-:-:S04]  /*3a00*/  IMAD R2, R2, c[0x0][0x1e0], RZ ;  /* 0x0000780002027a24 */ /* 0x000fc800078e02ff */
[----:B------:R-:W-:Y:S01]  /*3a10*/  IMAD R2, R0, c[0x0][0x1e4], R2 ;  /* 0x0000790000027a24 */ /* 0x000fe200078e0202 */
[----:B------:R-:W-:-:S03]  /*3a20*/  LEA R0, P0, R6, R88, 0x6 ;  /* 0x0000005806007211 */ /* 0x000fc600078030ff */
[----:B------:R-:W-:Y:S01]  /*3a30*/  IMAD.IADD R3, R7, 0x1, R2 ;  /* 0x0000000107037824 */ /* 0x000fe200078e0202 */
[----:B------:R-:W-:Y:S01]  /*3a40*/  LEA R2, P6, R0, c[0x0][0x1c8], 0x1 ;  /* 0x0000720000027a11 */ /* 0x000fe200078c08ff */
[----:B------:R-:W-:-:S03]  /*3a50*/  IMAD.MOV.U32 R7, RZ, RZ, c[0x0][0x1e4] ;  /* 0x00007900ff077624 */ /* 0x000fc600078e00ff */
[----:B------:R-:W-:Y:S02]  /*3a60*/  LEA.HI.X R3, R6, R87, R3, 0x6, P0 ;  /* 0x0000005706037211 */ /* 0x000fe400000f3403 */
[----:B------:R-:W-:Y:S02]  /*3a70*/  LEA R6, P0, R5, R2, 0x6 ;  /* 0x0000000205067211 */ /* 0x000fe400078030ff */
[----:B------:R-:W-:-:S04]  /*3a80*/  LEA.HI.X R3, R0, c[0x0][0x1cc], R3, 0x1, P6 ;  /* 0x0000730000037a11 */ /* 0x000fc800030f0c03 */
[----:B------:R-:W-:Y:S01]  /*3a90*/  LEA.HI.X R7, R5, R3, R7, 0x6, P0 ;  /* 0x0000000305077211 */ /* 0x000fe200000f3407 */
[----:B------:R-:W-:Y:S01]  /*3aa0*/  @!PT LDS RZ, [RZ] ;  /* 0x00000000fffff984 */ /* 0x000fe20000000800 */
[----:B------:R-:W-:Y:S01]  /*3ab0*/  @!PT LDS RZ, [RZ] ;  /* 0x00000000fffff984 */ /* 0x000fe20000000800 */
[----:B------:R-:W-:Y:S01]  /*3ac0*/  @!PT LDS RZ, [RZ] ;  /* 0x00000000fffff984 */ /* 0x000fe20000000800 */
[----:B------:R2:W-:Y:S04]  /*3ad0*/  LDGSTS.E.BYPASS.LTC128B.128 [R86+0x10100], [R2.64], !P5 ;  /* 0x1010000002567fae */ /* 0x0005e8000e901d46 */
[----:B------:R2:W-:Y:S04]  /*3ae0*/  LDGSTS.E.BYPASS.LTC128B.128 [R86+0x12100], [R2.64+0x80], !P4 ;  /* 0x1210008002567fae */ /* 0x0005e8000e101d46 */
[----:B------:R2:W-:Y:S04]  /*3af0*/  LDGSTS.E.BYPASS.LTC128B.128 [R86+0x14100], [R2.64+0x100], !P3 ;  /* 0x1410010002567fae */ /* 0x0005e8000d901d46 */
[----:B------:R2:W-:Y:S04]  /*3b00*/  LDGSTS.E.BYPASS.LTC128B.128 [R86+0x16100], [R2.64+0x180], !P2 ;  /* 0x1610018002567fae */ /* 0x0005e8000d101d46 */
[----:B------:R2:W-:Y:S04]  /*3b10*/  LDGSTS.E.BYPASS.LTC128B.128 [R86+0x11100], [R6.64], !P5 ;  /* 0x1110000006567fae */ /* 0x0005e8000e901d46 */
[----:B------:R2:W-:Y:S04]  /*3b20*/  LDGSTS.E.BYPASS.LTC128B.128 [R86+0x13100], [R6.64+0x80], !P4 ;  /* 0x1310008006567fae */ /* 0x0005e8000e101d46 */
[----:B------:R2:W-:Y:S04]  /*3b30*/  LDGSTS.E.BYPASS.LTC128B.128 [R86+0x15100], [R6.64+0x100], !P3 ;  /* 0x1510010006567fae */ /* 0x0005e8000d901d46 */
[----:B------:R2:W-:Y:S02]  /*3b40*/  LDGSTS.E.BYPASS.LTC128B.128 [R86+0x17100], [R6.64+0x180], !P2 ;  /* 0x1710018006567fae */ /* 0x0005e4000d101d46 */
.L_x_833:
[----:B--234-:R-:W-:Y:S05]  /*3b50*/  BSYNC B0 ;  /* 0x0000000000007941 */ /* 0x01cfea0003800000 */
.L_x_832:
[----:B------:R-:W2:Y:S04]  /*3b60*/  LDL R0, [R1+0xf8] ;  /* 0x0000f80001007983 */ /* 0x000ea80000100800 */
[----:B------:R-:W3:Y:S01]  /*3b70*/  LDL R3, [R1+0x90] ;  /* 0x0000900001037983 */ /* 0x000ee20000100800 */
[----:B------:R-:W-:-:S03]  /*3b80*/  IMAD R4, R4, R85, 0x1 ;  /* 0x0000000104047424 */ /* 0x000fc600078e0255 */
[----:B------:R-:W-:Y:S04]  /*3b90*/  LDSM.16.MT88.4 R44, [R251] ;  /* 0x00000000fb2c783b */ /* 0x000fe80000004200 */
[----:B------:R-:W-:Y:S04]  /*3ba0*/  LDSM.16.MT88.4 R68, [R251+0x2000] ;  /* 0x00200000fb44783b */ /* 0x000fe80000004200 */
[----:B------:R-:W-:Y:S04]  /*3bb0*/  LDSM.16.MT88.4 R76, [R248+0x4000] ;  /* 0x00400000f84c783b */ /* 0x000fe80000004200 */
[----:B------:R-:W0:Y:S01]  /*3bc0*/  LDGDEPBAR ;  /* 0x00000000000079af */ /* 0x000e220000000000 */
[----:B--2---:R-:W-:-:S04]  /*3bd0*/  IMAD.IADD R0, R0, 0x1, R128 ;  /* 0x0000000100007824 */ /* 0x004fc800078e0280 */
[----:B------:R-:W-:Y:S01]  /*3be0*/  @P1 IMAD.HI.U32 R2, R0, c[0x0][0x2c8], RZ ;  /* 0x0000b20000021a27 */ /* 0x000fe200078e00ff */
[----:B------:R2:W-:Y:S04]  /*3bf0*/  STL [R1+0x88], R0 ;  /* 0x0000880001007387 */ /* 0x0005e80000100800 */
[----:B------:R-:W4:Y:S04]  /*3c00*/  LDL R49, [R1+0x48] ;  /* 0x0000480001317983 */ /* 0x000f280000100800 */
[----:B------:R-:W5:Y:S01]  /*3c10*/  LDL R127, [R1+0x4] ;  /* 0x00000400017f7983 */ /* 0x000f620000100800 */
[----:B--2---:R-:W-:-:S05]  /*3c20*/  @P1 SHF.R.U32.HI R0, RZ, c[0x0][0x2cc], R2 ;  /* 0x0000b300ff001a19 */ /* 0x004fca0000011602 */
[----:B------:R-:W2:Y:S04]  /*3c30*/  SHFL.IDX PT, R2, R0, RZ, 0x1c1f ;  /* 0x001c1fff00027589 */ /* 0x000ea800000e0000 */
[----:B------:R3:W1:Y:S02]  /*3c40*/  SHFL.IDX PT, R5, R0, 0x1, 0x1c1f ;  /* 0x003c1f0000057f89 */ /* 0x00066400000e0000 */
[----:B---3--:R-:W-:Y:S01]  /*3c50*/  IADD3 R0, -R3, c[0x0][0x1d0], R4 ;  /* 0x0000740003007a10 */ /* 0x008fe20007ffe104 */
[----:B------:R-:W-:-:S03]  /*3c60*/  IMAD.IADD R3, R84, 0x1, -R3 ;  /* 0x0000000154037824 */ /* 0x000fc600078e0a03 */
[----:B------:R-:W-:-:S05]  /*3c70*/  IADD3 R0, R0, -c[0x0][0x168], RZ ;  /* 0x80005a0000007a10 */ /* 0x000fca0007ffe0ff */
[----:B--2---:R-:W-:-:S05]  /*3c80*/  IMAD.IADD R2, R0, 0x1, R2 ;  /* 0x0000000100027824 */ /* 0x004fca00078e0202 */
[----:B------:R-:W-:-:S04]  /*3c90*/  IMNMX R2, R3, R2, PT ;  /* 0x0000000203027217 */ /* 0x000fc80003800200 */
[C---:B------:R-:W-:Y:S02]  /*3ca0*/  ISETP.GT.AND P6, PT, R2.reuse, RZ, PT ;  /* 0x000000ff0200720c */ /* 0x040fe40003fc4270 */
[----:B------:R-:W-:Y:S02]  /*3cb0*/  ISETP.GT.AND P0, PT, R2, 0x1, PT ;  /* 0x000000010200780c */ /* 0x000fe40003f04270 */
[----:B------:R-:W-:Y:S02]  /*3cc0*/  FSEL R16, R72, -INF , P6 ;  /* 0xff80000048107808 */ /* 0x000fe40003000000 */
[----:B------:R-:W-:Y:S02]  /*3cd0*/  ISETP.GT.AND P6, PT, R2, 0x8, PT ;  /* 0x000000080200780c */ /* 0x000fe40003fc4270 */
[----:B-1----:R-:W-:Y:S02]  /*3ce0*/  FSEL R15, R64, -INF , P0 ;  /* 0xff800000400f7808 */ /* 0x002fe40000000000 */
[----:B------:R-:W-:Y:S01]  /*3cf0*/  ISETP.GT.AND P0, PT, R2, 0x9, PT ;  /* 0x000000090200780c */ /* 0x000fe20003f04270 */
[----:B------:R-:W-:Y:S01]  /*3d00*/  IMAD.IADD R0, R0, 0x1, R5 ;  /* 0x0000000100007824 */ /* 0x000fe200078e0205 */
[----:B------:R-:W-:-:S02]  /*3d10*/  FSEL R5, R56, -INF , P6 ;  /* 0xff80000038057808 */ /* 0x000fc40003000000 */
[----:B------:R-:W-:Y:S02]  /*3d20*/  ISETP.GT.AND P6, PT, R2, 0x10, PT ;  /* 0x000000100200780c */ /* 0x000fe40003fc4270 */
[----:B------:R-:W-:Y:S02]  /*3d30*/  FSEL R4, R54, -INF , P0 ;  /* 0xff80000036047808 */ /* 0x000fe40000000000 */
[----:B------:R-:W-:Y:S02]  /*3d40*/  ISETP.GT.AND P0, PT, R2, 0x11, PT ;  /* 0x000000110200780c */ /* 0x000fe40003f04270 */
[----:B------:R-:W-:Y:S02]  /*3d50*/  FMNMX.FTZ R6, R16, R15, !PT ;  /* 0x0000000f10067209 */ /* 0x000fe40007810000 */
[----:B------:R-:W-:Y:S02]  /*3d60*/  IMNMX R0, R3, R0, PT ;  /* 0x0000000003007217 */ /* 0x000fe40003800200 */
[----:B------:R-:W-:-:S02]  /*3d70*/  FSEL R3, R53, -INF , P6 ;  /* 0xff80000035037808 */ /* 0x000fc40003000000 */
[----:B------:R-:W-:Y:S02]  /*3d80*/  ISETP.GT.AND P6, PT, R2, 0x18, PT ;  /* 0x000000180200780c */ /* 0x000fe40003fc4270 */
[----:B------:R-:W-:Y:S02]  /*3d90*/  FSEL R14, R52, -INF , P0 ;  /* 0xff800000340e7808 */ /* 0x000fe40000000000 */
[----:B------:R-:W-:Y:S02]  /*3da0*/  FMNMX.FTZ R6, R5, R6, !PT ;  /* 0x0000000605067209 */ /* 0x000fe40007810000 */
[----:B------:R-:W-:Y:S02]  /*3db0*/  ISETP.GT.AND P0, PT, R2, 0x19, PT ;  /* 0x000000190200780c */ /* 0x000fe40003f04270 */
[----:B------:R-:W-:Y:S02]  /*3dc0*/  FSEL R13, R40, -INF , P6 ;  /* 0xff800000280d7808 */ /* 0x000fe40003000000 */
[----:B------:R-:W-:-:S02]  /*3dd0*/  ISETP.GT.AND P6, PT, R2, 0x20, PT ;  /* 0x000000200200780c */ /* 0x000fc40003fc4270 */
[----:B------:R-:W-:Y:S02]  /*3de0*/  FMNMX.FTZ R6, R4, R6, !PT ;  /* 0x0000000604067209 */ /* 0x000fe40007810000 */
[----:B------:R-:W-:Y:S02]  /*3df0*/  FSEL R17, R41, -INF , P0 ;  /* 0xff80000029117808 */ /* 0x000fe40000000000 */
[----:B------:R-:W-:Y:S02]  /*3e00*/  ISETP.GT.AND P0, PT, R2, 0x21, PT ;  /* 0x000000210200780c */ /* 0x000fe40003f04270 */
[----:B------:R-:W-:Y:S02]  /*3e10*/  FSEL R108, R28, -INF , P6 ;  /* 0xff8000001c6c7808 */ /* 0x000fe40003000000 */
[----:B------:R-:W-:Y:S02]  /*3e20*/  FMNMX.FTZ R6, R3, R6, !PT ;  /* 0x0000000603067209 */ /* 0x000fe40007810000 */
[----:B------:R-:W-:-:S02]  /*3e30*/  ISETP.GT.AND P6, PT, R2, 0x28, PT ;  /* 0x000000280200780c */ /* 0x000fc40003fc4270 */
[----:B------:R-:W-:Y:S02]  /*3e40*/  FSEL R107, R25, -INF , P0 ;  /* 0xff800000196b7808 */ /* 0x000fe40000000000 */
[----:B------:R-:W-:Y:S02]  /*3e50*/  ISETP.GT.AND P0, PT, R2, 0x29, PT ;  /* 0x000000290200780c */ /* 0x000fe40003f04270 */
[----:B------:R-:W-:Y:S02]  /*3e60*/  FMNMX.FTZ R6, R14, R6, !PT ;  /* 0x000000060e067209 */ /* 0x000fe40007810000 */
[----:B------:R-:W-:Y:S02]  /*3e70*/  FSEL R105, R24, -INF , P6 ;  /* 0xff80000018697808 */ /* 0x000fe40003000000 */
[----:B------:R-:W-:Y:S02]  /*3e80*/  ISETP.GT.AND P6, PT, R2, 0x30, PT ;  /* 0x000000300200780c */ /* 0x000fe40003fc4270 */
[----:B------:R-:W-:-:S02]  /*3e90*/  FSEL R104, R20, -INF , P0 ;  /* 0xff80000014687808 */ /* 0x000fc40000000000 */
[C---:B------:R-:W-:Y:S02]  /*3ea0*/  ISETP.GT.AND P0, PT, R2.reuse, 0x31, PT ;  /* 0x000000310200780c */ /* 0x040fe40003f04270 */
[----:B------:R-:W-:Y:S02]  /*3eb0*/  FMNMX.FTZ R6, R13, R6, !PT ;  /* 0x000000060d067209 */ /* 0x000fe40007810000 */
[----:B------:R-:W-:Y:S02]  /*3ec0*/  FSEL R102, R19, -INF , P6 ;  /* 0xff80000013667808 */ /* 0x000fe40003000000 */
[----:B------:R-:W-:Y:S02]  /*3ed0*/  ISETP.GT.AND P6, PT, R2, 0x38, PT ;  /* 0x000000380200780c */ /* 0x000fe40003fc4270 */
[----:B------:R-:W-:Y:S02]  /*3ee0*/  FSEL R98, R18, -INF , P0 ;  /* 0xff80000012627808 */ /* 0x000fe40000000000 */
[----:B------:R-:W-:-:S02]  /*3ef0*/  FMNMX.FTZ R6, R17, R6, !PT ;  /* 0x0000000611067209 */ /* 0x000fc40007810000 */
[----:B------:R-:W-:Y:S02]  /*3f00*/  ISETP.GT.AND P0, PT, R2, 0x39, PT ;  /* 0x000000390200780c */ /* 0x000fe40003f04270 */
[----:B------:R-:W-:Y:S02]  /*3f10*/  FSEL R97, R12, -INF , P6 ;  /* 0xff8000000c617808 */ /* 0x000fe40003000000 */
[----:B------:R-:W-:Y:S02]  /*3f20*/  FMNMX.FTZ R2, R108, R6, !PT ;  /* 0x000000066c027209 */ /* 0x000fe40007810000 */
[----:B------:R-:W-:Y:S02]  /*3f30*/  ISETP.GT.AND P6, PT, R0, RZ, PT ;  /* 0x000000ff0000720c */ /* 0x000fe40003fc4270 */
[----:B------:R-:W-:Y:S02]  /*3f40*/  FSEL R96, R8, -INF , P0 ;  /* 0xff80000008607808 */ /* 0x000fe40000000000 */
[----:B------:R-:W-:-:S02]  /*3f50*/  ISETP.GT.AND P0, PT, R0, 0x1, PT ;  /* 0x000000010000780c */ /* 0x000fc40003f04270 */
[----:B------:R-:W-:Y:S02]  /*3f60*/  FMNMX.FTZ R2, R107, R2, !PT ;  /* 0x000000026b027209 */ /* 0x000fe40007810000 */
[----:B------:R-:W-:Y:S02]  /*3f70*/  FSEL R12, R73, -INF , P6 ;  /* 0xff800000490c7808 */ /* 0x000fe40003000000 */
[C---:B------:R-:W-:Y:S01]  /*3f80*/  ISETP.GT.AND P6, PT, R0.reuse, 0x8, PT ;  /* 0x000000080000780c */ /* 0x040fe20003fc4270 */
[----:B------:R-:W-:Y:S01]  /*3f90*/  LDSM.16.MT88.4 R72, [R251+0x2800] ;  /* 0x00280000fb48783b */ /* 0x000fe20000004200 */
[----:B------:R-:W-:Y:S02]  /*3fa0*/  FSEL R11, R65, -INF , P0 ;  /* 0xff800000410b7808 */ /* 0x000fe40000000000 */
[----:B------:R-:W-:Y:S01]  /*3fb0*/  FMNMX.FTZ R2, R105, R2, !PT ;  /* 0x0000000269027209 */ /* 0x000fe20007810000 */
[----:B------:R-:W-:Y:S01]  /*3fc0*/  LDSM.16.MT88.4 R64, [R252+0x2000] ;  /* 0x00200000fc40783b */ /* 0x000fe20000004200 */
[----:B------:R-:W-:-:S02]  /*3fd0*/  ISETP.GT.AND P0, PT, R0, 0x9, PT ;  /* 0x000000090000780c */ /* 0x000fc40003f04270 */
[----:B------:R-:W-:Y:S02]  /*3fe0*/  FSEL R10, R57, -INF , P6 ;  /* 0xff800000390a7808 */ /* 0x000fe40003000000 */
[----:B------:R-:W-:Y:S01]  /*3ff0*/  FMNMX.FTZ R6, R12, R11, !PT ;  /* 0x0000000b0c067209 */ /* 0x000fe20007810000 */
[----:B------:R-:W-:Y:S01]  /*4000*/  LDSM.16.MT88.4 R56, [R251+0x800] ;  /* 0x00080000fb38783b */ /* 0x000fe20000004200 */
[----:B------:R-:W-:Y:S02]  /*4010*/  FMNMX.FTZ R2, R104, R2, !PT ;  /* 0x0000000268027209 */ /* 0x000fe40007810000 */
[----:B------:R-:W-:Y:S02]  /*4020*/  ISETP.GT.AND P6, PT, R0, 0x10, PT ;  /* 0x000000100000780c */ /* 0x000fe40003fc4270 */
[----:B------:R-:W-:Y:S02]  /*4030*/  FSEL R9, R55, -INF , P0 ;  /* 0xff80000037097808 */ /* 0x000fe40000000000 */
[----:B------:R-:W-:-:S02]  /*4040*/  FMNMX.FTZ R6, R10, R6, !PT ;  /* 0x000000060a067209 */ /* 0x000fc40007810000 */
[----:B------:R-:W-:Y:S02]  /*4050*/  FMNMX.FTZ R2, R102, R2, !PT ;  /* 0x0000000266027209 */ /* 0x000fe40007810000 */
[----:B------:R-:W-:Y:S02]  /*4060*/  ISETP.GT.AND P0, PT, R0, 0x11, PT ;  /* 0x000000110000780c */ /* 0x000fe40003f04270 */
[----:B------:R-:W-:Y:S02]  /*4070*/  FSEL R8, R48, -INF , P6 ;  /* 0xff80000030087808 */ /* 0x000fe40003000000 */
[----:B------:R-:W-:Y:S02]  /*4080*/  FMNMX.FTZ R6, R9, R6, !PT ;  /* 0x0000000609067209 */ /* 0x000fe40007810000 */
[----:B------:R-:W-:Y:S02]  /*4090*/  FMNMX.FTZ R2, R98, R2, !PT ;  /* 0x0000000262027209 */ /* 0x000fe40007810000 */
[----:B------:R-:W-:-:S02]  /*40a0*/  ISETP.GT.AND P6, PT, R0, 0x18, PT ;  /* 0x000000180000780c */ /* 0x000fc40003fc4270 */
[----:B------:R-:W-:Y:S02]  /*40b0*/  FSEL R7, R43, -INF , P0 ;  /* 0xff8000002b077808 */ /* 0x000fe40000000000 */
[----:B------:R-:W-:Y:S02]  /*40c0*/  FMNMX.FTZ R18, R8, R6, !PT ;  /* 0x0000000608127209 */ /* 0x000fe40007810000 */
[----:B------:R-:W-:Y:S02]  /*40d0*/  FMNMX.FTZ R2, R97, R2, !PT ;  /* 0x0000000261027209 */ /* 0x000fe40007810000 */
[----:B------:R-:W-:Y:S02]  /*40e0*/  ISETP.GT.AND P0, PT, R0, 0x19, PT ;  /* 0x000000190000780c */ /* 0x000fe40003f04270 */
[----:B------:R-:W-:Y:S02]  /*40f0*/  FSEL R6, R42, -INF , P6 ;  /* 0xff8000002a067808 */ /* 0x000fe40003000000 */
[----:B------:R-:W-:Y:S01]  /*4100*/  FMNMX.FTZ R19, R7, R18, !PT ;  /* 0x0000001207137209 */ /* 0x000fe20007810000 */
[----:B------:R-:W-:Y:S01]  /*4110*/  LDSM.16.MT88.4 R40, [R252+0x800] ;  /* 0x00080000fc28783b */ /* 0x000fe20000004200 */
[----:B------:R-:W-:-:S02]  /*4120*/  FMNMX.FTZ R133, R96, R2, !PT ;  /* 0x0000000260857209 */ /* 0x000fc40007810000 */
[----:B------:R-:W-:Y:S02]  /*4130*/  ISETP.GT.AND P6, PT, R0, 0x20, PT ;  /* 0x000000200000780c */ /* 0x000fe40003fc4270 */
[----:B------:R-:W-:Y:S02]  /*4140*/  FSEL R18, R36, -INF , P0 ;  /* 0xff80000024127808 */ /* 0x000fe40000000000 */
[----:B------:R-:W-:Y:S01]  /*4150*/  FMNMX.FTZ R2, R6, R19, !PT ;  /* 0x0000001306027209 */ /* 0x000fe20007810000 */
[----:B------:R-:W-:Y:S01]  /*4160*/  LDSM.16.MT88.4 R36, [R248+0x800] ;  /* 0x00080000f824783b */ /* 0x000fe20000004200 */
        /* <DEDUP_REMOVED lines=8> */
[----:B------:R-:W-:Y:S01]  /*41f0*/  FMNMX.FTZ R2, R106, R2, !PT ;  /* 0x000000026a027209 */ /* 0x000fe20007810000 */
[----:B------:R-:W1:Y:S01]  /*4200*/  SHFL.BFLY PT, R19, R133, 0x2, 0x1f ;  /* 0x0c401f0085137f89 */ /* 0x000e6200000e0000 */
[----:B------:R-:W-:-:S02]  /*4210*/  ISETP.GT.AND P6, PT, R0, 0x30, PT ;  /* 0x000000300000780c */ /* 0x000fc40003fc4270 */
[----:B------:R-:W-:Y:S01]  /*4220*/  FSEL R111, R27, -INF , P0 ;  /* 0xff8000001b6f7808 */ /* 0x000fe20000000000 */
[----:B------:R-:W-:Y:S01]  /*4230*/  LDSM.16.MT88.4 R28, [R252] ;  /* 0x00000000fc1c783b */ /* 0x000fe20000004200 */
[----:B------:R-:W-:Y:S02]  /*4240*/  FMNMX.FTZ R2, R103, R2, !PT ;  /* 0x0000000267027209 */ /* 0x000fe40007810000 */
[----:B------:R-:W-:Y:S02]  /*4250*/  ISETP.GT.AND P0, PT, R0, 0x31, PT ;  /* 0x000000310000780c */ /* 0x000fe40003f04270 */
[----:B------:R-:W-:Y:S02]  /*4260*/  FSEL R110, R26, -INF , P6 ;  /* 0xff8000001a6e7808 */ /* 0x000fe40003000000 */
[----:B------:R-:W-:Y:S02]  /*4270*/  FMNMX.FTZ R2, R111, R2, !PT ;  /* 0x000000026f027209 */ /* 0x000fe40007810000 */
[----:B------:R-:W-:-:S02]  /*4280*/  ISETP.GT.AND P6, PT, R0, 0x38, PT ;  /* 0x000000380000780c */ /* 0x000fc40003fc4270 */
[----:B------:R-:W-:Y:S02]  /*4290*/  FSEL R109, R23, -INF , P0 ;  /* 0xff800000176d7808 */ /* 0x000fe40000000000 */
[----:B------:R-:W-:Y:S02]  /*42a0*/  FMNMX.FTZ R2, R110, R2, !PT ;  /* 0x000000026e027209 */ /* 0x000fe40007810000 */
[----:B------:R-:W-:Y:S02]  /*42b0*/  ISETP.GT.AND P0, PT, R0, 0x39, PT ;  /* 0x000000390000780c */ /* 0x000fe40003f04270 */
[----:B------:R-:W-:Y:S02]  /*42c0*/  FSEL R100, R21, -INF , P6 ;  /* 0xff80000015647808 */ /* 0x000fe40003000000 */
[----:B------:R-:W-:Y:S02]  /*42d0*/  FMNMX.FTZ R132, R109, R2, !PT ;  /* 0x000000026d847209 */ /* 0x000fe40007810000 */
[----:B------:R-:W-:-:S02]  /*42e0*/  FSEL R99, R22, -INF , P0 ;  /* 0xff80000016637808 */ /* 0x000fc40000000000 */
[----:B------:R-:W-:Y:S01]  /*42f0*/  FMNMX.FTZ R132, R100, R132, !PT ;  /* 0x0000008464847209 */ /* 0x000fe20007810000 */
[----:B------:R-:W-:Y:S03]  /*4300*/  LDSM.16.MT88.4 R20, [R248] ;  /* 0x00000000f814783b */ /* 0x000fe60000004200 */
[----:B------:R-:W-:Y:S02]  /*4310*/  FMNMX.FTZ R132, R99, R132, !PT ;  /* 0x0000008463847209 */ /* 0x000fe40007810000 */
[----:B-1----:R-:W-:-:S03]  /*4320*/  FMNMX.FTZ R133, R133, R19, !PT ;  /* 0x0000001385857209 */ /* 0x002fc60007810000 */
[----:B------:R-:W1:Y:S04]  /*4330*/  SHFL.BFLY PT, R19, R132, 0x2, 0x1f ;  /* 0x0c401f0084137f89 */ /* 0x000e6800000e0000 */
[----:B------:R-:W2:Y:S01]  /*4340*/  SHFL.BFLY PT, R0, R133, 0x1, 0x1f ;  /* 0x0c201f0085007f89 */ /* 0x000ea200000e0000 */
[----:B-1----:R-:W-:Y:S02]  /*4350*/  FMNMX.FTZ R132, R132, R19, !PT ;  /* 0x0000001384847209 */ /* 0x002fe40007810000 */
[----:B--2---:R-:W-:-:S03]  /*4360*/  FMNMX.FTZ R133, R133, R0, !PT ;  /* 0x0000000085857209 */ /* 0x004fc60007810000 */
[----:B------:R-:W1:Y:S01]  /*4370*/  SHFL.BFLY PT, R0, R132, 0x1, 0x1f ;  /* 0x0c201f0084007f89 */ /* 0x000e6200000e0000 */
[C---:B------:R-:W-:Y:S01]  /*4380*/  FSETP.NEU.FTZ.AND P0, PT, R133.reuse, -INF , PT ;  /* 0xff8000008500780b */ /* 0x040fe20003f1d000 */
[----:B------:R-:W-:Y:S02]  /*4390*/  FMUL.FTZ R2, R133, c[0x0][0x2d0] ;  /* 0x0000b40085027a20 */ /* 0x000fe40000410000 */
[----:B----4-:R2:W3:Y:S03]  /*43a0*/  LDSM.16.MT88.4 R24, [R49] ;  /* 0x000000003118783b */ /* 0x0104e60000004200 */
[----:B------:R-:W-:Y:S01]  /*43b0*/  FSEL R2, R2, RZ, P0 ;  /* 0x000000ff02027208 */ /* 0x000fe20000000000 */
[----:B-----5:R-:W-:Y:S04]  /*43c0*/  LDSM.16.MT88.4 R60, [R127+0x800] ;  /* 0x000800007f3c783b */ /* 0x020fe80000004200 */
[----:B------:R-:W-:Y:S01]  /*43d0*/  FFMA.FTZ R3, R3, c[0x0][0x2d0], -R2 ;  /* 0x0000b40003037a23 */ /* 0x000fe20000010802 */
[----:B------:R-:W-:Y:S01]  /*43e0*/  LDSM.16.MT88.4 R52, [R127+0x2000] ;  /* 0x002000007f34783b */ /* 0x000fe20000004200 */
[----:B-1----:R-:W-:-:S04]  /*43f0*/  FMNMX.FTZ R132, R132, R0, !PT ;  /* 0x0000000084847209 */ /* 0x002fc80007810000 */
[C---:B------:R-:W-:Y:S01]  /*4400*/  FSETP.NEU.FTZ.AND P0, PT, R132.reuse, -INF , PT ;  /* 0xff8000008400780b */ /* 0x040fe20003f1d000 */
[----:B------:R-:W-:Y:S01]  /*4410*/  FMUL.FTZ R0, R132, c[0x0][0x2d0] ;  /* 0x0000b40084007a20 */ /* 0x000fe20000410000 */
[----:B------:R1:W-:Y:S04]  /*4420*/  MUFU.EX2 R90, R3 ;  /* 0x00000003005a7308 */ /* 0x0003e80000000800 */
[----:B------:R-:W-:Y:S01]  /*4430*/  FSEL R0, R0, RZ, P0 ;  /* 0x000000ff00007208 */ /* 0x000fe20000000000 */
[--C-:B------:R-:W-:Y:S02]  /*4440*/  FFMA.FTZ R16, R16, c[0x0][0x2d0], -R2.reuse ;  /* 0x0000b40010107a23 */ /* 0x100fe40000010802 */
[--C-:B------:R-:W-:Y:S02]  /*4450*/  FFMA.FTZ R15, R15, c[0x0][0x2d0], -R2.reuse ;  /* 0x0000b4000f0f7a23 */ /* 0x100fe40000010802 */
[----:B------:R-:W-:-:S02]  /*4460*/  FFMA.FTZ R5, R5, c[0x0][0x2d0], -R2 ;  /* 0x0000b40005057a23 */ /* 0x000fc40000010802 */
[----:B------:R-:W-:Y:S02]  /*4470*/  FFMA.FTZ R4, R4, c[0x0][0x2d0], -R2 ;  /* 0x0000b40004047a23 */ /* 0x000fe40000010802 */
[--C-:B-1----:R-:W-:Y:S02]  /*4480*/  FFMA.FTZ R3, R10, c[0x0][0x2d0], -R0.reuse ;  /* 0x0000b4000a037a23 */ /* 0x102fe40000010800 */
[--C-:B------:R-:W-:Y:S02]  /*4490*/  FFMA.FTZ R12, R12, c[0x0][0x2d0], -R0.reuse ;  /* 0x0000b4000c0c7a23 */ /* 0x100fe40000010800 */
[----:B------:R1:W-:Y:S01]  /*44a0*/  MUFU.EX2 R82, R3 ;  /* 0x0000000300527308 */ /* 0x0003e20000000800 */
[----:B------:R-:W-:-:S07]  /*44b0*/  FFMA.FTZ R11, R11, c[0x0][0x2d0], -R0 ;  /* 0x0000b4000b0b7a23 */ /* 0x000fce0000010800 */
[----:B------:R-:W-:Y:S01]  /*44c0*/  MUFU.EX2 R85, R16 ;  /* 0x0000001000557308 */ /* 0x000fe20000000800 */
[----:B-1----:R-:W-:-:S07]  /*44d0*/  FFMA.FTZ R3, R9, c[0x0][0x2d0], -R0 ;  /* 0x0000b40009037a23 */ /* 0x002fce0000010800 */
[----:B------:R-:W1:Y:S08]  /*44e0*/  MUFU.EX2 R83, R15 ;  /* 0x0000000f00537308 */ /* 0x000e700000000800 */
[----:B------:R-:W-:Y:S08]  /*44f0*/  MUFU.EX2 R87, R5 ;  /* 0x0000000500577308 */ /* 0x000ff00000000800 */
[----:B------:R-:W-:Y:S08]  /*4500*/  MUFU.EX2 R89, R4 ;  /* 0x0000000400597308 */ /* 0x000ff00000000800 */
[----:B------:R1:W-:Y:S08]  /*4510*/  MUFU.EX2 R81, R12 ;  /* 0x0000000c00517308 */ /* 0x0003f00000000800 */
[----:B------:R-:W-:Y:S08]  /*4520*/  MUFU.EX2 R80, R11 ;  /* 0x0000000b00507308 */ /* 0x000ff00000000800 */
[----:B------:R4:W5:Y:S01]  /*4530*/  MUFU.EX2 R84, R3 ;  /* 0x0000000300547308 */ /* 0x0009620000000800 */
[----:B------:R-:W-:-:S02]  /*4540*/  FFMA.FTZ R14, R14, c[0x0][0x2d0], -R2 ;  /* 0x0000b4000e0e7a23 */ /* 0x000fc40000010802 */
[----:B------:R-:W-:Y:S01]  /*4550*/  FFMA.FTZ R13, R13, c[0x0][0x2d0], -R2 ;  /* 0x0000b4000d0d7a23 */ /* 0x000fe20000010802 */
[----:B-1----:R-:W-:Y:S01]  /*4560*/  F2FP.PACK_AB R12, R83, R85 ;  /* 0x00000055530c723e */ /* 0x002fe200000000ff */
[----:B----4-:R-:W-:-:S04]  /*4570*/  FFMA.FTZ R3, R8, c[0x0][0x2d0], -R0 ;  /* 0x0000b40008037a23 */ /* 0x010fc80000010800 */
[----:B------:R1:W-:Y:S01]  /*4580*/  MUFU.EX2 R86, R3 ;  /* 0x0000000300567308 */ /* 0x0003e20000000800 */
[----:B-----5:R-:W-:Y:S01]  /*4590*/  F2FP.PACK_AB R15, R84, R82 ;  /* 0x00000052540f723e */ /* 0x020fe200000000ff */
[----:B------:R-:W-:-:S06]  /*45a0*/  FFMA.FTZ R17, R17, c[0x0][0x2d0], -R2 ;  /* 0x0000b40011117a23 */ /* 0x000fcc0000010802 */
[----:B------:R4:W5:Y:S01]  /*45b0*/  MUFU.EX2 R93, R14 ;  /* 0x0000000e005d7308 */ /* 0x0009620000000800 */
[----:B-1----:R-:W-:-:S07]  /*45c0*/  FFMA.FTZ R3, R7, c[0x0][0x2d0], -R0 ;  /* 0x0000b40007037a23 */ /* 0x002fce0000010800 */
[----:B------:R1:W-:Y:S08]  /*45d0*/  MUFU.EX2 R94, R13 ;  /* 0x0000000d005e7308 */ /* 0x0003f00000000800 */
[----:B------:R2:W2:Y:S01]  /*45e0*/  MUFU.EX2 R88, R3 ;  /* 0x0000000300587308 */ /* 0x0004a20000000800 */
[----:B----4-:R-:W-:Y:S02]  /*45f0*/  F2FP.PACK_AB R14, R89, R87 ;  /* 0x00000057590e723e */ /* 0x010fe400000000ff */
[----:B-1----:R-:W-:Y:S01]  /*4600*/  F2FP.PACK_AB R13, R80, R81 ;  /* 0x00000051500d723e */ /* 0x002fe200000000ff */
[----:B--2---:R-:W-:-:S04]  /*4610*/  FFMA.FTZ R3, R6, c[0x0][0x2d0], -R0 ;  /* 0x0000b40006037a23 */ /* 0x004fc80000010800 */
[----:B------:R1:W-:Y:S02]  /*4620*/  MUFU.EX2 R92, R3 ;  /* 0x00000003005c7308 */ /* 0x0003e40000000800 */
[C---:B------:R-:W-:Y:S06]  /*4630*/  HMMA.16816.F32 R4, R12.reuse, R20, RZ ;  /* 0x000000140c04723c */ /* 0x040fec00000018ff */
[----:B------:R-:W2:Y:S02]  /*4640*/  MUFU.EX2 R95, R17 ;  /* 0x00000011005f7308 */ /* 0x000ea40000000800 */
[----:B------:R-:W-:Y:S01]  /*4650*/  HMMA.16816.F32 R20, R12, R22, RZ ;  /* 0x000000160c14723c */ /* 0x000fe200000018ff */
[----:B-1----:R-:W-:-:S05]  /*4660*/  FFMA.FTZ R3, R18, c[0x0][0x2d0], -R0 ;  /* 0x0000b40012037a23 */ /* 0x002fca0000010800 */
[----:B------:R-:W1:Y:S01]  /*4670*/  MUFU.EX2 R91, R3 ;  /* 0x00000003005b7308 */ /* 0x000e620000000800 */
[----:B-----5:R-:W-:Y:S02]  /*4680*/  F2FP.PACK_AB R8, R93, R90 ;  /* 0x0000005a5d08723e */ /* 0x020fe400000000ff */
[----:B------:R-:W-:Y:S02]  /*4690*/  F2FP.PACK_AB R9, R88, R86 ;  /* 0x000000565809723e */ /* 0x000fe400000000ff */
[----:B--2---:R-:W-:Y:S02]  /*46a0*/  F2FP.PACK_AB R10, R95, R94 ;  /* 0x0000005e5f0a723e */ /* 0x004fe400000000ff */
[----:B-1----:R-:W-:-:S07]  /*46b0*/  F2FP.PACK_AB R11, R91, R92 ;  /* 0x0000005c5b0b723e */ /* 0x002fce00000000ff */
[C---:B------:R-:W-:Y:S08]  /*46c0*/  HMMA.16816.F32 R136, R8.reuse, R36, R4 ;  /* 0x000000240888723c */ /* 0x040ff00000001804 */
[----:B------:R-:W-:Y:S01]  /*46d0*/  HMMA.16816.F32 R4, R8, R38, R20 ;  /* 0x000000260804723c */ /* 0x000fe20000001814 */
[----:B------:R-:W1:Y:S07]  /*46e0*/  LDSM.16.MT88.4 R20, [R248+0x2000] ;  /* 0x00200000f814783b */ /* 0x000e6e0000004200 */
[C---:B------:R-:W-:Y:S11]  /*46f0*/  HMMA.16816.F32 R32, R12.reuse, R28, RZ ;  /* 0x0000001c0c20723c */ /* 0x040ff600000018ff */
[----:B------:R-:W-:Y:S05]  /*4700*/  @!UPT UIADD3 URZ, URZ, URZ, URZ ;  /* 0x0000003f3f3ff290 */ /* 0x000fea000fffe03f */
[----:B------:R-:W-:Y:S02]  /*4710*/  IMAD.MOV.U32 R119, RZ, RZ, R7 ;  /* 0x000000ffff777224 */ /* 0x000fe400078e0007 */
[----:B------:R-:W-:Y:S02]  /*4720*/  IMAD.MOV.U32 R118, RZ, RZ, R6 ;  /* 0x000000ffff767224 */ /* 0x000fe400078e0006 */
[----:B------:R-:W-:Y:S02]  /*4730*/  IMAD.MOV.U32 R117, RZ, RZ, R5 ;  /* 0x000000ffff757224 */ /* 0x000fe400078e0005 */
[----:B------:R-:W-:Y:S02]  /*4740*/  IMAD.MOV.U32 R129, RZ, RZ, R4 ;  /* 0x000000ffff817224 */ /* 0x000fe400078e0004 */
[C---:B------:R-:W-:Y:S08]  /*4750*/  HMMA.16816.F32 R4, R12.reuse, R44, RZ ;  /* 0x0000002c0c04723c */ /* 0x040ff000000018ff */
[----:B------:R-:W-:Y:S11]  /*4760*/  HMMA.16816.F32 R16, R12, R30, RZ ;  /* 0x0000001e0c10723c */ /* 0x000ff600000018ff */
[----:B------:R-:W-:Y:S05]  /*4770*/  @!UPT UIADD3 URZ, URZ, URZ, URZ ;  /* 0x0000003f3f3ff290 */ /* 0x000fea000fffe03f */
[C---:B------:R-:W-:Y:S08]  /*4780*/  HMMA.16816.F32 R28, R8.reuse, R56, R4 ;  /* 0x00000038081c723c */ /* 0x040ff00000001804 */
[C---:B------:R-:W-:Y:S08]  /*4790*/  HMMA.16816.F32 R144, R8.reuse, R40, R32 ;  /* 0x000000280890723c */ /* 0x040ff00000001820 */
[----:B------:R-:W-:Y:S01]  /*47a0*/  HMMA.16816.F32 R152, R8, R42, R16 ;  /* 0x0000002a0898723c */ /* 0x000fe20000001810 */
[----:B------:R-:W2:Y:S07]  /*47b0*/  LDSM.16.MT88.4 R40, [R252+0x2800] ;  /* 0x00280000fc28783b */ /* 0x000eae0000004200 */
[----:B------:R-:W-:Y:S01]  /*47c0*/  HMMA.16816.F32 R48, R12, R46, RZ ;  /* 0x0000002e0c30723c */ /* 0x000fe200000018ff */
[----:B------:R-:W4:Y:S01]  /*47d0*/  LDSM.16.MT88.4 R44, [R248+0x2800] ;  /* 0x00280000f82c783b */ /* 0x000f220000004200 */
[----:B------:R-:W-:Y:S01]  /*47e0*/  IMAD.MOV.U32 R115, RZ, RZ, R29 ;  /* 0x000000ffff737224 */ /* 0x000fe200078e001d */
[----:B------:R-:W-:Y:S01]  /*47f0*/  MOV R113, R31 ;  /* 0x0000001f00717202 */ /* 0x000fe20000000f00 */
[----:B------:R-:W-:-:S02]  /*4800*/  IMAD.MOV.U32 R114, RZ, RZ, R30 ;  /* 0x000000ffff727224 */ /* 0x000fc400078e001e */
[----:B------:R-:W-:Y:S02]  /*4810*/  IMAD.MOV.U32 R3, RZ, RZ, R28 ;  /* 0x000000ffff037224 */ /* 0x000fe400078e001c */
[C---:B---3--:R-:W-:Y:S08]  /*4820*/  HMMA.16816.F32 R36, R12.reuse, R24, RZ ;  /* 0x000000180c24723c */ /* 0x048ff000000018ff */
[C---:B------:R-:W-:Y:S08]  /*4830*/  HMMA.16816.F32 R32, R12.reuse, R26, RZ ;  /* 0x0000001a0c20723c */ /* 0x040ff000000018ff */
[C---:B-1----:R-:W-:Y:S08]  /*4840*/  HMMA.16816.F32 R28, R12.reuse, R20, RZ ;  /* 0x000000140c1c723c */ /* 0x042ff000000018ff */
[C---:B------:R-:W-:Y:S08]  /*4850*/  HMMA.16816.F32 R24, R12.reuse, R22, RZ ;  /* 0x000000160c18723c */ /* 0x040ff000000018ff */
[C---:B------:R-:W-:Y:S08]  /*4860*/  HMMA.16816.F32 R20, R12.reuse, R64, RZ ;  /* 0x000000400c14723c */ /* 0x040ff000000018ff */
[C---:B------:R-:W-:Y:S08]  /*4870*/  HMMA.16816.F32 R4, R12.reuse, R68, RZ ;  /* 0x000000440c04723c */ /* 0x040ff000000018ff */
[----:B------:R-:W-:Y:S08]  /*4880*/  HMMA.16816.F32 R16, R12, R66, RZ ;  /* 0x000000420c10723c */ /* 0x000ff000000018ff */
[C---:B--2---:R-:W-:Y:S08]  /*4890*/  HMMA.16816.F32 R20, R8.reuse, R40, R20 ;  /* 0x000000280814723c */ /* 0x044ff00000001814 */
[C---:B------:R-:W-:Y:S01]  /*48a0*/  HMMA.16816.F32 R160, R8.reuse, R58, R48 ;  /* 0x0000003a08a0723c */ /* 0x040fe20000001830 */
[----:B------:R-:W1:Y:S04]  /*48b0*/  LDSM.16.MT88.4 R48, [R127+0x2800] ;  /* 0x002800007f30783b */ /* 0x000e680000004200 */
[----:B------:R-:W-:Y:S03]  /*48c0*/  LDSM.16.MT88.4 R56, [R248+0x4800] ;  /* 0x00480000f838783b */ /* 0x000fe60000004200 */
[C---:B------:R-:W-:Y:S01]  /*48d0*/  HMMA.16816.F32 R140, R8.reuse, R60, R36 ;  /* 0x0000003c088c723c */ /* 0x040fe20000001824 */
[----:B------:R-:W2:Y:S07]  /*48e0*/  LDSM.16.MT88.4 R36, [R252+0x4000] ;  /* 0x00400000fc24783b */ /* 0x000eae0000004200 */
[C---:B----4-:R-:W-:Y:S08]  /*48f0*/  HMMA.16816.F32 R28, R8.reuse, R44, R28 ;  /* 0x0000002c081c723c */ /* 0x050ff0000000181c */
[----:B------:R-:W-:Y:S01]  /*4900*/  HMMA.16816.F32 R4, R8, R72, R4 ;  /* 0x000000480804723c */ /* 0x000fe20000001804 */
[----:B------:R-:W-:Y:S01]  /*4910*/  MOV R67, R21 ;  /* 0x0000001500437202 */ /* 0x000fe20000000f00 */
[----:B------:R-:W-:-:S02]  /*4920*/  IMAD.MOV.U32 R66, RZ, RZ, R22 ;  /* 0x000000ffff427224 */ /* 0x000fc400078e0016 */
[----:B------:R-:W-:Y:S02]  /*4930*/  IMAD.MOV.U32 R65, RZ, RZ, R23 ;  /* 0x000000ffff417224 */ /* 0x000fe400078e0017 */
[----:B------:R-:W-:Y:S02]  /*4940*/  IMAD.MOV.U32 R64, RZ, RZ, R20 ;  /* 0x000000ffff407224 */ /* 0x000fe400078e0014 */
[C---:B------:R-:W-:Y:S01]  /*4950*/  HMMA.16816.F32 R188, R8.reuse, R62, R32 ;  /* 0x0000003e08bc723c */ /* 0x040fe20000001820 */
[----:B------:R-:W-:Y:S07]  /*4960*/  LDSM.16.MT88.4 R32, [R251+0x4800] ;  /* 0x00480000fb20783b */ /* 0x000fee0000004200 */
[C---:B------:R-:W-:Y:S08]  /*4970*/  HMMA.16816.F32 R44, R8.reuse, R46, R24 ;  /* 0x0000002e082c723c */ /* 0x040ff00000001818 */
[----:B------:R-:W-:Y:S01]  /*4980*/  HMMA.16816.F32 R60, R8, R42, R16 ;  /* 0x0000002a083c723c */ /* 0x000fe20000001810 */
[----:B------:R-:W3:Y:S07]  /*4990*/  LDSM.16.MT88.4 R40, [R251+0x4000] ;  /* 0x00400000fb28783b */ /* 0x000eee0000004200 */
[C---:B------:R-:W-:Y:S08]  /*49a0*/  HMMA.16816.F32 R24, R12.reuse, R70, RZ ;  /* 0x000000460c18723c */ /* 0x040ff000000018ff */
[C---:B------:R-:W-:Y:S08]  /*49b0*/  HMMA.16816.F32 R20, R12.reuse, R52, RZ ;  /* 0x000000340c14723c */ /* 0x040ff000000018ff */
[----:B------:R-:W-:Y:S01]  /*49c0*/  HMMA.16816.F32 R16, R12, R54, RZ ;  /* 0x000000360c10723c */ /* 0x000fe200000018ff */
[----:B------:R-:W-:-:S02]  /*49d0*/  IMAD.MOV.U32 R124, RZ, RZ, R29 ;  /* 0x000000ffff7c7224 */ /* 0x000fc400078e001d */
[----:B------:R-:W-:Y:S02]  /*49e0*/  IMAD.MOV.U32 R123, RZ, RZ, R30 ;  /* 0x000000ffff7b7224 */ /* 0x000fe400078e001e */
[----:B------:R-:W-:Y:S02]  /*49f0*/  IMAD.MOV.U32 R122, RZ, RZ, R31 ;  /* 0x000000ffff7a7224 */ /* 0x000fe400078e001f */
[----:B------:R-:W-:Y:S02]  /*4a00*/  IMAD.MOV.U32 R121, RZ, RZ, R28 ;  /* 0x000000ffff797224 */ /* 0x000fe400078e001c */
[----:B------:R-:W4:Y:S01]  /*4a10*/  LDSM.16.MT88.4 R28, [R252+0x4800] ;  /* 0x00480000fc1c783b */ /* 0x000f220000004200 */
[----:B------:R-:W-:Y:S02]  /*4a20*/  IMAD.MOV.U32 R126, RZ, RZ, R5 ;  /* 0x000000ffff7e7224 */ /* 0x000fe400078e0005 */
[----:B------:R-:W-:Y:S02]  /*4a30*/  IMAD.MOV.U32 R125, RZ, RZ, R4 ;  /* 0x000000ffff7d7224 */ /* 0x000fe400078e0004 */
[----:B------:R-:W-:-:S02]  /*4a40*/  IMAD.MOV.U32 R131, RZ, RZ, R6 ;  /* 0x000000ffff837224 */ /* 0x000fc400078e0006 */
[----:B------:R-:W-:Y:S02]  /*4a50*/  IMAD.MOV.U32 R130, RZ, RZ, R7 ;  /* 0x000000ffff827224 */ /* 0x000fe400078e0007 */
[----:B------:R-:W-:Y:S07]  /*4a60*/  HMMA.16816.F32 R4, R12, R76, RZ ;  /* 0x0000004c0c04723c */ /* 0x000fee00000018ff */
[----:B------:R-:W-:Y:S01]  /*4a70*/  IMAD.MOV.U32 R76, RZ, RZ, R127 ;  /* 0x000000ffff4c7224 */ /* 0x000fe200078e007f */
[C---:B------:R-:W-:Y:S08]  /*4a80*/  HMMA.16816.F32 R68, R8.reuse, R74, R24 ;  /* 0x0000004a0844723c */ /* 0x040ff00000001818 */
[C---:B-1----:R-:W-:Y:S08]  /*4a90*/  HMMA.16816.F32 R72, R8.reuse, R48, R20 ;  /* 0x000000300848723c */ /* 0x042ff00000001814 */
[----:B------:R-:W-:Y:S08]  /*4aa0*/  HMMA.16816.F32 R164, R8, R50, R16 ;  /* 0x0000003208a4723c */ /* 0x000ff00000001810 */
[C---:B--2---:R-:W-:Y:S08]  /*4ab0*/  HMMA.16816.F32 R20, R12.reuse, R36, RZ ;  /* 0x000000240c14723c */ /* 0x044ff000000018ff */
[----:B------:R-:W-:Y:S01]  /*4ac0*/  HMMA.16816.F32 R16, R12, R38, RZ ;  /* 0x000000260c10723c */ /* 0x000fe200000018ff */
[----:B------:R-:W1:Y:S07]  /*4ad0*/  LDSM.16.MT88.4 R36, [R76+0x4000] ;  /* 0x004000004c24783b */ /* 0x000e6e0000004200 */
[----:B------:R-:W-:Y:S08]  /*4ae0*/  HMMA.16816.F32 R180, R8, R56, R4 ;  /* 0x0000003808b4723c */ /* 0x000ff00000001804 */
[----:B---3--:R-:W-:Y:S08]  /*4af0*/  HMMA.16816.F32 R4, R12, R40, RZ ;  /* 0x000000280c04723c */ /* 0x008ff000000018ff */
[----:B----4-:R-:W-:Y:S01]  /*4b00*/  HMMA.16816.F32 R156, R8, R28, R20 ;  /* 0x0000001c089c723c */ /* 0x010fe20000001814 */
[----:B------:R-:W2:Y:S07]  /*4b10*/  LDSM.16.MT88.4 R20, [R76+0x4800] ;  /* 0x004800004c14783b */ /* 0x000eae0000004200 */
[----:B------:R-:W-:Y:S08]  /*4b20*/  HMMA.16816.F32 R24, R12, R78, RZ ;  /* 0x0000004e0c18723c */ /* 0x000ff000000018ff */
[----:B------:R-:W-:Y:S08]  /*4b30*/  HMMA.16816.F32 R148, R8, R32, R4 ;  /* 0x000000200894723c */ /* 0x000ff00000001804 */
[----:B-1----:R-:W-:Y:S01]  /*4b40*/  HMMA.16816.F32 R4, R12, R36, RZ ;  /* 0x000000240c04723c */ /* 0x002fe200000018ff */
[----:B------:R-:W-:-:S02]  /*4b50*/  IMAD.MOV.U32 R120, RZ, RZ, R141 ;  /* 0x000000ffff787224 */ /* 0x000fc400078e008d */
[----:B------:R-:W-:Y:S02]  /*4b60*/  IMAD.MOV.U32 R116, RZ, RZ, R140 ;  /* 0x000000ffff747224 */ /* 0x000fe400078e008c */
[----:B------:R-:W-:Y:S02]  /*4b70*/  IMAD.MOV.U32 R112, RZ, RZ, R143 ;  /* 0x000000ffff707224 */ /* 0x000fe400078e008f */
[----:B------:R-:W-:Y:S02]  /*4b80*/  IMAD.MOV.U32 R168, RZ, RZ, R142 ;  /* 0x000000ffffa87224 */ /* 0x000fe400078e008e */
[----:B------:R-:W-:Y:S01]  /*4b90*/  HMMA.16816.F32 R140, R8, R58, R24 ;  /* 0x0000003a088c723c */ /* 0x000fe20000001818 */
[----:B------:R-:W-:Y:S01]  /*4ba0*/  IMAD.MOV.U32 R56, RZ, RZ, R121 ;  /* 0x000000ffff387224 */ /* 0x000fe200078e0079 */
[----:B------:R-:W1:Y:S01]  /*4bb0*/  LDSM.16.MT88.4 R24, [R248+0x6000] ;  /* 0x00600000f818783b */ /* 0x000e620000004200 */
[----:B------:R-:W-:-:S04]  /*4bc0*/  IMAD.MOV.U32 R50, RZ, RZ, R120 ;  /* 0x000000ffff327224 */ /* 0x000fc800078e0078 */
[----:B------:R-:W-:Y:S02]  /*4bd0*/  IMAD.MOV.U32 R58, RZ, RZ, R123 ;  /* 0x000000ffff3a7224 */ /* 0x000fe400078e007b */
[----:B------:R-:W-:-:S06]  /*4be0*/  IMAD.MOV.U32 R59, RZ, RZ, R122 ;  /* 0x000000ffff3b7224 */ /* 0x000fcc00078e007a */
[----:B--2---:R-:W-:Y:S08]  /*4bf0*/  HMMA.16816.F32 R120, R8, R20, R4 ;  /* 0x000000140878723c */ /* 0x004ff00000001804 */
[----:B------:R-:W-:Y:S01]  /*4c00*/  HMMA.16816.F32 R4, R12, R38, RZ ;  /* 0x000000260c04723c */ /* 0x000fe200000018ff */
[----:B------:R-:W-:Y:S01]  /*4c10*/  IMAD.MOV.U32 R54, RZ, RZ, R3 ;  /* 0x000000ffff367224 */ /* 0x000fe200078e0003 */
[----:B------:R-:W-:Y:S01]  /*4c20*/  MOV R48, R115 ;  /* 0x0000007300307202 */ /* 0x000fe20000000f00 */
[----:B------:R-:W-:-:S02]  /*4c30*/  FADD.FTZ R3, R85, R83 ;  /* 0x0000005355037221 */ /* 0x000fc40000010000 */
[----:B------:R-:W-:Y:S02]  /*4c40*/  IMAD.MOV.U32 R49, RZ, RZ, R114 ;  /* 0x000000ffff317224 */ /* 0x000fe400078e0072 */
[----:B------:R-:W-:Y:S02]  /*4c50*/  IMAD.MOV.U32 R77, RZ, RZ, R113 ;  /* 0x000000ffff4d7224 */ /* 0x000fe400078e0071 */
[----:B------:R-:W-:Y:S11]  /*4c60*/  IMAD.MOV.U32 R85, RZ, RZ, R112 ;  /* 0x000000ffff557224 */ /* 0x000ff600078e0070 */
[----:B------:R-:W-:Y:S04]  /*4c70*/  @!UPT UIADD3 URZ, URZ, URZ, URZ ;  /* 0x0000003f3f3ff290 */ /* 0x000fe8000fffe03f */
[----:B------:R-:W-:Y:S01]  /*4c80*/  HMMA.16816.F32 R112, R8, R22, R4 ;  /* 0x000000160870723c */ /* 0x000fe20000001804 */
[----:B------:R-:W2:Y:S07]  /*4c90*/  LDSM.16.MT88.4 R20, [R248+0x6800] ;  /* 0x00680000f814783b */ /* 0x000eae0000004200 */
[----:B-1----:R-:W-:Y:S01]  /*4ca0*/  HMMA.16816.F32 R4, R12, R24, RZ ;  /* 0x000000180c04723c */ /* 0x002fe200000018ff */
[----:B------:R-:W-:Y:S01]  /*4cb0*/  IMAD.MOV.U32 R79, RZ, RZ, R126 ;  /* 0x000000ffff4f7224 */ /* 0x000fe200078e007e */
[----:B------:R-:W-:Y:S01]  /*4cc0*/  MOV R78, R125 ;  /* 0x0000007d004e7202 */ /* 0x000fe20000000f00 */
[----:B------:R-:W-:-:S05]  /*4cd0*/  IMAD.MOV.U32 R57, RZ, RZ, R124 ;  /* 0x000000ffff397224 */ /* 0x000fca00078e007c */
[----:B------:R-:W-:Y:S08]  /*4ce0*/  HMMA.16816.F32 R124, R8, R30, R16 ;  /* 0x0000001e087c723c */ /* 0x000ff00000001810 */
[----:B------:R-:W-:Y:S01]  /*4cf0*/  HMMA.16816.F32 R16, R12, R42, RZ ;  /* 0x0000002a0c10723c */ /* 0x000fe200000018ff */
[----:B------:R-:W-:-:S07]  /*4d00*/  IMAD.MOV.U32 R52, RZ, RZ, R119 ;  /* 0x000000ffff347224 */ /* 0x000fce00078e0077 */
[----:B--2---:R-:W-:Y:S08]  /*4d10*/  HMMA.16816.F32 R184, R8, R20, R4 ;  /* 0x0000001408b8723c */ /* 0x004ff00000001804 */
[----:B------:R-:W-:Y:S01]  /*4d20*/  HMMA.16816.F32 R4, R12, R26, RZ ;  /* 0x0000001a0c04723c */ /* 0x000fe200000018ff */
[----:B------:R-:W-:Y:S02]  /*4d30*/  IMAD.MOV.U32 R53, RZ, RZ, R118 ;  /* 0x000000ffff357224 */ /* 0x000fe400078e0076 */
[----:B------:R-:W-:-:S02]  /*4d40*/  IMAD.MOV.U32 R55, RZ, RZ, R117 ;  /* 0x000000ffff377224 */ /* 0x000fc400078e0075 */
[----:B------:R-:W-:Y:S02]  /*4d50*/  IMAD.MOV.U32 R51, RZ, RZ, R116 ;  /* 0x000000ffff337224 */ /* 0x000fe400078e0074 */
[----:B------:R-:W-:Y:S01]  /*4d60*/  FADD.FTZ R3, R87, R3 ;  /* 0x0000000357037221 */ /* 0x000fe20000010000 */
[----:B------:R-:W-:Y:S07]  /*4d70*/  HMMA.16816.F32 R116, R8, R34, R16 ;  /* 0x000000220874723c */ /* 0x000fee0000001810 */
[----:B------:R-:W-:-:S02]  /*4d80*/  FADD.FTZ R17, R81, R80 ;  /* 0x0000005051117221 */ /* 0x000fc40000010000 */
[----:B------:R-:W-:Y:S02]  /*4d90*/  FADD.FTZ R16, R89, R3 ;  /* 0x0000000359107221 */ /* 0x000fe40000010000 */
[----:B------:R-:W-:Y:S02]  /*4da0*/  FADD.FTZ R17, R82, R17 ;  /* 0x0000001152117221 */ /* 0x000fe40000010000 */
[----:B------:R-:W-:Y:S02]  /*4db0*/  IMAD.MOV.U32 R87, RZ, RZ, R168 ;  /* 0x000000ffff577224 */ /* 0x000fe400078e00a8 */
[----:B------:R-:W-:Y:S01]  /*4dc0*/  FADD.FTZ R3, R84, R17 ;  /* 0x0000001154037221 */ /* 0x000fe20000010000 */
[----:B------:R-:W-:Y:S01]  /*4dd0*/  HMMA.16816.F32 R168, R8, R22, R4 ;  /* 0x0000001608a8723c */ /* 0x000fe20000001804 */
[----:B------:R-:W-:Y:S06]  /*4de0*/  LDSM.16.MT88.4 R20, [R252+0x6800] ;  /* 0x00680000fc14783b */ /* 0x000fec0000004200 */
[----:B------:R-:W-:-:S02]  /*4df0*/  FADD.FTZ R4, R90, R16 ;  /* 0x000000105a047221 */ /* 0x000fc40000010000 */
[----:B------:R-:W1:Y:S02]  /*4e00*/  LDSM.16.MT88.4 R16, [R252+0x6000] ;  /* 0x00600000fc10783b */ /* 0x000e640000004200 */
[----:B------:R-:W-:Y:S02]  /*4e10*/  FADD.FTZ R25, R93, R4 ;  /* 0x000000045d197221 */ /* 0x000fe40000010000 */
[----:B-1----:R-:W-:Y:S01]  /*4e20*/  HMMA.16816.F32 R4, R12, R16, RZ ;  /* 0x000000100c04723c */ /* 0x002fe200000018ff */
[----:B------:R-:W-:Y:S02]  /*4e30*/  FADD.FTZ R3, R86, R3 ;  /* 0x0000000356037221 */ /* 0x000fe40000010000 */
[--C-:B------:R-:W-:Y:S11]  /*4e40*/  FFMA.FTZ R24, R108, c[0x0][0x2d0], -R2.reuse ;  /* 0x0000b4006c187a23 */ /* 0x100ff60000010802 */
[----:B------:R-:W-:Y:S10]  /*4e50*/  @!UPT UIADD3 URZ, URZ, URZ, URZ ;  /* 0x0000003f3f3ff290 */ /* 0x000ff4000fffe03f */
[----:B------:R-:W-:Y:S08]  /*4e60*/  HMMA.16816.F32 R80, R8, R20, R4 ;  /* 0x000000140850723c */ /* 0x000ff00000001804 */
[----:B------:R-:W-:Y:S01]  /*4e70*/  HMMA.16816.F32 R4, R12, R18, RZ ;  /* 0x000000120c04723c */ /* 0x000fe200000018ff */
[----:B------:R-:W-:Y:S02]  /*4e80*/  FFMA.FTZ R26, R107, c[0x0][0x2d0], -R2 ;  /* 0x0000b4006b1a7a23 */ /* 0x000fe40000010802 */
[----:B------:R-:W-:-:S02]  /*4e90*/  FADD.FTZ R27, R88, R3 ;  /* 0x00000003581b7221 */ /* 0x000fc40000010000 */
[--C-:B------:R-:W-:Y:S02]  /*4ea0*/  FFMA.FTZ R28, R105, c[0x0][0x2d0], -R2.reuse ;  /* 0x0000b400691c7a23 */ /* 0x100fe40000010802 */
[--C-:B------:R-:W-:Y:S02]  /*4eb0*/  FFMA.FTZ R36, R102, c[0x0][0x2d0], -R2.reuse ;  /* 0x0000b40066247a23 */ /* 0x100fe40000010802 */
[----:B------:R-:W-:Y:S02]  /*4ec0*/  FFMA.FTZ R37, R98, c[0x0][0x2d0], -R2 ;  /* 0x0000b40062257a23 */ /* 0x000fe40000010802 */
[----:B------:R-:W-:Y:S02]  /*4ed0*/  IMAD.MOV.U32 R102, RZ, RZ, R54 ;  /* 0x000000ffff667224 */ /* 0x000fe400078e0036 */
[----:B------:R-:W-:Y:S02]  /*4ee0*/  IMAD.MOV.U32 R105, RZ, RZ, R55 ;  /* 0x000000ffff697224 */ /* 0x000fe400078e0037 */
[----:B------:R-:W-:Y:S01]  /*4ef0*/  IMAD.MOV.U32 R107, RZ, RZ, R52 ;  /* 0x000000ffff6b7224 */ /* 0x000fe200078e0034 */
[----:B------:R-:W-:Y:S01]  /*4f00*/  MOV R52, R64 ;  /* 0x0000004000347202 */ /* 0x000fe20000000f00 */
[----:B------:R-:W-:-:S02]  /*4f10*/  IMAD.MOV.U32 R98, RZ, RZ, R53 ;  /* 0x000000ffff627224 */ /* 0x000fc400078e0035 */
[----:B------:R-:W-:Y:S02]  /*4f20*/  IMAD.MOV.U32 R53, RZ, RZ, R67 ;  /* 0x000000ffff357224 */ /* 0x000fe400078e0043 */
[----:B------:R-:W-:Y:S02]  /*4f30*/  IMAD.MOV.U32 R54, RZ, RZ, R66 ;  /* 0x000000ffff367224 */ /* 0x000fe400078e0042 */
[----:B------:R-:W-:Y:S01]  /*4f40*/  IMAD.MOV.U32 R55, RZ, RZ, R65 ;  /* 0x000000ffff377224 */ /* 0x000fe200078e0041 */
[----:B------:R-:W1:Y:S01]  /*4f50*/  MUFU.EX2 R3, R24 ;  /* 0x0000001800037308 */ /* 0x000e620000000800 */
[--C-:B------:R-:W-:Y:S01]  /*4f60*/  FFMA.FTZ R29, R104, c[0x0][0x2d0], -R2.reuse ;  /* 0x0000b400681d7a23 */ /* 0x100fe20000010802 */
[----:B------:R-:W-:Y:S01]  /*4f70*/  HMMA.16816.F32 R64, R8, R22, R4 ;  /* 0x000000160840723c */ /* 0x000fe20000001804 */
[--C-:B------:R-:W-:Y:S01]  /*4f80*/  FFMA.FTZ R38, R97, c[0x0][0x2d0], -R2.reuse ;  /* 0x0000b40061267a23 */ /* 0x100fe20000010802 */
[----:B------:R-:W-:Y:S01]  /*4f90*/  LDSM.16.MT88.4 R20, [R251+0x6800] ;  /* 0x00680000fb14783b */ /* 0x000fe20000004200 */
[----:B------:R-:W-:-:S03]  /*4fa0*/  FFMA.FTZ R39, R96, c[0x0][0x2d0], -R2 ;  /* 0x0000b40060277a23 */ /* 0x000fc60000010802 */
[----:B------:R2:W-:Y:S01]  /*4fb0*/  MUFU.EX2 R2, R26 ;  /* 0x0000001a00027308 */ /* 0x0005e20000000800 */
[----:B------:R-:W-:Y:S02]  /*4fc0*/  FADD.FTZ R4, R94, R25 ;  /* 0x000000195e047221 */ /* 0x000fe40000010000 */
[----:B------:R-:W-:Y:S02]  /*4fd0*/  FADD.FTZ R5, R92, R27 ;  /* 0x0000001b5c057221 */ /* 0x000fe40000010000 */
[--C-:B------:R-:W-:Y:S01]  /*4fe0*/  FFMA.FTZ R6, R101, c[0x0][0x2d0], -R0.reuse ;  /* 0x0000b40065067a23 */ /* 0x100fe20000010800 */
[----:B--2---:R-:W2:Y:S01]  /*4ff0*/  LDSM.16.MT88.4 R24, [R251+0x6000] ;  /* 0x00600000fb18783b */ /* 0x004ea20000004200 */
[----:B------:R-:W-:Y:S02]  /*5000*/  FADD.FTZ R18, R91, R5 ;  /* 0x000000055b127221 */ /* 0x000fe40000010000 */
[----:B------:R-:W-:Y:S02]  /*5010*/  FFMA.FTZ R5, R106, c[0x0][0x2d0], -R0 ;  /* 0x0000b4006a057a23 */ /* 0x000fe40000010800 */
[----:B------:R-:W3:Y:S01]  /*5020*/  MUFU.EX2 R6, R6 ;  /* 0x0000000600067308 */ /* 0x000ee20000000800 */
[----:B------:R-:W-:-:S07]  /*5030*/  FADD.FTZ R4, R95, R4 ;  /* 0x000000045f047221 */ /* 0x000fce0000010000 */
[----:B------:R-:W4:Y:S08]  /*5040*/  MUFU.EX2 R5, R5 ;  /* 0x0000000500057308 */ /* 0x000f300000000800 */
[----:B------:R-:W5:Y:S08]  /*5050*/  MUFU.EX2 R16, R28 ;  /* 0x0000001c00107308 */ /* 0x000f700000000800 */
[----:B------:R4:W2:Y:S01]  /*5060*/  MUFU.EX2 R7, R29 ;  /* 0x0000001d00077308 */ /* 0x0008a20000000800 */
[----:B-1----:R-:W-:-:S02]  /*5070*/  FADD.FTZ R4, R3, R4 ;  /* 0x0000000403047221 */ /* 0x002fc40000010000 */
[--C-:B------:R-:W-:Y:S02]  /*5080*/  FFMA.FTZ R31, R103, c[0x0][0x2d0], -R0.reuse ;  /* 0x0000b400671f7a23 */ /* 0x100fe40000010800 */
[--C-:B------:R-:W-:Y:S02]  /*5090*/  FFMA.FTZ R30, R111, c[0x0][0x2d0], -R0.reuse ;  /* 0x0000b4006f1e7a23 */ /* 0x100fe40000010800 */
[--C-:B------:R-:W-:Y:S02]  /*50a0*/  FFMA.FTZ R33, R110, c[0x0][0x2d0], -R0.reuse ;  /* 0x0000b4006e217a23 */ /* 0x100fe40000010800 */
[--C-:B------:R-:W-:Y:S02]  /*50b0*/  FFMA.FTZ R32, R109, c[0x0][0x2d0], -R0.reuse ;  /* 0x0000b4006d207a23 */ /* 0x100fe40000010800 */
[--C-:B------:R-:W-:Y:S02]  /*50c0*/  FFMA.FTZ R35, R100, c[0x0][0x2d0], -R0.reuse ;  /* 0x0000b40064237a23 */ /* 0x100fe40000010800 */
[----:B------:R-:W-:-:S02]  /*50d0*/  FFMA.FTZ R34, R99, c[0x0][0x2d0], -R0 ;  /* 0x0000b40063227a23 */ /* 0x000fc40000010800 */
[----:B---3--:R-:W-:Y:S02]  /*50e0*/  FADD.FTZ R0, R6, R18 ;  /* 0x0000001206007221 */ /* 0x008fe40000010000 */
[C---:B------:R-:W-:Y:S01]  /*50f0*/  FADD.FTZ R17, R2.reuse, R4 ;  /* 0x0000000402117221 */ /* 0x040fe20000010000 */
[----:B------:R-:W-:Y:S01]  /*5100*/  F2FP.PACK_AB R4, R2, R3 ;  /* 0x000000030204723e */ /* 0x000fe200000000ff */
[C---:B----4-:R-:W-:Y:S01]  /*5110*/  FADD.FTZ R29, R5.reuse, R0 ;  /* 0x00000000051d7221 */ /* 0x050fe20000010000 */
[----:B------:R-:W-:Y:S01]  /*5120*/  F2FP.PACK_AB R5, R5, R6 ;  /* 0x000000060505723e */ /* 0x000fe200000000ff */
[----:B-----5:R-:W-:Y:S01]  /*5130*/  FADD.FTZ R2, R16, R17 ;  /* 0x0000001110027221 */ /* 0x020fe20000010000 */
[C---:B--2---:R-:W-:Y:S02]  /*5140*/  F2FP.PACK_AB R6, R7.reuse, R16 ;  /* 0x000000100706723e */ /* 0x044fe400000000ff */
[----:B------:R-:W-:Y:S01]  /*5150*/  HMMA.16816.F32 R16, R12, R24, RZ ;  /* 0x000000180c10723c */ /* 0x000fe200000018ff */
[----:B------:R-:W-:-:S02]  /*5160*/  FADD.FTZ R28, R7, R2 ;  /* 0x00000002071c7221 */ /* 0x000fc40000010000 */
[----:B------:R-:W-:-:S05]  /*5170*/  IMAD.MOV.U32 R84, RZ, RZ, R50 ;  /* 0x000000ffff547224 */ /* 0x000fca00078e0032 */
[----:B------:R-:W-:Y:S01]  /*5180*/  HMMA.16816.F32 R24, R12, R26, RZ ;  /* 0x0000001a0c18723c */ /* 0x000fe200000018ff */
[----:B------:R-:W-:Y:S01]  /*5190*/  IMAD.MOV.U32 R86, RZ, RZ, R51 ;  /* 0x000000ffff567224 */ /* 0x000fe200078e0033 */
[----:B------:R-:W1:Y:S01]  /*51a0*/  MUFU.EX2 R2, R31 ;  /* 0x0000001f00027308 */ /* 0x000e620000000800 */
[----:B------:R-:W-:Y:S02]  /*51b0*/  IMAD.MOV.U32 R89, RZ, RZ, R48 ;  /* 0x000000ffff597224 */ /* 0x000fe400078e0030 */
[----:B------:R-:W-:-:S05]  /*51c0*/  IMAD.MOV.U32 R90, RZ, RZ, R49 ;  /* 0x000000ffff5a7224 */ /* 0x000fca00078e0031 */
[----:B------:R-:W-:Y:S06]  /*51d0*/  MUFU.EX2 R0, R30 ;  /* 0x0000001e00007308 */ /* 0x000fec0000000800 */
[----:B------:R-:W-:Y:S02]  /*51e0*/  HMMA.16816.F32 R48, R8, R20, R16 ;  /* 0x000000140830723c */ /* 0x000fe40000001810 */
[----:B------:R-:W2:Y:S08]  /*51f0*/  MUFU.EX2 R16, R36 ;  /* 0x0000002400107308 */ /* 0x000eb00000000800 */
[----:B------:R-:W3:Y:S01]  /*5200*/  MUFU.EX2 R3, R37 ;  /* 0x0000002500037308 */ /* 0x000ee20000000800 */
[----:B-1----:R-:W-:-:S07]  /*5210*/  FADD.FTZ R7, R2, R29 ;  /* 0x0000001d02077221 */ /* 0x002fce0000010000 */
[----:B------:R-:W1:Y:S08]  /*5220*/  MUFU.EX2 R18, R33 ;  /* 0x0000002100127308 */ /* 0x000e700000000800 */
[----:B------:R-:W4:Y:S01]  /*5230*/  MUFU.EX2 R20, R38 ;  /* 0x0000002600147308 */ /* 0x000f220000000800 */
[----:B--2---:R-:W-:Y:S01]  /*5240*/  FADD.FTZ R21, R16, R28 ;  /* 0x0000001c10157221 */ /* 0x004fe20000010000 */
[----:B------:R-:W-:Y:S06]  /*5250*/  HMMA.16816.F32 R40, R8, R22, R24 ;  /* 0x000000160828723c */ /* 0x000fec0000001818 */
[----:B------:R-:W2:Y:S01]  /*5260*/  MUFU.EX2 R17, R32 ;  /* 0x0000002000117308 */ /* 0x000ea20000000800 */
[----:B------:R-:W-:-:S07]  /*5270*/  FADD.FTZ R22, R0, R7 ;  /* 0x0000000700167221 */ /* 0x000fce0000010000 */
[----:B------:R-:W5:Y:S01]  /*5280*/  MUFU.EX2 R19, R39 ;  /* 0x0000002700137308 */ /* 0x000f620000000800 */
[----:B------:R-:W-:Y:S01]  /*5290*/  F2FP.PACK_AB R7, R0, R2 ;  /* 0x000000020007723e */ /* 0x000fe200000000ff */
[C---:B---3--:R-:W-:Y:S01]  /*52a0*/  FADD.FTZ R2, R3.reuse, R21 ;  /* 0x0000001503027221 */ /* 0x048fe20000010000 */
[----:B------:R-:W-:Y:S01]  /*52b0*/  MOV R108, R77 ;  /* 0x0000004d006c7202 */ /* 0x000fe20000000f00 */
[----:B-1----:R-:W-:Y:S02]  /*52c0*/  FADD.FTZ R0, R18, R22 ;  /* 0x0000001612007221 */ /* 0x002fe40000010000 */
[----:B----4-:R-:W-:Y:S02]  /*52d0*/  FADD.FTZ R2, R20, R2 ;  /* 0x0000000214027221 */ /* 0x010fe40000010000 */
[----:B------:R-:W-:Y:S01]  /*52e0*/  IMAD.MOV.U32 R77, RZ, RZ, R128 ;  /* 0x000000ffff4d7224 */ /* 0x000fe200078e0080 */
[----:B------:R-:W-:Y:S01]  /*52f0*/  F2FP.PACK_AB R128, R3, R16 ;  /* 0x000000100380723e */ /* 0x000fe200000000ff */
[----:B------:R-:W-:-:S02]  /*5300*/  IMAD.MOV.U32 R94, RZ, RZ, R87 ;  /* 0x000000ffff5e7224 */ /* 0x000fc400078e0057 */
[----:B------:R-:W-:Y:S01]  /*5310*/  IMAD.MOV.U32 R104, RZ, RZ, R129 ;  /* 0x000000ffff687224 */ /* 0x000fe200078e0081 */
[C---:B--2---:R-:W-:Y:S01]  /*5320*/  F2FP.PACK_AB R129, R17.reuse, R18 ;  /* 0x000000121181723e */ /* 0x044fe200000000ff */
[----:B------:R-:W-:Y:S02]  /*5330*/  FADD.FTZ R3, R17, R0 ;  /* 0x0000000011037221 */ /* 0x000fe40000010000 */
[----:B------:R-:W-:Y:S01]  /*5340*/  IMAD.MOV.U32 R87, RZ, RZ, R130 ;  /* 0x000000ffff577224 */ /* 0x000fe200078e0082 */
[C---:B-----5:R-:W-:Y:S01]  /*5350*/  F2FP.PACK_AB R130, R19.reuse, R20 ;  /* 0x000000141382723e */ /* 0x060fe200000000ff */
[----:B------:R-:W-:Y:S02]  /*5360*/  FADD.FTZ R0, R19, R2 ;  /* 0x0000000213007221 */ /* 0x000fe40000010000 */
[----:B------:R-:W1:Y:S01]  /*5370*/  LDSM.16.MT88.4 R16, [R76+0x6000] ;  /* 0x006000004c10783b */ /* 0x000e620000004200 */
[----:B------:R-:W2:Y:S03]  /*5380*/  MUFU.EX2 R2, R35 ;  /* 0x0000002300027308 */ /* 0x000ea60000000800 */
[----:B------:R3:W-:Y:S01]  /*5390*/  STL [R1+0x80], R0 ;  /* 0x0000800001007387 */ /* 0x0007e20000100800 */
[----:B------:R-:W-:-:S02]  /*53a0*/  IMAD.MOV.U32 R92, RZ, RZ, R86 ;  /* 0x000000ffff5c7224 */ /* 0x000fc400078e0056 */
[----:B------:R-:W-:Y:S02]  /*53b0*/  IMAD.MOV.U32 R86, RZ, RZ, R131 ;  /* 0x000000ffff567224 */ /* 0x000fe400078e0083 */
[----:B--2---:R-:W-:Y:S01]  /*53c0*/  FADD.FTZ R3, R2, R3 ;  /* 0x0000000302037221 */ /* 0x004fe20000010000 */
[----:B---3--:R-:W2:Y:S01]  /*53d0*/  MUFU.EX2 R0, R34 ;  /* 0x0000002200007308 */ /* 0x008ea20000000800 */
[----:B-1----:R-:W-:Y:S02]  /*53e0*/  HMMA.16816.F32 R20, R12, R16, RZ ;  /* 0x000000100c14723c */ /* 0x002fe400000018ff */
[C---:B--2---:R-:W-:Y:S01]  /*53f0*/  FADD.FTZ R3, R0.reuse, R3 ;  /* 0x0000000300037221 */ /* 0x044fe20000010000 */
[----:B------:R-:W-:Y:S01]  /*5400*/  F2FP.PACK_AB R131, R0, R2 ;  /* 0x000000020083723e */ /* 0x000fe200000000ff */
[----:B------:R-:W-:-:S04]  /*5410*/  IMAD.MOV.U32 R0, RZ, RZ, R76 ;  /* 0x000000ffff007224 */ /* 0x000fc800078e004c */
[----:B------:R-:W-:Y:S01]  /*5420*/  HMMA.16816.F32 R12, R12, R18, RZ ;  /* 0x000000120c0c723c */ /* 0x000fe200000018ff */
[----:B------:R-:W1:Y:S01]  /*5430*/  LDSM.16.MT88.4 R16, [R0+0x6800] ;  /* 0x006800000010783b */ /* 0x000e620000004200 */
[----:B------:R-:W-:Y:S11]  /*5440*/  IMAD.MOV.U32 R106, RZ, RZ, R98 ;  /* 0x000000ffff6a7224 */ /* 0x000ff600078e0062 */
[----:B------:R-:W-:Y:S03]  /*5450*/  @!UPT UIADD3 URZ, URZ, URZ, URZ ;  /* 0x0000003f3f3ff290 */ /* 0x000fe6000fffe03f */
[C---:B-1----:R-:W-:Y:S08]  /*5460*/  HMMA.16816.F32 R20, R8.reuse, R16, R20 ;  /* 0x000000100814723c */ /* 0x042ff00000001814 */
[----:B------:R-:W-:Y:S01]  /*5470*/  HMMA.16816.F32 R12, R8, R18, R12 ;  /* 0x00000012080c723c */ /* 0x000fe2000000180c */
[----:B------:R-:W1:Y:S07]  /*5480*/  LDSM.16.MT88.4 R8, [R248+0x1000] ;  /* 0x00100000f808783b */ /* 0x000e6e0000004200 */
[C---:B-1----:R-:W-:Y:S08]  /*5490*/  HMMA.16816.F32 R136, R4.reuse, R8, R136 ;  /* 0x000000080488723c */ /* 0x042ff00000001888 */
[----:B------:R-:W-:Y:S01]  /*54a0*/  HMMA.16816.F32 R16, R4, R10, R104 ;  /* 0x0000000a0410723c */ /* 0x000fe20000001868 */
[----:B------:R-:W1:Y:S01]  /*54b0*/  LDSM.16.MT88.4 R8, [R252+0x1000] ;  /* 0x00100000fc08783b */ /* 0x000e620000004200 */
[----:B------:R-:W-:-:S02]  /*54c0*/  IMAD.MOV.U32 R88, RZ, RZ, R102 ;  /* 0x000000ffff587224 */ /* 0x000fc400078e0066 */
[----:B------:R-:W-:-:S04]  /*54d0*/  IMAD.MOV.U32 R91, RZ, RZ, R108 ;  /* 0x000000ffff5b7224 */ /* 0x000fc800078e006c */
[C---:B-1----:R-:W-:Y:S08]  /*54e0*/  HMMA.16816.F32 R144, R4.reuse, R8, R144 ;  /* 0x000000080490723c */ /* 0x042ff00000001890 */
[----:B------:R-:W-:Y:S01]  /*54f0*/  HMMA.16816.F32 R24, R4, R10, R152 ;  /* 0x0000000a0418723c */ /* 0x000fe20000001898 */
[----:B------:R-:W1:Y:S01]  /*5500*/  LDSM.16.MT88.4 R8, [R251+0x1000] ;  /* 0x00100000fb08783b */ /* 0x000e620000004200 */
[----:B------:R-:W-:-:S02]  /*5510*/  IMAD.MOV.U32 R93, RZ, RZ, R84 ;  /* 0x000000ffff5d7224 */ /* 0x000fc400078e0054 */
[----:B------:R-:W-:-:S04]  /*5520*/  IMAD.MOV.U32 R95, RZ, RZ, R85 ;  /* 0x000000ffff5f7224 */ /* 0x000fc800078e0055 */
        /* <DEDUP_REMOVED lines=8> */
[----:B------:R-:W1:Y:S01]  /*55b0*/  LDSM.16.MT88.4 R8, [R252+0x3000] ;  /* 0x00300000fc08783b */ /* 0x000e620000004200 */
[----:B------:R-:W-:Y:S01]  /*55c0*/  MOV R84, R78 ;  /* 0x0000004e00547202 */ /* 0x000fe20000000f00 */
[----:B------:R-:W-:-:S05]  /*55d0*/  IMAD.MOV.U32 R85, RZ, RZ, R79 ;  /* 0x000000ffff557224 */ /* 0x000fca00078e004f */
[C---:B-1----:R-:W-:Y:S08]  /*55e0*/  HMMA.16816.F32 R52, R4.reuse, R8, R52 ;  /* 0x000000080434723c */ /* 0x042ff00000001834 */
[C---:B------:R-:W-:Y:S01]  /*55f0*/  HMMA.16816.F32 R56, R4.reuse, R10, R60 ;  /* 0x0000000a0438723c */ /* 0x040fe2000000183c */
[----:B------:R-:W1:Y:S07]  /*5600*/  LDSM.16.MT88.4 R8, [R251+0x3000] ;  /* 0x00300000fb08783b */ /* 0x000e6e0000004200 */
[C---:B-1----:R-:W-:Y:S08]  /*5610*/  HMMA.16816.F32 R60, R4.reuse, R8, R84 ;  /* 0x00000008043c723c */ /* 0x042ff00000001854 */
[C---:B------:R-:W-:Y:S01]  /*5620*/  HMMA.16816.F32 R68, R4.reuse, R10, R68 ;  /* 0x0000000a0444723c */ /* 0x040fe20000001844 */
[----:B------:R-:W1:Y:S04]  /*5630*/  LDSM.16.MT88.4 R8, [R0+0x3000] ;  /* 0x003000000008783b */ /* 0x000e680000004200 */
[----:B------:R2:W-:Y:S02]  /*5640*/  STL [R1+0x84], R3 ;  /* 0x0000840301007387 */ /* 0x0005e40000100800 */
[----:B--2---:R-:W-:Y:S01]  /*5650*/  IMAD.MOV.U32 R3, RZ, RZ, R77 ;  /* 0x000000ffff037224 */ /* 0x004fe200078e004d */
[C---:B-1----:R-:W-:Y:S08]  /*5660*/  HMMA.16816.F32 R72, R4.reuse, R8, R72 ;  /* 0x000000080448723c */ /* 0x042ff00000001848 */
[----:B------:R-:W-:Y:S01]  /*5670*/  HMMA.16816.F32 R76, R4, R10, R164 ;  /* 0x0000000a044c723c */ /* 0x000fe200000018a4 */
[----:B------:R-:W1:Y:S01]  /*5680*/  LDSM.16.MT88.4 R8, [R248+0x5000] ;  /* 0x00500000f808783b */ /* 0x000e620000004200 */
[----:B------:R-:W-:-:S03]  /*5690*/  @P1 IMAD.HI.U32 R2, R3, c[0x0][0x2c8], RZ ;  /* 0x0000b20003021a27 */ /* 0x000fc600078e00ff */
[----:B------:R-:W-:Y:S03]  /*56a0*/  LDSM.16.MT88.4 R164, [R0+0x1800] ;  /* 0x0018000000a4783b */ /* 0x000fe60000004200 */
[C---:B-1----:R-:W-:Y:S08]  /*56b0*/  HMMA.16816.F32 R84, R4.reuse, R8, R180 ;  /* 0x000000080454723c */ /* 0x042ff000000018b4 */
[C---:B------:R-:W-:Y:S01]  /*56c0*/  HMMA.16816.F32 R88, R4.reuse, R10, R140 ;  /* 0x0000000a0458723c */ /* 0x040fe2000000188c */
[----:B------:R-:W1:Y:S04]  /*56d0*/  LDSM.16.MT88.4 R8, [R252+0x5000] ;  /* 0x00500000fc08783b */ /* 0x000e680000004200 */
[----:B------:R-:W-:Y:S03]  /*56e0*/  LDSM.16.MT88.4 R140, [R248+0x1800] ;  /* 0x00180000f88c783b */ /* 0x000fe60000004200 */
[C---:B-1----:R-:W-:Y:S01]  /*56f0*/  HMMA.16816.F32 R92, R4.reuse, R8, R156 ;  /* 0x00000008045c723c */ /* 0x042fe2000000189c */
[----:B------:R-:W-:Y:S07]  /*5700*/  LDSM.16.MT88.4 R156, [R251+0x1800] ;  /* 0x00180000fb9c783b */ /* 0x000fee0000004200 */
[C---:B------:R-:W-:Y:S01]  /*5710*/  HMMA.16816.F32 R96, R4.reuse, R10, R124 ;  /* 0x0000000a0460723c */ /* 0x040fe2000000187c */
[----:B------:R-:W1:Y:S07]  /*5720*/  LDSM.16.MT88.4 R8, [R251+0x5000] ;  /* 0x00500000fb08783b */ /* 0x000e6e0000004200 */
[C---:B-1----:R-:W-:Y:S01]  /*5730*/  HMMA.16816.F32 R100, R4.reuse, R8, R148 ;  /* 0x000000080464723c */ /* 0x042fe20000001894 */
[----:B------:R-:W-:Y:S07]  /*5740*/  LDSM.16.MT88.4 R148, [R252+0x1800] ;  /* 0x00180000fc94783b */ /* 0x000fee0000004200 */
        /* <DEDUP_REMOVED lines=8> */
[C---:B-1----:R-:W-:Y:S01]  /*57d0*/  HMMA.16816.F32 R120, R4.reuse, R8, R80 ;  /* 0x000000080478723c */ /* 0x042fe20000001850 */
[----:B------:R-:W-:Y:S07]  /*57e0*/  LDSM.16.MT88.4 R80, [R252+0x5800] ;  /* 0x00580000fc50783b */ /* 0x000fee0000004200 */
[C---:B------:R-:W-:Y:S01]  /*57f0*/  HMMA.16816.F32 R116, R4.reuse, R10, R64 ;  /* 0x0000000a0474723c */ /* 0x040fe20000001840 */
[----:B------:R-:W1:Y:S04]  /*5800*/  LDSM.16.MT88.4 R8, [R251+0x7000] ;  /* 0x00700000fb08783b */ /* 0x000e680000004200 */
[----:B------:R-:W-:Y:S03]  /*5810*/  LDSM.16.MT88.4 R64, [R0+0x3800] ;  /* 0x003800000040783b */ /* 0x000fe60000004200 */
[C---:B-1----:R-:W-:Y:S01]  /*5820*/  HMMA.16816.F32 R124, R4.reuse, R10, R40 ;  /* 0x0000000a047c723c */ /* 0x042fe20000001828 */
[----:B------:R-:W1:Y:S07]  /*5830*/  LDSM.16.MT88.4 R40, [R248+0x3800] ;  /* 0x00380000f828783b */ /* 0x000e6e0000004200 */
[----:B------:R-:W-:Y:S01]  /*5840*/  HMMA.16816.F32 R180, R4, R8, R48 ;  /* 0x0000000804b4723c */ /* 0x000fe20000001830 */
[----:B------:R-:W2:Y:S04]  /*5850*/  LDSM.16.MT88.4 R48, [R252+0x3800] ;  /* 0x00380000fc30783b */ /* 0x000ea80000004200 */
[----:B------:R-:W-:Y:S03]  /*5860*/  LDSM.16.MT88.4 R8, [R0+0x7000] ;  /* 0x007000000008783b */ /* 0x000fe60000004200 */
[C---:B-1----:R-:W-:Y:S08]  /*5870*/  HMMA.16816.F32 R36, R128.reuse, R40, R36 ;  /* 0x000000288024723c */ /* 0x042ff00000001824 */
[C---:B------:R-:W-:Y:S08]  /*5880*/  HMMA.16816.F32 R40, R128.reuse, R42, R44 ;  /* 0x0000002a8028723c */ /* 0x040ff0000000182c */
[C---:B--2---:R-:W-:Y:S08]  /*5890*/  HMMA.16816.F32 R44, R128.reuse, R48, R52 ;  /* 0x00000030802c723c */ /* 0x044ff00000001834 */
[C---:B------:R-:W-:Y:S01]  /*58a0*/  HMMA.16816.F32 R48, R128.reuse, R50, R56 ;  /* 0x000000328030723c */ /* 0x040fe20000001838 */
[----:B------:R-:W1:Y:S07]  /*58b0*/  LDSM.16.MT88.4 R56, [R251+0x3800] ;  /* 0x00380000fb38783b */ /* 0x000e6e0000004200 */
[C---:B-1----:R-:W-:Y:S08]  /*58c0*/  HMMA.16816.F32 R52, R128.reuse, R56, R60 ;  /* 0x000000388034723c */ /* 0x042ff0000000183c */
[C---:B------:R-:W-:Y:S01]  /*58d0*/  HMMA.16816.F32 R60, R128.reuse, R64, R72 ;  /* 0x00000040803c723c */ /* 0x040fe20000001848 */
[----:B------:R-:W1:Y:S07]  /*58e0*/  LDSM.16.MT88.4 R72, [R248+0x5800] ;  /* 0x00580000f848783b */ /* 0x000e6e0000004200 */
[C---:B------:R-:W-:Y:S08]  /*58f0*/  HMMA.16816.F32 R64, R128.reuse, R66, R76 ;  /* 0x000000428040723c */ /* 0x040ff0000000184c */
[C---:B------:R-:W-:Y:S08]  /*5900*/  HMMA.16816.F32 R76, R128.reuse, R80, R92 ;  /* 0x00000050804c723c */ /* 0x040ff0000000185c */
[C---:B------:R-:W-:Y:S01]  /*5910*/  HMMA.16816.F32 R80, R128.reuse, R82, R96 ;  /* 0x000000528050723c */ /* 0x040fe20000001860 */
[----:B------:R-:W2:Y:S07]  /*5920*/  LDSM.16.MT88.4 R96, [R0+0x5800] ;  /* 0x005800000060783b */ /* 0x000eae0000004200 */
[C---:B------:R-:W-:Y:S08]  /*5930*/  HMMA.16816.F32 R56, R128.reuse, R58, R68 ;  /* 0x0000003a8038723c */ /* 0x040ff00000001844 */
[C---:B-1----:R-:W-:Y:S08]  /*5940*/  HMMA.16816.F32 R68, R128.reuse, R72, R84 ;  /* 0x000000488044723c */ /* 0x042ff00000001854 */
[C---:B--2---:R-:W-:Y:S08]  /*5950*/  HMMA.16816.F32 R92, R128.reuse, R96, R108 ;  /* 0x00000060805c723c */ /* 0x044ff0000000186c */
[C---:B------:R-:W-:Y:S01]  /*5960*/  HMMA.16816.F32 R96, R128.reuse, R98, R112 ;  /* 0x000000628060723c */ /* 0x040fe20000001870 */
[----:B------:R-:W1:Y:S07]  /*5970*/  LDSM.16.MT88.4 R112, [R252+0x7800] ;  /* 0x00780000fc70783b */ /* 0x000e6e0000004200 */
[----:B------:R-:W-:Y:S01]  /*5980*/  HMMA.16816.F32 R72, R128, R74, R88 ;  /* 0x0000004a8048723c */ /* 0x000fe20000001858 */
[----:B------:R-:W2:Y:S07]  /*5990*/  LDSM.16.MT88.4 R88, [R251+0x5800] ;  /* 0x00580000fb58783b */ /* 0x000eae0000004200 */
[C---:B------:R-:W-:Y:S08]  /*59a0*/  HMMA.16816.F32 R20, R4.reuse, R8, R20 ;  /* 0x000000080414723c */ /* 0x040ff00000001814 */
[----:B------:R-:W-:Y:S01]  /*59b0*/  HMMA.16816.F32 R12, R4, R10, R12 ;  /* 0x0000000a040c723c */ /* 0x000fe2000000180c */
[----:B------:R3:W-:Y:S07]  /*59c0*/  LDSM.16.MT88.4 R4, [R0+0x7800] ;  /* 0x007800000004783b */ /* 0x0007ee0000004200 */
[----:B-1----:R-:W-:Y:S01]  /*59d0*/  HMMA.16816.F32 R108, R128, R112, R120 ;  /* 0x00000070806c723c */ /* 0x002fe20000001878 */
[----:B------:R-:W1:Y:S01]  /*59e0*/  LDSM.16.MT88.4 R120, [R251+0x7800] ;  /* 0x00780000fb78783b */ /* 0x000e620000004200 */
[----:B---3--:R-:W-:-:S06]  /*59f0*/  IMAD.MOV.U32 R0, RZ, RZ, R3 ;  /* 0x000000ffff007224 */ /* 0x008fcc00078e0003 */
[----:B--2---:R-:W-:Y:S01]  /*5a00*/  HMMA.16816.F32 R84, R128, R88, R100 ;  /* 0x000000588054723c */ /* 0x004fe20000001864 */
[----:B------:R-:W-:Y:S01]  /*5a10*/  @P1 SHF.R.U32.HI R0, RZ, c[0x0][0x2cc], R2 ;  /* 0x0000b300ff001a19 */ /* 0x000fe20000011602 */
[----:B------:R-:W-:-:S06]  /*5a20*/  IMAD.MOV.U32 R2, RZ, RZ, c[0x0][0x168] ;  /* 0x00005a00ff027624 */ /* 0x000fcc00078e00ff */
[----:B------:R-:W-:Y:S01]  /*5a30*/  HMMA.16816.F32 R88, R128, R90, R104 ;  /* 0x0000005a8058723c */ /* 0x000fe20000001868 */
[----:B------:R-:W2:Y:S01]  /*5a40*/  LDSM.16.MT88.4 R104, [R248+0x7800] ;  /* 0x00780000f868783b */ /* 0x000ea20000004200 */
[----:B------:R-:W-:-:S04]  /*5a50*/  IADD3 R0, R0, c[0x0][0x1d0], -R2 ;  /* 0x0000740000007a10 */ /* 0x000fc80007ffe802 */
[----:B------:R-:W-:-:S04]  /*5a60*/  SHF.R.S32.HI R2, RZ, 0x1f, R0 ;  /* 0x0000001fff027819 */ /* 0x000fc80000011400 */
[----:B------:R-:W-:Y:S01]  /*5a70*/  LEA.HI R0, R2, R0, RZ, 0x6 ;  /* 0x0000000002007211 */ /* 0x000fe200078f30ff */
[----:B------:R-:W-:Y:S03]  /*5a80*/  HMMA.16816.F32 R112, R128, R114, R116 ;  /* 0x000000728070723c */ /* 0x000fe60000001874 */
[----:B------:R-:W-:-:S04]  /*5a90*/  SHF.R.S32.HI R0, RZ, 0x6, R0 ;  /* 0x00000006ff007819 */ /* 0x000fc80000011400 */
[----:B------:R-:W-:Y:S01]  /*5aa0*/  IMNMX R0, R134, R0, !PT ;  /* 0x0000000086007217 */ /* 0x000fe20007800200 */
[C---:B-1----:R-:W-:Y:S08]  /*5ab0*/  HMMA.16816.F32 R116, R128.reuse, R120, R180 ;  /* 0x000000788074723c */ /* 0x042ff000000018b4 */
[C---:B------:R-:W-:Y:S08]  /*5ac0*/  HMMA.16816.F32 R120, R128.reuse, R122, R124 ;  /* 0x0000007a8078723c */ /* 0x040ff0000000187c */
[----:B------:R-:W-:Y:S07]  /*5ad0*/  HMMA.16816.F32 R124, R128, R4, R20 ;  /* 0x00000004807c723c */ /* 0x000fee0000001814 */
[----:B------:R-:W-:-:S05]  /*5ae0*/  IADD3 R4, R135, -0x2, RZ ;  /* 0xfffffffe87047810 */ /* 0x000fca0007ffe0ff */
[----:B------:R1:W-:Y:S04]  /*5af0*/  STL [R1+0x5c], R4 ;  /* 0x00005c0401007387 */ /* 0x0003e80000100800 */
[----:B------:R1:W-:Y:S01]  /*5b00*/  STL [R1+0x8c], R0 ;  /* 0x00008c0001007387 */ /* 0x0003e20000100800 */
[----:B------:R-:W-:Y:S01]  /*5b10*/  ISETP.GE.AND P0, PT, R4, R0, PT ;  /* 0x000000000400720c */ /* 0x000fe20003f06270 */
[C---:B------:R-:W-:Y:S08]  /*5b20*/  HMMA.16816.F32 R136, R128.reuse, R140, R136 ;  /* 0x0000008c8088723c */ /* 0x040ff00000001888 */
[C---:B------:R-:W-:Y:S08]  /*5b30*/  HMMA.16816.F32 R144, R128.reuse, R148, R144 ;  /* 0x000000948090723c */ /* 0x040ff00000001890 */
[C---:B------:R-:W-:Y:S08]  /*5b40*/  HMMA.16816.F32 R152, R128.reuse, R156, R152 ;  /* 0x0000009c8098723c */ /* 0x040ff00000001898 */
[C---:B------:R-:W-:Y:S08]  /*5b50*/  HMMA.16816.F32 R160, R128.reuse, R164, R160 ;  /* 0x000000a480a0723c */ /* 0x040ff000000018a0 */
[C---:B--2---:R-:W-:Y:S08]  /*5b60*/  HMMA.16816.F32 R100, R128.reuse, R104, R184 ;  /* 0x000000688064723c */ /* 0x044ff000000018b8 */
[C---:B------:R-:W-:Y:S08]  /*5b70*/  HMMA.16816.F32 R140, R128.reuse, R142, R16 ;  /* 0x0000008e808c723c */ /* 0x040ff00000001810 */
[C---:B------:R-:W-:Y:S08]  /*5b80*/  HMMA.16816.F32 R148, R128.reuse, R150, R24 ;  /* 0x000000968094723c */ /* 0x040ff00000001818 */
[C---:B------:R-:W-:Y:S08]  /*5b90*/  HMMA.16816.F32 R156, R128.reuse, R158, R28 ;  /* 0x0000009e809c723c */ /* 0x040ff0000000181c */
[C---:B------:R-:W-:Y:S08]  /*5ba0*/  HMMA.16816.F32 R164, R128.reuse, R166, R32 ;  /* 0x000000a680a4723c */ /* 0x040ff00000001820 */
[C---:B------:R-:W-:Y:S08]  /*5bb0*/  HMMA.16816.F32 R104, R128.reuse, R106, R168 ;  /* 0x0000006a8068723c */ /* 0x040ff000000018a8 */
[----:B------:R-:W-:Y:S01]  /*5bc0*/  HMMA.16816.F32 R128, R128, R6, R12 ;  /* 0x000000068080723c */ /* 0x000fe2000000180c */
[----:B------:R-:W-:Y:S01]  /*5bd0*/  @!UPT UIADD3 URZ, URZ, URZ, URZ ;  /* 0x0000003f3f3ff290 */ /* 0x000fe2000fffe03f */
[----:B------:R-:W-:Y:S11]  /*5be0*/  @!P0 BRA `(.L_x_834) ;  /* 0x000043a000008947 */ /* 0x000ff60003800000 */
[----:B-1----:R-:W-:Y:S02]  /*5bf0*/  MOV R0, R4 ;  /* 0x0000000400007202 */ /* 0x002fe40000000f00 */
[----:B------:R-:W-:-:S02]  /*5c00*/  MOV R134, R132 ;  /* 0x0000008400867202 */ /* 0x000fc40000000f00 */
[----:B------:R-:W-:Y:S01]  /*5c10*/  MOV R3, R133 ;  /* 0x0000008500037202 */ /* 0x000fe20000000f00 */
[----:B------:R1:W-:Y:S06]  /*5c20*/  STL [R1+0x60], R0 ;  /* 0x0000600001007387 */ /* 0x0003ec0000100800 */
.L_x_835:
[----:B------:R-:W2:Y:S01]  /*5c30*/  LDL R2, [R1+0x60] ;  /* 0x0000600001027983 */ /* 0x000ea20000100800 */
[----:B------:R-:W-:Y:S04]  /*5c40*/  DEPBAR.LE SB0, 0x0 ;  /* 0x000080000000791a */ /* 0x000fe80000000000 */
[----:B------:R-:W2:Y:S01]  /*5c50*/  LDL R135, [R1+0x7c] ;  /* 0x00007c0001877983 */ /* 0x000ea20000100800 */
[----:B------:R-:W-:Y:S03]  /*5c60*/  WARPSYNC 0xffffffff ;  /* 0xffffffff00007948 */ /* 0x000fe60003800000 */
[----:B------:R-:W3:Y:S06]  /*5c70*/  LDL.64 R16, [R1+0x70] ;  /* 0x0000700001107983 */ /* 0x000eec0000100a00 */
[----:B------:R-:W4:Y:S04]  /*5c80*/  LDL R13, [R1+0x78] ;  /* 0x00007800010d7983 */ /* 0x000f280000100800 */
[----:B------:R-:W-:Y:S06]  /*5c90*/  STL.64 [R1+0x148], R128 ;  /* 0x0001488001007387 */ /* 0x000fec0000100a00 */
[----:B-1----:R1:W-:Y:S04]  /*5ca0*/  STL [R1+0x144], R130 ;  /* 0x0001448201007387 */ /* 0x0023e80000100800 */
[----:B------:R1:W-:Y:S04]  /*5cb0*/  STL [R1+0x140], R131 ;  /* 0x0001408301007387 */ /* 0x0003e80000100800 */
[----:B------:R-:W4:Y:S04]  /*5cc0*/  LDL R168, [R1+0x8] ;  /* 0x0000080001a87983 */ /* 0x000f280000100800 */
[----:B------:R-:W4:Y:S04]  /*5cd0*/  LDL R180, [R1+0x44] ;  /* 0x0000440001b47983 */ /* 0x000f280000100800 */
[----:B------:R-:W4:Y:S04]  /*5ce0*/  LDL R184, [R1+0x40] ;  /* 0x0000400001b87983 */ /* 0x000f280000100800 */
[----:B------:R-:W-:Y:S08]  /*5cf0*/  BAR.SYNC.DEFER_BLOCKING 0x0 ;  /* 0x0000000000007b1d */ /* 0x000ff00000010000 */
[----:B------:R-:W-:Y:S08]  /*5d00*/  LDSM.16.M88.4 R24, [R249+0x1000] ;  /* 0x00100000f918783b */ /* 0x000ff00000000200 */
[----:B-1----:R-:W4:Y:S04]  /*5d10*/  LDL R130, [R1+0x3c] ;  /* 0x00003c0001827983 */ /* 0x002f280000100800 */
[----:B------:R-:W4:Y:S01]  /*5d20*/  LDL R131, [R1+0x58] ;  /* 0x0000580001837983 */ /* 0x000f220000100800 */
[----:B--2---:R-:W-:Y:S11]  /*5d30*/  ISETP.GT.AND P6, PT, R135, R2, PT ;  /* 0x000000028700720c */ /* 0x004ff60003fc4270 */
[----:B------:R-:W-:Y:S02]  /*5d40*/  @!UPT UIADD3 URZ, URZ, URZ, URZ ;  /* 0x0000003f3f3ff290 */ /* 0x000fe4000fffe03f */
[----:B------:R-:W-:Y:S01]  /*5d50*/  @!P6 SHF.R.S32.HI R0, RZ, 0x1f, R2 ;  /* 0x0000001fff00e819 */ /* 0x000fe20000011402 */
[----:B------:R-:W-:Y:S01]  /*5d60*/  @!P6 IMAD.WIDE.U32 R4, R2, c[0x0][0x208], RZ ;  /* 0x000082000204ea25 */ /* 0x000fe200078e00ff */
[----:B---3--:R-:W-:Y:S03]  /*5d70*/  @!P6 IADD3 R10, P0, R16, 0x40, RZ ;  /* 0x00000040100ae810 */ /* 0x008fe60007f1e0ff */
[----:B------:R-:W-:Y:S01]  /*5d80*/  @!P6 IMAD R0, R0, c[0x0][0x208], RZ ;  /* 0x000082000000ea24 */ /* 0x000fe200078e02ff */
[-C--:B----4-:R-:W-:Y:S01]  /*5d90*/  @!P6 IADD3.X R9, RZ, R13.reuse, RZ, P0, !PT ;  /* 0x0000000dff09e210 */ /* 0x090fe200007fe4ff */
[----:B------:R-:W-:Y:S02]  /*5da0*/  @!P6 IMAD.MOV.U32 R6, RZ, RZ, c[0x0][0x20c] ;  /* 0x00008300ff06e624 */ /* 0x000fe400078e00ff */
[----:B------:R-:W-:Y:S01]  /*5db0*/  @!P6 IMAD R0, R2, c[0x0][0x20c], R0 ;  /* 0x000083000200ea24 */ /* 0x000fe200078e0200 */
[C---:B------:R-:W-:Y:S04]  /*5dc0*/  @!P6 SHF.L.U32 R2, R4.reuse, 0x6, RZ ;  /* 0x000000060402e819 */ /* 0x040fe800000006ff */
[----:B------:R-:W-:Y:S01]  /*5dd0*/  @!P6 IADD3 R0, R5, R0, RZ ;  /* 0x000000000500e210 */ /* 0x000fe20007ffe0ff */
[----:B------:R-:W-:Y:S01]  /*5de0*/  LDSM.16.M88.4 R168, [R168] ;  /* 0x00000000a8a8783b */ /* 0x000fe20000000200 */
[----:B------:R-:W-:Y:S02]  /*5df0*/  @!P6 MOV R5, c[0x0][0x208] ;  /* 0x000082000005ea02 */ /* 0x000fe40000000f00 */
[----:B------:R-:W-:Y:S02]  /*5e00*/  @!P6 SHF.L.U64.HI R0, R4, 0x6, R0 ;  /* 0x000000060400e819 */ /* 0x000fe40000010200 */
[C---:B------:R-:W-:Y:S03]  /*5e10*/  @!P6 LEA R4, P0, R5.reuse, R2, 0x5 ;  /* 0x000000020504e211 */ /* 0x040fe600078028ff */
[----:B------:R-:W-:Y:S01]  /*5e20*/  LDSM.16.M88.4 R180, [R180] ;  /* 0x00000000b4b4783b */ /* 0x000fe20000000200 */
[----:B------:R-:W-:Y:S02]  /*5e30*/  @!P6 LEA.HI.X R5, R5, R0, R6, 0x5, P0 ;  /* 0x000000000505e211 */ /* 0x000fe400000f2c06 */
[----:B------:R-:W-:Y:S04]  /*5e40*/  @!P6 IADD3 R6, P0, R2, R16, RZ ;  /* 0x000000100206e210 */ /* 0x000fe80007f1e0ff */
[----:B------:R-:W-:Y:S01]  /*5e50*/  @!P6 IADD3.X R8, R0, R13, RZ, P0, !PT ;  /* 0x0000000d0008e210 */ /* 0x000fe200007fe4ff */
[----:B------:R-:W-:Y:S01]  /*5e60*/  LDSM.16.M88.4 R184, [R184] ;  /* 0x00000000b8b8783b */ /* 0x000fe20000000200 */
[----:B------:R-:W-:Y:S04]  /*5e70*/  @!P6 IADD3 R7, P0, R2, R10, RZ ;  /* 0x0000000a0207e210 */ /* 0x000fe80007f1e0ff */
[----:B------:R-:W-:Y:S02]  /*5e80*/  @!P6 IADD3.X R11, R0, R9, RZ, P0, !PT ;  /* 0x00000009000be210 */ /* 0x000fe400007fe4ff */
[C---:B------:R-:W-:Y:S04]  /*5e90*/  @!P6 LEA R132, P0, R6.reuse, c[0x0][0x1f8], 0x1 ;  /* 0x00007e000684ea11 */ /* 0x040fe800078008ff */
[----:B------:R-:W-:Y:S02]  /*5ea0*/  @!P6 LEA.HI.X R133, R6, c[0x0][0x1fc], R8, 0x1, P0 ;  /* 0x00007f000685ea11 */ /* 0x000fe400000f0c08 */
[C---:B------:R-:W-:Y:S04]  /*5eb0*/  @!P6 LEA R28, P0, R7.reuse, c[0x0][0x1f8], 0x1 ;  /* 0x00007e00071cea11 */ /* 0x040fe800078008ff */
[----:B------:R-:W-:Y:S02]  /*5ec0*/  @!P6 LEA.HI.X R29, R7, c[0x0][0x1fc], R11, 0x1, P0 ;  /* 0x00007f00071dea11 */ /* 0x000fe400000f0c0b */
[----:B------:R-:W-:Y:S05]  /*5ed0*/  @!P6 IADD3 R8, P0, R16, 0x80, RZ ;  /* 0x000000801008e810 */ /* 0x000fea0007f1e0ff */
[----:B------:R-:W-:Y:S01]  /*5ee0*/  @!P6 IMAD.X R7, RZ, RZ, R13, P0 ;  /* 0x000000ffff07e224 */ /* 0x000fe200000e060d */
[----:B------:R-:W-:Y:S01]  /*5ef0*/  @!P6 IADD3 R6, P0, R2, R8, RZ ;  /* 0x000000080206e210 */ /* 0x000fe20007f1e0ff */
[----:B------:R1:W-:Y:S03]  /*5f00*/  LDSM.16.M88.4 R188, [R130] ;  /* 0x0000000082bc783b */ /* 0x0003e60000000200 */
[----:B------:R-:W-:Y:S02]  /*5f10*/  @!P6 IADD3.X R11, R0, R7, RZ, P0, !PT ;  /* 0x00000007000be210 */ /* 0x000fe400007fe4ff */
[C---:B------:R-:W-:Y:S04]  /*5f20*/  @!P6 LEA R14, P0, R6.reuse, c[0x0][0x1f8], 0x1 ;  /* 0x00007e00060eea11 */ /* 0x040fe800078008ff */
[----:B------:R-:W-:Y:S02]  /*5f30*/  @!P6 LEA.HI.X R15, R6, c[0x0][0x1fc], R11, 0x1, P0 ;  /* 0x00007f00060fea11 */ /* 0x000fe400000f0c0b */
[----:B------:R-:W-:Y:S04]  /*5f40*/  @!P6 IADD3 R6, P0, R16, 0xc0, RZ ;  /* 0x000000c01006e810 */ /* 0x000fe80007f1e0ff */
[----:B------:R-:W-:Y:S02]  /*5f50*/  @!P6 IADD3.X R12, RZ, R13, RZ, P0, !PT ;  /* 0x0000000dff0ce210 */ /* 0x000fe400007fe4ff */
[----:B------:R-:W-:Y:S04]  /*5f60*/  @!P6 IADD3 R2, P0, R2, R6, RZ ;  /* 0x000000060202e210 */ /* 0x000fe80007f1e0ff */
[----:B------:R-:W-:Y:S02]  /*5f70*/  @!P6 IADD3.X R0, R0, R12, RZ, P0, !PT ;  /* 0x0000000c0000e210 */ /* 0x000fe400007fe4ff */
[C---:B------:R-:W-:Y:S01]  /*5f80*/  @!P6 LEA R22, P0, R2.reuse, c[0x0][0x1f8], 0x1 ;  /* 0x00007e000216ea11 */ /* 0x040fe200078008ff */
[----:B-1----:R-:W2:Y:S03]  /*5f90*/  LDL R130, [R1+0x38] ;  /* 0x0000380001827983 */ /* 0x002ea60000100800 */
[----:B------:R-:W-:Y:S02]  /*5fa0*/  @!P6 LEA.HI.X R23, R2, c[0x0][0x1fc], R0, 0x1, P0 ;  /* 0x00007f000217ea11 */ /* 0x000fe400000f0c00 */
[C---:B------:R-:W-:Y:S05]  /*5fb0*/  @!P6 IADD3 R2, P0, R4.reuse, R10, RZ ;  /* 0x0000000a0402e210 */ /* 0x040fea0007f1e0ff */
[C---:B------:R-:W-:Y:S01]  /*5fc0*/  @!P6 IMAD.X R21, R5.reuse, 0x1, R9, P0 ;  /* 0x000000010515e824 */ /* 0x040fe200000e0609 */
[C---:B------:R-:W-:Y:S02]  /*5fd0*/  @!P6 IADD3 R0, P0, R4.reuse, R8, RZ ;  /* 0x000000080400e210 */ /* 0x040fe40007f1e0ff */
[----:B------:R-:W1:Y:S02]  /*5fe0*/  LDSM.16.M88.4 R8, [R249] ;  /* 0x00000000f908783b */ /* 0x000e640000000200 */
[C---:B------:R-:W-:Y:S02]  /*5ff0*/  @!P6 IADD3.X R7, R5.reuse, R7, RZ, P0, !PT ;  /* 0x000000070507e210 */ /* 0x040fe400007fe4ff */
[C---:B------:R-:W-:Y:S04]  /*6000*/  @!P6 IADD3 R6, P0, R4.reuse, R6, RZ ;  /* 0x000000060406e210 */ /* 0x040fe80007f1e0ff */
[C---:B------:R-:W-:Y:S02]  /*6010*/  @!P6 IADD3.X R32, R5.reuse, R12, RZ, P0, !PT ;  /* 0x0000000c0520e210 */ /* 0x040fe400007fe4ff */
[----:B------:R-:W-:Y:S02]  /*6020*/  @!P6 IADD3 R4, P0, R4, R16, RZ ;  /* 0x000000100404e210 */ /* 0x000fe40007f1e0ff */
[----:B------:R-:W3:Y:S02]  /*6030*/  LDSM.16.M88.4 R16, [R249+0x800] ;  /* 0x00080000f910783b */ /* 0x000ee40000000200 */
[----:B------:R-:W-:Y:S02]  /*6040*/  @!P6 IADD3.X R5, R5, R13, RZ, P0, !PT ;  /* 0x0000000d0505e210 */ /* 0x000fe400007fe4ff */
[C---:B------:R-:W-:Y:S04]  /*6050*/  @!P6 LEA R12, P0, R4.reuse, c[0x0][0x1f8], 0x1 ;  /* 0x00007e00040cea11 */ /* 0x040fe800078008ff */
[----:B------:R-:W-:Y:S02]  /*6060*/  @!P6 LEA.HI.X R13, R4, c[0x0][0x1fc], R5, 0x1, P0 ;  /* 0x00007f00040dea11 */ /* 0x000fe400000f0c05 */
[C---:B------:R-:W-:Y:S04]  /*6070*/  @!P6 LEA R20, P0, R2.reuse, c[0x0][0x1f8], 0x1 ;  /* 0x00007e000214ea11 */ /* 0x040fe800078008ff */
[----:B------:R-:W-:Y:S02]  /*6080*/  @!P6 LEA.HI.X R21, R2, c[0x0][0x1fc], R21, 0x1, P0 ;  /* 0x00007f000215ea11 */ /* 0x000fe400000f0c15 */
[C---:B------:R-:W-:Y:S01]  /*6090*/  @!P6 LEA R30, P0, R0.reuse, c[0x0][0x1f8], 0x1 ;  /* 0x00007e00001eea11 */ /* 0x040fe200078008ff */
[----:B------:R-:W4:Y:S03]  /*60a0*/  LDL R2, [R1+0x2c] ;  /* 0x00002c0001027983 */ /* 0x000f260000100800 */
[----:B------:R-:W-:Y:S02]  /*60b0*/  @!P6 LEA.HI.X R31, R0, c[0x0][0x1fc], R7, 0x1, P0 ;  /* 0x00007f00001fea11 */ /* 0x000fe400000f0c07 */
[----:B------:R-:W2:Y:S01]  /*60c0*/  LDL R0, [R1] ;  /* 0x0000000001007983 */ /* 0x000ea20000100800 */
[C---:B------:R-:W-:Y:S04]  /*60d0*/  @!P6 LEA R128, P0, R6.reuse, c[0x0][0x1f8], 0x1 ;  /* 0x00007e000680ea11 */ /* 0x040fe800078008ff */
[----:B------:R-:W-:Y:S02]  /*60e0*/  @!P6 LEA.HI.X R129, R6, c[0x0][0x1fc], R32, 0x1, P0 ;  /* 0x00007f000681ea11 */ /* 0x000fe400000f0c20 */
[C---:B-1---5:R-:W-:Y:S01]  /*60f0*/  HMMA.16816.F32 R4, R172.reuse, R8, RZ ;  /* 0x00000008ac04723c */ /* 0x062fe200000018ff */
[----:B------:R-:W1:Y:S07]  /*6100*/  LDSM.16.M88.4 R32, [R249+0x1800] ;  /* 0x00180000f920783b */ /* 0x000e6e0000000200 */
[C---:B------:R-:W-:Y:S01]  /*6110*/  HMMA.16816.F32 R8, R172.reuse, R10, RZ ;  /* 0x0000000aac08723c */ /* 0x040fe200000018ff */
[----:B------:R-:W-:Y:S01]  /*6120*/  @!PT LDS RZ, [RZ] ;  /* 0x00000000fffff984 */ /* 0x000fe20000000800 */
[----:B------:R-:W-:Y:S01]  /*6130*/  @!PT LDS RZ, [RZ] ;  /* 0x00000000fffff984 */ /* 0x000fe20000000800 */
[----:B------:R-:W-:Y:S01]  /*6140*/  @!PT LDS RZ, [RZ] ;  /* 0x00000000fffff984 */ /* 0x000fe20000000800 */
[----:B------:R1:W-:Y:S08]  /*6150*/  @!P6 LDGSTS.E.BYPASS.LTC128B.128 [R131+0x100], [R132.64], !P5 ;  /* 0x001000008483efae */ /* 0x0003f0000e901d46 */
[----:B------:R1:W-:Y:S08]  /*6160*/  @!P6 LDGSTS.E.BYPASS.LTC128B.128 [R131+0x2100], [R28.64], !P4 ;  /* 0x021000001c83efae */ /* 0x0003f0000e101d46 */
[----:B------:R3:W-:Y:S08]  /*6170*/  @!P6 LDGSTS.E.BYPASS.LTC128B.128 [R131+0x4100], [R14.64], !P3 ;  /* 0x041000000e83efae */ /* 0x0007f0000d901d46 */
[----:B------:R1:W-:Y:S08]  /*6180*/  @!P6 LDGSTS.E.BYPASS.LTC128B.128 [R131+0x6100], [R22.64], !P2 ;  /* 0x061000001683efae */ /* 0x0003f0000d101d46 */
[----:B------:R3:W-:Y:S08]  /*6190*/  @!P6 LDGSTS.E.BYPASS.LTC128B.128 [R131+0x1100], [R12.64], !P5 ;  /* 0x011000000c83efae */ /* 0x0007f0000e901d46 */
[----:B------:R1:W-:Y:S08]  /*61a0*/  @!P6 LDGSTS.E.BYPASS.LTC128B.128 [R131+0x3100], [R20.64], !P4 ;  /* 0x031000001483efae */ /* 0x0003f0000e101d46 */
[----:B------:R1:W-:Y:S08]  /*61b0*/  @!P6 LDGSTS.E.BYPASS.LTC128B.128 [R131+0x5100], [R30.64], !P3 ;  /* 0x051000001e83efae */ /* 0x0003f0000d901d46 */
[----:B------:R1:W-:Y:S01]  /*61c0*/  @!P6 LDGSTS.E.BYPASS.LTC128B.128 [R131+0x7100], [R128.64], !P2 ;  /* 0x071000008083efae */ /* 0x0003e2000d101d46 */
[C---:B---3--:R-:W-:Y:S07]  /*61d0*/  HMMA.16816.F32 R12, R172.reuse, R16, RZ ;  /* 0x00000010ac0c723c */ /* 0x048fee00000018ff */
[----:B------:R-:W0:Y:S01]  /*61e0*/  LDGDEPBAR ;  /* 0x00000000000079af */ /* 0x000e220000000000 */
[C---:B------:R-:W-:Y:S08]  /*61f0*/  HMMA.16816.F32 R16, R172.reuse, R18, RZ ;  /* 0x00000012ac10723c */ /* 0x040ff000000018ff */
[C---:B-1----:R-:W-:Y:S08]  /*6200*/  HMMA.16816.F32 R20, R172.reuse, R24, RZ ;  /* 0x00000018ac14723c */ /* 0x042ff000000018ff */
[C---:B------:R-:W-:Y:S01]  /*6210*/  HMMA.16816.F32 R24, R172.reuse, R26, RZ ;  /* 0x0000001aac18723c */ /* 0x040fe200000018ff */
[----:B------:R-:W3:Y:S04]  /*6220*/  LDL R129, [R1+0x34] ;  /* 0x0000340001817983 */ /* 0x000ee80000100800 */
[----:B------:R-:W3:Y:S03]  /*6230*/  LDL R128, [R1+0x30] ;  /* 0x0000300001807983 */ /* 0x000ee60000100800 */
[C---:B------:R-:W-:Y:S01]  /*6240*/  HMMA.16816.F32 R28, R172.reuse, R32, RZ ;  /* 0x00000020ac1c723c */ /* 0x040fe200000018ff */
[----:B------:R-:W-:Y:S04]  /*6250*/  STL [R1+0x114], R172 ;  /* 0x000114ac01007387 */ /* 0x000fe80000100800 */
[----:B------:R-:W-:Y:S03]  /*6260*/  STL [R1+0x110], R173 ;  /* 0x000110ad01007387 */ /* 0x000fe60000100800 */
[----:B------:R-:W-:Y:S01]  /*6270*/  HMMA.16816.F32 R32, R172, R34, RZ ;  /* 0x00000022ac20723c */ /* 0x000fe200000018ff */
[----:B------:R-:W-:Y:S04]  /*6280*/  STL [R1+0x10c], R174 ;  /* 0x00010cae01007387 */ /* 0x000fe80000100800 */
[----:B------:R-:W-:Y:S03]  /*6290*/  STL [R1+0x108], R175 ;  /* 0x000108af01007387 */ /* 0x000fe60000100800 */
[C---:B------:R-:W-:Y:S01]  /*62a0*/  HMMA.16816.F32 R4, R176.reuse, R168, R4 ;  /* 0x000000a8b004723c */ /* 0x040fe20000001804 */
        /* <DEDUP_REMOVED lines=14> */
[C---:B------:R-:W-:Y:S08]  /*6390*/  HMMA.16816.F32 R24, R176.reuse, R186, R24 ;  /* 0x000000bab018723c */ /* 0x040ff00000001818 */
[C---:B------:R-:W-:Y:S08]  /*63a0*/  HMMA.16816.F32 R28, R176.reuse, R188, R28 ;  /* 0x000000bcb01c723c */ /* 0x040ff0000000181c */
[----:B------:R-:W-:Y:S01]  /*63b0*/  HMMA.16816.F32 R32, R176, R190, R32 ;  /* 0x000000beb020723c */ /* 0x000fe20000001820 */
[----:B--2---:R-:W1:Y:S08]  /*63c0*/  LDSM.16.M88.4 R168, [R0] ;  /* 0x0000000000a8783b */ /* 0x004e700000000200 */
[----:B------:R-:W2:Y:S08]  /*63d0*/  LDSM.16.M88.4 R180, [R0+0x800] ;  /* 0x0008000000b4783b */ /* 0x000eb00000000200 */
[----:B------:R-:W-:Y:S01]  /*63e0*/  LDSM.16.M88.4 R184, [R0+0x1800] ;  /* 0x0018000000b8783b */ /* 0x000fe20000000200 */
[C---:B-1----:R-:W-:Y:S08]  /*63f0*/  HMMA.16816.F32 R4, R192.reuse, R168, R4 ;  /* 0x000000a8c004723c */ /* 0x042ff00000001804 */
[C---:B------:R-:W-:Y:S01]  /*6400*/  HMMA.16816.F32 R8, R192.reuse, R170, R8 ;  /* 0x000000aac008723c */ /* 0x040fe20000001808 */
[----:B------:R-:W1:Y:S07]  /*6410*/  LDSM.16.M88.4 R168, [R0+0x1000] ;  /* 0x0010000000a8783b */ /* 0x000e6e0000000200 */
[C---:B--2---:R-:W-:Y:S08]  /*6420*/  HMMA.16816.F32 R12, R192.reuse, R180, R12 ;  /* 0x000000b4c00c723c */ /* 0x044ff0000000180c */
[C---:B------:R-:W-:Y:S01]  /*6430*/  HMMA.16816.F32 R16, R192.reuse, R182, R16 ;  /* 0x000000b6c010723c */ /* 0x040fe20000001810 */
[----:B------:R-:W2:Y:S07]  /*6440*/  LDSM.16.M88.4 R180, [R250] ;  /* 0x00000000fab4783b */ /* 0x000eae0000000200 */
[C---:B-1----:R-:W-:Y:S08]  /*6450*/  HMMA.16816.F32 R20, R192.reuse, R168, R20 ;  /* 0x000000a8c014723c */ /* 0x042ff00000001814 */
[C---:B------:R-:W-:Y:S01]  /*6460*/  HMMA.16816.F32 R24, R192.reuse, R170, R24 ;  /* 0x000000aac018723c */ /* 0x040fe20000001818 */
[----:B------:R-:W1:Y:S07]  /*6470*/  LDSM.16.M88.4 R168, [R250+0x800] ;  /* 0x00080000faa8783b */ /* 0x000e6e0000000200 */
[C---:B------:R-:W-:Y:S08]  /*6480*/  HMMA.16816.F32 R28, R192.reuse, R184, R28 ;  /* 0x000000b8c01c723c */ /* 0x040ff0000000181c */
[----:B------:R-:W-:Y:S01]  /*6490*/  HMMA.16816.F32 R32, R192, R186, R32 ;  /* 0x000000bac020723c */ /* 0x000fe20000001820 */
[----:B------:R-:W3:Y:S07]  /*64a0*/  LDSM.16.M88.4 R184, [R250+0x1000] ;  /* 0x00100000fab8783b */ /* 0x000eee0000000200 */
[C---:B--2---:R-:W-:Y:S08]  /*64b0*/  HMMA.16816.F32 R4, R196.reuse, R180, R4 ;  /* 0x000000b4c404723c */ /* 0x044ff00000001804 */
[C---:B------:R-:W-:Y:S01]  /*64c0*/  HMMA.16816.F32 R8, R196.reuse, R182, R8 ;  /* 0x000000b6c408723c */ /* 0x040fe20000001808 */
[----:B------:R-:W2:Y:S07]  /*64d0*/  LDSM.16.M88.4 R180, [R250+0x1800] ;  /* 0x00180000fab4783b */ /* 0x000eae0000000200 */
[C---:B-1----:R-:W-:Y:S08]  /*64e0*/  HMMA.16816.F32 R12, R196.reuse, R168, R12 ;  /* 0x000000a8c40c723c */ /* 0x042ff0000000180c */
[C---:B------:R-:W-:Y:S01]  /*64f0*/  HMMA.16816.F32 R16, R196.reuse, R170, R16 ;  /* 0x000000aac410723c */ /* 0x040fe20000001810 */
[----:B------:R-:W1:Y:S07]  /*6500*/  LDSM.16.M88.4 R168, [R249+0x2000] ;  /* 0x00200000f9a8783b */ /* 0x000e6e0000000200 */
[C---:B---3--:R-:W-:Y:S08]  /*6510*/  HMMA.16816.F32 R20, R196.reuse, R184, R20 ;  /* 0x000000b8c414723c */ /* 0x048ff00000001814 */
[C---:B------:R-:W-:Y:S01]  /*6520*/  HMMA.16816.F32 R24, R196.reuse, R186, R24 ;  /* 0x000000bac418723c */ /* 0x040fe20000001818 */
[----:B------:R-:W3:Y:S07]  /*6530*/  LDSM.16.M88.4 R184, [R249+0x2800] ;  /* 0x00280000f9b8783b */ /* 0x000eee0000000200 */
[C---:B--2---:R-:W-:Y:S08]  /*6540*/  HMMA.16816.F32 R28, R196.reuse, R180, R28 ;  /* 0x000000b4c41c723c */ /* 0x044ff0000000181c */
[----:B------:R-:W-:Y:S01]  /*6550*/  HMMA.16816.F32 R32, R196, R182, R32 ;  /* 0x000000b6c420723c */ /* 0x000fe20000001820 */
[----:B------:R-:W2:Y:S07]  /*6560*/  LDSM.16.M88.4 R180, [R249+0x3000] ;  /* 0x00300000f9b4783b */ /* 0x000eae0000000200 */
[C---:B-1----:R-:W-:Y:S08]  /*6570*/  HMMA.16816.F32 R4, R200.reuse, R168, R4 ;  /* 0x000000a8c804723c */ /* 0x042ff00000001804 */
[C---:B------:R-:W-:Y:S01]  /*6580*/  HMMA.16816.F32 R8, R200.reuse, R170, R8 ;  /* 0x000000aac808723c */ /* 0x040fe20000001808 */
[----:B------:R-:W1:Y:S07]  /*6590*/  LDSM.16.M88.4 R168, [R249+0x3800] ;  /* 0x00380000f9a8783b */ /* 0x000e6e0000000200 */
[C---:B---3--:R-:W-:Y:S08]  /*65a0*/  HMMA.16816.F32 R12, R200.reuse, R184, R12 ;  /* 0x000000b8c80c723c */ /* 0x048ff0000000180c */
[C---:B------:R-:W-:Y:S01]  /*65b0*/  HMMA.16816.F32 R16, R200.reuse, R186, R16 ;  /* 0x000000bac810723c */ /* 0x040fe20000001810 */
[----:B------:R3:W4:Y:S07]  /*65c0*/  LDSM.16.M88.4 R184, [R130] ;  /* 0x0000000082b8783b */ /* 0x00072e0000000200 */
[C---:B--2---:R-:W-:Y:S08]  /*65d0*/  HMMA.16816.F32 R20, R200.reuse, R180, R20 ;  /* 0x000000b4c814723c */ /* 0x044ff00000001814 */
[C---:B------:R-:W-:Y:S01]  /*65e0*/  HMMA.16816.F32 R24, R200.reuse, R182, R24 ;  /* 0x000000b6c818723c */ /* 0x040fe20000001818 */
[----:B------:R2:W2:Y:S07]  /*65f0*/  LDSM.16.M88.4 R180, [R129] ;  /* 0x0000000081b4783b */ /* 0x0004ae0000000200 */
[C---:B-1----:R-:W-:Y:S01]  /*6600*/  HMMA.16816.F32 R28, R200.reuse, R168, R28 ;  /* 0x000000a8c81c723c */ /* 0x042fe2000000181c */
[----:B---3--:R-:W3:Y:S07]  /*6610*/  LDL R130, [R1+0x28] ;  /* 0x0000280001827983 */ /* 0x008eee0000100800 */
[----:B------:R-:W-:Y:S01]  /*6620*/  HMMA.16816.F32 R32, R200, R170, R32 ;  /* 0x000000aac820723c */ /* 0x000fe20000001820 */
[----:B------:R1:W1:Y:S07]  /*6630*/  LDSM.16.M88.4 R168, [R128] ;  /* 0x0000000080a8783b */ /* 0x00026e0000000200 */
[C---:B----4-:R-:W-:Y:S01]  /*6640*/  HMMA.16816.F32 R4, R204.reuse, R184, R4 ;  /* 0x000000b8cc04723c */ /* 0x050fe20000001804 */
[----:B--2---:R-:W2:Y:S07]  /*6650*/  LDL R129, [R1+0x24] ;  /* 0x0000240001817983 */ /* 0x004eae0000100800 */
[C---:B------:R-:W-:Y:S01]  /*6660*/  HMMA.16816.F32 R8, R204.reuse, R186, R8 ;  /* 0x000000bacc08723c */ /* 0x040fe20000001808 */
[----:B------:R4:W4:Y:S07]  /*6670*/  LDSM.16.M88.4 R184, [R2] ;  /* 0x0000000002b8783b */ /* 0x00092e0000000200 */
[C---:B------:R-:W-:Y:S01]  /*6680*/  HMMA.16816.F32 R12, R204.reuse, R180, R12 ;  /* 0x000000b4cc0c723c */ /* 0x040fe2000000180c */
[----:B-1----:R-:W2:Y:S07]  /*6690*/  LDL R128, [R1+0x20] ;  /* 0x0000200001807983 */ /* 0x002eae0000100800 */
[C---:B------:R-:W-:Y:S01]  /*66a0*/  HMMA.16816.F32 R16, R204.reuse, R182, R16 ;  /* 0x000000b6cc10723c */ /* 0x040fe20000001810 */
[----:B------:R-:W1:Y:S07]  /*66b0*/  LDSM.16.M88.4 R180, [R0+0x2000] ;  /* 0x0020000000b4783b */ /* 0x000e6e0000000200 */
[C---:B------:R-:W-:Y:S01]  /*66c0*/  HMMA.16816.F32 R20, R204.reuse, R168, R20 ;  /* 0x000000a8cc14723c */ /* 0x040fe20000001814 */
[----:B----4-:R-:W2:Y:S07]  /*66d0*/  LDL R2, [R1+0x1c] ;  /* 0x00001c0001027983 */ /* 0x010eae0000100800 */
[C---:B------:R-:W-:Y:S01]  /*66e0*/  HMMA.16816.F32 R24, R204.reuse, R170, R24 ;  /* 0x000000aacc18723c */ /* 0x040fe20000001818 */
[----:B------:R-:W1:Y:S07]  /*66f0*/  LDSM.16.M88.4 R168, [R0+0x2800] ;  /* 0x0028000000a8783b */ /* 0x000e6e0000000200 */
[C---:B------:R-:W-:Y:S08]  /*6700*/  HMMA.16816.F32 R28, R204.reuse, R184, R28 ;  /* 0x000000b8cc1c723c */ /* 0x040ff0000000181c */
[----:B------:R-:W-:Y:S01]  /*6710*/  HMMA.16816.F32 R32, R204, R186, R32 ;  /* 0x000000bacc20723c */ /* 0x000fe20000001820 */
[----:B------:R-:W1:Y:S07]  /*6720*/  LDSM.16.M88.4 R184, [R0+0x3000] ;  /* 0x0030000000b8783b */ /* 0x000e6e0000000200 */
[C---:B-1----:R-:W-:Y:S08]  /*6730*/  HMMA.16816.F32 R4, R208.reuse, R180, R4 ;  /* 0x000000b4d004723c */ /* 0x042ff00000001804 */
[C---:B------:R-:W-:Y:S01]  /*6740*/  HMMA.16816.F32 R8, R208.reuse, R182, R8 ;  /* 0x000000b6d008723c */ /* 0x040fe20000001808 */
[----:B------:R-:W1:Y:S07]  /*6750*/  LDSM.16.M88.4 R180, [R0+0x3800] ;  /* 0x0038000000b4783b */ /* 0x000e6e0000000200 */
[C---:B------:R-:W-:Y:S08]  /*6760*/  HMMA.16816.F32 R12, R208.reuse, R168, R12 ;  /* 0x000000a8d00c723c */ /* 0x040ff0000000180c */
[C---:B------:R-:W-:Y:S01]  /*6770*/  HMMA.16816.F32 R16, R208.reuse, R170, R16 ;  /* 0x000000aad010723c */ /* 0x040fe20000001810 */
[----:B------:R-:W1:Y:S07]  /*6780*/  LDSM.16.M88.4 R168, [R250+0x2000] ;  /* 0x00200000faa8783b */ /* 0x000e6e0000000200 */
[C---:B------:R-:W-:Y:S08]  /*6790*/  HMMA.16816.F32 R20, R208.reuse, R184, R20 ;  /* 0x000000b8d014723c */ /* 0x040ff00000001814 */
[C---:B------:R-:W-:Y:S01]  /*67a0*/  HMMA.16816.F32 R24, R208.reuse, R186, R24 ;  /* 0x000000bad018723c */ /* 0x040fe20000001818 */
[----:B------:R-:W1:Y:S07]  /*67b0*/  LDSM.16.M88.4 R184, [R250+0x2800] ;  /* 0x00280000fab8783b */ /* 0x000e6e0000000200 */
[C---:B-1----:R-:W-:Y:S08]  /*67c0*/  HMMA.16816.F32 R28, R208.reuse, R180, R28 ;  /* 0x000000b4d01c723c */ /* 0x042ff0000000181c */
[----:B------:R-:W-:Y:S01]  /*67d0*/  HMMA.16816.F32 R32, R208, R182, R32 ;  /* 0x000000b6d020723c */ /* 0x000fe20000001820 */
        /* <DEDUP_REMOVED lines=8> */
[C---:B------:R-:W-:Y:S01]  /*6860*/  HMMA.16816.F32 R24, R212.reuse, R182, R24 ;  /* 0x000000b6d418723c */ /* 0x040fe20000001818 */
[----:B------:R-:W1:Y:S07]  /*6870*/  LDSM.16.M88.4 R180, [R249+0x4800] ;  /* 0x00480000f9b4783b */ /* 0x000e6e0000000200 */
[C---:B------:R-:W-:Y:S08]  /*6880*/  HMMA.16816.F32 R28, R212.reuse, R168, R28 ;  /* 0x000000a8d41c723c */ /* 0x040ff0000000181c */
[----:B------:R-:W-:Y:S01]  /*6890*/  HMMA.16816.F32 R32, R212, R170, R32 ;  /* 0x000000aad420723c */ /* 0x000fe20000001820 */
[----:B------:R-:W1:Y:S07]  /*68a0*/  LDSM.16.M88.4 R168, [R249+0x5000] ;  /* 0x00500000f9a8783b */ /* 0x000e6e0000000200 */
[C---:B------:R-:W-:Y:S08]  /*68b0*/  HMMA.16816.F32 R4, R216.reuse, R184, R4 ;  /* 0x000000b8d804723c */ /* 0x040ff00000001804 */
[C---:B------:R-:W-:Y:S01]  /*68c0*/  HMMA.16816.F32 R8, R216.reuse, R186, R8 ;  /* 0x000000bad808723c */ /* 0x040fe20000001808 */
[----:B------:R-:W1:Y:S07]  /*68d0*/  LDSM.16.M88.4 R184, [R249+0x5800] ;  /* 0x00580000f9b8783b */ /* 0x000e6e0000000200 */
[C---:B-1----:R-:W-:Y:S08]  /*68e0*/  HMMA.16816.F32 R12, R216.reuse, R180, R12 ;  /* 0x000000b4d80c723c */ /* 0x042ff0000000180c */
[C---:B------:R-:W-:Y:S08]  /*68f0*/  HMMA.16816.F32 R16, R216.reuse, R182, R16 ;  /* 0x000000b6d810723c */ /* 0x040ff00000001810 */
[C---:B------:R-:W-:Y:S08]  /*6900*/  HMMA.16816.F32 R20, R216.reuse, R168, R20 ;  /* 0x000000a8d814723c */ /* 0x040ff00000001814 */
[C---:B------:R-:W-:Y:S08]  /*6910*/  HMMA.16816.F32 R24, R216.reuse, R170, R24 ;  /* 0x000000aad818723c */ /* 0x040ff00000001818 */
[C---:B------:R-:W-:Y:S08]  /*6920*/  HMMA.16816.F32 R28, R216.reuse, R184, R28 ;  /* 0x000000b8d81c723c */ /* 0x040ff0000000181c */
[----:B------:R-:W-:Y:S01]  /*6930*/  HMMA.16816.F32 R32, R216, R186, R32 ;  /* 0x000000bad820723c */ /* 0x000fe20000001820 */
[----:B---3--:R1:W3:Y:S08]  /*6940*/  LDSM.16.M88.4 R180, [R130] ;  /* 0x0000000082b4783b */ /* 0x0082f00000000200 */
[----:B--2---:R2:W2:Y:S08]  /*6950*/  LDSM.16.M88.4 R168, [R129] ;  /* 0x0000000081a8783b */ /* 0x0044b00000000200 */
[----:B-1----:R-:W4:Y:S04]  /*6960*/  LDL R130, [R1+0x18] ;  /* 0x0000180001827983 */ /* 0x002f280000100800 */
[----:B------:R1:W1:Y:S01]  /*6970*/  LDSM.16.M88.4 R184, [R128] ;  /* 0x0000000080b8783b */ /* 0x0002620000000200 */
[C---:B---3--:R-:W-:Y:S07]  /*6980*/  HMMA.16816.F32 R4, R220.reuse, R180, R4 ;  /* 0x000000b4dc04723c */ /* 0x048fee0000001804 */
[----:B--2---:R-:W2:Y:S01]  /*6990*/  LDL R129, [R1+0x14] ;  /* 0x0000140001817983 */ /* 0x004ea20000100800 */
[C---:B------:R-:W-:Y:S03]  /*69a0*/  HMMA.16816.F32 R8, R220.reuse, R182, R8 ;  /* 0x000000b6dc08723c */ /* 0x040fe60000001808 */
[----:B------:R3:W3:Y:S05]  /*69b0*/  LDSM.16.M88.4 R180, [R2] ;  /* 0x0000000002b4783b */ /* 0x0006ea0000000200 */
[C---:B------:R-:W-:Y:S03]  /*69c0*/  HMMA.16816.F32 R12, R220.reuse, R168, R12 ;  /* 0x000000a8dc0c723c */ /* 0x040fe6000000180c */
[----:B-1----:R-:W2:Y:S05]  /*69d0*/  LDL R128, [R1+0x10] ;  /* 0x0000100001807983 */ /* 0x002eaa0000100800 */
[C---:B------:R-:W-:Y:S01]  /*69e0*/  HMMA.16816.F32 R16, R220.reuse, R170, R16 ;  /* 0x000000aadc10723c */ /* 0x040fe20000001810 */
[----:B------:R-:W1:Y:S07]  /*69f0*/  LDSM.16.M88.4 R168, [R0+0x4000] ;  /* 0x0040000000a8783b */ /* 0x000e6e0000000200 */
[C---:B------:R-:W-:Y:S01]  /*6a00*/  HMMA.16816.F32 R20, R220.reuse, R184, R20 ;  /* 0x000000b8dc14723c */ /* 0x040fe20000001814 */
[----:B---3--:R-:W2:Y:S04]  /*6a10*/  LDL R2, [R1+0xc] ;  /* 0x00000c0001027983 */ /* 0x008ea80000100800 */
[----:B------:R-:W2:Y:S03]  /*6a20*/  LDL.LU R174, [R1+0x60] ;  /* 0x0000600001ae7983 */ /* 0x000ea60000300800 */
[C---:B------:R-:W-:Y:S01]  /*6a30*/  HMMA.16816.F32 R24, R220.reuse, R186, R24 ;  /* 0x000000badc18723c */ /* 0x040fe20000001818 */
[----:B------:R-:W1:Y:S07]  /*6a40*/  LDSM.16.M88.4 R184, [R0+0x4800] ;  /* 0x0048000000b8783b */ /* 0x000e6e0000000200 */
[C---:B------:R-:W-:Y:S01]  /*6a50*/  HMMA.16816.F32 R28, R220.reuse, R180, R28 ;  /* 0x000000b4dc1c723c */ /* 0x040fe2000000181c */
[----:B------:R-:W2:Y:S04]  /*6a60*/  LDL R178, [R1+0x88] ;  /* 0x0000880001b27983 */ /* 0x000ea80000100800 */
[----:B------:R-:W2:Y:S03]  /*6a70*/  LDL R177, [R1+0x90] ;  /* 0x0000900001b17983 */ /* 0x000ea60000100800 */
        /* <DEDUP_REMOVED lines=35> */
[----:B----4-:R1:W4:Y:S08]  /*6cb0*/  LDSM.16.M88.4 R168, [R130] ;  /* 0x0000000082a8783b */ /* 0x0103300000000200 */
[----:B--2---:R-:W2:Y:S08]  /*6cc0*/  LDSM.16.M88.4 R184, [R129] ;  /* 0x0000000081b8783b */ /* 0x004eb00000000200 */
[----:B-1----:R-:W3:Y:S04]  /*6cd0*/  LDL R130, [R1+0x64] ;  /* 0x0000640001827983 */ /* 0x002ee80000100800 */
[----:B------:R1:W2:Y:S01]  /*6ce0*/  LDSM.16.M88.4 R180, [R128] ;  /* 0x0000000080b4783b */ /* 0x0002a20000000200 */
[C---:B----4-:R-:W-:Y:S08]  /*6cf0*/  HMMA.16816.F32 R4, R236.reuse, R168, R4 ;  /* 0x000000a8ec04723c */ /* 0x050ff00000001804 */
[C---:B------:R-:W-:Y:S01]  /*6d00*/  HMMA.16816.F32 R8, R236.reuse, R170, R8 ;  /* 0x000000aaec08723c */ /* 0x040fe20000001808 */
[----:B--2---:R-:W2:Y:S03]  /*6d10*/  LDSM.16.M88.4 R168, [R2] ;  /* 0x0000000002a8783b */ /* 0x004ea60000000200 */
[C---:B------:R-:W-:Y:S02]  /*6d20*/  IADD3 R175, R174.reuse, -0x1, RZ ;  /* 0xffffffffaeaf7810 */ /* 0x040fe40007ffe0ff */
[----:B------:R-:W-:Y:S02]  /*6d30*/  ISETP.GT.AND P6, PT, R174, R135, PT ;  /* 0x00000087ae00720c */ /* 0x000fe40003fc4270 */
[C---:B------:R-:W-:Y:S01]  /*6d40*/  HMMA.16816.F32 R12, R236.reuse, R184, R12 ;  /* 0x000000b8ec0c723c */ /* 0x040fe2000000180c */
[----:B-1----:R-:W4:Y:S07]  /*6d50*/  LDL.64 R128, [R1+0x68] ;  /* 0x0000680001807983 */ /* 0x002f2e0000100a00 */
[C---:B------:R-:W-:Y:S01]  /*6d60*/  HMMA.16816.F32 R16, R236.reuse, R186, R16 ;  /* 0x000000baec10723c */ /* 0x040fe20000001810 */
[----:B------:R-:W1:Y:S07]  /*6d70*/  LDSM.16.M88.4 R184, [R0+0x6000] ;  /* 0x0060000000b8783b */ /* 0x000e6e0000000200 */
[C---:B------:R-:W-:Y:S08]  /*6d80*/  HMMA.16816.F32 R20, R236.reuse, R180, R20 ;  /* 0x000000b4ec14723c */ /* 0x040ff00000001814 */
[C---:B------:R-:W-:Y:S01]  /*6d90*/  HMMA.16816.F32 R24, R236.reuse, R182, R24 ;  /* 0x000000b6ec18723c */ /* 0x040fe20000001818 */
[----:B------:R-:W1:Y:S07]  /*6da0*/  LDSM.16.M88.4 R180, [R0+0x6800] ;  /* 0x0068000000b4783b */ /* 0x000e6e0000000200 */
[C---:B--2---:R-:W-:Y:S08]  /*6db0*/  HMMA.16816.F32 R28, R236.reuse, R168, R28 ;  /* 0x000000a8ec1c723c */ /* 0x044ff0000000181c */
[----:B------:R-:W-:Y:S01]  /*6dc0*/  HMMA.16816.F32 R32, R236, R170, R32 ;  /* 0x000000aaec20723c */ /* 0x000fe20000001820 */
[----:B------:R-:W2:Y:S07]  /*6dd0*/  LDSM.16.M88.4 R168, [R0+0x7000] ;  /* 0x0070000000a8783b */ /* 0x000eae0000000200 */
[C---:B-1----:R-:W-:Y:S08]  /*6de0*/  HMMA.16816.F32 R4, R240.reuse, R184, R4 ;  /* 0x000000b8f004723c */ /* 0x042ff00000001804 */
[C---:B------:R-:W-:Y:S01]  /*6df0*/  HMMA.16816.F32 R8, R240.reuse, R186, R8 ;  /* 0x000000baf008723c */ /* 0x040fe20000001808 */
[----:B------:R1:W1:Y:S07]  /*6e00*/  LDSM.16.M88.4 R184, [R0+0x7800] ;  /* 0x0078000000b8783b */ /* 0x00026e0000000200 */
[C---:B------:R-:W-:Y:S08]  /*6e10*/  HMMA.16816.F32 R12, R240.reuse, R180, R12 ;  /* 0x000000b4f00c723c */ /* 0x040ff0000000180c */
[C---:B------:R-:W-:Y:S01]  /*6e20*/  HMMA.16816.F32 R16, R240.reuse, R182, R16 ;  /* 0x000000b6f010723c */ /* 0x040fe20000001810 */
[----:B------:R-:W1:Y:S07]  /*6e30*/  LDSM.16.M88.4 R180, [R250+0x6000] ;  /* 0x00600000fab4783b */ /* 0x000e6e0000000200 */
[C---:B--2---:R-:W-:Y:S04]  /*6e40*/  HMMA.16816.F32 R20, R240.reuse, R168, R20 ;  /* 0x000000a8f014723c */ /* 0x044fe80000001814 */
[----:B-1----:R-:W-:Y:S04]  /*6e50*/  @P6 SHF.R.S32.HI R0, RZ, 0x1f, R175 ;  /* 0x0000001fff006819 */ /* 0x002fe800000114af */
[C---:B------:R-:W-:Y:S01]  /*6e60*/  HMMA.16816.F32 R24, R240.reuse, R170, R24 ;  /* 0x000000aaf018723c */ /* 0x040fe20000001818 */
[----:B------:R-:W1:Y:S03]  /*6e70*/  LDSM.16.M88.4 R168, [R250+0x6800] ;  /* 0x00680000faa8783b */ /* 0x000e660000000200 */
[----:B------:R-:W-:Y:S04]  /*6e80*/  @P6 IMAD R0, R0, c[0x0][0x1e0], RZ ;  /* 0x0000780000006a24 */ /* 0x000fe800078e02ff */
[C---:B------:R-:W-:Y:S08]  /*6e90*/  HMMA.16816.F32 R28, R240.reuse, R184, R28 ;  /* 0x000000b8f01c723c */ /* 0x040ff0000000181c */
[----:B------:R-:W-:Y:S08]  /*6ea0*/  HMMA.16816.F32 R32, R240, R186, R32 ;  /* 0x000000baf020723c */ /* 0x000ff00000001820 */
[C---:B------:R-:W-:Y:S08]  /*6eb0*/  HMMA.16816.F32 R4, R244.reuse, R180, R4 ;  /* 0x000000b4f404723c */ /* 0x040ff00000001804 */
[C---:B------:R-:W-:Y:S01]  /*6ec0*/  HMMA.16816.F32 R8, R244.reuse, R182, R8 ;  /* 0x000000b6f408723c */ /* 0x040fe20000001808 */
[----:B------:R-:W2:Y:S07]  /*6ed0*/  LDSM.16.M88.4 R180, [R250+0x7000] ;  /* 0x00700000fab4783b */ /* 0x000eae0000000200 */
[C---:B-1----:R-:W-:Y:S08]  /*6ee0*/  HMMA.16816.F32 R12, R244.reuse, R168, R12 ;  /* 0x000000a8f40c723c */ /* 0x042ff0000000180c */
[C---:B------:R-:W-:Y:S04]  /*6ef0*/  HMMA.16816.F32 R16, R244.reuse, R170, R16 ;  /* 0x000000aaf410723c */ /* 0x040fe80000001810 */
[----:B------:R-:W-:Y:S02]  /*6f00*/  FMUL.FTZ R4, R4, c[0x0][0x320] ;  /* 0x0000c80004047a20 */ /* 0x000fe40000410000 */
[----:B------:R-:W-:Y:S02]  /*6f10*/  FMUL.FTZ R5, R5, c[0x0][0x320] ;  /* 0x0000c80005057a20 */ /* 0x000fe40000410000 */
[----:B------:R-:W1:Y:S01]  /*6f20*/  MUFU.TANH R191, R4 ;  /* 0x0000000400bf7308 */ /* 0x000e620000002400 */
[----:B------:R-:W-:Y:S03]  /*6f30*/  FMUL.FTZ R6, R6, c[0x0][0x320] ;  /* 0x0000c80006067a20 */ /* 0x000fe60000410000 */
[----:B------:R-:W-:Y:S02]  /*6f40*/  FMUL.FTZ R7, R7, c[0x0][0x320] ;  /* 0x0000c80007077a20 */ /* 0x000fe40000410000 */
[----:B------:R-:W-:Y:S02]  /*6f50*/  FMUL.FTZ R2, R8, c[0x0][0x320] ;  /* 0x0000c80008027a20 */ /* 0x000fe40000410000 */
[----:B------:R-:W-:Y:S02]  /*6f60*/  @P6 IMAD R8, R175, c[0x0][0x1e4], R0 ;  /* 0x00007900af086a24 */ /* 0x000fe400078e0200 */
[----:B------:R1:W1:Y:S01]  /*6f70*/  MUFU.TANH R176, R5 ;  /* 0x0000000500b07308 */ /* 0x0002620000002400 */
[----:B------:R-:W-:Y:S02]  /*6f80*/  FMUL.FTZ R11, R11, c[0x0][0x320] ;  /* 0x0000c8000b0b7a20 */ /* 0x000fe40000410000 */
[----:B------:R-:W-:Y:S02]  /*6f90*/  FMUL.FTZ R10, R10, c[0x0][0x320] ;  /* 0x0000c8000a0a7a20 */ /* 0x000fe40000410000 */
[----:B------:R-:W-:Y:S01]  /*6fa0*/  FMUL.FTZ R14, R14, c[0x0][0x320] ;  /* 0x0000c8000e0e7a20 */ /* 0x000fe20000410000 */
[C---:B--2---:R-:W-:Y:S04]  /*6fb0*/  HMMA.16816.F32 R20, R244.reuse, R180, R20 ;  /* 0x000000b4f414723c */ /* 0x044fe80000001814 */
[----:B------:R-:W2:Y:S01]  /*6fc0*/  MUFU.TANH R173, R6 ;  /* 0x0000000600ad7308 */ /* 0x000ea20000002400 */
[----:B------:R-:W-:Y:S02]  /*6fd0*/  FMUL.FTZ R9, R9, c[0x0][0x320] ;  /* 0x0000c80009097a20 */ /* 0x000fe40000410000 */
[----:B------:R-:W-:Y:S01]  /*6fe0*/  FMUL.FTZ R18, R18, c[0x0][0x320] ;  /* 0x0000c80012127a20 */ /* 0x000fe20000410000 */
[C---:B------:R-:W-:Y:S04]  /*6ff0*/  HMMA.16816.F32 R24, R244.reuse, R182, R24 ;  /* 0x000000b6f418723c */ /* 0x040fe80000001818 */
[----:B------:R-:W-:Y:S02]  /*7000*/  FMUL.FTZ R17, R17, c[0x0][0x320] ;  /* 0x0000c80011117a20 */ /* 0x000fe40000410000 */
[----:B------:R2:W2:Y:S01]  /*7010*/  MUFU.TANH R172, R7 ;  /* 0x0000000700ac7308 */ /* 0x0004a20000002400 */
[----:B------:R-:W-:Y:S02]  /*7020*/  FMUL.FTZ R16, R16, c[0x0][0x320] ;  /* 0x0000c80010107a20 */ /* 0x000fe40000410000 */
[----:B------:R-:W-:Y:S03]  /*7030*/  FMUL.FTZ R15, R15, c[0x0][0x320] ;  /* 0x0000c8000f0f7a20 */ /* 0x000fe60000410000 */
[----:B-1----:R-:W-:Y:S04]  /*7040*/  @P6 IMAD.WIDE.U32 R4, R175, c[0x0][0x1e0], RZ ;  /* 0x00007800af046a25 */ /* 0x002fe800078e00ff */
[----:B------:R-:W1:Y:S01]  /*7050*/  MUFU.TANH R185, R2 ;  /* 0x0000000200b97308 */ /* 0x000e620000002400 */
[----:B------:R-:W-:Y:S01]  /*7060*/  @P6 IMAD.SHL.U32 R132, R4, 0x40, RZ ;  /* 0x0000004004846824 */ /* 0x000fe200078e00ff */
[----:B------:R-:W-:Y:S01]  /*7070*/  @P6 IADD3 R8, R5, R8, RZ ;  /* 0x0000000805086210 */ /* 0x000fe20007ffe0ff */
[----:B------:R-:W-:Y:S02]  /*7080*/  FMUL.FTZ R20, R20, c[0x0][0x320] ;  /* 0x0000c80014147a20 */ /* 0x000fe40000410000 */
[----:B------:R-:W-:Y:S01]  /*7090*/  FMUL.FTZ R12, R12, c[0x0][0x320] ;  /* 0x0000c8000c0c7a20 */ /* 0x000fe20000410000 */
[----:B------:R-:W-:Y:S01]  /*70a0*/  @P6 SHF.L.U64.HI R8, R4, 0x6, R8 ;  /* 0x0000000604086819 */ /* 0x000fe20000010208 */
[----:B------:R-:W-:Y:S02]  /*70b0*/  FMUL.FTZ R13, R13, c[0x0][0x320] ;  /* 0x0000c8000d0d7a20 */ /* 0x000fe40000410000 */
[----:B------:R-:W-:Y:S01]  /*70c0*/  FMUL.FTZ R21, R21, c[0x0][0x320] ;  /* 0x0000c80015157a20 */ /* 0x000fe20000410000 */
[----:B------:R-:W-:Y:S01]  /*70d0*/  MUFU.TANH R133, R11 ;  /* 0x0000000b00857308 */ /* 0x000fe20000002400 */
[----:B------:R-:W-:Y:S02]  /*70e0*/  FMUL.FTZ R22, R22, c[0x0][0x320] ;  /* 0x0000c80016167a20 */ /* 0x000fe40000410000 */
[----:B------:R-:W-:Y:S01]  /*70f0*/  FMUL.FTZ R23, R23, c[0x0][0x320] ;  /* 0x0000c80017177a20 */ /* 0x000fe20000410000 */
[----:B--2---:R-:W2:Y:S01]  /*7100*/  LDSM.16.M88.4 R4, [R250+0x7800] ;  /* 0x00780000fa04783b */ /* 0x004ea20000000200 */
[----:B------:R-:W-:Y:S04]  /*7110*/  DEPBAR.LE SB0, 0x0 ;  /* 0x000080000000791a */ /* 0x000fe80000000000 */
[----:B------:R-:W-:Y:S01]  /*7120*/  FMUL.FTZ R24, R24, c[0x0][0x320] ;  /* 0x0000c80018187a20 */ /* 0x000fe20000410000 */
[----:B------:R-:W-:Y:S01]  /*7130*/  MUFU.TANH R135, R10 ;  /* 0x0000000a00877308 */ /* 0x000fe20000002400 */
[----:B------:R-:W-:Y:S01]  /*7140*/  FMUL.FTZ R25, R25, c[0x0][0x320] ;  /* 0x0000c80019197a20 */ /* 0x000fe20000410000 */
[----:B------:R-:W-:Y:S01]  /*7150*/  BAR.SYNC.DEFER_BLOCKING 0x0 ;  /* 0x0000000000007b1d */ /* 0x000fe20000010000 */
[----:B------:R-:W-:Y:S02]  /*7160*/  FMUL.FTZ R26, R26, c[0x0][0x320] ;  /* 0x0000c8001a1a7a20 */ /* 0x000fe40000410000 */
[----:B------:R-:W-:Y:S01]  /*7170*/  FMUL.FTZ R27, R27, c[0x0][0x320] ;  /* 0x0000c8001b1b7a20 */ /* 0x000fe20000410000 */
[C---:B--2---:R-:W-:Y:S04]  /*7180*/  HMMA.16816.F32 R28, R244.reuse, R4, R28 ;  /* 0x00000004f41c723c */ /* 0x044fe8000000181c */
[----:B------:R2:W1:Y:S04]  /*7190*/  MUFU.TANH R184, R9 ;  /* 0x0000000900b87308 */ /* 0x0004680000002400 */
[----:B------:R-:W-:Y:S06]  /*71a0*/  HMMA.16816.F32 R32, R244, R6, R32 ;  /* 0x00000006f420723c */ /* 0x000fec0000001820 */
[----:B------:R1:W-:Y:S10]  /*71b0*/  MUFU.TANH R190, R18 ;  /* 0x0000001200be7308 */ /* 0x0003f40000002400 */
[----:B------:R-:W-:Y:S01]  /*71c0*/  MUFU.TANH R187, R14 ;  /* 0x0000000e00bb7308 */ /* 0x000fe20000002400 */
[----:B------:R-:W-:Y:S02]  /*71d0*/  FMUL.FTZ R28, R28, c[0x0][0x320] ;  /* 0x0000c8001c1c7a20 */ /* 0x000fe40000410000 */
[----:B--2---:R-:W-:Y:S04]  /*71e0*/  @P1 IMAD.HI.U32 R9, R178, c[0x0][0x2c8], RZ ;  /* 0x0000b200b2091a27 */ /* 0x004fe800078e00ff */
[----:B------:R-:W-:Y:S03]  /*71f0*/  FMUL.FTZ R29, R29, c[0x0][0x320] ;  /* 0x0000c8001d1d7a20 */ /* 0x000fe60000410000 */
[----:B------:R-:W-:Y:S01]  /*7200*/  MUFU.TANH R189, R17 ;  /* 0x0000001100bd7308 */ /* 0x000fe20000002400 */
[----:B------:R-:W-:Y:S02]  /*7210*/  FMUL.FTZ R32, R32, c[0x0][0x320] ;  /* 0x0000c80020207a20 */ /* 0x000fe40000410000 */
[----:B------:R-:W-:Y:S02]  /*7220*/  FMUL.FTZ R34, R34, c[0x0][0x320] ;  /* 0x0000c80022227a20 */ /* 0x000fe40000410000 */
[----:B------:R-:W-:Y:S02]  /*7230*/  FMUL.FTZ R30, R30, c[0x0][0x320] ;  /* 0x0000c8001e1e7a20 */ /* 0x000fe40000410000 */
[----:B------:R-:W-:Y:S03]  /*7240*/  FMUL.FTZ R35, R35, c[0x0][0x320] ;  /* 0x0000c80023237a20 */ /* 0x000fe60000410000 */
[----:B------:R-:W-:Y:S10]  /*7250*/  MUFU.TANH R188, R16 ;  /* 0x0000001000bc7308 */ /* 0x000ff40000002400 */
[----:B------:R-:W-:Y:S01]  /*7260*/  MUFU.TANH R186, R15 ;  /* 0x0000000f00ba7308 */ /* 0x000fe20000002400 */
[----:B----4-:R-:W-:Y:S09]  /*7270*/  @P6 IADD3 R0, P0, R132, R128, RZ ;  /* 0x0000008084006210 */ /* 0x010ff20007f1e0ff */
[----:B------:R-:W2:Y:S01]  /*7280*/  MUFU.TANH R12, R12 ;  /* 0x0000000c000c7308 */ /* 0x000ea20000002400 */
[----:B---3--:R-:W-:Y:S02]  /*7290*/  @P6 IADD3.X R2, R8, R130, RZ, P0, !PT ;  /* 0x0000008208026210 */ /* 0x008fe400007fe4ff */
[C---:B------:R-:W-:Y:S04]  /*72a0*/  @P6 LEA R168, P0, R0.reuse, c[0x0][0x1c8], 0x1 ;  /* 0x0000720000a86a11 */ /* 0x040fe800078008ff */
[----:B------:R-:W-:Y:S03]  /*72b0*/  @P6 LEA.HI.X R169, R0, c[0x0][0x1cc], R2, 0x1, P0 ;  /* 0x0000730000a96a11 */ /* 0x000fe600000f0c02 */
[----:B------:R-:W3:Y:S01]  /*72c0*/  MUFU.TANH R13, R13 ;  /* 0x0000000d000d7308 */ /* 0x000ee20000002400 */
[----:B------:R-:W-:Y:S02]  /*72d0*/  @P6 IADD3 R181, P0, R128, 0x40, RZ ;  /* 0x0000004080b56810 */ /* 0x000fe40007f1e0ff */
[----:B------:R-:W-:Y:S01]  /*72e0*/  MOV R0, R178 ;  /* 0x000000b200007202 */ /* 0x000fe20000000f00 */
[----:B------:R-:W-:Y:S01]  /*72f0*/  @!PT LDS RZ, [RZ] ;  /* 0x00000000fffff984 */ /* 0x000fe20000000800 */
[----:B------:R-:W-:Y:S01]  /*7300*/  @!PT LDS RZ, [RZ] ;  /* 0x00000000fffff984 */ /* 0x000fe20000000800 */
[----:B------:R-:W-:Y:S01]  /*7310*/  @!PT LDS RZ, [RZ] ;  /* 0x00000000fffff984 */ /* 0x000fe20000000800 */
[----:B------:R4:W-:Y:S01]  /*7320*/  @P6 LDGSTS.E.BYPASS.LTC128B.128 [R131+0x10100], [R168.64], !P5 ;  /* 0x10100000a8836fae */ /* 0x0009e2000e901d46 */
[-C--:B------:R-:W-:Y:S02]  /*7330*/  @P6 IADD3.X R180, RZ, R130.reuse, RZ, P0, !PT ;  /* 0x00000082ffb46210 */ /* 0x080fe400007fe4ff */
[----:B------:R-:W-:Y:S02]  /*7340*/  @P6 IADD3 R2, P0, R132, R181, RZ ;  /* 0x000000b584026210 */ /* 0x000fe40007f1e0ff */
[----:B------:R-:W-:Y:S01]  /*7350*/  @P1 SHF.R.U32.HI R0, RZ, c[0x0][0x2cc], R9 ;  /* 0x0000b300ff001a19 */ /* 0x000fe20000011609 */
[----:B------:R-:W-:Y:S01]  /*7360*/  IMAD.MOV.U32 R9, RZ, RZ, -0x40 ;  /* 0xffffffc0ff097424 */ /* 0x000fe200078e00ff */
[----:B------:R-:W-:Y:S01]  /*7370*/  MUFU.TANH R21, R21 ;  /* 0x0000001500157308 */ /* 0x000fe20000002400 */
[----:B------:R-:W-:Y:S01]  /*7380*/  @P6 IMAD.X R11, R8, 0x1, R180, P0 ;  /* 0x00000001080b6824 */ /* 0x000fe200000e06b4 */
[C---:B------:R-:W-:Y:S04]  /*7390*/  @P6 LEA R10, P0, R2.reuse, c[0x0][0x1c8], 0x1 ;  /* 0x00007200020a6a11 */ /* 0x040fe800078008ff */
[----:B------:R-:W-:Y:S02]  /*73a0*/  @P6 LEA.HI.X R11, R2, c[0x0][0x1cc], R11, 0x1, P0 ;  /* 0x00007300020b6a11 */ /* 0x000fe400000f0c0b */
[----:B------:R-:W-:Y:S02]  /*73b0*/  @P6 IADD3 R171, P0, R128, 0x80, RZ ;  /* 0x0000008080ab6810 */ /* 0x000fe40007f1e0ff */
[----:B------:R-:W-:Y:S01]  /*73c0*/  MUFU.TANH R22, R22 ;  /* 0x0000001600167308 */ /* 0x000fe20000002400 */
[----:B------:R1:W-:Y:S01]  /*73d0*/  @P6 LDGSTS.E.BYPASS.LTC128B.128 [R131+0x12100], [R10.64], !P4 ;  /* 0x121000000a836fae */ /* 0x0003e2000e101d46 */
[----:B------:R-:W-:Y:S02]  /*73e0*/  @P6 IADD3.X R170, RZ, R130, RZ, P0, !PT ;  /* 0x00000082ffaa6210 */ /* 0x000fe400007fe4ff */
[----:B------:R-:W-:Y:S06]  /*73f0*/  @P6 IADD3 R2, P0, R132, R171, RZ ;  /* 0x000000ab84026210 */ /* 0x000fec0007f1e0ff */
[----:B------:R-:W-:Y:S10]  /*7400*/  MUFU.TANH R23, R23 ;  /* 0x0000001700177308 */ /* 0x000ff40000002400 */
[----:B------:R-:W-:Y:S01]  /*7410*/  MUFU.TANH R24, R24 ;  /* 0x0000001800187308 */ /* 0x000fe20000002400 */
[----:B-1----:R-:W1:Y:S09]  /*7420*/  SHFL.IDX PT, R11, R0, RZ, 0x1c1f ;  /* 0x001c1fff000b7589 */ /* 0x002e7200000e0000 */
[----:B------:R-:W-:Y:S01]  /*7430*/  MUFU.TANH R25, R25 ;  /* 0x0000001900197308 */ /* 0x000fe20000002400 */
[----:B------:R1:W2:Y:S09]  /*7440*/  SHFL.IDX PT, R10, R0, 0x1, 0x1c1f ;  /* 0x003c1f00000a7f89 */ /* 0x0002b200000e0000 */
[----:B------:R-:W-:Y:S10]  /*7450*/  MUFU.TANH R28, R28 ;  /* 0x0000001c001c7308 */ /* 0x000ff40000002400 */
[----:B------:R-:W-:Y:S01]  /*7460*/  MUFU.TANH R29, R29 ;  /* 0x0000001d001d7308 */ /* 0x000fe20000002400 */
[----:B-1----:R-:W-:Y:S09]  /*7470*/  @P6 IADD3.X R0, R8, R170, RZ, P0, !PT ;  /* 0x000000aa08006210 */ /* 0x002ff200007fe4ff */
[----:B------:R-:W-:Y:S01]  /*7480*/  MUFU.TANH R32, R32 ;  /* 0x0000002000207308 */ /* 0x000fe20000002400 */
[C---:B------:R-:W-:Y:S04]  /*7490*/  @P6 LEA R4, P0, R2.reuse, c[0x0][0x1c8], 0x1 ;  /* 0x0000720002046a11 */ /* 0x040fe800078008ff */
[----:B------:R-:W-:Y:S01]  /*74a0*/  @P6 LEA.HI.X R5, R2, c[0x0][0x1cc], R0, 0x1, P0 ;  /* 0x0000730002056a11 */ /* 0x000fe200000f0c00 */
[----:B------:R-:W-:Y:S01]  /*74b0*/  IMAD R0, R174, R9, 0x1 ;  /* 0x00000001ae007424 */ /* 0x000fe200078e0209 */
[----:B----4-:R-:W-:Y:S03]  /*74c0*/  @P6 IADD3 R169, P0, R128, 0xc0, RZ ;  /* 0x000000c080a96810 */ /* 0x010fe60007f1e0ff */
[----:B------:R1:W-:Y:S01]  /*74d0*/  @P6 LDGSTS.E.BYPASS.LTC128B.128 [R131+0x14100], [R4.64], !P3 ;  /* 0x1410000004836fae */ /* 0x0003e2000d901d46 */
[----:B------:R-:W-:Y:S01]  /*74e0*/  @P6 IADD3.X R9, RZ, R130, RZ, P0, !PT ;  /* 0x00000082ff096210 */ /* 0x000fe200007fe4ff */
[----:B------:R-:W-:Y:S01]  /*74f0*/  MUFU.TANH R26, R26 ;  /* 0x0000001a001a7308 */ /* 0x000fe20000002400 */
[----:B------:R-:W-:Y:S04]  /*7500*/  IADD3 R0, R0, c[0x0][0x1d0], -R177 ;  /* 0x0000740000007a10 */ /* 0x000fe80007ffe8b1 */
[----:B------:R-:W-:Y:S04]  /*7510*/  IADD3 R0, R0, -c[0x0][0x168], RZ ;  /* 0x80005a0000007a10 */ /* 0x000fe80007ffe0ff */
[C---:B------:R-:W-:Y:S01]  /*7520*/  IADD3 R2, R0.reuse, R11, RZ ;  /* 0x0000000b00027210 */ /* 0x040fe20007ffe0ff */
[----:B------:R-:W-:Y:S01]  /*7530*/  MUFU.TANH R27, R27 ;  /* 0x0000001b001b7308 */ /* 0x000fe20000002400 */
[----:B--2---:R-:W-:Y:S02]  /*7540*/  IADD3 R0, R0, R10, RZ ;  /* 0x0000000a00007210 */ /* 0x004fe40007ffe0ff */
[----:B------:R-:W-:Y:S07]  /*7550*/  @P6 MOV R10, c[0x0][0x1e4] ;  /* 0x00007900000a6a02 */ /* 0x000fee0000000f00 */
[----:B------:R-:W-:Y:S01]  /*7560*/  MUFU.TANH R30, R30 ;  /* 0x0000001e001e7308 */ /* 0x000fe20000002400 */
[----:B-1----:R-:W-:Y:S05]  /*7570*/  @P6 IADD3 R4, P0, R132, R169, RZ ;  /* 0x000000a984046210 */ /* 0x002fea0007f1e0ff */
[----:B------:R-:W-:Y:S01]  /*7580*/  @P6 IMAD.X R5, R8, 0x1, R9, P0 ;  /* 0x0000000108056824 */ /* 0x000fe200000e0609 */
[C---:B------:R-:W-:Y:S04]  /*7590*/  @P6 LEA R6, P0, R4.reuse, c[0x0][0x1c8], 0x1 ;  /* 0x0000720004066a11 */ /* 0x040fe800078008ff */
[----:B------:R-:W-:Y:S02]  /*75a0*/  @P6 LEA.HI.X R7, R4, c[0x0][0x1cc], R5, 0x1, P0 ;  /* 0x0000730004076a11 */ /* 0x000fe400000f0c05 */
[----:B------:R-:W-:Y:S03]  /*75b0*/  @P6 MOV R5, c[0x0][0x1e0] ;  /* 0x0000780000056a02 */ /* 0x000fe60000000f00 */
[----:B------:R1:W-:Y:S01]  /*75c0*/  @P6 LDGSTS.E.BYPASS.LTC128B.128 [R131+0x16100], [R6.64], !P2 ;  /* 0x1610000006836fae */ /* 0x0003e2000d101d46 */
[C---:B------:R-:W-:Y:S04]  /*75d0*/  @P6 LEA R4, P0, R5.reuse, R132, 0x5 ;  /* 0x0000008405046211 */ /* 0x040fe800078028ff */
[----:B------:R-:W-:Y:S01]  /*75e0*/  @P6 LEA.HI.X R8, R5, R8, R10, 0x5, P0 ;  /* 0x0000000805086211 */ /* 0x000fe200000f2c0a */
[----:B------:R-:W-:Y:S01]  /*75f0*/  FMUL.FTZ R5, R19, c[0x0][0x320] ;  /* 0x0000c80013057a20 */ /* 0x000fe20000410000 */
[----:B------:R2:W-:Y:S01]  /*7600*/  MUFU.TANH R10, R20 ;  /* 0x00000014000a7308 */ /* 0x0005e20000002400 */
[C---:B------:R-:W-:Y:S04]  /*7610*/  ISETP.GT.AND P0, PT, R2.reuse, RZ, PT ;  /* 0x000000ff0200720c */ /* 0x040fe80003f04270 */
[----:B------:R-:W-:Y:S02]  /*7620*/  FSEL R19, R191, -INF , P0 ;  /* 0xff800000bf137808 */ /* 0x000fe40000000000 */
[----:B------:R-:W-:Y:S03]  /*7630*/  ISETP.GT.AND P0, PT, R2, 0x1, PT ;  /* 0x000000010200780c */ /* 0x000fe60003f04270 */
[----:B------:R4:W3:Y:S01]  /*7640*/  MUFU.TANH R191, R5 ;  /* 0x0000000500bf7308 */ /* 0x0008e20000002400 */
[----:B------:R-:W-:Y:S02]  /*7650*/  FSEL R18, R176, -INF , P0 ;  /* 0xff800000b0127808 */ /* 0x000fe40000000000 */
[C---:B------:R-:W-:Y:S04]  /*7660*/  ISETP.GT.AND P0, PT, R0.reuse, RZ, PT ;  /* 0x000000ff0000720c */ /* 0x040fe80003f04270 */
[----:B------:R-:W-:Y:S02]  /*7670*/  FSEL R168, R173, -INF , P0 ;  /* 0xff800000ada87808 */ /* 0x000fe40000000000 */
[----:B------:R-:W-:Y:S01]  /*7680*/  ISETP.GT.AND P0, PT, R0, 0x1, PT ;  /* 0x000000010000780c */ /* 0x000fe20003f04270 */
[----:B-1----:R-:W-:Y:S01]  /*7690*/  FMUL.FTZ R7, R33, c[0x0][0x320] ;  /* 0x0000c80021077a20 */ /* 0x002fe20000410000 */
[----:B------:R-:W-:Y:S02]  /*76a0*/  FMNMX.FTZ R6, R168, R134, !PT ;  /* 0x00000086a8067209 */ /* 0x000fe40007810000 */
[----:B--2---:R-:W-:Y:S02]  /*76b0*/  FSEL R20, R172, -INF , P0 ;  /* 0xff800000ac147808 */ /* 0x004fe40000000000 */
[----:B------:R-:W-:Y:S01]  /*76c0*/  ISETP.GT.AND P0, PT, R2, 0x8, PT ;  /* 0x000000080200780c */ /* 0x000fe20003f04270 */
[----:B------:R-:W1:Y:S01]  /*76d0*/  MUFU.TANH R7, R7 ;  /* 0x0000000700077308 */ /* 0x000e620000002400 */
[----:B------:R-:W-:Y:S02]  /*76e0*/  FMNMX.FTZ R6, R20, R6, !PT ;  /* 0x0000000614067209 */ /* 0x000fe40007810000 */
[----:B------:R-:W-:Y:S02]  /*76f0*/  FSEL R14, R185, -INF , P0 ;  /* 0xff800000b90e7808 */ /* 0x000fe40000000000 */
[----:B------:R-:W-:Y:S02]  /*7700*/  ISETP.GT.AND P0, PT, R2, 0x9, PT ;  /* 0x000000090200780c */ /* 0x000fe40003f04270 */
[----:B----4-:R-:W-:Y:S02]  /*7710*/  FMNMX.FTZ R5, R19, R3, !PT ;  /* 0x0000000313057209 */ /* 0x010fe40007810000 */
[----:B------:R-:W-:Y:S02]  /*7720*/  FSEL R17, R184, -INF , P0 ;  /* 0xff800000b8117808 */ /* 0x000fe40000000000 */
[----:B------:R-:W-:Y:S02]  /*7730*/  ISETP.GT.AND P0, PT, R0, 0x8, PT ;  /* 0x000000080000780c */ /* 0x000fe40003f04270 */
[----:B------:R-:W-:Y:S02]  /*7740*/  FMNMX.FTZ R5, R18, R5, !PT ;  /* 0x0000000512057209 */ /* 0x000fe40007810000 */
[----:B------:R-:W-:Y:S02]  /*7750*/  FSEL R16, R135, -INF , P0 ;  /* 0xff80000087107808 */ /* 0x000fe40000000000 */
[----:B------:R-:W-:Y:S01]  /*7760*/  ISETP.GT.AND P0, PT, R0, 0x9, PT ;  /* 0x000000090000780c */ /* 0x000fe20003f04270 */
[----:B------:R-:W-:Y:S01]  /*7770*/  MUFU.TANH R135, R35 ;  /* 0x0000002300877308 */ /* 0x000fe20000002400 */
[----:B------:R-:W-:Y:S02]  /*7780*/  FMNMX.FTZ R5, R14, R5, !PT ;  /* 0x000000050e057209 */ /* 0x000fe40007810000 */
[----:B------:R-:W-:Y:S02]  /*7790*/  FSEL R15, R133, -INF , P0 ;  /* 0xff800000850f7808 */ /* 0x000fe40000000000 */
[----:B------:R-:W-:Y:S02]  /*77a0*/  ISETP.GT.AND P0, PT, R2, 0x10, PT ;  /* 0x000000100200780c */ /* 0x000fe40003f04270 */
[----:B------:R-:W-:Y:S02]  /*77b0*/  FMNMX.FTZ R5, R17, R5, !PT ;  /* 0x0000000511057209 */ /* 0x000fe40007810000 */
[----:B------:R-:W-:Y:S02]  /*77c0*/  FSEL R185, R12, -INF , P0 ;  /* 0xff8000000cb97808 */ /* 0x000fe40000000000 */
[----:B------:R-:W-:Y:S02]  /*77d0*/  ISETP.GT.AND P0, PT, R2, 0x11, PT ;  /* 0x000000110200780c */ /* 0x000fe40003f04270 */
[----:B------:R-:W-:Y:S02]  /*77e0*/  FMNMX.FTZ R5, R185, R5, !PT ;  /* 0x00000005b9057209 */ /* 0x000fe40007810000 */
[----:B---3--:R-:W-:Y:S02]  /*77f0*/  FSEL R184, R13, -INF , P0 ;  /* 0xff8000000db87808 */ /* 0x008fe40000000000 */
[----:B------:R-:W-:Y:S02]  /*7800*/  ISETP.GT.AND P0, PT, R0, 0x10, PT ;  /* 0x000000100000780c */ /* 0x000fe40003f04270 */
[----:B------:R-:W-:Y:S02]  /*7810*/  FMNMX.FTZ R5, R184, R5, !PT ;  /* 0x00000005b8057209 */ /* 0x000fe40007810000 */
[----:B------:R-:W-:Y:S02]  /*7820*/  FSEL R187, R187, -INF , P0 ;  /* 0xff800000bbbb7808 */ /* 0x000fe40000000000 */
        /* <DEDUP_REMOVED lines=15> */
[----:B------:R-:W-:Y:S04]  /*7920*/  ISETP.GT.AND P0, PT, R2, 0x20, PT ;  /* 0x000000200200780c */ /* 0x000fe80003f04270 */
[----:B------:R-:W-:Y:S01]  /*7930*/  FSEL R198, R10, -INF , P0 ;  /* 0xff8000000ac67808 */ /* 0x000fe20000000000 */
[----:B------:R-:W-:Y:S01]  /*7940*/  FMUL.FTZ R10, R31, c[0x0][0x320] ;  /* 0x0000c8001f0a7a20 */ /* 0x000fe20000410000 */
[----:B------:R-:W-:Y:S02]  /*7950*/  ISETP.GT.AND P0, PT, R2, 0x21, PT ;  /* 0x000000210200780c */ /* 0x000fe40003f04270 */
[----:B------:R-:W-:Y:S02]  /*7960*/  FMNMX.FTZ R5, R198, R5, !PT ;  /* 0x00000005c6057209 */ /* 0x000fe40007810000 */
[----:B------:R-:W-:Y:S01]  /*7970*/  FSEL R199, R21, -INF , P0 ;  /* 0xff80000015c77808 */ /* 0x000fe20000000000 */
[----:B------:R-:W2:Y:S01]  /*7980*/  MUFU.TANH R10, R10 ;  /* 0x0000000a000a7308 */ /* 0x000ea20000002400 */
[----:B------:R-:W-:Y:S02]  /*7990*/  ISETP.GT.AND P0, PT, R0, 0x20, PT ;  /* 0x000000200000780c */ /* 0x000fe40003f04270 */
[----:B------:R-:W-:Y:S02]  /*79a0*/  FMNMX.FTZ R5, R199, R5, !PT ;  /* 0x00000005c7057209 */ /* 0x000fe40007810000 */
[----:B------:R-:W-:Y:S02]  /*79b0*/  FSEL R132, R22, -INF , P0 ;  /* 0xff80000016847808 */ /* 0x000fe40000000000 */
[----:B------:R-:W-:Y:S04]  /*79c0*/  ISETP.GT.AND P0, PT, R0, 0x21, PT ;  /* 0x000000210000780c */ /* 0x000fe80003f04270 */
[----:B------:R-:W-:Y:S02]  /*79d0*/  FSEL R11, R23, -INF , P0 ;  /* 0xff800000170b7808 */ /* 0x000fe40000000000 */
[----:B------:R-:W-:Y:S02]  /*79e0*/  ISETP.GT.AND P0, PT, R2, 0x28, PT ;  /* 0x000000280200780c */ /* 0x000fe40003f04270 */
[----:B------:R-:W-:Y:S02]  /*79f0*/  MOV R23, R132 ;  /* 0x0000008400177202 */ /* 0x000fe40000000f00 */
[----:B------:R-:W-:Y:S01]  /*7a00*/  FSEL R192, R24, -INF , P0 ;  /* 0xff80000018c07808 */ /* 0x000fe20000000000 */
[----:B------:R-:W-:Y:S01]  /*7a10*/  IMAD.MOV.U32 R24, RZ, RZ, R11 ;  /* 0x000000ffff187224 */ /* 0x000fe200078e000b */
        /* <DEDUP_REMOVED lines=14> */
[----:B------:R3:W4:Y:S01]  /*7b00*/  MUFU.TANH R6, R34 ;  /* 0x0000002200067308 */ /* 0x0007220000002400 */
[----:B------:R-:W-:Y:S02]  /*7b10*/  FMNMX.FTZ R5, R176, R5, !PT ;  /* 0x00000005b0057209 */ /* 0x000fe40007810000 */
[----:B------:R-:W-:Y:S02]  /*7b20*/  FMNMX.FTZ R2, R190, R2, !PT ;  /* 0x00000002be027209 */ /* 0x000fe40007810000 */
[----:B-1----:R-:W-:Y:S02]  /*7b30*/  FSEL R177, R7, -INF , P0 ;  /* 0xff80000007b17808 */ /* 0x002fe40000000000 */
[----:B------:R-:W-:Y:S02]  /*7b40*/  FMNMX.FTZ R2, R191, R2, !PT ;  /* 0x00000002bf027209 */ /* 0x000fe40007810000 */
[----:B------:R-:W-:Y:S02]  /*7b50*/  FMNMX.FTZ R5, R177, R5, !PT ;  /* 0x00000005b1057209 */ /* 0x000fe40007810000 */
[----:B------:R-:W-:Y:S02]  /*7b60*/  ISETP.GT.AND P0, PT, R0, 0x28, PT ;  /* 0x000000280000780c */ /* 0x000fe40003f04270 */
[----:B------:R-:W-:Y:S01]  /*7b70*/  FMNMX.FTZ R2, R23, R2, !PT ;  /* 0x0000000217027209 */ /* 0x000fe20007810000 */
[----:B------:R-:W1:Y:S03]  /*7b80*/  SHFL.BFLY PT, R133, R5, 0x2, 0x1f ;  /* 0x0c401f0005857f89 */ /* 0x000e6600000e0000 */
        /* <DEDUP_REMOVED lines=10> */
[----:B--2---:R-:W-:Y:S02]  /*7c30*/  FSEL R172, R10, -INF , P0 ;  /* 0xff8000000aac7808 */ /* 0x004fe40000000000 */
[----:B------:R-:W-:Y:S02]  /*7c40*/  ISETP.GT.AND P0, PT, R0, 0x38, PT ;  /* 0x000000380000780c */ /* 0x000fe40003f04270 */
[----:B-1----:R-:W-:Y:S02]  /*7c50*/  FMNMX.FTZ R133, R5, R133, !PT ;  /* 0x0000008505857209 */ /* 0x002fe40007810000 */
[----:B----4-:R-:W-:Y:S02]  /*7c60*/  FSEL R173, R6, -INF , P0 ;  /* 0xff80000006ad7808 */ /* 0x010fe40000000000 */
[----:B------:R-:W-:Y:S01]  /*7c70*/  ISETP.GT.AND P0, PT, R0, 0x39, PT ;  /* 0x000000390000780c */ /* 0x000fe20003f04270 */
[----:B------:R-:W1:Y:S01]  /*7c80*/  SHFL.BFLY PT, R6, R133, 0x1, 0x1f ;  /* 0x0c201f0085067f89 */ /* 0x000e6200000e0000 */
[----:B------:R-:W-:Y:S02]  /*7c90*/  FMNMX.FTZ R0, R172, R2, !PT ;  /* 0x00000002ac007209 */ /* 0x000fe40007810000 */
[----:B------:R-:W-:Y:S02]  /*7ca0*/  FSEL R135, R135, -INF , P0 ;  /* 0xff80000087877808 */ /* 0x000fe40000000000 */
[----:B------:R-:W-:Y:S02]  /*7cb0*/  @P6 IADD3 R2, P0, R4, R128, RZ ;  /* 0x0000008004026210 */ /* 0x000fe40007f1e0ff */
[----:B------:R-:W-:Y:S01]  /*7cc0*/  FMNMX.FTZ R0, R173, R0, !PT ;  /* 0x00000000ad007209 */ /* 0x000fe20007810000 */
[----:B------:R-:W2:Y:S01]  /*7cd0*/  LDL.LU.64 R128, [R1+0x148] ;  /* 0x0001480001807983 */ /* 0x000ea20000300a00 */
[----:B------:R-:W-:Y:S02]  /*7ce0*/  @P6 IADD3.X R5, R8, R130, RZ, P0, !PT ;  /* 0x0000008208056210 */ /* 0x000fe400007fe4ff */
[C---:B------:R-:W-:Y:S02]  /*7cf0*/  @P6 LEA R10, P0, R2.reuse, c[0x0][0x1c8], 0x1 ;  /* 0x00007200020a6a11 */ /* 0x040fe400078008ff */
[----:B------:R-:W-:Y:S01]  /*7d00*/  FMNMX.FTZ R0, R135, R0, !PT ;  /* 0x0000000087007209 */ /* 0x000fe20007810000 */
[----:B------:R-:W3:Y:S01]  /*7d10*/  LDL.LU R130, [R1+0x144] ;  /* 0x0001440001827983 */ /* 0x000ee20000300800 */
[----:B------:R-:W-:Y:S02]  /*7d20*/  @P6 LEA.HI.X R11, R2, c[0x0][0x1cc], R5, 0x1, P0 ;  /* 0x00007300020b6a11 */ /* 0x000fe400000f0c05 */
[----:B------:R-:W-:Y:S01]  /*7d30*/  @P6 IADD3 R5, P0, R4, R181, RZ ;  /* 0x000000b504056210 */ /* 0x000fe20007f1e0ff */
[----:B------:R-:W4:Y:S03]  /*7d40*/  SHFL.BFLY PT, R2, R0, 0x2, 0x1f ;  /* 0x0c401f0000027f89 */ /* 0x000f2600000e0000 */
[----:B------:R-:W-:Y:S02]  /*7d50*/  @P6 IADD3.X R180, R8, R180, RZ, P0, !PT ;  /* 0x000000b408b46210 */ /* 0x000fe400007fe4ff */
[----:B------:R-:W-:Y:S02]  /*7d60*/  @P6 LEA R12, P0, R5, c[0x0][0x1c8], 0x1 ;  /* 0x00007200050c6a11 */ /* 0x000fe400078008ff */
[----:B-1----:R-:W-:Y:S01]  /*7d70*/  FMNMX.FTZ R133, R133, R6, !PT ;  /* 0x0000000685857209 */ /* 0x002fe20007810000 */
[----:B------:R1:W-:Y:S01]  /*7d80*/  @P6 LDGSTS.E.BYPASS.LTC128B.128 [R131+0x11100], [R10.64], !P5 ;  /* 0x111000000a836fae */ /* 0x0003e2000e901d46 */
[----:B------:R-:W-:Y:S02]  /*7d90*/  @P6 LEA.HI.X R13, R5, c[0x0][0x1cc], R180, 0x1, P0 ;  /* 0x00007300050d6a11 */ /* 0x000fe400000f0cb4 */
[----:B------:R-:W-:Y:S01]  /*7da0*/  @P6 IADD3 R5, P0, R4, R171, RZ ;  /* 0x000000ab04056210 */ /* 0x000fe20007f1e0ff */
[----:B------:R-:W-:Y:S03]  /*7db0*/  FMUL.FTZ R180, R133, c[0x0][0x2d0] ;  /* 0x0000b40085b47a20 */ /* 0x000fe60000410000 */
[----:B------:R-:W-:Y:S01]  /*7dc0*/  @P6 IADD3.X R170, R8, R170, RZ, P0, !PT ;  /* 0x000000aa08aa6210 */ /* 0x000fe200007fe4ff */
[----:B------:R1:W-:Y:S01]  /*7dd0*/  @P6 LDGSTS.E.BYPASS.LTC128B.128 [R131+0x13100], [R12.64], !P4 ;  /* 0x131000000c836fae */ /* 0x0003e2000e101d46 */
[----:B------:R-:W-:Y:S05]  /*7de0*/  @P6 IADD3 R4, P0, R4, R169, RZ ;  /* 0x000000a904046210 */ /* 0x000fea0007f1e0ff */
[----:B------:R-:W-:Y:S01]  /*7df0*/  @P6 IMAD.X R7, R8, 0x1, R9, P0 ;  /* 0x0000000108076824 */ /* 0x000fe200000e0609 */
[C---:B------:R-:W-:Y:S02]  /*7e00*/  @P6 LEA R8, P0, R5.reuse, c[0x0][0x1c8], 0x1 ;  /* 0x0000720005086a11 */ /* 0x040fe400078008ff */
[----:B----4-:R-:W-:Y:S02]  /*7e10*/  FMNMX.FTZ R0, R0, R2, !PT ;  /* 0x0000000200007209 */ /* 0x010fe40007810000 */
[----:B------:R-:W-:Y:S02]  /*7e20*/  @P6 LEA.HI.X R9, R5, c[0x0][0x1cc], R170, 0x1, P0 ;  /* 0x0000730005096a11 */ /* 0x000fe400000f0caa */
[C---:B------:R-:W-:Y:S01]  /*7e30*/  @P6 LEA R6, P0, R4.reuse, c[0x0][0x1c8], 0x1 ;  /* 0x0000720004066a11 */ /* 0x040fe200078008ff */
[----:B------:R-:W4:Y:S03]  /*7e40*/  SHFL.BFLY PT, R2, R0, 0x1, 0x1f ;  /* 0x0c201f0000027f89 */ /* 0x000f2600000e0000 */
[----:B------:R-:W-:Y:S02]  /*7e50*/  @P6 LEA.HI.X R7, R4, c[0x0][0x1cc], R7, 0x1, P0 ;  /* 0x0000730004076a11 */ /* 0x000fe400000f0c07 */
[----:B------:R-:W-:Y:S03]  /*7e60*/  FSETP.NEU.FTZ.AND P0, PT, R133, -INF , PT ;  /* 0xff8000008500780b */ /* 0x000fe60003f1d000 */
[----:B------:R1:W-:Y:S01]  /*7e70*/  @P6 LDGSTS.E.BYPASS.LTC128B.128 [R131+0x15100], [R8.64], !P3 ;  /* 0x1510000008836fae */ /* 0x0003e2000d901d46 */
[----:B------:R-:W-:Y:S05]  /*7e80*/  FSEL R180, R180, RZ, P0 ;  /* 0x000000ffb4b47208 */ /* 0x000fea0000000000 */
[--C-:B------:R-:W-:Y:S02]  /*7e90*/  FFMA.FTZ R17, R17, c[0x0][0x2d0], -R180.reuse ;  /* 0x0000b40011117a23 */ /* 0x100fe400000108b4 */
[----:B------:R1:W-:Y:S01]  /*7ea0*/  @P6 LDGSTS.E.BYPASS.LTC128B.128 [R131+0x17100], [R6.64], !P2 ;  /* 0x1710000006836fae */ /* 0x0003e2000d101d46 */
[--C-:B------:R-:W-:Y:S01]  /*7eb0*/  FFMA.FTZ R14, R14, c[0x0][0x2d0], -R180.reuse ;  /* 0x0000b4000e0e7a23 */ /* 0x100fe200000108b4 */
[----:B------:R-:W-:Y:S01]  /*7ec0*/  MUFU.EX2 R22, R17 ;  /* 0x0000001100167308 */ /* 0x000fe20000000800 */
[--C-:B------:R-:W-:Y:S02]  /*7ed0*/  FFMA.FTZ R19, R19, c[0x0][0x2d0], -R180.reuse ;  /* 0x0000b40013137a23 */ /* 0x100fe400000108b4 */
[----:B------:R-:W-:Y:S01]  /*7ee0*/  FFMA.FTZ R18, R18, c[0x0][0x2d0], -R180 ;  /* 0x0000b40012127a23 */ /* 0x000fe200000108b4 */
[----:B----4-:R-:W-:Y:S02]  /*7ef0*/  FMNMX.FTZ R132, R0, R2, !PT ;  /* 0x0000000200847209 */ /* 0x010fe40007810000 */
[----:B------:R-:W-:Y:S01]  /*7f00*/  LDSM.16.MT88.4 R28, [R251] ;  /* 0x00000000fb1c783b */ /* 0x000fe20000004200 */
[----:B------:R-:W-:Y:S02]  /*7f10*/  FSEL R0, R133, RZ, P0 ;  /* 0x000000ff85007208 */ /* 0x000fe40000000000 */
[C---:B------:R-:W-:Y:S01]  /*7f20*/  FSETP.NEU.FTZ.AND P0, PT, R132.reuse, -INF , PT ;  /* 0xff8000008400780b */ /* 0x040fe20003f1d000 */
[----:B------:R-:W-:Y:S01]  /*7f30*/  FMUL.FTZ R181, R132, c[0x0][0x2d0] ;  /* 0x0000b40084b57a20 */ /* 0x000fe20000410000 */
[----:B------:R-:W4:Y:S01]  /*7f40*/  MUFU.EX2 R32, R14 ;  /* 0x0000000e00207308 */ /* 0x000f220000000800 */
[----:B------:R-:W-:Y:S01]  /*7f50*/  FADD.FTZ R0, -R0, R3 ;  /* 0x0000000300007221 */ /* 0x000fe20000010100 */
[----:B------:R-:W-:Y:S01]  /*7f60*/  FSEL R2, R132, RZ, P0 ;  /* 0x000000ff84027208 */ /* 0x000fe20000000000 */
[----:B------:R-:W0:Y:S01]  /*7f70*/  LDGDEPBAR ;  /* 0x00000000000079af */ /* 0x000e220000000000 */
[----:B------:R-:W-:Y:S01]  /*7f80*/  FSEL R181, R181, RZ, P0 ;  /* 0x000000ffb5b57208 */ /* 0x000fe20000000000 */
[----:B------:R-:W-:Y:S04]  /*7f90*/  FMUL.FTZ R0, R0, c[0x0][0x2d0] ;  /* 0x0000b40000007a20 */ /* 0x000fe80000410000 */
[--C-:B------:R-:W-:Y:S01]  /*7fa0*/  FFMA.FTZ R15, R15, c[0x0][0x2d0], -R181.reuse ;  /* 0x0000b4000f0f7a23 */ /* 0x100fe200000108b5 */
[----:B------:R-:W4:Y:S01]  /*7fb0*/  MUFU.EX2 R3, R0 ;  /* 0x0000000000037308 */ /* 0x000f220000000800 */
[--C-:B------:R-:W-:Y:S01]  /*7fc0*/  FFMA.FTZ R16, R16, c[0x0][0x2d0], -R181.reuse ;  /* 0x0000b40010107a23 */ /* 0x100fe200000108b5 */
[----:B-1----:R-:W2:Y:S01]  /*7fd0*/  LDL.LU R131, [R1+0x140] ;  /* 0x0001400001837983 */ /* 0x002ea20000300800 */
[--C-:B------:R-:W-:Y:S02]  /*7fe0*/  FFMA.FTZ R20, R20, c[0x0][0x2d0], -R181.reuse ;  /* 0x0000b40014147a23 */ /* 0x100fe400000108b5 */
[--C-:B------:R-:W-:Y:S05]  /*7ff0*/  FFMA.FTZ R168, R168, c[0x0][0x2d0], -R181.reuse ;  /* 0x0000b400a8a87a23 */ /* 0x100fea00000108b5 */
[----:B------:R-:W1:Y:S01]  /*8000*/  MUFU.EX2 R25, R15 ;  /* 0x0000000f00197308 */ /* 0x000e620000000800 */
[----:B----4-:R-:W-:Y:S09]  /*8010*/  F2FP.PACK_AB R170, R22, R32 ;  /* 0x0000002016aa723e */ /* 0x010ff200000000ff */
[----:B------:R-:W4:Y:S01]  /*8020*/  MUFU.EX2 R21, R16 ;  /* 0x0000001000157308 */ /* 0x000f220000000800 */
[C---:B------:R-:W-:Y:S02]  /*8030*/  FMUL.FTZ R4, R3.reuse, R136 ;  /* 0x0000008803047220 */ /* 0x040fe40000410000 */
[----:B------:R-:W2:Y:S01]  /*8040*/  LDL R136, [R1+0x48] ;  /* 0x0000480001887983 */ /* 0x000ea20000100800 */
[----:B------:R-:W-:Y:S01]  /*8050*/  FADD.FTZ R0, -R2, R134 ;  /* 0x0000008602007221 */ /* 0x000fe20000010100 */
[----:B------:R-:W-:Y:S01]  /*8060*/  MOV R134, R24 ;  /* 0x0000001800867202 */ /* 0x000fe20000000f00 */
[C---:B------:R-:W-:Y:S04]  /*8070*/  FMUL.FTZ R17, R3.reuse, R149 ;  /* 0x0000009503117220 */ /* 0x040fe80000410000 */
[----:B------:R-:W-:Y:S01]  /*8080*/  MUFU.EX2 R33, R20 ;  /* 0x0000001400217308 */ /* 0x000fe20000000800 */
[----:B------:R-:W-:Y:S02]  /*8090*/  FMUL.FTZ R0, R0, c[0x0][0x2d0] ;  /* 0x0000b40000007a20 */ /* 0x000fe40000410000 */
[C---:B------:R-:W-:Y:S01]  /*80a0*/  FMUL.FTZ R8, R3.reuse, R140 ;  /* 0x0000008c03087220 */ /* 0x040fe20000410000 */
[----:B-1----:R-:W-:Y:S01]  /*80b0*/  MOV R2, R25 ;  /* 0x0000001900027202 */ /* 0x002fe20000000f00 */
[C---:B------:R-:W-:Y:S01]  /*80c0*/  FMUL.FTZ R25, R3.reuse, R157 ;  /* 0x0000009d03197220 */ /* 0x040fe20000410000 */
[----:B------:R-:W1:Y:S01]  /*80d0*/  LDSM.16.MT88.4 R12, [R248] ;  /* 0x00000000f80c783b */ /* 0x000e620000004200 */
[----:B------:R-:W-:Y:S01]  /*80e0*/  MOV R140, R23 ;  /* 0x00000017008c7202 */ /* 0x000fe20000000f00 */
[C---:B------:R-:W-:Y:S02]  /*80f0*/  FMUL.FTZ R9, R3.reuse, R141 ;  /* 0x0000008d03097220 */ /* 0x040fe40000410000 */
[----:B------:R-:W1:Y:S01]  /*8100*/  MUFU.EX2 R0, R0 ;  /* 0x0000000000007308 */ /* 0x000e620000000800 */
[----:B------:R-:W-:Y:S02]  /*8110*/  IMAD.MOV.U32 R141, RZ, RZ, R22 ;  /* 0x000000ffff8d7224 */ /* 0x000fe400078e0016 */
[C---:B------:R-:W-:Y:S01]  /*8120*/  FMUL.FTZ R5, R3.reuse, R137 ;  /* 0x0000008903057220 */ /* 0x040fe20000410000 */
[----:B----4-:R-:W-:Y:S01]  /*8130*/  F2FP.PACK_AB R171, R2, R21 ;  /* 0x0000001502ab723e */ /* 0x010fe200000000ff */
[C---:B------:R-:W-:Y:S01]  /*8140*/  FMUL.FTZ R16, R3.reuse, R148 ;  /* 0x0000009403107220 */ /* 0x040fe20000410000 */
[----:B------:R-:W-:Y:S01]  /*8150*/  MOV R148, R32 ;  /* 0x0000002000947202 */ /* 0x000fe20000000f00 */
[C---:B------:R-:W-:Y:S02]  /*8160*/  FMUL.FTZ R24, R3.reuse, R156 ;  /* 0x0000009c03187220 */ /* 0x040fe40000410000 */
[C---:B------:R-:W-:Y:S01]  /*8170*/  FMUL.FTZ R32, R3.reuse, R164 ;  /* 0x000000a403207220 */ /* 0x040fe20000410000 */
[----:B------:R4:W1:Y:S01]  /*8180*/  MUFU.EX2 R35, R18 ;  /* 0x0000001200237308 */ /* 0x0008620000000800 */
[C---:B------:R-:W-:Y:S02]  /*8190*/  FMUL.FTZ R36, R3.reuse, R36 ;  /* 0x0000002403247220 */ /* 0x040fe40000410000 */
[C---:B------:R-:W-:Y:S02]  /*81a0*/  FMUL.FTZ R37, R3.reuse, R37 ;  /* 0x0000002503257220 */ /* 0x040fe40000410000 */
[C---:B------:R-:W-:Y:S02]  /*81b0*/  FMUL.FTZ R40, R3.reuse, R40 ;  /* 0x0000002803287220 */ /* 0x040fe40000410000 */
[C---:B------:R-:W-:Y:S02]  /*81c0*/  FMUL.FTZ R41, R3.reuse, R41 ;  /* 0x0000002903297220 */ /* 0x040fe40000410000 */
[C---:B------:R-:W-:Y:S01]  /*81d0*/  FMUL.FTZ R44, R3.reuse, R44 ;  /* 0x0000002c032c7220 */ /* 0x040fe20000410000 */
[----:B------:R4:W4:Y:S01]  /*81e0*/  MUFU.EX2 R183, R19 ;  /* 0x0000001300b77308 */ /* 0x0009220000000800 */
[C---:B------:R-:W-:Y:S02]  /*81f0*/  FMUL.FTZ R45, R3.reuse, R45 ;  /* 0x0000002d032d7220 */ /* 0x040fe40000410000 */
[----:B------:R-:W-:Y:S02]  /*8200*/  FMUL.FTZ R48, R3, R48 ;  /* 0x0000003003307220 */ /* 0x000fe40000410000 */
[C---:B-1----:R-:W-:Y:S02]  /*8210*/  FMUL.FTZ R26, R0.reuse, R158 ;  /* 0x0000009e001a7220 */ /* 0x042fe40000410000 */
[----:B------:R-:W2:Y:S01]  /*8220*/  LDL.LU R158, [R1+0x80] ;  /* 0x00008000019e7983 */ /* 0x000ea20000300800 */
[C---:B------:R-:W-:Y:S01]  /*8230*/  FMUL.FTZ R10, R0.reuse, R142 ;  /* 0x0000008e000a7220 */ /* 0x040fe20000410000 */
[----:B------:R-:W-:Y:S01]  /*8240*/  MOV R142, R21 ;  /* 0x00000015008e7202 */ /* 0x000fe20000000f00 */
[----:B------:R1:W1:Y:S01]  /*8250*/  MUFU.EX2 R182, R168 ;  /* 0x000000a800b67308 */ /* 0x0002620000000800 */
[----:B------:R-:W2:Y:S01]  /*8260*/  LDL.LU R157, [R1+0x84] ;  /* 0x00008400019d7983 */ /* 0x000ea20000300800 */
[C---:B------:R-:W-:Y:S02]  /*8270*/  FMUL.FTZ R6, R0.reuse, R138 ;  /* 0x0000008a00067220 */ /* 0x040fe40000410000 */
[C---:B------:R-:W-:Y:S01]  /*8280*/  FMUL.FTZ R7, R0.reuse, R139 ;  /* 0x0000008b00077220 */ /* 0x040fe20000410000 */
[----:B------:R-:W2:Y:S01]  /*8290*/  LDL R149, [R1+0x4] ;  /* 0x0000040001957983 */ /* 0x000ea20000100800 */
[C---:B------:R-:W-:Y:S02]  /*82a0*/  FMUL.FTZ R11, R0.reuse, R143 ;  /* 0x0000008f000b7220 */ /* 0x040fe40000410000 */
[C---:B----4-:R-:W-:Y:S01]  /*82b0*/  FMUL.FTZ R18, R0.reuse, R150 ;  /* 0x0000009600127220 */ /* 0x050fe20000410000 */
[----:B------:R-:W4:Y:S01]  /*82c0*/  LDSM.16.MT88.4 R20, [R252] ;  /* 0x00000000fc14783b */ /* 0x000f220000004200 */
[C---:B------:R-:W-:Y:S01]  /*82d0*/  FMUL.FTZ R27, R0.reuse, R159 ;  /* 0x0000009f001b7220 */ /* 0x040fe20000410000 */
[----:B------:R-:W-:Y:S01]  /*82e0*/  MOV R150, R33 ;  /* 0x0000002100967202 */ /* 0x000fe20000000f00 */
[C---:B------:R-:W-:Y:S02]  /*82f0*/  FMUL.FTZ R38, R0.reuse, R38 ;  /* 0x0000002600267220 */ /* 0x040fe40000410000 */
[C---:B------:R-:W-:Y:S01]  /*8300*/  FMUL.FTZ R19, R0.reuse, R151 ;  /* 0x0000009700137220 */ /* 0x040fe20000410000 */
[----:B------:R-:W-:Y:S01]  /*8310*/  MOV R151, R35 ;  /* 0x0000002300977202 */ /* 0x000fe20000000f00 */
[C---:B------:R-:W-:Y:S02]  /*8320*/  FMUL.FTZ R39, R0.reuse, R39 ;  /* 0x0000002700277220 */ /* 0x040fe40000410000 */
[C---:B------:R-:W-:Y:S02]  /*8330*/  FMUL.FTZ R42, R0.reuse, R42 ;  /* 0x0000002a002a7220 */ /* 0x040fe40000410000 */
[C---:B------:R-:W-:Y:S02]  /*8340*/  FMUL.FTZ R43, R0.reuse, R43 ;  /* 0x0000002b002b7220 */ /* 0x040fe40000410000 */
[C---:B------:R-:W-:Y:S01]  /*8350*/  FMUL.FTZ R46, R0.reuse, R46 ;  /* 0x0000002e002e7220 */ /* 0x040fe20000410000 */
[----:B-1----:R-:W-:Y:S01]  /*8360*/  F2FP.PACK_AB R168, R35, R183 ;  /* 0x000000b723a8723e */ /* 0x002fe200000000ff */
[C---:B------:R-:W-:Y:S01]  /*8370*/  FMUL.FTZ R35, R0.reuse, R167 ;  /* 0x000000a700237220 */ /* 0x040fe20000410000 */
[----:B------:R-:W-:Y:S01]  /*8380*/  F2FP.PACK_AB R169, R33, R182 ;  /* 0x000000b621a9723e */ /* 0x000fe200000000ff */
[----:B------:R-:W-:Y:S02]  /*8390*/  IMAD.MOV.U32 R156, RZ, RZ, R140 ;  /* 0x000000ffff9c7224 */ /* 0x000fe400078e008c */
[C---:B------:R-:W-:Y:S02]  /*83a0*/  FMUL.FTZ R33, R3.reuse, R165 ;  /* 0x000000a503217220 */ /* 0x040fe40000410000 */
[C---:B------:R-:W-:Y:S02]  /*83b0*/  FMUL.FTZ R47, R0.reuse, R47 ;  /* 0x0000002f002f7220 */ /* 0x040fe40000410000 */
[C---:B------:R-:W-:Y:S05]  /*83c0*/  HMMA.16816.F32 R4, R168.reuse, R12, R4 ;  /* 0x0000000ca804723c */ /* 0x040fea0000001804 */
[C---:B------:R-:W-:Y:S02]  /*83d0*/  FMUL.FTZ R49, R3.reuse, R49 ;  /* 0x0000003103317220 */ /* 0x040fe40000410000 */
[C---:B------:R-:W-:Y:S01]  /*83e0*/  FMUL.FTZ R12, R3.reuse, R144 ;  /* 0x00000090030c7220 */ /* 0x040fe20000410000 */
[C---:B------:R-:W-:Y:S04]  /*83f0*/  HMMA.16816.F32 R8, R168.reuse, R14, R8 ;  /* 0x0000000ea808723c */ /* 0x040fe80000001808 */
[C---:B------:R-:W-:Y:S02]  /*8400*/  FMUL.FTZ R13, R3.reuse, R145 ;  /* 0x00000091030d7220 */ /* 0x040fe40000410000 */
[C---:B------:R-:W-:Y:S02]  /*8410*/  FMUL.FTZ R50, R0.reuse, R50 ;  /* 0x0000003200327220 */ /* 0x040fe40000410000 */
[C---:B------:R-:W-:Y:S04]  /*8420*/  FMUL.FTZ R14, R0.reuse, R146 ;  /* 0x00000092000e7220 */ /* 0x040fe80000410000 */
[C---:B------:R-:W-:Y:S02]  /*8430*/  FMUL.FTZ R15, R0.reuse, R147 ;  /* 0x00000093000f7220 */ /* 0x040fe40000410000 */
[----:B------:R-:W-:Y:S01]  /*8440*/  LDSM.16.MT88.4 R144, [R252+0x800] ;  /* 0x00080000fc90783b */ /* 0x000fe20000004200 */
[C---:B------:R-:W-:Y:S02]  /*8450*/  FMUL.FTZ R51, R0.reuse, R51 ;  /* 0x0000003300337220 */ /* 0x040fe40000410000 */
[C---:B------:R-:W-:Y:S02]  /*8460*/  FMUL.FTZ R52, R3.reuse, R52 ;  /* 0x0000003403347220 */ /* 0x040fe40000410000 */
[C---:B----4-:R-:W-:Y:S03]  /*8470*/  HMMA.16816.F32 R12, R168.reuse, R20, R12 ;  /* 0x00000014a80c723c */ /* 0x050fe6000000180c */
[C---:B------:R-:W-:Y:S02]  /*8480*/  FMUL.FTZ R53, R3.reuse, R53 ;  /* 0x0000003503357220 */ /* 0x040fe40000410000 */
[C---:B------:R-:W-:Y:S02]  /*8490*/  FMUL.FTZ R54, R0.reuse, R54 ;  /* 0x0000003600367220 */ /* 0x040fe40000410000 */
[C---:B------:R-:W-:Y:S01]  /*84a0*/  FMUL.FTZ R20, R3.reuse, R152 ;  /* 0x0000009803147220 */ /* 0x040fe20000410000 */
[C---:B------:R-:W-:Y:S04]  /*84b0*/  HMMA.16816.F32 R16, R168.reuse, R22, R16 ;  /* 0x00000016a810723c */ /* 0x040fe80000001810 */
[C---:B------:R-:W-:Y:S01]  /*84c0*/  FMUL.FTZ R21, R3.reuse, R153 ;  /* 0x0000009903157220 */ /* 0x040fe20000410000 */
[----:B------:R-:W-:Y:S01]  /*84d0*/  MOV R153, R142 ;  /* 0x0000008e00997202 */ /* 0x000fe20000000f00 */
[C---:B------:R-:W-:Y:S01]  /*84e0*/  FMUL.FTZ R55, R0.reuse, R55 ;  /* 0x0000003700377220 */ /* 0x040fe20000410000 */
[----:B------:R-:W-:Y:S01]  /*84f0*/  MOV R152, R141 ;  /* 0x0000008d00987202 */ /* 0x000fe20000000f00 */
[C---:B------:R-:W-:Y:S01]  /*8500*/  FMUL.FTZ R22, R0.reuse, R154 ;  /* 0x0000009a00167220 */ /* 0x040fe20000410000 */
[----:B------:R-:W-:Y:S01]  /*8510*/  MOV R154, R134 ;  /* 0x00000086009a7202 */ /* 0x000fe20000000f00 */
[----:B------:R-:W-:Y:S02]  /*8520*/  LDSM.16.MT88.4 R140, [R248+0x800] ;  /* 0x00080000f88c783b */ /* 0x000fe40000004200 */
[C---:B------:R-:W-:Y:S01]  /*8530*/  FMUL.FTZ R23, R0.reuse, R155 ;  /* 0x0000009b00177220 */ /* 0x040fe20000410000 */
[----:B------:R-:W-:Y:S01]  /*8540*/  MOV R155, R2 ;  /* 0x00000002009b7202 */ /* 0x000fe20000000f00 */
[----:B------:R-:W-:Y:S02]  /*8550*/  IMAD.MOV.U32 R134, RZ, RZ, R34 ;  /* 0x000000ffff867224 */ /* 0x000fe400078e0022 */
[C---:B------:R-:W-:Y:S02]  /*8560*/  FMUL.FTZ R34, R0.reuse, R166 ;  /* 0x000000a600227220 */ /* 0x040fe40000410000 */
[C---:B------:R-:W-:Y:S01]  /*8570*/  FMUL.FTZ R56, R3.reuse, R56 ;  /* 0x0000003803387220 */ /* 0x040fe20000410000 */
[C---:B------:R-:W-:Y:S03]  /*8580*/  HMMA.16816.F32 R20, R168.reuse, R28, R20 ;  /* 0x0000001ca814723c */ /* 0x040fe60000001814 */
[C---:B------:R-:W-:Y:S02]  /*8590*/  FMUL.FTZ R57, R3.reuse, R57 ;  /* 0x0000003903397220 */ /* 0x040fe40000410000 */
[C---:B------:R-:W-:Y:S02]  /*85a0*/  FMUL.FTZ R58, R0.reuse, R58 ;  /* 0x0000003a003a7220 */ /* 0x040fe40000410000 */
[C---:B------:R-:W-:Y:S01]  /*85b0*/  FMUL.FTZ R28, R3.reuse, R160 ;  /* 0x000000a0031c7220 */ /* 0x040fe20000410000 */
[C---:B------:R-:W-:Y:S04]  /*85c0*/  HMMA.16816.F32 R24, R168.reuse, R30, R24 ;  /* 0x0000001ea818723c */ /* 0x040fe80000001818 */
[C---:B------:R-:W-:Y:S02]  /*85d0*/  FMUL.FTZ R29, R3.reuse, R161 ;  /* 0x000000a1031d7220 */ /* 0x040fe40000410000 */
[C---:B------:R-:W-:Y:S02]  /*85e0*/  FMUL.FTZ R59, R0.reuse, R59 ;  /* 0x0000003b003b7220 */ /* 0x040fe40000410000 */
[C---:B------:R-:W-:Y:S04]  /*85f0*/  FMUL.FTZ R30, R0.reuse, R162 ;  /* 0x000000a2001e7220 */ /* 0x040fe80000410000 */
        /* <DEDUP_REMOVED lines=39> */
[C---:B------:R-:W-:Y:S02]  /*8870*/  FMUL.FTZ R98, R0.reuse, R98 ;  /* 0x0000006200627220 */ /* 0x040fe40000410000 */
[C---:B------:R-:W-:Y:S02]  /*8880*/  FMUL.FTZ R99, R0.reuse, R99 ;  /* 0x0000006300637220 */ /* 0x040fe40000410000 */
[--C-:B------:R-:W-:Y:S02]  /*8890*/  FFMA.FTZ R2, R185, c[0x0][0x2d0], -R180.reuse ;  /* 0x0000b400b9027a23 */ /* 0x100fe400000108b4 */
[C---:B------:R-:W-:Y:S02]  /*88a0*/  FMUL.FTZ R100, R3.reuse, R100 ;  /* 0x0000006403647220 */ /* 0x040fe40000410000 */
        /* <DEDUP_REMOVED lines=13> */
[----:B-1----:R-:W-:Y:S02]  /*8980*/  FFMA.FTZ R2, R184, c[0x0][0x2d0], -R180 ;  /* 0x0000b400b8027a23 */ /* 0x002fe400000108b4 */
[C---:B------:R-:W-:Y:S02]  /*8990*/  FMUL.FTZ R113, R3.reuse, R113 ;  /* 0x0000007103717220 */ /* 0x040fe40000410000 */
[----:B------:R1:W4:Y:S01]  /*89a0*/  MUFU.EX2 R161, R2 ;  /* 0x0000000200a17308 */ /* 0x0003220000000800 */
        /* <DEDUP_REMOVED lines=10> */
[C---:B------:R-:W-:Y:S02]  /*8a50*/  FMUL.FTZ R126, R0.reuse, R126 ;  /* 0x0000007e007e7220 */ /* 0x040fe40000410000 */
[C---:B------:R-:W-:Y:S02]  /*8a60*/  FMUL.FTZ R127, R0.reuse, R127 ;  /* 0x0000007f007f7220 */ /* 0x040fe40000410000 */
[--C-:B-1----:R-:W-:Y:S02]  /*8a70*/  FFMA.FTZ R2, R187, c[0x0][0x2d0], -R181.reuse ;  /* 0x0000b400bb027a23 */ /* 0x102fe400000108b5 */
[C---:B------:R-:W-:Y:S02]  /*8a80*/  FMUL.FTZ R124, R3.reuse, R124 ;  /* 0x0000007c037c7220 */ /* 0x040fe40000410000 */
[----:B------:R1:W-:Y:S01]  /*8a90*/  MUFU.EX2 R160, R2 ;  /* 0x0000000200a07308 */ /* 0x0003e20000000800 */
[C---:B------:R-:W-:Y:S02]  /*8aa0*/  FMUL.FTZ R125, R3.reuse, R125 ;  /* 0x0000007d037d7220 */ /* 0x040fe40000410000 */
[C---:B---3--:R-:W-:Y:S01]  /*8ab0*/  FMUL.FTZ R130, R0.reuse, R130 ;  /* 0x0000008200827220 */ /* 0x048fe20000410000 */
[----:B--2---:R-:W2:Y:S01]  /*8ac0*/  LDSM.16.MT88.4 R136, [R136] ;  /* 0x000000008888783b */ /* 0x004ea20000004200 */
[----:B------:R-:W-:Y:S02]  /*8ad0*/  FMUL.FTZ R131, R0, R131 ;  /* 0x0000008300837220 */ /* 0x000fe40000410000 */
[C---:B------:R-:W-:Y:S02]  /*8ae0*/  FMUL.FTZ R128, R3.reuse, R128 ;  /* 0x0000008003807220 */ /* 0x040fe40000410000 */
[C---:B------:R-:W-:Y:S02]  /*8af0*/  FMUL.FTZ R129, R3.reuse, R129 ;  /* 0x0000008103817220 */ /* 0x040fe40000410000 */
[----:B-1----:R-:W-:Y:S04]  /*8b00*/  FFMA.FTZ R2, R186, c[0x0][0x2d0], -R181 ;  /* 0x0000b400ba027a23 */ /* 0x002fe800000108b5 */
[----:B------:R1:W3:Y:S01]  /*8b10*/  MUFU.EX2 R162, R2 ;  /* 0x0000000200a27308 */ /* 0x0002e20000000800 */
[C---:B--2---:R-:W-:Y:S03]  /*8b20*/  HMMA.16816.F32 R28, R168.reuse, R136, R28 ;  /* 0x00000088a81c723c */ /* 0x044fe6000000181c */
[----:B------:R-:W-:Y:S02]  /*8b30*/  FFMA.FTZ R183, R3, R158, R183 ;  /* 0x0000009e03b77223 */ /* 0x000fe400000100b7 */
[----:B------:R-:W-:Y:S01]  /*8b40*/  FFMA.FTZ R182, R0, R157, R182 ;  /* 0x0000009d00b67223 */ /* 0x000fe200000100b6 */
[----:B------:R-:W-:Y:S01]  /*8b50*/  MOV R157, R155 ;  /* 0x0000009b009d7202 */ /* 0x000fe20000000f00 */
[--C-:B------:R-:W-:Y:S01]  /*8b60*/  FFMA.FTZ R0, R198, c[0x0][0x2d0], -R180.reuse ;  /* 0x0000b400c6007a23 */ /* 0x100fe200000108b4 */
[C---:B------:R-:W-:Y:S01]  /*8b70*/  HMMA.16816.F32 R32, R168.reuse, R138, R32 ;  /* 0x0000008aa820723c */ /* 0x040fe20000001820 */
[----:B------:R-:W2:Y:S03]  /*8b80*/  LDSM.16.MT88.4 R136, [R248+0x2000] ;  /* 0x00200000f888783b */ /* 0x000ea60000004200 */
[--C-:B-1----:R-:W-:Y:S04]  /*8b90*/  FFMA.FTZ R2, R188, c[0x0][0x2d0], -R180.reuse ;  /* 0x0000b400bc027a23 */ /* 0x102fe800000108b4 */
[----:B------:R1:W-:Y:S01]  /*8ba0*/  MUFU.EX2 R185, R2 ;  /* 0x0000000200b97308 */ /* 0x0003e20000000800 */
[----:B------:R1:W5:Y:S03]  /*8bb0*/  LDL.LU R198, [R1+0x13c] ;  /* 0x00013c0001c67983 */ /* 0x0003660000300800 */
[--C-:B-1----:R-:W-:Y:S06]  /*8bc0*/  FFMA.FTZ R2, R189, c[0x0][0x2d0], -R180.reuse ;  /* 0x0000b400bd027a23 */ /* 0x102fec00000108b4 */
[----:B------:R1:W1:Y:S01]  /*8bd0*/  MUFU.EX2 R184, R2 ;  /* 0x0000000200b87308 */ /* 0x0002620000000800 */
[C---:B--2---:R-:W-:Y:S08]  /*8be0*/  HMMA.16816.F32 R36, R168.reuse, R136, R36 ;  /* 0x00000088a824723c */ /* 0x044ff00000001824 */
[C---:B------:R-:W-:Y:S01]  /*8bf0*/  HMMA.16816.F32 R40, R168.reuse, R138, R40 ;  /* 0x0000008aa828723c */ /* 0x040fe20000001828 */
[----:B------:R-:W2:Y:S03]  /*8c00*/  LDSM.16.MT88.4 R136, [R252+0x2000] ;  /* 0x00200000fc88783b */ /* 0x000ea60000004200 */
[--C-:B-1----:R-:W-:Y:S02]  /*8c10*/  FFMA.FTZ R2, R190, c[0x0][0x2d0], -R181.reuse ;  /* 0x0000b400be027a23 */ /* 0x102fe400000108b5 */
[--C-:B------:R-:W-:Y:S06]  /*8c20*/  FFMA.FTZ R190, R176, c[0x0][0x2d0], -R180.reuse ;  /* 0x0000b400b0be7a23 */ /* 0x100fec00000108b4 */
[----:B------:R-:W-:Y:S01]  /*8c30*/  MUFU.EX2 R190, R190 ;  /* 0x000000be00be7308 */ /* 0x000fe20000000800 */
        /* <DEDUP_REMOVED lines=31> */
[----:B----4-:R-:W-:Y:S01]  /*8e30*/  F2FP.PACK_AB R136, R161, R159 ;  /* 0x0000009fa188723e */ /* 0x010fe200000000ff */
[----:B------:R-:W-:Y:S01]  /*8e40*/  HMMA.16816.F32 R128, R168, R138, R128 ;  /* 0x0000008aa880723c */ /* 0x000fe20000001880 */
[----:B------:R1:W-:Y:S03]  /*8e50*/  MUFU.EX2 R168, R2 ;  /* 0x0000000200a87308 */ /* 0x0003e60000000800 */
[----:B---3--:R-:W-:Y:S03]  /*8e60*/  F2FP.PACK_AB R137, R162, R160 ;  /* 0x000000a0a289723e */ /* 0x008fe600000000ff */
[----:B------:R-:W-:Y:S04]  /*8e70*/  F2FP.PACK_AB R138, R184, R185 ;  /* 0x000000b9b88a723e */ /* 0x000fe800000000ff */
[----:B------:R2:W-:Y:S01]  /*8e80*/  MUFU.EX2 R171, R0 ;  /* 0x0000000000ab7308 */ /* 0x0005e20000000800 */
[----:B-1----:R-:W-:Y:S09]  /*8e90*/  FFMA.FTZ R2, R191, c[0x0][0x2d0], -R181 ;  /* 0x0000b400bf027a23 */ /* 0x002ff200000108b5 */
[----:B------:R-:W1:Y:S01]  /*8ea0*/  MUFU.EX2 R187, R2 ;  /* 0x0000000200bb7308 */ /* 0x000e620000000800 */
[----:B--2---:R-:W-:Y:S02]  /*8eb0*/  FFMA.FTZ R0, R199, c[0x0][0x2d0], -R180 ;  /* 0x0000b400c7007a23 */ /* 0x004fe400000108b4 */
[----:B------:R2:W5:Y:S07]  /*8ec0*/  LDL.LU R199, [R1+0x138] ;  /* 0x0001380001c77983 */ /* 0x00056e0000300800 */
[----:B------:R-:W3:Y:S01]  /*8ed0*/  MUFU.EX2 R3, R0 ;  /* 0x0000000000037308 */ /* 0x000ee20000000800 */
[----:B-1----:R-:W-:Y:S01]  /*8ee0*/  F2FP.PACK_AB R139, R187, R168 ;  /* 0x000000a8bb8b723e */ /* 0x002fe200000000ff */
[----:B------:R-:W-:Y:S04]  /*8ef0*/  FADD.FTZ R2, R151, R183 ;  /* 0x000000b797027221 */ /* 0x000fe80000010000 */
[----:B------:R-:W-:Y:S02]  /*8f00*/  FADD.FTZ R2, R148, R2 ;  /* 0x0000000294027221 */ /* 0x000fe40000010000 */
[C---:B------:R-:W-:Y:S05]  /*8f10*/  HMMA.16816.F32 R4, R136.reuse, R140, R4 ;  /* 0x0000008c8804723c */ /* 0x040fea0000001804 */
[----:B---3--:R-:W-:Y:S02]  /*8f20*/  IMAD.MOV.U32 R183, RZ, RZ, R3 ;  /* 0x000000ffffb77224 */ /* 0x008fe400078e0003 */
[----:B------:R-:W-:Y:S01]  /*8f30*/  FADD.FTZ R3, R150, R182 ;  /* 0x000000b696037221 */ /* 0x000fe20000010000 */
[C---:B------:R-:W-:Y:S01]  /*8f40*/  HMMA.16816.F32 R8, R136.reuse, R142, R8 ;  /* 0x0000008e8808723c */ /* 0x040fe20000001808 */
[----:B------:R-:W1:Y:S03]  /*8f50*/  LDSM.16.MT88.4 R140, [R251+0x800] ;  /* 0x00080000fb8c783b */ /* 0x000e660000004200 */
[----:B------:R-:W-:Y:S01]  /*8f60*/  MOV R182, R149 ;  /* 0x0000009500b67202 */ /* 0x000fe20000000f00 */
[----:B------:R-:W-:Y:S02]  /*8f70*/  FADD.FTZ R3, R153, R3 ;  /* 0x0000000399037221 */ /* 0x000fe40000010000 */
[----:B------:R-:W-:Y:S01]  /*8f80*/  FADD.FTZ R158, R152, R2 ;  /* 0x00000002989e7221 */ /* 0x000fe20000010000 */
[C---:B------:R-:W-:Y:S04]  /*8f90*/  HMMA.16816.F32 R12, R136.reuse, R144, R12 ;  /* 0x00000090880c723c */ /* 0x040fe8000000180c */
[----:B------:R-:W-:Y:S02]  /*8fa0*/  FFMA.FTZ R2, R173, c[0x0][0x2d0], -R181 ;  /* 0x0000b400ad027a23 */ /* 0x000fe400000108b5 */
[----:B------:R-:W-:Y:S02]  /*8fb0*/  FADD.FTZ R157, R157, R3 ;  /* 0x000000039d9d7221 */ /* 0x000fe40000010000 */
[C---:B------:R-:W-:Y:S01]  /*8fc0*/  HMMA.16816.F32 R16, R136.reuse, R146, R16 ;  /* 0x000000928810723c */ /* 0x040fe20000001810 */
[----:B------:R-:W3:Y:S03]  /*8fd0*/  LDSM.16.MT88.4 R144, [R149+0x800] ;  /* 0x000800009590783b */ /* 0x000ee60000004200 */
[----:B------:R-:W-:Y:S02]  /*8fe0*/  FADD.FTZ R3, R159, R158 ;  /* 0x0000009e9f037221 */ /* 0x000fe40000010000 */
[----:B------:R-:W-:Y:S02]  /*8ff0*/  FFMA.FTZ R0, R156, c[0x0][0x2d0], -R181 ;  /* 0x0000b4009c007a23 */ /* 0x000fe400000108b5 */
[--C-:B------:R-:W-:Y:S02]  /*9000*/  FFMA.FTZ R156, R195, c[0x0][0x2d0], -R180.reuse ;  /* 0x0000b400c39c7a23 */ /* 0x100fe400000108b4 */
[----:B------:R4:W-:Y:S02]  /*9010*/  MUFU.EX2 R170, R0 ;  /* 0x0000000000aa7308 */ /* 0x0009e40000000800 */
[----:B------:R-:W-:Y:S04]  /*9020*/  FADD.FTZ R3, R161, R3 ;  /* 0x00000003a1037221 */ /* 0x000fe80000010000 */
[----:B------:R-:W-:Y:S04]  /*9030*/  FADD.FTZ R3, R185, R3 ;  /* 0x00000003b9037221 */ /* 0x000fe80000010000 */
[----:B------:R-:W-:Y:S01]  /*9040*/  MUFU.EX2 R165, R156 ;  /* 0x0000009c00a57308 */ /* 0x000fe20000000800 */
[C---:B-1----:R-:W-:Y:S08]  /*9050*/  HMMA.16816.F32 R20, R136.reuse, R140, R20 ;  /* 0x0000008c8814723c */ /* 0x042ff00000001814 */
[C---:B------:R-:W-:Y:S01]  /*9060*/  HMMA.16816.F32 R24, R136.reuse, R142, R24 ;  /* 0x0000008e8818723c */ /* 0x040fe20000001818 */
[----:B------:R-:W1:Y:S03]  /*9070*/  LDSM.16.MT88.4 R140, [R248+0x2800] ;  /* 0x00280000f88c783b */ /* 0x000e660000004200 */
[--C-:B----4-:R-:W-:Y:S04]  /*9080*/  FFMA.FTZ R0, R154, c[0x0][0x2d0], -R181.reuse ;  /* 0x0000b4009a007a23 */ /* 0x110fe800000108b5 */
[C---:B---3--:R-:W-:Y:S01]  /*9090*/  HMMA.16816.F32 R28, R136.reuse, R144, R28 ;  /* 0x00000090881c723c */ /* 0x048fe2000000181c */
[----:B------:R-:W-:Y:S01]  /*90a0*/  LDSM.16.MT88.4 R152, [R251+0x1000] ;  /* 0x00100000fb98783b */ /* 0x000fe20000004200 */
[----:B------:R3:W-:Y:S06]  /*90b0*/  MUFU.EX2 R186, R0 ;  /* 0x0000000000ba7308 */ /* 0x0007ec0000000800 */
[C---:B------:R-:W-:Y:S01]  /*90c0*/  HMMA.16816.F32 R32, R136.reuse, R146, R32 ;  /* 0x000000928820723c */ /* 0x040fe20000001820 */
[----:B------:R-:W4:Y:S03]  /*90d0*/  LDSM.16.MT88.4 R144, [R252+0x2800] ;  /* 0x00280000fc90783b */ /* 0x000f260000004200 */
[--C-:B---3--:R-:W-:Y:S05]  /*90e0*/  FFMA.FTZ R0, R192, c[0x0][0x2d0], -R180.reuse ;  /* 0x0000b400c0007a23 */ /* 0x108fea00000108b4 */
[----:B------:R2:W5:Y:S01]  /*90f0*/  LDL.LU R192, [R1+0x134] ;  /* 0x0001340001c07983 */ /* 0x0005620000300800 */
[----:B------:R3:W-:Y:S01]  /*9100*/  MUFU.EX2 R166, R0 ;  /* 0x0000000000a67308 */ /* 0x0007e20000000800 */
[C---:B-1----:R-:W-:Y:S08]  /*9110*/  HMMA.16816.F32 R36, R136.reuse, R140, R36 ;  /* 0x0000008c8824723c */ /* 0x042ff00000001824 */
[C---:B------:R-:W-:Y:S01]  /*9120*/  HMMA.16816.F32 R40, R136.reuse, R142, R40 ;  /* 0x0000008e8828723c */ /* 0x040fe20000001828 */
[----:B------:R-:W1:Y:S07]  /*9130*/  LDSM.16.MT88.4 R140, [R251+0x2800] ;  /* 0x00280000fb8c783b */ /* 0x000e6e0000004200 */
[C---:B----4-:R-:W-:Y:S04]  /*9140*/  HMMA.16816.F32 R44, R136.reuse, R144, R44 ;  /* 0x00000090882c723c */ /* 0x050fe8000000182c */
[--C-:B---3--:R-:W-:Y:S02]  /*9150*/  FFMA.FTZ R0, R193, c[0x0][0x2d0], -R180.reuse ;  /* 0x0000b400c1007a23 */ /* 0x108fe400000108b4 */
[----:B------:R2:W5:Y:S02]  /*9160*/  LDL.LU R193, [R1+0x130] ;  /* 0x0001300001c17983 */ /* 0x0005640000300800 */
[C---:B------:R-:W-:Y:S01]  /*9170*/  HMMA.16816.F32 R48, R136.reuse, R146, R48 ;  /* 0x000000928830723c */ /* 0x040fe20000001830 */
[----:B------:R3:W-:Y:S01]  /*9180*/  MUFU.EX2 R167, R0 ;  /* 0x0000000000a77308 */ /* 0x0007e20000000800 */
[----:B------:R-:W4:Y:S06]  /*9190*/  LDSM.16.MT88.4 R144, [R149+0x2800] ;  /* 0x002800009590783b */ /* 0x000f2c0000004200 */
[C---:B-1----:R-:W-:Y:S04]  /*91a0*/  HMMA.16816.F32 R52, R136.reuse, R140, R52 ;  /* 0x0000008c8834723c */ /* 0x042fe80000001834 */
[--C-:B---3--:R-:W-:Y:S02]  /*91b0*/  FFMA.FTZ R0, R134, c[0x0][0x2d0], -R181.reuse ;  /* 0x0000b40086007a23 */ /* 0x108fe400000108b5 */
[--C-:B------:R-:W-:Y:S02]  /*91c0*/  FFMA.FTZ R134, R194, c[0x0][0x2d0], -R180.reuse ;  /* 0x0000b400c2867a23 */ /* 0x100fe400000108b4 */
[----:B------:R2:W5:Y:S01]  /*91d0*/  LDL.LU R194, [R1+0x12c] ;  /* 0x00012c0001c27983 */ /* 0x0005620000300800 */
[C---:B------:R-:W-:Y:S01]  /*91e0*/  HMMA.16816.F32 R56, R136.reuse, R142, R56 ;  /* 0x0000008e8838723c */ /* 0x040fe20000001838 */
[----:B------:R1:W-:Y:S02]  /*91f0*/  MUFU.EX2 R163, R0 ;  /* 0x0000000000a37308 */ /* 0x0003e40000000800 */
[----:B------:R-:W3:Y:S01]  /*9200*/  LDSM.16.MT88.4 R140, [R248+0x4800] ;  /* 0x00480000f88c783b */ /* 0x000ee20000004200 */
[----:B------:R-:W-:Y:S04]  /*9210*/  FFMA.FTZ R180, R177, c[0x0][0x2d0], -R180 ;  /* 0x0000b400b1b47a23 */ /* 0x000fe800000108b4 */
[C---:B----4-:R-:W-:Y:S03]  /*9220*/  HMMA.16816.F32 R60, R136.reuse, R144, R60 ;  /* 0x00000090883c723c */ /* 0x050fe6000000183c */
[----:B------:R2:W5:Y:S01]  /*9230*/  LDL.LU R195, [R1+0x128] ;  /* 0x0001280001c37983 */ /* 0x0005620000300800 */
[----:B------:R-:W-:Y:S03]  /*9240*/  MUFU.EX2 R188, R180 ;  /* 0x000000b400bc7308 */ /* 0x000fe60000000800 */
[----:B------:R2:W5:Y:S01]  /*9250*/  LDL.LU R176, [R1+0x124] ;  /* 0x0001240001b07983 */ /* 0x0005620000300800 */
[C---:B------:R-:W-:Y:S03]  /*9260*/  HMMA.16816.F32 R64, R136.reuse, R146, R64 ;  /* 0x000000928840723c */ /* 0x040fe60000001840 */
[----:B------:R-:W4:Y:S03]  /*9270*/  LDSM.16.MT88.4 R144, [R252+0x4800] ;  /* 0x00480000fc90783b */ /* 0x000f260000004200 */
[----:B------:R-:W2:Y:S01]  /*9280*/  MUFU.EX2 R169, R134 ;  /* 0x0000008600a97308 */ /* 0x000ea20000000800 */
[--C-:B-1----:R-:W-:Y:S04]  /*9290*/  FFMA.FTZ R0, R178, c[0x0][0x2d0], -R181.reuse ;  /* 0x0000b400b2007a23 */ /* 0x102fe800000108b5 */
[----:B------:R1:W5:Y:S04]  /*92a0*/  LDL.LU R177, [R1+0x120] ;  /* 0x0001200001b17983 */ /* 0x0003680000300800 */
[----:B------:R1:W5:Y:S01]  /*92b0*/  LDL.LU R178, [R1+0x11c] ;  /* 0x00011c0001b27983 */ /* 0x0003620000300800 */
[----:B------:R1:W-:Y:S01]  /*92c0*/  MUFU.EX2 R164, R0 ;  /* 0x0000000000a47308 */ /* 0x0003e20000000800 */
[C---:B---3--:R-:W-:Y:S08]  /*92d0*/  HMMA.16816.F32 R68, R136.reuse, R140, R68 ;  /* 0x0000008c8844723c */ /* 0x048ff00000001844 */
[C---:B------:R-:W-:Y:S01]  /*92e0*/  HMMA.16816.F32 R72, R136.reuse, R142, R72 ;  /* 0x0000008e8848723c */ /* 0x040fe20000001848 */
[----:B------:R-:W3:Y:S03]  /*92f0*/  LDSM.16.MT88.4 R140, [R251+0x4800] ;  /* 0x00480000fb8c783b */ /* 0x000ee60000004200 */
[--C-:B-1----:R-:W-:Y:S04]  /*9300*/  FFMA.FTZ R0, R179, c[0x0][0x2d0], -R181.reuse ;  /* 0x0000b400b3007a23 */ /* 0x102fe800000108b5 */
[C---:B----4-:R-:W-:Y:S01]  /*9310*/  HMMA.16816.F32 R76, R136.reuse, R144, R76 ;  /* 0x00000090884c723c */ /* 0x050fe2000000184c */
[----:B------:R1:W5:Y:S01]  /*9320*/  LDL.LU R179, [R1+0x118] ;  /* 0x0001180001b37983 */ /* 0x0003620000300800 */
[----:B------:R4:W-:Y:S06]  /*9330*/  MUFU.EX2 R189, R0 ;  /* 0x0000000000bd7308 */ /* 0x0009ec0000000800 */
[C---:B------:R-:W-:Y:S01]  /*9340*/  HMMA.16816.F32 R80, R136.reuse, R146, R80 ;  /* 0x000000928850723c */ /* 0x040fe20000001850 */
[----:B------:R-:W1:Y:S03]  /*9350*/  LDSM.16.MT88.4 R144, [R149+0x4800] ;  /* 0x004800009590783b */ /* 0x000e660000004200 */
[--C-:B----4-:R-:W-:Y:S05]  /*9360*/  FFMA.FTZ R0, R172, c[0x0][0x2d0], -R181.reuse ;  /* 0x0000b400ac007a23 */ /* 0x110fea00000108b5 */
[----:B------:R4:W5:Y:S03]  /*9370*/  LDL.LU R172, [R1+0x114] ;  /* 0x0001140001ac7983 */ /* 0x0009660000300800 */
[----:B------:R-:W-:Y:S01]  /*9380*/  FFMA.FTZ R181, R135, c[0x0][0x2d0], -R181 ;  /* 0x0000b40087b57a23 */ /* 0x000fe200000108b5 */
[----:B------:R2:W2:Y:S01]  /*9390*/  MUFU.EX2 R191, R0 ;  /* 0x0000000000bf7308 */ /* 0x0004a20000000800 */
[----:B------:R4:W5:Y:S01]  /*93a0*/  LDL.LU R173, [R1+0x110] ;  /* 0x0001100001ad7983 */ /* 0x0009620000300800 */
[C---:B---3--:R-:W-:Y:S08]  /*93b0*/  HMMA.16816.F32 R84, R136.reuse, R140, R84 ;  /* 0x0000008c8854723c */ /* 0x048ff00000001854 */
[----:B------:R-:W-:Y:S01]  /*93c0*/  MUFU.EX2 R134, R181 ;  /* 0x000000b500867308 */ /* 0x000fe20000000800 */
[C---:B------:R-:W-:Y:S01]  /*93d0*/  HMMA.16816.F32 R88, R136.reuse, R142, R88 ;  /* 0x0000008e8858723c */ /* 0x040fe20000001858 */
[----:B------:R-:W3:Y:S07]  /*93e0*/  LDSM.16.MT88.4 R140, [R248+0x6800] ;  /* 0x00680000f88c783b */ /* 0x000eee0000004200 */
[C---:B-1----:R-:W-:Y:S01]  /*93f0*/  HMMA.16816.F32 R92, R136.reuse, R144, R92 ;  /* 0x00000090885c723c */ /* 0x042fe2000000185c */
[----:B------:R1:W1:Y:S03]  /*9400*/  MUFU.EX2 R135, R2 ;  /* 0x0000000200877308 */ /* 0x0002660000000800 */
[----:B--2---:R-:W-:Y:S02]  /*9410*/  FADD.FTZ R0, R160, R157 ;  /* 0x0000009da0007221 */ /* 0x004fe40000010000 */
[----:B------:R-:W-:Y:S02]  /*9420*/  LDSM.16.MT88.4 R156, [R252+0x1800] ;  /* 0x00180000fc9c783b */ /* 0x000fe40000004200 */
[C---:B------:R-:W-:Y:S04]  /*9430*/  HMMA.16816.F32 R96, R136.reuse, R146, R96 ;  /* 0x000000928860723c */ /* 0x040fe80000001860 */
[----:B------:R-:W-:Y:S02]  /*9440*/  FADD.FTZ R0, R162, R0 ;  /* 0x00000000a2007221 */ /* 0x000fe40000010000 */
[----:B------:R-:W2:Y:S02]  /*9450*/  LDSM.16.MT88.4 R144, [R252+0x6800] ;  /* 0x00680000fc90783b */ /* 0x000ea40000004200 */
[----:B------:R-:W-:Y:S04]  /*9460*/  FADD.FTZ R0, R168, R0 ;  /* 0x00000000a8007221 */ /* 0x000fe80000010000 */
[----:B-1----:R-:W-:Y:S02]  /*9470*/  FADD.FTZ R2, R184, R3 ;  /* 0x00000003b8027221 */ /* 0x002fe40000010000 */
[----:B------:R-:W-:Y:S01]  /*9480*/  IMAD.MOV.U32 R3, RZ, RZ, R169 ;  /* 0x000000ffff037224 */ /* 0x000fe200078e00a9 */
[----:B------:R-:W-:Y:S01]  /*9490*/  F2FP.PACK_AB R169, R191, R189 ;  /* 0x000000bdbfa9723e */ /* 0x000fe200000000ff */
[C---:B---3--:R-:W-:Y:S08]  /*94a0*/  HMMA.16816.F32 R100, R136.reuse, R140, R100 ;  /* 0x0000008c8864723c */ /* 0x048ff00000001864 */
[C---:B------:R-:W-:Y:S01]  /*94b0*/  HMMA.16816.F32 R104, R136.reuse, R142, R104 ;  /* 0x0000008e8868723c */ /* 0x040fe20000001868 */
[----:B------:R-:W1:Y:S07]  /*94c0*/  LDSM.16.MT88.4 R140, [R251+0x6800] ;  /* 0x00680000fb8c783b */ /* 0x000e6e0000004200 */
[C---:B--2---:R-:W-:Y:S08]  /*94d0*/  HMMA.16816.F32 R108, R136.reuse, R144, R108 ;  /* 0x00000090886c723c */ /* 0x044ff0000000186c */
[C---:B------:R-:W-:Y:S01]  /*94e0*/  HMMA.16816.F32 R112, R136.reuse, R146, R112 ;  /* 0x000000928870723c */ /* 0x040fe20000001870 */
[----:B------:R-:W2:Y:S08]  /*94f0*/  LDSM.16.MT88.4 R144, [R149+0x6800] ;  /* 0x006800009590783b */ /* 0x000eb00000004200 */
[----:B------:R-:W3:Y:S01]  /*9500*/  LDSM.16.MT88.4 R148, [R248+0x1000] ;  /* 0x00100000f894783b */ /* 0x000ee20000004200 */
[C---:B-1----:R-:W-:Y:S08]  /*9510*/  HMMA.16816.F32 R116, R136.reuse, R140, R116 ;  /* 0x0000008c8874723c */ /* 0x042ff00000001874 */
[C---:B------:R-:W-:Y:S01]  /*9520*/  HMMA.16816.F32 R120, R136.reuse, R142, R120 ;  /* 0x0000008e8878723c */ /* 0x040fe20000001878 */
[----:B------:R-:W1:Y:S07]  /*9530*/  LDSM.16.MT88.4 R140, [R252+0x1000] ;  /* 0x00100000fc8c783b */ /* 0x000e6e0000004200 */
[C---:B--2---:R-:W-:Y:S08]  /*9540*/  HMMA.16816.F32 R124, R136.reuse, R144, R124 ;  /* 0x00000090887c723c */ /* 0x044ff0000000187c */
[----:B------:R-:W-:Y:S01]  /*9550*/  HMMA.16816.F32 R128, R136, R146, R128 ;  /* 0x000000928880723c */ /* 0x000fe20000001880 */
[----:B------:R-:W2:Y:S06]  /*9560*/  LDSM.16.MT88.4 R144, [R182+0x1000] ;  /* 0x00100000b690783b */ /* 0x000eac0000004200 */
[----:B------:R-:W-:Y:S02]  /*9570*/  F2FP.PACK_AB R136, R183, R171 ;  /* 0x000000abb788723e */ /* 0x000fe400000000ff */
[----:B------:R-:W-:Y:S03]  /*9580*/  F2FP.PACK_AB R137, R186, R170 ;  /* 0x000000aaba89723e */ /* 0x000fe600000000ff */
[-C--:B------:R-:W-:Y:S02]  /*9590*/  F2FP.PACK_AB R138, R167, R166.reuse ;  /* 0x000000a6a78a723e */ /* 0x080fe400000000ff */
[----:B------:R-:W-:Y:S07]  /*95a0*/  F2FP.PACK_AB R139, R164, R163 ;  /* 0x000000a3a48b723e */ /* 0x000fee00000000ff */
[C---:B---3--:R-:W-:Y:S08]  /*95b0*/  HMMA.16816.F32 R4, R136.reuse, R148, R4 ;  /* 0x000000948804723c */ /* 0x048ff00000001804 */
[C---:B------:R-:W-:Y:S01]  /*95c0*/  HMMA.16816.F32 R8, R136.reuse, R150, R8 ;  /* 0x000000968808723c */ /* 0x040fe20000001808 */
[----:B------:R-:W-:Y:S07]  /*95d0*/  LDSM.16.MT88.4 R148, [R252+0x3000] ;  /* 0x00300000fc94783b */ /* 0x000fee0000004200 */
[C---:B-1----:R-:W-:Y:S08]  /*95e0*/  HMMA.16816.F32 R12, R136.reuse, R140, R12 ;  /* 0x0000008c880c723c */ /* 0x042ff0000000180c */
[C---:B------:R-:W-:Y:S01]  /*95f0*/  HMMA.16816.F32 R16, R136.reuse, R142, R16 ;  /* 0x0000008e8810723c */ /* 0x040fe20000001810 */
[----:B------:R-:W1:Y:S07]  /*9600*/  LDSM.16.MT88.4 R140, [R248+0x3000] ;  /* 0x00300000f88c783b */ /* 0x000e6e0000004200 */
[C---:B------:R-:W-:Y:S08]  /*9610*/  HMMA.16816.F32 R20, R136.reuse, R152, R20 ;  /* 0x000000988814723c */ /* 0x040ff00000001814 */
[C---:B------:R-:W-:Y:S01]  /*9620*/  HMMA.16816.F32 R24, R136.reuse, R154, R24 ;  /* 0x0000009a8818723c */ /* 0x040fe20000001818 */
[----:B------:R-:W3:Y:S07]  /*9630*/  LDSM.16.MT88.4 R152, [R251+0x3000] ;  /* 0x00300000fb98783b */ /* 0x000eee0000004200 */
[C---:B--2---:R-:W-:Y:S08]  /*9640*/  HMMA.16816.F32 R28, R136.reuse, R144, R28 ;  /* 0x00000090881c723c */ /* 0x044ff0000000181c */
[C---:B------:R-:W-:Y:S01]  /*9650*/  HMMA.16816.F32 R32, R136.reuse, R146, R32 ;  /* 0x000000928820723c */ /* 0x040fe20000001820 */
[----:B------:R-:W-:Y:S07]  /*9660*/  LDSM.16.MT88.4 R144, [R248+0x5000] ;  /* 0x00500000f890783b */ /* 0x000fee0000004200 */
[C---:B-1----:R-:W-:Y:S08]  /*9670*/  HMMA.16816.F32 R36, R136.reuse, R140, R36 ;  /* 0x0000008c8824723c */ /* 0x042ff00000001824 */
[C---:B------:R-:W-:Y:S01]  /*9680*/  HMMA.16816.F32 R40, R136.reuse, R142, R40 ;  /* 0x0000008e8828723c */ /* 0x040fe20000001828 */
[----:B------:R-:W1:Y:S07]  /*9690*/  LDSM.16.MT88.4 R140, [R182+0x3000] ;  /* 0x00300000b68c783b */ /* 0x000e6e0000004200 */
[C---:B------:R-:W-:Y:S08]  /*96a0*/  HMMA.16816.F32 R44, R136.reuse, R148, R44 ;  /* 0x00000094882c723c */ /* 0x040ff0000000182c */
[C---:B------:R-:W-:Y:S01]  /*96b0*/  HMMA.16816.F32 R48, R136.reuse, R150, R48 ;  /* 0x000000968830723c */ /* 0x040fe20000001830 */
[----:B------:R-:W2:Y:S07]  /*96c0*/  LDSM.16.MT88.4 R148, [R252+0x5000] ;  /* 0x00500000fc94783b */ /* 0x000eae0000004200 */
        /* <DEDUP_REMOVED lines=18> */
[C---:B---3--:R-:W-:Y:S07]  /*97f0*/  HMMA.16816.F32 R100, R136.reuse, R144, R100 ;  /* 0x000000908864723c */ /* 0x048fee0000001864 */
[----:B------:R-:W-:Y:S01]  /*9800*/  MOV R145, R183 ;  /* 0x000000b700917202 */ /* 0x000fe20000000f00 */
[C---:B------:R-:W-:Y:S04]  /*9810*/  HMMA.16816.F32 R104, R136.reuse, R146, R104 ;  /* 0x000000928868723c */ /* 0x040fe80000001868 */
[----:B------:R-:W-:Y:S03]  /*9820*/  IMAD.MOV.U32 R144, RZ, RZ, R186 ;  /* 0x000000ffff907224 */ /* 0x000fe600078e00ba */
[----:B------:R-:W-:Y:S01]  /*9830*/  MOV R146, R163 ;  /* 0x000000a300927202 */ /* 0x000fe20000000f00 */
[C---:B-1----:R-:W-:Y:S01]  /*9840*/  HMMA.16816.F32 R108, R136.reuse, R140, R108 ;  /* 0x0000008c886c723c */ /* 0x042fe2000000186c */
[----:B------:R-:W-:Y:S03]  /*9850*/  LDSM.16.MT88.4 R160, [R251+0x1800] ;  /* 0x00180000fba0783b */ /* 0x000fe60000004200 */
[----:B------:R-:W-:Y:S04]  /*9860*/  MOV R147, R166 ;  /* 0x000000a600937202 */ /* 0x000fe80000000f00 */
[C---:B------:R-:W-:Y:S01]  /*9870*/  HMMA.16816.F32 R112, R136.reuse, R142, R112 ;  /* 0x0000008e8870723c */ /* 0x040fe20000001870 */
[----:B------:R-:W1:Y:S07]  /*9880*/  LDSM.16.MT88.4 R140, [R248+0x1800] ;  /* 0x00180000f88c783b */ /* 0x000e6e0000004200 */
[C---:B------:R-:W-:Y:S07]  /*9890*/  HMMA.16816.F32 R116, R136.reuse, R148, R116 ;  /* 0x000000948874723c */ /* 0x040fee0000001874 */
[----:B------:R-:W-:Y:S01]  /*98a0*/  MOV R149, R182 ;  /* 0x000000b600957202 */ /* 0x000fe20000000f00 */
[C---:B------:R-:W-:Y:S01]  /*98b0*/  HMMA.16816.F32 R120, R136.reuse, R150, R120 ;  /* 0x000000968878723c */ /* 0x040fe20000001878 */
[----:B------:R-:W-:Y:S03]  /*98c0*/  LDSM.16.MT88.4 R180, [R248+0x3800] ;  /* 0x00380000f8b4783b */ /* 0x000fe60000004200 */
[----:B------:R-:W-:Y:S03]  /*98d0*/  MOV R148, R167 ;  /* 0x000000a700947202 */ /* 0x000fe60000000f00 */
[----:B------:R-:W-:Y:S01]  /*98e0*/  IMAD.MOV.U32 R150, RZ, RZ, R165 ;  /* 0x000000ffff967224 */ /* 0x000fe200078e00a5 */
[C---:B--2---:R-:W-:Y:S04]  /*98f0*/  HMMA.16816.F32 R124, R136.reuse, R152, R124 ;  /* 0x00000098887c723c */ /* 0x044fe8000000187c */
[----:B------:R-:W-:Y:S02]  /*9900*/  MOV R151, R164 ;  /* 0x000000a400977202 */ /* 0x000fe40000000f00 */
[----:B------:R2:W3:Y:S01]  /*9910*/  LDSM.16.MT88.4 R164, [R149+0x1800] ;  /* 0x0018000095a4783b */ /* 0x0004e20000004200 */
[----:B------:R-:W-:Y:S01]  /*9920*/  MOV R152, R171 ;  /* 0x000000ab00987202 */ /* 0x000fe20000000f00 */
[----:B------:R-:W-:Y:S04]  /*9930*/  HMMA.16816.F32 R128, R136, R154, R128 ;  /* 0x0000009a8880723c */ /* 0x000fe80000001880 */
[----:B------:R-:W-:Y:S02]  /*9940*/  MOV R153, R170 ;  /* 0x000000aa00997202 */ /* 0x000fe40000000f00 */
[----:B------:R-:W-:Y:S02]  /*9950*/  F2FP.PACK_AB R168, R150, R3 ;  /* 0x0000000396a8723e */ /* 0x000fe400000000ff */
[----:B------:R-:W-:Y:S04]  /*9960*/  F2FP.PACK_AB R170, R188, R190 ;  /* 0x000000bebcaa723e */ /* 0x000fe800000000ff */
[----:B------:R-:W-:Y:S02]  /*9970*/  F2FP.PACK_AB R171, R134, R135 ;  /* 0x0000008786ab723e */ /* 0x000fe400000000ff */
[----:B------:R-:W-:Y:S02]  /*9980*/  MOV R155, R187 ;  /* 0x000000bb009b7202 */ /* 0x000fe40000000f00 */
[----:B------:R-:W3:Y:S03]  /*9990*/  LDSM.16.MT88.4 R184, [R252+0x3800] ;  /* 0x00380000fcb8783b */ /* 0x000ee60000004200 */
[C---:B-1----:R-:W-:Y:S07]  /*99a0*/  HMMA.16816.F32 R136, R168.reuse, R140, R4 ;  /* 0x0000008ca888723c */ /* 0x042fee0000001804 */
[----:B------:R-:W-:Y:S01]  /*99b0*/  MOV R5, R150 ;  /* 0x0000009600057202 */ /* 0x000fe20000000f00 */
[C---:B------:R-:W-:Y:S04]  /*99c0*/  HMMA.16816.F32 R140, R168.reuse, R142, R8 ;  /* 0x0000008ea88c723c */ /* 0x040fe80000001808 */
[----:B------:R-:W-:Y:S01]  /*99d0*/  IMAD.MOV.U32 R6, RZ, RZ, R151 ;  /* 0x000000ffff067224 */ /* 0x000fe200078e0097 */
[----:B------:R-:W-:Y:S02]  /*99e0*/  MOV R7, R148 ;  /* 0x0000009400077202 */ /* 0x000fe40000000f00 */
[----:B------:R-:W-:Y:S01]  /*99f0*/  MOV R8, R146 ;  /* 0x0000009200087202 */ /* 0x000fe20000000f00 */
[----:B------:R-:W-:Y:S01]  /*9a00*/  IMAD.MOV.U32 R10, RZ, RZ, R144 ;  /* 0x000000ffff0a7224 */ /* 0x000fe200078e0090 */
[----:B------:R-:W-:Y:S03]  /*9a10*/  MOV R9, R147 ;  /* 0x0000009300097202 */ /* 0x000fe60000000f00 */
[----:B------:R-:W-:Y:S02]  /*9a20*/  MOV R11, R145 ;  /* 0x00000091000b7202 */ /* 0x000fe40000000f00 */
[C---:B------:R-:W-:Y:S03]  /*9a30*/  HMMA.16816.F32 R144, R168.reuse, R156, R12 ;  /* 0x0000009ca890723c */ /* 0x040fe6000000180c */
[----:B------:R-:W-:Y:S04]  /*9a40*/  MOV R4, R155 ;  /* 0x0000009b00047202 */ /* 0x000fe80000000f00 */
[----:B------:R-:W-:Y:S02]  /*9a50*/  MOV R15, R149 ;  /* 0x00000095000f7202 */ /* 0x000fe40000000f00 */
[C---:B--2---:R-:W-:Y:S07]  /*9a60*/  HMMA.16816.F32 R148, R168.reuse, R158, R16 ;  /* 0x0000009ea894723c */ /* 0x044fee0000001810 */
[----:B------:R-:W-:Y:S01]  /*9a70*/  MOV R18, R152 ;  /* 0x0000009800127202 */ /* 0x000fe20000000f00 */
[----:B------:R-:W-:Y:S02]  /*9a80*/  IMAD.MOV.U32 R19, RZ, RZ, R153 ;  /* 0x000000ffff137224 */ /* 0x000fe400078e0099 */
[C---:B------:R-:W-:Y:S07]  /*9a90*/  HMMA.16816.F32 R152, R168.reuse, R160, R20 ;  /* 0x000000a0a898723c */ /* 0x040fee0000001814 */
[----:B------:R-:W-:Y:S01]  /*9aa0*/  MOV R23, R4 ;  /* 0x0000000400177202 */ /* 0x000fe20000000f00 */
[C---:B------:R-:W-:Y:S01]  /*9ab0*/  HMMA.16816.F32 R156, R168.reuse, R162, R24 ;  /* 0x000000a2a89c723c */ /* 0x040fe20000001818 */
[----:B------:R-:W-:Y:S03]  /*9ac0*/  LDSM.16.MT88.4 R24, [R251+0x7800] ;  /* 0x00780000fb18783b */ /* 0x000fe60000004200 */
[----:B------:R-:W-:Y:S04]  /*9ad0*/  MOV R22, R15 ;  /* 0x0000000f00167202 */ /* 0x000fe80000000f00 */
[C---:B---3--:R-:W-:Y:S01]  /*9ae0*/  HMMA.16816.F32 R160, R168.reuse, R164, R28 ;  /* 0x000000a4a8a0723c */ /* 0x048fe2000000181c */
[----:B------:R-:W2:Y:S04]  /*9af0*/  LDL R31, [R1+0x8c] ;  /* 0x00008c00011f7983 */ /* 0x000ea80000100800 */
[----:B------:R-:W-:Y:S02]  /*9b00*/  LDSM.16.MT88.4 R12, [R248+0x5800] ;  /* 0x00580000f80c783b */ /* 0x000fe40000004200 */
[----:B------:R-:W-:Y:S01]  /*9b10*/  MOV R28, R7 ;  /* 0x00000007001c7202 */ /* 0x000fe20000000f00 */
[C---:B------:R-:W-:Y:S04]  /*9b20*/  HMMA.16816.F32 R164, R168.reuse, R166, R32 ;  /* 0x000000a6a8a4723c */ /* 0x040fe80000001820 */
[----:B------:R-:W-:Y:S01]  /*9b30*/  IMAD.MOV.U32 R29, RZ, RZ, R6 ;  /* 0x000000ffff1d7224 */ /* 0x000fe200078e0006 */
[----:B------:R-:W-:Y:S02]  /*9b40*/  MOV R30, R5 ;  /* 0x00000005001e7202 */ /* 0x000fe40000000f00 */
[----:B------:R-:W1:Y:S01]  /*9b50*/  LDSM.16.MT88.4 R4, [R251+0x3800] ;  /* 0x00380000fb04783b */ /* 0x000e620000004200 */
[C---:B------:R-:W-:Y:S04]  /*9b60*/  HMMA.16816.F32 R36, R168.reuse, R180, R36 ;  /* 0x000000b4a824723c */ /* 0x040fe80000001824 */
[----:B------:R-:W-:Y:S01]  /*9b70*/  MOV R32, R11 ;  /* 0x0000000b00207202 */ /* 0x000fe20000000f00 */
[----:B------:R-:W-:Y:S01]  /*9b80*/  IMAD.MOV.U32 R33, RZ, RZ, R10 ;  /* 0x000000ffff217224 */ /* 0x000fe200078e000a */
[----:B------:R-:W-:Y:S02]  /*9b90*/  MOV R34, R9 ;  /* 0x0000000900227202 */ /* 0x000fe40000000f00 */
[C---:B------:R-:W-:Y:S04]  /*9ba0*/  HMMA.16816.F32 R40, R168.reuse, R182, R40 ;  /* 0x000000b6a828723c */ /* 0x040fe80000001828 */
[----:B------:R-:W-:Y:S02]  /*9bb0*/  MOV R180, R18 ;  /* 0x0000001200b47202 */ /* 0x000fe40000000f00 */
[----:B------:R-:W-:Y:S01]  /*9bc0*/  MOV R181, R19 ;  /* 0x0000001300b57202 */ /* 0x000fe20000000f00 */
[----:B------:R-:W-:Y:S01]  /*9bd0*/  IMAD.MOV.U32 R182, RZ, RZ, R22 ;  /* 0x000000ffffb67224 */ /* 0x000fe200078e0016 */
[C---:B------:R-:W-:Y:S01]  /*9be0*/  HMMA.16816.F32 R44, R168.reuse, R184, R44 ;  /* 0x000000b8a82c723c */ /* 0x040fe2000000182c */
[----:B------:R-:W-:Y:S03]  /*9bf0*/  LDSM.16.MT88.4 R16, [R252+0x5800] ;  /* 0x00580000fc10783b */ /* 0x000fe60000004200 */
[----:B------:R-:W-:Y:S01]  /*9c00*/  MOV R183, R23 ;  /* 0x0000001700b77202 */ /* 0x000fe20000000f00 */
[----:B------:R-:W-:Y:S01]  /*9c10*/  FADD.FTZ R2, R180, R2 ;  /* 0x00000002b4027221 */ /* 0x000fe20000010000 */
[----:B------:R-:W-:Y:S02]  /*9c20*/  MOV R35, R8 ;  /* 0x0000000800237202 */ /* 0x000fe40000000f00 */
[C---:B------:R-:W-:Y:S01]  /*9c30*/  HMMA.16816.F32 R48, R168.reuse, R186, R48 ;  /* 0x000000baa830723c */ /* 0x040fe20000001830 */
[----:B------:R-:W3:Y:S03]  /*9c40*/  LDSM.16.MT88.4 R8, [R22+0x3800] ;  /* 0x003800001608783b */ /* 0x000ee60000004200 */
[----:B------:R-:W-:Y:S02]  /*9c50*/  FADD.FTZ R0, R183, R0 ;  /* 0x00000000b7007221 */ /* 0x000fe40000010000 */
[----:B------:R-:W-:Y:S02]  /*9c60*/  FADD.FTZ R2, R32, R2 ;  /* 0x0000000220027221 */ /* 0x000fe40000010000 */
[----:B------:R-:W-:Y:S01]  /*9c70*/  FADD.FTZ R0, R181, R0 ;  /* 0x00000000b5007221 */ /* 0x000fe20000010000 */
[----:B------:R-:W4:Y:S03]  /*9c80*/  LDSM.16.MT88.4 R20, [R251+0x5800] ;  /* 0x00580000fb14783b */ /* 0x000f260000004200 */
[----:B------:R-:W-:Y:S02]  /*9c90*/  FADD.FTZ R2, R34, R2 ;  /* 0x0000000222027221 */ /* 0x000fe40000010000 */
[----:B------:R-:W-:Y:S01]  /*9ca0*/  FADD.FTZ R0, R33, R0 ;  /* 0x0000000021007221 */ /* 0x000fe20000010000 */
[C---:B-1----:R-:W-:Y:S03]  /*9cb0*/  HMMA.16816.F32 R52, R168.reuse, R4, R52 ;  /* 0x00000004a834723c */ /* 0x042fe60000001834 */
[----:B------:R-:W-:Y:S02]  /*9cc0*/  FADD.FTZ R2, R28, R2 ;  /* 0x000000021c027221 */ /* 0x000fe40000010000 */
[----:B------:R-:W-:Y:S02]  /*9cd0*/  FADD.FTZ R0, R35, R0 ;  /* 0x0000000023007221 */ /* 0x000fe40000010000 */
[----:B------:R-:W-:Y:S01]  /*9ce0*/  FADD.FTZ R2, R3, R2 ;  /* 0x0000000203027221 */ /* 0x000fe20000010000 */
[C---:B------:R-:W-:Y:S01]  /*9cf0*/  HMMA.16816.F32 R56, R168.reuse, R6, R56 ;  /* 0x00000006a838723c */ /* 0x040fe20000001838 */
[----:B------:R-:W1:Y:S03]  /*9d00*/  LDSM.16.MT88.4 R4, [R182+0x5800] ;  /* 0x00580000b604783b */ /* 0x000e660000004200 */
[----:B------:R-:W-:Y:S04]  /*9d10*/  FADD.FTZ R0, R29, R0 ;  /* 0x000000001d007221 */ /* 0x000fe80000010000 */
[----:B------:R-:W-:Y:S04]  /*9d20*/  FADD.FTZ R3, R189, R0 ;  /* 0x00000000bd037221 */ /* 0x000fe80000010000 */
[----:B------:R-:W-:Y:S02]  /*9d30*/  FADD.FTZ R0, R30, R2 ;  /* 0x000000021e007221 */ /* 0x000fe40000010000 */
[----:B------:R-:W-:Y:S02]  /*9d40*/  FADD.FTZ R3, R191, R3 ;  /* 0x00000003bf037221 */ /* 0x000fe40000010000 */
[----:B------:R-:W-:Y:S01]  /*9d50*/  FADD.FTZ R2, R190, R0 ;  /* 0x00000000be027221 */ /* 0x000fe20000010000 */
[C---:B---3--:R-:W-:Y:S03]  /*9d60*/  HMMA.16816.F32 R60, R168.reuse, R8, R60 ;  /* 0x00000008a83c723c */ /* 0x048fe6000000183c */
[----:B------:R-:W-:Y:S02]  /*9d70*/  FADD.FTZ R2, R188, R2 ;  /* 0x00000002bc027221 */ /* 0x000fe40000010000 */
[----:B------:R-:W-:Y:S01]  /*9d80*/  FADD.FTZ R0, R135, R3 ;  /* 0x0000000387007221 */ /* 0x000fe20000010000 */
[----:B------:R-:W-:Y:S02]  /*9d90*/  MOV R3, R133 ;  /* 0x0000008500037202 */ /* 0x000fe40000000f00 */
[C---:B------:R-:W-:Y:S01]  /*9da0*/  HMMA.16816.F32 R64, R168.reuse, R10, R64 ;  /* 0x0000000aa840723c */ /* 0x040fe20000001840 */
[----:B------:R-:W3:Y:S03]  /*9db0*/  LDSM.16.MT88.4 R8, [R248+0x7800] ;  /* 0x00780000f808783b */ /* 0x000ee60000004200 */
[----:B------:R-:W-:Y:S01]  /*9dc0*/  FADD.FTZ R0, R134, R0 ;  /* 0x0000000086007221 */ /* 0x000fe20000010000 */
[----:B------:R-:W-:Y:S03]  /*9dd0*/  MOV R134, R132 ;  /* 0x0000008400867202 */ /* 0x000fe60000000f00 */
[C---:B------:R-:W-:Y:S08]  /*9de0*/  HMMA.16816.F32 R68, R168.reuse, R12, R68 ;  /* 0x0000000ca844723c */ /* 0x040ff00000001844 */
[C---:B------:R-:W-:Y:S01]  /*9df0*/  HMMA.16816.F32 R72, R168.reuse, R14, R72 ;  /* 0x0000000ea848723c */ /* 0x040fe20000001848 */
[----:B------:R-:W3:Y:S07]  /*9e00*/  LDSM.16.MT88.4 R12, [R252+0x7800] ;  /* 0x00780000fc0c783b */ /* 0x000eee0000004200 */
[C---:B------:R-:W-:Y:S08]  /*9e10*/  HMMA.16816.F32 R76, R168.reuse, R16, R76 ;  /* 0x00000010a84c723c */ /* 0x040ff0000000184c */
[C---:B------:R-:W-:Y:S01]  /*9e20*/  HMMA.16816.F32 R80, R168.reuse, R18, R80 ;  /* 0x00000012a850723c */ /* 0x040fe20000001850 */
[----:B------:R-:W3:Y:S07]  /*9e30*/  LDSM.16.MT88.4 R16, [R182+0x7800] ;  /* 0x00780000b610783b */ /* 0x000eee0000004200 */
[C---:B----4-:R-:W-:Y:S08]  /*9e40*/  HMMA.16816.F32 R84, R168.reuse, R20, R84 ;  /* 0x00000014a854723c */ /* 0x050ff00000001854 */
[C---:B------:R-:W-:Y:S08]  /*9e50*/  HMMA.16816.F32 R88, R168.reuse, R22, R88 ;  /* 0x00000016a858723c */ /* 0x040ff00000001858 */
[C---:B-1----:R-:W-:Y:S08]  /*9e60*/  HMMA.16816.F32 R92, R168.reuse, R4, R92 ;  /* 0x00000004a85c723c */ /* 0x042ff0000000185c */
[C---:B------:R-:W-:Y:S08]  /*9e70*/  HMMA.16816.F32 R96, R168.reuse, R6, R96 ;  /* 0x00000006a860723c */ /* 0x040ff00000001860 */
[C---:B---3--:R-:W-:Y:S08]  /*9e80*/  HMMA.16816.F32 R100, R168.reuse, R8, R100 ;  /* 0x00000008a864723c */ /* 0x048ff00000001864 */
[C---:B------:R-:W-:Y:S08]  /*9e90*/  HMMA.16816.F32 R104, R168.reuse, R10, R104 ;  /* 0x0000000aa868723c */ /* 0x040ff00000001868 */
[C---:B------:R-:W-:Y:S08]  /*9ea0*/  HMMA.16816.F32 R108, R168.reuse, R12, R108 ;  /* 0x0000000ca86c723c */ /* 0x040ff0000000186c */
[C---:B------:R-:W-:Y:S08]  /*9eb0*/  HMMA.16816.F32 R112, R168.reuse, R14, R112 ;  /* 0x0000000ea870723c */ /* 0x040ff00000001870 */
[C---:B------:R-:W-:Y:S08]  /*9ec0*/  HMMA.16816.F32 R116, R168.reuse, R24, R116 ;  /* 0x00000018a874723c */ /* 0x040ff00000001874 */
[C---:B------:R-:W-:Y:S08]  /*9ed0*/  HMMA.16816.F32 R120, R168.reuse, R26, R120 ;  /* 0x0000001aa878723c */ /* 0x040ff00000001878 */
[C---:B------:R-:W-:Y:S08]  /*9ee0*/  HMMA.16816.F32 R124, R168.reuse, R16, R124 ;  /* 0x00000010a87c723c */ /* 0x040ff0000000187c */
[----:B------:R-:W-:Y:S03]  /*9ef0*/  HMMA.16816.F32 R128, R168, R18, R128 ;  /* 0x00000012a880723c */ /* 0x000fe60000001880 */
[----:B--2---:R-:W-:Y:S02]  /*9f00*/  ISETP.GT.AND P0, PT, R174, R31, PT ;  /* 0x0000001fae00720c */ /* 0x004fe40003f04270 */
[----:B------:R1:W5:Y:S04]  /*9f10*/  LDL.LU R174, [R1+0x10c] ;  /* 0x00010c0001ae7983 */ /* 0x0003680000300800 */
[----:B------:R-:W-:Y:S04]  /*9f20*/  STL [R1+0x80], R2 ;  /* 0x0000800201007387 */ /* 0x000fe80000100800 */
[----:B------:R-:W-:Y:S04]  /*9f30*/  STL [R1+0x5c], R175 ;  /* 0x00005caf01007387 */ /* 0x000fe80000100800 */
[----:B------:R2:W-:Y:S02]  /*9f40*/  STL [R1+0x84], R0 ;  /* 0x0000840001007387 */ /* 0x0005e40000100800 */
[----:B--2---:R-:W-:Y:S02]  /*9f50*/  MOV R0, R175 ;  /* 0x000000af00007202 */ /* 0x004fe40000000f00 */
[----:B------:R1:W5:Y:S04]  /*9f60*/  LDL.LU R175, [R1+0x108] ;  /* 0x0001080001af7983 */ /* 0x0003680000300800 */
[----:B------:R1:W-:Y:S01]  /*9f70*/  STL [R1+0x60], R0 ;  /* 0x0000600001007387 */ /* 0x0003e20000100800 */
[----:B------:R-:W-:-:S05]  /*9f80*/  @P0 BRA `(.L_x_835) ;  /* 0xffffbca000000947 */ /* 0x000fca000383ffff */
.L_x_834:
[----:B-1----:R-:W2:Y:S04]  /*9f90*/  LDL R2, [R1+0x7c] ;  /* 0x00007c0001027983 */ /* 0x002ea80000100800 */
[----:B------:R-:W2:Y:S02]  /*9fa0*/  LDL R0, [R1+0x5c] ;  /* 0x00005c0001007983 */ /* 0x000ea40000100800 */
[----:B--2---:R-:W-:-:S13]  /*9fb0*/  ISETP.GE.AND P0, PT, R0, R2, PT ;  /* 0x000000020000720c */ /* 0x004fda0003f06270 */
[----:B------:R-:W-:Y:S05]  /*9fc0*/  @!P0 BRA `(.L_x_836) ;  /* 0x00003dd000008947 */ /* 0x000fea0003800000 */
[----:B------:R-:W-:Y:S02]  /*9fd0*/  MOV R135, R132 ;  /* 0x0000008400877202 */ /* 0x000fe40000000f00 */
[----:B------:R-:W-:Y:S02]  /*9fe0*/  MOV R134, R133 ;  /* 0x0000008500867202 */ /* 0x000fe40000000f00 */
.L_x_837:
[----:B------:R-:W2:Y:S01]  /*9ff0*/  LDL R133, [R1+0x8] ;  /* 0x0000080001857983 */ /* 0x000ea20000100800 */
[----:B------:R-:W-:Y:S04]  /*a000*/  DEPBAR.LE SB0, 0x0 ;  /* 0x000080000000791a */ /* 0x000fe80000000000 */
[----:B------:R-:W3:Y:S01]  /*a010*/  LDL.64 R30, [R1+0x70] ;  /* 0x00007000011e7983 */ /* 0x000ee20000100a00 */
[----:B------:R-:W-:Y:S05]  /*a020*/  WARPSYNC 0xffffffff ;  /* 0xffffffff00007948 */ /* 0x000fea0003800000 */
[----:B------:R-:W4:Y:S04]  /*a030*/  LDL R29, [R1+0x44] ;  /* 0x00004400011d7983 */ /* 0x000f280000100800 */
[----:B------:R-:W4:Y:S04]  /*a040*/  LDL R23, [R1+0x78] ;  /* 0x0000780001177983 */ /* 0x000f280000100800 */
[----:B------:R-:W4:Y:S04]  /*a050*/  LDL R28, [R1+0x40] ;  /* 0x00004000011c7983 */ /* 0x000f280000100800 */
[----:B------:R-:W4:Y:S04]  /*a060*/  LDL R14, [R1+0x3c] ;  /* 0x00003c00010e7983 */ /* 0x000f280000100800 */
[----:B------:R-:W4:Y:S04]  /*a070*/  LDL.LU R132, [R1+0x5c] ;  /* 0x00005c0001847983 */ /* 0x000f280000300800 */
[----:B------:R1:W-:Y:S04]  /*a080*/  STL [R1+0x12c], R131 ;  /* 0x00012c8301007387 */ /* 0x0003e80000100800 */
[----:B------:R-:W-:Y:S08]  /*a090*/  BAR.SYNC.DEFER_BLOCKING 0x0 ;  /* 0x0000000000007b1d */ /* 0x000ff00000010000 */
[----:B------:R-:W2:Y:S08]  /*a0a0*/  LDSM.16.M88.4 R8, [R249] ;  /* 0x00000000f908783b */ /* 0x000eb00000000200 */
[----:B-1----:R-:W4:Y:S04]  /*a0b0*/  LDL R131, [R1+0x58] ;  /* 0x0000580001837983 */ /* 0x002f280000100800 */
[----:B------:R-:W1:Y:S08]  /*a0c0*/  LDSM.16.M88.4 R16, [R249+0x800] ;  /* 0x00080000f910783b */ /* 0x000e700000000200 */
[----:B------:R-:W1:Y:S08]  /*a0d0*/  LDSM.16.M88.4 R24, [R249+0x1000] ;  /* 0x00100000f918783b */ /* 0x000e700000000200 */
[----:B------:R-:W1:Y:S08]  /*a0e0*/  LDSM.16.M88.4 R32, [R249+0x1800] ;  /* 0x00180000f920783b */ /* 0x000e700000000200 */
[----:B--2---:R2:W1:Y:S01]  /*a0f0*/  LDSM.16.M88.4 R168, [R133] ;  /* 0x0000000085a8783b */ /* 0x0044620000000200 */
[----:B---3--:R-:W-:Y:S07]  /*a100*/  IADD3 R15, P0, R30, 0x40, RZ ;  /* 0x000000401e0f7810 */ /* 0x008fee0007f1e0ff */
[----:B----4-:R3:W4:Y:S01]  /*a110*/  LDSM.16.M88.4 R180, [R29] ;  /* 0x000000001db4783b */ /* 0x0107220000000200 */
[----:B------:R-:W-:Y:S07]  /*a120*/  IADD3.X R21, RZ, R23, RZ, P0, !PT ;  /* 0x00000017ff157210 */ /* 0x000fee00007fe4ff */
[----:B------:R-:W1:Y:S08]  /*a130*/  LDSM.16.M88.4 R184, [R28] ;  /* 0x000000001cb8783b */ /* 0x000e700000000200 */
[----:B--2---:R-:W4:Y:S01]  /*a140*/  LDL R133, [R1] ;  /* 0x0000000001857983 */ /* 0x004f220000100800 */
[----:B------:R-:W-:Y:S01]  /*a150*/  SHF.R.S32.HI R0, RZ, 0x1f, R132 ;  /* 0x0000001fff007819 */ /* 0x000fe20000011484 */
[----:B------:R-:W-:Y:S02]  /*a160*/  IMAD.WIDE.U32 R6, R132, c[0x0][0x208], RZ ;  /* 0x0000820084067a25 */ /* 0x000fe400078e00ff */
[----:B------:R1:W1:Y:S02]  /*a170*/  LDSM.16.M88.4 R188, [R14] ;  /* 0x000000000ebc783b */ /* 0x0002640000000200 */
[----:B------:R-:W-:Y:S01]  /*a180*/  IMAD R0, R0, c[0x0][0x208], RZ ;  /* 0x0000820000007a24 */ /* 0x000fe200078e02ff */
[----:B------:R-:W-:Y:S03]  /*a190*/  SHF.L.U32 R4, R6, 0x6, RZ ;  /* 0x0000000606047819 */ /* 0x000fe600000006ff */
[----:B------:R-:W-:Y:S01]  /*a1a0*/  IMAD R0, R132, c[0x0][0x20c], R0 ;  /* 0x0000830084007a24 */ /* 0x000fe200078e0200 */
[C---:B------:R-:W-:Y:S02]  /*a1b0*/  IADD3 R2, P6, R4.reuse, R30, RZ ;  /* 0x0000001e04027210 */ /* 0x040fe40007fde0ff */
[----:B------:R-:W-:Y:S02]  /*a1c0*/  IADD3 R3, P1, R4, R15, RZ ;  /* 0x0000000f04037210 */ /* 0x000fe40007f3e0ff */
[----:B------:R-:W-:Y:S02]  /*a1d0*/  IADD3 R0, R7, R0, RZ ;  /* 0x0000000007007210 */ /* 0x000fe40007ffe0ff */
[----:B------:R-:W-:Y:S02]  /*a1e0*/  LEA R12, P0, R2, c[0x0][0x1f8], 0x1 ;  /* 0x00007e00020c7a11 */ /* 0x000fe400078008ff */
[----:B------:R-:W-:Y:S04]  /*a1f0*/  SHF.L.U64.HI R0, R6, 0x6, R0 ;  /* 0x0000000606007819 */ /* 0x000fe80000010200 */
[----:B------:R-:W-:Y:S02]  /*a200*/  IADD3.X R5, R0, R23, RZ, P6, !PT ;  /* 0x0000001700057210 */ /* 0x000fe400037fe4ff */
[C---:B------:R-:W-:Y:S02]  /*a210*/  LEA R6, P6, R3.reuse, c[0x0][0x1f8], 0x1 ;  /* 0x00007e0003067a11 */ /* 0x040fe400078c08ff */
[----:B------:R-:W-:Y:S02]  /*a220*/  LEA.HI.X R13, R2, c[0x0][0x1fc], R5, 0x1, P0 ;  /* 0x00007f00020d7a11 */ /* 0x000fe400000f0c05 */
[----:B------:R-:W-:Y:S02]  /*a230*/  IADD3.X R7, R0, R21, RZ, P1, !PT ;  /* 0x0000001500077210 */ /* 0x000fe40000ffe4ff */
[----:B------:R-:W-:Y:S02]  /*a240*/  IADD3 R20, P0, R30, 0x80, RZ ;  /* 0x000000801e147810 */ /* 0x000fe40007f1e0ff */
[----:B------:R-:W-:Y:S02]  /*a250*/  LEA.HI.X R7, R3, c[0x0][0x1fc], R7, 0x1, P6 ;  /* 0x00007f0003077a11 */ /* 0x000fe400030f0c07 */
[----:B------:R-:W-:Y:S02]  /*a260*/  IADD3.X R22, RZ, R23, RZ, P0, !PT ;  /* 0x00000017ff167210 */ /* 0x000fe400007fe4ff */
[----:B------:R-:W-:Y:S01]  /*a270*/  IADD3 R3, P0, R4, R20, RZ ;  /* 0x0000001404037210 */ /* 0x000fe20007f1e0ff */
[----:B------:R-:W-:Y:S01]  /*a280*/  @!PT LDS RZ, [RZ] ;  /* 0x00000000fffff984 */ /* 0x000fe20000000800 */
[----:B------:R-:W-:Y:S01]  /*a290*/  @!PT LDS RZ, [RZ] ;  /* 0x00000000fffff984 */ /* 0x000fe20000000800 */
[----:B------:R-:W-:Y:S01]  /*a2a0*/  @!PT LDS RZ, [RZ] ;  /* 0x00000000fffff984 */ /* 0x000fe20000000800 */
[----:B------:R1:W-:Y:S08]  /*a2b0*/  LDGSTS.E.BYPASS.LTC128B.128 [R131+0x100], [R12.64], !P5 ;  /* 0x001000000c837fae */ /* 0x0003f0000e901d46 */
[----:B------:R3:W-:Y:S01]  /*a2c0*/  LDGSTS.E.BYPASS.LTC128B.128 [R131+0x2100], [R6.64], !P4 ;  /* 0x0210000006837fae */ /* 0x0007e2000e101d46 */
[----:B-1----:R-:W-:Y:S02]  /*a2d0*/  MOV R12, c[0x0][0x208] ;  /* 0x00008200000c7a02 */ /* 0x002fe40000000f00 */
[----:B------:R-:W-:Y:S02]  /*a2e0*/  MOV R13, c[0x0][0x20c] ;  /* 0x00008300000d7a02 */ /* 0x000fe40000000f00 */
[----:B------:R-:W-:Y:S02]  /*a2f0*/  LEA R2, P1, R12, R4, 0x5 ;  /* 0x000000040c027211 */ /* 0x000fe400078228ff */
[C---:B---3--:R-:W-:Y:S02]  /*a300*/  LEA R6, P6, R3.reuse, c[0x0][0x1f8], 0x1 ;  /* 0x00007e0003067a11 */ /* 0x048fe400078c08ff */
[----:B------:R-:W-:Y:S02]  /*a310*/  IADD3.X R7, R0, R22, RZ, P0, !PT ;  /* 0x0000001600077210 */ /* 0x000fe400007fe4ff */
[----:B------:R-:W-:Y:S02]  /*a320*/  IADD3 R5, P0, R30, 0xc0, RZ ;  /* 0x000000c01e057810 */ /* 0x000fe40007f1e0ff */
[----:B------:R-:W-:Y:S02]  /*a330*/  LEA.HI.X R7, R3, c[0x0][0x1fc], R7, 0x1, P6 ;  /* 0x00007f0003077a11 */ /* 0x000fe400030f0c07 */
[----:B------:R-:W-:Y:S02]  /*a340*/  LEA.HI.X R3, R12, R0, R13, 0x5, P1 ;  /* 0x000000000c037211 */ /* 0x000fe400008f2c0d */
[----:B------:R-:W-:Y:S01]  /*a350*/  IADD3 R4, P1, R4, R5, RZ ;  /* 0x0000000504047210 */ /* 0x000fe20007f3e0ff */
[----:B------:R1:W-:Y:S01]  /*a360*/  LDGSTS.E.BYPASS.LTC128B.128 [R131+0x4100], [R6.64], !P3 ;  /* 0x0410000006837fae */ /* 0x0003e2000d901d46 */
[----:B------:R-:W-:Y:S02]  /*a370*/  IADD3.X R29, RZ, R23, RZ, P0, !PT ;  /* 0x00000017ff1d7210 */ /* 0x000fe400007fe4ff */
[----:B------:R-:W-:Y:S02]  /*a380*/  LEA R12, P0, R4, c[0x0][0x1f8], 0x1 ;  /* 0x00007e00040c7a11 */ /* 0x000fe400078008ff */
[----:B-1----:R-:W-:Y:S02]  /*a390*/  IADD3.X R6, R0, R29, RZ, P1, !PT ;  /* 0x0000001d00067210 */ /* 0x002fe40000ffe4ff */
[----:B------:R-:W-:Y:S02]  /*a3a0*/  IADD3 R0, P1, R2, R30, RZ ;  /* 0x0000001e02007210 */ /* 0x000fe40007f3e0ff */
[----:B------:R-:W-:Y:S02]  /*a3b0*/  LEA.HI.X R13, R4, c[0x0][0x1fc], R6, 0x1, P0 ;  /* 0x00007f00040d7a11 */ /* 0x000fe400000f0c06 */
[----:B------:R-:W-:Y:S02]  /*a3c0*/  LEA R14, P0, R0, c[0x0][0x1f8], 0x1 ;  /* 0x00007e00000e7a11 */ /* 0x000fe400078008ff */
[C---:B------:R-:W-:Y:S01]  /*a3d0*/  IADD3.X R6, R3.reuse, R23, RZ, P1, !PT ;  /* 0x0000001703067210 */ /* 0x040fe20000ffe4ff */
[----:B------:R1:W-:Y:S01]  /*a3e0*/  LDGSTS.E.BYPASS.LTC128B.128 [R131+0x6100], [R12.64], !P2 ;  /* 0x061000000c837fae */ /* 0x0003e2000d101d46 */
[----:B------:R-:W-:Y:S02]  /*a3f0*/  IADD3 R4, P6, R2, R15, RZ ;  /* 0x0000000f02047210 */ /* 0x000fe40007fde0ff */
[----:B------:R-:W-:Y:S02]  /*a400*/  LEA.HI.X R15, R0, c[0x0][0x1fc], R6, 0x1, P0 ;  /* 0x00007f00000f7a11 */ /* 0x000fe400000f0c06 */
[----:B------:R-:W-:Y:S02]  /*a410*/  IADD3 R0, P1, R2, R20, RZ ;  /* 0x0000001402007210 */ /* 0x000fe40007f3e0ff */
[C---:B------:R-:W-:Y:S01]  /*a420*/  IADD3.X R21, R3.reuse, R21, RZ, P6, !PT ;  /* 0x0000001503157210 */ /* 0x040fe200037fe4ff */
[----:B------:R1:W-:Y:S01]  /*a430*/  LDGSTS.E.BYPASS.LTC128B.128 [R131+0x1100], [R14.64], !P5 ;  /* 0x011000000e837fae */ /* 0x0003e2000e901d46 */
[----:B------:R-:W-:Y:S02]  /*a440*/  LEA R20, P6, R4, c[0x0][0x1f8], 0x1 ;  /* 0x00007e0004147a11 */ /* 0x000fe400078c08ff */
[----:B------:R-:W-:Y:S02]  /*a450*/  IADD3 R28, P0, R2, R5, RZ ;  /* 0x00000005021c7210 */ /* 0x000fe40007f1e0ff */
[----:B------:R-:W-:Y:S02]  /*a460*/  LEA.HI.X R21, R4, c[0x0][0x1fc], R21, 0x1, P6 ;  /* 0x00007f0004157a11 */ /* 0x000fe400030f0c15 */
[C---:B-----5:R-:W-:Y:S03]  /*a470*/  HMMA.16816.F32 R4, R172.reuse, R8, RZ ;  /* 0x00000008ac04723c */ /* 0x060fe600000018ff */
[C---:B------:R-:W-:Y:S01]  /*a480*/  IADD3.X R2, R3.reuse, R22, RZ, P1, !PT ;  /* 0x0000001603027210 */ /* 0x040fe20000ffe4ff */
[----:B------:R3:W-:Y:S01]  /*a490*/  LDGSTS.E.BYPASS.LTC128B.128 [R131+0x3100], [R20.64], !P4 ;  /* 0x0310000014837fae */ /* 0x0007e2000e101d46 */
[C---:B------:R-:W-:Y:S02]  /*a4a0*/  LEA R22, P1, R0.reuse, c[0x0][0x1f8], 0x1 ;  /* 0x00007e0000167a11 */ /* 0x040fe400078208ff */
[----:B------:R-:W-:Y:S01]  /*a4b0*/  IADD3.X R3, R3, R29, RZ, P0, !PT ;  /* 0x0000001d03037210 */ /* 0x000fe200007fe4ff */
[C---:B------:R-:W-:Y:S01]  /*a4c0*/  HMMA.16816.F32 R8, R172.reuse, R10, RZ ;  /* 0x0000000aac08723c */ /* 0x040fe200000018ff */
[----:B------:R-:W-:Y:S03]  /*a4d0*/  LEA.HI.X R23, R0, c[0x0][0x1fc], R2, 0x1, P1 ;  /* 0x00007f0000177a11 */ /* 0x000fe600008f0c02 */
[C---:B------:R-:W-:Y:S01]  /*a4e0*/  LEA R2, P0, R28.reuse, c[0x0][0x1f8], 0x1 ;  /* 0x00007e001c027a11 */ /* 0x040fe200078008ff */
[----:B------:R-:W2:Y:S03]  /*a4f0*/  LDL R0, [R1+0x2c] ;  /* 0x00002c0001007983 */ /* 0x000ea60000100800 */
[----:B------:R-:W-:Y:S01]  /*a500*/  LEA.HI.X R3, R28, c[0x0][0x1fc], R3, 0x1, P0 ;  /* 0x00007f001c037a11 */ /* 0x000fe200000f0c03 */
[----:B------:R3:W-:Y:S01]  /*a510*/  LDGSTS.E.BYPASS.LTC128B.128 [R131+0x5100], [R22.64], !P3 ;  /* 0x0510000016837fae */ /* 0x0007e2000d901d46 */
[C---:B-1----:R-:W-:Y:S07]  /*a520*/  HMMA.16816.F32 R12, R172.reuse, R16, RZ ;  /* 0x00000010ac0c723c */ /* 0x042fee00000018ff */
[----:B------:R1:W-:Y:S01]  /*a530*/  LDGSTS.E.BYPASS.LTC128B.128 [R131+0x7100], [R2.64], !P2 ;  /* 0x0710000002837fae */ /* 0x0003e2000d101d46 */
[C---:B------:R-:W-:Y:S07]  /*a540*/  HMMA.16816.F32 R16, R172.reuse, R18, RZ ;  /* 0x00000012ac10723c */ /* 0x040fee00000018ff */
[----:B------:R-:W0:Y:S01]  /*a550*/  LDGDEPBAR ;  /* 0x00000000000079af */ /* 0x000e220000000000 */
[C---:B---3--:R-:W-:Y:S08]  /*a560*/  HMMA.16816.F32 R20, R172.reuse, R24, RZ ;  /* 0x00000018ac14723c */ /* 0x048ff000000018ff */
[C---:B------:R-:W-:Y:S01]  /*a570*/  HMMA.16816.F32 R24, R172.reuse, R26, RZ ;  /* 0x0000001aac18723c */ /* 0x040fe200000018ff */
[----:B-1----:R-:W3:Y:S04]  /*a580*/  LDL R2, [R1+0x34] ;  /* 0x0000340001027983 */ /* 0x002ee80000100800 */
[----:B------:R-:W2:Y:S03]  /*a590*/  LDL R3, [R1+0x30] ;  /* 0x0000300001037983 */ /* 0x000ea60000100800 */
[C---:B------:R-:W-:Y:S01]  /*a5a0*/  HMMA.16816.F32 R28, R172.reuse, R32, RZ ;  /* 0x00000020ac1c723c */ /* 0x040fe200000018ff */
[----:B------:R1:W-:Y:S07]  /*a5b0*/  STL [R1+0x114], R172 ;  /* 0x000114ac01007387 */ /* 0x0003ee0000100800 */
[----:B------:R-:W-:Y:S08]  /*a5c0*/  HMMA.16816.F32 R32, R172, R34, RZ ;  /* 0x00000022ac20723c */ /* 0x000ff000000018ff */
[C---:B------:R-:W-:Y:S08]  /*a5d0*/  HMMA.16816.F32 R4, R176.reuse, R168, R4 ;  /* 0x000000a8b004723c */ /* 0x040ff00000001804 */
[C---:B------:R-:W-:Y:S01]  /*a5e0*/  HMMA.16816.F32 R8, R176.reuse, R170, R8 ;  /* 0x000000aab008723c */ /* 0x040fe20000001808 */
[----:B-1----:R-:W2:Y:S04]  /*a5f0*/  LDL R172, [R1+0x38] ;  /* 0x0000380001ac7983 */ /* 0x002ea80000100800 */
[----:B------:R-:W-:Y:S03]  /*a600*/  STL [R1+0x110], R173 ;  /* 0x000110ad01007387 */ /* 0x000fe60000100800 */
[C---:B----4-:R-:W-:Y:S01]  /*a610*/  HMMA.16816.F32 R12, R176.reuse, R180, R12 ;  /* 0x000000b4b00c723c */ /* 0x050fe2000000180c */
        /* <DEDUP_REMOVED lines=9> */
[----:B------:R-:W-:Y:S07]  /*a6b0*/  STL [R1+0x128], R195 ;  /* 0x000128c301007387 */ /* 0x000fee0000100800 */
[C---:B------:R-:W-:Y:S08]  /*a6c0*/  HMMA.16816.F32 R28, R176.reuse, R188, R28 ;  /* 0x000000bcb01c723c */ /* 0x040ff0000000181c */
[----:B------:R-:W-:Y:S01]  /*a6d0*/  HMMA.16816.F32 R32, R176, R190, R32 ;  /* 0x000000beb020723c */ /* 0x000fe20000001820 */
[----:B------:R-:W1:Y:S08]  /*a6e0*/  LDSM.16.M88.4 R168, [R133] ;  /* 0x0000000085a8783b */ /* 0x000e700000000200 */
[----:B------:R-:W4:Y:S08]  /*a6f0*/  LDSM.16.M88.4 R180, [R133+0x800] ;  /* 0x0008000085b4783b */ /* 0x000f300000000200 */
[----:B------:R-:W-:Y:S01]  /*a700*/  LDSM.16.M88.4 R184, [R133+0x1800] ;  /* 0x0018000085b8783b */ /* 0x000fe20000000200 */
[C---:B-1----:R-:W-:Y:S08]  /*a710*/  HMMA.16816.F32 R4, R192.reuse, R168, R4 ;  /* 0x000000a8c004723c */ /* 0x042ff00000001804 */
[C---:B------:R-:W-:Y:S01]  /*a720*/  HMMA.16816.F32 R8, R192.reuse, R170, R8 ;  /* 0x000000aac008723c */ /* 0x040fe20000001808 */
[----:B------:R-:W1:Y:S07]  /*a730*/  LDSM.16.M88.4 R168, [R133+0x1000] ;  /* 0x0010000085a8783b */ /* 0x000e6e0000000200 */
[C---:B----4-:R-:W-:Y:S08]  /*a740*/  HMMA.16816.F32 R12, R192.reuse, R180, R12 ;  /* 0x000000b4c00c723c */ /* 0x050ff0000000180c */
[C---:B------:R-:W-:Y:S01]  /*a750*/  HMMA.16816.F32 R16, R192.reuse, R182, R16 ;  /* 0x000000b6c010723c */ /* 0x040fe20000001810 */
[----:B------:R-:W4:Y:S07]  /*a760*/  LDSM.16.M88.4 R180, [R250] ;  /* 0x00000000fab4783b */ /* 0x000f2e0000000200 */
[C---:B-1----:R-:W-:Y:S08]  /*a770*/  HMMA.16816.F32 R20, R192.reuse, R168, R20 ;  /* 0x000000a8c014723c */ /* 0x042ff00000001814 */
[C---:B------:R-:W-:Y:S01]  /*a780*/  HMMA.16816.F32 R24, R192.reuse, R170, R24 ;  /* 0x000000aac018723c */ /* 0x040fe20000001818 */
[----:B------:R-:W1:Y:S07]  /*a790*/  LDSM.16.M88.4 R168, [R250+0x800] ;  /* 0x00080000faa8783b */ /* 0x000e6e0000000200 */
[C---:B------:R-:W-:Y:S08]  /*a7a0*/  HMMA.16816.F32 R28, R192.reuse, R184, R28 ;  /* 0x000000b8c01c723c */ /* 0x040ff0000000181c */
[----:B------:R-:W-:Y:S01]  /*a7b0*/  HMMA.16816.F32 R32, R192, R186, R32 ;  /* 0x000000bac020723c */ /* 0x000fe20000001820 */
[----:B------:R-:W1:Y:S07]  /*a7c0*/  LDSM.16.M88.4 R184, [R250+0x1000] ;  /* 0x00100000fab8783b */ /* 0x000e6e0000000200 */
[C---:B----4-:R-:W-:Y:S08]  /*a7d0*/  HMMA.16816.F32 R4, R196.reuse, R180, R4 ;  /* 0x000000b4c404723c */ /* 0x050ff00000001804 */
[C---:B------:R-:W-:Y:S01]  /*a7e0*/  HMMA.16816.F32 R8, R196.reuse, R182, R8 ;  /* 0x000000b6c408723c */ /* 0x040fe20000001808 */
[----:B------:R-:W4:Y:S07]  /*a7f0*/  LDSM.16.M88.4 R180, [R250+0x1800] ;  /* 0x00180000fab4783b */ /* 0x000f2e0000000200 */
[C---:B-1----:R-:W-:Y:S08]  /*a800*/  HMMA.16816.F32 R12, R196.reuse, R168, R12 ;  /* 0x000000a8c40c723c */ /* 0x042ff0000000180c */
[C---:B------:R-:W-:Y:S01]  /*a810*/  HMMA.16816.F32 R16, R196.reuse, R170, R16 ;  /* 0x000000aac410723c */ /* 0x040fe20000001810 */
[----:B------:R-:W1:Y:S07]  /*a820*/  LDSM.16.M88.4 R168, [R249+0x2000] ;  /* 0x00200000f9a8783b */ /* 0x000e6e0000000200 */
[C---:B------:R-:W-:Y:S08]  /*a830*/  HMMA.16816.F32 R20, R196.reuse, R184, R20 ;  /* 0x000000b8c414723c */ /* 0x040ff00000001814 */
[C---:B------:R-:W-:Y:S01]  /*a840*/  HMMA.16816.F32 R24, R196.reuse, R186, R24 ;  /* 0x000000bac418723c */ /* 0x040fe20000001818 */
[----:B------:R-:W3:Y:S07]  /*a850*/  LDSM.16.M88.4 R184, [R249+0x2800] ;  /* 0x00280000f9b8783b */ /* 0x000eee0000000200 */
[C---:B----4-:R-:W-:Y:S08]  /*a860*/  HMMA.16816.F32 R28, R196.reuse, R180, R28 ;  /* 0x000000b4c41c723c */ /* 0x050ff0000000181c */
[----:B------:R-:W-:Y:S01]  /*a870*/  HMMA.16816.F32 R32, R196, R182, R32 ;  /* 0x000000b6c420723c */ /* 0x000fe20000001820 */
[----:B------:R-:W4:Y:S07]  /*a880*/  LDSM.16.M88.4 R180, [R249+0x3000] ;  /* 0x00300000f9b4783b */ /* 0x000f2e0000000200 */
[C---:B-1----:R-:W-:Y:S08]  /*a890*/  HMMA.16816.F32 R4, R200.reuse, R168, R4 ;  /* 0x000000a8c804723c */ /* 0x042ff00000001804 */
[C---:B------:R-:W-:Y:S01]  /*a8a0*/  HMMA.16816.F32 R8, R200.reuse, R170, R8 ;  /* 0x000000aac808723c */ /* 0x040fe20000001808 */
[----:B------:R-:W1:Y:S07]  /*a8b0*/  LDSM.16.M88.4 R168, [R249+0x3800] ;  /* 0x00380000f9a8783b */ /* 0x000e6e0000000200 */
[C---:B---3--:R-:W-:Y:S08]  /*a8c0*/  HMMA.16816.F32 R12, R200.reuse, R184, R12 ;  /* 0x000000b8c80c723c */ /* 0x048ff0000000180c */
[C---:B------:R-:W-:Y:S08]  /*a8d0*/  HMMA.16816.F32 R16, R200.reuse, R186, R16 ;  /* 0x000000bac810723c */ /* 0x040ff00000001810 */
[C---:B----4-:R-:W-:Y:S01]  /*a8e0*/  HMMA.16816.F32 R20, R200.reuse, R180, R20 ;  /* 0x000000b4c814723c */ /* 0x050fe20000001814 */
[----:B--2---:R2:W3:Y:S07]  /*a8f0*/  LDSM.16.M88.4 R184, [R172] ;  /* 0x00000000acb8783b */ /* 0x0044ee0000000200 */
[C---:B------:R-:W-:Y:S01]  /*a900*/  HMMA.16816.F32 R24, R200.reuse, R182, R24 ;  /* 0x000000b6c818723c */ /* 0x040fe20000001818 */
[----:B------:R4:W3:Y:S07]  /*a910*/  LDSM.16.M88.4 R180, [R2] ;  /* 0x0000000002b4783b */ /* 0x0008ee0000000200 */
[C---:B-1----:R-:W-:Y:S08]  /*a920*/  HMMA.16816.F32 R28, R200.reuse, R168, R28 ;  /* 0x000000a8c81c723c */ /* 0x042ff0000000181c */
[----:B------:R-:W-:Y:S01]  /*a930*/  HMMA.16816.F32 R32, R200, R170, R32 ;  /* 0x000000aac820723c */ /* 0x000fe20000001820 */
[----:B------:R1:W3:Y:S08]  /*a940*/  LDSM.16.M88.4 R168, [R3] ;  /* 0x0000000003a8783b */ /* 0x0002f00000000200 */
[----:B--2---:R-:W2:Y:S04]  /*a950*/  LDL R172, [R1+0x28] ;  /* 0x0000280001ac7983 */ /* 0x004ea80000100800 */
[----:B----4-:R-:W4:Y:S01]  /*a960*/  LDL R2, [R1+0x20] ;  /* 0x0000200001027983 */ /* 0x010f220000100800 */
[C---:B---3--:R-:W-:Y:S03]  /*a970*/  HMMA.16816.F32 R4, R204.reuse, R184, R4 ;  /* 0x000000b8cc04723c */ /* 0x048fe60000001804 */
[----:B-1----:R-:W3:Y:S05]  /*a980*/  LDL R3, [R1+0x24] ;  /* 0x0000240001037983 */ /* 0x002eea0000100800 */
[C---:B------:R-:W-:Y:S01]  /*a990*/  HMMA.16816.F32 R8, R204.reuse, R186, R8 ;  /* 0x000000bacc08723c */ /* 0x040fe20000001808 */
[----:B------:R1:W1:Y:S07]  /*a9a0*/  LDSM.16.M88.4 R184, [R0] ;  /* 0x0000000000b8783b */ /* 0x00026e0000000200 */
[C---:B------:R-:W-:Y:S08]  /*a9b0*/  HMMA.16816.F32 R12, R204.reuse, R180, R12 ;  /* 0x000000b4cc0c723c */ /* 0x040ff0000000180c */
[C---:B------:R-:W-:Y:S01]  /*a9c0*/  HMMA.16816.F32 R16, R204.reuse, R182, R16 ;  /* 0x000000b6cc10723c */ /* 0x040fe20000001810 */
[----:B------:R-:W1:Y:S07]  /*a9d0*/  LDSM.16.M88.4 R180, [R133+0x2000] ;  /* 0x0020000085b4783b */ /* 0x000e6e0000000200 */
[C---:B------:R-:W-:Y:S01]  /*a9e0*/  HMMA.16816.F32 R20, R204.reuse, R168, R20 ;  /* 0x000000a8cc14723c */ /* 0x040fe20000001814 */
[----:B-1----:R-:W3:Y:S07]  /*a9f0*/  LDL R0, [R1+0x1c] ;  /* 0x00001c0001007983 */ /* 0x002eee0000100800 */
        /* <DEDUP_REMOVED lines=33> */
[C---:B------:R-:W-:Y:S08]  /*ac10*/  HMMA.16816.F32 R16, R216.reuse, R182, R16 ;  /* 0x000000b6d810723c */ /* 0x040ff00000001810 */
[C---:B-1----:R-:W-:Y:S08]  /*ac20*/  HMMA.16816.F32 R20, R216.reuse, R168, R20 ;  /* 0x000000a8d814723c */ /* 0x042ff00000001814 */
[C---:B------:R-:W-:Y:S08]  /*ac30*/  HMMA.16816.F32 R24, R216.reuse, R170, R24 ;  /* 0x000000aad818723c */ /* 0x040ff00000001818 */
[C---:B------:R-:W-:Y:S08]  /*ac40*/  HMMA.16816.F32 R28, R216.reuse, R184, R28 ;  /* 0x000000b8d81c723c */ /* 0x040ff0000000181c */
[----:B------:R-:W-:Y:S01]  /*ac50*/  HMMA.16816.F32 R32, R216, R186, R32 ;  /* 0x000000bad820723c */ /* 0x000fe20000001820 */
[----:B--2---:R1:W2:Y:S08]  /*ac60*/  LDSM.16.M88.4 R180, [R172] ;  /* 0x00000000acb4783b */ /* 0x0042b00000000200 */
[----:B----4-:R4:W-:Y:S08]  /*ac70*/  LDSM.16.M88.4 R184, [R2] ;  /* 0x0000000002b8783b */ /* 0x0109f00000000200 */
[----:B---3--:R2:W2:Y:S08]  /*ac80*/  LDSM.16.M88.4 R168, [R3] ;  /* 0x0000000003a8783b */ /* 0x0084b00000000200 */
[----:B-1----:R-:W3:Y:S04]  /*ac90*/  LDL R172, [R1+0x18] ;  /* 0x0000180001ac7983 */ /* 0x002ee80000100800 */
[----:B----4-:R-:W4:Y:S04]  /*aca0*/  LDL R2, [R1+0x10] ;  /* 0x0000100001027983 */ /* 0x010f280000100800 */
[----:B--2---:R-:W2:Y:S01]  /*acb0*/  LDL R3, [R1+0x14] ;  /* 0x0000140001037983 */ /* 0x004ea20000100800 */
[C---:B------:R-:W-:Y:S08]  /*acc0*/  HMMA.16816.F32 R4, R220.reuse, R180, R4 ;  /* 0x000000b4dc04723c */ /* 0x040ff00000001804 */
[C---:B------:R-:W-:Y:S01]  /*acd0*/  HMMA.16816.F32 R8, R220.reuse, R182, R8 ;  /* 0x000000b6dc08723c */ /* 0x040fe20000001808 */
[----:B------:R1:W1:Y:S07]  /*ace0*/  LDSM.16.M88.4 R180, [R0] ;  /* 0x0000000000b4783b */ /* 0x00026e0000000200 */
[C---:B------:R-:W-:Y:S08]  /*acf0*/  HMMA.16816.F32 R12, R220.reuse, R168, R12 ;  /* 0x000000a8dc0c723c */ /* 0x040ff0000000180c */
[C---:B------:R-:W-:Y:S01]  /*ad00*/  HMMA.16816.F32 R16, R220.reuse, R170, R16 ;  /* 0x000000aadc10723c */ /* 0x040fe20000001810 */
[----:B------:R-:W1:Y:S07]  /*ad10*/  LDSM.16.M88.4 R168, [R133+0x4000] ;  /* 0x0040000085a8783b */ /* 0x000e6e0000000200 */
[C---:B------:R-:W-:Y:S01]  /*ad20*/  HMMA.16816.F32 R20, R220.reuse, R184, R20 ;  /* 0x000000b8dc14723c */ /* 0x040fe20000001814 */
[----:B-1----:R-:W2:Y:S07]  /*ad30*/  LDL R0, [R1+0xc] ;  /* 0x00000c0001007983 */ /* 0x002eae0000100800 */
        /* <DEDUP_REMOVED lines=38> */
[----:B---3--:R-:W1:Y:S08]  /*afa0*/  LDSM.16.M88.4 R168, [R172] ;  /* 0x00000000aca8783b */ /* 0x008e700000000200 */
[----:B----4-:R-:W-:Y:S08]  /*afb0*/  LDSM.16.M88.4 R180, [R2] ;  /* 0x0000000002b4783b */ /* 0x010ff00000000200 */
[----:B--2---:R-:W2:Y:S01]  /*afc0*/  LDSM.16.M88.4 R184, [R3] ;  /* 0x0000000003b8783b */ /* 0x004ea20000000200 */
[C---:B-1----:R-:W-:Y:S08]  /*afd0*/  HMMA.16816.F32 R4, R236.reuse, R168, R4 ;  /* 0x000000a8ec04723c */ /* 0x042ff00000001804 */
[C---:B------:R-:W-:Y:S01]  /*afe0*/  HMMA.16816.F32 R8, R236.reuse, R170, R8 ;  /* 0x000000aaec08723c */ /* 0x040fe20000001808 */
[----:B------:R-:W1:Y:S07]  /*aff0*/  LDSM.16.M88.4 R168, [R0] ;  /* 0x0000000000a8783b */ /* 0x000e6e0000000200 */
[C---:B--2---:R-:W-:Y:S08]  /*b000*/  HMMA.16816.F32 R12, R236.reuse, R184, R12 ;  /* 0x000000b8ec0c723c */ /* 0x044ff0000000180c */
[C---:B------:R-:W-:Y:S01]  /*b010*/  HMMA.16816.F32 R16, R236.reuse, R186, R16 ;  /* 0x000000baec10723c */ /* 0x040fe20000001810 */
[----:B------:R-:W2:Y:S07]  /*b020*/  LDSM.16.M88.4 R184, [R133+0x6000] ;  /* 0x0060000085b8783b */ /* 0x000eae0000000200 */
[C---:B------:R-:W-:Y:S08]  /*b030*/  HMMA.16816.F32 R20, R236.reuse, R180, R20 ;  /* 0x000000b4ec14723c */ /* 0x040ff00000001814 */
[C---:B------:R-:W-:Y:S01]  /*b040*/  HMMA.16816.F32 R24, R236.reuse, R182, R24 ;  /* 0x000000b6ec18723c */ /* 0x040fe20000001818 */
[----:B------:R-:W3:Y:S07]  /*b050*/  LDSM.16.M88.4 R180, [R133+0x6800] ;  /* 0x0068000085b4783b */ /* 0x000eee0000000200 */
[C---:B-1----:R-:W-:Y:S08]  /*b060*/  HMMA.16816.F32 R28, R236.reuse, R168, R28 ;  /* 0x000000a8ec1c723c */ /* 0x042ff0000000181c */
[----:B------:R-:W-:Y:S01]  /*b070*/  HMMA.16816.F32 R32, R236, R170, R32 ;  /* 0x000000aaec20723c */ /* 0x000fe20000001820 */
[----:B------:R-:W1:Y:S07]  /*b080*/  LDSM.16.M88.4 R168, [R133+0x7000] ;  /* 0x0070000085a8783b */ /* 0x000e6e0000000200 */
[C---:B--2---:R-:W-:Y:S08]  /*b090*/  HMMA.16816.F32 R4, R240.reuse, R184, R4 ;  /* 0x000000b8f004723c */ /* 0x044ff00000001804 */
[C---:B------:R-:W-:Y:S01]  /*b0a0*/  HMMA.16816.F32 R8, R240.reuse, R186, R8 ;  /* 0x000000baf008723c */ /* 0x040fe20000001808 */
[----:B------:R-:W2:Y:S07]  /*b0b0*/  LDSM.16.M88.4 R184, [R133+0x7800] ;  /* 0x0078000085b8783b */ /* 0x000eae0000000200 */
[C---:B---3--:R-:W-:Y:S08]  /*b0c0*/  HMMA.16816.F32 R12, R240.reuse, R180, R12 ;  /* 0x000000b4f00c723c */ /* 0x048ff0000000180c */
[C---:B------:R-:W-:Y:S01]  /*b0d0*/  HMMA.16816.F32 R16, R240.reuse, R182, R16 ;  /* 0x000000b6f010723c */ /* 0x040fe20000001810 */
[----:B------:R-:W3:Y:S07]  /*b0e0*/  LDSM.16.M88.4 R180, [R250+0x6000] ;  /* 0x00600000fab4783b */ /* 0x000eee0000000200 */
[C---:B-1----:R-:W-:Y:S08]  /*b0f0*/  HMMA.16816.F32 R20, R240.reuse, R168, R20 ;  /* 0x000000a8f014723c */ /* 0x042ff00000001814 */
[C---:B------:R-:W-:Y:S01]  /*b100*/  HMMA.16816.F32 R24, R240.reuse, R170, R24 ;  /* 0x000000aaf018723c */ /* 0x040fe20000001818 */
[----:B------:R-:W1:Y:S07]  /*b110*/  LDSM.16.M88.4 R168, [R250+0x6800] ;  /* 0x00680000faa8783b */ /* 0x000e6e0000000200 */
[C---:B--2---:R-:W-:Y:S08]  /*b120*/  HMMA.16816.F32 R28, R240.reuse, R184, R28 ;  /* 0x000000b8f01c723c */ /* 0x044ff0000000181c */
[----:B------:R-:W-:Y:S08]  /*b130*/  HMMA.16816.F32 R32, R240, R186, R32 ;  /* 0x000000baf020723c */ /* 0x000ff00000001820 */
[C---:B---3--:R-:W-:Y:S08]  /*b140*/  HMMA.16816.F32 R4, R244.reuse, R180, R4 ;  /* 0x000000b4f404723c */ /* 0x048ff00000001804 */
[C---:B------:R-:W-:Y:S08]  /*b150*/  HMMA.16816.F32 R8, R244.reuse, R182, R8 ;  /* 0x000000b6f408723c */ /* 0x040ff00000001808 */
[C---:B-1----:R-:W-:Y:S08]  /*b160*/  HMMA.16816.F32 R12, R244.reuse, R168, R12 ;  /* 0x000000a8f40c723c */ /* 0x042ff0000000180c */
[----:B------:R-:W-:Y:S01]  /*b170*/  FMUL.FTZ R4, R4, c[0x0][0x320] ;  /* 0x0000c80004047a20 */ /* 0x000fe20000410000 */
[C---:B------:R-:W-:Y:S03]  /*b180*/  HMMA.16816.F32 R16, R244.reuse, R170, R16 ;  /* 0x000000aaf410723c */ /* 0x040fe60000001810 */
[----:B------:R-:W-:Y:S01]  /*b190*/  MUFU.TANH R182, R4 ;  /* 0x0000000400b67308 */ /* 0x000fe20000002400 */
[----:B------:R-:W-:Y:S02]  /*b1a0*/  FMUL.FTZ R5, R5, c[0x0][0x320] ;  /* 0x0000c80005057a20 */ /* 0x000fe40000410000 */
[----:B------:R-:W-:Y:S02]  /*b1b0*/  FMUL.FTZ R6, R6, c[0x0][0x320] ;  /* 0x0000c80006067a20 */ /* 0x000fe40000410000 */
[----:B------:R-:W-:Y:S04]  /*b1c0*/  FMUL.FTZ R7, R7, c[0x0][0x320] ;  /* 0x0000c80007077a20 */ /* 0x000fe80000410000 */
[----:B------:R-:W-:Y:S01]  /*b1d0*/  FMUL.FTZ R8, R8, c[0x0][0x320] ;  /* 0x0000c80008087a20 */ /* 0x000fe20000410000 */
[----:B------:R-:W-:Y:S01]  /*b1e0*/  MUFU.TANH R184, R5 ;  /* 0x0000000500b87308 */ /* 0x000fe20000002400 */
[----:B------:R-:W-:Y:S02]  /*b1f0*/  FMUL.FTZ R9, R9, c[0x0][0x320] ;  /* 0x0000c80009097a20 */ /* 0x000fe40000410000 */
[----:B------:R-:W-:Y:S02]  /*b200*/  FMUL.FTZ R10, R10, c[0x0][0x320] ;  /* 0x0000c8000a0a7a20 */ /* 0x000fe40000410000 */
[----:B------:R-:W-:Y:S02]  /*b210*/  FMUL.FTZ R11, R11, c[0x0][0x320] ;  /* 0x0000c8000b0b7a20 */ /* 0x000fe40000410000 */
[----:B------:R-:W-:Y:S02]  /*b220*/  FMUL.FTZ R14, R14, c[0x0][0x320] ;  /* 0x0000c8000e0e7a20 */ /* 0x000fe40000410000 */
[----:B------:R-:W-:Y:S01]  /*b230*/  FMUL.FTZ R13, R13, c[0x0][0x320] ;  /* 0x0000c8000d0d7a20 */ /* 0x000fe20000410000 */
[----:B------:R-:W-:Y:S01]  /*b240*/  MUFU.TANH R187, R6 ;  /* 0x0000000600bb7308 */ /* 0x000fe20000002400 */
[----:B------:R-:W-:Y:S02]  /*b250*/  FMUL.FTZ R19, R19, c[0x0][0x320] ;  /* 0x0000c80013137a20 */ /* 0x000fe40000410000 */
[----:B------:R-:W-:Y:S02]  /*b260*/  FMUL.FTZ R17, R17, c[0x0][0x320] ;  /* 0x0000c80011117a20 */ /* 0x000fe40000410000 */
[----:B------:R-:W-:Y:S02]  /*b270*/  FMUL.FTZ R12, R12, c[0x0][0x320] ;  /* 0x0000c8000c0c7a20 */ /* 0x000fe40000410000 */
[----:B------:R-:W-:Y:S02]  /*b280*/  FMUL.FTZ R16, R16, c[0x0][0x320] ;  /* 0x0000c80010107a20 */ /* 0x000fe40000410000 */
[----:B------:R-:W-:Y:S01]  /*b290*/  FMUL.FTZ R15, R15, c[0x0][0x320] ;  /* 0x0000c8000f0f7a20 */ /* 0x000fe20000410000 */
[----:B------:R1:W-:Y:S01]  /*b2a0*/  MUFU.TANH R188, R7 ;  /* 0x0000000700bc7308 */ /* 0x0003e20000002400 */
[----:B------:R-:W-:Y:S09]  /*b2b0*/  FMUL.FTZ R18, R18, c[0x0][0x320] ;  /* 0x0000c80012127a20 */ /* 0x000ff20000410000 */
[----:B------:R-:W-:Y:S10]  /*b2c0*/  MUFU.TANH R183, R8 ;  /* 0x0000000800b77308 */ /* 0x000ff40000002400 */
[----:B------:R-:W-:Y:S01]  /*b2d0*/  MUFU.TANH R180, R9 ;  /* 0x0000000900b47308 */ /* 0x000fe20000002400 */
[----:B-1----:R-:W1:Y:S09]  /*b2e0*/  LDSM.16.M88.4 R4, [R250+0x7000] ;  /* 0x00700000fa04783b */ /* 0x002e720000000200 */
[----:B------:R-:W-:Y:S10]  /*b2f0*/  MUFU.TANH R185, R10 ;  /* 0x0000000a00b97308 */ /* 0x000ff40000002400 */
[----:B------:R2:W-:Y:S10]  /*b300*/  MUFU.TANH R186, R11 ;  /* 0x0000000b00ba7308 */ /* 0x0005f40000002400 */
[----:B------:R-:W3:Y:S10]  /*b310*/  MUFU.TANH R2, R14 ;  /* 0x0000000e00027308 */ /* 0x000ef40000002400 */
[----:B------:R-:W-:Y:S01]  /*b320*/  MUFU.TANH R133, R12 ;  /* 0x0000000c00857308 */ /* 0x000fe20000002400 */
[C---:B-1----:R-:W-:Y:S01]  /*b330*/  HMMA.16816.F32 R20, R244.reuse, R4, R20 ;  /* 0x00000004f414723c */ /* 0x042fe20000001814 */
[----:B--2---:R-:W1:Y:S01]  /*b340*/  LDSM.16.M88.4 R8, [R250+0x7800] ;  /* 0x00780000fa08783b */ /* 0x004e620000000200 */
[----:B------:R-:W-:Y:S07]  /*b350*/  DEPBAR.LE SB0, 0x0 ;  /* 0x000080000000791a */ /* 0x000fee0000000000 */
[----:B------:R-:W-:Y:S01]  /*b360*/  MUFU.TANH R170, R16 ;  /* 0x0000001000aa7308 */ /* 0x000fe20000002400 */
[C---:B------:R-:W-:Y:S01]  /*b370*/  HMMA.16816.F32 R24, R244.reuse, R6, R24 ;  /* 0x00000006f418723c */ /* 0x040fe20000001818 */
[----:B------:R-:W2:Y:S08]  /*b380*/  LDL R4, [R1+0x7c] ;  /* 0x00007c0001047983 */ /* 0x000eb00000100800 */
[----:B------:R-:W-:Y:S01]  /*b390*/  MUFU.TANH R18, R18 ;  /* 0x0000001200127308 */ /* 0x000fe20000002400 */
[----:B------:R-:W-:Y:S04]  /*b3a0*/  BAR.SYNC.DEFER_BLOCKING 0x0 ;  /* 0x0000000000007b1d */ /* 0x000fe80000010000 */
[----:B------:R-:W-:Y:S02]  /*b3b0*/  FMUL.FTZ R21, R21, c[0x0][0x320] ;  /* 0x0000c80015157a20 */ /* 0x000fe40000410000 */
[----:B------:R-:W-:Y:S02]  /*b3c0*/  FMUL.FTZ R23, R23, c[0x0][0x320] ;  /* 0x0000c80017177a20 */ /* 0x000fe40000410000 */
[----:B------:R-:W-:Y:S02]  /*b3d0*/  FMUL.FTZ R20, R20, c[0x0][0x320] ;  /* 0x0000c80014147a20 */ /* 0x000fe40000410000 */
[----:B------:R-:W-:Y:S04]  /*b3e0*/  FMUL.FTZ R22, R22, c[0x0][0x320] ;  /* 0x0000c80016167a20 */ /* 0x000fe80000410000 */
[----:B------:R-:W-:Y:S02]  /*b3f0*/  FMUL.FTZ R26, R26, c[0x0][0x320] ;  /* 0x0000c8001a1a7a20 */ /* 0x000fe40000410000 */
[----:B------:R-:W-:Y:S02]  /*b400*/  FMUL.FTZ R25, R25, c[0x0][0x320] ;  /* 0x0000c80019197a20 */ /* 0x000fe40000410000 */
[----:B------:R-:W-:Y:S02]  /*b410*/  FMUL.FTZ R24, R24, c[0x0][0x320] ;  /* 0x0000c80018187a20 */ /* 0x000fe40000410000 */
[----:B------:R-:W-:Y:S01]  /*b420*/  FMUL.FTZ R27, R27, c[0x0][0x320] ;  /* 0x0000c8001b1b7a20 */ /* 0x000fe20000410000 */
[C---:B-1----:R-:W-:Y:S01]  /*b430*/  HMMA.16816.F32 R28, R244.reuse, R8, R28 ;  /* 0x00000008f41c723c */ /* 0x042fe2000000181c */
[----:B------:R1:W-:Y:S07]  /*b440*/  MUFU.TANH R195, R26 ;  /* 0x0000001a00c37308 */ /* 0x0003ee0000002400 */
[----:B------:R-:W-:Y:S03]  /*b450*/  HMMA.16816.F32 R32, R244, R10, R32 ;  /* 0x0000000af420723c */ /* 0x000fe60000001820 */
[----:B------:R3:W-:Y:S10]  /*b460*/  MUFU.TANH R3, R19 ;  /* 0x0000001300037308 */ /* 0x0007f40000002400 */
[----:B------:R-:W4:Y:S03]  /*b470*/  MUFU.TANH R0, R13 ;  /* 0x0000000d00007308 */ /* 0x000f260000002400 */
[----:B------:R-:W-:Y:S01]  /*b480*/  FMUL.FTZ R28, R28, c[0x0][0x320] ;  /* 0x0000c8001c1c7a20 */ /* 0x000fe20000410000 */
[----:B-1----:R-:W2:Y:S01]  /*b490*/  LDL R26, [R1+0x64] ;  /* 0x00006400011a7983 */ /* 0x002ea20000100800 */
[----:B------:R-:W-:Y:S02]  /*b4a0*/  FMUL.FTZ R29, R29, c[0x0][0x320] ;  /* 0x0000c8001d1d7a20 */ /* 0x000fe40000410000 */
[----:B------:R-:W-:Y:S02]  /*b4b0*/  FMUL.FTZ R30, R30, c[0x0][0x320] ;  /* 0x0000c8001e1e7a20 */ /* 0x000fe40000410000 */
[----:B------:R-:W-:Y:S01]  /*b4c0*/  FMUL.FTZ R31, R31, c[0x0][0x320] ;  /* 0x0000c8001f1f7a20 */ /* 0x000fe20000410000 */
[----:B------:R-:W-:Y:S01]  /*b4d0*/  MUFU.TANH R176, R28 ;  /* 0x0000001c00b07308 */ /* 0x000fe20000002400 */
[----:B------:R-:W-:Y:S02]  /*b4e0*/  FMUL.FTZ R32, R32, c[0x0][0x320] ;  /* 0x0000c80020207a20 */ /* 0x000fe40000410000 */
[----:B------:R-:W-:Y:S01]  /*b4f0*/  FMUL.FTZ R34, R34, c[0x0][0x320] ;  /* 0x0000c80022227a20 */ /* 0x000fe20000410000 */
[----:B---3--:R-:W-:Y:S01]  /*b500*/  MOV R19, R2 ;  /* 0x0000000200137202 */ /* 0x008fe20000000f00 */
[----:B------:R-:W-:Y:S05]  /*b510*/  FMUL.FTZ R33, R33, c[0x0][0x320] ;  /* 0x0000c80021217a20 */ /* 0x000fea0000410000 */
[----:B------:R1:W-:Y:S10]  /*b520*/  MUFU.TANH R177, R29 ;  /* 0x0000001d00b17308 */ /* 0x0003f40000002400 */
[----:B------:R-:W-:Y:S10]  /*b530*/  MUFU.TANH R191, R17 ;  /* 0x0000001100bf7308 */ /* 0x000ff40000002400 */
[----:B------:R-:W-:Y:S01]  /*b540*/  MUFU.TANH R17, R21 ;  /* 0x0000001500117308 */ /* 0x000fe20000002400 */
[----:B-1----:R-:W3:Y:S09]  /*b550*/  LDL.64 R28, [R1+0x68] ;  /* 0x00006800011c7983 */ /* 0x002ef20000100a00 */
[----:B------:R-:W-:Y:S10]  /*b560*/  MUFU.TANH R21, R23 ;  /* 0x0000001700157308 */ /* 0x000ff40000002400 */
[----:B------:R4:W-:Y:S10]  /*b570*/  MUFU.TANH R23, R25 ;  /* 0x0000001900177308 */ /* 0x0009f40000002400 */
[----:B------:R-:W1:Y:S10]  /*b580*/  MUFU.TANH R2, R20 ;  /* 0x0000001400027308 */ /* 0x000e740000002400 */
[----:B------:R-:W-:Y:S01]  /*b590*/  MUFU.TANH R20, R22 ;  /* 0x0000001600147308 */ /* 0x000fe20000002400 */
[----:B----4-:R-:W-:Y:S02]  /*b5a0*/  MOV R25, R0 ;  /* 0x0000000000197202 */ /* 0x010fe40000000f00 */
[----:B------:R-:W-:Y:S07]  /*b5b0*/  FMNMX.FTZ R0, R182, R134, !PT ;  /* 0x00000086b6007209 */ /* 0x000fee0007810000 */
[----:B------:R1:W-:Y:S01]  /*b5c0*/  MUFU.TANH R22, R24 ;  /* 0x0000001800167308 */ /* 0x0003e20000002400 */
[----:B------:R-:W-:Y:S04]  /*b5d0*/  FMNMX.FTZ R0, R184, R0, !PT ;  /* 0x00000000b8007209 */ /* 0x000fe80007810000 */
[----:B------:R-:W-:Y:S04]  /*b5e0*/  FMNMX.FTZ R0, R183, R0, !PT ;  /* 0x00000000b7007209 */ /* 0x000fe80007810000 */
[----:B------:R-:W-:Y:S01]  /*b5f0*/  FMNMX.FTZ R0, R180, R0, !PT ;  /* 0x00000000b4007209 */ /* 0x000fe20007810000 */
[----:B------:R4:W-:Y:S10]  /*b600*/  MUFU.TANH R178, R32 ;  /* 0x0000002000b27308 */ /* 0x0009f40000002400 */
[----:B------:R-:W4:Y:S01]  /*b610*/  MUFU.TANH R171, R15 ;  /* 0x0000000f00ab7308 */ /* 0x000f220000002400 */
[----:B-1----:R-:W-:Y:S02]  /*b620*/  MOV R24, R2 ;  /* 0x0000000200187202 */ /* 0x002fe40000000f00 */
[----:B------:R-:W-:Y:S07]  /*b630*/  FMNMX.FTZ R2, R187, R135, !PT ;  /* 0x00000087bb027209 */ /* 0x000fee0007810000 */
[----:B------:R1:W-:Y:S01]  /*b640*/  MUFU.TANH R169, R34 ;  /* 0x0000002200a97308 */ /* 0x0003e20000002400 */
[----:B------:R-:W-:Y:S02]  /*b650*/  FMNMX.FTZ R2, R188, R2, !PT ;  /* 0x00000002bc027209 */ /* 0x000fe40007810000 */
[----:B----4-:R-:W-:Y:S02]  /*b660*/  MOV R32, R133 ;  /* 0x0000008500207202 */ /* 0x010fe40000000f00 */
[----:B------:R-:W-:Y:S02]  /*b670*/  FMNMX.FTZ R2, R185, R2, !PT ;  /* 0x00000002b9027209 */ /* 0x000fe40007810000 */
[----:B------:R-:W-:Y:S02]  /*b680*/  FMNMX.FTZ R0, R32, R0, !PT ;  /* 0x0000000020007209 */ /* 0x000fe40007810000 */
[----:B------:R-:W-:Y:S01]  /*b690*/  FMNMX.FTZ R2, R186, R2, !PT ;  /* 0x00000002ba027209 */ /* 0x000fe20007810000 */
[----:B------:R-:W4:Y:S01]  /*b6a0*/  MUFU.TANH R172, R27 ;  /* 0x0000001b00ac7308 */ /* 0x000f220000002400 */
[----:B------:R-:W-:Y:S02]  /*b6b0*/  FMNMX.FTZ R0, R25, R0, !PT ;  /* 0x0000000019007209 */ /* 0x000fe40007810000 */
[----:B------:R-:W-:Y:S02]  /*b6c0*/  FMNMX.FTZ R2, R19, R2, !PT ;  /* 0x0000000213027209 */ /* 0x000fe40007810000 */
[----:B------:R-:W-:Y:S02]  /*b6d0*/  FMNMX.FTZ R0, R170, R0, !PT ;  /* 0x00000000aa007209 */ /* 0x000fe40007810000 */
[----:B------:R-:W-:Y:S02]  /*b6e0*/  FMNMX.FTZ R2, R171, R2, !PT ;  /* 0x00000002ab027209 */ /* 0x000fe40007810000 */
[----:B------:R-:W-:Y:S01]  /*b6f0*/  FMNMX.FTZ R0, R191, R0, !PT ;  /* 0x00000000bf007209 */ /* 0x000fe20007810000 */
[----:B------:R-:W4:Y:S01]  /*b700*/  MUFU.TANH R174, R30 ;  /* 0x0000001e00ae7308 */ /* 0x000f220000002400 */
[----:B------:R-:W-:Y:S02]  /*b710*/  FMNMX.FTZ R2, R18, R2, !PT ;  /* 0x0000000212027209 */ /* 0x000fe40007810000 */
[----:B-1----:R-:W-:Y:S02]  /*b720*/  MOV R34, R3 ;  /* 0x0000000300227202 */ /* 0x002fe40000000f00 */
[----:B------:R-:W-:Y:S02]  /*b730*/  FMNMX.FTZ R0, R24, R0, !PT ;  /* 0x0000000018007209 */ /* 0x000fe40007810000 */
[----:B------:R-:W-:Y:S02]  /*b740*/  FMNMX.FTZ R3, R34, R2, !PT ;  /* 0x0000000222037209 */ /* 0x000fe40007810000 */
[----:B------:R-:W-:Y:S01]  /*b750*/  FMNMX.FTZ R2, R17, R0, !PT ;  /* 0x0000000011027209 */ /* 0x000fe20007810000 */
[----:B------:R-:W-:Y:S01]  /*b760*/  FMUL.FTZ R0, R35, c[0x0][0x320] ;  /* 0x0000c80023007a20 */ /* 0x000fe20000410000 */
[----:B------:R-:W1:Y:S01]  /*b770*/  MUFU.TANH R175, R31 ;  /* 0x0000001f00af7308 */ /* 0x000e620000002400 */
[----:B------:R-:W-:Y:S02]  /*b780*/  FMNMX.FTZ R3, R20, R3, !PT ;  /* 0x0000000314037209 */ /* 0x000fe40007810000 */
[----:B------:R-:W-:Y:S02]  /*b790*/  FMNMX.FTZ R2, R22, R2, !PT ;  /* 0x0000000216027209 */ /* 0x000fe40007810000 */
[----:B------:R-:W-:Y:S02]  /*b7a0*/  FMNMX.FTZ R3, R21, R3, !PT ;  /* 0x0000000315037209 */ /* 0x000fe40007810000 */
[----:B------:R-:W-:Y:S03]  /*b7b0*/  MOV R35, R24 ;  /* 0x0000001800237202 */ /* 0x000fe60000000f00 */
[----:B------:R1:W-:Y:S10]  /*b7c0*/  MUFU.TANH R168, R0 ;  /* 0x0000000000a87308 */ /* 0x0003f40000002400 */
[----:B------:R-:W4:Y:S01]  /*b7d0*/  MUFU.TANH R179, R33 ;  /* 0x0000002100b37308 */ /* 0x000f220000002400 */
[----:B-1----:R-:W-:Y:S02]  /*b7e0*/  FMNMX.FTZ R0, R23, R2, !PT ;  /* 0x0000000217007209 */ /* 0x002fe40007810000 */
[----:B------:R-:W-:Y:S02]  /*b7f0*/  FMNMX.FTZ R2, R195, R3, !PT ;  /* 0x00000003c3027209 */ /* 0x000fe40007810000 */
[----:B------:R-:W-:Y:S02]  /*b800*/  FMNMX.FTZ R0, R176, R0, !PT ;  /* 0x00000000b0007209 */ /* 0x000fe40007810000 */
[----:B----4-:R-:W-:Y:S02]  /*b810*/  FMNMX.FTZ R2, R172, R2, !PT ;  /* 0x00000002ac027209 */ /* 0x010fe40007810000 */
[----:B------:R-:W-:Y:S02]  /*b820*/  FMNMX.FTZ R0, R177, R0, !PT ;  /* 0x00000000b1007209 */ /* 0x000fe40007810000 */
[----:B------:R-:W-:Y:S02]  /*b830*/  FMNMX.FTZ R2, R174, R2, !PT ;  /* 0x00000002ae027209 */ /* 0x000fe40007810000 */
[----:B------:R-:W-:Y:S02]  /*b840*/  FMNMX.FTZ R3, R178, R0, !PT ;  /* 0x00000000b2037209 */ /* 0x000fe40007810000 */
[----:B------:R-:W-:Y:S02]  /*b850*/  FMNMX.FTZ R0, R175, R2, !PT ;  /* 0x00000002af007209 */ /* 0x000fe40007810000 */
[----:B------:R-:W-:Y:S02]  /*b860*/  FMNMX.FTZ R3, R179, R3, !PT ;  /* 0x00000003b3037209 */ /* 0x000fe40007810000 */
[----:B------:R-:W-:Y:S02]  /*b870*/  FMNMX.FTZ R0, R169, R0, !PT ;  /* 0x00000000a9007209 */ /* 0x000fe40007810000 */
[----:B------:R-:W-:Y:S01]  /*b880*/  MOV R33, R25 ;  /* 0x0000001900217202 */ /* 0x000fe20000000f00 */
[----:B------:R-:W1:Y:S01]  /*b890*/  SHFL.BFLY PT, R133, R3, 0x2, 0x1f ;  /* 0x0c401f0003857f89 */ /* 0x000e6200000e0000 */
[----:B------:R-:W-:Y:S07]  /*b8a0*/  FMNMX.FTZ R0, R168, R0, !PT ;  /* 0x00000000a8007209 */ /* 0x000fee0007810000 */
[----:B------:R-:W4:Y:S01]  /*b8b0*/  SHFL.BFLY PT, R2, R0, 0x2, 0x1f ;  /* 0x0c401f0000027f89 */ /* 0x000f2200000e0000 */
[----:B-1----:R-:W-:Y:S07]  /*b8c0*/  FMNMX.FTZ R133, R3, R133, !PT ;  /* 0x0000008503857209 */ /* 0x002fee0007810000 */
[----:B------:R-:W1:Y:S01]  /*b8d0*/  SHFL.BFLY PT, R10, R133, 0x1, 0x1f ;  /* 0x0c201f00850a7f89 */ /* 0x000e6200000e0000 */
[----:B----4-:R-:W-:Y:S07]  /*b8e0*/  FMNMX.FTZ R0, R0, R2, !PT ;  /* 0x0000000200007209 */ /* 0x010fee0007810000 */
[----:B------:R-:W4:Y:S01]  /*b8f0*/  SHFL.BFLY PT, R3, R0, 0x1, 0x1f ;  /* 0x0c201f0000037f89 */ /* 0x000f2200000e0000 */
[C---:B--2---:R-:W-:Y:S02]  /*b900*/  ISETP.GT.AND P0, PT, R132.reuse, R4, PT ;  /* 0x000000048400720c */ /* 0x044fe40003f04270 */
[----:B------:R-:W-:Y:S05]  /*b910*/  IADD3 R132, R132, -0x1, RZ ;  /* 0xffffffff84847810 */ /* 0x000fea0007ffe0ff */
[----:B------:R4:W-:Y:S06]  /*b920*/  STL [R1+0x5c], R132 ;  /* 0x00005c8401007387 */ /* 0x0009ec0000100800 */
[----:B------:R-:W-:Y:S01]  /*b930*/  @P0 SHF.R.S32.HI R4, RZ, 0x1f, R132 ;  /* 0x0000001fff040819 */ /* 0x000fe20000011484 */
[----:B------:R-:W-:Y:S01]  /*b940*/  @P0 IMAD.WIDE.U32 R6, R132, c[0x0][0x1e0], RZ ;  /* 0x0000780084060a25 */ /* 0x000fe200078e00ff */
[----:B-1----:R-:W-:Y:S03]  /*b950*/  FMNMX.FTZ R133, R133, R10, !PT ;  /* 0x0000000a85857209 */ /* 0x002fe60007810000 */
[----:B------:R-:W-:Y:S01]  /*b960*/  @P0 IMAD R4, R4, c[0x0][0x1e0], RZ ;  /* 0x0000780004040a24 */ /* 0x000fe200078e02ff */
[----:B------:R-:W-:Y:S01]  /*b970*/  @P0 SHF.L.U32 R5, R6, 0x6, RZ ;  /* 0x0000000606050819 */ /* 0x000fe200000006ff */
[----:B------:R-:W-:Y:S02]  /*b980*/  FMUL.FTZ R181, R133, c[0x0][0x2d0] ;  /* 0x0000b40085b57a20 */ /* 0x000fe40000410000 */
[----:B------:R-:W-:Y:S02]  /*b990*/  @P0 IMAD R4, R132, c[0x0][0x1e4], R4 ;  /* 0x0000790084040a24 */ /* 0x000fe400078e0204 */
[----:B------:R-:W-:Y:S03]  /*b9a0*/  FFMA.FTZ R10, R184, c[0x0][0x2d0], -R181 ;  /* 0x0000b400b80a7a23 */ /* 0x000fe600000108b5 */
[----:B------:R-:W-:Y:S01]  /*b9b0*/  @P0 IADD3 R4, R7, R4, RZ ;  /* 0x0000000407040210 */ /* 0x000fe20007ffe0ff */
[----:B------:R-:W-:Y:S03]  /*b9c0*/  MUFU.EX2 R189, R10 ;  /* 0x0000000a00bd7308 */ /* 0x000fe60000000800 */
[----:B------:R-:W-:Y:S02]  /*b9d0*/  @P0 SHF.L.U64.HI R4, R6, 0x6, R4 ;  /* 0x0000000606040819 */ /* 0x000fe40000010204 */
[----:B----4-:R-:W-:Y:S02]  /*b9e0*/  FMNMX.FTZ R132, R0, R3, !PT ;  /* 0x0000000300847209 */ /* 0x010fe40007810000 */
[----:B---3--:R-:W-:Y:S02]  /*b9f0*/  @P0 IADD3 R16, P1, R28, 0x40, RZ ;  /* 0x000000401c100810 */ /* 0x008fe40007f3e0ff */
[----:B------:R-:W-:Y:S02]  /*ba00*/  @P0 IADD3 R7, P6, R5, R28, RZ ;  /* 0x0000001c05070210 */ /* 0x000fe40007fde0ff */
[-C--:B------:R-:W-:Y:S02]  /*ba10*/  @P0 IADD3.X R15, RZ, R26.reuse, RZ, P1, !PT ;  /* 0x0000001aff0f0210 */ /* 0x080fe40000ffe4ff */
[----:B------:R-:W-:Y:S02]  /*ba20*/  @P0 LEA R6, P1, R7, c[0x0][0x1c8], 0x1 ;  /* 0x0000720007060a11 */ /* 0x000fe400078208ff */
[----:B------:R-:W-:Y:S02]  /*ba30*/  @P0 IADD3.X R8, R4, R26, RZ, P6, !PT ;  /* 0x0000001a04080210 */ /* 0x000fe400037fe4ff */
[----:B------:R-:W-:Y:S02]  /*ba40*/  @P0 IADD3 R2, P6, R5, R16, RZ ;  /* 0x0000001005020210 */ /* 0x000fe40007fde0ff */
[----:B------:R-:W-:Y:S02]  /*ba50*/  @P0 LEA.HI.X R7, R7, c[0x0][0x1cc], R8, 0x1, P1 ;  /* 0x0000730007070a11 */ /* 0x000fe400008f0c08 */
[----:B------:R-:W-:Y:S02]  /*ba60*/  @P0 LEA R8, P1, R2, c[0x0][0x1c8], 0x1 ;  /* 0x0000720002080a11 */ /* 0x000fe400078208ff */
[----:B------:R-:W-:Y:S01]  /*ba70*/  @P0 IADD3.X R9, R4, R15, RZ, P6, !PT ;  /* 0x0000000f04090210 */ /* 0x000fe200037fe4ff */
[----:B------:R1:W-:Y:S03]  /*ba80*/  @P0 LDGSTS.E.BYPASS.LTC128B.128 [R131+0x10100], [R6.64], !P5 ;  /* 0x1010000006830fae */ /* 0x0003e6000e901d46 */
[----:B------:R-:W-:Y:S01]  /*ba90*/  @P0 LEA.HI.X R9, R2, c[0x0][0x1cc], R9, 0x1, P1 ;  /* 0x0000730002090a11 */ /* 0x000fe200008f0c09 */
[----:B------:R-:W-:Y:S01]  /*baa0*/  FADD.FTZ R2, -R133, R134 ;  /* 0x0000008685027221 */ /* 0x000fe20000010100 */
[----:B------:R-:W-:Y:S02]  /*bab0*/  @P0 IADD3 R14, P1, R28, 0x80, RZ ;  /* 0x000000801c0e0810 */ /* 0x000fe40007f3e0ff */
[----:B------:R-:W-:Y:S01]  /*bac0*/  MOV R134, R23 ;  /* 0x0000001700867202 */ /* 0x000fe20000000f00 */
[----:B------:R2:W-:Y:S01]  /*bad0*/  @P0 LDGSTS.E.BYPASS.LTC128B.128 [R131+0x12100], [R8.64], !P4 ;  /* 0x1210000008830fae */ /* 0x0005e2000e101d46 */
[----:B------:R-:W-:Y:S01]  /*bae0*/  @P0 IADD3.X R13, RZ, R26, RZ, P1, !PT ;  /* 0x0000001aff0d0210 */ /* 0x000fe20000ffe4ff */
[----:B------:R-:W-:Y:S04]  /*baf0*/  FMUL.FTZ R0, R2, c[0x0][0x2d0] ;  /* 0x0000b40002007a20 */ /* 0x000fe80000410000 */
[----:B------:R3:W4:Y:S01]  /*bb00*/  MUFU.EX2 R2, R0 ;  /* 0x0000000000027308 */ /* 0x0007220000000800 */
[----:B-1----:R-:W-:Y:S04]  /*bb10*/  @P0 IADD3 R7, P6, R5, R14, RZ ;  /* 0x0000000e05070210 */ /* 0x002fe80007fde0ff */
[C---:B------:R-:W-:Y:S02]  /*bb20*/  @P0 LEA R6, P1, R7.reuse, c[0x0][0x1c8], 0x1 ;  /* 0x0000720007060a11 */ /* 0x040fe400078208ff */
[----:B------:R-:W-:Y:S01]  /*bb30*/  @P0 IADD3.X R3, R4, R13, RZ, P6, !PT ;  /* 0x0000000d04030210 */ /* 0x000fe200037fe4ff */
[----:B--2---:R-:W-:Y:S03]  /*bb40*/  FFMA.FTZ R8, R182, c[0x0][0x2d0], -R181 ;  /* 0x0000b400b6087a23 */ /* 0x004fe600000108b5 */
[----:B------:R-:W-:Y:S01]  /*bb50*/  @P0 LEA.HI.X R7, R7, c[0x0][0x1cc], R3, 0x1, P1 ;  /* 0x0000730007070a11 */ /* 0x000fe200008f0c03 */
[----:B---3--:R-:W-:Y:S01]  /*bb60*/  FADD.FTZ R0, -R132, R135 ;  /* 0x0000008784007221 */ /* 0x008fe20000010100 */
[----:B------:R-:W-:Y:S01]  /*bb70*/  @P0 IADD3 R12, P1, R28, 0xc0, RZ ;  /* 0x000000c01c0c0810 */ /* 0x000fe20007f3e0ff */
[----:B------:R1:W-:Y:S01]  /*bb80*/  MUFU.EX2 R135, R8 ;  /* 0x0000000800877308 */ /* 0x0003e20000000800 */
[----:B----4-:R-:W-:Y:S01]  /*bb90*/  FMUL.FTZ R24, R2, R156 ;  /* 0x0000009c02187220 */ /* 0x010fe20000410000 */
[----:B------:R2:W-:Y:S01]  /*bba0*/  @P0 LDGSTS.E.BYPASS.LTC128B.128 [R131+0x14100], [R6.64], !P3 ;  /* 0x1410000006830fae */ /* 0x0005e2000d901d46 */
[----:B------:R-:W-:Y:S01]  /*bbb0*/  @P0 IADD3 R3, P6, R5, R12, RZ ;  /* 0x0000000c05030210 */ /* 0x000fe20007fde0ff */
[----:B------:R-:W-:Y:S01]  /*bbc0*/  FMUL.FTZ R0, R0, c[0x0][0x2d0] ;  /* 0x0000b40000007a20 */ /* 0x000fe20000410000 */
[----:B------:R-:W-:Y:S01]  /*bbd0*/  @P0 IADD3.X R9, RZ, R26, RZ, P1, !PT ;  /* 0x0000001aff090210 */ /* 0x000fe20000ffe4ff */
[C---:B------:R-:W-:Y:S02]  /*bbe0*/  FMUL.FTZ R25, R2.reuse, R157 ;  /* 0x0000009d02197220 */ /* 0x040fe40000410000 */
[C---:B------:R-:W-:Y:S02]  /*bbf0*/  FMUL.FTZ R36, R2.reuse, R36 ;  /* 0x0000002402247220 */ /* 0x040fe40000410000 */
[----:B------:R-:W3:Y:S01]  /*bc00*/  MUFU.EX2 R0, R0 ;  /* 0x0000000000007308 */ /* 0x000ee20000000800 */
[C---:B------:R-:W-:Y:S02]  /*bc10*/  FMUL.FTZ R37, R2.reuse, R37 ;  /* 0x0000002502257220 */ /* 0x040fe40000410000 */
[C---:B------:R-:W-:Y:S02]  /*bc20*/  FMUL.FTZ R40, R2.reuse, R40 ;  /* 0x0000002802287220 */ /* 0x040fe40000410000 */
[C---:B------:R-:W-:Y:S02]  /*bc30*/  FMUL.FTZ R41, R2.reuse, R41 ;  /* 0x0000002902297220 */ /* 0x040fe40000410000 */
[C---:B------:R-:W-:Y:S02]  /*bc40*/  FMUL.FTZ R44, R2.reuse, R44 ;  /* 0x0000002c022c7220 */ /* 0x040fe40000410000 */
[C---:B------:R-:W-:Y:S02]  /*bc50*/  FMUL.FTZ R45, R2.reuse, R45 ;  /* 0x0000002d022d7220 */ /* 0x040fe40000410000 */
[C---:B------:R-:W-:Y:S02]  /*bc60*/  FMUL.FTZ R48, R2.reuse, R48 ;  /* 0x0000003002307220 */ /* 0x040fe40000410000 */
[C---:B------:R-:W-:Y:S01]  /*bc70*/  FMUL.FTZ R49, R2.reuse, R49 ;  /* 0x0000003102317220 */ /* 0x040fe20000410000 */
[----:B-1----:R-:W-:Y:S01]  /*bc80*/  @P0 MOV R8, c[0x0][0x1e4] ;  /* 0x0000790000080a02 */ /* 0x002fe20000000f00 */
[C---:B------:R-:W-:Y:S02]  /*bc90*/  FMUL.FTZ R52, R2.reuse, R52 ;  /* 0x0000003402347220 */ /* 0x040fe40000410000 */
[C---:B------:R-:W-:Y:S01]  /*bca0*/  FMUL.FTZ R53, R2.reuse, R53 ;  /* 0x0000003502357220 */ /* 0x040fe20000410000 */
[C---:B--2---:R-:W-:Y:S01]  /*bcb0*/  @P0 LEA R6, P1, R3.reuse, c[0x0][0x1c8], 0x1 ;  /* 0x0000720003060a11 */ /* 0x044fe200078208ff */
[----:B------:R-:W-:Y:S01]  /*bcc0*/  FMUL.FTZ R56, R2, R56 ;  /* 0x0000003802387220 */ /* 0x000fe20000410000 */
[----:B------:R-:W-:Y:S01]  /*bcd0*/  @P0 IADD3.X R7, R4, R9, RZ, P6, !PT ;  /* 0x0000000904070210 */ /* 0x000fe200037fe4ff */
[----:B------:R-:W-:Y:S02]  /*bce0*/  FMUL.FTZ R57, R2, R57 ;  /* 0x0000003902397220 */ /* 0x000fe40000410000 */
[C---:B---3--:R-:W-:Y:S01]  /*bcf0*/  FMUL.FTZ R27, R0.reuse, R159 ;  /* 0x0000009f001b7220 */ /* 0x048fe20000410000 */
[----:B------:R-:W-:Y:S01]  /*bd00*/  @P0 LEA.HI.X R7, R3, c[0x0][0x1cc], R7, 0x1, P1 ;  /* 0x0000730003070a11 */ /* 0x000fe200008f0c07 */
[C---:B------:R-:W-:Y:S01]  /*bd10*/  FMUL.FTZ R38, R0.reuse, R38 ;  /* 0x0000002600267220 */ /* 0x040fe20000410000 */
[----:B------:R-:W-:Y:S01]  /*bd20*/  @P0 MOV R3, c[0x0][0x1e0] ;  /* 0x0000780000030a02 */ /* 0x000fe20000000f00 */
[C---:B------:R-:W-:Y:S02]  /*bd30*/  FMUL.FTZ R39, R0.reuse, R39 ;  /* 0x0000002700277220 */ /* 0x040fe40000410000 */
[----:B------:R1:W-:Y:S01]  /*bd40*/  @P0 LDGSTS.E.BYPASS.LTC128B.128 [R131+0x16100], [R6.64], !P2 ;  /* 0x1610000006830fae */ /* 0x0003e2000d101d46 */
[C---:B------:R-:W-:Y:S01]  /*bd50*/  @P0 LEA R5, P1, R3.reuse, R5, 0x5 ;  /* 0x0000000503050211 */ /* 0x040fe200078228ff */
[C---:B------:R-:W-:Y:S02]  /*bd60*/  FMUL.FTZ R42, R0.reuse, R42 ;  /* 0x0000002a002a7220 */ /* 0x040fe40000410000 */
[C---:B------:R-:W-:Y:S01]  /*bd70*/  FMUL.FTZ R43, R0.reuse, R43 ;  /* 0x0000002b002b7220 */ /* 0x040fe20000410000 */
[----:B------:R-:W-:Y:S01]  /*bd80*/  @P0 LEA.HI.X R4, R3, R4, R8, 0x5, P1 ;  /* 0x0000000403040211 */ /* 0x000fe200008f2c08 */
[C---:B------:R-:W-:Y:S01]  /*bd90*/  FMUL.FTZ R46, R0.reuse, R46 ;  /* 0x0000002e002e7220 */ /* 0x040fe20000410000 */
[----:B------:R-:W-:Y:S01]  /*bda0*/  @P0 IADD3 R3, P6, R5, R28, RZ ;  /* 0x0000001c05030210 */ /* 0x000fe20007fde0ff */
[C---:B------:R-:W-:Y:S02]  /*bdb0*/  FMUL.FTZ R47, R0.reuse, R47 ;  /* 0x0000002f002f7220 */ /* 0x040fe40000410000 */
[C---:B------:R-:W-:Y:S01]  /*bdc0*/  FMUL.FTZ R50, R0.reuse, R50 ;  /* 0x0000003200327220 */ /* 0x040fe20000410000 */
[----:B------:R-:W-:Y:S01]  /*bdd0*/  @P0 LEA R10, P1, R3, c[0x0][0x1c8], 0x1 ;  /* 0x00007200030a0a11 */ /* 0x000fe200078208ff */
[C---:B------:R-:W-:Y:S02]  /*bde0*/  FMUL.FTZ R51, R0.reuse, R51 ;  /* 0x0000003300337220 */ /* 0x040fe40000410000 */
[C---:B------:R-:W-:Y:S02]  /*bdf0*/  FMUL.FTZ R54, R0.reuse, R54 ;  /* 0x0000003600367220 */ /* 0x040fe40000410000 */
[C---:B------:R-:W-:Y:S02]  /*be00*/  FMUL.FTZ R55, R0.reuse, R55 ;  /* 0x0000003700377220 */ /* 0x040fe40000410000 */
[C---:B------:R-:W-:Y:S02]  /*be10*/  FMUL.FTZ R58, R0.reuse, R58 ;  /* 0x0000003a003a7220 */ /* 0x040fe40000410000 */
[----:B------:R-:W-:Y:S02]  /*be20*/  FMUL.FTZ R59, R0, R59 ;  /* 0x0000003b003b7220 */ /* 0x000fe40000410000 */
[C---:B------:R-:W-:Y:S02]  /*be30*/  FMUL.FTZ R60, R2.reuse, R60 ;  /* 0x0000003c023c7220 */ /* 0x040fe40000410000 */
[----:B------:R-:W-:Y:S02]  /*be40*/  FMUL.FTZ R61, R2, R61 ;  /* 0x0000003d023d7220 */ /* 0x000fe40000410000 */
[----:B------:R-:W-:Y:S01]  /*be50*/  FMUL.FTZ R62, R0, R62 ;  /* 0x0000003e003e7220 */ /* 0x000fe20000410000 */
[----:B-1----:R-:W-:Y:S01]  /*be60*/  @P0 IADD3.X R6, R4, R26, RZ, P6, !PT ;  /* 0x0000001a04060210 */ /* 0x002fe200037fe4ff */
[--C-:B------:R-:W-:Y:S02]  /*be70*/  FFMA.FTZ R7, R183, c[0x0][0x2d0], -R181.reuse ;  /* 0x0000b400b7077a23 */ /* 0x100fe400000108b5 */
[----:B------:R-:W-:Y:S01]  /*be80*/  FMUL.FTZ R26, R0, R158 ;  /* 0x0000009e001a7220 */ /* 0x000fe20000410000 */
[----:B------:R-:W-:Y:S01]  /*be90*/  @P0 LEA.HI.X R11, R3, c[0x0][0x1cc], R6, 0x1, P1 ;  /* 0x00007300030b0a11 */ /* 0x000fe200008f0c06 */
[----:B------:R-:W-:Y:S01]  /*bea0*/  FFMA.FTZ R3, R180, c[0x0][0x2d0], -R181 ;  /* 0x0000b400b4037a23 */ /* 0x000fe200000108b5 */
[----:B------:R1:W-:Y:S01]  /*beb0*/  MUFU.EX2 R190, R7 ;  /* 0x0000000700be7308 */ /* 0x0003e20000000800 */
[C---:B------:R-:W-:Y:S01]  /*bec0*/  @P0 IADD3 R6, P1, R5.reuse, R16, RZ ;  /* 0x0000001005060210 */ /* 0x040fe20007f3e0ff */
[----:B------:R-:W-:Y:S01]  /*bed0*/  FMUL.FTZ R16, R2, R148 ;  /* 0x0000009402107220 */ /* 0x000fe20000410000 */
[----:B------:R2:W-:Y:S01]  /*bee0*/  @P0 LDGSTS.E.BYPASS.LTC128B.128 [R131+0x11100], [R10.64], !P5 ;  /* 0x111000000a830fae */ /* 0x0005e2000e901d46 */
[----:B------:R-:W-:Y:S01]  /*bef0*/  MOV R148, R34 ;  /* 0x0000002200947202 */ /* 0x000fe20000000f00 */
[----:B------:R-:W-:Y:S01]  /*bf00*/  FMUL.FTZ R34, R0, R166 ;  /* 0x000000a600227220 */ /* 0x000fe20000410000 */
[----:B------:R-:W-:Y:S01]  /*bf10*/  @P0 IADD3.X R15, R4, R15, RZ, P1, !PT ;  /* 0x0000000f040f0210 */ /* 0x000fe20000ffe4ff */
[----:B------:R-:W-:Y:S02]  /*bf20*/  FMUL.FTZ R63, R0, R63 ;  /* 0x0000003f003f7220 */ /* 0x000fe40000410000 */
[C---:B------:R-:W-:Y:S01]  /*bf30*/  FMUL.FTZ R64, R2.reuse, R64 ;  /* 0x0000004002407220 */ /* 0x040fe20000410000 */
[----:B------:R3:W4:Y:S01]  /*bf40*/  MUFU.EX2 R173, R3 ;  /* 0x0000000300ad7308 */ /* 0x0007220000000800 */
[----:B------:R-:W-:Y:S02]  /*bf50*/  FMUL.FTZ R65, R2, R65 ;  /* 0x0000004102417220 */ /* 0x000fe40000410000 */
[C---:B------:R-:W-:Y:S02]  /*bf60*/  FMUL.FTZ R66, R0.reuse, R66 ;  /* 0x0000004200427220 */ /* 0x040fe40000410000 */
[----:B------:R-:W-:Y:S02]  /*bf70*/  FMUL.FTZ R67, R0, R67 ;  /* 0x0000004300437220 */ /* 0x000fe40000410000 */
[C---:B------:R-:W-:Y:S02]  /*bf80*/  FMUL.FTZ R68, R2.reuse, R68 ;  /* 0x0000004402447220 */ /* 0x040fe40000410000 */
[----:B------:R-:W-:Y:S02]  /*bf90*/  FMUL.FTZ R69, R2, R69 ;  /* 0x0000004502457220 */ /* 0x000fe40000410000 */
[C---:B------:R-:W-:Y:S02]  /*bfa0*/  FMUL.FTZ R70, R0.reuse, R70 ;  /* 0x0000004600467220 */ /* 0x040fe40000410000 */
[----:B------:R-:W-:Y:S01]  /*bfb0*/  FMUL.FTZ R71, R0, R71 ;  /* 0x0000004700477220 */ /* 0x000fe20000410000 */
[C---:B-1----:R-:W-:Y:S01]  /*bfc0*/  @P0 IADD3 R7, P6, R5.reuse, R14, RZ ;  /* 0x0000000e05070210 */ /* 0x042fe20007fde0ff */
[C---:B------:R-:W-:Y:S01]  /*bfd0*/  FMUL.FTZ R72, R2.reuse, R72 ;  /* 0x0000004802487220 */ /* 0x040fe20000410000 */
[----:B------:R-:W-:Y:S01]  /*bfe0*/  @P0 IADD3 R5, P1, R5, R12, RZ ;  /* 0x0000000c05050210 */ /* 0x000fe20007f3e0ff */
[----:B------:R-:W-:Y:S01]  /*bff0*/  FMUL.FTZ R73, R2, R73 ;  /* 0x0000004902497220 */ /* 0x000fe20000410000 */
[----:B------:R-:W-:Y:S01]  /*c000*/  @P0 IADD3.X R13, R4, R13, RZ, P6, !PT ;  /* 0x0000000d040d0210 */ /* 0x000fe200037fe4ff */
[----:B------:R-:W-:Y:S01]  /*c010*/  FMUL.FTZ R74, R0, R74 ;  /* 0x0000004a004a7220 */ /* 0x000fe20000410000 */
[----:B------:R-:W-:Y:S01]  /*c020*/  @P0 IADD3.X R14, R4, R9, RZ, P1, !PT ;  /* 0x00000009040e0210 */ /* 0x000fe20000ffe4ff */
[----:B--2---:R-:W-:Y:S01]  /*c030*/  FMUL.FTZ R10, R0, R142 ;  /* 0x0000008e000a7220 */ /* 0x004fe20000410000 */
[----:B------:R-:W-:Y:S01]  /*c040*/  @P0 LEA R8, P6, R6, c[0x0][0x1c8], 0x1 ;  /* 0x0000720006080a11 */ /* 0x000fe200078c08ff */
[----:B------:R-:W-:Y:S02]  /*c050*/  FMUL.FTZ R11, R0, R143 ;  /* 0x0000008f000b7220 */ /* 0x000fe40000410000 */
[----:B---3--:R-:W-:Y:S01]  /*c060*/  FMUL.FTZ R3, R132, c[0x0][0x2d0] ;  /* 0x0000b40084037a20 */ /* 0x008fe20000410000 */
[----:B------:R-:W-:Y:S01]  /*c070*/  @P0 LEA.HI.X R9, R6, c[0x0][0x1cc], R15, 0x1, P6 ;  /* 0x0000730006090a11 */ /* 0x000fe200030f0c0f */
[----:B------:R-:W-:Y:S01]  /*c080*/  FMUL.FTZ R75, R0, R75 ;  /* 0x0000004b004b7220 */ /* 0x000fe20000410000 */
[----:B------:R-:W-:Y:S01]  /*c090*/  @P0 LEA R6, P1, R7, c[0x0][0x1c8], 0x1 ;  /* 0x0000720007060a11 */ /* 0x000fe200078208ff */
[----:B------:R-:W-:Y:S01]  /*c0a0*/  FFMA.FTZ R4, R187, c[0x0][0x2d0], -R3 ;  /* 0x0000b400bb047a23 */ /* 0x000fe20000010803 */
[----:B------:R-:W-:Y:S01]  /*c0b0*/  MOV R187, R22 ;  /* 0x0000001600bb7202 */ /* 0x000fe20000000f00 */
[----:B------:R1:W-:Y:S01]  /*c0c0*/  @P0 LDGSTS.E.BYPASS.LTC128B.128 [R131+0x13100], [R8.64], !P4 ;  /* 0x1310000008830fae */ /* 0x0003e2000e101d46 */
[----:B------:R-:W-:Y:S01]  /*c0d0*/  @P0 LEA.HI.X R7, R7, c[0x0][0x1cc], R13, 0x1, P1 ;  /* 0x0000730007070a11 */ /* 0x000fe200008f0c0d */
[----:B------:R2:W-:Y:S01]  /*c0e0*/  MUFU.EX2 R180, R4 ;  /* 0x0000000400b47308 */ /* 0x0005e20000000800 */
[--C-:B------:R-:W-:Y:S01]  /*c0f0*/  FFMA.FTZ R12, R188, c[0x0][0x2d0], -R3.reuse ;  /* 0x0000b400bc0c7a23 */ /* 0x100fe20000010803 */
[----:B------:R-:W-:Y:S01]  /*c100*/  MOV R188, R21 ;  /* 0x0000001500bc7202 */ /* 0x000fe20000000f00 */
[C---:B------:R-:W-:Y:S02]  /*c110*/  FMUL.FTZ R76, R2.reuse, R76 ;  /* 0x0000004c024c7220 */ /* 0x040fe40000410000 */
[----:B------:R-:W-:Y:S01]  /*c120*/  FMUL.FTZ R77, R2, R77 ;  /* 0x0000004d024d7220 */ /* 0x000fe20000410000 */
[----:B------:R3:W-:Y:S01]  /*c130*/  @P0 LDGSTS.E.BYPASS.LTC128B.128 [R131+0x15100], [R6.64], !P3 ;  /* 0x1510000006830fae */ /* 0x0007e2000d901d46 */
[C---:B------:R-:W-:Y:S02]  /*c140*/  FMUL.FTZ R78, R0.reuse, R78 ;  /* 0x0000004e004e7220 */ /* 0x040fe40000410000 */
[----:B------:R-:W-:Y:S01]  /*c150*/  FMUL.FTZ R79, R0, R79 ;  /* 0x0000004f004f7220 */ /* 0x000fe20000410000 */
[----:B------:R3:W3:Y:S01]  /*c160*/  MUFU.EX2 R182, R12 ;  /* 0x0000000c00b67308 */ /* 0x0006e20000000800 */
[C---:B------:R-:W-:Y:S02]  /*c170*/  FMUL.FTZ R80, R2.reuse, R80 ;  /* 0x0000005002507220 */ /* 0x040fe40000410000 */
[----:B------:R-:W-:Y:S02]  /*c180*/  FMUL.FTZ R81, R2, R81 ;  /* 0x0000005102517220 */ /* 0x000fe40000410000 */
[C---:B------:R-:W-:Y:S02]  /*c190*/  FMUL.FTZ R82, R0.reuse, R82 ;  /* 0x0000005200527220 */ /* 0x040fe40000410000 */
[----:B------:R-:W-:Y:S02]  /*c1a0*/  FMUL.FTZ R83, R0, R83 ;  /* 0x0000005300537220 */ /* 0x000fe40000410000 */
[C---:B------:R-:W-:Y:S02]  /*c1b0*/  FMUL.FTZ R84, R2.reuse, R84 ;  /* 0x0000005402547220 */ /* 0x040fe40000410000 */
[----:B------:R-:W-:Y:S02]  /*c1c0*/  FMUL.FTZ R85, R2, R85 ;  /* 0x0000005502557220 */ /* 0x000fe40000410000 */
[----:B------:R-:W-:Y:S01]  /*c1d0*/  FMUL.FTZ R86, R0, R86 ;  /* 0x0000005600567220 */ /* 0x000fe20000410000 */
[----:B--2---:R-:W-:Y:S01]  /*c1e0*/  @P0 LEA R4, P1, R5, c[0x0][0x1c8], 0x1 ;  /* 0x0000720005040a11 */ /* 0x004fe200078208ff */
[--C-:B-1----:R-:W-:Y:S01]  /*c1f0*/  FFMA.FTZ R8, R185, c[0x0][0x2d0], -R3.reuse ;  /* 0x0000b400b9087a23 */ /* 0x102fe20000010803 */
[----:B------:R-:W-:Y:S01]  /*c200*/  MOV R185, R19 ;  /* 0x0000001300b97202 */ /* 0x000fe20000000f00 */
[----:B------:R-:W-:Y:S01]  /*c210*/  FMUL.FTZ R9, R2, R141 ;  /* 0x0000008d02097220 */ /* 0x000fe20000410000 */
[----:B------:R-:W-:Y:S01]  /*c220*/  @P0 LEA.HI.X R5, R5, c[0x0][0x1cc], R14, 0x1, P1 ;  /* 0x0000730005050a11 */ /* 0x000fe200008f0c0e */
[----:B------:R1:W-:Y:S01]  /*c230*/  MUFU.EX2 R183, R8 ;  /* 0x0000000800b77308 */ /* 0x0003e20000000800 */
[C---:B------:R-:W-:Y:S02]  /*c240*/  FMUL.FTZ R19, R0.reuse, R151 ;  /* 0x0000009700137220 */ /* 0x040fe40000410000 */
[C---:B------:R-:W-:Y:S01]  /*c250*/  FMUL.FTZ R87, R0.reuse, R87 ;  /* 0x0000005700577220 */ /* 0x040fe20000410000 */
[----:B------:R2:W-:Y:S01]  /*c260*/  @P0 LDGSTS.E.BYPASS.LTC128B.128 [R131+0x17100], [R4.64], !P2 ;  /* 0x1710000004830fae */ /* 0x0005e2000d101d46 */
[C---:B---3--:R-:W-:Y:S01]  /*c270*/  FMUL.FTZ R6, R0.reuse, R138 ;  /* 0x0000008a00067220 */ /* 0x048fe20000410000 */
[----:B----4-:R-:W-:Y:S01]  /*c280*/  F2FP.PACK_AB R138, R173, R190 ;  /* 0x000000bead8a723e */ /* 0x010fe200000000ff */
[----:B------:R-:W-:Y:S02]  /*c290*/  FMUL.FTZ R7, R0, R139 ;  /* 0x0000008b00077220 */ /* 0x000fe40000410000 */
[C---:B------:R-:W-:Y:S02]  /*c2a0*/  FMUL.FTZ R88, R2.reuse, R88 ;  /* 0x0000005802587220 */ /* 0x040fe40000410000 */
[----:B------:R-:W-:Y:S01]  /*c2b0*/  FMUL.FTZ R89, R2, R89 ;  /* 0x0000005902597220 */ /* 0x000fe20000410000 */
[----:B------:R-:W3:Y:S01]  /*c2c0*/  LDSM.16.MT88.4 R12, [R248] ;  /* 0x00000000f80c783b */ /* 0x000ee20000004200 */
[C---:B------:R-:W-:Y:S02]  /*c2d0*/  FMUL.FTZ R90, R0.reuse, R90 ;  /* 0x0000005a005a7220 */ /* 0x040fe40000410000 */
[----:B------:R-:W-:Y:S02]  /*c2e0*/  FMUL.FTZ R91, R0, R91 ;  /* 0x0000005b005b7220 */ /* 0x000fe40000410000 */
[C---:B------:R-:W-:Y:S02]  /*c2f0*/  FMUL.FTZ R92, R2.reuse, R92 ;  /* 0x0000005c025c7220 */ /* 0x040fe40000410000 */
[----:B------:R-:W-:Y:S01]  /*c300*/  FMUL.FTZ R93, R2, R93 ;  /* 0x0000005d025d7220 */ /* 0x000fe20000410000 */
[----:B------:R-:W-:Y:S01]  /*c310*/  LDSM.16.MT88.4 R28, [R251] ;  /* 0x00000000fb1c783b */ /* 0x000fe20000004200 */
[C---:B------:R-:W-:Y:S02]  /*c320*/  FMUL.FTZ R94, R0.reuse, R94 ;  /* 0x0000005e005e7220 */ /* 0x040fe40000410000 */
[----:B------:R-:W-:Y:S02]  /*c330*/  FMUL.FTZ R95, R0, R95 ;  /* 0x0000005f005f7220 */ /* 0x000fe40000410000 */
[C---:B-1----:R-:W-:Y:S02]  /*c340*/  FMUL.FTZ R8, R2.reuse, R140 ;  /* 0x0000008c02087220 */ /* 0x042fe40000410000 */
[C---:B------:R-:W-:Y:S01]  /*c350*/  FMUL.FTZ R96, R2.reuse, R96 ;  /* 0x0000006002607220 */ /* 0x040fe20000410000 */
[----:B------:R-:W0:Y:S01]  /*c360*/  LDGDEPBAR ;  /* 0x00000000000079af */ /* 0x000e220000000000 */
[----:B------:R-:W-:Y:S02]  /*c370*/  FMUL.FTZ R97, R2, R97 ;  /* 0x0000006102617220 */ /* 0x000fe40000410000 */
[----:B--2---:R-:W-:Y:S01]  /*c380*/  FFMA.FTZ R4, R186, c[0x0][0x2d0], -R3 ;  /* 0x0000b400ba047a23 */ /* 0x004fe20000010803 */
[----:B------:R-:W-:Y:S01]  /*c390*/  MOV R186, R20 ;  /* 0x0000001400ba7202 */ /* 0x000fe20000000f00 */
[----:B------:R-:W-:Y:S01]  /*c3a0*/  FMUL.FTZ R5, R2, R137 ;  /* 0x0000008902057220 */ /* 0x000fe20000410000 */
[----:B------:R-:W-:Y:S01]  /*c3b0*/  F2FP.PACK_AB R137, R182, R180 ;  /* 0x000000b4b689723e */ /* 0x000fe200000000ff */
[----:B------:R-:W1:Y:S01]  /*c3c0*/  MUFU.EX2 R184, R4 ;  /* 0x0000000400b87308 */ /* 0x000e620000000800 */
[----:B------:R-:W2:Y:S01]  /*c3d0*/  LDL.LU R131, [R1+0x12c] ;  /* 0x00012c0001837983 */ /* 0x000ea20000300800 */
[C---:B------:R-:W-:Y:S02]  /*c3e0*/  FMUL.FTZ R98, R0.reuse, R98 ;  /* 0x0000006200627220 */ /* 0x040fe40000410000 */
[----:B------:R-:W-:Y:S01]  /*c3f0*/  FMUL.FTZ R99, R0, R99 ;  /* 0x0000006300637220 */ /* 0x000fe20000410000 */
[----:B------:R-:W4:Y:S01]  /*c400*/  LDL R140, [R1+0x48] ;  /* 0x00004800018c7983 */ /* 0x000f220000100800 */
[C---:B------:R-:W-:Y:S02]  /*c410*/  FMUL.FTZ R100, R2.reuse, R100 ;  /* 0x0000006402647220 */ /* 0x040fe40000410000 */
[----:B------:R-:W-:Y:S01]  /*c420*/  FMUL.FTZ R101, R2, R101 ;  /* 0x0000006502657220 */ /* 0x000fe20000410000 */
[----:B------:R-:W3:Y:S01]  /*c430*/  LDSM.16.MT88.4 R20, [R252] ;  /* 0x00000000fc14783b */ /* 0x000ee20000004200 */
        /* <DEDUP_REMOVED lines=8> */
[----:B------:R-:W-:Y:S01]  /*c4c0*/  FMUL.FTZ R4, R2, R136 ;  /* 0x0000008802047220 */ /* 0x000fe20000410000 */
[----:B------:R-:W-:Y:S01]  /*c4d0*/  F2FP.PACK_AB R136, R189, R135 ;  /* 0x00000087bd88723e */ /* 0x000fe200000000ff */
[--C-:B------:R-:W-:Y:S02]  /*c4e0*/  FFMA.FTZ R157, R176, c[0x0][0x2d0], -R181.reuse ;  /* 0x0000b400b09d7a23 */ /* 0x100fe400000108b5 */
[--C-:B------:R-:W-:Y:S02]  /*c4f0*/  FFMA.FTZ R158, R177, c[0x0][0x2d0], -R181.reuse ;  /* 0x0000b400b19e7a23 */ /* 0x100fe400000108b5 */
[--C-:B------:R-:W-:Y:S02]  /*c500*/  FFMA.FTZ R159, R178, c[0x0][0x2d0], -R181.reuse ;  /* 0x0000b400b29f7a23 */ /* 0x100fe400000108b5 */
[C---:B---3--:R-:W-:Y:S05]  /*c510*/  HMMA.16816.F32 R4, R136.reuse, R12, R4 ;  /* 0x0000000c8804723c */ /* 0x048fea0000001804 */
[C---:B------:R-:W-:Y:S02]  /*c520*/  FMUL.FTZ R109, R2.reuse, R109 ;  /* 0x0000006d026d7220 */ /* 0x040fe40000410000 */
[C---:B------:R-:W-:Y:S01]  /*c530*/  FMUL.FTZ R12, R2.reuse, R144 ;  /* 0x00000090020c7220 */ /* 0x040fe20000410000 */
[C---:B------:R-:W-:Y:S04]  /*c540*/  HMMA.16816.F32 R8, R136.reuse, R14, R8 ;  /* 0x0000000e8808723c */ /* 0x040fe80000001808 */
[----:B------:R-:W-:Y:S01]  /*c550*/  FMUL.FTZ R13, R2, R145 ;  /* 0x00000091020d7220 */ /* 0x000fe20000410000 */
[----:B------:R-:W-:Y:S01]  /*c560*/  MOV R144, R18 ;  /* 0x0000001200907202 */ /* 0x000fe20000000f00 */
[C---:B------:R-:W-:Y:S01]  /*c570*/  FMUL.FTZ R18, R0.reuse, R150 ;  /* 0x0000009600127220 */ /* 0x040fe20000410000 */
[----:B------:R-:W-:Y:S01]  /*c580*/  MOV R145, R17 ;  /* 0x0000001100917202 */ /* 0x000fe20000000f00 */
[C---:B------:R-:W-:Y:S01]  /*c590*/  FMUL.FTZ R14, R0.reuse, R146 ;  /* 0x00000092000e7220 */ /* 0x040fe20000410000 */
[----:B------:R-:W-:Y:S03]  /*c5a0*/  MOV R146, R186 ;  /* 0x000000ba00927202 */ /* 0x000fe60000000f00 */
[----:B------:R-:W-:Y:S01]  /*c5b0*/  FMUL.FTZ R15, R0, R147 ;  /* 0x00000093000f7220 */ /* 0x000fe20000410000 */
[----:B------:R-:W-:Y:S01]  /*c5c0*/  MOV R147, R35 ;  /* 0x0000002300937202 */ /* 0x000fe20000000f00 */
[----:B------:R-:W-:Y:S01]  /*c5d0*/  FMUL.FTZ R17, R2, R149 ;  /* 0x0000009502117220 */ /* 0x000fe20000410000 */
[----:B------:R-:W-:Y:S01]  /*c5e0*/  MOV R186, R188 ;  /* 0x000000bc00ba7202 */ /* 0x000fe20000000f00 */
[C---:B------:R-:W-:Y:S01]  /*c5f0*/  FMUL.FTZ R35, R0.reuse, R167 ;  /* 0x000000a700237220 */ /* 0x040fe20000410000 */
[----:B------:R-:W-:Y:S01]  /*c600*/  MOV R150, R147 ;  /* 0x0000009300967202 */ /* 0x000fe20000000f00 */
[----:B------:R-:W-:Y:S01]  /*c610*/  FMUL.FTZ R110, R0, R110 ;  /* 0x0000006e006e7220 */ /* 0x000fe20000410000 */
[C---:B------:R-:W-:Y:S03]  /*c620*/  HMMA.16816.F32 R12, R136.reuse, R20, R12 ;  /* 0x00000014880c723c */ /* 0x040fe6000000180c */
[----:B------:R-:W-:Y:S01]  /*c630*/  MOV R149, R33 ;  /* 0x0000002100957202 */ /* 0x000fe20000000f00 */
[----:B------:R-:W-:Y:S01]  /*c640*/  FMUL.FTZ R33, R2, R165 ;  /* 0x000000a502217220 */ /* 0x000fe20000410000 */
[----:B------:R-:W-:Y:S01]  /*c650*/  MOV R188, R187 ;  /* 0x000000bb00bc7202 */ /* 0x000fe20000000f00 */
[----:B------:R-:W-:Y:S01]  /*c660*/  FMUL.FTZ R111, R0, R111 ;  /* 0x0000006f006f7220 */ /* 0x000fe20000410000 */
[----:B------:R-:W-:Y:S01]  /*c670*/  MOV R187, R134 ;  /* 0x0000008600bb7202 */ /* 0x000fe20000000f00 */
[C---:B------:R-:W-:Y:S04]  /*c680*/  HMMA.16816.F32 R16, R136.reuse, R22, R16 ;  /* 0x000000168810723c */ /* 0x040fe80000001810 */
[----:B------:R-:W-:Y:S01]  /*c690*/  FMUL.FTZ R20, R2, R152 ;  /* 0x0000009802147220 */ /* 0x000fe20000410000 */
[----:B------:R-:W-:Y:S01]  /*c6a0*/  MOV R134, R32 ;  /* 0x0000002000867202 */ /* 0x000fe20000000f00 */
[----:B------:R-:W3:Y:S01]  /*c6b0*/  LDL R152, [R1+0x4] ;  /* 0x0000040001987983 */ /* 0x000ee20000100800 */
[C---:B------:R-:W-:Y:S02]  /*c6c0*/  FMUL.FTZ R22, R0.reuse, R154 ;  /* 0x0000009a00167220 */ /* 0x040fe40000410000 */
[----:B------:R-:W-:Y:S01]  /*c6d0*/  FMUL.FTZ R23, R0, R155 ;  /* 0x0000009b00177220 */ /* 0x000fe20000410000 */
[----:B------:R-:W3:Y:S02]  /*c6e0*/  LDL.LU R151, [R1+0x80] ;  /* 0x0000800001977983 */ /* 0x000ee40000300800 */
[C---:B------:R-:W-:Y:S01]  /*c6f0*/  FMUL.FTZ R21, R2.reuse, R153 ;  /* 0x0000009902157220 */ /* 0x040fe20000410000 */
[----:B------:R-:W-:Y:S01]  /*c700*/  MOV R153, R148 ;  /* 0x0000009400997202 */ /* 0x000fe20000000f00 */
[----:B------:R-:W-:Y:S01]  /*c710*/  FMUL.FTZ R32, R2, R164 ;  /* 0x000000a402207220 */ /* 0x000fe20000410000 */
[----:B------:R-:W-:Y:S01]  /*c720*/  MOV R148, R146 ;  /* 0x0000009200947202 */ /* 0x000fe20000000f00 */
[--C-:B------:R-:W-:Y:S02]  /*c730*/  FFMA.FTZ R134, R134, c[0x0][0x2d0], -R181.reuse ;  /* 0x0000b40086867a23 */ /* 0x100fe400000108b5 */
[C---:B------:R-:W-:Y:S01]  /*c740*/  FMUL.FTZ R112, R2.reuse, R112 ;  /* 0x0000007002707220 */ /* 0x040fe20000410000 */
[C---:B------:R-:W-:Y:S03]  /*c750*/  HMMA.16816.F32 R20, R136.reuse, R28, R20 ;  /* 0x0000001c8814723c */ /* 0x040fe60000001814 */
[----:B------:R-:W-:Y:S02]  /*c760*/  FMUL.FTZ R113, R2, R113 ;  /* 0x0000007102717220 */ /* 0x000fe40000410000 */
[----:B------:R-:W-:Y:S02]  /*c770*/  FMUL.FTZ R114, R0, R114 ;  /* 0x0000007200727220 */ /* 0x000fe40000410000 */
[C---:B------:R-:W-:Y:S01]  /*c780*/  FMUL.FTZ R28, R2.reuse, R160 ;  /* 0x000000a0021c7220 */ /* 0x040fe20000410000 */
[C---:B------:R-:W-:Y:S01]  /*c790*/  HMMA.16816.F32 R24, R136.reuse, R30, R24 ;  /* 0x0000001e8818723c */ /* 0x040fe20000001818 */
[----:B------:R1:W-:Y:S03]  /*c7a0*/  MUFU.EX2 R160, R134 ;  /* 0x0000008600a07308 */ /* 0x0003e60000000800 */
[----:B------:R-:W-:Y:S02]  /*c7b0*/  FMUL.FTZ R29, R2, R161 ;  /* 0x000000a1021d7220 */ /* 0x000fe40000410000 */
[C---:B------:R-:W-:Y:S02]  /*c7c0*/  FMUL.FTZ R115, R0.reuse, R115 ;  /* 0x0000007300737220 */ /* 0x040fe40000410000 */
[C---:B------:R-:W-:Y:S04]  /*c7d0*/  FMUL.FTZ R30, R0.reuse, R162 ;  /* 0x000000a2001e7220 */ /* 0x040fe80000410000 */
[----:B------:R-:W-:Y:S02]  /*c7e0*/  FMUL.FTZ R31, R0, R163 ;  /* 0x000000a3001f7220 */ /* 0x000fe40000410000 */
[C---:B------:R-:W-:Y:S02]  /*c7f0*/  FMUL.FTZ R116, R2.reuse, R116 ;  /* 0x0000007402747220 */ /* 0x040fe40000410000 */
[----:B------:R-:W-:Y:S02]  /*c800*/  FMUL.FTZ R117, R2, R117 ;  /* 0x0000007502757220 */ /* 0x000fe40000410000 */
[C---:B------:R-:W-:Y:S02]  /*c810*/  FMUL.FTZ R118, R0.reuse, R118 ;  /* 0x0000007600767220 */ /* 0x040fe40000410000 */
[----:B------:R-:W-:Y:S02]  /*c820*/  FMUL.FTZ R119, R0, R119 ;  /* 0x0000007700777220 */ /* 0x000fe40000410000 */
[C---:B------:R-:W-:Y:S02]  /*c830*/  FMUL.FTZ R120, R2.reuse, R120 ;  /* 0x0000007802787220 */ /* 0x040fe40000410000 */
[----:B------:R-:W-:Y:S02]  /*c840*/  FMUL.FTZ R121, R2, R121 ;  /* 0x0000007902797220 */ /* 0x000fe40000410000 */
[----:B-1----:R-:W-:Y:S01]  /*c850*/  FFMA.FTZ R134, R149, c[0x0][0x2d0], -R181 ;  /* 0x0000b40095867a23 */ /* 0x002fe200000108b5 */
[----:B------:R-:W-:Y:S01]  /*c860*/  MOV R149, R145 ;  /* 0x0000009100957202 */ /* 0x000fe20000000f00 */
[C---:B------:R-:W-:Y:S02]  /*c870*/  FMUL.FTZ R122, R0.reuse, R122 ;  /* 0x0000007a007a7220 */ /* 0x040fe40000410000 */
[----:B------:R1:W1:Y:S01]  /*c880*/  MUFU.EX2 R161, R134 ;  /* 0x0000008600a17308 */ /* 0x0002620000000800 */
        /* <DEDUP_REMOVED lines=8> */
[--C-:B------:R-:W-:Y:S02]  /*c910*/  FFMA.FTZ R169, R169, c[0x0][0x2d0], -R3.reuse ;  /* 0x0000b400a9a97a23 */ /* 0x100fe40000010803 */
[--C-:B-1----:R-:W-:Y:S04]  /*c920*/  FFMA.FTZ R134, R185, c[0x0][0x2d0], -R3.reuse ;  /* 0x0000b400b9867a23 */ /* 0x102fe80000010803 */
[----:B------:R1:W-:Y:S02]  /*c930*/  MUFU.EX2 R156, R134 ;  /* 0x00000086009c7308 */ /* 0x0003e40000000800 */
[----:B-1----:R-:W-:Y:S08]  /*c940*/  FFMA.FTZ R134, R171, c[0x0][0x2d0], -R3 ;  /* 0x0000b400ab867a23 */ /* 0x002ff00000010803 */
[----:B------:R1:W1:Y:S02]  /*c950*/  MUFU.EX2 R171, R134 ;  /* 0x0000008600ab7308 */ /* 0x0002640000000800 */
[--C-:B-1----:R-:W-:Y:S08]  /*c960*/  FFMA.FTZ R134, R170, c[0x0][0x2d0], -R181.reuse ;  /* 0x0000b400aa867a23 */ /* 0x102ff000000108b5 */
[----:B------:R1:W-:Y:S02]  /*c970*/  MUFU.EX2 R185, R134 ;  /* 0x0000008600b97308 */ /* 0x0003e40000000800 */
[----:B-1----:R-:W-:Y:S08]  /*c980*/  FFMA.FTZ R134, R191, c[0x0][0x2d0], -R181 ;  /* 0x0000b400bf867a23 */ /* 0x002ff000000108b5 */
[----:B------:R1:W1:Y:S02]  /*c990*/  MUFU.EX2 R165, R134 ;  /* 0x0000008600a57308 */ /* 0x0002640000000800 */
[--C-:B-1----:R-:W-:Y:S02]  /*c9a0*/  FFMA.FTZ R134, R144, c[0x0][0x2d0], -R3.reuse ;  /* 0x0000b40090867a23 */ /* 0x102fe40000010803 */
[----:B------:R-:W-:Y:S06]  /*c9b0*/  LDSM.16.MT88.4 R144, [R252+0x800] ;  /* 0x00080000fc90783b */ /* 0x000fec0000004200 */
[----:B------:R1:W-:Y:S02]  /*c9c0*/  MUFU.EX2 R170, R134 ;  /* 0x0000008600aa7308 */ /* 0x0003e40000000800 */
[----:B-1----:R-:W-:Y:S08]  /*c9d0*/  FFMA.FTZ R134, R153, c[0x0][0x2d0], -R3 ;  /* 0x0000b40099867a23 */ /* 0x002ff00000010803 */
[----:B------:R1:W1:Y:S01]  /*c9e0*/  MUFU.EX2 R164, R134 ;  /* 0x0000008600a47308 */ /* 0x0002620000000800 */
[----:B--2---:R-:W-:Y:S01]  /*c9f0*/  FMUL.FTZ R131, R0, R131 ;  /* 0x0000008300837220 */ /* 0x004fe20000410000 */
[----:B----4-:R-:W2:Y:S08]  /*ca00*/  LDSM.16.MT88.4 R140, [R140] ;  /* 0x000000008c8c783b */ /* 0x010eb00000004200 */
[----:B-1----:R-:W4:Y:S01]  /*ca10*/  LDL.LU R134, [R1+0x84] ;  /* 0x0000840001867983 */ /* 0x002f220000300800 */
[C---:B--2---:R-:W-:Y:S08]  /*ca20*/  HMMA.16816.F32 R28, R136.reuse, R140, R28 ;  /* 0x0000008c881c723c */ /* 0x044ff0000000181c */
[C---:B------:R-:W-:Y:S01]  /*ca30*/  HMMA.16816.F32 R32, R136.reuse, R142, R32 ;  /* 0x0000008e8820723c */ /* 0x040fe20000001820 */
[----:B------:R-:W1:Y:S03]  /*ca40*/  LDSM.16.MT88.4 R140, [R248+0x2000] ;  /* 0x00200000f88c783b */ /* 0x000e660000004200 */
[----:B---3--:R-:W-:Y:S02]  /*ca50*/  FFMA.FTZ R135, R2, R151, R135 ;  /* 0x0000009702877223 */ /* 0x008fe40000010087 */
[----:B------:R-:W-:Y:S02]  /*ca60*/  FFMA.FTZ R2, R150, c[0x0][0x2d0], -R181 ;  /* 0x0000b40096027a23 */ /* 0x000fe400000108b5 */
[----:B------:R-:W-:Y:S01]  /*ca70*/  FADD.FTZ R135, R189, R135 ;  /* 0x00000087bd877221 */ /* 0x000fe20000010000 */
        /* <DEDUP_REMOVED lines=14> */
[----:B------:R-:W1:Y:S03]  /*cb60*/  LDSM.16.MT88.4 R140, [R252+0x4000] ;  /* 0x00400000fc8c783b */ /* 0x000e660000004200 */
[----:B----4-:R-:W-:Y:S02]  /*cb70*/  FFMA.FTZ R134, R0, R134, R180 ;  /* 0x0000008600867223 */ /* 0x010fe400000100b4 */
[----:B------:R-:W-:Y:S02]  /*cb80*/  FFMA.FTZ R0, R186, c[0x0][0x2d0], -R3 ;  /* 0x0000b400ba007a23 */ /* 0x000fe40000010803 */
[----:B------:R-:W-:Y:S10]  /*cb90*/  MUFU.EX2 R186, R159 ;  /* 0x0000009f00ba7308 */ /* 0x000ff40000000800 */
[----:B------:R2:W-:Y:S01]  /*cba0*/  MUFU.EX2 R166, R0 ;  /* 0x0000000000a67308 */ /* 0x0005e20000000800 */
[C---:B-1----:R-:W-:Y:S08]  /*cbb0*/  HMMA.16816.F32 R76, R136.reuse, R140, R76 ;  /* 0x0000008c884c723c */ /* 0x042ff0000000184c */
[C---:B------:R-:W-:Y:S01]  /*cbc0*/  HMMA.16816.F32 R80, R136.reuse, R142, R80 ;  /* 0x0000008e8850723c */ /* 0x040fe20000001850 */
[----:B------:R-:W1:Y:S03]  /*cbd0*/  LDSM.16.MT88.4 R140, [R251+0x4000] ;  /* 0x00400000fb8c783b */ /* 0x000e660000004200 */
[--C-:B--2---:R-:W-:Y:S04]  /*cbe0*/  FFMA.FTZ R0, R188, c[0x0][0x2d0], -R181.reuse ;  /* 0x0000b400bc007a23 */ /* 0x104fe800000108b5 */
[----:B------:R2:W-:Y:S04]  /*cbf0*/  MUFU.EX2 R163, R0 ;  /* 0x0000000000a37308 */ /* 0x0005e80000000800 */
[----:B--2---:R-:W-:Y:S06]  /*cc00*/  FFMA.FTZ R0, R187, c[0x0][0x2d0], -R181 ;  /* 0x0000b400bb007a23 */ /* 0x004fec00000108b5 */
[----:B------:R2:W-:Y:S01]  /*cc10*/  MUFU.EX2 R162, R0 ;  /* 0x0000000000a27308 */ /* 0x0005e20000000800 */
[C---:B-1----:R-:W-:Y:S08]  /*cc20*/  HMMA.16816.F32 R84, R136.reuse, R140, R84 ;  /* 0x0000008c8854723c */ /* 0x042ff00000001854 */
[C---:B------:R-:W-:Y:S01]  /*cc30*/  HMMA.16816.F32 R88, R136.reuse, R142, R88 ;  /* 0x0000008e8858723c */ /* 0x040fe20000001858 */
[----:B------:R-:W1:Y:S03]  /*cc40*/  LDSM.16.MT88.4 R140, [R152+0x4000] ;  /* 0x00400000988c783b */ /* 0x000e660000004200 */
[--C-:B--2---:R-:W-:Y:S05]  /*cc50*/  FFMA.FTZ R0, R195, c[0x0][0x2d0], -R3.reuse ;  /* 0x0000b400c3007a23 */ /* 0x104fea0000010803 */
[----:B------:R2:W5:Y:S01]  /*cc60*/  LDL.LU R195, [R1+0x128] ;  /* 0x0001280001c37983 */ /* 0x0005620000300800 */
[----:B------:R3:W-:Y:S03]  /*cc70*/  MUFU.EX2 R191, R0 ;  /* 0x0000000000bf7308 */ /* 0x0007e60000000800 */
[----:B------:R2:W5:Y:S04]  /*cc80*/  LDL.LU R176, [R1+0x124] ;  /* 0x0001240001b07983 */ /* 0x0005680000300800 */
[----:B------:R2:W5:Y:S04]  /*cc90*/  LDL.LU R177, [R1+0x120] ;  /* 0x0001200001b17983 */ /* 0x0005680000300800 */
[----:B------:R2:W5:Y:S01]  /*cca0*/  LDL.LU R178, [R1+0x11c] ;  /* 0x00011c0001b27983 */ /* 0x0005620000300800 */
[C---:B-1----:R-:W-:Y:S03]  /*ccb0*/  HMMA.16816.F32 R92, R136.reuse, R140, R92 ;  /* 0x0000008c885c723c */ /* 0x042fe6000000185c */
[----:B---3--:R-:W-:Y:S05]  /*ccc0*/  FFMA.FTZ R0, R172, c[0x0][0x2d0], -R3 ;  /* 0x0000b400ac007a23 */ /* 0x008fea0000010803 */
        /* <DEDUP_REMOVED lines=14> */
[----:B------:R-:W-:Y:S02]  /*cdb0*/  F2FP.PACK_AB R136, R161, R160 ;  /* 0x000000a0a188723e */ /* 0x000fe400000000ff */
[----:B------:R-:W-:Y:S03]  /*cdc0*/  F2FP.PACK_AB R137, R171, R156 ;  /* 0x0000009cab89723e */ /* 0x000fe600000000ff */
[----:B------:R-:W-:Y:S02]  /*cdd0*/  F2FP.PACK_AB R138, R165, R185 ;  /* 0x000000b9a58a723e */ /* 0x000fe400000000ff */
[----:B------:R-:W-:Y:S07]  /*cde0*/  F2FP.PACK_AB R139, R164, R170 ;  /* 0x000000aaa48b723e */ /* 0x000fee00000000ff */
[C---:B-1----:R-:W-:Y:S08]  /*cdf0*/  HMMA.16816.F32 R4, R136.reuse, R140, R4 ;  /* 0x0000008c8804723c */ /* 0x042ff00000001804 */
[C---:B------:R-:W-:Y:S01]  /*ce00*/  HMMA.16816.F32 R8, R136.reuse, R142, R8 ;  /* 0x0000008e8808723c */ /* 0x040fe20000001808 */
[----:B------:R-:W1:Y:S07]  /*ce10*/  LDSM.16.MT88.4 R140, [R251+0x800] ;  /* 0x00080000fb8c783b */ /* 0x000e6e0000004200 */
[C---:B------:R-:W-:Y:S08]  /*ce20*/  HMMA.16816.F32 R12, R136.reuse, R144, R12 ;  /* 0x00000090880c723c */ /* 0x040ff0000000180c */
        /* <DEDUP_REMOVED lines=35> */
[C---:B---3--:R-:W-:Y:S01]  /*d060*/  HMMA.16816.F32 R108, R136.reuse, R144, R108 ;  /* 0x00000090886c723c */ /* 0x048fe2000000186c */
[----:B------:R3:W4:Y:S07]  /*d070*/  MUFU.EX2 R144, R2 ;  /* 0x0000000200907308 */ /* 0x00072e0000000800 */
[C---:B------:R-:W-:Y:S04]  /*d080*/  HMMA.16816.F32 R112, R136.reuse, R146, R112 ;  /* 0x000000928870723c */ /* 0x040fe80000001870 */
[--C-:B---3--:R-:W-:Y:S01]  /*d090*/  FFMA.FTZ R2, R149, c[0x0][0x2d0], -R181.reuse ;  /* 0x0000b40095027a23 */ /* 0x108fe200000108b5 */
[----:B----4-:R-:W-:Y:S01]  /*d0a0*/  MOV R180, R144 ;  /* 0x0000009000b47202 */ /* 0x010fe20000000f00 */
[----:B------:R-:W-:Y:S01]  /*d0b0*/  FFMA.FTZ R181, R179, c[0x0][0x2d0], -R181 ;  /* 0x0000b400b3b57a23 */ /* 0x000fe200000108b5 */
[----:B------:R-:W3:Y:S01]  /*d0c0*/  LDSM.16.MT88.4 R144, [R152+0x6800] ;  /* 0x006800009890783b */ /* 0x000ee20000004200 */
[----:B------:R4:W-:Y:S01]  /*d0d0*/  MUFU.EX2 R167, R2 ;  /* 0x0000000200a77308 */ /* 0x0009e20000000800 */
[C---:B-1----:R-:W-:Y:S06]  /*d0e0*/  HMMA.16816.F32 R116, R136.reuse, R140, R116 ;  /* 0x0000008c8874723c */ /* 0x042fec0000001874 */
[----:B------:R2:W5:Y:S03]  /*d0f0*/  LDL.LU R179, [R1+0x118] ;  /* 0x0001180001b37983 */ /* 0x0005660000300800 */
[----:B------:R-:W-:Y:S01]  /*d100*/  MUFU.EX2 R187, R181 ;  /* 0x000000b500bb7308 */ /* 0x000fe20000000800 */
[----:B------:R2:W5:Y:S01]  /*d110*/  LDL.LU R172, [R1+0x114] ;  /* 0x0001140001ac7983 */ /* 0x0005620000300800 */
[C---:B------:R-:W-:Y:S03]  /*d120*/  HMMA.16816.F32 R120, R136.reuse, R142, R120 ;  /* 0x0000008e8878723c */ /* 0x040fe60000001878 */
[----:B------:R-:W-:Y:S01]  /*d130*/  LDSM.16.MT88.4 R140, [R252+0x1000] ;  /* 0x00100000fc8c783b */ /* 0x000fe20000004200 */
[----:B----4-:R-:W-:Y:S04]  /*d140*/  FFMA.FTZ R2, R148, c[0x0][0x2d0], -R3 ;  /* 0x0000b40094027a23 */ /* 0x010fe80000010803 */
[----:B------:R1:W4:Y:S01]  /*d150*/  MUFU.EX2 R148, R2 ;  /* 0x0000000200947308 */ /* 0x0003220000000800 */
[C---:B---3--:R-:W-:Y:S08]  /*d160*/  HMMA.16816.F32 R124, R136.reuse, R144, R124 ;  /* 0x00000090887c723c */ /* 0x048ff0000000187c */
[----:B------:R-:W-:Y:S04]  /*d170*/  HMMA.16816.F32 R128, R136, R146, R128 ;  /* 0x000000928880723c */ /* 0x000fe80000001880 */
[----:B-1----:R-:W-:Y:S01]  /*d180*/  FADD.FTZ R2, R182, R134 ;  /* 0x00000086b6027221 */ /* 0x002fe20000010000 */
[----:B----4-:R-:W-:Y:S01]  /*d190*/  MOV R182, R148 ;  /* 0x0000009400b67202 */ /* 0x010fe20000000f00 */
[----:B------:R-:W-:Y:S01]  /*d1a0*/  FADD.FTZ R134, R190, R135 ;  /* 0x00000087be867221 */ /* 0x000fe20000010000 */
[----:B------:R-:W1:Y:S01]  /*d1b0*/  LDSM.16.MT88.4 R148, [R248+0x1000] ;  /* 0x00100000f894783b */ /* 0x000e620000004200 */
[----:B------:R-:W3:Y:S01]  /*d1c0*/  MUFU.EX2 R190, R0 ;  /* 0x0000000000be7308 */ /* 0x000ee20000000800 */
[----:B------:R-:W-:Y:S03]  /*d1d0*/  FADD.FTZ R2, R183, R2 ;  /* 0x00000002b7027221 */ /* 0x000fe60000010000 */
[----:B------:R-:W-:Y:S01]  /*d1e0*/  MOV R183, R152 ;  /* 0x0000009800b77202 */ /* 0x000fe20000000f00 */
[----:B------:R-:W-:Y:S01]  /*d1f0*/  FADD.FTZ R134, R173, R134 ;  /* 0x00000086ad867221 */ /* 0x000fe20000010000 */
[----:B------:R-:W-:Y:S01]  /*d200*/  F2FP.PACK_AB R136, R167, R180 ;  /* 0x000000b4a788723e */ /* 0x000fe200000000ff */
[----:B------:R-:W4:Y:S01]  /*d210*/  LDSM.16.MT88.4 R152, [R251+0x1000] ;  /* 0x00100000fb98783b */ /* 0x000f220000004200 */
[----:B------:R-:W-:Y:S01]  /*d220*/  F2FP.PACK_AB R137, R166, R182 ;  /* 0x000000b6a689723e */ /* 0x000fe200000000ff */
[----:B------:R-:W-:Y:S01]  /*d230*/  FADD.FTZ R2, R184, R2 ;  /* 0x00000002b8027221 */ /* 0x000fe20000010000 */
[----:B------:R-:W-:Y:S02]  /*d240*/  F2FP.PACK_AB R138, R162, R163 ;  /* 0x000000a3a28a723e */ /* 0x000fe400000000ff */
[----:B------:R-:W-:Y:S01]  /*d250*/  MOV R135, R164 ;  /* 0x000000a400877202 */ /* 0x000fe20000000f00 */
[----:B------:R-:W-:Y:S01]  /*d260*/  FADD.FTZ R2, R156, R2 ;  /* 0x000000029c027221 */ /* 0x000fe20000010000 */
[----:B------:R2:W-:Y:S01]  /*d270*/  MUFU.EX2 R164, R157 ;  /* 0x0000009d00a47308 */ /* 0x0005e20000000800 */
[----:B------:R-:W4:Y:S02]  /*d280*/  LDSM.16.MT88.4 R144, [R183+0x1000] ;  /* 0x00100000b790783b */ /* 0x000f240000004200 */
[----:B------:R-:W-:Y:S06]  /*d290*/  FADD.FTZ R2, R171, R2 ;  /* 0x00000002ab027221 */ /* 0x000fec0000010000 */
[----:B------:R4:W5:Y:S01]  /*d2a0*/  LDL.LU R173, [R1+0x110] ;  /* 0x0001100001ad7983 */ /* 0x0009620000300800 */
[----:B---3--:R-:W-:Y:S01]  /*d2b0*/  F2FP.PACK_AB R139, R190, R191 ;  /* 0x000000bfbe8b723e */ /* 0x008fe200000000ff */
[--C-:B------:R-:W-:Y:S02]  /*d2c0*/  FFMA.FTZ R0, R174, c[0x0][0x2d0], -R3.reuse ;  /* 0x0000b400ae007a23 */ /* 0x100fe40000010803 */
[----:B------:R3:W5:Y:S02]  /*d2d0*/  LDL.LU R174, [R1+0x10c] ;  /* 0x00010c0001ae7983 */ /* 0x0007640000300800 */
[----:B------:R3:W-:Y:S01]  /*d2e0*/  MUFU.EX2 R188, R0 ;  /* 0x0000000000bc7308 */ /* 0x0007e20000000800 */
[----:B--2---:R-:W-:Y:S01]  /*d2f0*/  MOV R157, R165 ;  /* 0x000000a5009d7202 */ /* 0x004fe20000000f00 */
[C---:B-1----:R-:W-:Y:S08]  /*d300*/  HMMA.16816.F32 R4, R136.reuse, R148, R4 ;  /* 0x000000948804723c */ /* 0x042ff00000001804 */
[----:B------:R1:W2:Y:S01]  /*d310*/  MUFU.EX2 R165, R158 ;  /* 0x0000009e00a57308 */ /* 0x0002a20000000800 */
[C---:B------:R-:W-:Y:S01]  /*d320*/  HMMA.16816.F32 R8, R136.reuse, R150, R8 ;  /* 0x000000968808723c */ /* 0x040fe20000001808 */
[----:B------:R-:W-:Y:S02]  /*d330*/  LDSM.16.MT88.4 R148, [R252+0x3000] ;  /* 0x00300000fc94783b */ /* 0x000fe40000004200 */
[--C-:B---3--:R-:W-:Y:S05]  /*d340*/  FFMA.FTZ R0, R175, c[0x0][0x2d0], -R3.reuse ;  /* 0x0000b400af007a23 */ /* 0x108fea0000010803 */
[C---:B------:R-:W-:Y:S01]  /*d350*/  HMMA.16816.F32 R12, R136.reuse, R140, R12 ;  /* 0x0000008c880c723c */ /* 0x040fe2000000180c */
[----:B------:R3:W5:Y:S01]  /*d360*/  LDL.LU R175, [R1+0x108] ;  /* 0x0001080001af7983 */ /* 0x0007620000300800 */
[----:B------:R2:W2:Y:S02]  /*d370*/  MUFU.EX2 R189, R0 ;  /* 0x0000000000bd7308 */ /* 0x0004a40000000800 */
[----:B------:R-:W-:Y:S01]  /*d380*/  FFMA.FTZ R3, R168, c[0x0][0x2d0], -R3 ;  /* 0x0000b400a8037a23 */ /* 0x000fe20000010803 */
[----:B------:R-:W-:Y:S03]  /*d390*/  MOV R168, R157 ;  /* 0x0000009d00a87202 */ /* 0x000fe60000000f00 */
[C---:B------:R-:W-:Y:S01]  /*d3a0*/  HMMA.16816.F32 R16, R136.reuse, R142, R16 ;  /* 0x0000008e8810723c */ /* 0x040fe20000001810 */
[----:B------:R-:W3:Y:S07]  /*d3b0*/  LDSM.16.MT88.4 R140, [R248+0x3000] ;  /* 0x00300000f88c783b */ /* 0x000eee0000004200 */
[C---:B----4-:R-:W-:Y:S01]  /*d3c0*/  HMMA.16816.F32 R20, R136.reuse, R152, R20 ;  /* 0x000000988814723c */ /* 0x050fe20000001814 */
[----:B-1----:R-:W-:Y:S07]  /*d3d0*/  LDSM.16.MT88.4 R156, [R252+0x1800] ;  /* 0x00180000fc9c783b */ /* 0x002fee0000004200 */
[C---:B------:R-:W-:Y:S01]  /*d3e0*/  HMMA.16816.F32 R24, R136.reuse, R154, R24 ;  /* 0x0000009a8818723c */ /* 0x040fe20000001818 */
[----:B------:R-:W1:Y:S03]  /*d3f0*/  LDSM.16.MT88.4 R152, [R251+0x3000] ;  /* 0x00300000fb98783b */ /* 0x000e660000004200 */
[----:B--2---:R-:W-:Y:S02]  /*d400*/  FADD.FTZ R0, R160, R134 ;  /* 0x00000086a0007221 */ /* 0x004fe40000010000 */
[----:B------:R2:W-:Y:S02]  /*d410*/  MUFU.EX2 R134, R3 ;  /* 0x0000000300867308 */ /* 0x0005e40000000800 */
[C---:B------:R-:W-:Y:S04]  /*d420*/  HMMA.16816.F32 R28, R136.reuse, R144, R28 ;  /* 0x00000090881c723c */ /* 0x040fe8000000181c */
[----:B------:R-:W-:Y:S04]  /*d430*/  FADD.FTZ R0, R161, R0 ;  /* 0x00000000a1007221 */ /* 0x000fe80000010000 */
[C---:B------:R-:W-:Y:S01]  /*d440*/  HMMA.16816.F32 R32, R136.reuse, R146, R32 ;  /* 0x000000928820723c */ /* 0x040fe20000001820 */
[----:B------:R-:W-:Y:S07]  /*d450*/  LDSM.16.MT88.4 R144, [R248+0x5000] ;  /* 0x00500000f890783b */ /* 0x000fee0000004200 */
[C---:B---3--:R-:W-:Y:S04]  /*d460*/  HMMA.16816.F32 R36, R136.reuse, R140, R36 ;  /* 0x0000008c8824723c */ /* 0x048fe80000001824 */
[----:B--2---:R-:W-:Y:S02]  /*d470*/  FADD.FTZ R3, R185, R0 ;  /* 0x00000000b9037221 */ /* 0x004fe40000010000 */
[----:B------:R-:W-:Y:S02]  /*d480*/  FADD.FTZ R0, R170, R2 ;  /* 0x00000002aa007221 */ /* 0x000fe40000010000 */
[C---:B------:R-:W-:Y:S01]  /*d490*/  HMMA.16816.F32 R40, R136.reuse, R142, R40 ;  /* 0x0000008e8828723c */ /* 0x040fe20000001828 */
[----:B------:R-:W2:Y:S03]  /*d4a0*/  LDSM.16.MT88.4 R140, [R183+0x3000] ;  /* 0x00300000b78c783b */ /* 0x000ea60000004200 */
[----:B------:R-:W-:Y:S04]  /*d4b0*/  MOV R2, R168 ;  /* 0x000000a800027202 */ /* 0x000fe80000000f00 */
[C---:B------:R-:W-:Y:S04]  /*d4c0*/  HMMA.16816.F32 R44, R136.reuse, R148, R44 ;  /* 0x00000094882c723c */ /* 0x040fe8000000182c */
[----:B------:R-:W-:Y:S04]  /*d4d0*/  FADD.FTZ R2, R2, R3 ;  /* 0x0000000302027221 */ /* 0x000fe80000010000 */
[C---:B------:R-:W-:Y:S01]  /*d4e0*/  HMMA.16816.F32 R48, R136.reuse, R150, R48 ;  /* 0x000000968830723c */ /* 0x040fe20000001830 */
[----:B------:R-:W3:Y:S07]  /*d4f0*/  LDSM.16.MT88.4 R148, [R252+0x5000] ;  /* 0x00500000fc94783b */ /* 0x000eee0000004200 */
[C---:B-1----:R-:W-:Y:S08]  /*d500*/  HMMA.16816.F32 R52, R136.reuse, R152, R52 ;  /* 0x000000988834723c */ /* 0x042ff00000001834 */
[C---:B------:R-:W-:Y:S01]  /*d510*/  HMMA.16816.F32 R56, R136.reuse, R154, R56 ;  /* 0x0000009a8838723c */ /* 0x040fe20000001838 */
[----:B------:R-:W-:Y:S07]  /*d520*/  LDSM.16.MT88.4 R152, [R183+0x5000] ;  /* 0x00500000b798783b */ /* 0x000fee0000004200 */
[C---:B--2---:R-:W-:Y:S08]  /*d530*/  HMMA.16816.F32 R60, R136.reuse, R140, R60 ;  /* 0x0000008c883c723c */ /* 0x044ff0000000183c */
        /* <DEDUP_REMOVED lines=14> */
[C---:B--2---:R-:W-:Y:S07]  /*d620*/  HMMA.16816.F32 R100, R136.reuse, R144, R100 ;  /* 0x000000908864723c */ /* 0x044fee0000001864 */
[----:B------:R-:W-:Y:S01]  /*d630*/  MOV R145, R167 ;  /* 0x000000a700917202 */ /* 0x000fe20000000f00 */
[C---:B------:R-:W-:Y:S04]  /*d640*/  HMMA.16816.F32 R104, R136.reuse, R146, R104 ;  /* 0x000000928868723c */ /* 0x040fe80000001868 */
[----:B------:R-:W-:Y:S03]  /*d650*/  MOV R144, R166 ;  /* 0x000000a600907202 */ /* 0x000fe60000000f00 */
[----:B------:R-:W-:Y:S01]  /*d660*/  MOV R147, R163 ;  /* 0x000000a300937202 */ /* 0x000fe20000000f00 */
[C---:B-1----:R-:W-:Y:S04]  /*d670*/  HMMA.16816.F32 R108, R136.reuse, R140, R108 ;  /* 0x0000008c886c723c */ /* 0x042fe8000000186c */
[----:B------:R-:W-:Y:S02]  /*d680*/  MOV R146, R162 ;  /* 0x000000a200927202 */ /* 0x000fe40000000f00 */
[----:B------:R-:W-:Y:S02]  /*d690*/  LDSM.16.MT88.4 R160, [R251+0x1800] ;  /* 0x00180000fba0783b */ /* 0x000fe40000004200 */
[C---:B------:R-:W-:Y:S06]  /*d6a0*/  HMMA.16816.F32 R112, R136.reuse, R142, R112 ;  /* 0x0000008e8870723c */ /* 0x040fec0000001870 */
[----:B------:R-:W1:Y:S02]  /*d6b0*/  LDSM.16.MT88.4 R140, [R248+0x1800] ;  /* 0x00180000f88c783b */ /* 0x000e640000004200 */
[C---:B------:R-:W-:Y:S07]  /*d6c0*/  HMMA.16816.F32 R116, R136.reuse, R148, R116 ;  /* 0x000000948874723c */ /* 0x040fee0000001874 */
[----:B------:R-:W-:Y:S01]  /*d6d0*/  MOV R148, R183 ;  /* 0x000000b700947202 */ /* 0x000fe20000000f00 */
[C---:B------:R-:W-:Y:S04]  /*d6e0*/  HMMA.16816.F32 R120, R136.reuse, R150, R120 ;  /* 0x000000968878723c */ /* 0x040fe80000001878 */
[----:B------:R-:W-:Y:S02]  /*d6f0*/  MOV R149, R135 ;  /* 0x0000008700957202 */ /* 0x000fe40000000f00 */
[----:B------:R2:W4:Y:S01]  /*d700*/  MUFU.EX2 R135, R169 ;  /* 0x000000a900877308 */ /* 0x0005220000000800 */
[----:B------:R-:W-:Y:S01]  /*d710*/  MOV R150, R165 ;  /* 0x000000a500967202 */ /* 0x000fe20000000f00 */
[C---:B---3--:R-:W-:Y:S04]  /*d720*/  HMMA.16816.F32 R124, R136.reuse, R152, R124 ;  /* 0x00000098887c723c */ /* 0x048fe8000000187c */
[----:B------:R-:W-:Y:S02]  /*d730*/  MOV R151, R164 ;  /* 0x000000a400977202 */ /* 0x000fe40000000f00 */
[----:B------:R3:W3:Y:S01]  /*d740*/  LDSM.16.MT88.4 R164, [R148+0x1800] ;  /* 0x0018000094a4783b */ /* 0x0006e20000004200 */
[----:B------:R-:W-:Y:S01]  /*d750*/  MOV R152, R182 ;  /* 0x000000b600987202 */ /* 0x000fe20000000f00 */
[----:B------:R-:W-:Y:S04]  /*d760*/  HMMA.16816.F32 R128, R136, R154, R128 ;  /* 0x0000009a8880723c */ /* 0x000fe80000001880 */
[----:B------:R-:W-:Y:S02]  /*d770*/  F2FP.PACK_AB R168, R150, R151 ;  /* 0x0000009796a8723e */ /* 0x000fe400000000ff */
[----:B------:R-:W-:Y:S02]  /*d780*/  MOV R153, R180 ;  /* 0x000000b400997202 */ /* 0x000fe40000000f00 */
[----:B------:R-:W-:Y:S01]  /*d790*/  MOV R154, R187 ;  /* 0x000000bb009a7202 */ /* 0x000fe20000000f00 */
[----:B------:R-:W3:Y:S03]  /*d7a0*/  LDSM.16.MT88.4 R180, [R248+0x3800] ;  /* 0x00380000f8b4783b */ /* 0x000ee60000004200 */
[----:B------:R-:W-:Y:S02]  /*d7b0*/  MOV R155, R186 ;  /* 0x000000ba009b7202 */ /* 0x000fe40000000f00 */
[----:B--2---:R-:W-:Y:S02]  /*d7c0*/  F2FP.PACK_AB R169, R189, R188 ;  /* 0x000000bcbda9723e */ /* 0x004fe400000000ff */
[----:B------:R-:W-:Y:S01]  /*d7d0*/  F2FP.PACK_AB R170, R154, R155 ;  /* 0x0000009b9aaa723e */ /* 0x000fe200000000ff */
[----:B------:R-:W2:Y:S01]  /*d7e0*/  LDSM.16.MT88.4 R184, [R252+0x3800] ;  /* 0x00380000fcb8783b */ /* 0x000ea20000004200 */
[----:B----4-:R-:W-:Y:S07]  /*d7f0*/  F2FP.PACK_AB R171, R134, R135 ;  /* 0x0000008786ab723e */ /* 0x010fee00000000ff */
[C---:B-1----:R-:W-:Y:S07]  /*d800*/  HMMA.16816.F32 R136, R168.reuse, R140, R4 ;  /* 0x0000008ca888723c */ /* 0x042fee0000001804 */
        /* <DEDUP_REMOVED lines=8> */
[C---:B------:R-:W-:Y:S03]  /*d890*/  HMMA.16816.F32 R144, R168.reuse, R156, R12 ;  /* 0x0000009ca890723c */ /* 0x040fe6000000180c */
[----:B------:R-:W-:Y:S04]  /*d8a0*/  MOV R5, R155 ;  /* 0x0000009b00057202 */ /* 0x000fe80000000f00 */
[----:B------:R-:W-:Y:S02]  /*d8b0*/  MOV R14, R148 ;  /* 0x00000094000e7202 */ /* 0x000fe40000000f00 */
[----:B------:R-:W-:Y:S02]  /*d8c0*/  MOV R15, R149 ;  /* 0x00000095000f7202 */ /* 0x000fe40000000f00 */
[C---:B---3--:R-:W-:Y:S07]  /*d8d0*/  HMMA.16816.F32 R148, R168.reuse, R158, R16 ;  /* 0x0000009ea894723c */ /* 0x048fee0000001810 */
[----:B------:R-:W-:Y:S02]  /*d8e0*/  MOV R18, R152 ;  /* 0x0000009800127202 */ /* 0x000fe40000000f00 */
[----:B------:R-:W-:Y:S02]  /*d8f0*/  MOV R19, R153 ;  /* 0x0000009900137202 */ /* 0x000fe40000000f00 */
[C---:B------:R-:W-:Y:S07]  /*d900*/  HMMA.16816.F32 R152, R168.reuse, R160, R20 ;  /* 0x000000a0a898723c */ /* 0x040fee0000001814 */
[----:B------:R-:W-:Y:S01]  /*d910*/  MOV R22, R14 ;  /* 0x0000000e00167202 */ /* 0x000fe20000000f00 */
[C---:B------:R-:W-:Y:S01]  /*d920*/  HMMA.16816.F32 R156, R168.reuse, R162, R24 ;  /* 0x000000a2a89c723c */ /* 0x040fe20000001818 */
[----:B------:R-:W-:Y:S03]  /*d930*/  LDSM.16.MT88.4 R24, [R251+0x7800] ;  /* 0x00780000fb18783b */ /* 0x000fe60000004200 */
[----:B------:R-:W-:Y:S04]  /*d940*/  MOV R23, R15 ;  /* 0x0000000f00177202 */ /* 0x000fe80000000f00 */
[C---:B------:R-:W-:Y:S01]  /*d950*/  HMMA.16816.F32 R160, R168.reuse, R164, R28 ;  /* 0x000000a4a8a0723c */ /* 0x040fe2000000181c */
[----:B------:R-:W-:Y:S06]  /*d960*/  LDSM.16.MT88.4 R12, [R248+0x5800] ;  /* 0x00580000f80c783b */ /* 0x000fec0000004200 */
[----:B------:R-:W-:Y:S01]  /*d970*/  MOV R31, R4 ;  /* 0x00000004001f7202 */ /* 0x000fe20000000f00 */
[C---:B------:R-:W-:Y:S04]  /*d980*/  HMMA.16816.F32 R164, R168.reuse, R166, R32 ;  /* 0x000000a6a8a4723c */ /* 0x040fe80000001820 */
[----:B------:R-:W-:Y:S02]  /*d990*/  MOV R30, R5 ;  /* 0x00000005001e7202 */ /* 0x000fe40000000f00 */
[----:B------:R-:W-:Y:S02]  /*d9a0*/  MOV R29, R6 ;  /* 0x00000006001d7202 */ /* 0x000fe40000000f00 */
[C---:B------:R-:W-:Y:S04]  /*d9b0*/  HMMA.16816.F32 R36, R168.reuse, R180, R36 ;  /* 0x000000b4a824723c */ /* 0x040fe80000001824 */
[----:B------:R-:W-:Y:S02]  /*d9c0*/  MOV R28, R7 ;  /* 0x00000007001c7202 */ /* 0x000fe40000000f00 */
[----:B------:R-:W1:Y:S01]  /*d9d0*/  LDSM.16.MT88.4 R4, [R251+0x3800] ;  /* 0x00380000fb04783b */ /* 0x000e620000004200 */
[----:B------:R-:W-:Y:S01]  /*d9e0*/  MOV R35, R8 ;  /* 0x0000000800237202 */ /* 0x000fe20000000f00 */
[C---:B------:R-:W-:Y:S04]  /*d9f0*/  HMMA.16816.F32 R40, R168.reuse, R182, R40 ;  /* 0x000000b6a828723c */ /* 0x040fe80000001828 */
[----:B------:R-:W-:Y:S02]  /*da00*/  MOV R34, R9 ;  /* 0x0000000900227202 */ /* 0x000fe40000000f00 */
[----:B------:R-:W-:Y:S02]  /*da10*/  MOV R33, R10 ;  /* 0x0000000a00217202 */ /* 0x000fe40000000f00 */
[C---:B--2---:R-:W-:Y:S04]  /*da20*/  HMMA.16816.F32 R44, R168.reuse, R184, R44 ;  /* 0x000000b8a82c723c */ /* 0x044fe8000000182c */
[----:B------:R-:W-:Y:S02]  /*da30*/  MOV R32, R11 ;  /* 0x0000000b00207202 */ /* 0x000fe40000000f00 */
[----:B------:R-:W2:Y:S01]  /*da40*/  LDSM.16.MT88.4 R8, [R22+0x3800] ;  /* 0x003800001608783b */ /* 0x000ea20000004200 */
[----:B------:R-:W-:Y:S01]  /*da50*/  MOV R181, R18 ;  /* 0x0000001200b57202 */ /* 0x000fe20000000f00 */
[C---:B------:R-:W-:Y:S04]  /*da60*/  HMMA.16816.F32 R48, R168.reuse, R186, R48 ;  /* 0x000000baa830723c */ /* 0x040fe80000001830 */
[----:B------:R-:W-:Y:S02]  /*da70*/  MOV R180, R19 ;  /* 0x0000001300b47202 */ /* 0x000fe40000000f00 */
[----:B------:R-:W3:Y:S01]  /*da80*/  LDSM.16.MT88.4 R16, [R252+0x5800] ;  /* 0x00580000fc10783b */ /* 0x000ee20000004200 */
[----:B------:R-:W-:Y:S02]  /*da90*/  MOV R182, R22 ;  /* 0x0000001600b67202 */ /* 0x000fe40000000f00 */
[----:B------:R-:W-:Y:S03]  /*daa0*/  MOV R183, R23 ;  /* 0x0000001700b77202 */ /* 0x000fe60000000f00 */
[----:B------:R-:W-:Y:S02]  /*dab0*/  FADD.FTZ R2, R180, R2 ;  /* 0x00000002b4027221 */ /* 0x000fe40000010000 */
[----:B------:R-:W4:Y:S01]  /*dac0*/  LDSM.16.MT88.4 R20, [R251+0x5800] ;  /* 0x00580000fb14783b */ /* 0x000f220000004200 */
[----:B------:R-:W-:Y:S02]  /*dad0*/  FADD.FTZ R0, R183, R0 ;  /* 0x00000000b7007221 */ /* 0x000fe40000010000 */
[----:B------:R-:W-:Y:S02]  /*dae0*/  FADD.FTZ R2, R32, R2 ;  /* 0x0000000220027221 */ /* 0x000fe40000010000 */
[----:B------:R-:W-:Y:S02]  /*daf0*/  FADD.FTZ R0, R181, R0 ;  /* 0x00000000b5007221 */ /* 0x000fe40000010000 */
[----:B------:R-:W-:Y:S01]  /*db00*/  FADD.FTZ R2, R34, R2 ;  /* 0x0000000222027221 */ /* 0x000fe20000010000 */
[C---:B-1----:R-:W-:Y:S03]  /*db10*/  HMMA.16816.F32 R52, R168.reuse, R4, R52 ;  /* 0x00000004a834723c */ /* 0x042fe60000001834 */
[----:B------:R-:W-:Y:S02]  /*db20*/  FADD.FTZ R2, R35, R2 ;  /* 0x0000000223027221 */ /* 0x000fe40000010000 */
[----:B------:R-:W-:Y:S03]  /*db30*/  FADD.FTZ R0, R33, R0 ;  /* 0x0000000021007221 */ /* 0x000fe60000010000 */
[C---:B------:R-:W-:Y:S01]  /*db40*/  HMMA.16816.F32 R56, R168.reuse, R6, R56 ;  /* 0x00000006a838723c */ /* 0x040fe20000001838 */
[----:B------:R-:W1:Y:S03]  /*db50*/  LDSM.16.MT88.4 R4, [R182+0x5800] ;  /* 0x00580000b604783b */ /* 0x000e660000004200 */
[----:B------:R-:W-:Y:S04]  /*db60*/  FADD.FTZ R0, R191, R0 ;  /* 0x00000000bf007221 */ /* 0x000fe80000010000 */
[C---:B--2---:R-:W-:Y:S04]  /*db70*/  HMMA.16816.F32 R60, R168.reuse, R8, R60 ;  /* 0x00000008a83c723c */ /* 0x044fe8000000183c */
[----:B------:R-:W-:Y:S02]  /*db80*/  FADD.FTZ R3, R190, R0 ;  /* 0x00000000be037221 */ /* 0x000fe40000010000 */
[----:B------:R-:W-:Y:S02]  /*db90*/  FADD.FTZ R0, R28, R2 ;  /* 0x000000021c007221 */ /* 0x000fe40000010000 */
[C---:B------:R-:W-:Y:S01]  /*dba0*/  HMMA.16816.F32 R64, R168.reuse, R10, R64 ;  /* 0x0000000aa840723c */ /* 0x040fe20000001840 */
[----:B------:R-:W2:Y:S03]  /*dbb0*/  LDSM.16.MT88.4 R8, [R248+0x7800] ;  /* 0x00780000f808783b */ /* 0x000ea60000004200 */
[----:B------:R-:W-:Y:S02]  /*dbc0*/  FADD.FTZ R0, R29, R0 ;  /* 0x000000001d007221 */ /* 0x000fe40000010000 */
[----:B------:R-:W-:Y:S02]  /*dbd0*/  FADD.FTZ R3, R188, R3 ;  /* 0x00000003bc037221 */ /* 0x000fe40000010000 */
[C---:B------:R-:W-:Y:S04]  /*dbe0*/  HMMA.16816.F32 R68, R168.reuse, R12, R68 ;  /* 0x0000000ca844723c */ /* 0x040fe80000001844 */
[----:B------:R-:W-:Y:S02]  /*dbf0*/  FADD.FTZ R2, R30, R0 ;  /* 0x000000001e027221 */ /* 0x000fe40000010000 */
[----:B------:R-:W-:Y:S02]  /*dc00*/  FADD.FTZ R3, R189, R3 ;  /* 0x00000003bd037221 */ /* 0x000fe40000010000 */
[C---:B------:R-:W-:Y:S01]  /*dc10*/  HMMA.16816.F32 R72, R168.reuse, R14, R72 ;  /* 0x0000000ea848723c */ /* 0x040fe20000001848 */
[----:B------:R-:W2:Y:S03]  /*dc20*/  LDSM.16.MT88.4 R12, [R252+0x7800] ;  /* 0x00780000fc0c783b */ /* 0x000ea60000004200 */
[----:B------:R-:W-:Y:S02]  /*dc30*/  FADD.FTZ R2, R31, R2 ;  /* 0x000000021f027221 */ /* 0x000fe40000010000 */
[----:B------:R-:W-:Y:S01]  /*dc40*/  FADD.FTZ R0, R135, R3 ;  /* 0x0000000387007221 */ /* 0x000fe20000010000 */
[----:B------:R-:W-:Y:S01]  /*dc50*/  MOV R135, R132 ;  /* 0x0000008400877202 */ /* 0x000fe20000000f00 */
[C---:B---3--:R-:W-:Y:S01]  /*dc60*/  HMMA.16816.F32 R76, R168.reuse, R16, R76 ;  /* 0x00000010a84c723c */ /* 0x048fe2000000184c */
[----:B------:R-:W-:Y:S03]  /*dc70*/  STL [R1+0x80], R2 ;  /* 0x0000800201007387 */ /* 0x000fe60000100800 */
[----:B------:R-:W-:Y:S01]  /*dc80*/  FADD.FTZ R0, R134, R0 ;  /* 0x0000000086007221 */ /* 0x000fe20000010000 */
[----:B------:R-:W-:Y:S03]  /*dc90*/  MOV R134, R133 ;  /* 0x0000008500867202 */ /* 0x000fe60000000f00 */
[C---:B------:R-:W-:Y:S01]  /*dca0*/  HMMA.16816.F32 R80, R168.reuse, R18, R80 ;  /* 0x00000012a850723c */ /* 0x040fe20000001850 */
[----:B------:R-:W3:Y:S07]  /*dcb0*/  LDSM.16.MT88.4 R16, [R182+0x7800] ;  /* 0x00780000b610783b */ /* 0x000eee0000004200 */
[C---:B----4-:R-:W-:Y:S01]  /*dcc0*/  HMMA.16816.F32 R84, R168.reuse, R20, R84 ;  /* 0x00000014a854723c */ /* 0x050fe20000001854 */
[----:B------:R4:W-:Y:S07]  /*dcd0*/  STL [R1+0x84], R0 ;  /* 0x0000840001007387 */ /* 0x0009ee0000100800 */
[C---:B------:R-:W-:Y:S08]  /*dce0*/  HMMA.16816.F32 R88, R168.reuse, R22, R88 ;  /* 0x00000016a858723c */ /* 0x040ff00000001858 */
[C---:B-1----:R-:W-:Y:S08]  /*dcf0*/  HMMA.16816.F32 R92, R168.reuse, R4, R92 ;  /* 0x00000004a85c723c */ /* 0x042ff0000000185c */
[C---:B------:R-:W-:Y:S08]  /*dd00*/  HMMA.16816.F32 R96, R168.reuse, R6, R96 ;  /* 0x00000006a860723c */ /* 0x040ff00000001860 */
[C---:B--2---:R-:W-:Y:S08]  /*dd10*/  HMMA.16816.F32 R100, R168.reuse, R8, R100 ;  /* 0x00000008a864723c */ /* 0x044ff00000001864 */
[C---:B------:R-:W-:Y:S08]  /*dd20*/  HMMA.16816.F32 R104, R168.reuse, R10, R104 ;  /* 0x0000000aa868723c */ /* 0x040ff00000001868 */
[C---:B------:R-:W-:Y:S08]  /*dd30*/  HMMA.16816.F32 R108, R168.reuse, R12, R108 ;  /* 0x0000000ca86c723c */ /* 0x040ff0000000186c */
[C---:B------:R-:W-:Y:S08]  /*dd40*/  HMMA.16816.F32 R112, R168.reuse, R14, R112 ;  /* 0x0000000ea870723c */ /* 0x040ff00000001870 */
[C---:B------:R-:W-:Y:S08]  /*dd50*/  HMMA.16816.F32 R116, R168.reuse, R24, R116 ;  /* 0x00000018a874723c */ /* 0x040ff00000001874 */
[C---:B------:R-:W-:Y:S08]  /*dd60*/  HMMA.16816.F32 R120, R168.reuse, R26, R120 ;  /* 0x0000001aa878723c */ /* 0x040ff00000001878 */
[C---:B---3--:R-:W-:Y:S08]  /*dd70*/  HMMA.16816.F32 R124, R168.reuse, R16, R124 ;  /* 0x00000010a87c723c */ /* 0x048ff0000000187c */
[----:B------:R-:W-:Y:S01]  /*dd80*/  HMMA.16816.F32 R128, R168, R18, R128 ;  /* 0x00000012a880723c */ /* 0x000fe20000001880 */
[----:B----4-:R-:W-:-:S07]  /*dd90*/  @P0 BRA `(.L_x_837) ;  /* 0xffffc25000000947 */ /* 0x010fce000383ffff */
.L_x_836:
[----:B------:R-:W-:Y:S07]  /*dda0*/  @!UPT UIADD3 URZ, URZ, URZ, URZ ;  /* 0x0000003f3f3ff290 */ /* 0x000fee000fffe03f */
[----:B------:R-:W-:Y:S02]  /*ddb0*/  MOV R7, 0x1f ;  /* 0x0000001f00077802 */ /* 0x000fe40000000f00 */
[----:B------:R-:W-:Y:S01]  /*ddc0*/  MOV R6, 0xffffffff ;  /* 0xffffffff00067802 */ /* 0x000fe20000000f00 */
[----:B------:R-:W-:Y:S06]  /*ddd0*/  BRA.DIV ~URZ, `(.L_x_838) ;  /* 0x00002a427f007947 */ /* 0x000fec000b800000 */
[----:B------:R-:W2:Y:S04]  /*dde0*/  LDL R2, [R1+0x80] ;  /* 0x0000800001027983 */ /* 0x000ea80000100800 */
[----:B--2---:R1:W2:Y:S02]  /*ddf0*/  SHFL.BFLY PT, R0, R2, 0x2, 0x1f ;  /* 0x0c401f0002007f89 */ /* 0x0042a400000e0000 */
.L_x_852:
[----:B-1----:R-:W3:Y:S02]  /*de00*/  LDL.LU R2, [R1+0x80] ;  /* 0x0000800001027983 */ /* 0x002ee40000300800 */
[----:B--23--:R-:W-:Y:S01]  /*de10*/  FADD.FTZ R0, R0, R2 ;  /* 0x0000000200007221 */ /* 0x00cfe20000010000 */
[----:B------:R-:W-:Y:S05]  /*de20*/  BRA.DIV ~URZ, `(.L_x_839) ;  /* 0x00002a527f007947 */ /* 0x000fea000b800000 */
[----:B------:R-:W2:Y:S04]  /*de30*/  LDL.LU R5, [R1+0x84] ;  /* 0x0000840001057983 */ /* 0x000ea80000300800 */
[----:B------:R-:W1:Y:S02]  /*de40*/  SHFL.BFLY PT, R2, R0, 0x1, 0x1f ;  /* 0x0c201f0000027f89 */ /* 0x000e6400000e0000 */
[----:B-1----:R-:W-:-:S02]  /*de50*/  FADD.FTZ R0, R0, R2 ;  /* 0x0000000200007221 */ /* 0x002fc40000010000 */
[----:B--2---:R-:W1:Y:S02]  /*de60*/  SHFL.BFLY PT, R4, R5, 0x2, 0x1f ;  /* 0x0c401f0005047f89 */ /* 0x004e6400000e0000 */
[----:B-1----:R-:W-:-:S05]  /*de70*/  FADD.FTZ R4, R4, R5 ;  /* 0x0000000504047221 */ /* 0x002fca0000010000 */
[----:B------:R1:W2:Y:S02]  /*de80*/  SHFL.BFLY PT, R3, R4, 0x1, 0x1f ;  /* 0x0c201f0004037f89 */ /* 0x0002a400000e0000 */
.L_x_853:
        /* <DEDUP_REMOVED lines=149> */
.L_x_831:
[----:B--2---:R2:W5:Y:S01]  /*e7e0*/  LDL R7, [R1+0xb0] ;  /* 0x0000b00001077983 */ /* 0x0045620000100800 */
[----:B------:R-:W-:Y:S03]  /*e7f0*/  BSSY B0, `(.L_x_840) ;  /* 0x0000012000007945 */ /* 0x000fe60003800000 */
[----:B------:R-:W3:Y:S02]  /*e800*/  S2R R6, SR_TID.X ;  /* 0x0000000000067919 */ /* 0x000ee40000002100 */
[----:B---3--:R-:W-:-:S13]  /*e810*/  LOP3.LUT P6, RZ, R6, 0xff, RZ, 0xc0, !PT ;  /* 0x000000ff06ff7812 */ /* 0x008fda00078cc0ff */
[----:B------:R-:W-:Y:S05]  /*e820*/  @P6 BRA `(.L_x_841) ;  /* 0x000000e000006947 */ /* 0x000fea0003800000 */
[----:B--2---:R-:W2:Y:S01]  /*e830*/  S2R R4, SR_LANEID ;  /* 0x0000000000047919 */ /* 0x004ea20000000000 */
        /* <DEDUP_REMOVED lines=11> */
[----:B---3-5:R-:W-:-:S05]  /*e8f0*/  IADD3 R7, R3, c[0x0][0xc], R2 ;  /* 0x0000030003077a10 */ /* 0x028fca0007ffe002 */
[----:B------:R2:W-:Y:S02]  /*e900*/  STL [R1+0xb0], R7 ;  /* 0x0000b00701007387 */ /* 0x0005e40000100800 */
.L_x_841:
[----:B--2---:R-:W-:Y:S05]  /*e910*/  BSYNC B0 ;  /* 0x0000000000007941 */ /* 0x004fea0003800000 */
.L_x_840:
[----:B------:R-:W-:Y:S01]  /*e920*/  PRMT R0, R0, 0x9910, RZ ;  /* 0x0000991000007816 */ /* 0x000fe200000000ff */
[----:B------:R-:W-:Y:S01]  /*e930*/  BSSY B1, `(.L_x_842) ;  /* 0x00001da000017945 */ /* 0x000fe20003800000 */
[----:B-----5:R-:W-:Y:S01]  /*e940*/  IMAD.MOV.U32 R59, RZ, RZ, R7 ;  /* 0x000000ffff3b7224 */ /* 0x020fe200078e0007 */
[----:B------:R-:W-:Y:S01]  /*e950*/  MOV R133, 0x1f ;  /* 0x0000001f00857802 */ /* 0x000fe20000000f00 */
[----:B------:R-:W-:Y:S01]  /*e960*/  IMAD.MOV.U32 R190, RZ, RZ, RZ ;  /* 0x000000ffffbe7224 */ /* 0x000fe200078e00ff */
[----:B------:R-:W-:Y:S01]  /*e970*/  ISETP.NE.AND P0, PT, R0, RZ, PT ;  /* 0x000000ff0000720c */ /* 0x000fe20003f05270 */
[----:B------:R-:W-:-:S12]  /*e980*/  IMAD.MOV.U32 R132, RZ, RZ, -0x1 ;  /* 0xffffffffff847424 */ /* 0x000fd800078e00ff */
[----:B------:R-:W-:Y:S05]  /*e990*/  @!P0 BRA `(.L_x_843) ;  /* 0x00001a7000008947 */ /* 0x000fea0003800000 */
[----:B------:R-:W-:Y:S01]  /*e9a0*/  WARPSYNC 0xffffffff ;  /* 0xffffffff00007948 */ /* 0x000fe20003800000 */
[----:B------:R-:W-:Y:S06]  /*e9b0*/  BAR.SYNC.DEFER_BLOCKING 0x1, 0x100 ;  /* 0x0044000000007b1d */ /* 0x000fec0000010000 */
[----:B------:R-:W-:Y:S05]  /*e9c0*/  BRA.CONV ~URZ, `(.L_x_844) ;  /* 0x000000537f007947 */ /* 0x000fea000b800000 */
[----:B------:R-:W-:Y:S02]  /*e9d0*/  SHF.R.S32.HI R0, RZ, 0x1f, R6 ;  /* 0x0000001fff007819 */ /* 0x000fe40000011406 */
[----:B------:R-:W-:Y:S02]  /*e9e0*/  MOV R2, 0xea20 ;  /* 0x0000ea2000027802 */ /* 0x000fe40000000f00 */
[----:B------:R-:W-:-:S04]  /*e9f0*/  LEA.HI R0, R0, R6, RZ, 0x7 ;  /* 0x0000000600007211 */ /* 0x000fc800078f38ff */
[----:B------:R-:W-:Y:S02]  /*ea00*/  SHF.R.S32.HI R0, RZ, 0x7, R0 ;  /* 0x00000007ff007819 */ /* 0x000fe40000011400 */
[----:B-1----:R-:W-:Y:S05]  /*ea10*/  CALL.REL.NOINC `($__internal_17_$__cuda_sm70_shflsync_idx_p) ;  /* 0x0000200000007944 */ /* 0x002fea0003c00000 */
.L_x_844:
[----:B------:R-:W3:Y:S04]  /*ea20*/  LDL R8, [R1+0xf8] ;  /* 0x0000f80001087983 */ /* 0x000ee80000100800 */
[----:B------:R-:W4:Y:S04]  /*ea30*/  LDL.LU R5, [R1+0x94] ;  /* 0x0000940001057983 */ /* 0x000f280000300800 */
[----:B-12---:R-:W2:Y:S04]  /*ea40*/  LDL.LU R11, [R1+0x98] ;  /* 0x00009800010b7983 */ /* 0x006ea80000300800 */
[----:B------:R-:W2:Y:S04]  /*ea50*/  LDL.LU R17, [R1+0xa8] ;  /* 0x0000a80001117983 */ /* 0x000ea80000300800 */
[----:B------:R-:W3:Y:S01]  /*ea60*/  LDL.LU R19, [R1+0xac] ;  /* 0x0000ac0001137983 */ /* 0x000ee20000300800 */
[----:B------:R-:W-:-:S03]  /*ea70*/  IMAD.MOV.U32 R3, RZ, RZ, 0x1 ;  /* 0x00000001ff037424 */ /* 0x000fc600078e00ff */
[----:B------:R-:W3:Y:S02]  /*ea80*/  LDL R18, [R1+0x100] ;  /* 0x0001000001127983 */ /* 0x000ee40000100800 */
[----:B------:R-:W-:Y:S02]  /*ea90*/  ISETP.NE.AND P1, PT, R3, c[0x0][0x4e8], PT ;  /* 0x00013a0003007a0c */ /* 0x000fe40003f25270 */
[----:B------:R-:W3:Y:S04]  /*eaa0*/  LDL R205, [R1+0x90] ;  /* 0x0000900001cd7983 */ /* 0x000ee80000100800 */
[----:B------:R1:W5:Y:S04]  /*eab0*/  LDL R204, [R1+0xf4] ;  /* 0x0000f40001cc7983 */ /* 0x0003680000100800 */
        /* <DEDUP_REMOVED lines=13> */
[----:B------:R-:W1:Y:S01]  /*eb90*/  S2R R20, SR_TID.X ;  /* 0x0000000000147919 */ /* 0x000e620000002100 */
[----:B------:R-:W-:-:S02]  /*eba0*/  ULDC UR5, c[0x0][0x4e8] ;  /* 0x00013a0000057ab9 */ /* 0x000fc40000000800 */
[----:B------:R-:W-:Y:S02]  /*ebb0*/  ULDC UR4, c[0x0][0x388] ;  /* 0x0000e20000047ab9 */ /* 0x000fe40000000800 */
[----:B------:R-:W-:Y:S01]  /*ebc0*/  UIMAD UR4, UR5, UR4, URZ ;  /* 0x00000004050472a4 */ /* 0x000fe2000f8e023f */
[----:B------:R-:W-:Y:S01]  /*ebd0*/  BSSY B0, `(.L_x_845) ;  /* 0x00000ff000007945 */ /* 0x000fe20003800000 */
[----:B----4-:R-:W-:Y:S01]  /*ebe0*/  SHF.R.S32.HI R0, RZ, 0x1f, R5 ;  /* 0x0000001fff007819 */ /* 0x010fe20000011405 */
[----:B------:R-:W-:-:S04]  /*ebf0*/  IMAD.WIDE.U32 R6, R5, c[0x0][0x4d0], RZ ;  /* 0x0001340005067a25 */ /* 0x000fc800078e00ff */
[C---:B------:R-:W-:Y:S02]  /*ec00*/  IMAD R2, R0.reuse, c[0x0][0x4d0], RZ ;  /* 0x0001340000027a24 */ /* 0x040fe400078e02ff */
[----:B------:R-:W-:Y:S02]  /*ec10*/  IMAD R4, R0, c[0x0][0x438], RZ ;  /* 0x00010e0000047a24 */ /* 0x000fe400078e02ff */
[----:B------:R-:W-:Y:S01]  /*ec20*/  IMAD R3, R5, c[0x0][0x4d4], R2 ;  /* 0x0001350005037a24 */ /* 0x000fe200078e0202 */
[----:B--2---:R-:W-:Y:S01]  /*ec30*/  SHF.R.S32.HI R2, RZ, 0x1f, R11 ;  /* 0x0000001fff027819 */ /* 0x004fe2000001140b */
[----:B---3--:R-:W-:Y:S02]  /*ec40*/  IMAD.IADD R0, R8, 0x1, R19 ;  /* 0x0000000108007824 */ /* 0x008fe400078e0213 */
[----:B------:R-:W-:Y:S02]  /*ec50*/  IMAD.IADD R7, R7, 0x1, R3 ;  /* 0x0000000107077824 */ /* 0x000fe400078e0203 */
[----:B------:R-:W-:-:S02]  /*ec60*/  IMAD R9, R2, c[0x0][0x4d8], RZ ;  /* 0x0001360002097a24 */ /* 0x000fc400078e02ff */
[----:B------:R-:W-:-:S04]  /*ec70*/  @P1 IMAD.HI.U32 R10, R0, c[0x0][0x4ec], RZ ;  /* 0x00013b00000a1a27 */ /* 0x000fc800078e00ff */
[----:B------:R-:W-:Y:S02]  /*ec80*/  IMAD R8, R5, c[0x0][0x43c], R4 ;  /* 0x00010f0005087a24 */ /* 0x000fe400078e0204 */
[----:B------:R-:W-:Y:S01]  /*ec90*/  IMAD.MOV.U32 R3, RZ, RZ, R0 ;  /* 0x000000ffff037224 */ /* 0x000fe200078e0000 */
[----:B------:R-:W-:Y:S01]  /*eca0*/  @P1 SHF.R.U32.HI R3, RZ, c[0x0][0x4f0], R10 ;  /* 0x00013c00ff031a19 */ /* 0x000fe2000001160a */
[C---:B------:R-:W-:Y:S02]  /*ecb0*/  IMAD R9, R11.reuse, c[0x0][0x4dc], R9 ;  /* 0x000137000b097a24 */ /* 0x040fe400078e0209 */
[----:B------:R-:W-:-:S04]  /*ecc0*/  IMAD.WIDE.U32 R6, R11, c[0x0][0x4d8], R6 ;  /* 0x000136000b067a25 */ /* 0x000fc800078e0006 */
[----:B------:R-:W-:-:S04]  /*ecd0*/  IMAD.WIDE.U32 R4, R5, c[0x0][0x438], RZ ;  /* 0x00010e0005047a25 */ /* 0x000fc800078e00ff */
[----:B------:R-:W-:Y:S01]  /*ece0*/  IMAD.IADD R7, R7, 0x1, R9 ;  /* 0x0000000107077824 */ /* 0x000fe200078e0209 */
[----:B------:R-:W-:Y:S01]  /*ecf0*/  SHF.R.S32.HI R9, RZ, 0x1f, R17 ;  /* 0x0000001fff097819 */ /* 0x000fe20000011411 */
[----:B------:R-:W-:Y:S02]  /*ed00*/  IMAD.IADD R5, R5, 0x1, R8 ;  /* 0x0000000105057824 */ /* 0x000fe400078e0208 */
[----:B------:R-:W-:Y:S02]  /*ed10*/  IMAD.MOV R8, RZ, RZ, -R3 ;  /* 0x000000ffff087224 */ /* 0x000fe400078e0a03 */
[----:B------:R-:W-:Y:S02]  /*ed20*/  IMAD R2, R2, c[0x0][0x440], RZ ;  /* 0x0001100002027a24 */ /* 0x000fe400078e02ff */
[----:B------:R-:W-:Y:S02]  /*ed30*/  IMAD R10, R9, c[0x0][0x4e0], RZ ;  /* 0x00013800090a7a24 */ /* 0x000fe400078e02ff */
[----:B------:R-:W-:-:S02]  /*ed40*/  IMAD R8, R8, c[0x0][0x4e8], R0 ;  /* 0x00013a0008087a24 */ /* 0x000fc400078e0200 */
[----:B------:R-:W-:Y:S01]  /*ed50*/  IMAD.WIDE.U32 R6, R17, c[0x0][0x4e0], R6 ;  /* 0x0001380011067a25 */ /* 0x000fe200078e0006 */
[----:B------:R-:W-:-:S03]  /*ed60*/  SHF.R.S32.HI R12, RZ, 0x1f, R3 ;  /* 0x0000001fff0c7819 */ /* 0x000fc60000011403 */
[C---:B------:R-:W-:Y:S02]  /*ed70*/  IMAD R14, R11.reuse, c[0x0][0x444], R2 ;  /* 0x000111000b0e7a24 */ /* 0x040fe400078e0202 */
[----:B------:R-:W-:Y:S01]  /*ed80*/  IMAD.WIDE.U32 R4, R11, c[0x0][0x440], R4 ;  /* 0x000110000b047a25 */ /* 0x000fe200078e0004 */
[----:B------:R-:W-:Y:S02]  /*ed90*/  SHF.R.S32.HI R13, RZ, 0x1f, R8 ;  /* 0x0000001fff0d7819 */ /* 0x000fe40000011408 */
[----:B------:R-:W-:Y:S01]  /*eda0*/  IADD3 R6, P0, R3, R6, RZ ;  /* 0x0000000603067210 */ /* 0x000fe20007f1e0ff */
[----:B------:R-:W-:Y:S02]  /*edb0*/  IMAD R11, R17, c[0x0][0x4e4], R10 ;  /* 0x00013900110b7a24 */ /* 0x000fe400078e020a */
[----:B------:R-:W-:-:S03]  /*edc0*/  @P1 IMAD.HI.U32 R10, R0, c[0x0][0x4ec], RZ ;  /* 0x00013b00000a1a27 */ /* 0x000fc600078e00ff */
[----:B------:R-:W-:Y:S01]  /*edd0*/  IADD3.X R7, R12, R7, R11, P0, !PT ;  /* 0x000000070c077210 */ /* 0x000fe200007fe40b */
[----:B------:R-:W-:Y:S02]  /*ede0*/  IMAD R9, R9, c[0x0][0x448], RZ ;  /* 0x0001120009097a24 */ /* 0x000fe400078e02ff */
[----:B------:R-:W-:Y:S01]  /*edf0*/  IMAD.MOV.U32 R2, RZ, RZ, R0 ;  /* 0x000000ffff027224 */ /* 0x000fe200078e0000 */
[----:B------:R-:W-:Y:S01]  /*ee00*/  @P1 SHF.R.U32.HI R2, RZ, c[0x0][0x4f0], R10 ;  /* 0x00013c00ff021a19 */ /* 0x000fe2000001160a */
[----:B------:R-:W-:Y:S02]  /*ee10*/  IMAD.IADD R5, R5, 0x1, R14 ;  /* 0x0000000105057824 */ /* 0x000fe400078e020e */
[----:B------:R-:W-:Y:S02]  /*ee20*/  IMAD R3, R13, c[0x0][0x4c8], RZ ;  /* 0x000132000d037a24 */ /* 0x000fe400078e02ff */
[C---:B------:R-:W-:Y:S02]  /*ee30*/  IMAD R10, R17.reuse, c[0x0][0x44c], R9 ;  /* 0x00011300110a7a24 */ /* 0x040fe400078e0209 */
[----:B------:R-:W-:Y:S01]  /*ee40*/  IMAD.WIDE.U32 R4, R17, c[0x0][0x448], R4 ;  /* 0x0001120011047a25 */ /* 0x000fe200078e0004 */
[----:B-1----:R-:W-:-:S03]  /*ee50*/  SHF.R.S32.HI R17, RZ, 0x1f, R20 ;  /* 0x0000001fff117819 */ /* 0x002fc60000011414 */
[C---:B------:R-:W-:Y:S02]  /*ee60*/  IMAD R9, R8.reuse, c[0x0][0x4cc], R3 ;  /* 0x0001330008097a24 */ /* 0x040fe400078e0203 */
[----:B------:R-:W-:Y:S01]  /*ee70*/  IMAD.WIDE.U32 R6, R8, c[0x0][0x4c8], R6 ;  /* 0x0001320008067a25 */ /* 0x000fe200078e0006 */
[----:B------:R-:W-:-:S03]  /*ee80*/  SHF.R.S32.HI R8, RZ, 0x1f, R2 ;  /* 0x0000001fff087819 */ /* 0x000fc60000011402 */
[----:B------:R-:W-:Y:S02]  /*ee90*/  IMAD.MOV R3, RZ, RZ, -R2 ;  /* 0x000000ffff037224 */ /* 0x000fe400078e0a02 */
[----:B------:R-:W-:Y:S01]  /*eea0*/  IMAD.IADD R5, R5, 0x1, R10 ;  /* 0x0000000105057824 */ /* 0x000fe200078e020a */
[----:B------:R-:W-:Y:S01]  /*eeb0*/  LEA R10, P0, R6, c[0x0][0x4a8], 0x2 ;  /* 0x00012a00060a7a11 */ /* 0x000fe200078010ff */
[----:B------:R-:W-:Y:S01]  /*eec0*/  IMAD.IADD R9, R7, 0x1, R9 ;  /* 0x0000000107097824 */ /* 0x000fe200078e0209 */
[----:B------:R-:W-:Y:S01]  /*eed0*/  LEA.HI R17, R17, R20, RZ, 0x5 ;  /* 0x0000001411117211 */ /* 0x000fe200078f28ff */
[----:B------:R-:W-:Y:S02]  /*eee0*/  IMAD R7, R3, c[0x0][0x4e8], R0 ;  /* 0x00013a0003077a24 */ /* 0x000fe400078e0200 */
[----:B------:R-:W-:Y:S01]  /*eef0*/  IMAD R0, R8, c[0x0][0x430], RZ ;  /* 0x00010c0008007a24 */ /* 0x000fe200078e02ff */
[----:B------:R-:W-:Y:S02]  /*ef00*/  LEA.HI.X R6, R6, c[0x0][0x4ac], R9, 0x2, P0 ;  /* 0x00012b0006067a11 */ /* 0x000fe400000f1409 */
[----:B------:R-:W-:Y:S01]  /*ef10*/  LOP3.LUT R17, R17, 0xffffffe0, RZ, 0xc0, !PT ;  /* 0xffffffe011117812 */ /* 0x000fe200078ec0ff */
[----:B------:R-:W-:-:S02]  /*ef20*/  IMAD R0, R2, c[0x0][0x434], R0 ;  /* 0x00010d0002007a24 */ /* 0x000fc400078e0200 */
[----:B------:R-:W-:Y:S01]  /*ef30*/  IMAD.WIDE.U32 R2, R2, c[0x0][0x430], R4 ;  /* 0x00010c0002027a25 */ /* 0x000fe200078e0004 */
[----:B------:R-:W-:Y:S04]  /*ef40*/  SHFL.IDX PT, R8, R10, RZ, 0x1c1f ;  /* 0x001c1fff0a087589 */ /* 0x000fe800000e0000 */
[----:B------:R-:W1:Y:S01]  /*ef50*/  SHFL.IDX PT, R9, R6, RZ, 0x1c1f ;  /* 0x001c1fff06097589 */ /* 0x000e6200000e0000 */
[----:B------:R-:W-:Y:S02]  /*ef60*/  IMAD.IADD R3, R3, 0x1, R0 ;  /* 0x0000000103037824 */ /* 0x000fe400078e0200 */
[----:B------:R-:W-:Y:S01]  /*ef70*/  IMAD.IADD R17, R20, 0x1, -R17 ;  /* 0x0000000114117824 */ /* 0x000fe200078e0a11 */
[----:B------:R-:W-:Y:S01]  /*ef80*/  SHFL.IDX PT, R4, R10, 0x1, 0x1c1f ;  /* 0x003c1f000a047f89 */ /* 0x000fe200000e0000 */
[----:B------:R-:W-:-:S03]  /*ef90*/  IMAD.IADD R0, R18, 0x1, R19 ;  /* 0x0000000112007824 */ /* 0x000fc600078e0213 */
[----:B------:R2:W3:Y:S01]  /*efa0*/  SHFL.IDX PT, R5, R6, 0x1, 0x1c1f ;  /* 0x003c1f0006057f89 */ /* 0x0004e200000e0000 */
[----:B------:R-:W-:Y:S01]  /*efb0*/  LOP3.LUT P3, RZ, R17, 0x3, RZ, 0xc0, !PT ;  /* 0x0000000311ff7812 */ /* 0x000fe2000786c0ff */
[----:B------:R-:W-:-:S03]  /*efc0*/  IMAD.WIDE.U32 R2, R7, c[0x0][0x428], R2 ;  /* 0x00010a0007027a25 */ /* 0x000fc600078e0002 */
[C---:B------:R-:W-:Y:S02]  /*efd0*/  ISETP.GE.OR P4, PT, R0.reuse, UR4, P3 ;  /* 0x0000000400007c0c */ /* 0x040fe40009f86670 */
[----:B------:R-:W-:Y:S02]  /*efe0*/  ISETP.GE.AND P1, PT, R0, UR4, PT ;  /* 0x0000000400007c0c */ /* 0x000fe4000bf26270 */
[----:B--2---:R-:W-:-:S05]  /*eff0*/  SHF.R.S32.HI R6, RZ, 0x1f, R7 ;  /* 0x0000001fff067819 */ /* 0x004fca0000011407 */
[----:B------:R-:W-:Y:S01]  /*f000*/  IMAD R10, R6, c[0x0][0x428], RZ ;  /* 0x00010a00060a7a24 */ /* 0x000fe200078e02ff */
[----:B------:R-:W-:-:S03]  /*f010*/  IADD3 R6, R0, 0x8, RZ ;  /* 0x0000000800067810 */ /* 0x000fc60007ffe0ff */
[----:B------:R-:W-:Y:S01]  /*f020*/  IMAD R10, R7, c[0x0][0x42c], R10 ;  /* 0x00010b00070a7a24 */ /* 0x000fe200078e020a */
[----:B------:R-:W-:Y:S02]  /*f030*/  ISETP.GE.OR P3, PT, R6, UR4, P3 ;  /* 0x0000000406007c0c */ /* 0x000fe40009f66670 */
[C---:B------:R-:W-:Y:S01]  /*f040*/  LEA R38, P2, R2.reuse, c[0x0][0x400], 0x2 ;  /* 0x0001000002267a11 */ /* 0x040fe200078410ff */
[----:B------:R-:W-:Y:S01]  /*f050*/  IMAD.IADD R3, R3, 0x1, R10 ;  /* 0x0000000103037824 */ /* 0x000fe200078e020a */
[----:B-1----:R1:W-:Y:S04]  /*f060*/  @!P4 ST.E [R8.64], R16 ;  /* 0x000000100800c985 */ /* 0x0023e8000c101906 */
[----:B------:R-:W-:Y:S02]  /*f070*/  LEA.HI.X R34, R2, c[0x0][0x404], R3, 0x2, P2 ;  /* 0x0001010002227a11 */ /* 0x000fe400010f1403 */
[C---:B------:R-:W-:Y:S01]  /*f080*/  IADD3 R0, R205.reuse, 0x8, RZ ;  /* 0x00000008cd007810 */ /* 0x040fe20007ffe0ff */
[----:B------:R-:W2:Y:S01]  /*f090*/  SHFL.IDX PT, R2, R38, RZ, 0x1c1f ;  /* 0x001c1fff26027589 */ /* 0x000ea200000e0000 */
[----:B------:R-:W-:-:S02]  /*f0a0*/  IADD3 R10, R205, 0x10, RZ ;  /* 0x00000010cd0a7810 */ /* 0x000fc40007ffe0ff */
[C---:B------:R-:W-:Y:S01]  /*f0b0*/  IADD3 R11, R205.reuse, 0x18, RZ ;  /* 0x00000018cd0b7810 */ /* 0x040fe20007ffe0ff */
[----:B---3--:R3:W-:Y:S01]  /*f0c0*/  @!P3 ST.E [R4.64], R15 ;  /* 0x0000000f0400b985 */ /* 0x0087e2000c101906 */
[C---:B------:R-:W-:Y:S02]  /*f0d0*/  IADD3 R12, R205.reuse, 0x20, RZ ;  /* 0x00000020cd0c7810 */ /* 0x040fe40007ffe0ff */
[C---:B------:R-:W-:Y:S01]  /*f0e0*/  IADD3 R13, R205.reuse, 0x28, RZ ;  /* 0x00000028cd0d7810 */ /* 0x040fe20007ffe0ff */
[----:B------:R4:W2:Y:S01]  /*f0f0*/  SHFL.IDX PT, R3, R34, RZ, 0x1c1f ;  /* 0x001c1fff22037589 */ /* 0x0008a200000e0000 */
[C---:B------:R-:W-:Y:S02]  /*f100*/  IADD3 R14, R205.reuse, 0x30, RZ ;  /* 0x00000030cd0e7810 */ /* 0x040fe40007ffe0ff */
[C---:B------:R-:W-:Y:S02]  /*f110*/  IADD3 R17, R205.reuse, 0x48, RZ ;  /* 0x00000048cd117810 */ /* 0x040fe40007ffe0ff */
[----:B------:R-:W-:-:S02]  /*f120*/  IADD3 R18, R205, 0x50, RZ ;  /* 0x00000050cd127810 */ /* 0x000fc40007ffe0ff */
[C---:B------:R-:W-:Y:S02]  /*f130*/  IADD3 R19, R205.reuse, 0x58, RZ ;  /* 0x00000058cd137810 */ /* 0x040fe40007ffe0ff */
[C---:B------:R-:W-:Y:S02]  /*f140*/  IADD3 R20, R205.reuse, 0x60, RZ ;  /* 0x00000060cd147810 */ /* 0x040fe40007ffe0ff */
[C---:B------:R-:W-:Y:S02]  /*f150*/  IADD3 R21, R205.reuse, 0x68, RZ ;  /* 0x00000068cd157810 */ /* 0x040fe40007ffe0ff */
[C---:B-1----:R-:W-:Y:S02]  /*f160*/  IADD3 R16, R205.reuse, 0x38, RZ ;  /* 0x00000038cd107810 */ /* 0x042fe40007ffe0ff */
[C---:B------:R-:W-:Y:S02]  /*f170*/  IADD3 R22, R205.reuse, 0x70, RZ ;  /* 0x00000070cd167810 */ /* 0x040fe40007ffe0ff */
[----:B------:R-:W-:-:S02]  /*f180*/  IADD3 R24, R205, 0x78, RZ ;  /* 0x00000078cd187810 */ /* 0x000fc40007ffe0ff */
[C---:B------:R-:W-:Y:S02]  /*f190*/  IADD3 R23, R205.reuse, 0x80, RZ ;  /* 0x00000080cd177810 */ /* 0x040fe40007ffe0ff */
[C---:B------:R-:W-:Y:S02]  /*f1a0*/  IADD3 R25, R205.reuse, 0x88, RZ ;  /* 0x00000088cd197810 */ /* 0x040fe40007ffe0ff */
[C---:B---3--:R-:W-:Y:S02]  /*f1b0*/  IADD3 R15, R205.reuse, 0x40, RZ ;  /* 0x00000040cd0f7810 */ /* 0x048fe40007ffe0ff */
[C---:B------:R-:W-:Y:S02]  /*f1c0*/  IADD3 R26, R205.reuse, 0x90, RZ ;  /* 0x00000090cd1a7810 */ /* 0x040fe40007ffe0ff */
[C---:B------:R-:W-:Y:S02]  /*f1d0*/  IADD3 R27, R205.reuse, 0x98, RZ ;  /* 0x00000098cd1b7810 */ /* 0x040fe40007ffe0ff */
[----:B------:R-:W-:-:S02]  /*f1e0*/  IADD3 R28, R205, 0xa0, RZ ;  /* 0x000000a0cd1c7810 */ /* 0x000fc40007ffe0ff */
[C---:B------:R-:W-:Y:S02]  /*f1f0*/  IADD3 R29, R205.reuse, 0xa8, RZ ;  /* 0x000000a8cd1d7810 */ /* 0x040fe40007ffe0ff */
[C---:B------:R-:W-:Y:S02]  /*f200*/  IADD3 R30, R205.reuse, 0xb0, RZ ;  /* 0x000000b0cd1e7810 */ /* 0x040fe40007ffe0ff */
[C---:B------:R-:W-:Y:S02]  /*f210*/  IADD3 R32, R205.reuse, 0xb8, RZ ;  /* 0x000000b8cd207810 */ /* 0x040fe40007ffe0ff */
[----:B------:R-:W-:Y:S02]  /*f220*/  IADD3 R31, R205, 0xc0, RZ ;  /* 0x000000c0cd1f7810 */ /* 0x000fe40007ffe0ff */
[----:B------:R-:W-:Y:S02]  /*f230*/  ISETP.GE.AND P0, PT, R6, UR4, PT ;  /* 0x0000000406007c0c */ /* 0x000fe4000bf06270 */
        /* <DEDUP_REMOVED lines=23> */
[----:B------:R-:W-:Y:S01]  /*f3b0*/  SHF.R.S32.HI R57, RZ, 0x1f, R31 ;  /* 0x0000001fff397819 */ /* 0x000fe2000001141f */
[----:B------:R-:W-:Y:S05]  /*f3c0*/  @P1 BRA `(.L_x_846) ;  /* 0x000007f000001947 */ /* 0x000fea0003800000 */
[----:B--2-4-:R-:W-:Y:S02]  /*f3d0*/  ISETP.GE.AND P1, PT, R205, c[0x0][0x3c8], PT ;  /* 0x0000f200cd007a0c */ /* 0x014fe40003f26270 */
[----:B------:R-:W-:-:S02]  /*f3e0*/  ISETP.GE.AND P3, PT, R0, c[0x0][0x3c8], PT ;  /* 0x0000f20000007a0c */ /* 0x000fc40003f66270 */
[----:B------:R-:W-:Y:S02]  /*f3f0*/  ISETP.GE.AND P2, PT, R10, c[0x0][0x3c8], PT ;  /* 0x0000f2000a007a0c */ /* 0x000fe40003f46270 */
[----:B------:R-:W-:Y:S02]  /*f400*/  ISETP.GE.AND P5, PT, R12, c[0x0][0x3c8], PT ;  /* 0x0000f2000c007a0c */ /* 0x000fe40003fa6270 */
[----:B------:R-:W-:-:S05]  /*f410*/  ISETP.GE.AND P4, PT, R14, c[0x0][0x3c8], PT ;  /* 0x0000f2000e007a0c */ /* 0x000fca0003f86270 */
[----:B------:R-:W-:-:S05]  /*f420*/  @!P1 IMAD.WIDE R4, R205, 0x4, R2 ;  /* 0x00000004cd049825 */ /* 0x000fca00078e0202 */
[----:B------:R1:W-:Y:S02]  /*f430*/  @!P1 ST.E.64 [R4.64], R136 ;  /* 0x0000008804009985 */ /* 0x0003e4000c101b06 */
[----:B-1----:R-:W-:-:S04]  /*f440*/  @!P3 LEA R4, P1, R0, R2, 0x2 ;  /* 0x000000020004b211 */ /* 0x002fc800078210ff */
[----:B------:R-:W-:-:S05]  /*f450*/  @!P3 LEA.HI.X R5, R0, R3, R33, 0x2, P1 ;  /* 0x000000030005b211 */ /* 0x000fca00008f1421 */
[----:B------:R1:W-:Y:S01]  /*f460*/  @!P3 ST.E.64 [R4.64], R140 ;  /* 0x0000008c0400b985 */ /* 0x0003e2000c101b06 */
[----:B------:R-:W-:Y:S02]  /*f470*/  ISETP.GE.AND P3, PT, R11, c[0x0][0x3c8], PT ;  /* 0x0000f2000b007a0c */ /* 0x000fe40003f66270 */
[----:B-1----:R-:W-:-:S04]  /*f480*/  @!P2 LEA R4, P1, R10, R2, 0x2 ;  /* 0x000000020a04a211 */ /* 0x002fc800078210ff */
[----:B------:R-:W-:Y:S02]  /*f490*/  @!P2 LEA.HI.X R5, R10, R3, R35, 0x2, P1 ;  /* 0x000000030a05a211 */ /* 0x000fe400008f1423 */
[----:B------:R-:W-:-:S03]  /*f4a0*/  ISETP.GE.AND P1, PT, R13, c[0x0][0x3c8], PT ;  /* 0x0000f2000d007a0c */ /* 0x000fc60003f26270 */
[----:B------:R1:W-:Y:S02]  /*f4b0*/  @!P2 ST.E.64 [R4.64], R144 ;  /* 0x000000900400a985 */ /* 0x0003e4000c101b06 */
[----:B-1----:R-:W-:-:S04]  /*f4c0*/  @!P3 LEA R4, P2, R11, R2, 0x2 ;  /* 0x000000020b04b211 */ /* 0x002fc800078410ff */
[----:B------:R-:W-:-:S05]  /*f4d0*/  @!P3 LEA.HI.X R5, R11, R3, R36, 0x2, P2 ;  /* 0x000000030b05b211 */ /* 0x000fca00010f1424 */
[----:B------:R1:W-:Y:S01]  /*f4e0*/  @!P3 ST.E.64 [R4.64], R148 ;  /* 0x000000940400b985 */ /* 0x0003e2000c101b06 */
[----:B------:R-:W-:-:S04]  /*f4f0*/  @!P1 LEA R6, P3, R13, R2, 0x2 ;  /* 0x000000020d069211 */ /* 0x000fc800078610ff */
[----:B------:R-:W-:Y:S02]  /*f500*/  @!P1 LEA.HI.X R7, R13, R3, R39, 0x2, P3 ;  /* 0x000000030d079211 */ /* 0x000fe400018f1427 */
[----:B-1----:R-:W-:-:S04]  /*f510*/  @!P5 LEA R4, P2, R12, R2, 0x2 ;  /* 0x000000020c04d211 */ /* 0x002fc800078410ff */
[----:B------:R-:W-:Y:S02]  /*f520*/  @!P5 LEA.HI.X R5, R12, R3, R37, 0x2, P2 ;  /* 0x000000030c05d211 */ /* 0x000fe400010f1425 */
[----:B------:R-:W-:-:S03]  /*f530*/  ISETP.GE.AND P2, PT, R16, c[0x0][0x3c8], PT ;  /* 0x0000f20010007a0c */ /* 0x000fc60003f46270 */
[----:B------:R1:W-:Y:S01]  /*f540*/  @!P5 ST.E.64 [R4.64], R152 ;  /* 0x000000980400d985 */ /* 0x0003e2000c101b06 */
[----:B------:R-:W-:-:S03]  /*f550*/  ISETP.GE.AND P5, PT, R15, c[0x0][0x3c8], PT ;  /* 0x0000f2000f007a0c */ /* 0x000fc60003fa6270 */
[----:B------:R2:W-:Y:S01]  /*f560*/  @!P1 ST.E.64 [R6.64], R156 ;  /* 0x0000009c06009985 */ /* 0x0005e2000c101b06 */
[----:B------:R-:W-:Y:S02]  /*f570*/  ISETP.GE.AND P1, PT, R17, c[0x0][0x3c8], PT ;  /* 0x0000f20011007a0c */ /* 0x000fe40003f26270 */
[----:B-1----:R-:W-:-:S04]  /*f580*/  @!P4 LEA R4, P3, R14, R2, 0x2 ;  /* 0x000000020e04c211 */ /* 0x002fc800078610ff */
[----:B------:R-:W-:Y:S02]  /*f590*/  @!P4 LEA.HI.X R5, R14, R3, R40, 0x2, P3 ;  /* 0x000000030e05c211 */ /* 0x000fe400018f1428 */
[----:B--2---:R-:W-:-:S03]  /*f5a0*/  @!P2 LEA R6, P3, R16, R2, 0x2 ;  /* 0x000000021006a211 */ /* 0x004fc600078610ff */
[----:B------:R1:W-:Y:S01]  /*f5b0*/  @!P4 ST.E.64 [R4.64], R160 ;  /* 0x000000a00400c985 */ /* 0x0003e2000c101b06 */
[----:B------:R-:W-:Y:S02]  /*f5c0*/  @!P2 LEA.HI.X R7, R16, R3, R42, 0x2, P3 ;  /* 0x000000031007a211 */ /* 0x000fe400018f142a */
        /* <DEDUP_REMOVED lines=58> */
[----:B-----5:R-:W-:Y:S02]  /*f970*/  ISETP.GE.AND P1, PT, R203, c[0x0][0x3c8], PT ;  /* 0x0000f200cb007a0c */ /* 0x020fe40003f26270 */
        /* <DEDUP_REMOVED lines=10> */
[----:B------:R-:W-:-:S03]  /*fa20*/  @!P1 LEA R8, P4, R203, R2, 0x2 ;  /* 0x00000002cb089211 */ /* 0x000fc600078810ff */
[----:B------:R1:W-:Y:S01]  /*fa30*/  @!P5 ST.E.64 [R4.64], R100 ;  /* 0x000000640400d985 */ /* 0x0003e2000c101b06 */
[-C--:B------:R-:W-:Y:S02]  /*fa40*/  @!P1 LEA.HI.X R9, R203, R3.reuse, R204, 0x2, P4 ;  /* 0x00000003cb099211 */ /* 0x080fe400020f14cc */
[----:B------:R-:W-:Y:S02]  /*fa50*/  ISETP.GE.AND P5, PT, R197, c[0x0][0x3c8], PT ;  /* 0x0000f200c5007a0c */ /* 0x000fe40003fa6270 */
[C---:B--2---:R-:W-:Y:S01]  /*fa60*/  @!P3 LEA R6, P4, R201.reuse, R2, 0x2 ;  /* 0x00000002c906b211 */ /* 0x044fe200078810ff */
[----:B------:R2:W-:Y:S03]  /*fa70*/  @!P1 ST.E.64 [R8.64], R104 ;  /* 0x0000006808009985 */ /* 0x0005e6000c101b06 */
        /* <DEDUP_REMOVED lines=8> */
[----:B------:R-:W-:Y:S02]  /*fb00*/  ISETP.GE.AND P2, PT, R191, c[0x0][0x3c8], PT ;  /* 0x0000f200bf007a0c */ /* 0x000fe40003f46270 */
[----:B------:R-:W-:Y:S02]  /*fb10*/  @!P5 LEA.HI.X R9, R197, R3, R198, 0x2, P1 ;  /* 0x00000003c509d211 */ /* 0x000fe400008f14c6 */
[----:B---3--:R-:W-:-:S03]  /*fb20*/  @!P4 LEA R6, P1, R195, R2, 0x2 ;  /* 0x00000002c306c211 */ /* 0x008fc600078210ff */
[----:B------:R2:W-:Y:S01]  /*fb30*/  @!P5 ST.E.64 [R8.64], R180 ;  /* 0x000000b40800d985 */ /* 0x0005e2000c101b06 */
[----:B------:R-:W-:-:S05]  /*fb40*/  @!P4 LEA.HI.X R7, R195, R3, R196, 0x2, P1 ;  /* 0x00000003c307c211 */ /* 0x000fca00008f14c4 */
[----:B------:R2:W-:Y:S01]  /*fb50*/  @!P4 ST.E.64 [R6.64], R178 ;  /* 0x000000b20600c985 */ /* 0x0005e2000c101b06 */
[----:B-1----:R-:W-:-:S04]  /*fb60*/  @!P3 LEA R4, P1, R193, R2, 0x2 ;  /* 0x00000002c104b211 */ /* 0x002fc800078210ff */
[----:B------:R-:W-:Y:S02]  /*fb70*/  @!P3 LEA.HI.X R5, R193, R3, R194, 0x2, P1 ;  /* 0x00000003c105b211 */ /* 0x000fe400008f14c2 */
[----:B------:R-:W-:-:S03]  /*fb80*/  @!P2 LEA R2, P1, R191, R2, 0x2 ;  /* 0x00000002bf02a211 */ /* 0x000fc600078210ff */
[----:B------:R2:W-:Y:S01]  /*fb90*/  @!P3 ST.E.64 [R4.64], R124 ;  /* 0x0000007c0400b985 */ /* 0x0005e2000c101b06 */
[----:B------:R-:W-:-:S05]  /*fba0*/  @!P2 LEA.HI.X R3, R191, R3, R192, 0x2, P1 ;  /* 0x00000003bf03a211 */ /* 0x000fca00008f14c0 */
[----:B------:R2:W-:Y:S04]  /*fbb0*/  @!P2 ST.E.64 [R2.64], R128 ;  /* 0x000000800200a985 */ /* 0x0005e8000c101b06 */
.L_x_846:
[----:B--2-4-:R-:W-:Y:S05]  /*fbc0*/  BSYNC B0 ;  /* 0x0000000000007941 */ /* 0x014fea0003800000 */
.L_x_845:
[----:B------:R1:W2:Y:S04]  /*fbd0*/  SHFL.IDX PT, R3, R34, 0x1, 0x1c1f ;  /* 0x003c1f0022037f89 */ /* 0x0002a800000e0000 */
[----:B------:R1:W3:Y:S01]  /*fbe0*/  SHFL.IDX PT, R2, R38, 0x1, 0x1c1f ;  /* 0x003c1f0026027f89 */ /* 0x0002e200000e0000 */
[----:B------:R-:W-:Y:S05]  /*fbf0*/  @P0 BRA `(.L_x_847) ;  /* 0x00000ad000000947 */ /* 0x000fea0003800000 */
[----:B------:R-:W-:Y:S02]  /*fc00*/  ISETP.GE.AND P0, PT, R10, c[0x0][0x3c8], PT ;  /* 0x0000f2000a007a0c */ /* 0x000fe40003f06270 */
[----:B------:R-:W-:Y:S02]  /*fc10*/  ISETP.GE.AND P3, PT, R0, c[0x0][0x3c8], PT ;  /* 0x0000f20000007a0c */ /* 0x000fe40003f66270 */
[----:B------:R-:W-:Y:S02]  /*fc20*/  ISETP.GE.AND P1, PT, R205, c[0x0][0x3c8], PT ;  /* 0x0000f200cd007a0c */ /* 0x000fe40003f26270 */
[----:B------:R-:W-:-:S07]  /*fc30*/  ISETP.GE.AND P2, PT, R11, c[0x0][0x3c8], PT ;  /* 0x0000f2000b007a0c */ /* 0x000fce0003f46270 */
[-C--:B---3--:R-:W-:Y:S02]  /*fc40*/  @!P0 LEA R6, P5, R10, R2.reuse, 0x2 ;  /* 0x000000020a068211 */ /* 0x088fe400078a10ff */
[----:B------:R-:W-:Y:S02]  /*fc50*/  @!P3 LEA R8, P4, R0, R2, 0x2 ;  /* 0x000000020008b211 */ /* 0x000fe400078810ff */
[-C--:B--2---:R-:W-:Y:S01]  /*fc60*/  @!P0 LEA.HI.X R7, R10, R3.reuse, R35, 0x2, P5 ;  /* 0x000000030a078211 */ /* 0x084fe200028f1423 */
[----:B-1----:R-:W-:Y:S01]  /*fc70*/  @!P1 IMAD.WIDE R34, R205, 0x4, R2 ;  /* 0x00000004cd229825 */ /* 0x002fe200078e0202 */
[----:B------:R-:W-:Y:S02]  /*fc80*/  @!P3 LEA.HI.X R9, R0, R3, R33, 0x2, P4 ;  /* 0x000000030009b211 */ /* 0x000fe400020f1421 */
[----:B------:R-:W-:Y:S02]  /*fc90*/  ISETP.GE.AND P4, PT, R12, c[0x0][0x3c8], PT ;  /* 0x0000f2000c007a0c */ /* 0x000fe40003f86270 */
[----:B------:R-:W-:Y:S01]  /*fca0*/  @!P1 ST.E.64 [R34.64], R182 ;  /* 0x000000b622009985 */ /* 0x000fe2000c101b06 */
[----:B------:R-:W-:-:S02]  /*fcb0*/  ISETP.GE.AND P1, PT, R13, c[0x0][0x3c8], PT ;  /* 0x0000f2000d007a0c */ /* 0x000fc40003f26270 */
[CC--:B------:R-:W-:Y:S01]  /*fcc0*/  @!P2 LEA R4, P5, R11.reuse, R2.reuse, 0x2 ;  /* 0x000000020b04a211 */ /* 0x0c0fe200078a10ff */
[----:B------:R-:W-:Y:S01]  /*fcd0*/  @!P3 ST.E.64 [R8.64], R184 ;  /* 0x000000b80800b985 */ /* 0x000fe2000c101b06 */
[----:B------:R-:W-:Y:S02]  /*fce0*/  ISETP.GE.AND P3, PT, R16, c[0x0][0x3c8], PT ;  /* 0x0000f20010007a0c */ /* 0x000fe40003f66270 */
[----:B------:R-:W-:Y:S01]  /*fcf0*/  @!P2 LEA.HI.X R5, R11, R3, R36, 0x2, P5 ;  /* 0x000000030b05a211 */ /* 0x000fe200028f1424 */
[----:B------:R-:W-:Y:S01]  /*fd00*/  @!P0 ST.E.64 [R6.64], R146 ;  /* 0x0000009206008985 */ /* 0x000fe2000c101b06 */
[----:B------:R-:W-:Y:S02]  /*fd10*/  ISETP.GE.AND P0, PT, R14, c[0x0][0x3c8], PT ;  /* 0x0000f2000e007a0c */ /* 0x000fe40003f06270 */
[----:B------:R-:W-:Y:S01]  /*fd20*/  @!P4 LEA R10, P5, R12, R2, 0x2 ;  /* 0x000000020c0ac211 */ /* 0x000fe200078a10ff */
[----:B------:R1:W-:Y:S01]  /*fd30*/  @!P2 ST.E.64 [R4.64], R150 ;  /* 0x000000960400a985 */ /* 0x0003e2000c101b06 */
[----:B------:R-:W-:-:S02]  /*fd40*/  ISETP.GE.AND P2, PT, R15, c[0x0][0x3c8], PT ;  /* 0x0000f2000f007a0c */ /* 0x000fc40003f46270 */
[----:B------:R-:W-:-:S05]  /*fd50*/  @!P4 LEA.HI.X R11, R12, R3, R37, 0x2, P5 ;  /* 0x000000030c0bc211 */ /* 0x000fca00028f1425 */
[----:B------:R2:W-:Y:S01]  /*fd60*/  @!P4 ST.E.64 [R10.64], R154 ;  /* 0x0000009a0a00c985 */ /* 0x0005e2000c101b06 */
[----:B------:R-:W-:Y:S02]  /*fd70*/  ISETP.GE.AND P4, PT, R17, c[0x0][0x3c8], PT ;  /* 0x0000f20011007a0c */ /* 0x000fe40003f86270 */
[----:B-1----:R-:W-:-:S04]  /*fd80*/  @!P1 LEA R4, P5, R13, R2, 0x2 ;  /* 0x000000020d049211 */ /* 0x002fc800078a10ff */
[----:B------:R-:W-:Y:S02]  /*fd90*/  @!P1 LEA.HI.X R5, R13, R3, R39, 0x2, P5 ;  /* 0x000000030d059211 */ /* 0x000fe400028f1427 */
[----:B------:R-:W-:-:S03]  /*fda0*/  @!P0 LEA R6, P5, R14, R2, 0x2 ;  /* 0x000000020e068211 */ /* 0x000fc600078a10ff */
[----:B------:R1:W-:Y:S01]  /*fdb0*/  @!P1 ST.E.64 [R4.64], R158 ;  /* 0x0000009e04009985 */ /* 0x0003e2000c101b06 */
[----:B------:R-:W-:Y:S02]  /*fdc0*/  @!P0 LEA.HI.X R7, R14, R3, R40, 0x2, P5 ;  /* 0x000000030e078211 */ /* 0x000fe400028f1428 */
[----:B------:R-:W-:-:S03]  /*fdd0*/  @!P2 LEA R8, P5, R15, R2, 0x2 ;  /* 0x000000020f08a211 */ /* 0x000fc600078a10ff */
[----:B------:R3:W-:Y:S01]  /*fde0*/  @!P0 ST.E.64 [R6.64], R162 ;  /* 0x000000a206008985 */ /* 0x0007e2000c101b06 */
[----:B------:R-:W-:Y:S02]  /*fdf0*/  ISETP.GE.AND P0, PT, R19, c[0x0][0x3c8], PT ;  /* 0x0000f20013007a0c */ /* 0x000fe40003f06270 */
[----:B------:R-:W-:Y:S02]  /*fe00*/  @!P2 LEA.HI.X R9, R15, R3, R41, 0x2, P5 ;  /* 0x000000030f09a211 */ /* 0x000fe400028f1429 */
[----:B--2---:R-:W-:-:S04]  /*fe10*/  @!P4 LEA R10, P5, R17, R2, 0x2 ;  /* 0x00000002110ac211 */ /* 0x004fc800078a10ff */
[----:B------:R-:W-:Y:S02]  /*fe20*/  @!P4 LEA.HI.X R11, R17, R3, R43, 0x2, P5 ;  /* 0x00000003110bc211 */ /* 0x000fe400028f142b */
[----:B-1----:R-:W-:-:S04]  /*fe30*/  @!P3 LEA R4, P1, R16, R2, 0x2 ;  /* 0x000000021004b211 */ /* 0x002fc800078210ff */
[----:B------:R-:W-:Y:S02]  /*fe40*/  @!P3 LEA.HI.X R5, R16, R3, R42, 0x2, P1 ;  /* 0x000000031005b211 */ /* 0x000fe400008f142a */
[----:B------:R-:W-:-:S03]  /*fe50*/  ISETP.GE.AND P1, PT, R18, c[0x0][0x3c8], PT ;  /* 0x0000f20012007a0c */ /* 0x000fc60003f26270 */
[----:B------:R1:W-:Y:S01]  /*fe60*/  @!P3 ST.E.64 [R4.64], R166 ;  /* 0x000000a60400b985 */ /* 0x0003e2000c101b06 */
[----:B------:R-:W-:-:S03]  /*fe70*/  ISETP.GE.AND P3, PT, R20, c[0x0][0x3c8], PT ;  /* 0x0000f20014007a0c */ /* 0x000fc60003f66270 */
[----:B------:R2:W-:Y:S01]  /*fe80*/  @!P2 ST.E.64 [R8.64], R186 ;  /* 0x000000ba0800a985 */ /* 0x0005e2000c101b06 */
[----:B------:R-:W-:-:S03]  /*fe90*/  ISETP.GE.AND P2, PT, R21, c[0x0][0x3c8], PT ;  /* 0x0000f20015007a0c */ /* 0x000fc60003f46270 */
[----:B------:R-:W-:Y:S01]  /*fea0*/  @!P4 ST.E.64 [R10.64], R188 ;  /* 0x000000bc0a00c985 */ /* 0x000fe2000c101b06 */
[----:B------:R-:W-:Y:S02]  /*feb0*/  ISETP.GE.AND P4, PT, R23, c[0x0][0x3c8], PT ;  /* 0x0000f20017007a0c */ /* 0x000fe40003f86270 */
[----:B---3--:R-:W-:-:S04]  /*fec0*/  @!P1 LEA R6, P5, R18, R2, 0x2 ;  /* 0x0000000212069211 */ /* 0x008fc800078a10ff */
[----:B------:R-:W-:-:S05]  /*fed0*/  @!P1 LEA.HI.X R7, R18, R3, R44, 0x2, P5 ;  /* 0x0000000312079211 */ /* 0x000fca00028f142c */
[----:B------:R-:W-:Y:S01]  /*fee0*/  @!P1 ST.E.64 [R6.64], R142 ;  /* 0x0000008e06009985 */ /* 0x000fe2000c101b06 */
[----:B------:R-:W-:Y:S02]  /*fef0*/  ISETP.GE.AND P1, PT, R22, c[0x0][0x3c8], PT ;  /* 0x0000f20016007a0c */ /* 0x000fe40003f26270 */
[----:B-1----:R-:W-:-:S04]  /*ff00*/  @!P0 LEA R4, P5, R19, R2, 0x2 ;  /* 0x0000000213048211 */ /* 0x002fc800078a10ff */
[----:B------:R-:W-:Y:S02]  /*ff10*/  @!P0 LEA.HI.X R5, R19, R3, R45, 0x2, P5 ;  /* 0x0000000313058211 */ /* 0x000fe400028f142d */
[----:B--2---:R-:W-:-:S03]  /*ff20*/  @!P3 LEA R8, P5, R20, R2, 0x2 ;  /* 0x000000021408b211 */ /* 0x004fc600078a10ff */
[----:B------:R1:W-:Y:S01]  /*ff30*/  @!P0 ST.E.64 [R4.64], R116 ;  /* 0x0000007404008985 */ /* 0x0003e2000c101b06 */
[----:B------:R-:W-:Y:S02]  /*ff40*/  ISETP.GE.AND P0, PT, R24, c[0x0][0x3c8], PT ;  /* 0x0000f20018007a0c */ /* 0x000fe40003f06270 */
        /* <DEDUP_REMOVED lines=8> */
[----:B--2---:R-:W-:-:S03]  /*ffd0*/  @!P4 LEA R8, P5, R23, R2, 0x2 ;  /* 0x000000021708c211 */ /* 0x004fc600078a10ff */
[----:B------:R2:W-:Y:S01]  /*ffe0*/  @!P1 ST.E.64 [R6.64], R62 ;  /* 0x0000003e06009985 */ /* 0x0005e2000c101b06 */
[----:B------:R-:W-:Y:S02]  /*fff0*/  ISETP.GE.AND P1, PT, R27, c[0x0][0x3c8], PT ;  /* 0x0000f2001b007a0c */ /* 0x000fe40003f26270 */
[----:B------:R-:W-:Y:S02]  /*10000*/  @!P4 LEA.HI.X R9, R23, R3, R49, 0x2, P5 ;  /* 0x000000031709c211 */ /* 0x000fe400028f1431 */
        /* <DEDUP_REMOVED lines=11> */
[----:B--2---:R-:W-:-:S04]  /*100c0*/  @!P2 LEA R6, P5, R26, R2, 0x2 ;  /* 0x000000021a06a211 */ /* 0x004fc800078a10ff */
[----:B------:R-:W-:-:S05]  /*100d0*/  @!P2 LEA.HI.X R7, R26, R3, R52, 0x2, P5 ;  /* 0x000000031a07a211 */ /* 0x000fca00028f1434 */
[----:B------:R-:W-:Y:S01]  /*100e0*/  @!P2 ST.E.64 [R6.64], R78 ;  /* 0x0000004e0600a985 */ /* 0x000fe2000c101b06 */
[----:B------:R-:W-:Y:S02]  /*100f0*/  ISETP.GE.AND P2, PT, R32, c[0x0][0x3c8], PT ;  /* 0x0000f20020007a0c */ /* 0x000fe40003f46270 */
[----:B-1----:R-:W-:-:S04]  /*10100*/  @!P1 LEA R4, P5, R27, R2, 0x2 ;  /* 0x000000021b049211 */ /* 0x002fc800078a10ff */
[----:B------:R-:W-:Y:S02]  /*10110*/  @!P1 LEA.HI.X R5, R27, R3, R53, 0x2, P5 ;  /* 0x000000031b059211 */ /* 0x000fe400028f1435 */
[----:B---3--:R-:W-:-:S03]  /*10120*/  @!P0 LEA R8, P5, R28, R2, 0x2 ;  /* 0x000000021c088211 */ /* 0x008fc600078a10ff */
        /* <DEDUP_REMOVED lines=9> */
[----:B------:R-:W-:Y:S02]  /*101c0*/  @!P2 LEA R6, P4, R32, R2, 0x2 ;  /* 0x000000022006a211 */ /* 0x000fe400078810ff */
[-C--:B------:R-:W-:Y:S02]  /*101d0*/  @!P3 LEA.HI.X R9, R30, R3.reuse, R56, 0x2, P5 ;  /* 0x000000031e09b211 */ /* 0x080fe400028f1438 */
[----:B------:R-:W-:Y:S02]  /*101e0*/  @!P2 LEA.HI.X R7, R32, R3, R58, 0x2, P4 ;  /* 0x000000032007a211 */ /* 0x000fe400020f143a */
[----:B------:R-:W-:Y:S01]  /*101f0*/  ISETP.GE.AND P4, PT, R201, c[0x0][0x3c8], PT ;  /* 0x0000f200c9007a0c */ /* 0x000fe20003f86270 */
[----:B------:R2:W-:Y:S01]  /*10200*/  @!P3 ST.E.64 [R8.64], R94 ;  /* 0x0000005e0800b985 */ /* 0x0005e2000c101b06 */
[----:B------:R-:W-:-:S03]  /*10210*/  ISETP.GE.AND P3, PT, R199, c[0x0][0x3c8], PT ;  /* 0x0000f200c7007a0c */ /* 0x000fc60003f66270 */
        /* <DEDUP_REMOVED lines=14> */
[-C--:B--2---:R-:W-:Y:S02]  /*10300*/  @!P2 LEA R8, P4, R197, R2.reuse, 0x2 ;  /* 0x00000002c508a211 */ /* 0x084fe400078810ff */
[-C--:B------:R-:W-:Y:S02]  /*10310*/  @!P3 LEA.HI.X R11, R199, R3.reuse, R200, 0x2, P5 ;  /* 0x00000003c70bb211 */ /* 0x080fe400028f14c8 */
[----:B------:R-:W-:Y:S02]  /*10320*/  @!P1 LEA R6, P5, R195, R2, 0x2 ;  /* 0x00000002c3069211 */ /* 0x000fe400078a10ff */
[-C--:B------:R-:W-:Y:S01]  /*10330*/  @!P2 LEA.HI.X R9, R197, R3.reuse, R198, 0x2, P4 ;  /* 0x00000003c509a211 */ /* 0x080fe200020f14c6 */
[----:B------:R2:W-:Y:S01]  /*10340*/  @!P3 ST.E.64 [R10.64], R114 ;  /* 0x000000720a00b985 */ /* 0x0005e2000c101b06 */
[----:B------:R-:W-:-:S03]  /*10350*/  @!P1 LEA.HI.X R7, R195, R3, R196, 0x2, P5 ;  /* 0x00000003c3079211 */ /* 0x000fc600028f14c4 */
[----:B------:R2:W-:Y:S04]  /*10360*/  @!P2 ST.E.64 [R8.64], R118 ;  /* 0x000000760800a985 */ /* 0x0005e8000c101b06 */
[----:B------:R2:W-:Y:S01]  /*10370*/  @!P1 ST.E.64 [R6.64], R122 ;  /* 0x0000007a06009985 */ /* 0x0005e2000c101b06 */
[----:B-1----:R-:W-:-:S04]  /*10380*/  @!P0 LEA R4, P4, R193, R2, 0x2 ;  /* 0x00000002c1048211 */ /* 0x002fc800078810ff */
[----:B------:R-:W-:-:S05]  /*10390*/  @!P0 LEA.HI.X R5, R193, R3, R194, 0x2, P4 ;  /* 0x00000003c1058211 */ /* 0x000fca00020f14c2 */
[----:B------:R2:W-:Y:S01]  /*103a0*/  @!P0 ST.E.64 [R4.64], R126 ;  /* 0x0000007e04008985 */ /* 0x0005e2000c101b06 */
[----:B------:R-:W-:-:S13]  /*103b0*/  ISETP.GE.AND P0, PT, R191, c[0x0][0x3c8], PT ;  /* 0x0000f200bf007a0c */ /* 0x000fda0003f06270 */
[----:B------:R-:W-:Y:S05]  /*103c0*/  @P0 BRA `(.L_x_847) ;  /* 0x0000030000000947 */ /* 0x000fea0003800000 */
[----:B------:R-:W-:-:S04]  /*103d0*/  LEA R2, P0, R191, R2, 0x2 ;  /* 0x00000002bf027211 */ /* 0x000fc800078010ff */
[----:B------:R-:W-:-:S05]  /*103e0*/  LEA.HI.X R3, R191, R3, R192, 0x2, P0 ;  /* 0x00000003bf037211 */ /* 0x000fca00000f14c0 */
[----:B------:R1:W-:Y:S01]  /*103f0*/  ST.E.64 [R2.64], R130 ;  /* 0x0000008202007985 */ /* 0x0003e2000c101b06 */
[----:B------:R-:W-:Y:S05]  /*10400*/  BRA `(.L_x_847) ;  /* 0x000002c000007947 */ /* 0x000fea0003800000 */
.L_x_843:
[----:B------:R-:W2:Y:S02]  /*10410*/  S2R R4, SR_TID.X ;  /* 0x0000000000047919 */ /* 0x000ea40000002100 */
[----:B--2---:R-:W-:-:S13]  /*10420*/  ISETP.GT.AND P0, PT, R4, 0x7f, PT ;  /* 0x0000007f0400780c */ /* 0x004fda0003f04270 */
[----:B------:R-:W-:Y:S05]  /*10430*/  @P0 BRA `(.L_x_847) ;  /* 0x0000029000000947 */ /* 0x000fea0003800000 */
[----:B------:R-:W2:Y:S01]  /*10440*/  LDL.LU R3, [R1+0xac] ;  /* 0x0000ac0001037983 */ /* 0x000ea20000300800 */
[----:B------:R-:W-:-:S05]  /*10450*/  MOV R2, c[0x0][0x4e8] ;  /* 0x00013a0000027a02 */ /* 0x000fca0000000f00 */
[----:B------:R-:W-:Y:S01]  /*10460*/  IMAD R0, R2, c[0x0][0x388], RZ ;  /* 0x0000e20002007a24 */ /* 0x000fe200078e02ff */
[----:B--2---:R-:W-:-:S04]  /*10470*/  IADD3 R4, R3, R4, RZ ;  /* 0x0000000403047210 */ /* 0x004fc80007ffe0ff */
[----:B------:R-:W-:-:S13]  /*10480*/  ISETP.GE.AND P0, PT, R4, R0, PT ;  /* 0x000000000400720c */ /* 0x000fda0003f06270 */
[----:B------:R-:W-:Y:S05]  /*10490*/  @P0 BRA `(.L_x_847) ;  /* 0x0000023000000947 */ /* 0x000fea0003800000 */
[----:B------:R-:W2:Y:S04]  /*104a0*/  LDL.LU R3, [R1+0x94] ;  /* 0x0000940001037983 */ /* 0x000ea80000300800 */
[----:B------:R-:W3:Y:S04]  /*104b0*/  LDL.LU R9, [R1+0x98] ;  /* 0x0000980001097983 */ /* 0x000ee80000300800 */
[----:B------:R-:W4:Y:S01]  /*104c0*/  LDL.LU R8, [R1+0xa8] ;  /* 0x0000a80001087983 */ /* 0x000f220000300800 */
[----:B------:R-:W-:-:S13]  /*104d0*/  ISETP.NE.AND P0, PT, R2, 0x1, PT ;  /* 0x000000010200780c */ /* 0x000fda0003f05270 */
[----:B------:R-:W-:Y:S01]  /*104e0*/  @P0 IMAD.HI.U32 R7, R4, c[0x0][0x4ec], RZ ;  /* 0x00013b0004070a27 */ /* 0x000fe200078e00ff */
[----:B--2---:R-:W-:Y:S02]  /*104f0*/  SHF.R.S32.HI R0, RZ, 0x1f, R3 ;  /* 0x0000001fff007819 */ /* 0x004fe40000011403 */
[----:B---3--:R-:W-:-:S03]  /*10500*/  SHF.R.S32.HI R6, RZ, 0x1f, R9 ;  /* 0x0000001fff067819 */ /* 0x008fc60000011409 */
[----:B------:R-:W-:-:S04]  /*10510*/  IMAD R0, R0, c[0x0][0x4d0], RZ ;  /* 0x0001340000007a24 */ /* 0x000fc800078e02ff */
[C---:B------:R-:W-:Y:S01]  /*10520*/  IMAD R5, R3.reuse, c[0x0][0x4d4], R0 ;  /* 0x0001350003057a24 */ /* 0x040fe200078e0200 */
[----:B------:R-:W-:Y:S01]  /*10530*/  MOV R0, R4 ;  /* 0x0000000400007202 */ /* 0x000fe20000000f00 */
[----:B------:R-:W-:Y:S01]  /*10540*/  IMAD.WIDE.U32 R2, R3, c[0x0][0x4d0], RZ ;  /* 0x0001340003027a25 */ /* 0x000fe200078e00ff */
[----:B------:R-:W-:-:S03]  /*10550*/  @P0 SHF.R.U32.HI R0, RZ, c[0x0][0x4f0], R7 ;  /* 0x00013c00ff000a19 */ /* 0x000fc60000011607 */
[----:B------:R-:W-:Y:S01]  /*10560*/  IMAD R6, R6, c[0x0][0x4d8], RZ ;  /* 0x0001360006067a24 */ /* 0x000fe200078e02ff */
[----:B------:R-:W-:Y:S02]  /*10570*/  IADD3 R3, R3, R5, RZ ;  /* 0x0000000503037210 */ /* 0x000fe40007ffe0ff */
[----:B----4-:R-:W-:Y:S01]  /*10580*/  SHF.R.S32.HI R5, RZ, 0x1f, R8 ;  /* 0x0000001fff057819 */ /* 0x010fe20000011408 */
[C---:B------:R-:W-:Y:S01]  /*10590*/  IMAD R7, R9.reuse, c[0x0][0x4dc], R6 ;  /* 0x0001370009077a24 */ /* 0x040fe200078e0206 */
[----:B------:R-:W-:Y:S01]  /*105a0*/  IADD3 R6, -R0, RZ, RZ ;  /* 0x000000ff00067210 */ /* 0x000fe20007ffe1ff */
[----:B------:R-:W-:-:S04]  /*105b0*/  IMAD.WIDE.U32 R2, R9, c[0x0][0x4d8], R2 ;  /* 0x0001360009027a25 */ /* 0x000fc800078e0002 */
[----:B------:R-:W-:Y:S01]  /*105c0*/  IMAD R5, R5, c[0x0][0x4e0], RZ ;  /* 0x0001380005057a24 */ /* 0x000fe200078e02ff */
[----:B------:R-:W-:Y:S01]  /*105d0*/  IADD3 R3, R3, R7, RZ ;  /* 0x0000000703037210 */ /* 0x000fe20007ffe0ff */
[----:B------:R-:W-:Y:S01]  /*105e0*/  IMAD R4, R6, c[0x0][0x4e8], R4 ;  /* 0x00013a0006047a24 */ /* 0x000fe200078e0204 */
[----:B------:R-:W-:Y:S01]  /*105f0*/  SHF.R.S32.HI R7, RZ, 0x1f, R0 ;  /* 0x0000001fff077819 */ /* 0x000fe20000011400 */
[C---:B------:R-:W-:Y:S02]  /*10600*/  IMAD R6, R8.reuse, c[0x0][0x4e4], R5 ;  /* 0x0001390008067a24 */ /* 0x040fe400078e0205 */
[----:B------:R-:W-:Y:S01]  /*10610*/  IMAD.WIDE.U32 R2, R8, c[0x0][0x4e0], R2 ;  /* 0x0001380008027a25 */ /* 0x000fe200078e0002 */
[----:B------:R-:W-:-:S04]  /*10620*/  SHF.R.S32.HI R5, RZ, 0x1f, R4 ;  /* 0x0000001fff057819 */ /* 0x000fc80000011404 */
[----:B------:R-:W-:Y:S01]  /*10630*/  IADD3 R2, P0, R0, R2, RZ ;  /* 0x0000000200027210 */ /* 0x000fe20007f1e0ff */
[----:B------:R-:W-:-:S03]  /*10640*/  IMAD R0, R5, c[0x0][0x4c8], RZ ;  /* 0x0001320005007a24 */ /* 0x000fc600078e02ff */
[----:B------:R-:W-:Y:S01]  /*10650*/  IADD3.X R3, R7, R3, R6, P0, !PT ;  /* 0x0000000307037210 */ /* 0x000fe200007fe406 */
[----:B------:R-:W-:-:S04]  /*10660*/  IMAD R0, R4, c[0x0][0x4cc], R0 ;  /* 0x0001330004007a24 */ /* 0x000fc800078e0200 */
[----:B------:R-:W-:-:S05]  /*10670*/  IMAD.WIDE.U32 R2, R4, c[0x0][0x4c8], R2 ;  /* 0x0001320004027a25 */ /* 0x000fca00078e0002 */
[----:B------:R-:W-:Y:S02]  /*10680*/  IADD3 R0, R3, R0, RZ ;  /* 0x0000000003007210 */ /* 0x000fe40007ffe0ff */
[----:B------:R-:W-:-:S04]  /*10690*/  LEA R4, P0, R2, c[0x0][0x4a8], 0x2 ;  /* 0x00012a0002047a11 */ /* 0x000fc800078010ff */
[----:B------:R-:W-:Y:S02]  /*106a0*/  LEA.HI.X R5, R2, c[0x0][0x4ac], R0, 0x2, P0 ;  /* 0x00012b0002057a11 */ /* 0x000fe400000f1400 */
[----:B------:R-:W-:-:S05]  /*106b0*/  MOV R0, 0xff800000 ;  /* 0xff80000000007802 */ /* 0x000fca0000000f00 */
[----:B------:R2:W-:Y:S02]  /*106c0*/  STG.E [R4.64], R0 ;  /* 0x0000000004007986 */ /* 0x0005e4000c101906 */
.L_x_847:
[----:B------:R-:W-:Y:S05]  /*106d0*/  BSYNC B1 ;  /* 0x0000000000017941 */ /* 0x000fea0003800000 */
.L_x_842:
[----:B--2---:R-:W2:Y:S02]  /*106e0*/  LDL R0, [R1+0xfc] ;  /* 0x0000fc0001007983 */ /* 0x004ea40000100800 */
[----:B--2---:R-:W-:-:S13]  /*106f0*/  ISETP.NE.AND P0, PT, R0, RZ, PT ;  /* 0x000000ff0000720c */ /* 0x004fda0003f05270 */
[----:B------:R-:W-:Y:S01]  /*10700*/  @P0 WARPSYNC 0xffffffff ;  /* 0xffffffff00000948 */ /* 0x000fe20003800000 */
[----:B------:R-:W-:Y:S06]  /*10710*/  @P0 BAR.SYNC.DEFER_BLOCKING 0x5, 0x100 ;  /* 0x0144000000000b1d */ /* 0x000fec0000010000 */
[----:B------:R-:W2:Y:S04]  /*10720*/  @P0 LDS R0, [0x18100] ;  /* 0x01810000ff000984 */ /* 0x000ea80000000800 */
[----:B--2---:R2:W-:Y:S04]  /*10730*/  @P0 STL [R1+0xb0], R0 ;  /* 0x0000b00001000387 */ /* 0x0045e80000100800 */
[----:B------:R-:W-:Y:S06]  /*10740*/  @P0 BAR.ARV 0x4, 0x100 ;  /* 0x0104000000000b1d */ /* 0x000fec0000002000 */
[----:B------:R-:W-:Y:S05]  /*10750*/  @P0 BRA `(.L_x_848) ;  /* 0x0000007000000947 */ /* 0x000fea0003800000 */
[----:B------:R-:W-:Y:S05]  /*10760*/  BRA.DIV ~URZ, `(.L_x_849) ;  /* 0x000002227f007947 */ /* 0x000fea000b800000 */
[----:B--2---:R2:W4:Y:S02]  /*10770*/  SHFL.IDX PT, R0, R59, RZ, 0x1f ;  /* 0x00001fff3b007589 */ /* 0x00452400000e0000 */
.L_x_854:
[----:B------:R-:W-:Y:S01]  /*10780*/  WARPSYNC 0xffffffff ;  /* 0xffffffff00007948 */ /* 0x000fe20003800000 */
[----:B------:R-:W-:Y:S06]  /*10790*/  BAR.SYNC.DEFER_BLOCKING 0x4, 0x100 ;  /* 0x0104000000007b1d */ /* 0x000fec0000010000 */
[----:B----4-:R4:W-:Y:S04]  /*107a0*/  STL [R1+0xb0], R0 ;  /* 0x0000b00001007387 */ /* 0x0109e80000100800 */
[----:B------:R4:W-:Y:S04]  /*107b0*/  @!P6 STS [0x18100], R59 ;  /* 0x0181003bff00e388 */ /* 0x0009e80000000800 */
[----:B------:R-:W-:Y:S06]  /*107c0*/  BAR.ARV 0x5, 0x100 ;  /* 0x0144000000007b1d */ /* 0x000fec0000002000 */
.L_x_848:
[----:B--2-4-:R-:W2:Y:S02]  /*107d0*/  LDL R0, [R1+0xb0] ;  /* 0x0000b00001007983 */ /* 0x014ea40000100800 */
[----:B--2---:R-:W-:-:S13]  /*107e0*/  ISETP.GE.AND P0, PT, R0, c[0x0][0x538], PT ;  /* 0x00014e0000007a0c */ /* 0x004fda0003f06270 */
[----:B-1-3-5:R-:W-:Y:S01]  /*107f0*/  @P0 CALL.REL.NOINC `(.L_x_850) ;  /* 0x0000001000000944 */ /* 0x02afe20003c00000 */
[----:B------:R-:W-:Y:S05]  /*10800*/  BRA `(.L_x_851) ;  /* 0xffff035000007947 */ /* 0x000fea000383ffff */
.L_x_850:
[----:B------:R-:W-:Y:S05]  /*10810*/  EXIT ;  /* 0x000000000000794d */ /* 0x000fea0003800000 */
.L_x_838:
[----:B------:R1:W5:Y:S01]  /*10820*/  LDL R2, [R1+0x80] ;  /* 0x0000800001027983 */ /* 0x0003620000100800 */
[----:B------:R-:W-:Y:S02]  /*10830*/  MOV R5, 0x2 ;  /* 0x0000000200057802 */ /* 0x000fe40000000f00 */
[----:B------:R-:W-:Y:S02]  /*10840*/  MOV R3, 0x10860 ;  /* 0x0001086000037802 */ /* 0x000fe40000000f00 */
[----:B-1---5:R-:W-:Y:S05]  /*10850*/  CALL.REL.NOINC `($__internal_16_$__cuda_sm70_shflsync_bfly_p) ;  /* 0x0000017000007944 */ /* 0x022fea0003c00000 */
[----:B------:R-:W-:Y:S01]  /*10860*/  MOV R0, R5 ;  /* 0x0000000500007202 */ /* 0x000fe20000000f00 */
[----:B------:R-:W-:Y:S05]  /*10870*/  BRA `(.L_x_852) ;  /* 0xffffd58000007947 */ /* 0x000fea000383ffff */
.L_x_839:
[----:B------:R-:W-:Y:S01]  /*10880*/  IMAD.MOV.U32 R2, RZ, RZ, R0 ;  /* 0x000000ffff027224 */ /* 0x000fe200078e0000 */
[----:B------:R-:W-:Y:S02]  /*10890*/  MOV R5, 0x1 ;  /* 0x0000000100057802 */ /* 0x000fe40000000f00 */
[----:B------:R-:W-:Y:S02]  /*108a0*/  MOV R3, 0x108c0 ;  /* 0x000108c000037802 */ /* 0x000fe40000000f00 */
[----:B-----5:R-:W-:Y:S05]  /*108b0*/  CALL.REL.NOINC `($__internal_16_$__cuda_sm70_shflsync_bfly_p) ;  /* 0x0000011000007944 */ /* 0x020fea0003c00000 */
[----:B------:R1:W5:Y:S01]  /*108c0*/  LDL R2, [R1+0x84] ;  /* 0x0000840001027983 */ /* 0x0003620000100800 */
[----:B------:R-:W-:Y:S01]  /*108d0*/  FADD.FTZ R0, R0, R5 ;  /* 0x0000000500007221 */ /* 0x000fe20000010000 */
[----:B------:R-:W-:Y:S02]  /*108e0*/  MOV R5, 0x2 ;  /* 0x0000000200057802 */ /* 0x000fe40000000f00 */
[----:B------:R-:W-:-:S02]  /*108f0*/  MOV R3, 0x10910 ;  /* 0x0001091000037802 */ /* 0x000fc40000000f00 */
[----:B-1---5:R-:W-:Y:S05]  /*10900*/  CALL.REL.NOINC `($__internal_16_$__cuda_sm70_shflsync_bfly_p) ;  /* 0x000000c000007944 */ /* 0x022fea0003c00000 */
[----:B------:R-:W2:Y:S01]  /*10910*/  LDL.LU R2, [R1+0x84] ;  /* 0x0000840001027983 */ /* 0x000ea20000300800 */
[----:B------:R-:W-:Y:S01]  /*10920*/  MOV R3, 0x10970 ;  /* 0x0001097000037802 */ /* 0x000fe20000000f00 */
[----:B--2---:R-:W-:Y:S01]  /*10930*/  FADD.FTZ R4, R2, R5 ;  /* 0x0000000502047221 */ /* 0x004fe20000010000 */
[----:B------:R-:W-:-:S04]  /*10940*/  MOV R5, 0x1 ;  /* 0x0000000100057802 */ /* 0x000fc80000000f00 */
[----:B------:R-:W-:Y:S02]  /*10950*/  MOV R2, R4 ;  /* 0x0000000400027202 */ /* 0x000fe40000000f00 */
[----:B------:R-:W-:Y:S05]  /*10960*/  CALL.REL.NOINC `($__internal_16_$__cuda_sm70_shflsync_bfly_p) ;  /* 0x0000006000007944 */ /* 0x000fea0003c00000 */
[----:B------:R-:W-:Y:S01]  /*10970*/  MOV R3, R5 ;  /* 0x0000000500037202 */ /* 0x000fe20000000f00 */
[----:B------:R-:W-:Y:S05]  /*10980*/  BRA `(.L_x_853) ;  /* 0xffffd50000007947 */ /* 0x000fea000383ffff */
.L_x_849:
[----:B--2---:R-:W-:Y:S02]  /*10990*/  MOV R0, R59 ;  /* 0x0000003b00007202 */ /* 0x004fe40000000f00 */
[----:B-1-3--:R-:W-:Y:S02]  /*109a0*/  MOV R2, 0x109c0 ;  /* 0x000109c000027802 */ /* 0x00afe40000000f00 */
[----:B-----5:R-:W-:Y:S05]  /*109b0*/  CALL.REL.NOINC `($__internal_17_$__cuda_sm70_shflsync_idx_p) ;  /* 0x0000006000007944 */ /* 0x020fea0003c00000 */
[----:B-12---:R-:W-:Y:S05]  /*109c0*/  BRA `(.L_x_854) ;  /* 0xfffffdb000007947 */ /* 0x006fea000383ffff */
        .weak           $__internal_16_$__cuda_sm70_shflsync_bfly_p
        .type           $__internal_16_$__cuda_sm70_shflsync_bfly_p,@function
        .size           $__internal_16_$__cuda_sm70_shflsync_bfly_p,($__internal_17_$__cuda_sm70_shflsync_idx_p - $__internal_16_$__cuda_sm70_shflsync_bfly_p)
$__internal_16_$__cuda_sm70_shflsync_bfly_p:
[----:B------:R-:W-:Y:S04]  /*109d0*/  WARPSYNC R6 ;  /* 0x0000000600007348 */ /* 0x000fe80003800000 */
[----:B------:R1:W2:Y:S02]  /*109e0*/  SHFL.BFLY PT, R5, R2, R5, R7 ;  /* 0x0c00000502057389 */ /* 0x0002a400000e0007 */
[----:B-1----:R-:W-:Y:S02]  /*109f0*/  MOV R2, R3 ;  /* 0x0000000300027202 */ /* 0x002fe40000000f00 */
[----:B------:R-:W-:-:S04]  /*10a00*/  MOV R3, 0x0 ;  /* 0x0000000000037802 */ /* 0x000fc80000000f00 */
[----:B--2---:R-:W-:Y:S05]  /*10a10*/  RET.REL.NODEC R2 `(_ZN7cutlass13device_kernelIN5flash19enable_sm80_to_sm89INS1_16FlashAttnFwdSm80INS1_25CollectiveMainloopFwdSm80ILi8ELi1ELb1EN4cute5tupleIJNS5_1CILi128EEENS7_ILi64EEENS7_ILi256EEEEEELi256ENS_6half_tEfNS_4arch4Sm80ELb1ELb0ELb1ELb0ELb0ELb0ELb1ELb1EEENS1_21CollectiveEpilogueFwdINS6_IJS8_SA_S9_EEENS6_IJNS7_ILi1EEESI_SI_EEESC_SE_Li256ELb0ELb1ELb1ELb0EEENS1_30DynamicPersistentTileSchedulerILi256ELi256ELb1ELb1ELb0EEEEEEEEEvNT_6ParamsE) ;  /* 0xfffef5e002007950 */ /* 0x004fea0003c3ffff */
        .weak           $__internal_17_$__cuda_sm70_shflsync_idx_p
        .type           $__internal_17_$__cuda_sm70_shflsync_idx_p,@function
        .size           $__internal_17_$__cuda_sm70_shflsync_idx_p,(.L_x_5163 - $__internal_17_$__cuda_sm70_shflsync_idx_p)
$__internal_17_$__cuda_sm70_shflsync_idx_p:
[----:B------:R-:W-:Y:S01]  /*10a20*/  MOV R3, 0x0 ;  /* 0x0000000000037802 */ /* 0x000fe20000000f00 */
[----:B------:R-:W-:Y:S04]  /*10a30*/  WARPSYNC R132 ;  /* 0x0000008400007348 */ /* 0x000fe80003800000 */
[----:B------:R1:W2:Y:S01]  /*10a40*/  SHFL.IDX PT, R0, R0, R190, R133 ;  /* 0x000000be00007389 */ /* 0x0002a200000e0085 */
[----:B------:R-:W-:Y:S05]  /*10a50*/  RET.REL.NODEC R2 `(_ZN7cutlass13device_kernelIN5flash19enable_sm80_to_sm89INS1_16FlashAttnFwdSm80INS1_25CollectiveMainloopFwdSm80ILi8ELi1ELb1EN4cute5tupleIJNS5_1CILi128EEENS7_ILi64EEENS7_ILi256EEEEEELi256ENS_6half_tEfNS_4arch4Sm80ELb1ELb0ELb1ELb0ELb0ELb0ELb1ELb1EEENS1_21CollectiveEpilogueFwdINS6_IJS8_SA_S9_EEENS6_IJNS7_ILi1EEESI_SI_EEESC_SE_Li256ELb0ELb1ELb1ELb0EEENS1_30DynamicPersistentTileSchedulerILi256ELi256ELb1ELb1ELb0EEEEEEEEEvNT_6ParamsE) ;  /* 0xfffef5a002007950 */ /* 0x000fea0003c3ffff */
.L_x_855:
        /* <DEDUP_REMOVED lines=10> */
.L_x_5163:


//--------------------- .text._ZN7cutlass13device_kernelIN5flash19enable_sm80_to_sm89INS1_16FlashAttnFwdSm80INS1_25CollectiveMainloopFwdSm80ILi8ELi1ELb1EN4cute5tupleIJNS5_1CILi128EEENS7_ILi48EEENS7_ILi256EEEEEELi256ENS_6half_tEfNS_4arch4Sm80ELb1ELb0ELb1ELb1ELb0ELb0ELb1ELb1EEENS1_21CollectiveEpilogueFwdINS6_IJS8_SA_S9_EEENS6_IJNS7_ILi1EEESI_SI_EEESC_SE_Li256ELb1ELb1ELb1ELb0EEENS1_36VarlenDynamicPersistentTileSchedulerILi128ELi48ELi256ELi256ELb1ELb1ELb0ELb1ELb1ELb1EEEEEEEEEvNT_6ParamsE --------------------------
	.section	.text._ZN7cutlass13device_kernelIN5flash19enable_sm80_to_sm89INS1_16FlashAttnFwdSm80INS1_25CollectiveMainloopFwdSm80ILi8ELi1ELb1EN4cute5tupleIJNS5_1CILi128EEENS7_ILi48EEENS7_ILi256EEEEEELi256ENS_6half_tEfNS_4arch4Sm80ELb1ELb0ELb1ELb1ELb0ELb0ELb1ELb1EEENS1_21CollectiveEpilogueFwdINS6_IJS8_SA_S9_EEENS6_IJNS7_ILi1EEESI_SI_EEESC_SE_Li256ELb1ELb1ELb1ELb0EEENS1_36VarlenDynamicPersistentTileSchedulerILi128ELi48ELi256ELi256ELb1ELb1ELb0ELb1ELb1ELb1EEEEEEEEEvNT_6ParamsE,"ax",@progbits
	.sectioninfo	@"SHI_REGISTERS=255"
	.align	128
.text._ZN7cutlass13device_kernelIN5flash19enable_sm80_to_sm89INS1_16FlashAttnFwdSm80INS1_25CollectiveMainloopFwdSm80ILi8ELi1ELb1EN4cute5tupleIJNS5_1CILi128EEENS7_ILi48EEENS7_ILi256EEEEEELi256ENS_6half_tEfNS_4arch4Sm80ELb1ELb0ELb1ELb1ELb0ELb0ELb1ELb1EEENS1_21CollectiveEpilogueFwdINS6_IJS8_SA_S9_EEENS6_IJNS7_ILi1EEESI_SI_EEESC_SE_Li256ELb1ELb1ELb1ELb0EEENS1_36VarlenDynamicPersistentTileSchedulerILi128ELi48ELi256ELi256ELb1ELb1ELb0ELb1ELb1ELb1EEEEEEEEEvNT_6ParamsE:
        .type           _ZN7cutlass13device_kernelIN5flash19enable_sm80_to_sm89INS1_16FlashAttnFwdSm80INS1_25CollectiveMainloopFwdSm80ILi8ELi1ELb1EN4cute5tupleIJNS5_1CILi128EEENS7_ILi48EEENS7_ILi256EEEEEELi256ENS_6half_tEfNS_4arch4Sm80ELb1ELb0ELb1ELb1ELb0ELb0ELb1ELb1EEENS1_21CollectiveEpilogueFwdINS6_IJS8_SA_S9_EEENS6_IJNS7_ILi1EEESI_SI_EEESC_SE_Li256ELb1ELb1ELb1ELb0EEENS1_36VarlenDynamicPersistentTileSchedulerILi128ELi48ELi256ELi256ELb1ELb1ELb0ELb1ELb1ELb1EEEEEEEEEvNT_6ParamsE,@function
        .size           _ZN7cutlass13device_kernelIN5flash19enable_sm80_to_sm89INS1_16FlashAttnFwdSm80INS1_25CollectiveMainloopFwdSm80ILi8ELi1ELb1EN4cute5tupleIJNS5_1CILi128EEENS7_ILi48EEENS7_ILi256EEEEEELi256ENS_6half_tEfNS_4arch4Sm80ELb1ELb0ELb1ELb1ELb0ELb0ELb1ELb1EEENS1_21CollectiveEpilogueFwdINS6_IJS8_SA_S9_EEENS6_IJNS7_ILi1EEESI_SI_EEESC_SE_Li256ELb1ELb1ELb1ELb0EEENS1_36VarlenDynamicPersistentTileSchedulerILi128ELi48ELi256ELi256ELb1ELb1ELb0ELb1ELb1ELb1EEEEEEEEEvNT_6ParamsE,(.L_x_5166 - _ZN7cutlass13device_kernelIN5flash19enable_sm80_to_sm89INS1_16FlashAttnFwdSm80INS1_25CollectiveMainloopFwdSm80ILi8ELi1ELb1EN4cute5tupleIJNS5_1CILi128EEENS7_ILi48EEENS7_ILi256EEEEEELi256ENS_6half_tEfNS_4arch4Sm80ELb1ELb0ELb1ELb1ELb0ELb0ELb1ELb1EEENS1_21CollectiveEpilogueFwdINS6_IJS8_SA_S9_EEENS6_IJNS7_ILi1EEESI_SI_EEESC_SE_Li256ELb1ELb1ELb1ELb0EEENS1_36VarlenDynamicPersistentTileSchedulerILi128ELi48ELi256ELi256ELb1ELb1ELb0ELb1ELb1ELb1EEEEEEEEEvNT_6ParamsE)
        .other          _ZN7cutlass13device_kernelIN5flash19enable_sm80_to_sm89INS1_16FlashAttnFwdSm80INS1_25CollectiveMainloopFwdSm80ILi8ELi1ELb1EN4cute5tupleIJNS5_1CILi128EEENS7_ILi48EEENS7_ILi256EEEEEELi256ENS_6half_tEfNS_4arch4Sm80ELb1ELb0ELb1ELb1ELb0ELb0ELb1ELb1EEENS1_21CollectiveEpilogueFwdINS6_IJS8_SA_S9_EEENS6_IJNS7_ILi1EEESI_SI_EEESC_SE_Li256ELb1ELb1ELb1ELb0EEENS1_36VarlenDynamicPersistentTileSchedulerILi128ELi48ELi256ELi256ELb1ELb1ELb0ELb1ELb1ELb1EEEEEEEEEvNT_6ParamsE,@"STO_CUDA_ENTRY STV_DEFAULT"
_ZN7cutlass13device_kernelIN5flash19enable_sm80_to_sm89INS1_16FlashAttnFwdSm80INS1_25CollectiveMainloopFwdSm80ILi8ELi1ELb1EN4cute5tupleIJNS5_1CILi128EEENS7_ILi48EEENS7_ILi256EEEEEELi256ENS_6half_tEfNS_4arch4Sm80ELb1ELb0ELb1ELb1ELb0ELb0ELb1ELb1EEENS1_21CollectiveEpilogueFwdINS6_IJS8_SA_S9_EEENS6_IJNS7_ILi1EEESI_SI_EEESC_SE_Li256ELb1ELb1ELb1ELb0EEENS1_36VarlenDynamicPersistentTileSchedulerILi128ELi48ELi256ELi256ELb1ELb1ELb0ELb1ELb1ELb1EEEEEEEEEvNT_6ParamsE:
        /* <DEDUP_REMOVED lines=54> */
.L_x_861:
        /* <DEDUP_REMOVED lines=16> */
.L_x_952:
        /* <DEDUP_REMOVED lines=16> */
.L_x_953:
[----:B--2---:R-:W-:-:S05]  /*0560*/  IMAD R0, R0, c[0x0][0x538], RZ ;  /* 0x00014e0000007a24 */ /* 0x004fca00078e02ff */
[----:B------:R-:W-:-:S04]  /*0570*/  IADD3 R6, R0, R6, RZ ;  /* 0x0000000600067210 */ /* 0x000fc80007ffe0ff */
[----:B------:R-:W-:-:S13]  /*0580*/  ISETP.GT.AND P0, PT, R6, UR4, PT ;  /* 0x0000000406007c0c */ /* 0x000fda000bf04270 */
[----:B-1----:R-:W-:Y:S05]  /*0590*/  @!P0 BRA `(.L_x_861) ;  /* 0xfffffdc000008947 */ /* 0x002fea000383ffff */
.L_x_857:
[----:B------:R-:W-:-:S05]  /*05a0*/  IADD3 R11, -R0, R6, RZ ;  /* 0x00000006000b7210 */ /* 0x000fca0007ffe1ff */
[----:B------:R-:W-:-:S05]  /*05b0*/  IMAD R0, R4, c[0x0][0x538], R11 ;  /* 0x00014e0004007a24 */ /* 0x000fca00078e020b */
[----:B------:R-:W-:Y:S01]  /*05c0*/  ISETP.GT.AND P0, PT, R0, UR4, PT ;  /* 0x0000000400007c0c */ /* 0x000fe2000bf04270 */
[----:B------:R-:W-:-:S12]  /*05d0*/  BRA.DIV ~URZ, `(.L_x_862) ;  /* 0x00011da27f007947 */ /* 0x000fd8000b800000 */
[----:B------:R-:W-:-:S04]  /*05e0*/  VOTE.ANY R10, PT, !P0 ;  /* 0x00000000000a7806 */ /* 0x000fc800040e0100 */
.L_x_954:
[----:B------:R-:W1:Y:S02]  /*05f0*/  POPC R6, R10 ;  /* 0x0000000a00067309 */ /* 0x000e640000000000 */
[----:B-1----:R-:W-:-:S05]  /*0600*/  IADD3 R0, R6, R7, RZ ;  /* 0x0000000706007210 */ /* 0x002fca0007ffe0ff */
[----:B------:R1:W-:Y:S01]  /*0610*/  STL [R1+0x84], R0 ;  /* 0x0000840001007387 */ /* 0x0003e20000100800 */
[----:B------:R-:W-:Y:S05]  /*0620*/  BRA.DIV ~URZ, `(.L_x_863) ;  /* 0x00011da27f007947 */ /* 0x000fea000b800000 */
[----:B------:R2:W3:Y:S01]  /*0630*/  SHFL.IDX PT, R12, R9, R6, 0x1f ;  /* 0x00001f06090c7589 */ /* 0x0004e200000e0000 */
[----:B------:R-:W-:-:S03]  /*0640*/  MOV R7, RZ ;  /* 0x000000ff00077202 */ /* 0x000fc60000000f00 */
[----:B------:R2:W4:Y:S04]  /*0650*/  SHFL.IDX PT, R9, R8, R6, 0x1f ;  /* 0x00001f0608097589 */ /* 0x00052800000e0000 */
.L_x_955:
[----:B------:R-:W-:Y:S01]  /*0660*/  ISETP.NE.AND P0, PT, R10, RZ, PT ;  /* 0x000000ff0a00720c */ /* 0x000fe20003f05270 */
[----:B------:R-:W-:-:S12]  /*0670*/  BSSY B0, `(.L_x_864) ;  /* 0x0000005000007945 */ /* 0x000fd80003800000 */
[----:B------:R-:W-:Y:S05]  /*0680*/  @!P0 BRA `(.L_x_865) ;  /* 0x0000003000008947 */ /* 0x000fea0003800000 */
[----:B------:R-:W-:Y:S01]  /*0690*/  IADD3 R3, R6, -0x1, RZ ;  /* 0xffffffff06037810 */ /* 0x000fe20007ffe0ff */
[----:B------:R-:W-:Y:S05]  /*06a0*/  BRA.DIV ~URZ, `(.L_x_866) ;  /* 0x00011e027f007947 */ /* 0x000fea000b800000 */
[----:B------:R1:W2:Y:S02]  /*06b0*/  SHFL.IDX PT, R7, R4, R3, 0x1f ;  /* 0x00001f0304077589 */ /* 0x0002a400000e0000 */
.L_x_865:
[----:B------:R-:W-:Y:S05]  /*06c0*/  BSYNC B0 ;  /* 0x0000000000007941 */ /* 0x000fea0003800000 */
.L_x_864:
        /* <DEDUP_REMOVED lines=69> */
.L_x_868:
        /* <DEDUP_REMOVED lines=70> */
.L_x_869:
[----:B------:R-:W-:Y:S05]  /*0f80*/  BSYNC B0 ;  /* 0x0000000000007941 */ /* 0x000fea0003800000 */
.L_x_867:
[----:B------:R-:W-:-:S04]  /*0f90*/  LOP3.LUT R0, RZ, R0, RZ, 0x33, !PT ;  /* 0x00000000ff007212 */ /* 0x000fc800078e33ff */
[----:B------:R-:W-:-:S05]  /*0fa0*/  IADD3 R0, R0, R12, RZ ;  /* 0x0000000c00007210 */ /* 0x000fca0007ffe0ff */
[----:B------:R2:W-:Y:S01]  /*0fb0*/  STL [R1+0x7c], R0 ;  /* 0x00007c0001007387 */ /* 0x0005e20000100800 */
[----:B------:R-:W-:Y:S05]  /*0fc0*/  BRA `(.L_x_870) ;  /* 0x0000006000007947 */ /* 0x000fea0003800000 */
.L_x_858:
[----:B------:R-:W-:Y:S01]  /*0fd0*/  MOV R0, UR4 ;  /* 0x0000000400007c02 */ /* 0x000fe20008000f00 */
[----:B------:R-:W-:Y:S04]  /*0fe0*/  STL [R1+0x7c], RZ ;  /* 0x00007cff01007387 */ /* 0x000fe80000100800 */
[----:B------:R-:W-:Y:S04]  /*0ff0*/  STL [R1+0x80], RZ ;  /* 0x000080ff01007387 */ /* 0x000fe80000100800 */
[----:B------:R1:W-:Y:S02]  /*1000*/  STL [R1+0x78], R0 ;  /* 0x0000780001007387 */ /* 0x0003e40000100800 */
[----:B-1----:R-:W-:-:S05]  /*1010*/  MOV R0, c[0x0][0x53c] ;  /* 0x00014f0000007a02 */ /* 0x002fca0000000f00 */
[----:B------:R1:W-:Y:S02]  /*1020*/  STL [R1+0x84], R0 ;  /* 0x0000840001007387 */ /* 0x0003e40000100800 */
.L_x_870:
        /* <DEDUP_REMOVED lines=8> */
.L_x_856:
[----:B-12---:R-:W2:Y:S02]  /*10b0*/  LDL R0, [R1+0x84] ;  /* 0x0000840001007983 */ /* 0x006ea40000100800 */
[----:B--2---:R-:W-:-:S13]  /*10c0*/  ISETP.GE.AND P0, PT, R0, c[0x0][0x53c], PT ;  /* 0x00014f0000007a0c */ /* 0x004fda0003f06270 */
        /* <DEDUP_REMOVED lines=8> */
[----:B---3--:R-:W-:-:S02]  /*1150*/  SHF.R.S32.HI R6, RZ, 0x2, R16 ;  /* 0x00000002ff067819 */ /* 0x008fc40000011410 */
        /* <DEDUP_REMOVED lines=19> */
[----:B------:R-:W-:Y:S01]  /*1290*/  SHF.R.U32.HI R5, RZ, 0x3, R2 ;  /* 0x00000003ff057819 */ /* 0x000fe20000011602 */
[----:B------:R-:W-:Y:S01]  /*12a0*/  STL [R1+0x70], R20 ;  /* 0x0000701401007387 */ /* 0x000fe20000100800 */
[----:B------:R-:W-:-:S02]  /*12b0*/  LOP3.LUT R3, R2, 0x38, R20, 0xf8, !PT ;  /* 0x0000003802037812 */ /* 0x000fc400078ef814 */
[----:B------:R-:W-:Y:S02]  /*12c0*/  LOP3.LUT R2, R12, 0xfffffff8, RZ, 0xc0, !PT ;  /* 0xfffffff80c027812 */ /* 0x000fe400078ec0ff */
[----:B------:R-:W-:Y:S02]  /*12d0*/  LOP3.LUT R7, R3, R5, RZ, 0x3c, !PT ;  /* 0x0000000503077212 */ /* 0x000fe400078e3cff */
[----:B------:R-:W-:Y:S01]  /*12e0*/  SHF.R.S32.HI R3, RZ, 0x1f, R9 ;  /* 0x0000001fff037819 */ /* 0x000fe20000011409 */
[----:B------:R-:W-:Y:S01]  /*12f0*/  IMAD.IADD R5, R0, 0x1, -R2 ;  /* 0x0000000100057824 */ /* 0x000fe200078e0a02 */
[----:B------:R-:W-:Y:S02]  /*1300*/  LOP3.LUT R2, R9, 0xffffffe0, RZ, 0xc0, !PT ;  /* 0xffffffe009027812 */ /* 0x000fe400078ec0ff */
[----:B------:R-:W-:Y:S02]  /*1310*/  LOP3.LUT R0, R4, 0x1c0, RZ, 0xc0, !PT ;  /* 0x000001c004007812 */ /* 0x000fe400078ec0ff */
[----:B------:R-:W-:Y:S01]  /*1320*/  LEA.HI R9, R10, R19, RZ, 0x6 ;  /* 0x000000130a097211 */ /* 0x000fe200078f30ff */
[----:B------:R-:W-:Y:S01]  /*1330*/  IMAD.IADD R18, R19, 0x1, -R2 ;  /* 0x0000000113127824 */ /* 0x000fe200078e0a02 */
[----:B------:R-:W-:-:S02]  /*1340*/  LOP3.LUT R4, R0, 0x8, R11, 0xf8, !PT ;  /* 0x0000000800047812 */ /* 0x000fc400078ef80b */
[----:B------:R-:W-:Y:S02]  /*1350*/  SHF.R.U32.HI R2, RZ, 0x3, R0 ;  /* 0x00000003ff027819 */ /* 0x000fe40000011600 */
[----:B------:R-:W-:Y:S02]  /*1360*/  LEA.HI R0, R3, R8, RZ, 0x3 ;  /* 0x0000000803007211 */ /* 0x000fe400078f18ff */
[----:B------:R-:W-:Y:S02]  /*1370*/  SHF.R.S32.HI R10, RZ, 0x1f, R18 ;  /* 0x0000001fff0a7819 */ /* 0x000fe40000011412 */
[----:B------:R-:W-:Y:S01]  /*1380*/  LOP3.LUT R13, R4, R2, RZ, 0x3c, !PT ;  /* 0x00000002040d7212 */ /* 0x000fe200078e3cff */
[----:B------:R-:W-:Y:S01]  /*1390*/  IMAD.SHL.U32 R2, R9, 0x8, RZ ;  /* 0x0000000809027824 */ /* 0x000fe200078e00ff */
[----:B------:R-:W-:Y:S02]  /*13a0*/  LOP3.LUT R0, R0, 0xffffff8, RZ, 0xc0, !PT ;  /* 0x0ffffff800007812 */ /* 0x000fe400078ec0ff */
[----:B------:R-:W-:-:S02]  /*13b0*/  LEA.HI R10, R10, R18, RZ, 0x2 ;  /* 0x000000120a0a7211 */ /* 0x000fc400078f10ff */
        /* <DEDUP_REMOVED lines=18> */
[----:B------:R-:W-:-:S02]  /*14e0*/  LEA.HI R0, R3, R3, RZ, 0x1 ;  /* 0x0000000303007211 */ /* 0x000fc400078f08ff */
[----:B------:R-:W-:Y:S01]  /*14f0*/  LOP3.LUT R7, R5, R2, RZ, 0x3c, !PT ;  /* 0x0000000205077212 */ /* 0x000fe200078e3cff */
[----:B------:R-:W-:Y:S01]  /*1500*/  IMAD R5, R8, 0x200, R3 ;  /* 0x0000020008057824 */ /* 0x000fe200078e0203 */
[----:B------:R-:W-:Y:S02]  /*1510*/  LOP3.LUT R2, R4, 0x1c0, RZ, 0xc0, !PT ;  /* 0x000001c004027812 */ /* 0x000fe400078ec0ff */
[----:B------:R-:W-:Y:S01]  /*1520*/  R2P PR, R6, 0x6 ;  /* 0x0000000606007804 */ /* 0x000fe20000000000 */
[----:B------:R-:W-:Y:S01]  /*1530*/  IMAD.MOV.U32 R6, RZ, RZ, 0x10 ;  /* 0x00000010ff067424 */ /* 0x000fe200078e00ff */
[----:B------:R-:W-:Y:S02]  /*1540*/  LOP3.LUT R0, R0, 0x1ffffffe, RZ, 0xc0, !PT ;  /* 0x1ffffffe00007812 */ /* 0x000fe400078ec0ff */
[----:B------:R-:W-:Y:S02]  /*1550*/  LEA.HI R2, R2, R2, RZ, 0x1d ;  /* 0x0000000202027211 */ /* 0x000fe400078fe8ff */
[----:B------:R-:W-:Y:S01]  /*1560*/  SEL R4, R6, 0xfffffff0, !P3 ;  /* 0xfffffff006047807 */ /* 0x000fe20005800000 */
[----:B------:R-:W-:Y:S01]  /*1570*/  IMAD.IADD R11, R3, 0x1, -R0 ;  /* 0x00000001030b7824 */ /* 0x000fe200078e0a00 */
[----:B------:R-:W-:Y:S01]  /*1580*/  SEL R3, R16, 0xffffffe0, !P0 ;  /* 0xffffffe010037807 */ /* 0x000fe20004000000 */
[----:B------:R-:W-:Y:S01]  /*1590*/  IMAD.SHL.U32 R6, R12, 0x40, RZ ;  /* 0x000000400c067824 */ /* 0x000fe200078e00ff */
[C---:B------:R-:W-:Y:S01]  /*15a0*/  IADD3 R19, R20.reuse, 0x80, RZ ;  /* 0x0000008014137810 */ /* 0x040fe20007ffe0ff */
[----:B------:R-:W-:Y:S01]  /*15b0*/  IMAD.U32 R9, R5, 0x2, R2 ;  /* 0x0000000205097824 */ /* 0x000fe200078e0002 */
[----:B------:R-:W-:Y:S01]  /*15c0*/  IADD3 R5, R20, 0xc0, RZ ;  /* 0x000000c014057810 */ /* 0x000fe20007ffe0ff */
[----:B------:R-:W-:Y:S01]  /*15d0*/  IMAD.IADD R4, R4, 0x1, R3 ;  /* 0x0000000104047824 */ /* 0x000fe200078e0203 */
[----:B------:R-:W-:Y:S01]  /*15e0*/  LOP3.LUT R2, R10, 0x7ffffffc, RZ, 0xc0, !PT ;  /* 0x7ffffffc0a027812 */ /* 0x000fe200078ec0ff */
[----:B------:R-:W-:Y:S01]  /*15f0*/  STL [R1+0x8c], R19 ;  /* 0x00008c1301007387 */ /* 0x000fe20000100800 */
[----:B------:R-:W-:Y:S01]  /*1600*/  LOP3.LUT R3, R7, 0x7ffffe00, R6, 0xf8, !PT ;  /* 0x7ffffe0007037812 */ /* 0x000fe200078ef806 */
[----:B------:R-:W-:Y:S01]  /*1610*/  IMAD.MOV.U32 R7, RZ, RZ, 0x40 ;  /* 0x00000040ff077424 */ /* 0x000fe200078e00ff */
[----:B------:R-:W-:Y:S01]  /*1620*/  SHF.R.S32.HI R6, RZ, 0x1f, R19 ;  /* 0x0000001fff067819 */ /* 0x000fe20000011413 */
[----:B------:R1:W-:Y:S01]  /*1630*/  STL [R1+0x90], R5 ;  /* 0x0000900501007387 */ /* 0x0003e20000100800 */
[----:B------:R-:W-:Y:S01]  /*1640*/  IMAD.IADD R2, R18, 0x1, -R2 ;  /* 0x0000000112027824 */ /* 0x000fe200078e0a02 */
[----:B------:R-:W-:Y:S01]  /*1650*/  LEA R12, R9, 0x80, 0x1 ;  /* 0x00000080090c7811 */ /* 0x000fe200078e08ff */
[----:B------:R-:W-:Y:S01]  /*1660*/  IMAD R0, R14, 0x200, R13 ;  /* 0x000002000e007824 */ /* 0x000fe200078e020d */
[----:B------:R2:W-:Y:S01]  /*1670*/  STL [R1+0xa4], R6 ;  /* 0x0000a40601007387 */ /* 0x0005e20000100800 */
[----:B------:R-:W-:Y:S01]  /*1680*/  IMAD.SHL.U32 R10, R15, 0x2, RZ ;  /* 0x000000020f0a7824 */ /* 0x000fe200078e00ff */
[----:B------:R-:W-:Y:S01]  /*1690*/  LEA R239, R3, 0x4080, 0x1 ;  /* 0x0000408003ef7811 */ /* 0x000fe200078e08ff */
[----:B------:R-:W-:Y:S01]  /*16a0*/  IMAD.SHL.U32 R9, R2, 0x2, RZ ;  /* 0x0000000202097824 */ /* 0x000fe200078e00ff */
[----:B------:R-:W-:Y:S01]  /*16b0*/  LEA R236, R0, 0x14080, 0x1 ;  /* 0x0001408000ec7811 */ /* 0x000fe200078e08ff */
[----:B------:R-:W-:Y:S01]  /*16c0*/  IMAD R2, R11, 0x8, R17 ;  /* 0x000000080b027824 */ /* 0x000fe200078e0211 */
[----:B------:R-:W-:-:S05]  /*16d0*/  SEL R0, R7, 0xffffffc0, !P0 ;  /* 0xffffffc007007807 */ /* 0x000fca0004000000 */
[----:B------:R-:W-:Y:S01]  /*16e0*/  IMAD.IADD R240, R239, 0x1, R0 ;  /* 0x00000001eff07824 */ /* 0x000fe200078e0200 */
[----:B-1----:R-:W-:Y:S02]  /*16f0*/  SHF.R.S32.HI R5, RZ, 0x1f, R5 ;  /* 0x0000001fff057819 */ /* 0x002fe40000011405 */
[----:B--2---:R-:W-:-:S03]  /*1700*/  SEL R6, R16, 0xffffffe0, !P1 ;  /* 0xffffffe010067807 */ /* 0x004fc60004800000 */
[----:B------:R1:W-:Y:S04]  /*1710*/  STL [R1+0xa0], R5 ;  /* 0x0000a00501007387 */ /* 0x0003e80000100800 */
[----:B------:R2:W-:Y:S04]  /*1720*/  STL [R1+0x18], R10 ;  /* 0x0000180a01007387 */ /* 0x0005e80000100800 */
[----:B------:R3:W-:Y:S04]  /*1730*/  STL [R1+0x64], R9 ;  /* 0x0000640901007387 */ /* 0x0007e80000100800 */
[----:B------:R-:W-:Y:S04]  /*1740*/  STL [R1+0xa8], R12 ;  /* 0x0000a80c01007387 */ /* 0x000fe80000100800 */
[----:B------:R4:W-:Y:S01]  /*1750*/  STL [R1+0xcc], R2 ;  /* 0x0000cc0201007387 */ /* 0x0009e20000100800 */
[----:B-1----:R-:W-:Y:S01]  /*1760*/  SEL R5, R7, 0xffffffc0, !P2 ;  /* 0xffffffc007057807 */ /* 0x002fe20005000000 */
[----:B--2---:R-:W-:-:S04]  /*1770*/  IMAD.IADD R10, R12, 0x1, R6 ;  /* 0x000000010c0a7824 */ /* 0x004fc800078e0206 */
[C-C-:B------:R-:W-:Y:S01]  /*1780*/  IMAD.IADD R7, R12.reuse, 0x1, R5.reuse ;  /* 0x000000010c077824 */ /* 0x140fe200078e0205 */
[----:B---3--:R-:W-:Y:S01]  /*1790*/  IADD3 R9, R12, -0x10, RZ ;  /* 0xfffffff00c097810 */ /* 0x008fe20007ffe0ff */
[----:B------:R-:W-:Y:S01]  /*17a0*/  IMAD.IADD R3, R10, 0x1, R5 ;  /* 0x000000010a037824 */ /* 0x000fe200078e0205 */
[----:B------:R-:W-:Y:S01]  /*17b0*/  @P4 IADD3 R9, R12, 0x10, RZ ;  /* 0x000000100c094810 */ /* 0x000fe20007ffe0ff */
[----:B------:R-:W-:Y:S04]  /*17c0*/  STL [R1+0xb4], R10 ;  /* 0x0000b40a01007387 */ /* 0x000fe80000100800 */
[----:B------:R1:W-:Y:S01]  /*17d0*/  STL [R1+0xc4], R7 ;  /* 0x0000c40701007387 */ /* 0x0003e20000100800 */
[----:B----4-:R-:W-:-:S03]  /*17e0*/  SEL R2, R16, 0xffffffe0, !P3 ;  /* 0xffffffe010027807 */ /* 0x010fc60005800000 */
[----:B------:R2:W-:Y:S01]  /*17f0*/  STL [R1+0xac], R9 ;  /* 0x0000ac0901007387 */ /* 0x0005e20000100800 */
[--C-:B------:R-:W-:Y:S01]  /*1800*/  IADD3 R242, R0, R239, R2.reuse ;  /* 0x000000ef00f27210 */ /* 0x100fe20007ffe002 */
[----:B------:R-:W-:Y:S02]  /*1810*/  IMAD.IADD R241, R239, 0x1, R2 ;  /* 0x00000001eff17824 */ /* 0x000fe400078e0202 */
[----:B------:R3:W-:Y:S01]  /*1820*/  STL [R1+0xc0], R3 ;  /* 0x0000c00301007387 */ /* 0x0007e20000100800 */
[----:B-1----:R-:W-:Y:S02]  /*1830*/  IMAD.IADD R7, R6, 0x1, R9 ;  /* 0x0000000106077824 */ /* 0x002fe400078e0209 */
[----:B------:R-:W-:Y:S02]  /*1840*/  IMAD R6, R8, 0x800, R239 ;  /* 0x0000080008067824 */ /* 0x000fe400078e02ef */
[----:B--2---:R-:W-:Y:S02]  /*1850*/  IMAD.IADD R9, R5, 0x1, R9 ;  /* 0x0000000105097824 */ /* 0x004fe400078e0209 */
[----:B---3--:R-:W-:-:S03]  /*1860*/  IMAD R3, R4, 0x2, R239 ;  /* 0x0000000204037824 */ /* 0x008fc600078e02ef */
[----:B------:R-:W-:Y:S01]  /*1870*/  STL [R1+0xbc], R9 ;  /* 0x0000bc0901007387 */ /* 0x000fe20000100800 */
[----:B------:R-:W-:-:S03]  /*1880*/  IMAD.IADD R4, R7, 0x1, R5 ;  /* 0x0000000107047824 */ /* 0x000fc600078e0205 */
[----:B------:R-:W-:Y:S04]  /*1890*/  STL [R1+0xb0], R7 ;  /* 0x0000b00701007387 */ /* 0x000fe80000100800 */
[----:B------:R1:W-:Y:S04]  /*18a0*/  STL [R1+0x8], R3 ;  /* 0x0000080301007387 */ /* 0x0003e80000100800 */
[----:B------:R2:W-:Y:S01]  /*18b0*/  STL [R1+0xb8], R4 ;  /* 0x0000b80401007387 */ /* 0x0005e20000100800 */
[--C-:B-1----:R-:W-:Y:S02]  /*18c0*/  IMAD.IADD R3, R2, 0x1, R6.reuse ;  /* 0x0000000102037824 */ /* 0x102fe400078e0206 */
[----:B------:R-:W-:-:S02]  /*18d0*/  IMAD.IADD R2, R0, 0x1, R6 ;  /* 0x0000000100027824 */ /* 0x000fc400078e0206 */
[----:B------:R-:W-:Y:S01]  /*18e0*/  IMAD.IADD R0, R0, 0x1, R3 ;  /* 0x0000000100007824 */ /* 0x000fe200078e0203 */
[----:B------:R2:W-:Y:S04]  /*18f0*/  STL [R1+0xc], R3 ;  /* 0x00000c0301007387 */ /* 0x0005e80000100800 */
[----:B------:R2:W-:Y:S04]  /*1900*/  STL [R1+0x14], R2 ;  /* 0x0000140201007387 */ /* 0x0005e80000100800 */
[----:B------:R2:W-:Y:S02]  /*1910*/  STL [R1+0x10], R0 ;  /* 0x0000100001007387 */ /* 0x0005e40000100800 */
.L_x_951:
[----:B--2---:R-:W2:Y:S01]  /*1920*/  LDL R0, [R1+0x84] ;  /* 0x0000840001007983 */ /* 0x004ea20000100800 */
[----:B------:R-:W-:Y:S01]  /*1930*/  IMAD.MOV.U32 R13, RZ, RZ, 0x4 ;  /* 0x00000004ff0d7424 */ /* 0x000fe200078e00ff */
[----:B------:R-:W-:-:S02]  /*1940*/  ISETP.NE.U32.AND P0, PT, RZ, c[0x0][0x370], PT ;  /* 0x0000dc00ff007a0c */ /* 0x000fc40003f05070 */
[----:B------:R-:W-:Y:S01]  /*1950*/  ISETP.NE.U32.AND P3, PT, RZ, c[0x0][0x360], PT ;  /* 0x0000d800ff007a0c */ /* 0x000fe20003f65070 */
[----:B------:R-:W3:Y:S01]  /*1960*/  LDL R10, [R1+0x80] ;  /* 0x00008000010a7983 */ /* 0x000ee20000100800 */
[----:B------:R-:W-:Y:S01]  /*1970*/  ISETP.NE.AND.EX P1, PT, RZ, c[0x0][0x374], PT, P0 ;  /* 0x0000dd00ff007a0c */ /* 0x000fe20003f25300 */
[----:B--2---:R-:W-:-:S05]  /*1980*/  IMAD.WIDE R2, R0, R13, c[0x0][0x588] ;  /* 0x0001620000027625 */ /* 0x004fca00078e020d */
[----:B------:R-:W2:Y:S01]  /*1990*/  LDG.E R32, [R2.64] ;  /* 0x0000000602207981 */ /* 0x000ea2000c1e1900 */
[----:B------:R-:W-:Y:S01]  /*19a0*/  ISETP.NE.AND.EX P3, PT, RZ, c[0x0][0x364], PT, P3 ;  /* 0x0000d900ff007a0c */ /* 0x000fe20003f65330 */
[----:B------:R-:W-:Y:S01]  /*19b0*/  CS2R R8, SRZ ;  /* 0x0000000000087805 */ /* 0x000fe2000001ff00 */
[----:B------:R-:W-:Y:S02]  /*19c0*/  ISETP.NE.U32.AND P4, PT, RZ, c[0x0][0x348], PT ;  /* 0x0000d200ff007a0c */ /* 0x000fe40003f85070 */
[----:B------:R-:W-:Y:S02]  /*19d0*/  ISETP.NE.U32.AND P2, PT, RZ, c[0x0][0x350], PT ;  /* 0x0000d400ff007a0c */ /* 0x000fe40003f45070 */
[----:B------:R-:W-:Y:S02]  /*19e0*/  ISETP.NE.AND.EX P4, PT, RZ, c[0x0][0x34c], PT, P4 ;  /* 0x0000d300ff007a0c */ /* 0x000fe40003f85340 */
[----:B------:R-:W-:Y:S01]  /*19f0*/  ISETP.NE.AND.EX P5, PT, RZ, c[0x0][0x354], PT, P2 ;  /* 0x0000d500ff007a0c */ /* 0x000fe20003fa5320 */
[----:B------:R-:W-:Y:S01]  /*1a00*/  IMAD.MOV.U32 R12, RZ, RZ, RZ ;  /* 0x000000ffff0c7224 */ /* 0x000fe200078e00ff */
[----:B--2---:R-:W-:Y:S01]  /*1a10*/  SHF.R.S32.HI R11, RZ, 0x1f, R32 ;  /* 0x0000001fff0b7819 */ /* 0x004fe20000011420 */
[----:B------:R1:W-:Y:S01]  /*1a20*/  STL [R1+0x94], R32 ;  /* 0x0000942001007387 */ /* 0x0003e20000100800 */
[----:B------:R-:W-:-:S04]  /*1a30*/  @P1 LEA R2, P0, R32, c[0x0][0x370], 0x2 ;  /* 0x0000dc0020021a11 */ /* 0x000fc800078010ff */
[C-C-:B------:R-:W-:Y:S02]  /*1a40*/  @P1 LEA.HI.X R3, R32.reuse, c[0x0][0x374], R11.reuse, 0x2, P0 ;  /* 0x0000dd0020031a11 */ /* 0x140fe400000f140b */
[C---:B------:R-:W-:Y:S02]  /*1a50*/  @P3 LEA R6, P0, R32.reuse, c[0x0][0x360], 0x2 ;  /* 0x0000d80020063a11 */ /* 0x040fe400078010ff */
[C---:B------:R-:W-:Y:S01]  /*1a60*/  LEA R4, P2, R32.reuse, c[0x0][0x348], 0x2 ;  /* 0x0000d20020047a11 */ /* 0x040fe200078410ff */
[----:B------:R2:W5:Y:S01]  /*1a70*/  @P1 LDG.E R8, [R2.64] ;  /* 0x0000000602081981 */ /* 0x000562000c1e1900 */
[C-C-:B------:R-:W-:Y:S02]  /*1a80*/  @P3 LEA.HI.X R7, R32.reuse, c[0x0][0x364], R11.reuse, 0x2, P0 ;  /* 0x0000d90020073a11 */ /* 0x140fe400000f140b */
[----:B------:R-:W-:Y:S02]  /*1a90*/  LEA.HI.X R5, R32, c[0x0][0x34c], R11, 0x2, P2 ;  /* 0x0000d30020057a11 */ /* 0x000fe400010f140b */
[----:B---3--:R-:W-:Y:S01]  /*1aa0*/  LOP3.LUT R25, R10, 0xffff, RZ, 0xc0, !PT ;  /* 0x0000ffff0a197812 */ /* 0x008fe200078ec0ff */
[----:B------:R-:W3:Y:S01]  /*1ab0*/  @P3 LDG.E R0, [R6.64] ;  /* 0x0000000606003981 */ /* 0x000ee2000c1e1900 */
[----:B------:R-:W-:Y:S01]  /*1ac0*/  YIELD ;  /* 0x0000000000007946 */ /* 0x000fe20003800000 */
[----:B------:R-:W-:-:S02]  /*1ad0*/  P2R R21, PR, RZ, 0x20 ;  /* 0x00000020ff157803 */ /* 0x000fc40000000000 */
[----:B------:R1:W5:Y:S01]  /*1ae0*/  @P4 LDG.E R12, [R4.64] ;  /* 0x00000006040c4981 */ /* 0x000362000c1e1900 */
[----:B--2---:R-:W-:-:S04]  /*1af0*/  LEA R2, P1, R32, c[0x0][0x350], 0x2 ;  /* 0x0000d40020027a11 */ /* 0x004fc800078210ff */
[----:B------:R-:W-:-:S05]  /*1b00*/  LEA.HI.X R3, R32, c[0x0][0x354], R11, 0x2, P1 ;  /* 0x0000d50020037a11 */ /* 0x000fca00008f140b */
[----:B------:R1:W5:Y:S04]  /*1b10*/  @P5 LDG.E R9, [R2.64] ;  /* 0x0000000602095981 */ /* 0x000368000c1e1900 */
[----:B------:R1:W-:Y:S04]  /*1b20*/  STL [R1+0x98], R25 ;  /* 0x0000981901007387 */ /* 0x0003e80000100800 */
[----:B---3--:R1:W-:Y:S01]  /*1b30*/  @P3 STL [R1+0x88], R0 ;  /* 0x0000880001003387 */ /* 0x0083e20000100800 */
        /* <DEDUP_REMOVED lines=8> */
.L_x_871:
[----:B------:R-:W-:-:S04]  /*1bc0*/  ISETP.NE.U32.AND P0, PT, RZ, c[0x0][0x368], PT ;  /* 0x0000da00ff007a0c */ /* 0x000fc80003f05070 */
[----:B------:R-:W-:-:S13]  /*1bd0*/  ISETP.NE.AND.EX P0, PT, RZ, c[0x0][0x36c], PT, P0 ;  /* 0x0000db00ff007a0c */ /* 0x000fda0003f05300 */
[----:B------:R-:W-:Y:S05]  /*1be0*/  @!P0 BRA `(.L_x_872) ;  /* 0x0000004000008947 */ /* 0x000fea0003800000 */
[----:B-1----:R-:W-:-:S04]  /*1bf0*/  LEA R2, P0, R32, c[0x0][0x368], 0x2 ;  /* 0x0000da0020027a11 */ /* 0x002fc800078010ff */
[----:B------:R-:W-:-:S05]  /*1c00*/  LEA.HI.X R3, R32, c[0x0][0x36c], R11, 0x2, P0 ;  /* 0x0000db0020037a11 */ /* 0x000fca00000f140b */
[----:B------:R1:W5:Y:S01]  /*1c10*/  LDG.E R0, [R2.64] ;  /* 0x0000000602007981 */ /* 0x000362000c1e1900 */
[----:B------:R-:W-:Y:S05]  /*1c20*/  BRA `(.L_x_873) ;  /* 0x0000005000007947 */ /* 0x000fea0003800000 */
.L_x_872:
[----:B-1----:R-:W-:Y:S01]  /*1c30*/  MOV R0, c[0x0][0x1d0] ;  /* 0x0000740000007a02 */ /* 0x002fe20000000f00 */
[----:B------:R-:W-:Y:S05]  /*1c40*/  @!P5 BRA `(.L_x_873) ;  /* 0x000000300000d947 */ /* 0x000fea0003800000 */
[----:B------:R-:W2:Y:S04]  /*1c50*/  LDG.E R4, [R2.64] ;  /* 0x0000000602047981 */ /* 0x000ea8000c1e1900 */
[----:B------:R-:W2:Y:S02]  /*1c60*/  LDG.E R0, [R2.64+0x4] ;  /* 0x0000040602007981 */ /* 0x000ea4000c1e1900 */
[----:B--2---:R-:W-:Y:S02]  /*1c70*/  IADD3 R0, -R4, R0, RZ ;  /* 0x0000000004007210 */ /* 0x004fe40007ffe1ff */
.L_x_873:
[----:B-1----:R-:W2:Y:S04]  /*1c80*/  LDL R3, [R1+0x88] ;  /* 0x0000880001037983 */ /* 0x002ea80000100800 */
[----:B------:R-:W3:Y:S04]  /*1c90*/  LDL.LU R2, [R1+0x7c] ;  /* 0x00007c0001027983 */ /* 0x000ee80000300800 */
[----:B------:R-:W4:Y:S01]  /*1ca0*/  LDL.LU R31, [R1+0x2c] ;  /* 0x00002c00011f7983 */ /* 0x000f220000300800 */
[----:B------:R-:W-:-:S05]  /*1cb0*/  IMAD.MOV.U32 R102, RZ, RZ, c[0x0][0x2c4] ;  /* 0x0000b100ff667624 */ /* 0x000fca00078e00ff */
[----:B------:R-:W-:Y:S01]  /*1cc0*/  ISETP.NE.AND P3, PT, R102, 0x1, PT ;  /* 0x000000016600780c */ /* 0x000fe20003f65270 */
[--C-:B-----5:R-:W-:Y:S01]  /*1cd0*/  IMAD.IADD R23, R0, 0x1, -R8.reuse ;  /* 0x0000000100177824 */ /* 0x120fe200078e0a08 */
[----:B------:R-:W-:Y:S01]  /*1ce0*/  BSSY B0, `(.L_x_874) ;  /* 0x0000040000007945 */ /* 0x000fe20003800000 */
[----:B------:R-:W-:Y:S02]  /*1cf0*/  IMAD.IADD R18, R9, 0x1, R8 ;  /* 0x0000000109127824 */ /* 0x000fe400078e0208 */
[----:B--2---:R-:W-:Y:S02]  /*1d00*/  IMAD.MOV.U32 R14, RZ, RZ, R3 ;  /* 0x000000ffff0e7224 */ /* 0x004fe400078e0003 */
[----:B---3--:R-:W-:-:S05]  /*1d10*/  IMAD.SHL.U32 R15, R2, 0x80, RZ ;  /* 0x00000080020f7824 */ /* 0x008fca00078e00ff */
[----:B------:R-:W-:-:S05]  /*1d20*/  IADD3 R2, R15, 0x7f, RZ ;  /* 0x0000007f0f027810 */ /* 0x000fca0007ffe0ff */
[----:B------:R-:W-:-:S04]  /*1d30*/  @P3 IMAD.HI.U32 R3, R2, c[0x0][0x2c8], RZ ;  /* 0x0000b20002033a27 */ /* 0x000fc800078e00ff */
[----:B------:R-:W-:Y:S01]  /*1d40*/  IMAD.MOV.U32 R0, RZ, RZ, R2 ;  /* 0x000000ffff007224 */ /* 0x000fe200078e0002 */
[C---:B------:R-:W-:Y:S02]  /*1d50*/  IADD3 R2, R23.reuse, 0x30, -R14 ;  /* 0x0000003017027810 */ /* 0x040fe40007ffe80e */
[----:B------:R-:W-:Y:S02]  /*1d60*/  @P3 SHF.R.U32.HI R0, RZ, c[0x0][0x2cc], R3 ;  /* 0x0000b300ff003a19 */ /* 0x000fe40000011603 */
[----:B------:R-:W-:-:S03]  /*1d70*/  IADD3 R3, R23, 0x2f, RZ ;  /* 0x0000002f17037810 */ /* 0x000fc60007ffe0ff */
[----:B------:R-:W-:Y:S02]  /*1d80*/  IMAD.IADD R0, R2, 0x1, R0 ;  /* 0x0000000102007824 */ /* 0x000fe400078e0200 */
[----:B------:R-:W-:-:S04]  /*1d90*/  IMAD.HI R2, R3, 0x2aaaaaab, RZ ;  /* 0x2aaaaaab03027827 */ /* 0x000fc800078e02ff */
[----:B------:R-:W-:Y:S01]  /*1da0*/  IMAD.HI R0, R0, 0x2aaaaaab, RZ ;  /* 0x2aaaaaab00007827 */ /* 0x000fe200078e02ff */
[----:B------:R-:W-:-:S04]  /*1db0*/  SHF.R.U32.HI R4, RZ, 0x1f, R2 ;  /* 0x0000001fff047819 */ /* 0x000fc80000011602 */
[----:B------:R-:W-:Y:S02]  /*1dc0*/  SHF.R.U32.HI R3, RZ, 0x1f, R0 ;  /* 0x0000001fff037819 */ /* 0x000fe40000011600 */
[----:B------:R-:W-:Y:S02]  /*1dd0*/  LEA.HI.SX32 R4, R2, R4, 0x1d ;  /* 0x0000000402047211 */ /* 0x000fe400078feaff */
[----:B------:R-:W-:Y:S02]  /*1de0*/  LOP3.LUT R2, R10, 0xff000000, RZ, 0xc0, !PT ;  /* 0xff0000000a027812 */ /* 0x000fe400078ec0ff */
[----:B------:R-:W-:Y:S02]  /*1df0*/  LEA.HI.SX32 R0, R0, R3, 0x1d ;  /* 0x0000000300007211 */ /* 0x000fe400078feaff */
[----:B------:R-:W-:Y:S02]  /*1e00*/  LOP3.LUT R3, R10, 0xff0000, RZ, 0xc0, !PT ;  /* 0x00ff00000a037812 */ /* 0x000fe400078ec0ff */
[----:B------:R-:W-:-:S02]  /*1e10*/  SHF.R.U32.HI R2, RZ, 0x8, R2 ;  /* 0x00000008ff027819 */ /* 0x000fc40000011602 */
[----:B----4-:R-:W-:Y:S02]  /*1e20*/  LOP3.LUT R31, R31, 0xfffffbff, RZ, 0xc0, !PT ;  /* 0xfffffbff1f1f7812 */ /* 0x010fe400078ec0ff */
[----:B------:R-:W-:Y:S02]  /*1e30*/  LEA.HI R3, R3, R2, RZ, 0x10 ;  /* 0x0000000203037211 */ /* 0x000fe400078f80ff */
[----:B------:R-:W-:Y:S02]  /*1e40*/  @P3 LOP3.LUT R31, R31, 0x400, RZ, 0xfc, !PT ;  /* 0x000004001f1f3812 */ /* 0x000fe400078efcff */
[----:B------:R-:W-:Y:S01]  /*1e50*/  LOP3.LUT R16, R3, 0xff, RZ, 0xc0, !PT ;  /* 0x000000ff03107812 */ /* 0x000fe200078ec0ff */
[----:B------:R1:W-:Y:S01]  /*1e60*/  STL [R1+0x9c], R15 ;  /* 0x00009c0f01007387 */ /* 0x0003e20000100800 */
[----:B------:R-:W-:-:S03]  /*1e70*/  SHF.R.U32.HI R5, RZ, 0x10, R3 ;  /* 0x00000010ff057819 */ /* 0x000fc60000011603 */
[----:B------:R1:W-:Y:S01]  /*1e80*/  STL [R1+0x7c], R23 ;  /* 0x00007c1701007387 */ /* 0x0003e20000100800 */
[----:B------:R-:W-:-:S03]  /*1e90*/  IMNMX R6, R4, R0, PT ;  /* 0x0000000004067217 */ /* 0x000fc60003800200 */
[----:B------:R1:W-:Y:S04]  /*1ea0*/  STL [R1+0x2c], R31 ;  /* 0x00002c1f01007387 */ /* 0x0003e80000100800 */
[----:B------:R1:W-:Y:S04]  /*1eb0*/  STL [R1+0xc8], R16 ;  /* 0x0000c81001007387 */ /* 0x0003e80000100800 */
[----:B------:R1:W-:Y:S01]  /*1ec0*/  STL [R1+0x80], R5 ;  /* 0x0000800501007387 */ /* 0x0003e20000100800 */
[----:B------:R-:W-:Y:S01]  /*1ed0*/  ISETP.GE.AND P0, PT, R6, 0x1, PT ;  /* 0x000000010600780c */ /* 0x000fe20003f06270 */
[----:B------:R-:W-:-:S12]  /*1ee0*/  IMAD.MOV.U32 R2, RZ, RZ, RZ ;  /* 0x000000ffff027224 */ /* 0x000fd800078e00ff */
[----:B------:R-:W-:Y:S05]  /*1ef0*/  @!P0 BRA `(.L_x_875) ;  /* 0x000001e000008947 */ /* 0x000fea0003800000 */
[----:B------:R-:W-:-:S04]  /*1f00*/  ISETP.NE.AND P0, PT, R5, RZ, PT ;  /* 0x000000ff0500720c */ /* 0x000fc80003f05270 */
        /* <DEDUP_REMOVED lines=29> */
.L_x_875:
[----:B------:R-:W-:Y:S05]  /*20e0*/  BSYNC B0 ;  /* 0x0000000000007941 */ /* 0x000fea0003800000 */
.L_x_874:
        /* <DEDUP_REMOVED lines=14> */
[----:B------:R2:W-:Y:S01]  /*21d0*/  STL [R1+0x28], R103 ;  /* 0x0000286701007387 */ /* 0x0005e20000100800 */
        /* <DEDUP_REMOVED lines=59> */
[----:B--2---:R-:W-:Y:S01]  /*2590*/  ISETP.NE.U32.AND P0, PT, RZ, c[0x0][0x340], PT ;  /* 0x0000d000ff007a0c */ /* 0x004fe20003f05070 */
[----:B------:R-:W2:Y:S01]  /*25a0*/  LDL.64 R8, [R1+0x70] ;  /* 0x0000700001087983 */ /* 0x000ea20000100a00 */
[----:B------:R-:W-:-:S02]  /*25b0*/  IMAD.MOV.U32 R135, RZ, RZ, R15 ;  /* 0x000000ffff877224 */ /* 0x000fc400078e000f */
[----:B------:R-:W-:Y:S01]  /*25c0*/  ISETP.NE.AND.EX P1, PT, RZ, c[0x0][0x344], PT, P0 ;  /* 0x0000d100ff007a0c */ /* 0x000fe20003f25300 */
[----:B------:R3:W2:Y:S04]  /*25d0*/  LDL.64 R26, [R1+0x70] ;  /* 0x00007000011a7983 */ /* 0x0006a80000100a00 */
[----:B------:R-:W4:Y:S04]  /*25e0*/  LDL R22, [R1+0x8c] ;  /* 0x00008c0001167983 */ /* 0x000f280000100800 */
[----:B------:R-:W5:Y:S04]  /*25f0*/  LDL R20, [R1+0x90] ;  /* 0x0000900001147983 */ /* 0x000f680000100800 */
[----:B------:R-:W-:Y:S01]  /*2600*/  @P1 IMAD.WIDE R2, R32, R13, c[0x0][0x340] ;  /* 0x0000d00020021625 */ /* 0x000fe200078e020d */
[----:B------:R-:W3:Y:S04]  /*2610*/  LDL R30, [R1+0xa4] ;  /* 0x0000a400011e7983 */ /* 0x000ee80000100800 */
[----:B------:R1:W3:Y:S04]  /*2620*/  @P1 LDG.E R19, [R2.64] ;  /* 0x0000000602131981 */ /* 0x0002e8000c1e1900 */
[----:B------:R-:W4:Y:S04]  /*2630*/  LDL R29, [R1+0xa0] ;  /* 0x0000a000011d7983 */ /* 0x000f280000100800 */
[----:B------:R-:W4:Y:S04]  /*2640*/  LDL R78, [R1+0x18] ;  /* 0x00001800014e7983 */ /* 0x000f280000100800 */
[----:B------:R-:W1:Y:S01]  /*2650*/  S2R R4, SR_TID.X ;  /* 0x0000000000047919 */ /* 0x000e620000002100 */
[----:B------:R-:W-:-:S05]  /*2660*/  SHF.R.S32.HI R0, RZ, 0x1f, R12 ;  /* 0x0000001fff007819 */ /* 0x000fca000001140c */
[----:B------:R-:W-:Y:S01]  /*2670*/  IMAD R0, R0, c[0x0][0x178], RZ ;  /* 0x00005e0000007a24 */ /* 0x000fe200078e02ff */
[--C-:B-1----:R-:W-:Y:S02]  /*2680*/  SHF.R.S32.HI R24, RZ, 0x1f, R4.reuse ;  /* 0x0000001fff187819 */ /* 0x102fe40000011404 */
[----:B------:R-:W-:Y:S02]  /*2690*/  SHF.R.S32.HI R118, RZ, 0x1f, R4 ;  /* 0x0000001fff767819 */ /* 0x000fe40000011404 */
[-C--:B------:R-:W-:Y:S02]  /*26a0*/  LEA.HI R24, R24, R4.reuse, RZ, 0x3 ;  /* 0x0000000418187211 */ /* 0x080fe400078f18ff */
[----:B------:R-:W-:Y:S02]  /*26b0*/  LEA.HI R118, R118, R4, RZ, 0x3 ;  /* 0x0000000476767211 */ /* 0x000fe400078f18ff */
[----:B------:R-:W-:Y:S02]  /*26c0*/  LOP3.LUT R24, R24, 0xfffffff8, RZ, 0xc0, !PT ;  /* 0xfffffff818187812 */ /* 0x000fe400078ec0ff */
[----:B------:R-:W-:-:S03]  /*26d0*/  SHF.R.S32.HI R118, RZ, 0x3, R118 ;  /* 0x00000003ff767819 */ /* 0x000fc60000011476 */
[----:B------:R-:W-:Y:S02]  /*26e0*/  IMAD.IADD R24, R4, 0x1, -R24 ;  /* 0x0000000104187824 */ /* 0x000fe400078e0a18 */
[----:B------:R-:W-:-:S04]  /*26f0*/  IMAD.WIDE.U32 R2, R12, c[0x0][0x178], RZ ;  /* 0x00005e000c027a25 */ /* 0x000fc800078e00ff */
[----:B------:R-:W-:Y:S02]  /*2700*/  IMAD R5, R24, 0x20, R118 ;  /* 0x0000002018057824 */ /* 0x000fe400078e0276 */
[----:B------:R-:W-:Y:S02]  /*2710*/  IMAD R0, R12, c[0x0][0x17c], R0 ;  /* 0x00005f000c007a24 */ /* 0x000fe400078e0200 */
[----:B------:R-:W-:Y:S02]  /*2720*/  IMAD.IADD R5, R135, 0x1, R5 ;  /* 0x0000000187057824 */ /* 0x000fe400078e0205 */
[----:B------:R-:W-:Y:S01]  /*2730*/  IMAD.IADD R3, R3, 0x1, R0 ;  /* 0x0000000103037824 */ /* 0x000fe200078e0200 */
[----:B------:R-:W-:Y:S01]  /*2740*/  SEL R6, R11, RZ, !P4 ;  /* 0x000000ff0b067207 */ /* 0x000fe20006000000 */
[----:B------:R-:W-:Y:S01]  /*2750*/  @P3 IMAD.HI.U32 R7, R5, c[0x0][0x2c8], RZ ;  /* 0x0000b20005073a27 */ /* 0x000fe200078e00ff */
[----:B------:R-:W-:-:S03]  /*2760*/  SEL R4, R32, RZ, !P4 ;  /* 0x000000ff20047207 */ /* 0x000fc60006000000 */
        /* <DEDUP_REMOVED lines=8> */
[----:B------:R-:W-:-:S04]  /*27f0*/  IMAD.MOV R4, RZ, RZ, -R0 ;  /* 0x000000ffff047224 */ /* 0x000fc800078e0a00 */
[----:B------:R-:W-:Y:S02]  /*2800*/  IMAD R4, R4, c[0x0][0x2c4], R5 ;  /* 0x0000b10004047a24 */ /* 0x000fe400078e0205 */
[----:B------:R-:W-:Y:S02]  /*2810*/  IMAD R5, R7, c[0x0][0x1b0], RZ ;  /* 0x00006c0007057a24 */ /* 0x000fe400078e02ff */
[----:B------:R-:W-:Y:S02]  /*2820*/  IMAD.IADD R3, R3, 0x1, R6 ;  /* 0x0000000103037824 */ /* 0x000fe400078e0206 */
[C---:B------:R-:W-:Y:S01]  /*2830*/  IMAD R6, R0.reuse, c[0x0][0x1b4], R5 ;  /* 0x00006d0000067a24 */ /* 0x040fe200078e0205 */
[----:B------:R-:W-:Y:S01]  /*2840*/  SHF.R.S32.HI R5, RZ, 0x1f, R4 ;  /* 0x0000001fff057819 */ /* 0x000fe20000011404 */
[----:B------:R-:W-:-:S04]  /*2850*/  IMAD.WIDE.U32 R2, R0, c[0x0][0x1b0], R2 ;  /* 0x00006c0000027a25 */ /* 0x000fc800078e0002 */
[----:B------:R-:W-:Y:S02]  /*2860*/  IMAD R0, R5, c[0x0][0x1a8], RZ ;  /* 0x00006a0005007a24 */ /* 0x000fe400078e02ff */
[----:B------:R-:W-:Y:S02]  /*2870*/  IMAD.IADD R3, R3, 0x1, R6 ;  /* 0x0000000103037824 */ /* 0x000fe400078e0206 */
[C---:B------:R-:W-:Y:S02]  /*2880*/  IMAD R0, R4.reuse, c[0x0][0x1ac], R0 ;  /* 0x00006b0004007a24 */ /* 0x040fe400078e0200 */
[----:B------:R-:W-:-:S04]  /*2890*/  IMAD.WIDE.U32 R2, R4, c[0x0][0x1a8], R2 ;  /* 0x00006a0004027a25 */ /* 0x000fc800078e0002 */
[----:B------:R-:W-:Y:S01]  /*28a0*/  IMAD.IADD R0, R3, 0x1, R0 ;  /* 0x0000000103007824 */ /* 0x000fe200078e0200 */
[----:B------:R-:W-:Y:S01]  /*28b0*/  LEA R13, P0, R2, c[0x0][0x160], 0x1 ;  /* 0x00005800020d7a11 */ /* 0x000fe200078008ff */
[----:B------:R-:W-:Y:S01]  /*28c0*/  WARPSYNC 0xffffffff ;  /* 0xffffffff00007948 */ /* 0x000fe20003800000 */
[----:B------:R-:W-:Y:S01]  /*28d0*/  IMAD R15, R14, c[0x0][0x2c4], RZ ;  /* 0x0000b1000e0f7a24 */ /* 0x000fe200078e02ff */
[----:B------:R-:W-:Y:S01]  /*28e0*/  BAR.SYNC.DEFER_BLOCKING 0x0 ;  /* 0x0000000000007b1d */ /* 0x000fe20000010000 */
[----:B------:R-:W-:-:S05]  /*28f0*/  LEA.HI.X R12, R2, c[0x0][0x164], R0, 0x1, P0 ;  /* 0x00005900020c7a11 */ /* 0x000fca00000f0c00 */
[----:B------:R-:W1:Y:S01]  /*2900*/  SHFL.IDX PT, R2, R13, RZ, 0x181f ;  /* 0x00181fff0d027589 */ /* 0x000e6200000e0000 */
[----:B------:R-:W-:-:S03]  /*2910*/  IMAD.IADD R14, R118, 0x1, R135 ;  /* 0x00000001760e7824 */ /* 0x000fc600078e0287 */
[----:B------:R-:W1:Y:S02]  /*2920*/  SHFL.IDX PT, R3, R12, RZ, 0x181f ;  /* 0x00181fff0c037589 */ /* 0x000e6400000e0000 */
[----:B------:R-:W-:Y:S02]  /*2930*/  ISETP.GE.AND P0, PT, R14, R15, PT ;  /* 0x0000000f0e00720c */ /* 0x000fe40003f06270 */
[----:B------:R-:W-:Y:S01]  /*2940*/  IADD3 R77, R103, -0x1, RZ ;  /* 0xffffffff674d7810 */ /* 0x000fe20007ffe0ff */
[----:B------:R-:W-:-:S05]  /*2950*/  IMAD.MOV.U32 R119, RZ, RZ, R31 ;  /* 0x000000ffff777224 */ /* 0x000fca00078e001f */
[----:B------:R-:W-:Y:S01]  /*2960*/  LOP3.LUT R119, R119, 0xfffffffd, RZ, 0xc0, !PT ;  /* 0xfffffffd77777812 */ /* 0x000fe200078ec0ff */
[----:B--2---:R-:W-:-:S05]  /*2970*/  IMAD.MOV.U32 R26, RZ, RZ, R8 ;  /* 0x000000ffff1a7224 */ /* 0x004fca00078e0008 */
[C---:B------:R-:W-:Y:S02]  /*2980*/  IADD3 R0, R26.reuse, 0x40, RZ ;  /* 0x000000401a007810 */ /* 0x040fe40007ffe0ff */
[C---:B------:R-:W-:Y:S02]  /*2990*/  ISETP.GE.AND P3, PT, R26.reuse, c[0x0][0x198], PT ;  /* 0x000066001a007a0c */ /* 0x040fe40003f66270 */
[----:B------:R-:W-:Y:S02]  /*29a0*/  SHF.R.S32.HI R27, RZ, 0x1f, R26 ;  /* 0x0000001fff1b7819 */ /* 0x000fe4000001141a */
[----:B------:R-:W-:Y:S02]  /*29b0*/  SHF.R.S32.HI R17, RZ, 0x1f, R0 ;  /* 0x0000001fff117819 */ /* 0x000fe40000011400 */
[----:B-1----:R-:W-:Y:S02]  /*29c0*/  @!P0 LEA R6, P2, R26, R2, 0x1 ;  /* 0x000000021a068211 */ /* 0x002fe400078408ff */
[----:B---3--:R-:W-:Y:S01]  /*29d0*/  @P1 SHF.R.S32.HI R16, RZ, 0x1f, R19 ;  /* 0x0000001fff101819 */ /* 0x008fe20000011413 */
[----:B------:R-:W-:-:S02]  /*29e0*/  @!P1 IMAD.MOV.U32 R16, RZ, RZ, R11 ;  /* 0x000000ffff109224 */ /* 0x000fc400078e000b */
[----:B------:R-:W-:Y:S01]  /*29f0*/  @!P1 IMAD.MOV.U32 R19, RZ, RZ, R32 ;  /* 0x000000ffff139224 */ /* 0x000fe200078e0020 */
[C---:B------:R-:W-:Y:S02]  /*2a00*/  @!P0 LEA R10, P1, R0.reuse, R2, 0x1 ;  /* 0x00000002000a8211 */ /* 0x040fe400078208ff */
[----:B------:R-:W-:Y:S02]  /*2a10*/  ISETP.GE.AND P6, PT, R0, c[0x0][0x198], PT ;  /* 0x0000660000007a0c */ /* 0x000fe40003fc6270 */
[----:B----4-:R-:W-:Y:S02]  /*2a20*/  ISETP.GE.AND P5, PT, R22, c[0x0][0x198], PT ;  /* 0x0000660016007a0c */ /* 0x010fe40003fa6270 */
[----:B-----5:R-:W-:Y:S02]  /*2a30*/  ISETP.GE.AND P4, PT, R20, c[0x0][0x198], PT ;  /* 0x0000660014007a0c */ /* 0x020fe40003f86270 */
[-C--:B------:R-:W-:Y:S02]  /*2a40*/  @!P0 LEA.HI.X R7, R26, R3.reuse, R27, 0x1, P2 ;  /* 0x000000031a078211 */ /* 0x080fe400010f0c1b */
[----:B------:R-:W-:-:S02]  /*2a50*/  @!P0 LEA.HI.X R11, R0, R3, R17, 0x1, P1 ;  /* 0x00000003000b8211 */ /* 0x000fc400008f0c11 */
[-C--:B------:R-:W-:Y:S01]  /*2a60*/  @!P0 LEA R8, P2, R22, R2.reuse, 0x1 ;  /* 0x0000000216088211 */ /* 0x080fe200078408ff */
[----:B------:R-:W-:Y:S01]  /*2a70*/  @!PT LDS RZ, [RZ] ;  /* 0x00000000fffff984 */ /* 0x000fe20000000800 */
[----:B------:R1:W-:Y:S01]  /*2a80*/  @!P0 LDGSTS.E.BYPASS.LTC128B.128 [R78+0x4080], [R6.64], !P3 ;  /* 0x04080000064e8fae */ /* 0x0003e2000d901d46 */
[----:B------:R-:W-:-:S03]  /*2a90*/  @!P0 LEA R4, P1, R20, R2, 0x1 ;  /* 0x0000000214048211 */ /* 0x000fc600078208ff */
[----:B------:R-:W2:Y:S01]  /*2aa0*/  SHFL.IDX PT, R2, R13, 0x1, 0x181f ;  /* 0x00381f000d027f89 */ /* 0x000ea200000e0000 */
[-C--:B------:R-:W-:Y:S02]  /*2ab0*/  @!P0 LEA.HI.X R9, R22, R3.reuse, R30, 0x1, P2 ;  /* 0x0000000316098211 */ /* 0x080fe400010f0c1e */
[----:B------:R-:W-:Y:S01]  /*2ac0*/  @!P0 LEA.HI.X R5, R20, R3, R29, 0x1, P1 ;  /* 0x0000000314058211 */ /* 0x000fe200008f0c1d */
[----:B------:R3:W-:Y:S04]  /*2ad0*/  @!P0 LDGSTS.E.BYPASS.LTC128B.128 [R78+0x8080], [R10.64], !P6 ;  /* 0x080800000a4e8fae */ /* 0x0007e8000f101d46 */
[----:B------:R-:W4:Y:S04]  /*2ae0*/  SHFL.IDX PT, R3, R12, 0x1, 0x181f ;  /* 0x00381f000c037f89 */ /* 0x000f2800000e0000 */
[----:B------:R5:W-:Y:S04]  /*2af0*/  @!P0 LDGSTS.E.BYPASS.LTC128B.128 [R78+0xc080], [R8.64], !P5 ;  /* 0x0c080000084e8fae */ /* 0x000be8000e901d46 */
[----:B------:R3:W-:Y:S01]  /*2b00*/  @!P0 LDGSTS.E.BYPASS.LTC128B.128 [R78+0x10080], [R4.64], !P4 ;  /* 0x10080000044e8fae */ /* 0x0007e2000e101d46 */
[----:B-1----:R-:W-:-:S04]  /*2b10*/  IADD3 R6, R14, 0x20, RZ ;  /* 0x000000200e067810 */ /* 0x002fc80007ffe0ff */
[----:B------:R-:W-:-:S13]  /*2b20*/  ISETP.GE.AND P0, PT, R6, R15, PT ;  /* 0x0000000f0600720c */ /* 0x000fda0003f06270 */
[----:B--2---:R-:W-:-:S04]  /*2b30*/  @!P0 LEA R6, P1, R26, R2, 0x1 ;  /* 0x000000021a068211 */ /* 0x004fc800078208ff */
[----:B----4-:R-:W-:Y:S02]  /*2b40*/  @!P0 LEA.HI.X R7, R26, R3, R27, 0x1, P1 ;  /* 0x000000031a078211 */ /* 0x010fe400008f0c1b */
[----:B---3--:R-:W-:-:S03]  /*2b50*/  @!P0 LEA R10, P1, R0, R2, 0x1 ;  /* 0x00000002000a8211 */ /* 0x008fc600078208ff */
[----:B------:R1:W-:Y:S01]  /*2b60*/  @!P0 LDGSTS.E.BYPASS.LTC128B.128 [R78+0x5080], [R6.64], !P3 ;  /* 0x05080000064e8fae */ /* 0x0003e2000d901d46 */
[----:B------:R-:W-:Y:S02]  /*2b70*/  @!P0 LEA.HI.X R11, R0, R3, R17, 0x1, P1 ;  /* 0x00000003000b8211 */ /* 0x000fe400008f0c11 */
[----:B-----5:R-:W-:-:S03]  /*2b80*/  @!P0 LEA R8, P1, R22, R2, 0x1 ;  /* 0x0000000216088211 */ /* 0x020fc600078208ff */
[----:B------:R2:W-:Y:S01]  /*2b90*/  @!P0 LDGSTS.E.BYPASS.LTC128B.128 [R78+0x9080], [R10.64], !P6 ;  /* 0x090800000a4e8fae */ /* 0x0005e2000f101d46 */
[-C--:B------:R-:W-:Y:S02]  /*2ba0*/  @!P0 LEA.HI.X R9, R22, R3.reuse, R30, 0x1, P1 ;  /* 0x0000000316098211 */ /* 0x080fe400008f0c1e */
[C---:B------:R-:W-:Y:S02]  /*2bb0*/  @!P0 LEA R4, P1, R20.reuse, R2, 0x1 ;  /* 0x0000000214048211 */ /* 0x040fe400078208ff */
[----:B------:R-:W3:Y:S02]  /*2bc0*/  SHFL.IDX PT, R2, R13, 0x2, 0x181f ;  /* 0x00581f000d027f89 */ /* 0x000ee400000e0000 */
[----:B------:R-:W-:Y:S02]  /*2bd0*/  @!P0 LEA.HI.X R5, R20, R3, R29, 0x1, P1 ;  /* 0x0000000314058211 */ /* 0x000fe400008f0c1d */
[----:B------:R-:W4:Y:S04]  /*2be0*/  SHFL.IDX PT, R3, R12, 0x2, 0x181f ;  /* 0x00581f000c037f89 */ /* 0x000f2800000e0000 */
[----:B------:R3:W-:Y:S04]  /*2bf0*/  @!P0 LDGSTS.E.BYPASS.LTC128B.128 [R78+0xd080], [R8.64], !P5 ;  /* 0x0d080000084e8fae */ /* 0x0007e8000e901d46 */
[----:B------:R5:W-:Y:S01]  /*2c00*/  @!P0 LDGSTS.E.BYPASS.LTC128B.128 [R78+0x11080], [R4.64], !P4 ;  /* 0x11080000044e8fae */ /* 0x000be2000e101d46 */
[----:B-1----:R-:W-:-:S04]  /*2c10*/  IADD3 R6, R14, 0x40, RZ ;  /* 0x000000400e067810 */ /* 0x002fc80007ffe0ff */
[----:B------:R-:W-:-:S13]  /*2c20*/  ISETP.GE.AND P0, PT, R6, R15, PT ;  /* 0x0000000f0600720c */ /* 0x000fda0003f06270 */
[----:B---3--:R-:W-:-:S04]  /*2c30*/  @!P0 LEA R8, P1, R26, R2, 0x1 ;  /* 0x000000021a088211 */ /* 0x008fc800078208ff */
[-C--:B----4-:R-:W-:Y:S02]  /*2c40*/  @!P0 LEA.HI.X R9, R26, R3.reuse, R27, 0x1, P1 ;  /* 0x000000031a098211 */ /* 0x090fe400008f0c1b */
[CC--:B------:R-:W-:Y:S01]  /*2c50*/  @!P0 LEA R6, P1, R0.reuse, R2.reuse, 0x1 ;  /* 0x0000000200068211 */ /* 0x0c0fe200078208ff */
[----:B--2---:R-:W1:Y:S03]  /*2c60*/  SHFL.IDX PT, R11, R13, 0x3, 0x181f ;  /* 0x00781f000d0b7f89 */ /* 0x004e6600000e0000 */
[----:B------:R-:W-:Y:S01]  /*2c70*/  @!P0 LEA.HI.X R7, R0, R3, R17, 0x1, P1 ;  /* 0x0000000300078211 */ /* 0x000fe200008f0c11 */
[----:B------:R2:W-:Y:S01]  /*2c80*/  @!P0 LDGSTS.E.BYPASS.LTC128B.128 [R78+0x6080], [R8.64], !P3 ;  /* 0x06080000084e8fae */ /* 0x0005e2000d901d46 */
[----:B-----5:R-:W-:-:S03]  /*2c90*/  @!P0 LEA R4, P1, R22, R2, 0x1 ;  /* 0x0000000216048211 */ /* 0x020fc600078208ff */
[----:B------:R1:W-:Y:S01]  /*2ca0*/  @!P0 LDGSTS.E.BYPASS.LTC128B.128 [R78+0xa080], [R6.64], !P6 ;  /* 0x0a080000064e8fae */ /* 0x0003e2000f101d46 */
[-C--:B------:R-:W-:Y:S02]  /*2cb0*/  @!P0 LEA.HI.X R5, R22, R3.reuse, R30, 0x1, P1 ;  /* 0x0000000316058211 */ /* 0x080fe400008f0c1e */
[C---:B------:R-:W-:Y:S01]  /*2cc0*/  @!P0 LEA R2, P1, R20.reuse, R2, 0x1 ;  /* 0x0000000214028211 */ /* 0x040fe200078208ff */
[----:B------:R-:W3:Y:S03]  /*2cd0*/  SHFL.IDX PT, R10, R12, 0x3, 0x181f ;  /* 0x00781f000c0a7f89 */ /* 0x000ee600000e0000 */
[----:B------:R-:W-:Y:S01]  /*2ce0*/  @!P0 LEA.HI.X R3, R20, R3, R29, 0x1, P1 ;  /* 0x0000000314038211 */ /* 0x000fe200008f0c1d */
[----:B------:R4:W-:Y:S04]  /*2cf0*/  @!P0 LDGSTS.E.BYPASS.LTC128B.128 [R78+0xe080], [R4.64], !P5 ;  /* 0x0e080000044e8fae */ /* 0x0009e8000e901d46 */
[----:B------:R5:W-:Y:S01]  /*2d00*/  @!P0 LDGSTS.E.BYPASS.LTC128B.128 [R78+0x12080], [R2.64], !P4 ;  /* 0x12080000024e8fae */ /* 0x000be2000e101d46 */
[----:B----4-:R-:W-:-:S02]  /*2d10*/  IADD3 R4, R14, 0x60, RZ ;  /* 0x000000600e047810 */ /* 0x010fc40007ffe0ff */
[----:B-----5:R-:W-:Y:S02]  /*2d20*/  SHF.R.S32.HI R3, RZ, 0x1f, R18 ;  /* 0x0000001fff037819 */ /* 0x020fe40000011412 */
[----:B------:R-:W-:-:S04]  /*2d30*/  IADD3 R2, P0, R118, R18, RZ ;  /* 0x0000001276027210 */ /* 0x000fc80007f1e0ff */
[----:B------:R-:W-:Y:S02]  /*2d40*/  LEA.HI.X.SX32 R3, R118, R3, 0x1, P0 ;  /* 0x0000000376037211 */ /* 0x000fe400000f0eff */
[----:B------:R-:W-:Y:S01]  /*2d50*/  ISETP.GE.AND P0, PT, R4, R15, PT ;  /* 0x0000000f0400720c */ /* 0x000fe20003f06270 */
[----:B------:R-:W-:Y:S02]  /*2d60*/  IMAD.MOV.U32 R15, RZ, RZ, 0x30 ;  /* 0x00000030ff0f7424 */ /* 0x000fe400078e00ff */
[----:B--2---:R-:W-:-:S10]  /*2d70*/  IMAD R8, R3, c[0x0][0x1e0], RZ ;  /* 0x0000780003087a24 */ /* 0x004fd400078e02ff */
[----:B-1----:R-:W-:-:S04]  /*2d80*/  @!P0 LEA R6, P1, R26, R11, 0x1 ;  /* 0x0000000b1a068211 */ /* 0x002fc800078208ff */
[--C-:B---3--:R-:W-:Y:S01]  /*2d90*/  @!P0 LEA.HI.X R7, R26, R10, R27.reuse, 0x1, P1 ;  /* 0x0000000a1a078211 */ /* 0x108fe200008f0c1b */
[----:B------:R-:W-:-:S04]  /*2da0*/  IMAD.WIDE.U32 R4, R2, c[0x0][0x1e0], R26 ;  /* 0x0000780002047a25 */ /* 0x000fc800078e001a */
[----:B------:R1:W-:Y:S01]  /*2db0*/  @!P0 LDGSTS.E.BYPASS.LTC128B.128 [R78+0x7080], [R6.64], !P3 ;  /* 0x07080000064e8fae */ /* 0x0003e2000d901d46 */
[C---:B------:R-:W-:Y:S02]  /*2dc0*/  IMAD R8, R2.reuse, c[0x0][0x1e4], R8 ;  /* 0x0000790002087a24 */ /* 0x040fe400078e0208 */
[----:B------:R-:W-:Y:S02]  /*2dd0*/  IMAD R12, R3, c[0x0][0x208], RZ ;  /* 0x00008200030c7a24 */ /* 0x000fe400078e02ff */
[----:B------:R-:W-:Y:S02]  /*2de0*/  IMAD R15, R103, -0x30, R15 ;  /* 0xffffffd0670f7824 */ /* 0x000fe400078e020f */
[----:B------:R-:W-:Y:S01]  /*2df0*/  IMAD.IADD R3, R5, 0x1, R8 ;  /* 0x0000000105037824 */ /* 0x000fe200078e0208 */
[----:B------:R-:W-:Y:S01]  /*2e00*/  SHF.R.S32.HI R18, RZ, 0x1f, R77 ;  /* 0x0000001fff127819 */ /* 0x000fe2000001144d */
[----:B------:R-:W-:Y:S01]  /*2e10*/  IMAD.WIDE.U32 R8, R2, c[0x0][0x208], R26 ;  /* 0x0000820002087a25 */ /* 0x000fe200078e001a */
[----:B------:R-:W-:-:S03]  /*2e20*/  ISETP.NE.AND P2, PT, R21, RZ, PT ;  /* 0x000000ff1500720c */ /* 0x000fc60003f45270 */
[----:B------:R-:W-:Y:S02]  /*2e30*/  IMAD R12, R2, c[0x0][0x20c], R12 ;  /* 0x00008300020c7a24 */ /* 0x000fe400078e020c */
[----:B------:R-:W-:Y:S02]  /*2e40*/  IMAD.MOV.U32 R2, RZ, RZ, R4 ;  /* 0x000000ffff027224 */ /* 0x000fe400078e0004 */
[----:B------:R-:W-:Y:S01]  /*2e50*/  IMAD.IADD R76, R23, 0x1, R15 ;  /* 0x00000001174c7824 */ /* 0x000fe200078e020f */
[----:B-1----:R-:W-:-:S04]  /*2e60*/  @!P0 LEA R6, P1, R0, R11, 0x1 ;  /* 0x0000000b00068211 */ /* 0x002fc800078208ff */
[C---:B------:R-:W-:Y:S02]  /*2e70*/  @!P0 LEA.HI.X R7, R0.reuse, R10, R17, 0x1, P1 ;  /* 0x0000000a00078211 */ /* 0x040fe400008f0c11 */
[----:B------:R-:W-:Y:S01]  /*2e80*/  ISETP.GE.AND P1, PT, R0, c[0x0][0x1d4], PT ;  /* 0x0000750000007a0c */ /* 0x000fe20003f26270 */
[----:B------:R-:W-:Y:S02]  /*2e90*/  IMAD.WIDE.U32 R4, R25, c[0x0][0x1e8], R2 ;  /* 0x00007a0019047a25 */ /* 0x000fe400078e0002 */
[----:B------:R1:W-:Y:S02]  /*2ea0*/  @!P0 LDGSTS.E.BYPASS.LTC128B.128 [R78+0xb080], [R6.64], !P6 ;  /* 0x0b080000064e8fae */ /* 0x0003e4000f101d46 */
[----:B------:R-:W-:Y:S01]  /*2eb0*/  IMAD.IADD R3, R9, 0x1, R12 ;  /* 0x0000000109037824 */ /* 0x000fe200078e020c */
[----:B------:R-:W-:Y:S01]  /*2ec0*/  SEL R12, R16, RZ, !P2 ;  /* 0x000000ff100c7207 */ /* 0x000fe20005000000 */
[----:B------:R-:W-:Y:S01]  /*2ed0*/  IMAD.MOV.U32 R2, RZ, RZ, R8 ;  /* 0x000000ffff027224 */ /* 0x000fe200078e0008 */
[----:B------:R-:W-:Y:S01]  /*2ee0*/  SEL R0, R19, RZ, !P2 ;  /* 0x000000ff13007207 */ /* 0x000fe20005000000 */
[----:B------:R-:W-:-:S02]  /*2ef0*/  IMAD R5, R25, c[0x0][0x1ec], R5 ;  /* 0x00007b0019057a24 */ /* 0x000fc400078e0205 */
[----:B------:R-:W-:Y:S02]  /*2f00*/  IMAD R9, R12, c[0x0][0x1f0], RZ ;  /* 0x00007c000c097a24 */ /* 0x000fe400078e02ff */
[----:B------:R-:W-:Y:S01]  /*2f10*/  @P1 LOP3.LUT R119, R119, 0x2, RZ, 0xfc, !PT ;  /* 0x0000000277771812 */ /* 0x000fe200078efcff */
[----:B------:R-:W-:-:S04]  /*2f20*/  IMAD.WIDE.U32 R82, R0, c[0x0][0x1f0], R4 ;  /* 0x00007c0000527a25 */ /* 0x000fc800078e0004 */
[----:B------:R-:W-:-:S04]  /*2f30*/  IMAD.WIDE.U32 R16, R77, c[0x0][0x1e0], RZ ;  /* 0x000078004d107a25 */ /* 0x000fc800078e00ff */
[----:B-1----:R-:W-:Y:S01]  /*2f40*/  IMAD R6, R18, c[0x0][0x1e0], RZ ;  /* 0x0000780012067a24 */ /* 0x002fe200078e02ff */
[----:B------:R-:W-:-:S03]  /*2f50*/  IMNMX R7, R76, 0x30, PT ;  /* 0x000000304c077817 */ /* 0x000fc60003800200 */
[----:B------:R-:W-:Y:S01]  /*2f60*/  IMAD R14, R77, c[0x0][0x1e4], R6 ;  /* 0x000079004d0e7a24 */ /* 0x000fe200078e0206 */
[-C--:B------:R-:W-:Y:S01]  /*2f70*/  @!P0 LEA R6, P1, R22, R11.reuse, 0x1 ;  /* 0x0000000b16068211 */ /* 0x080fe200078208ff */
[----:B------:R-:W-:Y:S02]  /*2f80*/  IMAD.IADD R8, R7, 0x1, -R118 ;  /* 0x0000000107087824 */ /* 0x000fe400078e0a76 */
[----:B------:R-:W-:Y:S01]  /*2f90*/  IMAD R13, R0, c[0x0][0x1f4], R9 ;  /* 0x00007d00000d7a24 */ /* 0x000fe200078e0209 */
[-C--:B------:R-:W-:Y:S02]  /*2fa0*/  @!P0 LEA.HI.X R7, R22, R10.reuse, R30, 0x1, P1 ;  /* 0x0000000a16078211 */ /* 0x080fe400008f0c1e */
[----:B------:R-:W-:Y:S02]  /*2fb0*/  ISETP.GE.AND P2, PT, R8, 0x1, PT ;  /* 0x000000010800780c */ /* 0x000fe40003f46270 */
[C---:B------:R-:W-:Y:S01]  /*2fc0*/  @!P0 LEA R4, P1, R20.reuse, R11, 0x1 ;  /* 0x0000000b14048211 */ /* 0x040fe200078208ff */
[----:B------:R-:W-:Y:S01]  /*2fd0*/  IMAD.IADD R9, R17, 0x1, R14 ;  /* 0x0000000111097824 */ /* 0x000fe200078e020e */
[----:B------:R1:W-:Y:S01]  /*2fe0*/  @!P0 LDGSTS.E.BYPASS.LTC128B.128 [R78+0xf080], [R6.64], !P5 ;  /* 0x0f080000064e8fae */ /* 0x0003e2000e901d46 */
[----:B------:R-:W-:Y:S01]  /*2ff0*/  IMAD.IADD R81, R83, 0x1, R13 ;  /* 0x0000000153517824 */ /* 0x000fe200078e020d */
[----:B------:R-:W-:Y:S01]  /*3000*/  @!P0 LEA.HI.X R5, R20, R10, R29, 0x1, P1 ;  /* 0x0000000a14058211 */ /* 0x000fe200008f0c1d */
[----:B------:R-:W-:Y:S01]  /*3010*/  IMAD.MOV.U32 R80, RZ, RZ, R82 ;  /* 0x000000ffff507224 */ /* 0x000fe200078e0052 */
[----:B------:R-:W-:Y:S01]  /*3020*/  ISETP.GE.AND P3, PT, R26, c[0x0][0x1d4], PT ;  /* 0x000075001a007a0c */ /* 0x000fe20003f66270 */
[----:B------:R-:W-:-:S02]  /*3030*/  IMAD R9, R9, 0x30, RZ ;  /* 0x0000003009097824 */ /* 0x000fc400078e02ff */
[----:B------:R2:W-:Y:S01]  /*3040*/  @!P0 LDGSTS.E.BYPASS.LTC128B.128 [R78+0x13080], [R4.64], !P4 ;  /* 0x13080000044e8fae */ /* 0x0005e2000e101d46 */
[----:B------:R-:W-:Y:S02]  /*3050*/  LOP3.LUT P4, RZ, R119, 0x2, RZ, 0xc0, !PT ;  /* 0x0000000277ff7812 */ /* 0x000fe4000788c0ff */
[----:B------:R-:W-:Y:S01]  /*3060*/  ISETP.GE.AND P6, PT, R22, c[0x0][0x1d4], PT ;  /* 0x0000750016007a0c */ /* 0x000fe20003fc6270 */
[----:B------:R-:W0:Y:S01]  /*3070*/  LDGDEPBAR ;  /* 0x00000000000079af */ /* 0x000e220000000000 */
[----:B------:R-:W-:Y:S02]  /*3080*/  ISETP.GE.AND P5, PT, R20, c[0x0][0x1d4], PT ;  /* 0x0000750014007a0c */ /* 0x000fe40003fa6270 */
[----:B------:R-:W-:Y:S01]  /*3090*/  ISETP.GE.AND P1, PT, R8, 0x21, PT ;  /* 0x000000210800780c */ /* 0x000fe20003f26270 */
[----:B------:R-:W-:Y:S02]  /*30a0*/  IMAD R8, R12, c[0x0][0x218], RZ ;  /* 0x000086000c087a24 */ /* 0x000fe400078e02ff */
[----:B-1----:R-:W-:-:S04]  /*30b0*/  IMAD.WIDE.U32 R6, R16, 0x30, R80 ;  /* 0x0000003010067825 */ /* 0x002fc800078e0050 */
[----:B------:R-:W-:Y:S02]  /*30c0*/  IMAD.IADD R7, R7, 0x1, R9 ;  /* 0x0000000107077824 */ /* 0x000fe400078e0209 */
[----:B--2---:R-:W-:Y:S01]  /*30d0*/  IMAD.WIDE.U32 R4, R25, c[0x0][0x210], R2 ;  /* 0x0000840019047a25 */ /* 0x004fe200078e0002 */
[----:B------:R-:W-:-:S03]  /*30e0*/  @P2 LEA R2, P0, R6, c[0x0][0x1c8], 0x1 ;  /* 0x0000720006022a11 */ /* 0x000fc600078008ff */
[----:B------:R-:W-:Y:S01]  /*30f0*/  IMAD R5, R25, c[0x0][0x214], R5 ;  /* 0x0000850019057a24 */ /* 0x000fe200078e0205 */
[----:B------:R-:W-:Y:S01]  /*3100*/  @P2 LEA.HI.X R3, R6, c[0x0][0x1cc], R7, 0x1, P0 ;  /* 0x0000730006032a11 */ /* 0x000fe200000f0c07 */
[----:B------:R-:W-:Y:S01]  /*3110*/  IMAD.MOV.U32 R9, RZ, RZ, 0x20 ;  /* 0x00000020ff097424 */ /* 0x000fe200078e00ff */
[----:B------:R-:W-:Y:S01]  /*3120*/  LOP3.LUT R119, R119, 0xfffffffe, RZ, 0xc0, !PT ;  /* 0xfffffffe77777812 */ /* 0x000fe200078ec0ff */
[C---:B------:R-:W-:Y:S02]  /*3130*/  IMAD R8, R0.reuse, c[0x0][0x21c], R8 ;  /* 0x0000870000087a24 */ /* 0x040fe400078e0208 */
[----:B------:R-:W-:Y:S01]  /*3140*/  IMAD.WIDE.U32 R20, R0, c[0x0][0x218], R4 ;  /* 0x0000860000147a25 */ /* 0x000fe200078e0004 */
[----:B------:R1:W-:Y:S01]  /*3150*/  @P2 LDGSTS.E.BYPASS.LTC128B.128 [R78+0x14080], [R2.64], !P3 ;  /* 0x14080000024e2fae */ /* 0x0003e2000d901d46 */
[----:B------:R-:W-:Y:S02]  /*3160*/  @P3 LOP3.LUT R119, R119, 0x1, RZ, 0xfc, !PT ;  /* 0x0000000177773812 */ /* 0x000fe400078efcff */
[----:B------:R-:W-:Y:S01]  /*3170*/  IMAD.WIDE.U32 R10, R9, c[0x0][0x1e0], RZ ;  /* 0x00007800090a7a25 */ /* 0x000fe200078e00ff */
[----:B------:R1:W-:Y:S04]  /*3180*/  @P2 LDGSTS.E.BYPASS.LTC128B.128 [R78+0x15880], [R2.64+0x80], !P4 ;  /* 0x15880080024e2fae */ /* 0x0003e8000e101d46 */
[----:B------:R1:W-:Y:S01]  /*3190*/  @P2 LDGSTS.E.BYPASS.LTC128B.128 [R78+0x17080], [R2.64+0x100], !P6 ;  /* 0x17080100024e2fae */ /* 0x0003e2000f101d46 */
[----:B------:R-:W-:Y:S01]  /*31a0*/  IMAD.IADD R17, R21, 0x1, R8 ;  /* 0x0000000115117824 */ /* 0x000fe200078e0208 */
[----:B------:R-:W-:Y:S01]  /*31b0*/  @P1 IADD3 R0, P0, R6, R10, RZ ;  /* 0x0000000a06001210 */ /* 0x000fe20007f1e0ff */
[----:B------:R-:W-:Y:S01]  /*31c0*/  IMAD.MOV.U32 R16, RZ, RZ, R20 ;  /* 0x000000ffff107224 */ /* 0x000fe200078e0014 */
[----:B------:R1:W-:Y:S04]  /*31d0*/  @P2 LDGSTS.E.BYPASS.LTC128B.128 [R78+0x18880], [R2.64+0x180], !P5 ;  /* 0x18880180024e2fae */ /* 0x0003e8000e901d46 */
[----:B------:R-:W-:Y:S04]  /*31e0*/  STL [R1+0x74], R27 ;  /* 0x0000741b01007387 */ /* 0x000fe80000100800 */
[----:B------:R-:W-:Y:S04]  /*31f0*/  STL.64 [R1+0x50], R82 ;  /* 0x0000505201007387 */ /* 0x000fe80000100a00 */
[----:B------:R-:W-:Y:S04]  /*3200*/  STL.64 [R1+0x40], R80 ;  /* 0x0000405001007387 */ /* 0x000fe80000100a00 */
[----:B------:R-:W-:Y:S04]  /*3210*/  STL [R1+0x2c], R119 ;  /* 0x00002c7701007387 */ /* 0x000fe80000100800 */
[----:B------:R-:W-:Y:S01]  /*3220*/  STL.64 [R1+0x58], R20 ;  /* 0x0000581401007387 */ /* 0x000fe20000100a00 */
[----:B-1----:R-:W-:-:S03]  /*3230*/  IMAD R3, R9, c[0x0][0x1e4], RZ ;  /* 0x0000790009037a24 */ /* 0x002fc600078e02ff */
[----:B------:R-:W-:Y:S02]  /*3240*/  STL.64 [R1+0x48], R16 ;  /* 0x0000481001007387 */ /* 0x000fe40000100a00 */
[----:B------:R-:W-:Y:S02]  /*3250*/  @P1 IADD3.X R3, R7, R11, R3, P0, !PT ;  /* 0x0000000b07031210 */ /* 0x000fe400007fe403 */
[----:B------:R-:W2:Y:S04]  /*3260*/  LDL R10, [R1+0x14] ;  /* 0x00001400010a7983 */ /* 0x000ea80000100800 */
[----:B------:R-:W3:Y:S04]  /*3270*/  LDL R11, [R1+0xc] ;  /* 0x00000c00010b7983 */ /* 0x000ee80000100800 */
[----:B------:R-:W4:Y:S01]  /*3280*/  LDL R9, [R1+0x10] ;  /* 0x0000100001097983 */ /* 0x000f220000100800 */
[----:B------:R-:W-:-:S04]  /*3290*/  IMAD R2, R18, c[0x0][0x208], RZ ;  /* 0x0000820012027a24 */ /* 0x000fc800078e02ff */
[----:B------:R-:W-:Y:S01]  /*32a0*/  IMAD R6, R77, c[0x0][0x20c], R2 ;  /* 0x000083004d067a24 */ /* 0x000fe200078e0202 */
[----:B------:R-:W-:-:S04]  /*32b0*/  @P1 LEA R2, P0, R0, c[0x0][0x1c8], 0x1 ;  /* 0x0000720000021a11 */ /* 0x000fc800078008ff */
[----:B------:R-:W-:-:S05]  /*32c0*/  @P1 LEA.HI.X R3, R0, c[0x0][0x1cc], R3, 0x1, P0 ;  /* 0x0000730000031a11 */ /* 0x000fca00000f0c03 */
[----:B------:R1:W-:Y:S04]  /*32d0*/  @P1 LDGSTS.E.BYPASS.LTC128B.128 [R78+0x15080], [R2.64], !P3 ;  /* 0x15080000024e1fae */ /* 0x0003e8000d901d46 */
[----:B------:R1:W-:Y:S04]  /*32e0*/  @P1 LDGSTS.E.BYPASS.LTC128B.128 [R78+0x16880], [R2.64+0x80], !P4 ;  /* 0x16880080024e1fae */ /* 0x0003e8000e101d46 */
[----:B------:R1:W-:Y:S04]  /*32f0*/  @P1 LDGSTS.E.BYPASS.LTC128B.128 [R78+0x18080], [R2.64+0x100], !P6 ;  /* 0x18080100024e1fae */ /* 0x0003e8000f101d46 */
[----:B------:R1:W-:Y:S04]  /*3300*/  @P1 LDGSTS.E.BYPASS.LTC128B.128 [R78+0x19880], [R2.64+0x180], !P5 ;  /* 0x19880180024e1fae */ /* 0x0003e8000e901d46 */
[----:B------:R-:W0:Y:S04]  /*3310*/  LDGDEPBAR ;  /* 0x00000000000079af */ /* 0x000e280000000000 */
[----:B------:R-:W5:Y:S04]  /*3320*/  S2R R14, SR_TID.X ;  /* 0x00000000000e7919 */ /* 0x000f680000002100 */
[----:B------:R-:W1:Y:S01]  /*3330*/  S2R R13, SR_TID.X ;  /* 0x00000000000d7919 */ /* 0x000e620000002100 */
[----:B------:R-:W-:-:S04]  /*3340*/  DEPBAR.LE SB0, 0x1 ;  /* 0x000080400000791a */ /* 0x000fc80000000000 */
[----:B------:R-:W-:Y:S01]  /*3350*/  BAR.SYNC.DEFER_BLOCKING 0x0 ;  /* 0x0000000000007b1d */ /* 0x000fe20000010000 */
[----:B-----5:R-:W-:-:S04]  /*3360*/  SHF.R.S32.HI R12, RZ, 0x1f, R14 ;  /* 0x0000001fff0c7819 */ /* 0x020fc8000001140e */
[----:B------:R-:W-:Y:S01]  /*3370*/  LEA.HI R12, R12, R14, RZ, 0x5 ;  /* 0x0000000e0c0c7211 */ /* 0x000fe200078f28ff */
[----:B------:R-:W-:Y:S01]  /*3380*/  IMAD.WIDE.U32 R4, R77, c[0x0][0x208], RZ ;  /* 0x000082004d047a25 */ /* 0x000fe200078e00ff */
[----:B-1----:R-:W-:Y:S02]  /*3390*/  ISETP.GT.AND P2, PT, R13, 0x7f, PT ;  /* 0x0000007f0d00780c */ /* 0x002fe40003f44270 */
[----:B------:R-:W-:Y:S01]  /*33a0*/  SHF.R.S32.HI R12, RZ, 0x5, R12 ;  /* 0x00000005ff0c7819 */ /* 0x000fe2000001140c */
[----:B------:R-:W-:-:S04]  /*33b0*/  IMAD.IADD R6, R5, 0x1, R6 ;  /* 0x0000000105067824 */ /* 0x000fc800078e0206 */
[----:B------:R-:W-:Y:S02]  /*33c0*/  IMAD R12, R12, 0x800, R239 ;  /* 0x000008000c0c7824 */ /* 0x000fe400078e02ef */
[----:B------:R-:W-:-:S04]  /*33d0*/  IMAD.WIDE.U32 R4, R4, 0x30, R16 ;  /* 0x0000003004047825 */ /* 0x000fc800078e0010 */
[----:B------:R-:W-:Y:S01]  /*33e0*/  IMAD R0, R6, 0x30, RZ ;  /* 0x0000003006007824 */ /* 0x000fe200078e02ff */
[----:B------:R-:W-:Y:S04]  /*33f0*/  LDSM.16.M88.4 R160, [R12] ;  /* 0x000000000ca0783b */ /* 0x000fe80000000200 */
[----:B------:R-:W-:Y:S04]  /*3400*/  LDSM.16.M88.4 R188, [R12+0x4000] ;  /* 0x004000000cbc783b */ /* 0x000fe80000000200 */
[----:B------:R-:W-:Y:S04]  /*3410*/  LDSM.16.M88.4 R204, [R12+0x8000] ;  /* 0x008000000ccc783b */ /* 0x000fe80000000200 */
[----:B------:R-:W-:Y:S01]  /*3420*/  LDSM.16.M88.4 R220, [R12+0xc000] ;  /* 0x00c000000cdc783b */ /* 0x000fe20000000200 */
[----:B------:R-:W-:Y:S01]  /*3430*/  IMAD.IADD R5, R5, 0x1, R0 ;  /* 0x0000000105057824 */ /* 0x000fe200078e0200 */
[----:B------:R-:W-:Y:S01]  /*3440*/  LEA R6, P0, R4, c[0x0][0x1f8], 0x1 ;  /* 0x00007e0004067a11 */ /* 0x000fe200078008ff */
[----:B------:R-:W-:-:S02]  /*3450*/  @!P2 IMAD.MOV.U32 R0, RZ, RZ, c[0x0][0x208] ;  /* 0x00008200ff00a624 */ /* 0x000fc400078e00ff */
[----:B------:R-:W-:Y:S01]  /*3460*/  @!P2 IMAD.MOV.U32 R2, RZ, RZ, c[0x0][0x20c] ;  /* 0x00008300ff02a624 */ /* 0x000fe200078e00ff */
[----:B------:R-:W-:Y:S02]  /*3470*/  LEA.HI.X R7, R4, c[0x0][0x1fc], R5, 0x1, P0 ;  /* 0x00007f0004077a11 */ /* 0x000fe400000f0c05 */
[----:B------:R-:W-:-:S04]  /*3480*/  @!P2 LEA R4, P0, R0, R6, 0x6 ;  /* 0x000000060004a211 */ /* 0x000fc800078030ff */
[----:B------:R-:W-:Y:S02]  /*3490*/  @!P2 LEA.HI.X R5, R0, R7, R2, 0x6, P0 ;  /* 0x000000070005a211 */ /* 0x000fe400000f3402 */
[----:B------:R-:W-:Y:S02]  /*34a0*/  SEL R0, RZ, 0xffffffff, P4 ;  /* 0xffffffffff007807 */ /* 0x000fe40002000000 */
[----:B------:R-:W-:Y:S02]  /*34b0*/  LOP3.LUT P0, RZ, R24, 0x2, RZ, 0xc0, !PT ;  /* 0x0000000218ff7812 */ /* 0x000fe4000780c0ff */
[----:B------:R-:W-:Y:S01]  /*34c0*/  SEL R2, RZ, 0x1, P3 ;  /* 0x00000001ff027807 */ /* 0x000fe20001800000 */
[----:B------:R-:W-:-:S05]  /*34d0*/  IMAD.SHL.U32 R0, R0, 0x2, RZ ;  /* 0x0000000200007824 */ /* 0x000fca00078e00ff */
[----:B------:R-:W-:Y:S02]  /*34e0*/  LOP3.LUT R3, R0, 0x2, R2, 0xe2, !PT ;  /* 0x0000000200037812 */ /* 0x000fe400078ee202 */
[----:B------:R-:W-:Y:S02]  /*34f0*/  SEL R2, RZ, 0x4, P6 ;  /* 0x00000004ff027807 */ /* 0x000fe40003000000 */
[----:B------:R-:W-:Y:S01]  /*3500*/  SEL R0, RZ, 0x8, P5 ;  /* 0x00000008ff007807 */ /* 0x000fe20002800000 */
[----:B------:R-:W-:Y:S01]  /*3510*/  IMAD.MOV.U32 R8, RZ, RZ, 0x40 ;  /* 0x00000040ff087424 */ /* 0x000fe200078e00ff */
[----:B------:R-:W-:Y:S02]  /*3520*/  IADD3 R243, R236, 0x20, RZ ;  /* 0x00000020ecf37810 */ /* 0x000fe40007ffe0ff */
[----:B------:R-:W-:Y:S02]  /*3530*/  LOP3.LUT R3, R0, R3, R2, 0xfe, !PT ;  /* 0x0000000300037212 */ /* 0x000fe400078efe02 */
[----:B------:R-:W-:-:S02]  /*3540*/  @P0 IADD3 R243, R236, -0x20, RZ ;  /* 0xffffffe0ecf30810 */ /* 0x000fc40007ffe0ff */
[----:B------:R-:W-:Y:S02]  /*3550*/  LOP3.LUT P0, RZ, R24, 0x4, RZ, 0xc0, !PT ;  /* 0x0000000418ff7812 */ /* 0x000fe4000780c0ff */
[----:B------:R-:W-:Y:S02]  /*3560*/  IADD3 R2, R15, R23, -R118 ;  /* 0x000000170f027210 */ /* 0x000fe40007ffe876 */
[C---:B------:R-:W-:Y:S02]  /*3570*/  LOP3.LUT P3, RZ, R3.reuse, 0x1, RZ, 0xc0, !PT ;  /* 0x0000000103ff7812 */ /* 0x040fe4000786c0ff */
[----:B------:R-:W-:Y:S02]  /*3580*/  SEL R0, R8, 0xffffffc0, !P0 ;  /* 0xffffffc008007807 */ /* 0x000fe40004000000 */
[----:B------:R-:W-:Y:S02]  /*3590*/  ISETP.LT.OR P0, PT, R2, 0x1, !P3 ;  /* 0x000000010200780c */ /* 0x000fe40005f01670 */
[----:B------:R-:W-:-:S02]  /*35a0*/  LOP3.LUT P2, RZ, R3, 0x2, RZ, 0xc0, !PT ;  /* 0x0000000203ff7812 */ /* 0x000fc4000784c0ff */
[----:B------:R-:W-:Y:S01]  /*35b0*/  LOP3.LUT P1, RZ, R3, 0x4, RZ, 0xc0, !PT ;  /* 0x0000000403ff7812 */ /* 0x000fe2000782c0ff */
[----:B------:R-:W-:Y:S01]  /*35c0*/  IMAD.IADD R238, R236, 0x1, R0 ;  /* 0x00000001ecee7824 */ /* 0x000fe200078e0200 */
[----:B--2---:R-:W-:Y:S04]  /*35d0*/  LDSM.16.M88.4 R180, [R10] ;  /* 0x000000000ab4783b */ /* 0x004fe80000000200 */
[----:B---3--:R-:W-:Y:S04]  /*35e0*/  LDSM.16.M88.4 R164, [R11] ;  /* 0x000000000ba4783b */ /* 0x008fe80000000200 */
[----:B----4-:R-:W-:Y:S04]  /*35f0*/  LDSM.16.M88.4 R184, [R9] ;  /* 0x0000000009b8783b */ /* 0x010fe80000000200 */
        /* <DEDUP_REMOVED lines=12> */
[----:B------:R-:W1:Y:S04]  /*36c0*/  LDSM.16.M88.4 R8, [R236] ;  /* 0x00000000ec08783b */ /* 0x000e680000000200 */
[----:B------:R-:W2:Y:S04]  /*36d0*/  LDSM.16.M88.4 R20, [R236+0x800] ;  /* 0x00080000ec14783b */ /* 0x000ea80000000200 */
[----:B------:R-:W-:Y:S04]  /*36e0*/  LDSM.16.M88.4 R44, [R236+0x1000] ;  /* 0x00100000ec2c783b */ /* 0x000fe80000000200 */
[----:B------:R-:W3:Y:S04]  /*36f0*/  LDSM.16.M88.4 R24, [R243] ;  /* 0x00000000f318783b */ /* 0x000ee80000000200 */
[----:B------:R-:W4:Y:S04]  /*3700*/  LDSM.16.M88.4 R36, [R243+0x800] ;  /* 0x00080000f324783b */ /* 0x000f280000000200 */
[----:B------:R-:W-:Y:S04]  /*3710*/  LDSM.16.M88.4 R56, [R243+0x1000] ;  /* 0x00100000f338783b */ /* 0x000fe80000000200 */
[----:B------:R-:W-:Y:S01]  /*3720*/  @!PT LDS RZ, [RZ] ;  /* 0x00000000fffff984 */ /* 0x000fe20000000800 */
[----:B------:R-:W-:Y:S01]  /*3730*/  @!PT LDS RZ, [RZ] ;  /* 0x00000000fffff984 */ /* 0x000fe20000000800 */
[----:B------:R-:W-:Y:S01]  /*3740*/  @!PT LDS RZ, [RZ] ;  /* 0x00000000fffff984 */ /* 0x000fe20000000800 */
[----:B------:R5:W-:Y:S01]  /*3750*/  LDGSTS.E.BYPASS.LTC128B.128 [R78+0x4080], [R6.64], !P0 ;  /* 0x04080000064e7fae */ /* 0x000be2000c101d46 */
[----:B------:R-:W-:-:S13]  /*3760*/  ISETP.LT.OR P0, PT, R2, 0x1, !P2 ;  /* 0x000000010200780c */ /* 0x000fda0005701670 */
[----:B------:R5:W-:Y:S01]  /*3770*/  LDGSTS.E.BYPASS.LTC128B.128 [R78+0x5880], [R6.64+0x80], !P0 ;  /* 0x05880080064e7fae */ /* 0x000be2000c101d46 */
[----:B------:R-:W-:-:S13]  /*3780*/  ISETP.LT.OR P0, PT, R2, 0x1, !P1 ;  /* 0x000000010200780c */ /* 0x000fda0004f01670 */
[----:B------:R5:W-:Y:S01]  /*3790*/  LDGSTS.E.BYPASS.LTC128B.128 [R78+0x7080], [R6.64+0x100], !P0 ;  /* 0x07080100064e7fae */ /* 0x000be2000c101d46 */
[----:B------:R-:W-:-:S04]  /*37a0*/  LOP3.LUT P0, RZ, R3, 0x8, RZ, 0xc0, !PT ;  /* 0x0000000803ff7812 */ /* 0x000fc8000780c0ff */
[----:B------:R-:W-:-:S13]  /*37b0*/  ISETP.LT.OR P4, PT, R2, 0x1, !P0 ;  /* 0x000000010200780c */ /* 0x000fda0004781670 */
[----:B------:R5:W-:Y:S01]  /*37c0*/  LDGSTS.E.BYPASS.LTC128B.128 [R78+0x8880], [R6.64+0x180], !P4 ;  /* 0x08880180064e7fae */ /* 0x000be2000e101d46 */
[----:B------:R-:W-:Y:S01]  /*37d0*/  ISETP.GT.AND P4, PT, R13, 0x7f, PT ;  /* 0x0000007f0d00780c */ /* 0x000fe20003f84270 */
[C---:B-1----:R-:W-:Y:S11]  /*37e0*/  HMMA.16816.F32 R16, R160.reuse, R8, RZ ;  /* 0x00000008a010723c */ /* 0x042ff600000018ff */
[----:B------:R-:W-:Y:S01]  /*37f0*/  @!UPT UIADD3 URZ, URZ, URZ, URZ ;  /* 0x0000003f3f3ff290 */ /* 0x000fe2000fffe03f */
[C---:B------:R-:W-:Y:S02]  /*3800*/  @!P4 ISETP.LT.OR P3, PT, R2.reuse, 0x21, !P3 ;  /* 0x000000210200c80c */ /* 0x040fe40005f61670 */
[C---:B------:R-:W-:Y:S02]  /*3810*/  @!P4 ISETP.LT.OR P2, PT, R2.reuse, 0x21, !P2 ;  /* 0x000000210200c80c */ /* 0x040fe40005741670 */
[C---:B------:R-:W-:Y:S02]  /*3820*/  @!P4 ISETP.LT.OR P1, PT, R2.reuse, 0x21, !P1 ;  /* 0x000000210200c80c */ /* 0x040fe40004f21670 */
[----:B------:R-:W-:Y:S01]  /*3830*/  @!P4 ISETP.LT.OR P0, PT, R2, 0x21, !P0 ;  /* 0x000000210200c80c */ /* 0x000fe20004701670 */
[C---:B------:R-:W-:Y:S06]  /*3840*/  HMMA.16816.F32 R12, R160.reuse, R10, RZ ;  /* 0x0000000aa00c723c */ /* 0x040fec00000018ff */
[----:B------:R5:W-:Y:S02]  /*3850*/  @!P4 LDGSTS.E.BYPASS.LTC128B.128 [R78+0x5080], [R4.64], !P3 ;  /* 0x05080000044ecfae */ /* 0x000be4000d901d46 */
[----:B--2---:R-:W-:Y:S02]  /*3860*/  HMMA.16816.F32 R8, R160, R20, RZ ;  /* 0x00000014a008723c */ /* 0x004fe400000018ff */
[----:B------:R5:W-:Y:S04]  /*3870*/  @!P4 LDGSTS.E.BYPASS.LTC128B.128 [R78+0x6880], [R4.64+0x80], !P2 ;  /* 0x06880080044ecfae */ /* 0x000be8000d101d46 */
[----:B------:R5:W-:Y:S04]  /*3880*/  @!P4 LDGSTS.E.BYPASS.LTC128B.128 [R78+0x8080], [R4.64+0x100], !P1 ;  /* 0x08080100044ecfae */ /* 0x000be8000c901d46 */
[----:B------:R5:W-:Y:S04]  /*3890*/  @!P4 LDGSTS.E.BYPASS.LTC128B.128 [R78+0x9880], [R4.64+0x180], !P0 ;  /* 0x09880180044ecfae */ /* 0x000be8000c101d46 */
[----:B------:R-:W1:Y:S01]  /*38a0*/  LDSM.16.M88.4 R48, [R238] ;  /* 0x00000000ee30783b */ /* 0x000e620000000200 */
[----:B---3--:R-:W-:Y:S01]  /*38b0*/  HMMA.16816.F32 R16, R164, R24, R16 ;  /* 0x00000018a410723c */ /* 0x008fe20000001810 */
[----:B------:R-:W-:-:S02]  /*38c0*/  IMAD.IADD R237, R243, 0x1, R0 ;  /* 0x00000001f3ed7824 */ /* 0x000fc400078e0200 */
[----:B------:R-:W-:Y:S01]  /*38d0*/  IMAD.MOV.U32 R155, RZ, RZ, R28 ;  /* 0x000000ffff9b7224 */ /* 0x000fe200078e001c */
[----:B------:R-:W2:Y:S04]  /*38e0*/  LDSM.16.M88.4 R40, [R238+0x800] ;  /* 0x00080000ee28783b */ /* 0x000ea80000000200 */
[----:B------:R-:W3:Y:S01]  /*38f0*/  LDSM.16.M88.4 R52, [R237] ;  /* 0x00000000ed34783b */ /* 0x000ee20000000200 */
[----:B----4-:R-:W-:Y:S03]  /*3900*/  HMMA.16816.F32 R28, R164, R36, R8 ;  /* 0x00000024a41c723c */ /* 0x010fe60000001808 */
[----:B------:R-:W-:Y:S04]  /*3910*/  LDSM.16.M88.4 R60, [R237+0x800] ;  /* 0x00080000ed3c783b */ /* 0x000fe80000000200 */
[----:B------:R-:W-:Y:S01]  /*3920*/  LDSM.16.M88.4 R64, [R243+0x1800] ;  /* 0x00180000f340783b */ /* 0x000fe20000000200 */
[----:B------:R-:W-:Y:S03]  /*3930*/  HMMA.16816.F32 R8, R160, R22, RZ ;  /* 0x00000016a008723c */ /* 0x000fe600000018ff */
[----:B------:R-:W-:Y:S04]  /*3940*/  LDSM.16.M88.4 R20, [R237+0x1000] ;  /* 0x00100000ed14783b */ /* 0x000fe80000000200 */
[----:B------:R-:W-:Y:S01]  /*3950*/  LDSM.16.M88.4 R68, [R237+0x1800] ;  /* 0x00180000ed44783b */ /* 0x000fe20000000200 */
[----:B------:R-:W-:Y:S03]  /*3960*/  HMMA.16816.F32 R32, R164, R26, R12 ;  /* 0x0000001aa420723c */ /* 0x000fe6000000180c */
[----:B------:R-:W-:Y:S01]  /*3970*/  LDSM.16.M88.4 R72, [R237+0x4800] ;  /* 0x00480000ed48783b */ /* 0x000fe20000000200 */
[----:B------:R-:W-:-:S03]  /*3980*/  IADD3 R3, R243, 0x1000, RZ ;  /* 0x00001000f3037810 */ /* 0x000fc60007ffe0ff */
[----:B------:R-:W0:Y:S01]  /*3990*/  LDGDEPBAR ;  /* 0x00000000000079af */ /* 0x000e220000000000 */
[C---:B-----5:R-:W-:Y:S08]  /*39a0*/  HMMA.16816.F32 R4, R160.reuse, R44, RZ ;  /* 0x0000002ca004723c */ /* 0x060ff000000018ff */
[----:B------:R-:W-:Y:S01]  /*39b0*/  HMMA.16816.F32 R24, R160, R46, RZ ;  /* 0x0000002ea018723c */ /* 0x000fe200000018ff */
[----:B------:R-:W4:Y:S07]  /*39c0*/  LDSM.16.M88.4 R44, [R238+0x1000] ;  /* 0x00100000ee2c783b */ /* 0x000f2e0000000200 */
[----:B-1----:R-:W-:Y:S08]  /*39d0*/  HMMA.16816.F32 R12, R180, R48, R16 ;  /* 0x00000030b40c723c */ /* 0x002ff00000001810 */
[C---:B------:R-:W-:Y:S01]  /*39e0*/  HMMA.16816.F32 R16, R164.reuse, R38, R8 ;  /* 0x00000026a410723c */ /* 0x040fe20000001808 */
[----:B------:R-:W1:Y:S07]  /*39f0*/  LDSM.16.M88.4 R36, [R236+0x1800] ;  /* 0x00180000ec24783b */ /* 0x000e6e0000000200 */
[C---:B------:R-:W-:Y:S08]  /*3a00*/  HMMA.16816.F32 R8, R164.reuse, R56, R4 ;  /* 0x00000038a408723c */ /* 0x040ff00000001804 */
[----:B------:R-:W-:Y:S01]  /*3a10*/  HMMA.16816.F32 R24, R164, R58, R24 ;  /* 0x0000003aa418723c */ /* 0x000fe20000001818 */
[----:B------:R-:W-:Y:S07]  /*3a20*/  LDSM.16.M88.4 R56, [R238+0x1800] ;  /* 0x00180000ee38783b */ /* 0x000fee0000000200 */
[C---:B------:R-:W-:Y:S01]  /*3a30*/  HMMA.16816.F32 R32, R180.reuse, R50, R32 ;  /* 0x00000032b420723c */ /* 0x040fe20000001820 */
[----:B------:R-:W5:Y:S07]  /*3a40*/  LDSM.16.M88.4 R48, [R236+0x2000] ;  /* 0x00200000ec30783b */ /* 0x000f6e0000000200 */
[----:B--2---:R-:W-:Y:S08]  /*3a50*/  HMMA.16816.F32 R28, R180, R40, R28 ;  /* 0x00000028b41c723c */ /* 0x004ff0000000181c */
[----:B---3--:R-:W-:Y:S08]  /*3a60*/  HMMA.16816.F32 R4, R184, R52, R12 ;  /* 0x00000034b804723c */ /* 0x008ff0000000180c */
[C---:B------:R-:W-:Y:S01]  /*3a70*/  HMMA.16816.F32 R12, R180.reuse, R42, R16 ;  /* 0x0000002ab40c723c */ /* 0x040fe20000001810 */
[----:B------:R-:W2:Y:S07]  /*3a80*/  LDSM.16.M88.4 R40, [R236+0x2800] ;  /* 0x00280000ec28783b */ /* 0x000eae0000000200 */
[C---:B----4-:R-:W-:Y:S08]  /*3a90*/  HMMA.16816.F32 R8, R180.reuse, R44, R8 ;  /* 0x0000002cb408723c */ /* 0x050ff00000001808 */
        /* <DEDUP_REMOVED lines=12> */
[----:B-----5:R-:W-:Y:S08]  /*3b60*/  HMMA.16816.F32 R28, R188, R48, R28 ;  /* 0x00000030bc1c723c */ /* 0x020ff0000000181c */
        /* <DEDUP_REMOVED lines=30> */
[C---:B-1----:R-:W-:Y:S08]  /*3d50*/  HMMA.16816.F32 R28, R200.reuse, R36, R16 ;  /* 0x00000024c81c723c */ /* 0x042ff00000001810 */
[----:B------:R-:W-:Y:S01]  /*3d60*/  HMMA.16816.F32 R32, R200, R50, R24 ;  /* 0x00000032c820723c */ /* 0x000fe20000001818 */
[----:B------:R-:W1:Y:S04]  /*3d70*/  LDSM.16.M88.4 R24, [R243+0x3800] ;  /* 0x00380000f318783b */ /* 0x000e680000000200 */
[----:B------:R-:W-:Y:S03]  /*3d80*/  LDSM.16.M88.4 R48, [R243+0x4000] ;  /* 0x00400000f330783b */ /* 0x000fe60000000200 */
[----:B------:R-:W-:Y:S08]  /*3d90*/  HMMA.16816.F32 R16, R204, R44, R12 ;  /* 0x0000002ccc10723c */ /* 0x000ff0000000180c */
[C---:B---3--:R-:W-:Y:S01]  /*3da0*/  HMMA.16816.F32 R12, R208.reuse, R52, R20 ;  /* 0x00000034d00c723c */ /* 0x048fe20000001814 */
[----:B------:R-:W2:Y:S07]  /*3db0*/  LDSM.16.M88.4 R20, [R237+0x3000] ;  /* 0x00300000ed14783b */ /* 0x000eae0000000200 */
[----:B------:R-:W-:Y:S01]  /*3dc0*/  HMMA.16816.F32 R4, R208, R54, R4 ;  /* 0x00000036d004723c */ /* 0x000fe20000001804 */
[----:B------:R-:W3:Y:S07]  /*3dd0*/  LDSM.16.M88.4 R52, [R238+0x3800] ;  /* 0x00380000ee34783b */ /* 0x000eee0000000200 */
[----:B------:R-:W-:Y:S08]  /*3de0*/  HMMA.16816.F32 R36, R200, R38, R8 ;  /* 0x00000026c824723c */ /* 0x000ff00000001808 */
[----:B------:R-:W-:Y:S01]  /*3df0*/  HMMA.16816.F32 R8, R204, R46, R32 ;  /* 0x0000002ecc08723c */ /* 0x000fe20000001820 */
[----:B------:R-:W4:Y:S04]  /*3e00*/  LDSM.16.M88.4 R44, [R236+0x4800] ;  /* 0x00480000ec2c783b */ /* 0x000f280000000200 */
[----:B------:R-:W-:Y:S03]  /*3e10*/  LDSM.16.M88.4 R32, [R243+0x4800] ;  /* 0x00480000f320783b */ /* 0x000fe60000000200 */
[----:B------:R-:W-:Y:S08]  /*3e20*/  HMMA.16816.F32 R12, R212, R56, R12 ;  /* 0x00000038d40c723c */ /* 0x000ff0000000180c */
[----:B-1----:R-:W-:Y:S08]  /*3e30*/  HMMA.16816.F32 R16, R208, R24, R16 ;  /* 0x00000018d010723c */ /* 0x002ff00000001810 */
[----:B------:R-:W-:Y:S01]  /*3e40*/  HMMA.16816.F32 R4, R212, R58, R4 ;  /* 0x0000003ad404723c */ /* 0x000fe20000001804 */
[----:B------:R-:W-:Y:S07]  /*3e50*/  LDSM.16.M88.4 R56, [R236+0x5800] ;  /* 0x00580000ec38783b */ /* 0x000fee0000000200 */
[----:B------:R-:W-:Y:S01]  /*3e60*/  HMMA.16816.F32 R8, R208, R26, R8 ;  /* 0x0000001ad008723c */ /* 0x000fe20000001808 */
[----:B------:R-:W1:Y:S07]  /*3e70*/  LDSM.16.M88.4 R24, [R237+0x3800] ;  /* 0x00380000ed18783b */ /* 0x000e6e0000000200 */
[----:B--2---:R-:W-:Y:S08]  /*3e80*/  HMMA.16816.F32 R12, R216, R20, R12 ;  /* 0x00000014d80c723c */ /* 0x004ff0000000180c */
[C---:B------:R-:W-:Y:S08]  /*3e90*/  HMMA.16816.F32 R28, R204.reuse, R40, R28 ;  /* 0x00000028cc1c723c */ /* 0x040ff0000000181c */
[----:B------:R-:W-:Y:S01]  /*3ea0*/  HMMA.16816.F32 R40, R204, R42, R36 ;  /* 0x0000002acc28723c */ /* 0x000fe20000001824 */
[----:B------:R-:W2:Y:S07]  /*3eb0*/  LDSM.16.M88.4 R36, [R236+0x5000] ;  /* 0x00500000ec24783b */ /* 0x000eae0000000200 */
        /* <DEDUP_REMOVED lines=8> */
[----:B-1----:R-:W-:Y:S08]  /*3f40*/  HMMA.16816.F32 R16, R216, R24, R16 ;  /* 0x00000018d810723c */ /* 0x002ff00000001810 */
[----:B------:R-:W-:Y:S01]  /*3f50*/  HMMA.16816.F32 R8, R220, R46, R4 ;  /* 0x0000002edc08723c */ /* 0x000fe20000001804 */
[----:B------:R-:W1:Y:S07]  /*3f60*/  LDSM.16.M88.4 R44, [R243+0x5800] ;  /* 0x00580000f32c783b */ /* 0x000e6e0000000200 */
[----:B------:R-:W-:Y:S08]  /*3f70*/  HMMA.16816.F32 R4, R224, R32, R12 ;  /* 0x00000020e004723c */ /* 0x000ff0000000180c */
[----:B------:R-:W-:Y:S08]  /*3f80*/  HMMA.16816.F32 R28, R212, R64, R28 ;  /* 0x00000040d41c723c */ /* 0x000ff0000000181c */
[----:B------:R-:W-:Y:S08]  /*3f90*/  HMMA.16816.F32 R20, R216, R26, R20 ;  /* 0x0000001ad814723c */ /* 0x000ff00000001814 */
[----:B--2---:R-:W-:Y:S08]  /*3fa0*/  HMMA.16816.F32 R16, R220, R36, R16 ;  /* 0x00000024dc10723c */ /* 0x004ff00000001810 */
[----:B------:R-:W-:Y:S08]  /*3fb0*/  HMMA.16816.F32 R12, R224, R34, R8 ;  /* 0x00000022e00c723c */ /* 0x000ff00000001808 */
[----:B------:R-:W-:Y:S08]  /*3fc0*/  HMMA.16816.F32 R4, R228, R68, R4 ;  /* 0x00000044e404723c */ /* 0x000ff00000001804 */
[----:B------:R-:W-:Y:S01]  /*3fd0*/  HMMA.16816.F32 R8, R212, R66, R40 ;  /* 0x00000042d408723c */ /* 0x000fe20000001828 */
[----:B------:R-:W2:Y:S07]  /*3fe0*/  LDSM.16.M88.4 R40, [R237+0x5000] ;  /* 0x00500000ed28783b */ /* 0x000eae0000000200 */
[----:B---3--:R-:W-:Y:S08]  /*3ff0*/  HMMA.16816.F32 R28, R216, R48, R28 ;  /* 0x00000030d81c723c */ /* 0x008ff0000000181c */
[----:B------:R-:W-:Y:S01]  /*4000*/  HMMA.16816.F32 R24, R220, R38, R20 ;  /* 0x00000026dc18723c */ /* 0x000fe20000001814 */
[----:B------:R-:W3:Y:S07]  /*4010*/  LDSM.16.M88.4 R36, [R238+0x5800] ;  /* 0x00580000ee24783b */ /* 0x000eee0000000200 */
[----:B------:R-:W-:Y:S08]  /*4020*/  HMMA.16816.F32 R20, R224, R60, R16 ;  /* 0x0000003ce014723c */ /* 0x000ff00000001810 */
[----:B------:R-:W-:Y:S08]  /*4030*/  HMMA.16816.F32 R12, R228, R70, R12 ;  /* 0x00000046e40c723c */ /* 0x000ff0000000180c */
[----:B------:R-:W-:Y:S08]  /*4040*/  HMMA.16816.F32 R32, R232, R72, R4 ;  /* 0x00000048e820723c */ /* 0x000ff00000001804 */
[----:B------:R-:W-:Y:S08]  /*4050*/  HMMA.16816.F32 R8, R216, R50, R8 ;  /* 0x00000032d808723c */ /* 0x000ff00000001808 */
[----:B------:R-:W-:Y:S01]  /*4060*/  HMMA.16816.F32 R4, R220, R56, R28 ;  /* 0x00000038dc04723c */ /* 0x000fe2000000181c */
[----:B------:R-:W4:Y:S01]  /*4070*/  LDSM.16.M88.4 R28, [R237+0x5800] ;  /* 0x00580000ed1c783b */ /* 0x000f220000000200 */
[----:B------:R-:W-:Y:S01]  /*4080*/  IADD3 R2, R243, 0x800, RZ ;  /* 0x00000800f3027810 */ /* 0x000fe20007ffe0ff */
[----:B------:R-:W-:-:S05]  /*4090*/  DEPBAR.LE SB0, 0x0 ;  /* 0x000080000000791a */ /* 0x000fca0000000000 */
[----:B------:R-:W-:Y:S08]  /*40a0*/  HMMA.16816.F32 R16, R224, R62, R24 ;  /* 0x0000003ee010723c */ /* 0x000ff00000001818 */
[----:B------:R-:W-:Y:S01]  /*40b0*/  HMMA.16816.F32 R20, R228, R52, R20 ;  /* 0x00000034e414723c */ /* 0x000fe20000001814 */
[----:B------:R-:W-:-:S07]  /*40c0*/  FMUL.FTZ R0, R32, c[0x0][0x320] ;  /* 0x0000c80020007a20 */ /* 0x000fce0000410000 */
[----:B------:R-:W-:Y:S01]  /*40d0*/  HMMA.16816.F32 R24, R232, R74, R12 ;  /* 0x0000004ae818723c */ /* 0x000fe2000000180c */
[----:B------:R5:W1:Y:S07]  /*40e0*/  MUFU.TANH R49, R0 ;  /* 0x0000000000317308 */ /* 0x000a6e0000002400 */
[----:B------:R-:W-:Y:S01]  /*40f0*/  HMMA.16816.F32 R12, R220, R58, R8 ;  /* 0x0000003adc0c723c */ /* 0x000fe20000001808 */
[----:B-----5:R-:W-:-:S07]  /*4100*/  FMUL.FTZ R0, R33, c[0x0][0x320] ;  /* 0x0000c80021007a20 */ /* 0x020fce0000410000 */
[----:B-1----:R-:W-:Y:S01]  /*4110*/  HMMA.16816.F32 R8, R224, R44, R4 ;  /* 0x0000002ce008723c */ /* 0x002fe20000001804 */
[----:B------:R1:W1:Y:S07]  /*4120*/  MUFU.TANH R48, R0 ;  /* 0x0000000000307308 */ /* 0x00026e0000002400 */
[----:B------:R-:W-:Y:S01]  /*4130*/  HMMA.16816.F32 R4, R228, R54, R16 ;  /* 0x00000036e404723c */ /* 0x000fe20000001810 */
[----:B-1----:R-:W-:-:S07]  /*4140*/  FMUL.FTZ R0, R34, c[0x0][0x320] ;  /* 0x0000c80022007a20 */ /* 0x002fce0000410000 */
[----:B--2---:R-:W-:Y:S01]  /*4150*/  HMMA.16816.F32 R20, R232, R40, R20 ;  /* 0x00000028e814723c */ /* 0x004fe20000001814 */
[----:B------:R1:W2:Y:S02]  /*4160*/  MUFU.TANH R45, R0 ;  /* 0x00000000002d7308 */ /* 0x0002a40000002400 */
[----:B-1----:R-:W-:-:S06]  /*4170*/  FMUL.FTZ R0, R35, c[0x0][0x320] ;  /* 0x0000c80023007a20 */ /* 0x002fcc0000410000 */
[----:B------:R1:W1:Y:S01]  /*4180*/  MUFU.TANH R44, R0 ;  /* 0x00000000002c7308 */ /* 0x0002620000002400 */
[----:B------:R-:W-:Y:S01]  /*4190*/  HMMA.16816.F32 R16, R224, R46, R12 ;  /* 0x0000002ee010723c */ /* 0x000fe2000000180c */
[----:B-1----:R-:W-:-:S06]  /*41a0*/  FMUL.FTZ R0, R24, c[0x0][0x320] ;  /* 0x0000c80018007a20 */ /* 0x002fcc0000410000 */
[----:B------:R1:W1:Y:S01]  /*41b0*/  MUFU.TANH R40, R0 ;  /* 0x0000000000287308 */ /* 0x0002620000002400 */
[----:B---3--:R-:W-:Y:S01]  /*41c0*/  HMMA.16816.F32 R12, R228, R36, R8 ;  /* 0x00000024e40c723c */ /* 0x008fe20000001808 */
[----:B-1----:R-:W-:-:S06]  /*41d0*/  FMUL.FTZ R0, R25, c[0x0][0x320] ;  /* 0x0000c80019007a20 */ /* 0x002fcc0000410000 */
[----:B------:R1:W3:Y:S01]  /*41e0*/  MUFU.TANH R35, R0 ;  /* 0x0000000000237308 */ /* 0x0002e20000002400 */
[----:B------:R-:W-:Y:S01]  /*41f0*/  HMMA.16816.F32 R4, R232, R42, R4 ;  /* 0x0000002ae804723c */ /* 0x000fe20000001804 */
[----:B-1----:R-:W-:-:S06]  /*4200*/  FMUL.FTZ R0, R26, c[0x0][0x320] ;  /* 0x0000c8001a007a20 */ /* 0x002fcc0000410000 */
[----:B------:R1:W1:Y:S02]  /*4210*/  MUFU.TANH R41, R0 ;  /* 0x0000000000297308 */ /* 0x0002640000002400 */
[----:B-1----:R-:W-:-:S06]  /*4220*/  FMUL.FTZ R0, R27, c[0x0][0x320] ;  /* 0x0000c8001b007a20 */ /* 0x002fcc0000410000 */
[----:B------:R1:W1:Y:S01]  /*4230*/  MUFU.TANH R36, R0 ;  /* 0x0000000000247308 */ /* 0x0002620000002400 */
[----:B------:R-:W-:Y:S01]  /*4240*/  HMMA.16816.F32 R8, R228, R38, R16 ;  /* 0x00000026e408723c */ /* 0x000fe20000001810 */
[----:B-1----:R-:W-:-:S06]  /*4250*/  FMUL.FTZ R0, R20, c[0x0][0x320] ;  /* 0x0000c80014007a20 */ /* 0x002fcc0000410000 */
[----:B------:R1:W1:Y:S01]  /*4260*/  MUFU.TANH R32, R0 ;  /* 0x0000000000207308 */ /* 0x0002620000002400 */
[----:B----4-:R-:W-:Y:S01]  /*4270*/  HMMA.16816.F32 R12, R232, R28, R12 ;  /* 0x0000001ce80c723c */ /* 0x010fe2000000180c */
[----:B-1----:R-:W-:-:S06]  /*4280*/  FMUL.FTZ R0, R21, c[0x0][0x320] ;  /* 0x0000c80015007a20 */ /* 0x002fcc0000410000 */
        /* <DEDUP_REMOVED lines=19> */
[----:B------:R1:W1:Y:S01]  /*43c0*/  MUFU.TANH R26, R0 ;  /* 0x00000000001a7308 */ /* 0x0002620000002400 */
[----:B------:R2:W-:Y:S01]  /*43d0*/  STL [R1+0x4], R3 ;  /* 0x0000040301007387 */ /* 0x0005e20000100800 */
[----:B-1----:R-:W-:-:S06]  /*43e0*/  FMUL.FTZ R0, R15, c[0x0][0x320] ;  /* 0x0000c8000f007a20 */ /* 0x002fcc0000410000 */
[----:B------:R1:W1:Y:S01]  /*43f0*/  MUFU.TANH R25, R0 ;  /* 0x0000000000197308 */ /* 0x0002620000002400 */
[----:B------:R2:W-:Y:S01]  /*4400*/  STL [R1], R2 ;  /* 0x0000000201007387 */ /* 0x0005e20000100800 */
[----:B-1----:R-:W-:-:S06]  /*4410*/  FMUL.FTZ R0, R4, c[0x0][0x320] ;  /* 0x0000c80004007a20 */ /* 0x002fcc0000410000 */
[----:B------:R1:W1:Y:S01]  /*4420*/  MUFU.TANH R18, R0 ;  /* 0x0000000000127308 */ /* 0x0002620000002400 */
[----:B------:R-:W-:Y:S01]  /*4430*/  ISETP.GT.AND P0, PT, R77, R155, PT ;  /* 0x0000009b4d00720c */ /* 0x000fe20003f04270 */
[----:B-1----:R-:W-:-:S06]  /*4440*/  FMUL.FTZ R0, R5, c[0x0][0x320] ;  /* 0x0000c80005007a20 */ /* 0x002fcc0000410000 */
[----:B------:R1:W1:Y:S02]  /*4450*/  MUFU.TANH R9, R0 ;  /* 0x0000000000097308 */ /* 0x0002640000002400 */
[----:B-1----:R-:W-:-:S06]  /*4460*/  FMUL.FTZ R0, R6, c[0x0][0x320] ;  /* 0x0000c80006007a20 */ /* 0x002fcc0000410000 */
[----:B------:R1:W1:Y:S01]  /*4470*/  MUFU.TANH R24, R0 ;  /* 0x0000000000187308 */ /* 0x0002620000002400 */
[----:B------:R-:W-:Y:S01]  /*4480*/  BSSY B0, `(.L_x_877) ;  /* 0x0000033000007945 */ /* 0x000fe20003800000 */
[----:B-1----:R-:W-:-:S06]  /*4490*/  FMUL.FTZ R0, R7, c[0x0][0x320] ;  /* 0x0000c80007007a20 */ /* 0x002fcc0000410000 */
[----:B------:R1:W1:Y:S01]  /*44a0*/  MUFU.TANH R23, R0 ;  /* 0x0000000000177308 */ /* 0x0002620000002400 */
        /* <DEDUP_REMOVED lines=8> */
[----:B------:R-:W-:Y:S01]  /*4530*/  IADD3 R244, R243, 0x2000, RZ ;  /* 0x00002000f3f47810 */ /* 0x000fe20007ffe0ff */
[----:B------:R-:W-:Y:S06]  /*4540*/  BAR.SYNC.DEFER_BLOCKING 0x0 ;  /* 0x0000000000007b1d */ /* 0x000fec0000010000 */
[----:B------:R-:W-:Y:S05]  /*4550*/  @!P0 BRA `(.L_x_878) ;  /* 0x0000025000008947 */ /* 0x000fea0003800000 */
[----:B-1234-:R-:W-:Y:S02]  /*4560*/  IADD3 R4, -R118, 0x30, RZ ;  /* 0x0000003076047810 */ /* 0x01efe40007ffe1ff */
[----:B------:R-:W-:-:S02]  /*4570*/  IADD3 R0, R103, -0x2, RZ ;  /* 0xfffffffe67007810 */ /* 0x000fc40007ffe0ff */
        /* <DEDUP_REMOVED lines=35> */
.L_x_878:
[----:B-1234-:R-:W-:Y:S05]  /*47b0*/  BSYNC B0 ;  /* 0x0000000000007941 */ /* 0x01efea0003800000 */
.L_x_877:
[----:B------:R-:W2:Y:S04]  /*47c0*/  LDL R4, [R1+0x64] ;  /* 0x0000640001047983 */ /* 0x000ea80000100800 */
[----:B------:R-:W-:Y:S04]  /*47d0*/  STL [R1+0xe0], R162 ;  /* 0x0000e0a201007387 */ /* 0x000fe80000100800 */
[----:B------:R-:W-:Y:S04]  /*47e0*/  STL [R1+0xdc], R161 ;  /* 0x0000dca101007387 */ /* 0x000fe80000100800 */
[----:B------:R1:W-:Y:S04]  /*47f0*/  STL [R1+0xd8], R160 ;  /* 0x0000d8a001007387 */ /* 0x0003e80000100800 */
[----:B------:R-:W3:Y:S04]  /*4800*/  LDL R134, [R1+0xcc] ;  /* 0x0000cc0001867983 */ /* 0x000ee80000100800 */
[----:B------:R-:W4:Y:S01]  /*4810*/  LDL R37, [R1+0x8] ;  /* 0x0000080001257983 */ /* 0x000f220000100800 */
[----:B------:R-:W-:-:S03]  /*4820*/  ISETP.NE.AND P3, PT, R102, 0x1, PT ;  /* 0x000000016600780c */ /* 0x000fc60003f65270 */
[----:B------:R-:W-:Y:S04]  /*4830*/  LDSM.16.MT88.4 R68, [R241+0x1800] ;  /* 0x00180000f144783b */ /* 0x000fe80000004200 */
[----:B------:R-:W-:Y:S04]  /*4840*/  LDSM.16.MT88.4 R64, [R240+0x800] ;  /* 0x00080000f040783b */ /* 0x000fe80000004200 */
[----:B------:R-:W-:Y:S04]  /*4850*/  LDSM.16.MT88.4 R56, [R239+0x2000] ;  /* 0x00200000ef38783b */ /* 0x000fe80000004200 */
[----:B------:R-:W-:Y:S04]  /*4860*/  LDSM.16.MT88.4 R60, [R242+0x800] ;  /* 0x00080000f23c783b */ /* 0x000fe80000004200 */
[----:B-1----:R-:W4:Y:S04]  /*4870*/  LDL R160, [R1+0x88] ;  /* 0x0000880001a07983 */ /* 0x002f280000100800 */
[----:B------:R-:W-:Y:S04]  /*4880*/  LDSM.16.MT88.4 R72, [R241+0x2000] ;  /* 0x00200000f148783b */ /* 0x000fe80000004200 */
[----:B------:R-:W0:Y:S01]  /*4890*/  LDGDEPBAR ;  /* 0x00000000000079af */ /* 0x000e220000000000 */
[----:B---3--:R-:W-:-:S04]  /*48a0*/  IMAD.IADD R0, R134, 0x1, R135 ;  /* 0x0000000186007824 */ /* 0x008fc800078e0287 */
[----:B------:R-:W-:-:S05]  /*48b0*/  @P3 IMAD.HI.U32 R2, R0, c[0x0][0x2c8], RZ ;  /* 0x0000b20000023a27 */ /* 0x000fca00078e00ff */
[----:B------:R-:W-:-:S05]  /*48c0*/  @P3 SHF.R.U32.HI R0, RZ, c[0x0][0x2cc], R2 ;  /* 0x0000b300ff003a19 */ /* 0x000fca0000011602 */
[----:B------:R-:W1:Y:S01]  /*48d0*/  SHFL.IDX PT, R2, R0, RZ, 0x1c1f ;  /* 0x001c1fff00027589 */ /* 0x000e6200000e0000 */
[----:B--2---:R-:W-:Y:S01]  /*48e0*/  IADD3 R3, -R4, 0x1, R76 ;  /* 0x0000000104037810 */ /* 0x004fe20007ffe14c */
[----:B------:R-:W-:-:S04]  /*48f0*/  IMAD.IADD R4, R76, 0x1, -R4 ;  /* 0x000000014c047824 */ /* 0x000fc800078e0a04 */
[----:B----4-:R-:W-:Y:S01]  /*4900*/  IMAD.IADD R3, R3, 0x1, -R160 ;  /* 0x0000000103037824 */ /* 0x010fe200078e0aa0 */
[----:B------:R2:W3:Y:S04]  /*4910*/  SHFL.IDX PT, R6, R0, 0x1, 0x1c1f ;  /* 0x003c1f0000067f89 */ /* 0x0004e800000e0000 */
[----:B-1----:R-:W-:-:S04]  /*4920*/  IADD3 R2, R3, R2, RZ ;  /* 0x0000000203027210 */ /* 0x002fc80007ffe0ff */
[----:B------:R-:W-:-:S04]  /*4930*/  IMNMX R2, R4, R2, PT ;  /* 0x0000000204027217 */ /* 0x000fc80003800200 */
[C---:B------:R-:W-:Y:S02]  /*4940*/  ISETP.GT.AND P0, PT, R2.reuse, RZ, PT ;  /* 0x000000ff0200720c */ /* 0x040fe40003f04270 */
[C---:B------:R-:W-:Y:S02]  /*4950*/  ISETP.GT.AND P1, PT, R2.reuse, 0x1, PT ;  /* 0x000000010200780c */ /* 0x040fe40003f24270 */
[----:B------:R-:W-:Y:S02]  /*4960*/  FSEL R16, R49, -INF , P0 ;  /* 0xff80000031107808 */ /* 0x000fe40000000000 */
[----:B------:R-:W-:Y:S02]  /*4970*/  ISETP.GT.AND P0, PT, R2, 0x8, PT ;  /* 0x000000080200780c */ /* 0x000fe40003f04270 */
[----:B------:R-:W-:Y:S02]  /*4980*/  FSEL R15, R48, -INF , P1 ;  /* 0xff800000300f7808 */ /* 0x000fe40000800000 */
[----:B------:R-:W-:Y:S01]  /*4990*/  ISETP.GT.AND P1, PT, R2, 0x9, PT ;  /* 0x000000090200780c */ /* 0x000fe20003f24270 */
[----:B------:R-:W-:Y:S01]  /*49a0*/  LDSM.16.MT88.4 R48, [R241+0x800] ;  /* 0x00080000f130783b */ /* 0x000fe20000004200 */
[----:B------:R-:W-:-:S02]  /*49b0*/  FSEL R14, R40, -INF , P0 ;  /* 0xff800000280e7808 */ /* 0x000fc40000000000 */
[----:B--2---:R-:W-:Y:S02]  /*49c0*/  FMNMX.FTZ R0, R16, R15, !PT ;  /* 0x0000000f10007209 */ /* 0x004fe40007810000 */
[C---:B------:R-:W-:Y:S02]  /*49d0*/  ISETP.GT.AND P0, PT, R2.reuse, 0x10, PT ;  /* 0x000000100200780c */ /* 0x040fe40003f04270 */
[----:B------:R-:W-:Y:S02]  /*49e0*/  FSEL R13, R35, -INF , P1 ;  /* 0xff800000230d7808 */ /* 0x000fe40000800000 */
[----:B------:R-:W-:Y:S02]  /*49f0*/  ISETP.GT.AND P1, PT, R2, 0x11, PT ;  /* 0x000000110200780c */ /* 0x000fe40003f24270 */
[----:B------:R-:W-:Y:S02]  /*4a00*/  FMNMX.FTZ R0, R14, R0, !PT ;  /* 0x000000000e007209 */ /* 0x000fe40007810000 */
[----:B------:R-:W-:-:S02]  /*4a10*/  FSEL R12, R32, -INF , P0 ;  /* 0xff800000200c7808 */ /* 0x000fc40000000000 */
[C---:B------:R-:W-:Y:S02]  /*4a20*/  ISETP.GT.AND P0, PT, R2.reuse, 0x18, PT ;  /* 0x000000180200780c */ /* 0x040fe40003f04270 */
[----:B------:R-:W-:Y:S02]  /*4a30*/  FSEL R17, R27, -INF , P1 ;  /* 0xff8000001b117808 */ /* 0x000fe40000800000 */
[----:B------:R-:W-:Y:S02]  /*4a40*/  FMNMX.FTZ R0, R13, R0, !PT ;  /* 0x000000000d007209 */ /* 0x000fe40007810000 */
[----:B------:R-:W-:Y:S02]  /*4a50*/  ISETP.GT.AND P1, PT, R2, 0x19, PT ;  /* 0x000000190200780c */ /* 0x000fe40003f24270 */
[----:B------:R-:W-:Y:S02]  /*4a60*/  FSEL R11, R21, -INF , P0 ;  /* 0xff800000150b7808 */ /* 0x000fe40000000000 */
[----:B------:R-:W-:Y:S01]  /*4a70*/  FMNMX.FTZ R5, R12, R0, !PT ;  /* 0x000000000c057209 */ /* 0x000fe20007810000 */
[----:B---3--:R-:W-:Y:S01]  /*4a80*/  IMAD.IADD R0, R3, 0x1, R6 ;  /* 0x0000000103007824 */ /* 0x008fe200078e0206 */
[----:B------:R-:W-:-:S02]  /*4a90*/  ISETP.GT.AND P0, PT, R2, 0x20, PT ;  /* 0x000000200200780c */ /* 0x000fc40003f04270 */
[----:B------:R-:W-:Y:S02]  /*4aa0*/  FSEL R10, R22, -INF , P1 ;  /* 0xff800000160a7808 */ /* 0x000fe40000800000 */
[----:B------:R-:W-:Y:S02]  /*4ab0*/  ISETP.GT.AND P1, PT, R2, 0x21, PT ;  /* 0x000000210200780c */ /* 0x000fe40003f24270 */
[----:B------:R-:W-:Y:S02]  /*4ac0*/  FSEL R99, R20, -INF , P0 ;  /* 0xff80000014637808 */ /* 0x000fe40000000000 */
[----:B------:R-:W-:Y:S02]  /*4ad0*/  ISETP.GT.AND P0, PT, R2, 0x28, PT ;  /* 0x000000280200780c */ /* 0x000fe40003f04270 */
[----:B------:R-:W-:Y:S02]  /*4ae0*/  FSEL R98, R19, -INF , P1 ;  /* 0xff80000013627808 */ /* 0x000fe40000800000 */
[----:B------:R-:W-:-:S02]  /*4af0*/  FMNMX.FTZ R3, R17, R5, !PT ;  /* 0x0000000511037209 */ /* 0x000fc40007810000 */
[----:B------:R-:W-:Y:S02]  /*4b00*/  IMNMX R0, R4, R0, PT ;  /* 0x0000000004007217 */ /* 0x000fe40003800200 */
[----:B------:R-:W-:Y:S02]  /*4b10*/  ISETP.GT.AND P1, PT, R2, 0x29, PT ;  /* 0x000000290200780c */ /* 0x000fe40003f24270 */
[----:B------:R-:W-:Y:S02]  /*4b20*/  FSEL R97, R18, -INF , P0 ;  /* 0xff80000012617808 */ /* 0x000fe40000000000 */
[----:B------:R-:W-:Y:S02]  /*4b30*/  FMNMX.FTZ R3, R11, R3, !PT ;  /* 0x000000030b037209 */ /* 0x000fe40007810000 */
[----:B------:R-:W-:Y:S02]  /*4b40*/  ISETP.GT.AND P0, PT, R0, RZ, PT ;  /* 0x000000ff0000720c */ /* 0x000fe40003f04270 */
[----:B------:R-:W-:-:S02]  /*4b50*/  FSEL R94, R9, -INF , P1 ;  /* 0xff800000095e7808 */ /* 0x000fc40000800000 */
[----:B------:R-:W-:Y:S02]  /*4b60*/  ISETP.GT.AND P1, PT, R0, 0x1, PT ;  /* 0x000000010000780c */ /* 0x000fe40003f24270 */
[----:B------:R-:W-:Y:S02]  /*4b70*/  FMNMX.FTZ R3, R10, R3, !PT ;  /* 0x000000030a037209 */ /* 0x000fe40007810000 */
[----:B------:R-:W-:Y:S02]  /*4b80*/  FSEL R9, R45, -INF , P0 ;  /* 0xff8000002d097808 */ /* 0x000fe40000000000 */
[----:B------:R-:W-:Y:S02]  /*4b90*/  ISETP.GT.AND P0, PT, R0, 0x8, PT ;  /* 0x000000080000780c */ /* 0x000fe40003f04270 */
[----:B------:R-:W-:Y:S02]  /*4ba0*/  FSEL R8, R44, -INF , P1 ;  /* 0xff8000002c087808 */ /* 0x000fe40000800000 */
[----:B------:R-:W-:Y:S01]  /*4bb0*/  FMNMX.FTZ R2, R99, R3, !PT ;  /* 0x0000000363027209 */ /* 0x000fe20007810000 */
[----:B------:R-:W-:Y:S01]  /*4bc0*/  LDSM.16.MT88.4 R44, [R239+0x1800] ;  /* 0x00180000ef2c783b */ /* 0x000fe20000004200 */
[----:B------:R-:W-:-:S02]  /*4bd0*/  ISETP.GT.AND P1, PT, R0, 0x9, PT ;  /* 0x000000090000780c */ /* 0x000fc40003f24270 */
[----:B------:R-:W-:Y:S02]  /*4be0*/  FSEL R7, R41, -INF , P0 ;  /* 0xff80000029077808 */ /* 0x000fe40000000000 */
[----:B------:R-:W-:Y:S01]  /*4bf0*/  FMNMX.FTZ R3, R9, R8, !PT ;  /* 0x0000000809037209 */ /* 0x000fe20007810000 */
[----:B------:R-:W-:Y:S01]  /*4c00*/  LDSM.16.MT88.4 R40, [R37] ;  /* 0x000000002528783b */ /* 0x000fe20000004200 */
[----:B------:R-:W-:Y:S02]  /*4c10*/  ISETP.GT.AND P0, PT, R0, 0x10, PT ;  /* 0x000000100000780c */ /* 0x000fe40003f04270 */
[----:B------:R-:W-:Y:S02]  /*4c20*/  FSEL R6, R36, -INF , P1 ;  /* 0xff80000024067808 */ /* 0x000fe40000800000 */
[----:B------:R-:W-:Y:S02]  /*4c30*/  FMNMX.FTZ R3, R7, R3, !PT ;  /* 0x0000000307037209 */ /* 0x000fe40007810000 */
[----:B------:R-:W-:-:S02]  /*4c40*/  FMNMX.FTZ R2, R98, R2, !PT ;  /* 0x0000000262027209 */ /* 0x000fc40007810000 */
[----:B------:R-:W-:Y:S02]  /*4c50*/  ISETP.GT.AND P1, PT, R0, 0x11, PT ;  /* 0x000000110000780c */ /* 0x000fe40003f24270 */
[----:B------:R-:W-:Y:S02]  /*4c60*/  FSEL R5, R34, -INF , P0 ;  /* 0xff80000022057808 */ /* 0x000fe40000000000 */
[----:B------:R-:W-:Y:S02]  /*4c70*/  FMNMX.FTZ R3, R6, R3, !PT ;  /* 0x0000000306037209 */ /* 0x000fe40007810000 */
[----:B------:R-:W-:Y:S02]  /*4c80*/  FMNMX.FTZ R2, R97, R2, !PT ;  /* 0x0000000261027209 */ /* 0x000fe40007810000 */
[----:B------:R-:W-:Y:S02]  /*4c90*/  ISETP.GT.AND P0, PT, R0, 0x18, PT ;  /* 0x000000180000780c */ /* 0x000fe40003f04270 */
[----:B------:R-:W-:-:S02]  /*4ca0*/  FSEL R4, R33, -INF , P1 ;  /* 0xff80000021047808 */ /* 0x000fc40000800000 */
[----:B------:R-:W-:Y:S01]  /*4cb0*/  FMNMX.FTZ R18, R5, R3, !PT ;  /* 0x0000000305127209 */ /* 0x000fe20007810000 */
[----:B------:R-:W-:Y:S01]  /*4cc0*/  LDSM.16.MT88.4 R32, [R239+0x800] ;  /* 0x00080000ef20783b */ /* 0x000fe20000004200 */
[----:B------:R-:W-:Y:S02]  /*4cd0*/  FMNMX.FTZ R2, R94, R2, !PT ;  /* 0x000000025e027209 */ /* 0x000fe40007810000 */
[----:B------:R-:W-:Y:S02]  /*4ce0*/  ISETP.GT.AND P1, PT, R0, 0x19, PT ;  /* 0x000000190000780c */ /* 0x000fe40003f24270 */
[----:B------:R-:W-:Y:S02]  /*4cf0*/  FSEL R3, R29, -INF , P0 ;  /* 0xff8000001d037808 */ /* 0x000fe40000000000 */
[----:B------:R-:W-:Y:S01]  /*4d00*/  FMNMX.FTZ R19, R4, R18, !PT ;  /* 0x0000001204137209 */ /* 0x000fe20007810000 */
[----:B------:R-:W1:Y:S01]  /*4d10*/  SHFL.BFLY PT, R20, R2, 0x2, 0x1f ;  /* 0x0c401f0002147f89 */ /* 0x000e6200000e0000 */
[----:B------:R-:W-:-:S02]  /*4d20*/  ISETP.GT.AND P0, PT, R0, 0x20, PT ;  /* 0x000000200000780c */ /* 0x000fc40003f04270 */
[----:B------:R-:W-:Y:S02]  /*4d30*/  FSEL R18, R28, -INF , P1 ;  /* 0xff8000001c127808 */ /* 0x000fe40000800000 */
[----:B------:R-:W-:Y:S01]  /*4d40*/  FMNMX.FTZ R19, R3, R19, !PT ;  /* 0x0000001303137209 */ /* 0x000fe20007810000 */
[----:B------:R-:W-:Y:S01]  /*4d50*/  LDSM.16.MT88.4 R28, [R241] ;  /* 0x00000000f11c783b */ /* 0x000fe20000004200 */
        /* <DEDUP_REMOVED lines=8> */
[----:B------:R-:W-:Y:S01]  /*4de0*/  FMNMX.FTZ R0, R95, R19, !PT ;  /* 0x000000135f007209 */ /* 0x000fe20007810000 */
[----:B------:R-:W-:Y:S01]  /*4df0*/  LDSM.16.MT88.4 R24, [R240] ;  /* 0x00000000f018783b */ /* 0x000fe20000004200 */
[----:B------:R-:W-:-:S02]  /*4e00*/  FSEL R92, R23, -INF , P0 ;  /* 0xff800000175c7808 */ /* 0x000fc40000000000 */
[----:B------:R-:W-:-:S04]  /*4e10*/  FMNMX.FTZ R0, R93, R0, !PT ;  /* 0x000000005d007209 */ /* 0x000fc80007810000 */
        /* <DEDUP_REMOVED lines=8> */
[----:B------:R-:W-:-:S05]  /*4ea0*/  FMUL.FTZ R2, R133, c[0x0][0x2d0] ;  /* 0x0000b40085027a20 */ /* 0x000fca0000410000 */
[----:B------:R-:W-:-:S05]  /*4eb0*/  FSEL R2, R2, RZ, P0 ;  /* 0x000000ff02027208 */ /* 0x000fca0000000000 */
[--C-:B------:R-:W-:Y:S02]  /*4ec0*/  FFMA.FTZ R12, R12, c[0x0][0x2d0], -R2.reuse ;  /* 0x0000b4000c0c7a23 */ /* 0x100fe40000010802 */
[--C-:B------:R-:W-:Y:S02]  /*4ed0*/  FFMA.FTZ R15, R15, c[0x0][0x2d0], -R2.reuse ;  /* 0x0000b4000f0f7a23 */ /* 0x100fe40000010802 */
[----:B------:R2:W-:Y:S01]  /*4ee0*/  MUFU.EX2 R88, R12 ;  /* 0x0000000c00587308 */ /* 0x0005e20000000800 */
[--C-:B------:R-:W-:Y:S01]  /*4ef0*/  FFMA.FTZ R14, R14, c[0x0][0x2d0], -R2.reuse ;  /* 0x0000b4000e0e7a23 */ /* 0x100fe20000010802 */
[----:B-1----:R-:W-:Y:S01]  /*4f00*/  FMNMX.FTZ R132, R0, R19, !PT ;  /* 0x0000001300847209 */ /* 0x002fe20007810000 */
[--C-:B------:R-:W-:Y:S02]  /*4f10*/  FFMA.FTZ R0, R17, c[0x0][0x2d0], -R2.reuse ;  /* 0x0000b40011007a23 */ /* 0x100fe40000010802 */
[----:B------:R-:W-:-:S03]  /*4f20*/  FFMA.FTZ R13, R13, c[0x0][0x2d0], -R2 ;  /* 0x0000b4000d0d7a23 */ /* 0x000fc60000010802 */
[----:B------:R1:W-:Y:S01]  /*4f30*/  MUFU.EX2 R89, R0 ;  /* 0x0000000000597308 */ /* 0x0003e20000000800 */
[C---:B------:R-:W-:Y:S01]  /*4f40*/  FSETP.NEU.FTZ.AND P0, PT, R132.reuse, -INF , PT ;  /* 0xff8000008400780b */ /* 0x040fe20003f1d000 */
[----:B--2---:R-:W-:-:S06]  /*4f50*/  FMUL.FTZ R12, R132, c[0x0][0x2d0] ;  /* 0x0000b400840c7a20 */ /* 0x004fcc0000410000 */
[----:B------:R-:W-:Y:S01]  /*4f60*/  MUFU.EX2 R80, R15 ;  /* 0x0000000f00507308 */ /* 0x000fe20000000800 */
[----:B-1----:R-:W-:-:S07]  /*4f70*/  FFMA.FTZ R0, R11, c[0x0][0x2d0], -R2 ;  /* 0x0000b4000b007a23 */ /* 0x002fce0000010802 */
[----:B------:R-:W-:Y:S08]  /*4f80*/  MUFU.EX2 R84, R14 ;  /* 0x0000000e00547308 */ /* 0x000ff00000000800 */
[----:B------:R1:W-:Y:S08]  /*4f90*/  MUFU.EX2 R90, R0 ;  /* 0x00000000005a7308 */ /* 0x0003f00000000800 */
[----:B------:R2:W-:Y:S01]  /*4fa0*/  MUFU.EX2 R83, R13 ;  /* 0x0000000d00537308 */ /* 0x0005e20000000800 */
[----:B-1----:R-:W-:-:S02]  /*4fb0*/  FSEL R0, R12, RZ, P0 ;  /* 0x000000ff0c007208 */ /* 0x002fc40000000000 */
[----:B--2---:R-:W1:Y:S01]  /*4fc0*/  LDSM.16.MT88.4 R12, [R239] ;  /* 0x00000000ef0c783b */ /* 0x004e620000004200 */
[----:B------:R-:W-:Y:S02]  /*4fd0*/  FFMA.FTZ R16, R16, c[0x0][0x2d0], -R2 ;  /* 0x0000b40010107a23 */ /* 0x000fe40000010802 */
[--C-:B------:R-:W-:Y:S02]  /*4fe0*/  FFMA.FTZ R9, R9, c[0x0][0x2d0], -R0.reuse ;  /* 0x0000b40009097a23 */ /* 0x100fe40000010800 */
[--C-:B------:R-:W-:Y:S02]  /*4ff0*/  FFMA.FTZ R8, R8, c[0x0][0x2d0], -R0.reuse ;  /* 0x0000b40008087a23 */ /* 0x100fe40000010800 */
[--C-:B------:R-:W-:Y:S02]  /*5000*/  FFMA.FTZ R7, R7, c[0x0][0x2d0], -R0.reuse ;  /* 0x0000b40007077a23 */ /* 0x100fe40000010800 */
[----:B------:R-:W-:Y:S01]  /*5010*/  FFMA.FTZ R6, R6, c[0x0][0x2d0], -R0 ;  /* 0x0000b40006067a23 */ /* 0x000fe20000010800 */
[----:B------:R-:W2:Y:S08]  /*5020*/  MUFU.EX2 R82, R16 ;  /* 0x0000001000527308 */ /* 0x000eb00000000800 */
[----:B------:R-:W-:Y:S08]  /*5030*/  MUFU.EX2 R78, R9 ;  /* 0x00000009004e7308 */ /* 0x000ff00000000800 */
[----:B------:R2:W3:Y:S08]  /*5040*/  MUFU.EX2 R77, R8 ;  /* 0x00000008004d7308 */ /* 0x0004f00000000800 */
[----:B------:R-:W-:Y:S08]  /*5050*/  MUFU.EX2 R76, R7 ;  /* 0x00000007004c7308 */ /* 0x000ff00000000800 */
[----:B------:R-:W4:Y:S01]  /*5060*/  MUFU.EX2 R79, R6 ;  /* 0x00000006004f7308 */ /* 0x000f220000000800 */
[----:B------:R-:W-:Y:S01]  /*5070*/  FFMA.FTZ R10, R10, c[0x0][0x2d0], -R2 ;  /* 0x0000b4000a0a7a23 */ /* 0x000fe20000010802 */
[----:B--2---:R-:W-:Y:S01]  /*5080*/  F2FP.PACK_AB R8, R80, R82 ;  /* 0x000000525008723e */ /* 0x004fe200000000ff */
[----:B------:R-:W-:Y:S01]  /*5090*/  FFMA.FTZ R3, R3, c[0x0][0x2d0], -R0 ;  /* 0x0000b40003037a23 */ /* 0x000fe20000010800 */
[----:B---3--:R-:W-:-:S04]  /*50a0*/  F2FP.PACK_AB R9, R77, R78 ;  /* 0x0000004e4d09723e */ /* 0x008fc800000000ff */
[----:B------:R2:W-:Y:S01]  /*50b0*/  MUFU.EX2 R91, R10 ;  /* 0x0000000a005b7308 */ /* 0x0005e20000000800 */
[--C-:B------:R-:W-:Y:S02]  /*50c0*/  FFMA.FTZ R5, R5, c[0x0][0x2d0], -R0.reuse ;  /* 0x0000b40005057a23 */ /* 0x100fe40000010800 */
[----:B------:R-:W-:Y:S01]  /*50d0*/  FFMA.FTZ R4, R4, c[0x0][0x2d0], -R0 ;  /* 0x0000b40004047a23 */ /* 0x000fe20000010800 */
[----:B----4-:R-:W-:-:S04]  /*50e0*/  F2FP.PACK_AB R11, R79, R76 ;  /* 0x0000004c4f0b723e */ /* 0x010fc800000000ff */
[----:B------:R3:W-:Y:S01]  /*50f0*/  MUFU.EX2 R86, R3 ;  /* 0x0000000300567308 */ /* 0x0007e20000000800 */
[----:B--2---:R-:W-:-:S07]  /*5100*/  F2FP.PACK_AB R10, R83, R84 ;  /* 0x00000054530a723e */ /* 0x004fce00000000ff */
[----:B------:R-:W-:Y:S01]  /*5110*/  MUFU.EX2 R81, R5 ;  /* 0x0000000500517308 */ /* 0x000fe20000000800 */
[----:B---3--:R-:W-:Y:S01]  /*5120*/  FFMA.FTZ R3, R18, c[0x0][0x2d0], -R0 ;  /* 0x0000b40012037a23 */ /* 0x008fe20000010800 */
[C---:B-1----:R-:W-:Y:S06]  /*5130*/  HMMA.16816.F32 R20, R8.reuse, R12, RZ ;  /* 0x0000000c0814723c */ /* 0x042fec00000018ff */
[----:B------:R1:W2:Y:S02]  /*5140*/  MUFU.EX2 R85, R4 ;  /* 0x0000000400557308 */ /* 0x0002a40000000800 */
[C---:B------:R-:W-:Y:S06]  /*5150*/  HMMA.16816.F32 R16, R8.reuse, R14, RZ ;  /* 0x0000000e0810723c */ /* 0x040fec00000018ff */
[----:B------:R-:W3:Y:S02]  /*5160*/  MUFU.EX2 R87, R3 ;  /* 0x0000000300577308 */ /* 0x000ee40000000800 */
[----:B------:R-:W-:Y:S01]  /*5170*/  HMMA.16816.F32 R12, R8, R28, RZ ;  /* 0x0000001c080c723c */ /* 0x000fe200000018ff */
[----:B-1----:R-:W-:-:S02]  /*5180*/  F2FP.PACK_AB R4, R89, R88 ;  /* 0x000000585904723e */ /* 0x002fc400000000ff */
[----:B--2---:R-:W-:Y:S02]  /*5190*/  F2FP.PACK_AB R5, R85, R81 ;  /* 0x000000515505723e */ /* 0x004fe400000000ff */
[----:B------:R-:W-:-:S03]  /*51a0*/  F2FP.PACK_AB R6, R91, R90 ;  /* 0x0000005a5b06723e */ /* 0x000fc600000000ff */
[----:B------:R-:W-:Y:S01]  /*51b0*/  HMMA.16816.F32 R52, R8, R30, RZ ;  /* 0x0000001e0834723c */ /* 0x000fe200000018ff */
[----:B---3--:R-:W-:-:S07]  /*51c0*/  F2FP.PACK_AB R7, R87, R86 ;  /* 0x000000565707723e */ /* 0x008fce00000000ff */
[C---:B------:R-:W-:Y:S08]  /*51d0*/  HMMA.16816.F32 R156, R4.reuse, R32, R20 ;  /* 0x00000020049c723c */ /* 0x040ff00000001814 */
[----:B------:R-:W-:Y:S08]  /*51e0*/  HMMA.16816.F32 R144, R4, R34, R16 ;  /* 0x000000220490723c */ /* 0x000ff00000001810 */
[----:B------:R-:W-:Y:S08]  /*51f0*/  HMMA.16816.F32 R32, R8, R26, RZ ;  /* 0x0000001a0820723c */ /* 0x000ff000000018ff */
[----:B------:R-:W-:Y:S08]  /*5200*/  HMMA.16816.F32 R148, R4, R48, R12 ;  /* 0x000000300494723c */ /* 0x000ff0000000180c */
[C---:B------:R-:W-:Y:S08]  /*5210*/  HMMA.16816.F32 R16, R8.reuse, R46, RZ ;  /* 0x0000002e0810723c */ /* 0x040ff000000018ff */
[C---:B------:R-:W-:Y:S08]  /*5220*/  HMMA.16816.F32 R28, R8.reuse, R40, RZ ;  /* 0x00000028081c723c */ /* 0x040ff000000018ff */
[C---:B------:R-:W-:Y:S08]  /*5230*/  HMMA.16816.F32 R12, R8.reuse, R68, RZ ;  /* 0x00000044080c723c */ /* 0x040ff000000018ff */
[C---:B------:R-:W-:Y:S08]  /*5240*/  HMMA.16816.F32 R36, R8.reuse, R24, RZ ;  /* 0x000000180824723c */ /* 0x040ff000000018ff */
[C---:B------:R-:W-:Y:S08]  /*5250*/  HMMA.16816.F32 R24, R8.reuse, R42, RZ ;  /* 0x0000002a0818723c */ /* 0x040ff000000018ff */
[----:B------:R-:W-:Y:S01]  /*5260*/  HMMA.16816.F32 R20, R8, R44, RZ ;  /* 0x0000002c0814723c */ /* 0x000fe200000018ff */
[----:B------:R-:W1:Y:S07]  /*5270*/  LDSM.16.MT88.4 R44, [R240+0x1800] ;  /* 0x00180000f02c783b */ /* 0x000e6e0000004200 */
[C---:B------:R-:W-:Y:S01]  /*5280*/  HMMA.16816.F32 R136, R4.reuse, R50, R52 ;  /* 0x000000320488723c */ /* 0x040fe20000001834 */
[----:B------:R-:W2:Y:S04]  /*5290*/  LDSM.16.MT88.4 R52, [R242+0x1800] ;  /* 0x00180000f234783b */ /* 0x000ea80000004200 */
[----:B------:R-:W-:Y:S03]  /*52a0*/  LDSM.16.MT88.4 R48, [R239+0x3800] ;  /* 0x00380000ef30783b */ /* 0x000fe60000004200 */
[C---:B------:R-:W-:Y:S01]  /*52b0*/  HMMA.16816.F32 R100, R4.reuse, R66, R32 ;  /* 0x000000420464723c */ /* 0x040fe20000001820 */
[----:B------:R-:W3:Y:S07]  /*52c0*/  LDSM.16.MT88.4 R32, [R242+0x2000] ;  /* 0x00200000f220783b */ /* 0x000eee0000004200 */
[C---:B------:R-:W-:Y:S08]  /*52d0*/  HMMA.16816.F32 R16, R4.reuse, R58, R16 ;  /* 0x0000003a0410723c */ /* 0x040ff00000001810 */
[C---:B------:R-:W-:Y:S08]  /*52e0*/  HMMA.16816.F32 R28, R4.reuse, R60, R28 ;  /* 0x0000003c041c723c */ /* 0x040ff0000000181c */
[C---:B------:R-:W-:Y:S08]  /*52f0*/  HMMA.16816.F32 R12, R4.reuse, R72, R12 ;  /* 0x00000048040c723c */ /* 0x040ff0000000180c */
[C---:B------:R-:W-:Y:S08]  /*5300*/  HMMA.16816.F32 R24, R4.reuse, R62, R24 ;  /* 0x0000003e0418723c */ /* 0x040ff00000001818 */
[----:B------:R-:W-:Y:S01]  /*5310*/  HMMA.16816.F32 R20, R4, R56, R20 ;  /* 0x000000380414723c */ /* 0x000fe20000001814 */
[----:B------:R-:W-:Y:S01]  /*5320*/  IMAD.MOV.U32 R116, RZ, RZ, R100 ;  /* 0x000000ffff747224 */ /* 0x000fe200078e0064 */
[----:B------:R-:W-:Y:S01]  /*5330*/  MOV R114, R103 ;  /* 0x0000006700727202 */ /* 0x000fe20000000f00 */
[----:B------:R-:W-:-:S02]  /*5340*/  IMAD.MOV.U32 R115, RZ, RZ, R102 ;  /* 0x000000ffff737224 */ /* 0x000fc400078e0066 */
[----:B------:R-:W-:Y:S01]  /*5350*/  IMAD.MOV.U32 R113, RZ, RZ, R101 ;  /* 0x000000ffff717224 */ /* 0x000fe200078e0065 */
[----:B------:R-:W-:Y:S01]  /*5360*/  MOV R101, R16 ;  /* 0x0000001000657202 */ /* 0x000fe20000000f00 */
[----:B------:R-:W-:Y:S01]  /*5370*/  IMAD.MOV.U32 R103, RZ, RZ, R18 ;  /* 0x000000ffff677224 */ /* 0x000fe200078e0012 */
[----:B------:R-:W-:Y:S01]  /*5380*/  HMMA.16816.F32 R140, R4, R64, R36 ;  /* 0x00000040048c723c */ /* 0x000fe20000001824 */
[----:B------:R-:W-:Y:S01]  /*5390*/  IMAD.MOV.U32 R102, RZ, RZ, R19 ;  /* 0x000000ffff667224 */ /* 0x000fe200078e0013 */
[----:B------:R-:W-:Y:S01]  /*53a0*/  MOV R111, R31 ;  /* 0x0000001f006f7202 */ /* 0x000fe20000000f00 */
[----:B------:R-:W-:Y:S01]  /*53b0*/  IMAD.MOV.U32 R100, RZ, RZ, R17 ;  /* 0x000000ffff647224 */ /* 0x000fe200078e0011 */
[----:B------:R-:W-:Y:S01]  /*53c0*/  MOV R162, R14 ;  /* 0x0000000e00a27202 */ /* 0x000fe20000000f00 */
[----:B------:R-:W-:Y:S01]  /*53d0*/  IMAD.MOV.U32 R3, RZ, RZ, R28 ;  /* 0x000000ffff037224 */ /* 0x000fe200078e001c */
[----:B------:R-:W4:Y:S01]  /*53e0*/  LDSM.16.MT88.4 R16, [R240+0x2000] ;  /* 0x00200000f010783b */ /* 0x000f220000004200 */
[----:B------:R-:W-:Y:S01]  /*53f0*/  IMAD.MOV.U32 R112, RZ, RZ, R30 ;  /* 0x000000ffff707224 */ /* 0x000fe200078e001e */
[----:B------:R-:W-:Y:S01]  /*5400*/  HMMA.16816.F32 R40, R8, R70, RZ ;  /* 0x000000460828723c */ /* 0x000fe200000018ff */
[----:B------:R-:W-:Y:S01]  /*5410*/  IMAD.MOV.U32 R110, RZ, RZ, R29 ;  /* 0x000000ffff6e7224 */ /* 0x000fe200078e001d */
[----:B------:R-:W3:Y:S01]  /*5420*/  LDSM.16.MT88.4 R36, [R239+0x3000] ;  /* 0x00300000ef24783b */ /* 0x000ee20000004200 */
[----:B------:R-:W-:-:S02]  /*5430*/  IMAD.MOV.U32 R109, RZ, RZ, R12 ;  /* 0x000000ffff6d7224 */ /* 0x000fc400078e000c */
[----:B------:R-:W-:Y:S02]  /*5440*/  IMAD.MOV.U32 R108, RZ, RZ, R13 ;  /* 0x000000ffff6c7224 */ /* 0x000fe400078e000d */
[----:B------:R-:W-:Y:S01]  /*5450*/  IMAD.MOV.U32 R161, RZ, RZ, R15 ;  /* 0x000000ffffa17224 */ /* 0x000fe200078e000f */
[----:B-1----:R-:W-:Y:S01]  /*5460*/  HMMA.16816.F32 R28, R8, R46, RZ ;  /* 0x0000002e081c723c */ /* 0x002fe200000018ff */
[----:B------:R-:W-:Y:S01]  /*5470*/  IMAD.MOV.U32 R107, RZ, RZ, R26 ;  /* 0x000000ffff6b7224 */ /* 0x000fe200078e001a */
[----:B------:R-:W-:Y:S01]  /*5480*/  MOV R105, R24 ;  /* 0x0000001800697202 */ /* 0x000fe20000000f00 */
[----:B------:R-:W-:Y:S01]  /*5490*/  IMAD.MOV.U32 R106, RZ, RZ, R27 ;  /* 0x000000ffff6a7224 */ /* 0x000fe200078e001b */
[----:B------:R-:W-:Y:S01]  /*54a0*/  MOV R117, R21 ;  /* 0x0000001500757202 */ /* 0x000fe20000000f00 */
[----:B------:R-:W-:-:S03]  /*54b0*/  IMAD.MOV.U32 R104, RZ, RZ, R25 ;  /* 0x000000ffff687224 */ /* 0x000fc600078e0019 */
[C---:B------:R-:W-:Y:S01]  /*54c0*/  HMMA.16816.F32 R12, R8.reuse, R44, RZ ;  /* 0x0000002c080c723c */ /* 0x040fe200000018ff */
[----:B------:R-:W1:Y:S01]  /*54d0*/  LDSM.16.MT88.4 R44, [R241+0x3000] ;  /* 0x00300000f12c783b */ /* 0x000e620000004200 */
[----:B------:R-:W-:Y:S02]  /*54e0*/  IMAD.MOV.U32 R119, RZ, RZ, R22 ;  /* 0x000000ffff777224 */ /* 0x000fe400078e0016 */
[----:B------:R-:W-:Y:S02]  /*54f0*/  IMAD.MOV.U32 R118, RZ, RZ, R23 ;  /* 0x000000ffff767224 */ /* 0x000fe400078e0017 */
[----:B------:R-:W-:Y:S02]  /*5500*/  IMAD.MOV.U32 R130, RZ, RZ, R20 ;  /* 0x000000ffff827224 */ /* 0x000fe400078e0014 */
[C---:B--2---:R-:W-:Y:S08]  /*5510*/  HMMA.16816.F32 R24, R8.reuse, R52, RZ ;  /* 0x000000340818723c */ /* 0x044ff000000018ff */
[----:B------:R-:W-:Y:S01]  /*5520*/  HMMA.16816.F32 R20, R8, R54, RZ ;  /* 0x000000360814723c */ /* 0x000fe200000018ff */
[----:B------:R-:W2:Y:S07]  /*5530*/  LDSM.16.MT88.4 R52, [R240+0x3000] ;  /* 0x00300000f034783b */ /* 0x000eae0000004200 */
[C---:B------:R-:W-:Y:S01]  /*5540*/  HMMA.16816.F32 R56, R4.reuse, R74, R40 ;  /* 0x0000004a0438723c */ /* 0x040fe20000001828 */
[----:B------:R-:W1:Y:S07]  /*5550*/  LDSM.16.MT88.4 R40, [R241+0x3800] ;  /* 0x00380000f128783b */ /* 0x000e6e0000004200 */
[C---:B---3--:R-:W-:Y:S08]  /*5560*/  HMMA.16816.F32 R72, R4.reuse, R32, R24 ;  /* 0x000000200448723c */ /* 0x048ff00000001818 */
[C---:B------:R-:W-:Y:S01]  /*5570*/  HMMA.16816.F32 R68, R4.reuse, R34, R20 ;  /* 0x000000220444723c */ /* 0x040fe20000001814 */
[----:B------:R-:W3:Y:S07]  /*5580*/  LDSM.16.MT88.4 R32, [R240+0x3800] ;  /* 0x00380000f020783b */ /* 0x000eee0000004200 */
[C---:B----4-:R-:W-:Y:S08]  /*5590*/  HMMA.16816.F32 R64, R4.reuse, R16, R12 ;  /* 0x000000100440723c */ /* 0x050ff0000000180c */
[----:B------:R-:W-:Y:S08]  /*55a0*/  HMMA.16816.F32 R60, R4, R18, R28 ;  /* 0x00000012043c723c */ /* 0x000ff0000000181c */
[C---:B------:R-:W-:Y:S08]  /*55b0*/  HMMA.16816.F32 R12, R8.reuse, R36, RZ ;  /* 0x00000024080c723c */ /* 0x040ff000000018ff */
[C---:B------:R-:W-:Y:S01]  /*55c0*/  HMMA.16816.F32 R28, R8.reuse, R38, RZ ;  /* 0x00000026081c723c */ /* 0x040fe200000018ff */
[----:B------:R-:W4:Y:S07]  /*55d0*/  LDSM.16.MT88.4 R36, [R242+0x3000] ;  /* 0x00300000f224783b */ /* 0x000f2e0000004200 */
[C---:B-1----:R-:W-:Y:S08]  /*55e0*/  HMMA.16816.F32 R24, R8.reuse, R44, RZ ;  /* 0x0000002c0818723c */ /* 0x042ff000000018ff */
[C---:B--2---:R-:W-:Y:S08]  /*55f0*/  HMMA.16816.F32 R16, R8.reuse, R52, RZ ;  /* 0x000000340810723c */ /* 0x044ff000000018ff */
[----:B------:R-:W-:Y:S08]  /*5600*/  HMMA.16816.F32 R20, R8, R46, RZ ;  /* 0x0000002e0814723c */ /* 0x000ff000000018ff */
[C---:B------:R-:W-:Y:S08]  /*5610*/  HMMA.16816.F32 R120, R4.reuse, R48, R12 ;  /* 0x000000300478723c */ /* 0x040ff0000000180c */
[C---:B------:R-:W-:Y:S08]  /*5620*/  HMMA.16816.F32 R176, R4.reuse, R50, R28 ;  /* 0x0000003204b0723c */ /* 0x040ff0000000181c */
[----:B------:R-:W-:Y:S08]  /*5630*/  HMMA.16816.F32 R48, R4, R40, R24 ;  /* 0x000000280430723c */ /* 0x000ff00000001818 */
[----:B------:R-:W-:Y:S08]  /*5640*/  HMMA.16816.F32 R12, R8, R54, RZ ;  /* 0x00000036080c723c */ /* 0x000ff000000018ff */
[C---:B---3--:R-:W-:Y:S08]  /*5650*/  HMMA.16816.F32 R16, R4.reuse, R32, R16 ;  /* 0x000000200410723c */ /* 0x048ff00000001810 */
[----:B------:R-:W-:Y:S01]  /*5660*/  HMMA.16816.F32 R172, R4, R42, R20 ;  /* 0x0000002a04ac723c */ /* 0x000fe20000001814 */
[----:B------:R-:W1:Y:S01]  /*5670*/  LDSM.16.MT88.4 R20, [R242+0x3800] ;  /* 0x00380000f214783b */ /* 0x000e620000004200 */
[----:B------:R-:W-:Y:S01]  /*5680*/  IMAD.MOV.U32 R27, RZ, RZ, R48 ;  /* 0x000000ffff1b7224 */ /* 0x000fe200078e0030 */
[----:B------:R-:W-:Y:S01]  /*5690*/  MOV R25, R51 ;  /* 0x0000003300197202 */ /* 0x000fe20000000f00 */
[----:B------:R-:W-:-:S02]  /*56a0*/  IMAD.MOV.U32 R26, RZ, RZ, R50 ;  /* 0x000000ffff1a7224 */ /* 0x000fc400078e0032 */
[----:B------:R-:W-:Y:S02]  /*56b0*/  IMAD.MOV.U32 R24, RZ, RZ, R49 ;  /* 0x000000ffff187224 */ /* 0x000fe400078e0031 */
[----:B------:R-:W-:Y:S01]  /*56c0*/  IMAD.MOV.U32 R30, RZ, RZ, R3 ;  /* 0x000000ffff1e7224 */ /* 0x000fe200078e0003 */
[----:B------:R-:W-:Y:S07]  /*56d0*/  HMMA.16816.F32 R168, R4, R34, R12 ;  /* 0x0000002204a8723c */ /* 0x000fee000000180c */
[----:B------:R-:W-:Y:S01]  /*56e0*/  IMAD.MOV.U32 R3, RZ, RZ, R16 ;  /* 0x000000ffff037224 */ /* 0x000fe200078e0010 */
[----:B------:R-:W-:Y:S01]  /*56f0*/  MOV R29, R19 ;  /* 0x00000013001d7202 */ /* 0x000fe20000000f00 */
[----:B------:R-:W-:Y:S01]  /*5700*/  IMAD.MOV.U32 R44, RZ, RZ, R18 ;  /* 0x000000ffff2c7224 */ /* 0x000fe200078e0012 */
[----:B----4-:R-:W-:Y:S01]  /*5710*/  HMMA.16816.F32 R12, R8, R38, RZ ;  /* 0x00000026080c723c */ /* 0x010fe200000018ff */
[----:B------:R-:W-:-:S02]  /*5720*/  IMAD.MOV.U32 R28, RZ, RZ, R17 ;  /* 0x000000ffff1c7224 */ /* 0x000fc400078e0011 */
[----:B------:R-:W-:-:S04]  /*5730*/  IMAD.MOV.U32 R34, RZ, RZ, R27 ;  /* 0x000000ffff227224 */ /* 0x000fc800078e001b */
[----:B------:R-:W-:Y:S01]  /*5740*/  MOV R39, R24 ;  /* 0x0000001800277202 */ /* 0x000fe20000000f00 */
[----:B------:R-:W-:Y:S07]  /*5750*/  HMMA.16816.F32 R16, R8, R36, RZ ;  /* 0x000000240810723c */ /* 0x000fee00000018ff */
[----:B------:R-:W-:Y:S02]  /*5760*/  IMAD.MOV.U32 R36, RZ, RZ, R26 ;  /* 0x000000ffff247224 */ /* 0x000fe400078e001a */
[----:B------:R-:W-:-:S02]  /*5770*/  IMAD.MOV.U32 R37, RZ, RZ, R25 ;  /* 0x000000ffff257224 */ /* 0x000fc400078e0019 */
[----:B------:R-:W2:Y:S11]  /*5780*/  LDSM.16.MT88.4 R24, [R239+0x4800] ;  /* 0x00480000ef18783b */ /* 0x000eb60000004200 */
[----:B------:R-:W-:Y:S02]  /*5790*/  @!UPT UIADD3 URZ, URZ, URZ, URZ ;  /* 0x0000003f3f3ff290 */ /* 0x000fe4000fffe03f */
[C---:B-1----:R-:W-:Y:S01]  /*57a0*/  HMMA.16816.F32 R124, R4.reuse, R20, R16 ;  /* 0x00000014047c723c */ /* 0x042fe20000001810 */
[----:B------:R-:W1:Y:S01]  /*57b0*/  LDSM.16.MT88.4 R16, [R239+0x5000] ;  /* 0x00500000ef10783b */ /* 0x000e620000004200 */
[----:B------:R-:W-:Y:S01]  /*57c0*/  IMAD.MOV.U32 R42, RZ, RZ, R107 ;  /* 0x000000ffff2a7224 */ /* 0x000fe200078e006b */
[----:B------:R-:W-:Y:S01]  /*57d0*/  MOV R41, R104 ;  /* 0x0000006800297202 */ /* 0x000fe20000000f00 */
[----:B------:R-:W-:Y:S02]  /*57e0*/  IMAD.MOV.U32 R43, RZ, RZ, R106 ;  /* 0x000000ffff2b7224 */ /* 0x000fe400078e006a */
[----:B------:R-:W-:Y:S02]  /*57f0*/  IMAD.MOV.U32 R40, RZ, RZ, R105 ;  /* 0x000000ffff287224 */ /* 0x000fe400078e0069 */
[----:B------:R-:W-:Y:S01]  /*5800*/  HMMA.16816.F32 R104, R4, R22, R12 ;  /* 0x000000160468723c */ /* 0x000fe2000000180c */
[----:B------:R-:W-:Y:S01]  /*5810*/  IMAD.MOV.U32 R50, RZ, RZ, R103 ;  /* 0x000000ffff327224 */ /* 0x000fe200078e0067 */
[----:B------:R-:W-:Y:S01]  /*5820*/  MOV R49, R100 ;  /* 0x0000006400317202 */ /* 0x000fe20000000f00 */
[----:B------:R-:W-:Y:S01]  /*5830*/  IMAD.MOV.U32 R51, RZ, RZ, R102 ;  /* 0x000000ffff337224 */ /* 0x000fe200078e0066 */
[----:B------:R-:W-:Y:S04]  /*5840*/  LDSM.16.MT88.4 R20, [R241+0x5000] ;  /* 0x00500000f114783b */ /* 0x000fe80000004200 */
[----:B--2---:R-:W-:Y:S01]  /*5850*/  HMMA.16816.F32 R12, R8, R24, RZ ;  /* 0x00000018080c723c */ /* 0x004fe200000018ff */
[----:B------:R-:W-:Y:S11]  /*5860*/  IMAD.MOV.U32 R48, RZ, RZ, R101 ;  /* 0x000000ffff307224 */ /* 0x000ff600078e0065 */
[----:B------:R-:W-:Y:S11]  /*5870*/  @!UPT UIADD3 URZ, URZ, URZ, URZ ;  /* 0x0000003f3f3ff290 */ /* 0x000ff6000fffe03f */
[----:B------:R-:W-:Y:S01]  /*5880*/  @!UPT UIADD3 URZ, URZ, URZ, URZ ;  /* 0x0000003f3f3ff290 */ /* 0x000fe2000fffe03f */
[----:B-1----:R-:W-:Y:S07]  /*5890*/  HMMA.16816.F32 R100, R4, R16, R12 ;  /* 0x000000100464723c */ /* 0x002fee000000180c */
[----:B------:R-:W-:-:S04]  /*58a0*/  FADD.FTZ R12, R78, R77 ;  /* 0x0000004d4e0c7221 */ /* 0x000fc80000010000 */
[----:B------:R-:W-:Y:S02]  /*58b0*/  FADD.FTZ R17, R76, R12 ;  /* 0x0000000c4c117221 */ /* 0x000fe40000010000 */
[----:B------:R-:W-:Y:S01]  /*58c0*/  HMMA.16816.F32 R12, R8, R26, RZ ;  /* 0x0000001a080c723c */ /* 0x000fe200000018ff */
[----:B------:R-:W1:Y:S01]  /*58d0*/  LDSM.16.MT88.4 R24, [R241+0x4800] ;  /* 0x00480000f118783b */ /* 0x000e620000004200 */
[----:B------:R-:W-:Y:S01]  /*58e0*/  IMAD.MOV.U32 R54, RZ, RZ, R115 ;  /* 0x000000ffff367224 */ /* 0x000fe200078e0073 */
[----:B------:R-:W-:Y:S01]  /*58f0*/  MOV R31, R113 ;  /* 0x00000071001f7202 */ /* 0x000fe20000000f00 */
[----:B------:R-:W-:Y:S02]  /*5900*/  IMAD.MOV.U32 R55, RZ, RZ, R114 ;  /* 0x000000ffff377224 */ /* 0x000fe400078e0072 */
[----:B------:R-:W-:Y:S11]  /*5910*/  IMAD.MOV.U32 R32, RZ, RZ, R112 ;  /* 0x000000ffff207224 */ /* 0x000ff600078e0070 */
[----:B------:R-:W-:Y:S07]  /*5920*/  @!UPT UIADD3 URZ, URZ, URZ, URZ ;  /* 0x0000003f3f3ff290 */ /* 0x000fee000fffe03f */
[----:B------:R-:W-:Y:S08]  /*5930*/  HMMA.16816.F32 R112, R4, R18, R12 ;  /* 0x000000120470723c */ /* 0x000ff0000000180c */
[----:B-1----:R-:W-:Y:S01]  /*5940*/  HMMA.16816.F32 R12, R8, R24, RZ ;  /* 0x00000018080c723c */ /* 0x002fe200000018ff */
[----:B------:R-:W-:Y:S02]  /*5950*/  IMAD.MOV.U32 R38, RZ, RZ, R3 ;  /* 0x000000ffff267224 */ /* 0x000fe400078e0003 */
[----:B------:R-:W-:Y:S01]  /*5960*/  FADD.FTZ R3, R82, R80 ;  /* 0x0000005052037221 */ /* 0x000fe20000010000 */
[----:B------:R-:W-:Y:S01]  /*5970*/  MOV R35, R110 ;  /* 0x0000006e00237202 */ /* 0x000fe20000000f00 */
[----:B------:R-:W-:-:S02]  /*5980*/  IMAD.MOV.U32 R82, RZ, RZ, R44 ;  /* 0x000000ffff527224 */ /* 0x000fc400078e002c */
[----:B------:R-:W-:Y:S02]  /*5990*/  IMAD.MOV.U32 R33, RZ, RZ, R111 ;  /* 0x000000ffff217224 */ /* 0x000fe400078e006f */
[----:B------:R-:W-:Y:S02]  /*59a0*/  IMAD.MOV.U32 R44, RZ, RZ, R109 ;  /* 0x000000ffff2c7224 */ /* 0x000fe400078e006d */
[----:B------:R-:W-:Y:S02]  /*59b0*/  IMAD.MOV.U32 R45, RZ, RZ, R108 ;  /* 0x000000ffff2d7224 */ /* 0x000fe400078e006c */
[----:B------:R-:W-:-:S11]  /*59c0*/  FADD.FTZ R3, R84, R3 ;  /* 0x0000000354037221 */ /* 0x000fd60000010000 */
[----:B------:R-:W-:Y:S08]  /*59d0*/  HMMA.16816.F32 R108, R4, R20, R12 ;  /* 0x00000014046c723c */ /* 0x000ff0000000180c */
[----:B------:R-:W-:Y:S01]  /*59e0*/  HMMA.16816.F32 R12, R8, R26, RZ ;  /* 0x0000001a080c723c */ /* 0x000fe200000018ff */
[----:B------:R-:W-:Y:S02]  /*59f0*/  FADD.FTZ R3, R83, R3 ;  /* 0x0000000353037221 */ /* 0x000fe40000010000 */
[----:B------:R-:W-:-:S02]  /*5a00*/  FADD.FTZ R17, R79, R17 ;  /* 0x000000114f117221 */ /* 0x000fc40000010000 */
[----:B------:R-:W-:Y:S02]  /*5a10*/  FADD.FTZ R3, R88, R3 ;  /* 0x0000000358037221 */ /* 0x000fe40000010000 */
[----:B------:R-:W-:Y:S02]  /*5a20*/  FADD.FTZ R17, R81, R17 ;  /* 0x0000001151117221 */ /* 0x000fe40000010000 */
[----:B------:R-:W-:Y:S01]  /*5a30*/  FADD.FTZ R16, R89, R3 ;  /* 0x0000000359107221 */ /* 0x000fe20000010000 */
[----:B------:R-:W-:Y:S01]  /*5a40*/  MOV R152, R122 ;  /* 0x0000007a00987202 */ /* 0x000fe20000000f00 */
[----:B------:R-:W-:Y:S02]  /*5a50*/  IMAD.MOV.U32 R154, RZ, RZ, R120 ;  /* 0x000000ffff9a7224 */ /* 0x000fe400078e0078 */
[----:B------:R-:W-:Y:S02]  /*5a60*/  IMAD.MOV.U32 R153, RZ, RZ, R121 ;  /* 0x000000ffff997224 */ /* 0x000fe400078e0079 */
[----:B------:R-:W-:-:S02]  /*5a70*/  IMAD.MOV.U32 R131, RZ, RZ, R123 ;  /* 0x000000ffff837224 */ /* 0x000fc400078e007b */
[----:B------:R-:W-:-:S07]  /*5a80*/  FADD.FTZ R3, R85, R17 ;  /* 0x0000001155037221 */ /* 0x000fce0000010000 */
[----:B------:R-:W-:Y:S01]  /*5a90*/  HMMA.16816.F32 R120, R4, R22, R12 ;  /* 0x000000160478723c */ /* 0x000fe2000000180c */
[----:B------:R-:W-:Y:S06]  /*5aa0*/  LDSM.16.MT88.4 R20, [R240+0x5000] ;  /* 0x00500000f014783b */ /* 0x000fec0000004200 */
[----:B------:R-:W-:Y:S02]  /*5ab0*/  FADD.FTZ R12, R90, R16 ;  /* 0x000000105a0c7221 */ /* 0x000fe40000010000 */
[----:B------:R-:W1:Y:S02]  /*5ac0*/  LDSM.16.MT88.4 R16, [R240+0x4800] ;  /* 0x00480000f010783b */ /* 0x000e640000004200 */
[----:B------:R-:W-:-:S02]  /*5ad0*/  FADD.FTZ R27, R91, R12 ;  /* 0x0000000c5b1b7221 */ /* 0x000fc40000010000 */
[----:B------:R-:W-:Y:S02]  /*5ae0*/  FADD.FTZ R3, R86, R3 ;  /* 0x0000000356037221 */ /* 0x000fe40000010000 */
[----:B------:R-:W-:Y:S01]  /*5af0*/  FFMA.FTZ R24, R99, c[0x0][0x2d0], -R2 ;  /* 0x0000b40063187a23 */ /* 0x000fe20000010802 */
[----:B------:R-:W-:Y:S01]  /*5b00*/  MOV R53, R117 ;  /* 0x0000007500357202 */ /* 0x000fe20000000f00 */
[----:B------:R-:W-:Y:S02]  /*5b10*/  IMAD.MOV.U32 R80, RZ, RZ, R29 ;  /* 0x000000ffff507224 */ /* 0x000fe400078e001d */
[----:B------:R-:W-:Y:S02]  /*5b20*/  IMAD.MOV.U32 R46, RZ, RZ, R119 ;  /* 0x000000ffff2e7224 */ /* 0x000fe400078e0077 */
[----:B------:R-:W-:Y:S02]  /*5b30*/  IMAD.MOV.U32 R47, RZ, RZ, R118 ;  /* 0x000000ffff2f7224 */ /* 0x000fe400078e0076 */
[----:B------:R-:W-:-:S02]  /*5b40*/  IMAD.MOV.U32 R52, RZ, RZ, R116 ;  /* 0x000000ffff347224 */ /* 0x000fc400078e0074 */
[----:B------:R-:W-:Y:S01]  /*5b50*/  FADD.FTZ R29, R87, R3 ;  /* 0x00000003571d7221 */ /* 0x000fe20000010000 */
[C---:B-1----:R-:W-:Y:S08]  /*5b60*/  HMMA.16816.F32 R12, R8.reuse, R16, RZ ;  /* 0x00000010080c723c */ /* 0x042ff000000018ff */
[----:B------:R-:W-:Y:S01]  /*5b70*/  HMMA.16816.F32 R16, R8, R18, RZ ;  /* 0x000000120810723c */ /* 0x000fe200000018ff */
[--C-:B------:R-:W-:Y:S01]  /*5b80*/  FFMA.FTZ R25, R98, c[0x0][0x2d0], -R2.reuse ;  /* 0x0000b40062197a23 */ /* 0x100fe20000010802 */
[----:B------:R-:W1:Y:S01]  /*5b90*/  MUFU.EX2 R3, R24 ;  /* 0x0000001800037308 */ /* 0x000e620000000800 */
[----:B------:R-:W-:Y:S01]  /*5ba0*/  MOV R77, R28 ;  /* 0x0000001c004d7202 */ /* 0x000fe20000000f00 */
[----:B------:R-:W-:-:S02]  /*5bb0*/  FFMA.FTZ R26, R97, c[0x0][0x2d0], -R2 ;  /* 0x0000b400611a7a23 */ /* 0x000fc40000010802 */
[----:B------:R-:W-:-:S04]  /*5bc0*/  FFMA.FTZ R28, R94, c[0x0][0x2d0], -R2 ;  /* 0x0000b4005e1c7a23 */ /* 0x000fc80000010802 */
[----:B------:R-:W2:Y:S06]  /*5bd0*/  MUFU.EX2 R2, R25 ;  /* 0x0000001900027308 */ /* 0x000eac0000000800 */
[----:B------:R-:W-:Y:S07]  /*5be0*/  HMMA.16816.F32 R116, R4, R20, R12 ;  /* 0x000000140474723c */ /* 0x000fee000000180c */
[----:B------:R-:W-:-:S02]  /*5bf0*/  FFMA.FTZ R13, R96, c[0x0][0x2d0], -R0 ;  /* 0x0000b400600d7a23 */ /* 0x000fc40000010800 */
[----:B------:R-:W-:Y:S01]  /*5c00*/  FFMA.FTZ R12, R95, c[0x0][0x2d0], -R0 ;  /* 0x0000b4005f0c7a23 */ /* 0x000fe20000010800 */
[----:B------:R-:W-:Y:S08]  /*5c10*/  MUFU.EX2 R15, R26 ;  /* 0x0000001a000f7308 */ /* 0x000ff00000000800 */
[----:B------:R-:W3:Y:S01]  /*5c20*/  MUFU.EX2 R13, R13 ;  /* 0x0000000d000d7308 */ /* 0x000ee20000000800 */
[----:B------:R-:W-:Y:S07]  /*5c30*/  HMMA.16816.F32 R20, R4, R22, R16 ;  /* 0x000000160414723c */ /* 0x000fee0000001810 */
[----:B------:R-:W4:Y:S01]  /*5c40*/  MUFU.EX2 R12, R12 ;  /* 0x0000000c000c7308 */ /* 0x000f220000000800 */
[----:B-1----:R-:W-:-:S07]  /*5c50*/  FADD.FTZ R16, R3, R27 ;  /* 0x0000001b03107221 */ /* 0x002fce0000010000 */
[----:B------:R-:W1:Y:S01]  /*5c60*/  MUFU.EX2 R14, R28 ;  /* 0x0000001c000e7308 */ /* 0x000e620000000800 */
[C---:B--2---:R-:W-:Y:S01]  /*5c70*/  FADD.FTZ R16, R2.reuse, R16 ;  /* 0x0000001002107221 */ /* 0x044fe20000010000 */
[----:B------:R-:W-:Y:S01]  /*5c80*/  F2FP.PACK_AB R128, R2, R3 ;  /* 0x000000030280723e */ /* 0x000fe200000000ff */
[--C-:B------:R-:W-:Y:S02]  /*5c90*/  FFMA.FTZ R18, R93, c[0x0][0x2d0], -R0.reuse ;  /* 0x0000b4005d127a23 */ /* 0x100fe40000010800 */
[----:B------:R-:W-:Y:S02]  /*5ca0*/  FFMA.FTZ R17, R92, c[0x0][0x2d0], -R0 ;  /* 0x0000b4005c117a23 */ /* 0x000fe40000010800 */
[----:B---3--:R-:W-:Y:S02]  /*5cb0*/  FADD.FTZ R0, R13, R29 ;  /* 0x0000001d0d007221 */ /* 0x008fe40000010000 */
[----:B------:R-:W-:Y:S02]  /*5cc0*/  FADD.FTZ R2, R15, R16 ;  /* 0x000000100f027221 */ /* 0x000fe40000010000 */
[----:B----4-:R-:W-:-:S02]  /*5cd0*/  FADD.FTZ R3, R12, R0 ;  /* 0x000000000c037221 */ /* 0x010fc40000010000 */
[----:B-1----:R-:W-:Y:S02]  /*5ce0*/  FADD.FTZ R0, R14, R2 ;  /* 0x000000020e007221 */ /* 0x002fe40000010000 */
[----:B------:R-:W1:Y:S03]  /*5cf0*/  MUFU.EX2 R2, R18 ;  /* 0x0000001200027308 */ /* 0x000e660000000800 */
[----:B------:R2:W-:Y:S01]  /*5d00*/  STL [R1+0x38], R0 ;  /* 0x0000380001007387 */ /* 0x0005e20000100800 */
[----:B------:R-:W-:Y:S01]  /*5d10*/  MOV R78, R38 ;  /* 0x00000026004e7202 */ /* 0x000fe20000000f00 */
[----:B------:R-:W-:Y:S02]  /*5d20*/  IMAD.MOV.U32 R38, RZ, RZ, R34 ;  /* 0x000000ffff267224 */ /* 0x000fe400078e0022 */
[----:B------:R-:W-:Y:S01]  /*5d30*/  IMAD.MOV.U32 R34, RZ, RZ, R30 ;  /* 0x000000ffff227224 */ /* 0x000fe200078e001e */
[----:B------:R-:W-:Y:S01]  /*5d40*/  MOV R30, R52 ;  /* 0x00000034001e7202 */ /* 0x000fe20000000f00 */
[----:B------:R-:W-:-:S02]  /*5d50*/  IMAD.MOV.U32 R52, RZ, RZ, R130 ;  /* 0x000000ffff347224 */ /* 0x000fc400078e0082 */
[----:B-1----:R-:W-:Y:S01]  /*5d60*/  FADD.FTZ R3, R2, R3 ;  /* 0x0000000302037221 */ /* 0x002fe20000010000 */
[----:B--2---:R-:W1:Y:S01]  /*5d70*/  MUFU.EX2 R0, R17 ;  /* 0x0000001100007308 */ /* 0x004e620000000800 */
[----:B------:R-:W-:Y:S01]  /*5d80*/  MOV R85, R77 ;  /* 0x0000004d00557202 */ /* 0x000fe20000000f00 */
[----:B------:R-:W-:Y:S01]  /*5d90*/  IMAD.MOV.U32 R77, RZ, RZ, R39 ;  /* 0x000000ffff4d7224 */ /* 0x000fe200078e0027 */
[----:B------:R-:W-:Y:S01]  /*5da0*/  MOV R76, R38 ;  /* 0x00000026004c7202 */ /* 0x000fe20000000f00 */
[----:B------:R-:W-:Y:S01]  /*5db0*/  IMAD.MOV.U32 R38, RZ, RZ, R46 ;  /* 0x000000ffff267224 */ /* 0x000fe200078e002e */
[----:B------:R-:W-:Y:S01]  /*5dc0*/  MOV R39, R47 ;  /* 0x0000002f00277202 */ /* 0x000fe20000000f00 */
[----:B------:R-:W-:Y:S02]  /*5dd0*/  IMAD.MOV.U32 R84, RZ, RZ, R78 ;  /* 0x000000ffff547224 */ /* 0x000fe400078e004e */
[----:B------:R-:W-:Y:S02]  /*5de0*/  IMAD.MOV.U32 R46, RZ, RZ, R162 ;  /* 0x000000ffff2e7224 */ /* 0x000fe400078e00a2 */
[----:B------:R-:W-:-:S02]  /*5df0*/  IMAD.MOV.U32 R78, RZ, RZ, R36 ;  /* 0x000000ffff4e7224 */ /* 0x000fc400078e0024 */
[----:B-1----:R-:W-:Y:S01]  /*5e00*/  FADD.FTZ R3, R0, R3 ;  /* 0x0000000300037221 */ /* 0x002fe20000010000 */
[----:B------:R-:W-:Y:S01]  /*5e10*/  MOV R36, R52 ;  /* 0x0000003400247202 */ /* 0x000fe20000000f00 */
[----:B------:R-:W-:-:S03]  /*5e20*/  IMAD.MOV.U32 R47, RZ, RZ, R161 ;  /* 0x000000ffff2f7224 */ /* 0x000fc600078e00a1 */
[----:B------:R-:W-:Y:S04]  /*5e30*/  STL [R1+0x34], R3 ;  /* 0x0000340301007387 */ /* 0x000fe80000100800 */
[----:B------:R1:W5:Y:S04]  /*5e40*/  LDL.LU R162, [R1+0xe0] ;  /* 0x0000e00001a27983 */ /* 0x0003680000300800 */
[----:B------:R1:W5:Y:S04]  /*5e50*/  LDL.LU R161, [R1+0xdc] ;  /* 0x0000dc0001a17983 */ /* 0x0003680000300800 */
[----:B------:R-:W2:Y:S01]  /*5e60*/  LDL R52, [R1+0x7c] ;  /* 0x00007c0001347983 */ /* 0x000ea20000100800 */
[----:B------:R-:W-:Y:S01]  /*5e70*/  IMAD.MOV.U32 R86, RZ, RZ, R82 ;  /* 0x000000ffff567224 */ /* 0x000fe200078e0052 */
[----:B------:R-:W-:Y:S01]  /*5e80*/  MOV R89, R153 ;  /* 0x0000009900597202 */ /* 0x000fe20000000f00 */
[----:B------:R-:W-:-:S02]  /*5e90*/  IMAD.MOV.U32 R82, RZ, RZ, R155 ;  /* 0x000000ffff527224 */ /* 0x000fc400078e009b */
[----:B------:R-:W-:Y:S02]  /*5ea0*/  IMAD.MOV.U32 R88, RZ, RZ, R154 ;  /* 0x000000ffff587224 */ /* 0x000fe400078e009a */
[----:B------:R-:W-:Y:S02]  /*5eb0*/  IMAD.MOV.U32 R90, RZ, RZ, R152 ;  /* 0x000000ffff5a7224 */ /* 0x000fe400078e0098 */
[----:B------:R-:W3:Y:S01]  /*5ec0*/  LDSM.16.MT88.4 R152, [R239+0x1000] ;  /* 0x00100000ef98783b */ /* 0x000ee20000004200 */
[----:B------:R-:W-:Y:S01]  /*5ed0*/  IMAD.MOV.U32 R91, RZ, RZ, R131 ;  /* 0x000000ffff5b7224 */ /* 0x000fe200078e0083 */
[----:B------:R-:W-:Y:S02]  /*5ee0*/  F2FP.PACK_AB R129, R12, R13 ;  /* 0x0000000d0c81723e */ /* 0x000fe400000000ff */
[----:B------:R-:W-:Y:S02]  /*5ef0*/  F2FP.PACK_AB R130, R14, R15 ;  /* 0x0000000f0e82723e */ /* 0x000fe400000000ff */
[----:B------:R-:W-:-:S02]  /*5f00*/  F2FP.PACK_AB R131, R0, R2 ;  /* 0x000000020083723e */ /* 0x000fc400000000ff */
[----:B------:R-:W-:Y:S01]  /*5f10*/  MOV R79, R37 ;  /* 0x00000025004f7202 */ /* 0x000fe20000000f00 */
[----:B------:R-:W-:Y:S02]  /*5f20*/  IMAD.MOV.U32 R37, RZ, RZ, R53 ;  /* 0x000000ffff257224 */ /* 0x000fe400078e0035 */
[----:B------:R-:W-:Y:S01]  /*5f30*/  IMAD.MOV.U32 R87, RZ, RZ, R80 ;  /* 0x000000ffff577224 */ /* 0x000fe200078e0050 */
[----:B------:R-:W-:Y:S01]  /*5f40*/  MOV R98, R32 ;  /* 0x0000002000627202 */ /* 0x000fe20000000f00 */
[----:B------:R-:W-:Y:S01]  /*5f50*/  IMAD.MOV.U32 R96, RZ, RZ, R34 ;  /* 0x000000ffff607224 */ /* 0x000fe200078e0022 */
[----:B------:R-:W-:Y:S01]  /*5f60*/  LDSM.16.MT88.4 R12, [R242+0x4800] ;  /* 0x00480000f20c783b */ /* 0x000fe20000004200 */
[C---:B---3--:R-:W-:Y:S08]  /*5f70*/  HMMA.16816.F32 R156, R128.reuse, R152, R156 ;  /* 0x00000098809c723c */ /* 0x048ff0000000189c */
[----:B------:R-:W-:Y:S01]  /*5f80*/  HMMA.16816.F32 R152, R128, R154, R144 ;  /* 0x0000009a8098723c */ /* 0x000fe20000001890 */
[----:B------:R-:W3:Y:S01]  /*5f90*/  LDSM.16.MT88.4 R144, [R241+0x1000] ;  /* 0x00100000f190783b */ /* 0x000ee20000004200 */
[----:B------:R-:W-:-:S03]  /*5fa0*/  MOV R53, R160 ;  /* 0x000000a000357202 */ /* 0x000fc60000000f00 */
[----:B------:R1:W5:Y:S04]  /*5fb0*/  LDL.LU R160, [R1+0xd8] ;  /* 0x0000d80001a07983 */ /* 0x0003680000300800 */
[----:B------:R-:W4:Y:S01]  /*5fc0*/  LDL.LU R80, [R1+0x28] ;  /* 0x0000280001507983 */ /* 0x000f220000300800 */
[C---:B---3--:R-:W-:Y:S08]  /*5fd0*/  HMMA.16816.F32 R148, R128.reuse, R144, R148 ;  /* 0x000000908094723c */ /* 0x048ff00000001894 */
[----:B------:R-:W-:Y:S01]  /*5fe0*/  HMMA.16816.F32 R144, R128, R146, R136 ;  /* 0x000000928090723c */ /* 0x000fe20000001888 */
[----:B------:R-:W3:Y:S01]  /*5ff0*/  LDSM.16.MT88.4 R136, [R240+0x1000] ;  /* 0x00100000f088783b */ /* 0x000ee20000004200 */
[----:B------:R-:W-:-:S02]  /*6000*/  IMAD.MOV.U32 R97, RZ, RZ, R35 ;  /* 0x000000ffff617224 */ /* 0x000fc400078e0023 */
[----:B------:R-:W-:Y:S01]  /*6010*/  IMAD.MOV.U32 R99, RZ, RZ, R33 ;  /* 0x000000ffff637224 */ /* 0x000fe200078e0021 */
[----:B------:R-:W-:Y:S01]  /*6020*/  MOV R33, R31 ;  /* 0x0000001f00217202 */ /* 0x000fe20000000f00 */
[----:B------:R-:W-:Y:S02]  /*6030*/  IMAD.MOV.U32 R32, RZ, RZ, R30 ;  /* 0x000000ffff207224 */ /* 0x000fe400078e001e */
[----:B------:R-:W-:Y:S02]  /*6040*/  IMAD.MOV.U32 R34, RZ, RZ, R54 ;  /* 0x000000ffff227224 */ /* 0x000fe400078e0036 */
[----:B------:R-:W-:Y:S01]  /*6050*/  IMAD.MOV.U32 R35, RZ, RZ, R55 ;  /* 0x000000ffff237224 */ /* 0x000fe200078e0037 */
[C---:B---3--:R-:W-:Y:S08]  /*6060*/  HMMA.16816.F32 R140, R128.reuse, R136, R140 ;  /* 0x00000088808c723c */ /* 0x048ff0000000188c */
[C---:B------:R-:W-:Y:S01]  /*6070*/  HMMA.16816.F32 R136, R128.reuse, R138, R32 ;  /* 0x0000008a8088723c */ /* 0x040fe20000001820 */
[----:B------:R-:W3:Y:S07]  /*6080*/  LDSM.16.MT88.4 R32, [R242+0x1000] ;  /* 0x00100000f220783b */ /* 0x000eee0000004200 */
[C---:B---3--:R-:W-:Y:S01]  /*6090*/  HMMA.16816.F32 R28, R128.reuse, R32, R96 ;  /* 0x00000020801c723c */ /* 0x048fe20000001860 */
[----:B------:R-:W-:Y:S07]  /*60a0*/  LDSM.16.MT88.4 R96, [R242+0x4000] ;  /* 0x00400000f260783b */ /* 0x000fee0000004200 */
[C---:B------:R-:W-:Y:S01]  /*60b0*/  HMMA.16816.F32 R32, R128.reuse, R34, R40 ;  /* 0x000000228020723c */ /* 0x040fe20000001828 */
[----:B------:R-:W3:Y:S07]  /*60c0*/  LDSM.16.MT88.4 R40, [R239+0x2800] ;  /* 0x00280000ef28783b */ /* 0x000eee0000004200 */
[C---:B---3--:R-:W-:Y:S08]  /*60d0*/  HMMA.16816.F32 R36, R128.reuse, R40, R36 ;  /* 0x000000288024723c */ /* 0x048ff00000001824 */
[C---:B------:R-:W-:Y:S01]  /*60e0*/  HMMA.16816.F32 R40, R128.reuse, R42, R48 ;  /* 0x0000002a8028723c */ /* 0x040fe20000001830 */
[----:B------:R-:W3:Y:S07]  /*60f0*/  LDSM.16.MT88.4 R48, [R241+0x2800] ;  /* 0x00280000f130783b */ /* 0x000eee0000004200 */
[C---:B---3--:R-:W-:Y:S08]  /*6100*/  HMMA.16816.F32 R44, R128.reuse, R48, R44 ;  /* 0x00000030802c723c */ /* 0x048ff0000000182c */
[----:B------:R-:W-:Y:S01]  /*6110*/  HMMA.16816.F32 R48, R128, R50, R56 ;  /* 0x000000328030723c */ /* 0x000fe20000001838 */
[----:B------:R-:W3:Y:S01]  /*6120*/  LDSM.16.MT88.4 R56, [R240+0x2800] ;  /* 0x00280000f038783b */ /* 0x000ee20000004200 */
[----:B--2---:R-:W-:Y:S01]  /*6130*/  MOV R26, R52 ;  /* 0x00000034001a7202 */ /* 0x004fe20000000f00 */
[----:B------:R-:W-:-:S05]  /*6140*/  IMAD.MOV.U32 R27, RZ, RZ, R53 ;  /* 0x000000ffff1b7224 */ /* 0x000fca00078e0035 */
[C---:B------:R-:W-:Y:S08]  /*6150*/  HMMA.16816.F32 R92, R128.reuse, R96, R124 ;  /* 0x00000060805c723c */ /* 0x040ff0000000187c */
[C---:B------:R-:W-:Y:S01]  /*6160*/  HMMA.16816.F32 R96, R128.reuse, R98, R104 ;  /* 0x000000628060723c */ /* 0x040fe20000001868 */
[----:B------:R-:W2:Y:S07]  /*6170*/  LDSM.16.MT88.4 R104, [R239+0x5800] ;  /* 0x00580000ef68783b */ /* 0x000eae0000004200 */
[C---:B---3--:R-:W-:Y:S01]  /*6180*/  HMMA.16816.F32 R52, R128.reuse, R56, R64 ;  /* 0x000000388034723c */ /* 0x048fe20000001840 */
[----:B------:R-:W3:Y:S07]  /*6190*/  LDSM.16.MT88.4 R64, [R242+0x2800] ;  /* 0x00280000f240783b */ /* 0x000eee0000004200 */
[C---:B------:R-:W-:Y:S08]  /*61a0*/  HMMA.16816.F32 R56, R128.reuse, R58, R60 ;  /* 0x0000003a8038723c */ /* 0x040ff0000000183c */
[C---:B--2---:R-:W-:Y:S08]  /*61b0*/  HMMA.16816.F32 R100, R128.reuse, R104, R100 ;  /* 0x000000688064723c */ /* 0x044ff00000001864 */
[----:B------:R-:W-:Y:S01]  /*61c0*/  HMMA.16816.F32 R104, R128, R106, R112 ;  /* 0x0000006a8068723c */ /* 0x000fe20000001870 */
[----:B------:R-:W2:Y:S07]  /*61d0*/  LDSM.16.MT88.4 R112, [R241+0x5800] ;  /* 0x00580000f170783b */ /* 0x000eae0000004200 */
[C---:B------:R-:W-:Y:S08]  /*61e0*/  HMMA.16816.F32 R16, R8.reuse, R12, RZ ;  /* 0x0000000c0810723c */ /* 0x040ff000000018ff */
[----:B------:R-:W-:Y:S01]  /*61f0*/  HMMA.16816.F32 R8, R8, R14, RZ ;  /* 0x0000000e0808723c */ /* 0x000fe200000018ff */
[----:B------:R-:W1:Y:S07]  /*6200*/  LDSM.16.MT88.4 R12, [R242+0x5000] ;  /* 0x00500000f20c783b */ /* 0x000e6e0000004200 */
[----:B---3--:R-:W-:Y:S01]  /*6210*/  HMMA.16816.F32 R60, R128, R64, R72 ;  /* 0x00000040803c723c */ /* 0x008fe20000001848 */
[----:B------:R-:W3:Y:S01]  /*6220*/  LDSM.16.MT88.4 R72, [R239+0x4000] ;  /* 0x00400000ef48783b */ /* 0x000ee20000004200 */
[----:B------:R-:W-:Y:S01]  /*6230*/  @P3 IMAD.HI.U32 R2, R135, c[0x0][0x2c8], RZ ;  /* 0x0000b20087023a27 */ /* 0x000fe200078e00ff */
[----:B----4-:R-:W-:-:S03]  /*6240*/  MOV R25, R80 ;  /* 0x0000005000197202 */ /* 0x010fc60000000f00 */
[----:B------:R-:W-:Y:S01]  /*6250*/  IMAD.MOV.U32 R0, RZ, RZ, R135 ;  /* 0x000000ffff007224 */ /* 0x000fe200078e0087 */
[----:B------:R-:W-:Y:S01]  /*6260*/  @P3 SHF.R.U32.HI R0, RZ, c[0x0][0x2cc], R2 ;  /* 0x0000b300ff003a19 */ /* 0x000fe20000011602 */
[----:B------:R-:W-:Y:S01]  /*6270*/  HMMA.16816.F32 R64, R128, R66, R68 ;  /* 0x000000428040723c */ /* 0x000fe20000001844 */
[----:B------:R-:W-:Y:S02]  /*6280*/  IMAD.MOV.U32 R24, RZ, RZ, R82 ;  /* 0x000000ffff187224 */ /* 0x000fe400078e0052 */
[----:B------:R-:W4:Y:S01]  /*6290*/  LDSM.16.MT88.4 R80, [R241+0x4000] ;  /* 0x00400000f150783b */ /* 0x000f220000004200 */
[----:B------:R-:W-:-:S04]  /*62a0*/  IADD3 R0, R0, R26, -R27 ;  /* 0x0000001a00007210 */ /* 0x000fc80007ffe81b */
[C---:B--2---:R-:W-:Y:S08]  /*62b0*/  HMMA.16816.F32 R108, R128.reuse, R112, R108 ;  /* 0x00000070806c723c */ /* 0x044ff0000000186c */
[----:B------:R-:W-:Y:S01]  /*62c0*/  HMMA.16816.F32 R112, R128, R114, R120 ;  /* 0x000000728070723c */ /* 0x000fe20000001878 */
[----:B------:R-:W2:Y:S07]  /*62d0*/  LDSM.16.MT88.4 R120, [R240+0x5800] ;  /* 0x00580000f078783b */ /* 0x000eae0000004200 */
[----:B-1----:R-:W-:Y:S08]  /*62e0*/  HMMA.16816.F32 R16, R4, R12, R16 ;  /* 0x0000000c0410723c */ /* 0x002ff00000001810 */
[----:B---3--:R-:W-:Y:S01]  /*62f0*/  HMMA.16816.F32 R68, R128, R72, R88 ;  /* 0x000000488044723c */ /* 0x008fe20000001858 */
[----:B------:R-:W1:Y:S07]  /*6300*/  LDSM.16.MT88.4 R88, [R240+0x4000] ;  /* 0x00400000f058783b */ /* 0x000e6e0000004200 */
[----:B------:R-:W-:Y:S01]  /*6310*/  HMMA.16816.F32 R8, R4, R14, R8 ;  /* 0x0000000e0408723c */ /* 0x000fe20000001808 */
[----:B------:R-:W3:Y:S01]  /*6320*/  LDSM.16.MT88.4 R4, [R242+0x5800] ;  /* 0x00580000f204783b */ /* 0x000ee20000004200 */
[----:B------:R-:W-:-:S05]  /*6330*/  IMAD.HI R0, R0, 0x2aaaaaab, RZ ;  /* 0x2aaaaaab00007827 */ /* 0x000fca00078e02ff */
[----:B------:R-:W-:-:S04]  /*6340*/  SHF.R.U32.HI R2, RZ, 0x1f, R0 ;  /* 0x0000001fff027819 */ /* 0x000fc80000011600 */
[----:B------:R-:W-:Y:S02]  /*6350*/  LEA.HI.SX32 R0, R0, R2, 0x1d ;  /* 0x0000000200007211 */ /* 0x000fe400078feaff */
[----:B------:R-:W-:Y:S02]  /*6360*/  IADD3 R3, R25, -0x2, RZ ;  /* 0xfffffffe19037810 */ /* 0x000fe40007ffe0ff */
[----:B------:R-:W-:-:S03]  /*6370*/  IMNMX R0, R24, R0, !PT ;  /* 0x0000000018007217 */ /* 0x000fc60007800200 */
[----:B------:R3:W-:Y:S04]  /*6380*/  STL [R1+0x20], R3 ;  /* 0x0000200301007387 */ /* 0x0007e80000100800 */
[----:B------:R3:W-:Y:S01]  /*6390*/  STL [R1+0x60], R0 ;  /* 0x0000600001007387 */ /* 0x0007e20000100800 */
[----:B------:R-:W-:Y:S01]  /*63a0*/  ISETP.GE.AND P0, PT, R3, R0, PT ;  /* 0x000000000300720c */ /* 0x000fe20003f06270 */
[C---:B----4-:R-:W-:Y:S08]  /*63b0*/  HMMA.16816.F32 R76, R128.reuse, R80, R76 ;  /* 0x00000050804c723c */ /* 0x050ff0000000184c */
[C---:B--2---:R-:W-:Y:S08]  /*63c0*/  HMMA.16816.F32 R116, R128.reuse, R120, R116 ;  /* 0x000000788074723c */ /* 0x044ff00000001874 */
[C---:B-1----:R-:W-:Y:S08]  /*63d0*/  HMMA.16816.F32 R84, R128.reuse, R88, R84 ;  /* 0x000000588054723c */ /* 0x042ff00000001854 */
[C---:B------:R-:W-:Y:S08]  /*63e0*/  HMMA.16816.F32 R72, R128.reuse, R74, R176 ;  /* 0x0000004a8048723c */ /* 0x040ff000000018b0 */
[C---:B------:R-:W-:Y:S08]  /*63f0*/  HMMA.16816.F32 R80, R128.reuse, R82, R172 ;  /* 0x000000528050723c */ /* 0x040ff000000018ac */
[C---:B------:R-:W-:Y:S08]  /*6400*/  HMMA.16816.F32 R88, R128.reuse, R90, R168 ;  /* 0x0000005a8058723c */ /* 0x040ff000000018a8 */
[C---:B------:R-:W-:Y:S08]  /*6410*/  HMMA.16816.F32 R120, R128.reuse, R122, R20 ;  /* 0x0000007a8078723c */ /* 0x040ff00000001814 */
[C---:B---3--:R-:W-:Y:S08]  /*6420*/  HMMA.16816.F32 R124, R128.reuse, R4, R16 ;  /* 0x00000004807c723c */ /* 0x048ff00000001810 */
[----:B------:R-:W-:Y:S01]  /*6430*/  HMMA.16816.F32 R128, R128, R6, R8 ;  /* 0x000000068080723c */ /* 0x000fe20000001808 */
[----:B------:R-:W-:Y:S07]  /*6440*/  @!P0 BRA `(.L_x_879) ;  /* 0x000032c000008947 */ /* 0x000fee0003800000 */
[----:B------:R-:W-:Y:S01]  /*6450*/  IMAD.IADD R0, R134, 0x1, R135 ;  /* 0x0000000186007824 */ /* 0x000fe200078e0287 */
[----:B------:R-:W-:Y:S01]  /*6460*/  MOV R2, R3 ;  /* 0x0000000300027202 */ /* 0x000fe20000000f00 */
[----:B------:R-:W-:Y:S01]  /*6470*/  IMAD.MOV.U32 R134, RZ, RZ, R132 ;  /* 0x000000ffff867224 */ /* 0x000fe200078e0084 */
[----:B------:R-:W-:-:S02]  /*6480*/  MOV R135, R133 ;  /* 0x0000008500877202 */ /* 0x000fc40000000f00 */
[----:B------:R1:W-:Y:S02]  /*6490*/  STL [R1+0x30], R0 ;  /* 0x0000300001007387 */ /* 0x0003e40000100800 */
[----:B-1----:R-:W-:-:S05]  /*64a0*/  @P3 IMAD.HI.U32 R0, R0, c[0x0][0x2c8], RZ ;  /* 0x0000b20000003a27 */ /* 0x002fca00078e00ff */
[----:B------:R-:W-:-:S05]  /*64b0*/  @P3 SHF.R.U32.HI R0, RZ, c[0x0][0x2cc], R0 ;  /* 0x0000b300ff003a19 */ /* 0x000fca0000011600 */
[----:B------:R1:W-:Y:S04]  /*64c0*/  @P3 STL [R1+0x68], R0 ;  /* 0x0000680001003387 */ /* 0x0003e80000100800 */
[----:B------:R1:W-:Y:S02]  /*64d0*/  STL [R1+0x1c], R2 ;  /* 0x00001c0201007387 */ /* 0x0003e40000100800 */
.L_x_884:
[----:B------:R-:W2:Y:S01]  /*64e0*/  LDL R3, [R1] ;  /* 0x0000000001037983 */ /* 0x000ea20000100800 */
[----:B------:R-:W-:Y:S04]  /*64f0*/  DEPBAR.LE SB0, 0x0 ;  /* 0x000080000000791a */ /* 0x000fe80000000000 */
[----:B------:R-:W3:Y:S01]  /*6500*/  LDL R6, [R1+0x3c] ;  /* 0x00003c0001067983 */ /* 0x000ee20000100800 */
[----:B------:R-:W-:Y:S01]  /*6510*/  WARPSYNC 0xffffffff ;  /* 0xffffffff00007948 */ /* 0x000fe20003800000 */
[----:B------:R-:W-:Y:S02]  /*6520*/  BSSY B0, `(.L_x_880) ;  /* 0x0000033000007945 */ /* 0x000fe40003800000 */
[----:B-1----:R-:W4:Y:S04]  /*6530*/  LDL R2, [R1+0x4] ;  /* 0x0000040001027983 */ /* 0x002f280000100800 */
[----:B------:R-:W3:Y:S04]  /*6540*/  LDL R132, [R1+0x1c] ;  /* 0x00001c0001847983 */ /* 0x000ee80000100800 */
[----:B------:R-:W3:Y:S04]  /*6550*/  LDL R0, [R1+0x2c] ;  /* 0x00002c0001007983 */ /* 0x000ee80000100800 */
[----:B------:R-:W-:Y:S06]  /*6560*/  BAR.SYNC.DEFER_BLOCKING 0x0 ;  /* 0x0000000000007b1d */ /* 0x000fec0000010000 */
[----:B------:R1:W1:Y:S04]  /*6570*/  LDSM.16.M88.4 R8, [R236] ;  /* 0x00000000ec08783b */ /* 0x0002680000000200 */
[----:B------:R1:W1:Y:S04]  /*6580*/  LDSM.16.M88.4 R16, [R236+0x800] ;  /* 0x00080000ec10783b */ /* 0x0002680000000200 */
[----:B------:R1:W1:Y:S04]  /*6590*/  LDSM.16.M88.4 R24, [R236+0x1000] ;  /* 0x00100000ec18783b */ /* 0x0002680000000200 */
[----:B------:R1:W1:Y:S04]  /*65a0*/  LDSM.16.M88.4 R168, [R243] ;  /* 0x00000000f3a8783b */ /* 0x0002680000000200 */
[----:B--2---:R2:W1:Y:S04]  /*65b0*/  LDSM.16.M88.4 R172, [R3] ;  /* 0x0000000003ac783b */ /* 0x0044680000000200 */
[----:B----4-:R2:W4:Y:S01]  /*65c0*/  LDSM.16.M88.4 R176, [R2] ;  /* 0x0000000002b0783b */ /* 0x0105220000000200 */
[----:B---3--:R-:W-:Y:S02]  /*65d0*/  ISETP.GT.AND P0, PT, R6, R132, PT ;  /* 0x000000840600720c */ /* 0x008fe40003f04270 */
[----:B------:R-:W-:Y:S11]  /*65e0*/  LOP3.LUT P4, RZ, R0, 0x2, RZ, 0xc0, !PT ;  /* 0x0000000200ff7812 */ /* 0x000ff6000788c0ff */
[----:B------:R-:W-:-:S05]  /*65f0*/  @P0 BRA `(.L_x_881) ;  /* 0x0000025000000947 */ /* 0x000fca0003800000 */
[----:B------:R-:W3:Y:S01]  /*6600*/  LDL.64 R14, [R1+0x58] ;  /* 0x00005800010e7983 */ /* 0x000ee20000100a00 */
[----:B------:R-:W-:Y:S02]  /*6610*/  LOP3.LUT P3, RZ, R0, 0x1, RZ, 0xc0, !PT ;  /* 0x0000000100ff7812 */ /* 0x000fe4000786c0ff */
[----:B------:R-:W-:Y:S01]  /*6620*/  SHF.R.S32.HI R0, RZ, 0x1f, R132 ;  /* 0x0000001fff007819 */ /* 0x000fe20000011484 */
[----:B--2---:R-:W2:Y:S04]  /*6630*/  LDL.64 R12, [R1+0x48] ;  /* 0x00004800010c7983 */ /* 0x004ea80000100a00 */
[----:B----4-:R-:W4:Y:S01]  /*6640*/  LDL R7, [R1+0x18] ;  /* 0x0000180001077983 */ /* 0x010f220000100800 */
[----:B------:R-:W-:Y:S03]  /*6650*/  IMAD R0, R0, c[0x0][0x208], RZ ;  /* 0x0000820000007a24 */ /* 0x000fe600078e02ff */
[----:B------:R-:W1:Y:S01]  /*6660*/  S2R R2, SR_TID.X ;  /* 0x0000000000027919 */ /* 0x000e620000002100 */
[----:B------:R-:W-:Y:S01]  /*6670*/  IMAD R0, R132, c[0x0][0x20c], R0 ;  /* 0x0000830084007a24 */ /* 0x000fe200078e0200 */
[----:B-1----:R-:W-:Y:S01]  /*6680*/  ISETP.GT.AND P2, PT, R2, 0x7f, PT ;  /* 0x0000007f0200780c */ /* 0x002fe20003f44270 */
[----:B------:R-:W-:Y:S04]  /*6690*/  IMAD.WIDE.U32 R2, R132, c[0x0][0x208], RZ ;  /* 0x0000820084027a25 */ /* 0x000fe800078e00ff */
[----:B------:R-:W-:Y:S02]  /*66a0*/  IMAD.IADD R0, R3, 0x1, R0 ;  /* 0x0000000103007824 */ /* 0x000fe400078e0200 */
[----:B------:R-:W-:Y:S04]  /*66b0*/  IMAD.WIDE.U32 R2, R2, 0x30, RZ ;  /* 0x0000003002027825 */ /* 0x000fe800078e00ff */
[----:B------:R-:W-:Y:S02]  /*66c0*/  IMAD R0, R0, 0x30, RZ ;  /* 0x0000003000007824 */ /* 0x000fe400078e02ff */
[----:B------:R-:W-:Y:S02]  /*66d0*/  @!P2 IMAD.MOV.U32 R4, RZ, RZ, c[0x0][0x208] ;  /* 0x00008200ff04a624 */ /* 0x000fe400078e00ff */
[----:B------:R-:W-:Y:S02]  /*66e0*/  IMAD.IADD R0, R3, 0x1, R0 ;  /* 0x0000000103007824 */ /* 0x000fe400078e0200 */
[----:B------:R-:W-:Y:S01]  /*66f0*/  @!P2 IMAD.MOV.U32 R3, RZ, RZ, c[0x0][0x20c] ;  /* 0x00008300ff03a624 */ /* 0x000fe200078e00ff */
[-C--:B---3--:R-:W-:Y:S02]  /*6700*/  IADD3 R5, P1, R14, R2.reuse, RZ ;  /* 0x000000020e057210 */ /* 0x088fe40007f3e0ff */
[C---:B------:R-:W-:Y:S04]  /*6710*/  @!P2 LEA R2, P0, R4.reuse, R2, 0x5 ;  /* 0x000000020402a211 */ /* 0x040fe800078028ff */
[----:B------:R-:W-:Y:S01]  /*6720*/  @!P2 LEA.HI.X R3, R4, R0, R3, 0x5, P0 ;  /* 0x000000000403a211 */ /* 0x000fe200000f2c03 */
[--C-:B--2---:R-:W-:Y:S01]  /*6730*/  IMAD.X R0, R0, 0x1, R13.reuse, P1 ;  /* 0x0000000100007824 */ /* 0x104fe200008e060d */
[C---:B------:R-:W-:Y:S04]  /*6740*/  LEA R4, P0, R5.reuse, c[0x0][0x1f8], 0x1 ;  /* 0x00007e0005047a11 */ /* 0x040fe800078008ff */
[----:B------:R-:W-:Y:S02]  /*6750*/  LEA.HI.X R5, R5, c[0x0][0x1fc], R0, 0x1, P0 ;  /* 0x00007f0005057a11 */ /* 0x000fe400000f0c00 */
[----:B------:R-:W-:Y:S03]  /*6760*/  @!P2 IADD3 R0, P0, R2, R14, RZ ;  /* 0x0000000e0200a210 */ /* 0x000fe60007f1e0ff */
[----:B------:R-:W-:Y:S01]  /*6770*/  @!PT LDS RZ, [RZ] ;  /* 0x00000000fffff984 */ /* 0x000fe20000000800 */
[----:B------:R-:W-:Y:S01]  /*6780*/  @!PT LDS RZ, [RZ] ;  /* 0x00000000fffff984 */ /* 0x000fe20000000800 */
[----:B------:R-:W-:Y:S01]  /*6790*/  @!PT LDS RZ, [RZ] ;  /* 0x00000000fffff984 */ /* 0x000fe20000000800 */
[----:B----4-:R1:W-:Y:S02]  /*67a0*/  LDGSTS.E.BYPASS.LTC128B.128 [R7+0x4080], [R4.64], !P3 ;  /* 0x0408000004077fae */ /* 0x0103e4000d901d46 */
        /* <DEDUP_REMOVED lines=10> */
.L_x_881:
[----:B------:R-:W-:Y:S05]  /*6850*/  BSYNC B0 ;  /* 0x0000000000007941 */ /* 0x000fea0003800000 */
.L_x_880:
[----:B-12---:R-:W-:Y:S01]  /*6860*/  MOV R2, R6 ;  /* 0x0000000600027202 */ /* 0x006fe20000000f00 */
[----:B------:R-:W0:Y:S01]  /*6870*/  LDGDEPBAR ;  /* 0x00000000000079af */ /* 0x000e220000000000 */
[C---:B-----5:R-:W-:Y:S01]  /*6880*/  HMMA.16816.F32 R4, R160.reuse, R8, RZ ;  /* 0x00000008a004723c */ /* 0x060fe200000018ff */
[----:B------:R-:W-:Y:S07]  /*6890*/  BSSY B0, `(.L_x_882) ;  /* 0x00000f0000007945 */ /* 0x000fee0003800000 */
        /* <DEDUP_REMOVED lines=11> */
[C---:B----4-:R-:W-:Y:S08]  /*6950*/  HMMA.16816.F32 R20, R164.reuse, R176, R20 ;  /* 0x000000b0a414723c */ /* 0x050ff00000001814 */
        /* <DEDUP_REMOVED lines=125> */
[----:B------:R-:W-:Y:S04]  /*7130*/  FMUL.FTZ R10, R10, c[0x0][0x320] ;  /* 0x0000c8000a0a7a20 */ /* 0x000fe80000410000 */
[----:B------:R-:W-:Y:S01]  /*7140*/  MUFU.TANH R133, R10 ;  /* 0x0000000a00857308 */ /* 0x000fe20000002400 */
[C---:B------:R-:W-:Y:S04]  /*7150*/  HMMA.16816.F32 R16, R232.reuse, R170, R16 ;  /* 0x000000aae810723c */ /* 0x040fe80000001810 */
[----:B--2---:R-:W-:Y:S05]  /*7160*/  FMUL.FTZ R0, R5, c[0x0][0x320] ;  /* 0x0000c80005007a20 */ /* 0x004fea0000410000 */
[----:B------:R1:W-:Y:S03]  /*7170*/  MUFU.TANH R178, R0 ;  /* 0x0000000000b27308 */ /* 0x0003e60000002400 */
[----:B-1----:R-:W-:Y:S07]  /*7180*/  FMUL.FTZ R0, R6, c[0x0][0x320] ;  /* 0x0000c80006007a20 */ /* 0x002fee0000410000 */
[----:B------:R1:W-:Y:S02]  /*7190*/  MUFU.TANH R173, R0 ;  /* 0x0000000000ad7308 */ /* 0x0003e40000002400 */
[----:B-1----:R-:W-:Y:S02]  /*71a0*/  FMUL.FTZ R0, R7, c[0x0][0x320] ;  /* 0x0000c80007007a20 */ /* 0x002fe40000410000 */
[----:B------:R-:W1:Y:S01]  /*71b0*/  LDSM.16.M88.4 R4, [R237+0x5800] ;  /* 0x00580000ed04783b */ /* 0x000e620000000200 */
[----:B------:R-:W-:Y:S05]  /*71c0*/  DEPBAR.LE SB0, 0x0 ;  /* 0x000080000000791a */ /* 0x000fea0000000000 */
[----:B------:R2:W-:Y:S02]  /*71d0*/  MUFU.TANH R172, R0 ;  /* 0x0000000000ac7308 */ /* 0x0005e40000002400 */
[----:B------:R-:W-:Y:S01]  /*71e0*/  BAR.SYNC.DEFER_BLOCKING 0x0 ;  /* 0x0000000000007b1d */ /* 0x000fe20000010000 */
[----:B--2---:R-:W-:Y:S01]  /*71f0*/  FMUL.FTZ R0, R8, c[0x0][0x320] ;  /* 0x0000c80008007a20 */ /* 0x004fe20000410000 */
[----:B------:R-:W-:Y:S06]  /*7200*/  MOV R8, R132 ;  /* 0x0000008400087202 */ /* 0x000fec0000000f00 */
[----:B------:R2:W-:Y:S01]  /*7210*/  MUFU.TANH R132, R3 ;  /* 0x0000000300847308 */ /* 0x0005e20000002400 */
[C---:B-1----:R-:W-:Y:S09]  /*7220*/  HMMA.16816.F32 R20, R232.reuse, R4, R20 ;  /* 0x00000004e814723c */ /* 0x042ff20000001814 */
[----:B------:R1:W-:Y:S01]  /*7230*/  MUFU.TANH R177, R0 ;  /* 0x0000000000b17308 */ /* 0x0003e20000002400 */
[----:B------:R-:W-:Y:S03]  /*7240*/  HMMA.16816.F32 R24, R232, R6, R24 ;  /* 0x00000006e818723c */ /* 0x000fe60000001818 */
[----:B--2---:R-:W-:Y:S01]  /*7250*/  MOV R3, R2 ;  /* 0x0000000200037202 */ /* 0x004fe20000000f00 */
[----:B------:R-:W-:Y:S05]  /*7260*/  FMUL.FTZ R2, R13, c[0x0][0x320] ;  /* 0x0000c8000d027a20 */ /* 0x000fea0000410000 */
[----:B------:R-:W-:Y:S03]  /*7270*/  MUFU.TANH R168, R2 ;  /* 0x0000000200a87308 */ /* 0x000fe60000002400 */
[----:B-1----:R-:W-:Y:S07]  /*7280*/  FMUL.FTZ R0, R9, c[0x0][0x320] ;  /* 0x0000c80009007a20 */ /* 0x002fee0000410000 */
[----:B------:R1:W-:Y:S02]  /*7290*/  MUFU.TANH R175, R0 ;  /* 0x0000000000af7308 */ /* 0x0003e40000002400 */
[----:B-1----:R-:W-:Y:S08]  /*72a0*/  FMUL.FTZ R0, R12, c[0x0][0x320] ;  /* 0x0000c8000c007a20 */ /* 0x002ff00000410000 */
        /* <DEDUP_REMOVED lines=9> */
[----:B-1----:R-:W-:Y:S01]  /*7340*/  FMUL.FTZ R0, R18, c[0x0][0x320] ;  /* 0x0000c80012007a20 */ /* 0x002fe20000410000 */
[----:B------:R-:W-:Y:S07]  /*7350*/  MOV R18, R8 ;  /* 0x0000000800127202 */ /* 0x000fee0000000f00 */
[----:B------:R1:W-:Y:S01]  /*7360*/  MUFU.TANH R10, R0 ;  /* 0x00000000000a7308 */ /* 0x0003e20000002400 */
[----:B------:R-:W-:Y:S01]  /*7370*/  ISETP.GT.AND P0, PT, R18, R3, PT ;  /* 0x000000031200720c */ /* 0x000fe20003f04270 */
[----:B-1----:R-:W-:Y:S02]  /*7380*/  FMUL.FTZ R0, R19, c[0x0][0x320] ;  /* 0x0000c80013007a20 */ /* 0x002fe40000410000 */
[----:B------:R1:W5:Y:S06]  /*7390*/  LDL R19, [R1+0x2c] ;  /* 0x00002c0001137983 */ /* 0x00036c0000100800 */
[----:B------:R2:W-:Y:S02]  /*73a0*/  MUFU.TANH R9, R0 ;  /* 0x0000000000097308 */ /* 0x0005e40000002400 */
[----:B--2---:R-:W-:Y:S08]  /*73b0*/  FMUL.FTZ R0, R20, c[0x0][0x320] ;  /* 0x0000c80014007a20 */ /* 0x004ff00000410000 */
        /* <DEDUP_REMOVED lines=8> */
[----:B------:R2:W3:Y:S02]  /*7440*/  MUFU.TANH R4, R0 ;  /* 0x0000000000047308 */ /* 0x0004e40000002400 */
[----:B--2---:R-:W-:Y:S01]  /*7450*/  FMUL.FTZ R0, R25, c[0x0][0x320] ;  /* 0x0000c80019007a20 */ /* 0x004fe20000410000 */
[----:B---3--:R1:W-:Y:S07]  /*7460*/  STL [R1+0x20], R4 ;  /* 0x0000200401007387 */ /* 0x0083ee0000100800 */
[----:B------:R2:W3:Y:S02]  /*7470*/  MUFU.TANH R2, R0 ;  /* 0x0000000000027308 */ /* 0x0004e40000002400 */
[----:B--2---:R-:W-:Y:S01]  /*7480*/  FMUL.FTZ R0, R26, c[0x0][0x320] ;  /* 0x0000c8001a007a20 */ /* 0x004fe20000410000 */
[----:B---3--:R1:W-:Y:S07]  /*7490*/  STL [R1+0x24], R2 ;  /* 0x0000240201007387 */ /* 0x0083ee0000100800 */
[----:B------:R2:W3:Y:S02]  /*74a0*/  MUFU.TANH R17, R0 ;  /* 0x0000000000117308 */ /* 0x0004e40000002400 */
[----:B--2---:R-:W-:Y:S08]  /*74b0*/  FMUL.FTZ R0, R27, c[0x0][0x320] ;  /* 0x0000c8001b007a20 */ /* 0x004ff00000410000 */
[----:B------:R1:W2:Y:S01]  /*74c0*/  MUFU.TANH R16, R0 ;  /* 0x0000000000107308 */ /* 0x0002a20000002400 */
[----:B------:R-:W-:-:S05]  /*74d0*/  @!P0 BRA `(.L_x_883) ;  /* 0x000002b000008947 */ /* 0x000fca0003800000 */
[----:B---3--:R-:W3:Y:S01]  /*74e0*/  LDL.64 R20, [R1+0x50] ;  /* 0x0000500001147983 */ /* 0x008ee20000100a00 */
[----:B-1----:R-:W-:Y:S03]  /*74f0*/  IADD3 R0, R18, -0x1, RZ ;  /* 0xffffffff12007810 */ /* 0x002fe60007ffe0ff */
[----:B------:R-:W4:Y:S04]  /*7500*/  LDL.64 R14, [R1+0x40] ;  /* 0x00004000010e7983 */ /* 0x000f280000100a00 */
[----:B--2---:R-:W2:Y:S04]  /*7510*/  LDL R13, [R1+0x18] ;  /* 0x00001800010d7983 */ /* 0x004ea80000100800 */
[----:B------:R-:W1:Y:S02]  /*7520*/  S2R R2, SR_TID.X ;  /* 0x0000000000027919 */ /* 0x000e640000002100 */
[----:B-1----:R-:W-:Y:S04]  /*7530*/  SHF.R.S32.HI R3, RZ, 0x1f, R2 ;  /* 0x0000001fff037819 */ /* 0x002fe80000011402 */
[----:B------:R-:W-:Y:S02]  /*7540*/  LEA.HI R3, R3, R2, RZ, 0x3 ;  /* 0x0000000203037211 */ /* 0x000fe400078f18ff */
[----:B------:R-:W-:Y:S02]  /*7550*/  SHF.R.S32.HI R2, RZ, 0x1f, R0 ;  /* 0x0000001fff027819 */ /* 0x000fe40000011400 */
[----:B------:R-:W-:Y:S03]  /*7560*/  SHF.R.S32.HI R3, RZ, 0x3, R3 ;  /* 0x00000003ff037819 */ /* 0x000fe60000011403 */
[----:B------:R-:W-:Y:S01]  /*7570*/  IMAD R4, R2, c[0x0][0x1e0], RZ ;  /* 0x0000780002047a24 */ /* 0x000fe200078e02ff */
[----:B------:R-:W-:Y:S03]  /*7580*/  IADD3 R3, -R3, 0x30, RZ ;  /* 0x0000003003037810 */ /* 0x000fe60007ffe1ff */
[C---:B------:R-:W-:Y:S01]  /*7590*/  IMAD R4, R0.reuse, c[0x0][0x1e4], R4 ;  /* 0x0000790000047a24 */ /* 0x040fe200078e0204 */
        /* <DEDUP_REMOVED lines=9> */
[-C--:B---3--:R-:W-:Y:S02]  /*7630*/  @P1 IADD3 R5, P3, R20, R2.reuse, RZ ;  /* 0x0000000214051210 */ /* 0x088fe40007f7e0ff */
[----:B------:R-:W-:Y:S03]  /*7640*/  @P0 LEA R2, P2, R4, R2, 0x5 ;  /* 0x0000000204020211 */ /* 0x000fe600078428ff */
[----:B----4-:R-:W-:Y:S01]  /*7650*/  @P1 IMAD.X R6, R0, 0x1, R15, P3 ;  /* 0x0000000100061824 */ /* 0x010fe200018e060f */
[----:B------:R-:W-:Y:S02]  /*7660*/  @P0 LEA.HI.X R3, R4, R0, R3, 0x5, P2 ;  /* 0x0000000004030211 */ /* 0x000fe400010f2c03 */
[----:B------:R-:W-:Y:S02]  /*7670*/  @P0 IADD3 R0, P2, R2, R20, RZ ;  /* 0x0000001402000210 */ /* 0x000fe40007f5e0ff */
[----:B-----5:R-:W-:Y:S03]  /*7680*/  LOP3.LUT P3, RZ, R19, 0x1, RZ, 0xc0, !PT ;  /* 0x0000000113ff7812 */ /* 0x020fe6000786c0ff */
        /* <DEDUP_REMOVED lines=8> */
[----:B--2---:R1:W-:Y:S04]  /*7710*/  @P1 LDGSTS.E.BYPASS.LTC128B.128 [R13+0x14080], [R4.64], !P3 ;  /* 0x14080000040d1fae */ /* 0x0043e8000d901d46 */
[----:B------:R1:W-:Y:S04]  /*7720*/  @P1 LDGSTS.E.BYPASS.LTC128B.128 [R13+0x15880], [R4.64+0x80], !P4 ;  /* 0x15880080040d1fae */ /* 0x0003e8000e101d46 */
[----:B------:R1:W-:Y:S04]  /*7730*/  @P1 LDGSTS.E.BYPASS.LTC128B.128 [R13+0x17080], [R4.64+0x100], !P6 ;  /* 0x17080100040d1fae */ /* 0x0003e8000f101d46 */
[----:B------:R1:W-:Y:S04]  /*7740*/  @P1 LDGSTS.E.BYPASS.LTC128B.128 [R13+0x18880], [R4.64+0x180], !P5 ;  /* 0x18880180040d1fae */ /* 0x0003e8000e901d46 */
[----:B------:R1:W-:Y:S04]  /*7750*/  @P0 LDGSTS.E.BYPASS.LTC128B.128 [R13+0x15080], [R2.64], !P3 ;  /* 0x15080000020d0fae */ /* 0x0003e8000d901d46 */
[----:B------:R1:W-:Y:S04]  /*7760*/  @P0 LDGSTS.E.BYPASS.LTC128B.128 [R13+0x16880], [R2.64+0x80], !P4 ;  /* 0x16880080020d0fae */ /* 0x0003e8000e101d46 */
[----:B------:R1:W-:Y:S04]  /*7770*/  @P0 LDGSTS.E.BYPASS.LTC128B.128 [R13+0x18080], [R2.64+0x100], !P6 ;  /* 0x18080100020d0fae */ /* 0x0003e8000f101d46 */
[----:B------:R1:W-:Y:S02]  /*7780*/  @P0 LDGSTS.E.BYPASS.LTC128B.128 [R13+0x19880], [R2.64+0x180], !P5 ;  /* 0x19880180020d0fae */ /* 0x0003e4000e901d46 */
.L_x_883:
[----:B---3--:R-:W-:Y:S05]  /*7790*/  BSYNC B0 ;  /* 0x0000000000007941 */ /* 0x008fea0003800000 */
.L_x_882:
[----:B-1----:R-:W-:Y:S01]  /*77a0*/  MOV R0, c[0x0][0x2c4] ;  /* 0x0000b10000007a02 */ /* 0x002fe20000000f00 */
[----:B------:R-:W3:Y:S01]  /*77b0*/  LDL R2, [R1+0x68] ;  /* 0x0000680001027983 */ /* 0x000ee20000100800 */
[----:B-----5:R-:W-:Y:S02]  /*77c0*/  LOP3.LUT R19, R19, 0xfffff7ff, RZ, 0xc0, !PT ;  /* 0xfffff7ff13137812 */ /* 0x020fe400078ec0ff */
[----:B------:R-:W-:Y:S01]  /*77d0*/  ISETP.NE.AND P0, PT, R0, 0x1, PT ;  /* 0x000000010000780c */ /* 0x000fe20003f05270 */
[----:B------:R-:W4:Y:S01]  /*77e0*/  LDL R6, [R1+0x64] ;  /* 0x0000640001067983 */ /* 0x000f220000100800 */
[----:B------:R-:W-:Y:S03]  /*77f0*/  @P5 LOP3.LUT R19, R19, 0x800, RZ, 0xfc, !PT ;  /* 0x0000080013135812 */ /* 0x000fe600078efcff */
[----:B------:R1:W3:Y:S04]  /*7800*/  LDL R0, [R1+0x30] ;  /* 0x0000300001007983 */ /* 0x0002e80000100800 */
[----:B--2---:R-:W2:Y:S04]  /*7810*/  LDL R5, [R1+0x7c] ;  /* 0x00007c0001057983 */ /* 0x004ea80000100800 */
[----:B------:R-:W2:Y:S04]  /*7820*/  LDL R4, [R1+0x88] ;  /* 0x0000880001047983 */ /* 0x000ea80000100800 */
[----:B------:R-:W-:Y:S04]  /*7830*/  STL [R1+0x2c], R19 ;  /* 0x00002c1301007387 */ /* 0x000fe80000100800 */
[----:B------:R-:W0:Y:S01]  /*7840*/  LDGDEPBAR ;  /* 0x00000000000079af */ /* 0x000e220000000000 */
[----:B---3--:R-:W-:Y:S07]  /*7850*/  @P0 MOV R0, R2 ;  /* 0x0000000200000202 */ /* 0x008fee0000000f00 */
[----:B------:R-:W3:Y:S08]  /*7860*/  SHFL.IDX PT, R3, R0, RZ, 0x1c1f ;  /* 0x001c1fff00037589 */ /* 0x000ef000000e0000 */
[----:B------:R1:W2:Y:S02]  /*7870*/  SHFL.IDX PT, R2, R0, 0x1, 0x1c1f ;  /* 0x003c1f0000027f89 */ /* 0x0002a400000e0000 */
[----:B-1----:R-:W-:Y:S05]  /*7880*/  IMAD R0, R18, -0x30, RZ ;  /* 0xffffffd012007824 */ /* 0x002fea00078e02ff */
[----:B----4-:R-:W-:Y:S04]  /*7890*/  IADD3 R0, -R6, 0x1, R0 ;  /* 0x0000000106007810 */ /* 0x010fe80007ffe100 */
[----:B--2---:R-:W-:Y:S04]  /*78a0*/  IADD3 R0, -R4, R0, R5 ;  /* 0x0000000004007210 */ /* 0x004fe80007ffe105 */
[C---:B---3--:R-:W-:Y:S02]  /*78b0*/  IADD3 R4, R0.reuse, R3, RZ ;  /* 0x0000000300047210 */ /* 0x048fe40007ffe0ff */
[----:B------:R-:W-:Y:S02]  /*78c0*/  IADD3 R0, R0, R2, RZ ;  /* 0x0000000200007210 */ /* 0x000fe40007ffe0ff */
[----:B------:R-:W-:Y:S02]  /*78d0*/  ISETP.GT.AND P1, PT, R4, 0x11, PT ;  /* 0x000000110400780c */ /* 0x000fe40003f24270 */
[----:B------:R-:W-:Y:S02]  /*78e0*/  ISETP.GT.AND P0, PT, R0, RZ, PT ;  /* 0x000000ff0000720c */ /* 0x000fe40003f04270 */
[----:B------:R-:W-:Y:S02]  /*78f0*/  ISETP.GT.AND P4, PT, R4, 0x8, PT ;  /* 0x000000080400780c */ /* 0x000fe40003f84270 */
[----:B------:R-:W-:Y:S02]  /*7900*/  FSEL R5, R173, -INF , P0 ;  /* 0xff800000ad057808 */ /* 0x000fe40000000000 */
[----:B------:R-:W-:Y:S02]  /*7910*/  ISETP.GT.AND P0, PT, R0, 0x1, PT ;  /* 0x000000010000780c */ /* 0x000fe40003f04270 */
[----:B------:R-:W-:Y:S02]  /*7920*/  FSEL R21, R168, -INF , P1 ;  /* 0xff800000a8157808 */ /* 0x000fe40000800000 */
[----:B------:R-:W-:Y:S02]  /*7930*/  FSEL R15, R172, -INF , P0 ;  /* 0xff800000ac0f7808 */ /* 0x000fe40000000000 */
[----:B------:R-:W-:Y:S01]  /*7940*/  ISETP.GT.AND P0, PT, R0, 0x8, PT ;  /* 0x000000080000780c */ /* 0x000fe20003f04270 */
[----:B------:R-:W2:Y:S01]  /*7950*/  LDL.LU R172, [R1+0x20] ;  /* 0x0000200001ac7983 */ /* 0x000ea20000300800 */
[----:B------:R-:W-:Y:S02]  /*7960*/  ISETP.GT.AND P5, PT, R4, RZ, PT ;  /* 0x000000ff0400720c */ /* 0x000fe40003fa4270 */
[----:B------:R-:W-:Y:S01]  /*7970*/  FSEL R14, R133, -INF , P0 ;  /* 0xff800000850e7808 */ /* 0x000fe20000000000 */
[----:B------:R-:W3:Y:S01]  /*7980*/  LDL.LU R173, [R1+0x24] ;  /* 0x0000240001ad7983 */ /* 0x000ee20000300800 */
[----:B------:R-:W-:Y:S02]  /*7990*/  ISETP.GT.AND P0, PT, R0, 0x9, PT ;  /* 0x000000090000780c */ /* 0x000fe40003f04270 */
[----:B------:R-:W-:Y:S02]  /*79a0*/  ISETP.GT.AND P1, PT, R4, 0x18, PT ;  /* 0x000000180400780c */ /* 0x000fe40003f24270 */
[----:B------:R-:W-:Y:S02]  /*79b0*/  FSEL R13, R132, -INF , P0 ;  /* 0xff800000840d7808 */ /* 0x000fe40000000000 */
[----:B------:R-:W-:Y:S02]  /*79c0*/  ISETP.GT.AND P0, PT, R0, 0x10, PT ;  /* 0x000000100000780c */ /* 0x000fe40003f04270 */
[----:B------:R-:W-:Y:S02]  /*79d0*/  FSEL R24, R177, -INF , P4 ;  /* 0xff800000b1187808 */ /* 0x000fe40002000000 */
[----:B------:R-:W-:Y:S02]  /*79e0*/  FSEL R12, R12, -INF , P0 ;  /* 0xff8000000c0c7808 */ /* 0x000fe40000000000 */
[C---:B------:R-:W-:Y:S02]  /*79f0*/  ISETP.GT.AND P0, PT, R0.reuse, 0x11, PT ;  /* 0x000000110000780c */ /* 0x040fe40003f04270 */
[----:B------:R-:W-:Y:S02]  /*7a00*/  FSEL R20, R179, -INF , P5 ;  /* 0xff800000b3147808 */ /* 0x000fe40002800000 */
[----:B------:R-:W-:Y:S02]  /*7a10*/  FSEL R11, R11, -INF , P0 ;  /* 0xff8000000b0b7808 */ /* 0x000fe40000000000 */
[----:B------:R-:W-:Y:S02]  /*7a20*/  ISETP.GT.AND P0, PT, R0, 0x18, PT ;  /* 0x000000180000780c */ /* 0x000fe40003f04270 */
[----:B------:R-:W-:Y:S02]  /*7a30*/  LOP3.LUT P5, RZ, R19, 0x800, RZ, 0xc0, !PT ;  /* 0x0000080013ff7812 */ /* 0x000fe400078ac0ff */
[----:B------:R-:W-:Y:S02]  /*7a40*/  FSEL R10, R10, -INF , P0 ;  /* 0xff8000000a0a7808 */ /* 0x000fe40000000000 */
[----:B------:R-:W-:Y:S02]  /*7a50*/  ISETP.GT.AND P0, PT, R0, 0x19, PT ;  /* 0x000000190000780c */ /* 0x000fe40003f04270 */
[----:B------:R-:W-:Y:S02]  /*7a60*/  FSEL R19, R176, -INF , P1 ;  /* 0xff800000b0137808 */ /* 0x000fe40000800000 */
[----:B------:R-:W-:Y:S02]  /*7a70*/  FSEL R9, R9, -INF , P0 ;  /* 0xff80000009097808 */ /* 0x000fe40000000000 */
[----:B------:R-:W-:Y:S02]  /*7a80*/  ISETP.GT.AND P0, PT, R0, 0x20, PT ;  /* 0x000000200000780c */ /* 0x000fe40003f04270 */
[----:B------:R-:W-:Y:S02]  /*7a90*/  ISETP.GT.AND P4, PT, R4, 0x21, PT ;  /* 0x000000210400780c */ /* 0x000fe40003f84270 */
[----:B------:R-:W-:Y:S02]  /*7aa0*/  FSEL R8, R8, -INF , P0 ;  /* 0xff80000008087808 */ /* 0x000fe40000000000 */
[----:B------:R-:W-:Y:S02]  /*7ab0*/  ISETP.GT.AND P0, PT, R0, 0x21, PT ;  /* 0x000000210000780c */ /* 0x000fe40003f04270 */
[----:B------:R-:W-:Y:S02]  /*7ac0*/  ISETP.GT.AND P2, PT, R4, 0x10, PT ;  /* 0x000000100400780c */ /* 0x000fe40003f44270 */
[----:B------:R-:W-:Y:S02]  /*7ad0*/  FSEL R7, R7, -INF , P0 ;  /* 0xff80000007077808 */ /* 0x000fe40000000000 */
[----:B------:R-:W-:Y:S02]  /*7ae0*/  ISETP.GT.AND P0, PT, R0, 0x28, PT ;  /* 0x000000280000780c */ /* 0x000fe40003f04270 */
[----:B------:R-:W-:Y:S02]  /*7af0*/  FSEL R22, R174, -INF , P2 ;  /* 0xff800000ae167808 */ /* 0x000fe40001000000 */
[----:B------:R-:W-:Y:S02]  /*7b00*/  FSEL R6, R17, -INF , P0 ;  /* 0xff80000011067808 */ /* 0x000fe40000000000 */
[----:B------:R-:W-:Y:S02]  /*7b10*/  ISETP.GT.AND P0, PT, R0, 0x29, PT ;  /* 0x000000290000780c */ /* 0x000fe40003f04270 */
[----:B------:R-:W-:Y:S02]  /*7b20*/  FMNMX.FTZ R0, R5, R134, !PT ;  /* 0x0000008605007209 */ /* 0x000fe40007810000 */
[----:B------:R-:W-:Y:S02]  /*7b30*/  FSEL R3, R16, -INF , P0 ;  /* 0xff80000010037808 */ /* 0x000fe40000000000 */
[----:B------:R-:W-:Y:S02]  /*7b40*/  ISETP.GT.AND P0, PT, R4, 0x1, PT ;  /* 0x000000010400780c */ /* 0x000fe40003f04270 */
[----:B------:R-:W-:Y:S02]  /*7b50*/  FMNMX.FTZ R0, R15, R0, !PT ;  /* 0x000000000f007209 */ /* 0x000fe40007810000 */
[----:B------:R-:W-:Y:S02]  /*7b60*/  FSEL R25, R178, -INF , P0 ;  /* 0xff800000b2197808 */ /* 0x000fe40000000000 */
[----:B------:R-:W4:Y:S01]  /*7b70*/  LDL.LU R178, [R1+0x34] ;  /* 0x0000340001b27983 */ /* 0x000f220000300800 */
[----:B------:R-:W-:Y:S02]  /*7b80*/  FMNMX.FTZ R0, R14, R0, !PT ;  /* 0x000000000e007209 */ /* 0x000fe40007810000 */
[----:B------:R-:W-:Y:S02]  /*7b90*/  FSEL R16, R169, -INF , P4 ;  /* 0xff800000a9107808 */ /* 0x000fe40002000000 */
[----:B------:R-:W-:Y:S02]  /*7ba0*/  FMNMX.FTZ R0, R13, R0, !PT ;  /* 0x000000000d007209 */ /* 0x000fe40007810000 */
[----:B------:R-:W-:Y:S02]  /*7bb0*/  ISETP.GT.AND P2, PT, R4, 0x19, PT ;  /* 0x000000190400780c */ /* 0x000fe40003f44270 */
[----:B------:R-:W-:Y:S02]  /*7bc0*/  FMNMX.FTZ R0, R12, R0, !PT ;  /* 0x000000000c007209 */ /* 0x000fe40007810000 */
[----:B------:R-:W-:Y:S02]  /*7bd0*/  MOV R133, R18 ;  /* 0x0000001200857202 */ /* 0x000fe40000000f00 */
[----:B------:R-:W-:Y:S02]  /*7be0*/  FMNMX.FTZ R0, R11, R0, !PT ;  /* 0x000000000b007209 */ /* 0x000fe40007810000 */
[----:B------:R-:W-:Y:S02]  /*7bf0*/  FSEL R18, R171, -INF , P2 ;  /* 0xff800000ab127808 */ /* 0x000fe40001000000 */
[----:B------:R-:W-:Y:S02]  /*7c00*/  FMNMX.FTZ R0, R10, R0, !PT ;  /* 0x000000000a007209 */ /* 0x000fe40007810000 */
[----:B------:R-:W-:Y:S02]  /*7c10*/  ISETP.GT.AND P3, PT, R4, 0x9, PT ;  /* 0x000000090400780c */ /* 0x000fe40003f64270 */
[----:B------:R-:W-:Y:S02]  /*7c20*/  FMNMX.FTZ R0, R9, R0, !PT ;  /* 0x0000000009007209 */ /* 0x000fe40007810000 */
[----:B------:R-:W-:Y:S02]  /*7c30*/  FSEL R23, R175, -INF , P3 ;  /* 0xff800000af177808 */ /* 0x000fe40001800000 */
[----:B------:R-:W-:Y:S02]  /*7c40*/  FMNMX.FTZ R0, R8, R0, !PT ;  /* 0x0000000008007209 */ /* 0x000fe40007810000 */
[----:B------:R-:W-:Y:S02]  /*7c50*/  ISETP.GT.AND P3, PT, R4, 0x20, PT ;  /* 0x000000200400780c */ /* 0x000fe40003f64270 */
[----:B------:R-:W-:Y:S02]  /*7c60*/  FMNMX.FTZ R0, R7, R0, !PT ;  /* 0x0000000007007209 */ /* 0x000fe40007810000 */
[----:B------:R-:W-:Y:S02]  /*7c70*/  FSEL R17, R170, -INF , P3 ;  /* 0xff800000aa117808 */ /* 0x000fe40001800000 */
[----:B------:R-:W-:Y:S02]  /*7c80*/  FMNMX.FTZ R0, R6, R0, !PT ;  /* 0x0000000006007209 */ /* 0x000fe40007810000 */
[C---:B------:R-:W-:Y:S02]  /*7c90*/  ISETP.GT.AND P3, PT, R4.reuse, 0x28, PT ;  /* 0x000000280400780c */ /* 0x040fe40003f64270 */
[----:B------:R-:W-:Y:S02]  /*7ca0*/  FMNMX.FTZ R0, R3, R0, !PT ;  /* 0x0000000003007209 */ /* 0x000fe40007810000 */
[----:B------:R-:W-:Y:S03]  /*7cb0*/  ISETP.GT.AND P4, PT, R4, 0x29, PT ;  /* 0x000000290400780c */ /* 0x000fe60003f84270 */
[----:B------:R-:W1:Y:S02]  /*7cc0*/  SHFL.BFLY PT, R2, R0, 0x2, 0x1f ;  /* 0x0c401f0000027f89 */ /* 0x000e6400000e0000 */
[----:B-1----:R-:W-:Y:S06]  /*7cd0*/  FMNMX.FTZ R0, R0, R2, !PT ;  /* 0x0000000200007209 */ /* 0x002fec0007810000 */
[----:B------:R-:W1:Y:S02]  /*7ce0*/  SHFL.BFLY PT, R2, R0, 0x1, 0x1f ;  /* 0x0c201f0000027f89 */ /* 0x000e6400000e0000 */
[----:B-1----:R-:W-:Y:S04]  /*7cf0*/  FMNMX.FTZ R132, R0, R2, !PT ;  /* 0x0000000200847209 */ /* 0x002fe80007810000 */
[C---:B------:R-:W-:Y:S01]  /*7d00*/  FSETP.NEU.FTZ.AND P0, PT, R132.reuse, -INF , PT ;  /* 0xff8000008400780b */ /* 0x040fe20003f1d000 */
[C---:B------:R-:W-:Y:S03]  /*7d10*/  FMUL.FTZ R2, R132.reuse, c[0x0][0x2d0] ;  /* 0x0000b40084027a20 */ /* 0x040fe60000410000 */
[----:B------:R-:W-:Y:S02]  /*7d20*/  FSEL R0, R132, RZ, P0 ;  /* 0x000000ff84007208 */ /* 0x000fe40000000000 */
[----:B------:R-:W-:Y:S03]  /*7d30*/  FSEL R2, R2, RZ, P0 ;  /* 0x000000ff02027208 */ /* 0x000fe60000000000 */
[----:B------:R-:W-:Y:S02]  /*7d40*/  FADD.FTZ R0, -R0, R134 ;  /* 0x0000008600007221 */ /* 0x000fe40000010100 */
[--C-:B------:R-:W-:Y:S02]  /*7d50*/  FFMA.FTZ R5, R5, c[0x0][0x2d0], -R2.reuse ;  /* 0x0000b40005057a23 */ /* 0x100fe40000010802 */
[----:B------:R-:W-:Y:S02]  /*7d60*/  FMUL.FTZ R0, R0, c[0x0][0x2d0] ;  /* 0x0000b40000007a20 */ /* 0x000fe40000410000 */
[--C-:B------:R-:W-:Y:S02]  /*7d70*/  FFMA.FTZ R26, R8, c[0x0][0x2d0], -R2.reuse ;  /* 0x0000b400081a7a23 */ /* 0x100fe40000010802 */
[--C-:B------:R-:W-:Y:S01]  /*7d80*/  FFMA.FTZ R179, R11, c[0x0][0x2d0], -R2.reuse ;  /* 0x0000b4000bb37a23 */ /* 0x100fe20000010802 */
[----:B------:R-:W2:Y:S01]  /*7d90*/  LDL.LU R8, [R1+0x38] ;  /* 0x0000380001087983 */ /* 0x000ea20000300800 */
[--C-:B------:R-:W-:Y:S02]  /*7da0*/  FFMA.FTZ R27, R7, c[0x0][0x2d0], -R2.reuse ;  /* 0x0000b400071b7a23 */ /* 0x100fe40000010802 */
[--C-:B------:R-:W-:Y:S02]  /*7db0*/  FFMA.FTZ R11, R6, c[0x0][0x2d0], -R2.reuse ;  /* 0x0000b400060b7a23 */ /* 0x100fe40000010802 */
[--C-:B------:R-:W-:Y:S02]  /*7dc0*/  FFMA.FTZ R15, R15, c[0x0][0x2d0], -R2.reuse ;  /* 0x0000b4000f0f7a23 */ /* 0x100fe40000010802 */
[--C-:B------:R-:W-:Y:S02]  /*7dd0*/  FFMA.FTZ R14, R14, c[0x0][0x2d0], -R2.reuse ;  /* 0x0000b4000e0e7a23 */ /* 0x100fe40000010802 */
[--C-:B------:R-:W-:Y:S02]  /*7de0*/  FFMA.FTZ R13, R13, c[0x0][0x2d0], -R2.reuse ;  /* 0x0000b4000d0d7a23 */ /* 0x100fe40000010802 */
[--C-:B------:R-:W-:Y:S02]  /*7df0*/  FFMA.FTZ R12, R12, c[0x0][0x2d0], -R2.reuse ;  /* 0x0000b4000c0c7a23 */ /* 0x100fe40000010802 */
[--C-:B------:R-:W-:Y:S02]  /*7e00*/  FFMA.FTZ R177, R10, c[0x0][0x2d0], -R2.reuse ;  /* 0x0000b4000ab17a23 */ /* 0x100fe40000010802 */
[--C-:B------:R-:W-:Y:S02]  /*7e10*/  FFMA.FTZ R10, R3, c[0x0][0x2d0], -R2.reuse ;  /* 0x0000b400030a7a23 */ /* 0x100fe40000010802 */
[----:B------:R-:W-:Y:S01]  /*7e20*/  FFMA.FTZ R176, R9, c[0x0][0x2d0], -R2 ;  /* 0x0000b40009b07a23 */ /* 0x000fe20000010802 */
[----:B------:R-:W-:Y:S01]  /*7e30*/  MUFU.EX2 R3, R5 ;  /* 0x0000000500037308 */ /* 0x000fe20000000800 */
[----:B------:R-:W-:Y:S09]  /*7e40*/  MOV R9, R133 ;  /* 0x0000008500097202 */ /* 0x000ff20000000f00 */
[----:B------:R-:W1:Y:S10]  /*7e50*/  MUFU.EX2 R2, R0 ;  /* 0x0000000000027308 */ /* 0x000e740000000800 */
[----:B------:R-:W1:Y:S02]  /*7e60*/  MUFU.EX2 R0, R15 ;  /* 0x0000000f00007308 */ /* 0x000e640000000800 */
[C---:B-1----:R-:W-:Y:S02]  /*7e70*/  FMUL.FTZ R30, R2.reuse, R30 ;  /* 0x0000001e021e7220 */ /* 0x042fe40000410000 */
[C---:B------:R-:W-:Y:S02]  /*7e80*/  FMUL.FTZ R31, R2.reuse, R31 ;  /* 0x0000001f021f7220 */ /* 0x040fe40000410000 */
[C---:B------:R-:W-:Y:S02]  /*7e90*/  FMUL.FTZ R34, R2.reuse, R34 ;  /* 0x0000002202227220 */ /* 0x040fe40000410000 */
[C---:B------:R-:W-:Y:S02]  /*7ea0*/  FMUL.FTZ R35, R2.reuse, R35 ;  /* 0x0000002302237220 */ /* 0x040fe40000410000 */
[----:B------:R-:W-:Y:S01]  /*7eb0*/  FMUL.FTZ R38, R2, R38 ;  /* 0x0000002602267220 */ /* 0x000fe20000410000 */
[----:B------:R-:W-:Y:S01]  /*7ec0*/  F2FP.PACK_AB R169, R0, R3 ;  /* 0x0000000300a9723e */ /* 0x000fe200000000ff */
        /* <DEDUP_REMOVED lines=30> */
[----:B---3--:R-:W-:Y:S01]  /*80b0*/  FSEL R4, R173, -INF , P4 ;  /* 0xff800000ad047808 */ /* 0x008fe20002000000 */
        /* <DEDUP_REMOVED lines=17> */
[----:B----4-:R-:W-:Y:S02]  /*81d0*/  FFMA.FTZ R5, R2, R178, R3 ;  /* 0x000000b202057223 */ /* 0x010fe40000010003 */
[----:B------:R-:W-:Y:S02]  /*81e0*/  MUFU.EX2 R3, R13 ;  /* 0x0000000d00037308 */ /* 0x000fe40000000800 */
[----:B------:R-:W-:Y:S08]  /*81f0*/  FADD.FTZ R5, R0, R5 ;  /* 0x0000000500057221 */ /* 0x000ff00000010000 */
[----:B------:R-:W1:Y:S02]  /*8200*/  MUFU.EX2 R0, R14 ;  /* 0x0000000e00007308 */ /* 0x000e640000000800 */
[C---:B-1----:R-:W-:Y:S01]  /*8210*/  F2FP.PACK_AB R171, R3.reuse, R0 ;  /* 0x0000000003ab723e */ /* 0x042fe200000000ff */
[----:B------:R-:W-:Y:S01]  /*8220*/  FADD.FTZ R5, R0, R5 ;  /* 0x0000000500057221 */ /* 0x000fe20000010000 */
[----:B------:R-:W-:Y:S03]  /*8230*/  FMNMX.FTZ R0, R20, R135, !PT ;  /* 0x0000008714007209 */ /* 0x000fe60007810000 */
[----:B------:R-:W-:Y:S01]  /*8240*/  FADD.FTZ R178, R3, R5 ;  /* 0x0000000503b27221 */ /* 0x000fe20000010000 */
[----:B------:R-:W-:Y:S02]  /*8250*/  FMNMX.FTZ R0, R25, R0, !PT ;  /* 0x0000000019007209 */ /* 0x000fe40007810000 */
[----:B--2---:R-:W-:Y:S02]  /*8260*/  FSEL R5, R172, -INF , P3 ;  /* 0xff800000ac057808 */ /* 0x004fe40001800000 */
        /* <DEDUP_REMOVED lines=21> */
[----:B------:R1:W-:Y:S01]  /*83c0*/  MUFU.EX2 R168, R6 ;  /* 0x0000000600a87308 */ /* 0x0003e20000000800 */
        /* <DEDUP_REMOVED lines=8> */
[--C-:B------:R-:W-:Y:S01]  /*8450*/  FFMA.FTZ R173, R22, c[0x0][0x2d0], -R3.reuse ;  /* 0x0000b40016ad7a23 */ /* 0x100fe20000010803 */
[----:B------:R-:W-:Y:S01]  /*8460*/  MOV R22, R9 ;  /* 0x0000000900167202 */ /* 0x000fe20000000f00 */
[--C-:B------:R-:W-:Y:S02]  /*8470*/  FFMA.FTZ R172, R21, c[0x0][0x2d0], -R3.reuse ;  /* 0x0000b40015ac7a23 */ /* 0x100fe40000010803 */
[--C-:B------:R-:W-:Y:S01]  /*8480*/  FFMA.FTZ R174, R19, c[0x0][0x2d0], -R3.reuse ;  /* 0x0000b40013ae7a23 */ /* 0x100fe20000010803 */
[----:B------:R-:W-:Y:S01]  /*8490*/  MOV R19, R12 ;  /* 0x0000000c00137202 */ /* 0x000fe20000000f00 */
[----:B------:R-:W-:Y:S01]  /*84a0*/  FFMA.FTZ R3, R4, c[0x0][0x2d0], -R3 ;  /* 0x0000b40004037a23 */ /* 0x000fe20000010803 */
[----:B------:R-:W-:Y:S01]  /*84b0*/  MUFU.EX2 R175, R175 ;  /* 0x000000af00af7308 */ /* 0x000fe20000000800 */
[C---:B------:R-:W-:Y:S02]  /*84c0*/  FMUL.FTZ R18, R2.reuse, R146 ;  /* 0x0000009202127220 */ /* 0x040fe40000410000 */
[C---:B-1----:R-:W-:Y:S01]  /*84d0*/  FMUL.FTZ R6, R2.reuse, R158 ;  /* 0x0000009e02067220 */ /* 0x042fe20000410000 */
[----:B------:R-:W-:Y:S01]  /*84e0*/  MOV R158, R10 ;  /* 0x0000000a009e7202 */ /* 0x000fe20000000f00 */
[----:B------:R-:W-:Y:S02]  /*84f0*/  FMUL.FTZ R10, R2, R154 ;  /* 0x0000009a020a7220 */ /* 0x000fe40000410000 */
[----:B------:R-:W3:Y:S03]  /*8500*/  LDL R154, [R1+0x8] ;  /* 0x00000800019a7983 */ /* 0x000ee60000100800 */
[----:B------:R-:W-:Y:S01]  /*8510*/  MUFU.EX2 R174, R174 ;  /* 0x000000ae00ae7308 */ /* 0x000fe20000000800 */
[C---:B--2---:R-:W-:Y:S02]  /*8520*/  FMUL.FTZ R24, R0.reuse, R136 ;  /* 0x0000008800187220 */ /* 0x044fe40000410000 */
[C---:B------:R-:W-:Y:S02]  /*8530*/  FMUL.FTZ R25, R0.reuse, R137 ;  /* 0x0000008900197220 */ /* 0x040fe40000410000 */
[----:B------:R-:W-:Y:S01]  /*8540*/  FMUL.FTZ R13, R0, R149 ;  /* 0x00000095000d7220 */ /* 0x000fe20000410000 */
[----:B------:R-:W-:Y:S01]  /*8550*/  MOV R149, R26 ;  /* 0x0000001a00957202 */ /* 0x000fe20000000f00 */
[----:B------:R-:W-:Y:S02]  /*8560*/  FMUL.FTZ R26, R2, R138 ;  /* 0x0000008a021a7220 */ /* 0x000fe40000410000 */
[----:B------:R-:W-:Y:S01]  /*8570*/  FMUL.FTZ R20, R0, R140 ;  /* 0x0000008c00147220 */ /* 0x000fe20000410000 */
[----:B------:R-:W-:Y:S01]  /*8580*/  MOV R140, R27 ;  /* 0x0000001b008c7202 */ /* 0x000fe20000000f00 */
[----:B------:R-:W-:Y:S02]  /*8590*/  FMUL.FTZ R27, R2, R139 ;  /* 0x0000008b021b7220 */ /* 0x000fe40000410000 */
[----:B------:R-:W1:Y:S01]  /*85a0*/  LDSM.16.MT88.4 R136, [R239] ;  /* 0x00000000ef88783b */ /* 0x000e620000004200 */
[C---:B------:R-:W-:Y:S02]  /*85b0*/  FFMA.FTZ R134, R0.reuse, R8, R168 ;  /* 0x0000000800867223 */ /* 0x040fe400000100a8 */
[C---:B------:R-:W-:Y:S01]  /*85c0*/  FMUL.FTZ R4, R0.reuse, R156 ;  /* 0x0000009c00047220 */ /* 0x040fe20000410000 */
[----:B------:R-:W-:Y:S01]  /*85d0*/  MOV R156, R22 ;  /* 0x00000016009c7202 */ /* 0x000fe20000000f00 */
[C---:B------:R-:W-:Y:S01]  /*85e0*/  FMUL.FTZ R5, R0.reuse, R157 ;  /* 0x0000009d00057220 */ /* 0x040fe20000410000 */
[----:B------:R-:W-:Y:S01]  /*85f0*/  MOV R157, R23 ;  /* 0x00000017009d7202 */ /* 0x000fe20000000f00 */
[C---:B------:R-:W-:Y:S01]  /*8600*/  FMUL.FTZ R8, R0.reuse, R152 ;  /* 0x0000009800087220 */ /* 0x040fe20000410000 */
[----:B------:R-:W-:Y:S01]  /*8610*/  MOV R152, R15 ;  /* 0x0000000f00987202 */ /* 0x000fe20000000f00 */
[C---:B------:R-:W-:Y:S01]  /*8620*/  FMUL.FTZ R9, R0.reuse, R153 ;  /* 0x0000009900097220 */ /* 0x040fe20000410000 */
[----:B------:R-:W-:Y:S01]  /*8630*/  MOV R153, R14 ;  /* 0x0000000e00997202 */ /* 0x000fe20000000f00 */
[C---:B------:R-:W-:Y:S02]  /*8640*/  FMUL.FTZ R12, R0.reuse, R148 ;  /* 0x00000094000c7220 */ /* 0x040fe40000410000 */
[C---:B------:R-:W-:Y:S01]  /*8650*/  FMUL.FTZ R16, R0.reuse, R144 ;  /* 0x0000009000107220 */ /* 0x040fe20000410000 */
[----:B------:R-:W-:Y:S01]  /*8660*/  MUFU.EX2 R148, R170 ;  /* 0x000000aa00947308 */ /* 0x000fe20000000800 */
[C---:B------:R-:W-:Y:S02]  /*8670*/  FMUL.FTZ R17, R0.reuse, R145 ;  /* 0x0000009100117220 */ /* 0x040fe40000410000 */
[C---:B------:R-:W-:Y:S01]  /*8680*/  FMUL.FTZ R21, R0.reuse, R141 ;  /* 0x0000008d00157220 */ /* 0x040fe20000410000 */
[----:B------:R-:W-:Y:S01]  /*8690*/  MOV R141, R11 ;  /* 0x0000000b008d7202 */ /* 0x000fe20000000f00 */
[C---:B------:R-:W-:Y:S02]  /*86a0*/  FMUL.FTZ R28, R0.reuse, R28 ;  /* 0x0000001c001c7220 */ /* 0x040fe40000410000 */
[C---:B------:R-:W-:Y:S02]  /*86b0*/  FMUL.FTZ R29, R0.reuse, R29 ;  /* 0x0000001d001d7220 */ /* 0x040fe40000410000 */
[C---:B------:R-:W-:Y:S01]  /*86c0*/  FMUL.FTZ R32, R0.reuse, R32 ;  /* 0x0000002000207220 */ /* 0x040fe20000410000 */
[----:B------:R-:W2:Y:S01]  /*86d0*/  MUFU.EX2 R144, R135 ;  /* 0x0000008700907308 */ /* 0x000ea20000000800 */
        /* <DEDUP_REMOVED lines=13> */
[----:B------:R-:W-:Y:S01]  /*87b0*/  FMUL.FTZ R56, R0, R56 ;  /* 0x0000003800387220 */ /* 0x000fe20000410000 */
[----:B--2---:R-:W-:Y:S01]  /*87c0*/  F2FP.PACK_AB R170, R148, R144 ;  /* 0x0000009094aa723e */ /* 0x004fe200000000ff */
        /* <DEDUP_REMOVED lines=38> */
[----:B------:R2:W4:Y:S01]  /*8a30*/  MUFU.EX2 R0, R7 ;  /* 0x0000000700007308 */ /* 0x0005220000000800 */
[C---:B------:R-:W-:Y:S01]  /*8a40*/  FMUL.FTZ R11, R2.reuse, R155 ;  /* 0x0000009b020b7220 */ /* 0x040fe20000410000 */
[----:B------:R-:W-:Y:S01]  /*8a50*/  MOV R155, R149 ;  /* 0x00000095009b7202 */ /* 0x000fe20000000f00 */
[C---:B------:R-:W-:Y:S02]  /*8a60*/  FMUL.FTZ R14, R2.reuse, R150 ;  /* 0x00000096020e7220 */ /* 0x040fe40000410000 */
[C---:B------:R-:W-:Y:S02]  /*8a70*/  FMUL.FTZ R15, R2.reuse, R151 ;  /* 0x00000097020f7220 */ /* 0x040fe40000410000 */
[C---:B------:R-:W-:Y:S02]  /*8a80*/  FMUL.FTZ R22, R2.reuse, R142 ;  /* 0x0000008e02167220 */ /* 0x040fe40000410000 */
[C---:B------:R-:W-:Y:S02]  /*8a90*/  FMUL.FTZ R23, R2.reuse, R143 ;  /* 0x0000008f02177220 */ /* 0x040fe40000410000 */
[----:B--2---:R-:W-:Y:S01]  /*8aa0*/  FMUL.FTZ R7, R2, R159 ;  /* 0x0000009f02077220 */ /* 0x004fe20000410000 */
[C---:B----4-:R-:W-:Y:S01]  /*8ab0*/  F2FP.PACK_AB R168, R0.reuse, R168 ;  /* 0x000000a800a8723e */ /* 0x050fe200000000ff */
[----:B------:R-:W-:Y:S01]  /*8ac0*/  FADD.FTZ R145, R0, R134 ;  /* 0x0000008600917221 */ /* 0x000fe20000010000 */
[----:B------:R-:W-:Y:S01]  /*8ad0*/  MOV R159, R19 ;  /* 0x00000013009f7202 */ /* 0x000fe20000000f00 */
[----:B------:R-:W-:Y:S01]  /*8ae0*/  FMUL.FTZ R19, R2, R147 ;  /* 0x0000009302137220 */ /* 0x000fe20000410000 */
[----:B------:R-:W-:Y:S01]  /*8af0*/  MUFU.EX2 R0, R179 ;  /* 0x000000b300007308 */ /* 0x000fe20000000800 */
[----:B------:R-:W-:Y:S02]  /*8b00*/  FADD.FTZ R150, R144, R145 ;  /* 0x0000009190967221 */ /* 0x000fe40000010000 */
[C---:B-1----:R-:W-:Y:S01]  /*8b10*/  HMMA.16816.F32 R4, R168.reuse, R136, R4 ;  /* 0x00000088a804723c */ /* 0x042fe20000001804 */
[----:B------:R-:W-:Y:S06]  /*8b20*/  LDSM.16.MT88.4 R144, [R241+0x800] ;  /* 0x00080000f190783b */ /* 0x000fec0000004200 */
[----:B------:R-:W-:Y:S01]  /*8b30*/  MUFU.EX2 R179, R152 ;  /* 0x0000009800b37308 */ /* 0x000fe20000000800 */
[C---:B------:R-:W-:Y:S01]  /*8b40*/  HMMA.16816.F32 R8, R168.reuse, R138, R8 ;  /* 0x0000008aa808723c */ /* 0x040fe20000001808 */
[----:B------:R-:W1:Y:S08]  /*8b50*/  LDSM.16.MT88.4 R136, [R241] ;  /* 0x00000000f188783b */ /* 0x000e700000004200 */
[----:B------:R2:W4:Y:S10]  /*8b60*/  MUFU.EX2 R2, R159 ;  /* 0x0000009f00027308 */ /* 0x0005340000000800 */
[----:B------:R-:W3:Y:S10]  /*8b70*/  MUFU.EX2 R134, R176 ;  /* 0x000000b000867308 */ /* 0x000ef40000000800 */
[----:B------:R-:W3:Y:S01]  /*8b80*/  MUFU.EX2 R176, R173 ;  /* 0x000000ad00b07308 */ /* 0x000ee20000000800 */
[----:B--2---:R-:W-:Y:S09]  /*8b90*/  MOV R159, R141 ;  /* 0x0000008d009f7202 */ /* 0x004ff20000000f00 */
[----:B------:R-:W2:Y:S01]  /*8ba0*/  MUFU.EX2 R173, R3 ;  /* 0x0000000300ad7308 */ /* 0x000ea20000000800 */
[C---:B-1----:R-:W-:Y:S08]  /*8bb0*/  HMMA.16816.F32 R12, R168.reuse, R136, R12 ;  /* 0x00000088a80c723c */ /* 0x042ff0000000180c */
[C---:B------:R-:W-:Y:S01]  /*8bc0*/  HMMA.16816.F32 R16, R168.reuse, R138, R16 ;  /* 0x0000008aa810723c */ /* 0x040fe20000001810 */
[----:B------:R-:W1:Y:S07]  /*8bd0*/  LDSM.16.MT88.4 R136, [R240] ;  /* 0x00000000f088783b */ /* 0x000e6e0000004200 */
[C---:B-1----:R-:W-:Y:S08]  /*8be0*/  HMMA.16816.F32 R20, R168.reuse, R136, R20 ;  /* 0x00000088a814723c */ /* 0x042ff00000001814 */
[C---:B------:R-:W-:Y:S01]  /*8bf0*/  HMMA.16816.F32 R24, R168.reuse, R138, R24 ;  /* 0x0000008aa818723c */ /* 0x040fe20000001818 */
[----:B---3--:R1:W3:Y:S03]  /*8c00*/  LDSM.16.MT88.4 R136, [R154] ;  /* 0x000000009a88783b */ /* 0x0082e60000004200 */
[----:B-1----:R-:W-:Y:S05]  /*8c10*/  MOV R154, R140 ;  /* 0x0000008c009a7202 */ /* 0x002fea0000000f00 */
[----:B------:R-:W-:Y:S01]  /*8c20*/  LDSM.16.MT88.4 R140, [R239+0x800] ;  /* 0x00080000ef8c783b */ /* 0x000fe20000004200 */
[C---:B---3--:R-:W-:Y:S08]  /*8c30*/  HMMA.16816.F32 R28, R168.reuse, R136, R28 ;  /* 0x00000088a81c723c */ /* 0x048ff0000000181c */
        /* <DEDUP_REMOVED lines=36> */
[----:B----4-:R-:W-:Y:S01]  /*8e80*/  FADD.FTZ R136, R2, R178 ;  /* 0x000000b202887221 */ /* 0x010fe20000010000 */
[----:B------:R-:W-:Y:S01]  /*8e90*/  HMMA.16816.F32 R128, R168, R138, R128 ;  /* 0x0000008aa880723c */ /* 0x000fe20000001880 */
[----:B------:R-:W1:Y:S03]  /*8ea0*/  MUFU.EX2 R178, R153 ;  /* 0x0000009900b27308 */ /* 0x000e660000000800 */
[C---:B------:R-:W-:Y:S01]  /*8eb0*/  FADD.FTZ R136, R0.reuse, R136 ;  /* 0x0000008800887221 */ /* 0x040fe20000010000 */
[----:B------:R-:W-:Y:S02]  /*8ec0*/  F2FP.PACK_AB R137, R0, R2 ;  /* 0x000000020089723e */ /* 0x000fe400000000ff */
[C---:B------:R-:W-:Y:S01]  /*8ed0*/  F2FP.PACK_AB R139, R134.reuse, R135 ;  /* 0x00000087868b723e */ /* 0x040fe200000000ff */
[----:B------:R-:W-:Y:S01]  /*8ee0*/  FADD.FTZ R136, R135, R136 ;  /* 0x0000008887887221 */ /* 0x000fe20000010000 */
[----:B------:R-:W-:Y:S02]  /*8ef0*/  F2FP.PACK_AB R138, R175, R174 ;  /* 0x000000aeaf8a723e */ /* 0x000fe400000000ff */
[----:B------:R-:W3:Y:S01]  /*8f00*/  MUFU.EX2 R2, R155 ;  /* 0x0000009b00027308 */ /* 0x000ee20000000800 */
[----:B------:R-:W-:Y:S01]  /*8f10*/  FADD.FTZ R149, R134, R136 ;  /* 0x0000008886957221 */ /* 0x000fe20000010000 */
[----:B------:R-:W-:Y:S02]  /*8f20*/  F2FP.PACK_AB R136, R177, R176 ;  /* 0x000000b0b188723e */ /* 0x000fe400000000ff */
[----:B--2---:R-:W-:Y:S05]  /*8f30*/  F2FP.PACK_AB R170, R173, R172 ;  /* 0x000000acadaa723e */ /* 0x004fea00000000ff */
[C---:B------:R-:W-:Y:S01]  /*8f40*/  HMMA.16816.F32 R4, R136.reuse, R140, R4 ;  /* 0x0000008c8804723c */ /* 0x040fe20000001804 */
[----:B------:R-:W2:Y:S04]  /*8f50*/  MUFU.EX2 R0, R154 ;  /* 0x0000009a00007308 */ /* 0x000ea80000000800 */
[----:B-1----:R-:W-:Y:S03]  /*8f60*/  F2FP.PACK_AB R168, R179, R178 ;  /* 0x000000b2b3a8723e */ /* 0x002fe600000000ff */
[C---:B------:R-:W-:Y:S01]  /*8f70*/  HMMA.16816.F32 R8, R136.reuse, R142, R8 ;  /* 0x0000008e8808723c */ /* 0x040fe20000001808 */
[----:B------:R-:W1:Y:S02]  /*8f80*/  LDSM.16.MT88.4 R140, [R240+0x800] ;  /* 0x00080000f08c783b */ /* 0x000e640000004200 */
[----:B------:R-:W-:Y:S01]  /*8f90*/  MUFU.EX2 R134, R158 ;  /* 0x0000009e00867308 */ /* 0x000fe20000000800 */
[----:B---3--:R-:W-:Y:S04]  /*8fa0*/  FADD.FTZ R3, R2, R149 ;  /* 0x0000009502037221 */ /* 0x008fe80000010000 */
[C---:B------:R-:W-:Y:S05]  /*8fb0*/  HMMA.16816.F32 R12, R136.reuse, R144, R12 ;  /* 0x00000090880c723c */ /* 0x040fea000000180c */
[----:B------:R-:W3:Y:S03]  /*8fc0*/  MUFU.EX2 R135, R159 ;  /* 0x0000009f00877308 */ /* 0x000ee60000000800 */
[C---:B------:R-:W-:Y:S01]  /*8fd0*/  HMMA.16816.F32 R16, R136.reuse, R146, R16 ;  /* 0x000000928810723c */ /* 0x040fe20000001810 */
[----:B------:R-:W4:Y:S03]  /*8fe0*/  LDSM.16.MT88.4 R144, [R242+0x800] ;  /* 0x00080000f290783b */ /* 0x000f260000004200 */
[C---:B--2---:R-:W-:Y:S01]  /*8ff0*/  FADD.FTZ R3, R0.reuse, R3 ;  /* 0x0000000300037221 */ /* 0x044fe20000010000 */
[----:B------:R-:W-:Y:S04]  /*9000*/  F2FP.PACK_AB R169, R0, R2 ;  /* 0x0000000200a9723e */ /* 0x000fe800000000ff */
[----:B------:R-:W-:Y:S03]  /*9010*/  LDSM.16.MT88.4 R152, [R239+0x1000] ;  /* 0x00100000ef98783b */ /* 0x000fe60000004200 */
[C---:B---3--:R-:W-:Y:S01]  /*9020*/  F2FP.PACK_AB R171, R134.reuse, R135 ;  /* 0x0000008786ab723e */ /* 0x048fe200000000ff */
[----:B------:R-:W-:Y:S01]  /*9030*/  FADD.FTZ R3, R135, R3 ;  /* 0x0000000387037221 */ /* 0x000fe20000010000 */
[----:B------:R-:W-:Y:S01]  /*9040*/  MOV R135, R133 ;  /* 0x0000008500877202 */ /* 0x000fe20000000f00 */
[C---:B-1----:R-:W-:Y:S03]  /*9050*/  HMMA.16816.F32 R20, R136.reuse, R140, R20 ;  /* 0x0000008c8814723c */ /* 0x042fe60000001814 */
[----:B------:R-:W-:Y:S01]  /*9060*/  FADD.FTZ R0, R134, R3 ;  /* 0x0000000386007221 */ /* 0x000fe20000010000 */
[----:B------:R-:W-:Y:S04]  /*9070*/  MOV R3, R156 ;  /* 0x0000009c00037202 */ /* 0x000fe80000000f00 */
[C---:B------:R-:W-:Y:S01]  /*9080*/  HMMA.16816.F32 R24, R136.reuse, R142, R24 ;  /* 0x0000008e8818723c */ /* 0x040fe20000001818 */
[----:B------:R-:W1:Y:S03]  /*9090*/  LDSM.16.MT88.4 R140, [R239+0x2000] ;  /* 0x00200000ef8c783b */ /* 0x000e660000004200 */
[----:B------:R-:W-:Y:S04]  /*90a0*/  IADD3 R2, R3, -0x1, RZ ;  /* 0xffffffff03027810 */ /* 0x000fe80007ffe0ff */
[C---:B----4-:R-:W-:Y:S01]  /*90b0*/  HMMA.16816.F32 R28, R136.reuse, R144, R28 ;  /* 0x00000090881c723c */ /* 0x050fe2000000181c */
[----:B------:R2:W-:Y:S04]  /*90c0*/  STL [R1+0x34], R0 ;  /* 0x0000340001007387 */ /* 0x0005e80000100800 */
[----:B------:R-:W3:Y:S03]  /*90d0*/  LDL R134, [R1+0x60] ;  /* 0x0000600001867983 */ /* 0x000ee60000100800 */
[C---:B------:R-:W-:Y:S01]  /*90e0*/  HMMA.16816.F32 R32, R136.reuse, R146, R32 ;  /* 0x000000928820723c */ /* 0x040fe20000001820 */
[----:B------:R-:W4:Y:S08]  /*90f0*/  LDSM.16.MT88.4 R144, [R241+0x2000] ;  /* 0x00200000f190783b */ /* 0x000f300000004200 */
[----:B------:R-:W-:Y:S03]  /*9100*/  STL [R1+0x20], R2 ;  /* 0x0000200201007387 */ /* 0x000fe60000100800 */
[----:B--2---:R-:W-:Y:S04]  /*9110*/  FADD.FTZ R0, R148, R150 ;  /* 0x0000009694007221 */ /* 0x004fe80000010000 */
[----:B------:R-:W-:Y:S01]  /*9120*/  FADD.FTZ R0, R176, R0 ;  /* 0x00000000b0007221 */ /* 0x000fe20000010000 */
[C---:B-1----:R-:W-:Y:S03]  /*9130*/  HMMA.16816.F32 R36, R136.reuse, R140, R36 ;  /* 0x0000008c8824723c */ /* 0x042fe60000001824 */
[----:B------:R-:W-:Y:S04]  /*9140*/  FADD.FTZ R0, R177, R0 ;  /* 0x00000000b1007221 */ /* 0x000fe80000010000 */
[----:B------:R-:W-:Y:S01]  /*9150*/  FADD.FTZ R0, R174, R0 ;  /* 0x00000000ae007221 */ /* 0x000fe20000010000 */
[C---:B------:R-:W-:Y:S01]  /*9160*/  HMMA.16816.F32 R40, R136.reuse, R142, R40 ;  /* 0x0000008e8828723c */ /* 0x040fe20000001828 */
[----:B------:R-:W1:Y:S03]  /*9170*/  LDSM.16.MT88.4 R140, [R240+0x2000] ;  /* 0x00200000f08c783b */ /* 0x000e660000004200 */
[----:B------:R-:W-:Y:S04]  /*9180*/  FADD.FTZ R0, R175, R0 ;  /* 0x00000000af007221 */ /* 0x000fe80000010000 */
[C---:B----4-:R-:W-:Y:S04]  /*9190*/  HMMA.16816.F32 R44, R136.reuse, R144, R44 ;  /* 0x00000090882c723c */ /* 0x050fe8000000182c */
[----:B------:R-:W-:Y:S04]  /*91a0*/  FADD.FTZ R0, R178, R0 ;  /* 0x00000000b2007221 */ /* 0x000fe80000010000 */
[C---:B------:R-:W-:Y:S01]  /*91b0*/  HMMA.16816.F32 R48, R136.reuse, R146, R48 ;  /* 0x000000928830723c */ /* 0x040fe20000001830 */
[----:B------:R-:W2:Y:S03]  /*91c0*/  LDSM.16.MT88.4 R144, [R242+0x2000] ;  /* 0x00200000f290783b */ /* 0x000ea60000004200 */
[----:B------:R-:W-:Y:S04]  /*91d0*/  FADD.FTZ R0, R179, R0 ;  /* 0x00000000b3007221 */ /* 0x000fe80000010000 */
[----:B------:R-:W-:Y:S01]  /*91e0*/  FADD.FTZ R0, R172, R0 ;  /* 0x00000000ac007221 */ /* 0x000fe20000010000 */
        /* <DEDUP_REMOVED lines=25> */
[C---:B------:R-:W-:Y:S08]  /*9380*/  HMMA.16816.F32 R120, R136.reuse, R142, R120 ;  /* 0x0000008e8878723c */ /* 0x040ff00000001878 */
[C---:B--2---:R-:W-:Y:S08]  /*9390*/  HMMA.16816.F32 R124, R136.reuse, R144, R124 ;  /* 0x00000090887c723c */ /* 0x044ff0000000187c */
[----:B------:R-:W-:Y:S01]  /*93a0*/  HMMA.16816.F32 R128, R136, R146, R128 ;  /* 0x000000928880723c */ /* 0x000fe20000001880 */
[----:B------:R-:W1:Y:S02]  /*93b0*/  LDSM.16.MT88.4 R144, [R241+0x1000] ;  /* 0x00100000f190783b */ /* 0x000e640000004200 */
[----:B---3--:R-:W-:Y:S01]  /*93c0*/  ISETP.GT.AND P0, PT, R3, R134, PT ;  /* 0x000000860300720c */ /* 0x008fe20003f04270 */
[----:B------:R-:W-:Y:S01]  /*93d0*/  FADD.FTZ R3, R173, R0 ;  /* 0x00000000ad037221 */ /* 0x000fe20000010000 */
[----:B------:R-:W-:Y:S02]  /*93e0*/  MOV R0, R2 ;  /* 0x0000000200007202 */ /* 0x000fe40000000f00 */
[----:B------:R-:W-:Y:S01]  /*93f0*/  MOV R134, R132 ;  /* 0x0000008400867202 */ /* 0x000fe20000000f00 */
[C---:B------:R-:W-:Y:S01]  /*9400*/  HMMA.16816.F32 R156, R168.reuse, R152, R4 ;  /* 0x00000098a89c723c */ /* 0x040fe20000001804 */
[----:B------:R-:W2:Y:S07]  /*9410*/  LDSM.16.MT88.4 R136, [R240+0x1000] ;  /* 0x00100000f088783b */ /* 0x000eae0000004200 */
[C---:B------:R-:W-:Y:S01]  /*9420*/  HMMA.16816.F32 R152, R168.reuse, R154, R8 ;  /* 0x0000009aa898723c */ /* 0x040fe20000001808 */
[----:B------:R-:W3:Y:S08]  /*9430*/  LDSM.16.MT88.4 R4, [R242+0x1000] ;  /* 0x00100000f204783b */ /* 0x000ef00000004200 */
[----:B------:R-:W4:Y:S08]  /*9440*/  LDSM.16.MT88.4 R8, [R239+0x2800] ;  /* 0x00280000ef08783b */ /* 0x000f300000004200 */
[----:B------:R-:W-:Y:S04]  /*9450*/  STL [R1+0x38], R3 ;  /* 0x0000380301007387 */ /* 0x000fe80000100800 */
[----:B------:R-:W-:Y:S01]  /*9460*/  STL [R1+0x1c], R0 ;  /* 0x00001c0001007387 */ /* 0x000fe20000100800 */
[C---:B-1----:R-:W-:Y:S03]  /*9470*/  HMMA.16816.F32 R148, R168.reuse, R144, R12 ;  /* 0x00000090a894723c */ /* 0x042fe6000000180c */
[----:B------:R-:W1:Y:S05]  /*9480*/  LDSM.16.MT88.4 R12, [R241+0x2800] ;  /* 0x00280000f10c783b */ /* 0x000e6a0000004200 */
        /* <DEDUP_REMOVED lines=40> */
.L_x_879:
[----:B------:R-:W2:Y:S04]  /*9710*/  LDL R2, [R1+0x3c] ;  /* 0x00003c0001027983 */ /* 0x000ea80000100800 */
[----:B------:R-:W2:Y:S02]  /*9720*/  LDL R0, [R1+0x20] ;  /* 0x0000200001007983 */ /* 0x000ea40000100800 */
[----:B--2---:R-:W-:-:S13]  /*9730*/  ISETP.GE.AND P0, PT, R0, R2, PT ;  /* 0x000000020000720c */ /* 0x004fda0003f06270 */
[----:B------:R-:W-:Y:S05]  /*9740*/  @!P0 BRA `(.L_x_885) ;  /* 0x00002d1000008947 */ /* 0x000fea0003800000 */
.L_x_888:
[----:B------:R-:W2:Y:S01]  /*9750*/  LDL R20, [R1+0x20] ;  /* 0x0000200001147983 */ /* 0x000ea20000100800 */
[----:B------:R-:W-:Y:S04]  /*9760*/  DEPBAR.LE SB0, 0x0 ;  /* 0x000080000000791a */ /* 0x000fe80000000000 */
[----:B------:R-:W-:Y:S01]  /*9770*/  WARPSYNC 0xffffffff ;  /* 0xffffffff00007948 */ /* 0x000fe20003800000 */
[----:B------:R-:W3:Y:S01]  /*9780*/  LDL.64 R6, [R1+0x58] ;  /* 0x0000580001067983 */ /* 0x000ee20000100a00 */
[----:B------:R-:W-:Y:S05]  /*9790*/  BSSY B0, `(.L_x_886) ;  /* 0x0000124000007945 */ /* 0x000fea0003800000 */
[----:B------:R-:W4:Y:S06]  /*97a0*/  LDL.64 R22, [R1+0x48] ;  /* 0x0000480001167983 */ /* 0x000f2c0000100a00 */
[----:B------:R-:W3:Y:S06]  /*97b0*/  LDL R135, [R1+0x2c] ;  /* 0x00002c0001877983 */ /* 0x000eec0000100800 */
[----:B------:R-:W4:Y:S06]  /*97c0*/  LDL R134, [R1] ;  /* 0x0000000001867983 */ /* 0x000f2c0000100800 */
[----:B------:R-:W4:Y:S06]  /*97d0*/  LDL R15, [R1+0x4] ;  /* 0x00000400010f7983 */ /* 0x000f2c0000100800 */
[----:B------:R-:W4:Y:S06]  /*97e0*/  LDL R21, [R1+0x18] ;  /* 0x0000180001157983 */ /* 0x000f2c0000100800 */
[----:B------:R-:W1:Y:S06]  /*97f0*/  S2R R2, SR_TID.X ;  /* 0x0000000000027919 */ /* 0x000e6c0000002100 */
[----:B------:R-:W-:Y:S06]  /*9800*/  BAR.SYNC.DEFER_BLOCKING 0x0 ;  /* 0x0000000000007b1d */ /* 0x000fec0000010000 */
[----:B------:R-:W2:Y:S06]  /*9810*/  LDSM.16.M88.4 R8, [R236] ;  /* 0x00000000ec08783b */ /* 0x000eac0000000200 */
[----:B------:R-:W2:Y:S06]  /*9820*/  LDSM.16.M88.4 R16, [R236+0x800] ;  /* 0x00080000ec10783b */ /* 0x000eac0000000200 */
[----:B------:R-:W2:Y:S06]  /*9830*/  LDSM.16.M88.4 R24, [R236+0x1000] ;  /* 0x00100000ec18783b */ /* 0x000eac0000000200 */
[----:B------:R-:W2:Y:S01]  /*9840*/  LDSM.16.M88.4 R168, [R243] ;  /* 0x00000000f3a8783b */ /* 0x000ea20000000200 */
[----:B-1----:R-:W-:Y:S11]  /*9850*/  ISETP.GT.AND P3, PT, R2, 0x7f, PT ;  /* 0x0000007f0200780c */ /* 0x002ff60003f64270 */
[----:B------:R-:W-:Y:S02]  /*9860*/  @!UPT UIADD3 URZ, URZ, URZ, URZ ;  /* 0x0000003f3f3ff290 */ /* 0x000fe4000fffe03f */
[----:B------:R-:W-:Y:S02]  /*9870*/  @!P3 MOV R4, c[0x0][0x208] ;  /* 0x000082000004ba02 */ /* 0x000fe40000000f00 */
[----:B------:R-:W-:Y:S02]  /*9880*/  @!P3 MOV R5, c[0x0][0x20c] ;  /* 0x000083000005ba02 */ /* 0x000fe40000000f00 */
[----:B--2---:R-:W-:Y:S01]  /*9890*/  SHF.R.S32.HI R0, RZ, 0x1f, R20 ;  /* 0x0000001fff007819 */ /* 0x004fe20000011414 */
[----:B------:R-:W-:Y:S04]  /*98a0*/  IMAD.WIDE.U32 R2, R20, c[0x0][0x208], RZ ;  /* 0x0000820014027a25 */ /* 0x000fe800078e00ff */
[----:B------:R-:W-:Y:S04]  /*98b0*/  IMAD R0, R0, c[0x0][0x208], RZ ;  /* 0x0000820000007a24 */ /* 0x000fe800078e02ff */
[----:B------:R-:W-:Y:S05]  /*98c0*/  IMAD R0, R20, c[0x0][0x20c], R0 ;  /* 0x0000830014007a24 */ /* 0x000fea00078e0200 */
[----:B------:R-:W-:Y:S01]  /*98d0*/  IADD3 R0, R3, R0, RZ ;  /* 0x0000000003007210 */ /* 0x000fe20007ffe0ff */
[----:B------:R-:W-:Y:S01]  /*98e0*/  IMAD.WIDE.U32 R2, R2, 0x30, RZ ;  /* 0x0000003002027825 */ /* 0x000fe200078e00ff */
[----:B---3--:R-:W-:Y:S03]  /*98f0*/  LOP3.LUT P4, RZ, R135, 0x2, RZ, 0xc0, !PT ;  /* 0x0000000287ff7812 */ /* 0x008fe6000788c0ff */
[----:B------:R-:W-:Y:S01]  /*9900*/  IMAD R0, R0, 0x30, RZ ;  /* 0x0000003000007824 */ /* 0x000fe200078e02ff */
[----:B------:R-:W-:Y:S04]  /*9910*/  IADD3 R12, P1, R6, R2, RZ ;  /* 0x00000002060c7210 */ /* 0x000fe80007f3e0ff */
[----:B------:R-:W-:Y:S01]  /*9920*/  IADD3 R0, R3, R0, RZ ;  /* 0x0000000003007210 */ /* 0x000fe20007ffe0ff */
[----:B----4-:R1:W2:Y:S01]  /*9930*/  LDSM.16.M88.4 R172, [R134] ;  /* 0x0000000086ac783b */ /* 0x0102a20000000200 */
[----:B------:R-:W-:Y:S02]  /*9940*/  @!P3 LEA R3, P0, R4, R2, 0x5 ;  /* 0x000000020403b211 */ /* 0x000fe400078028ff */
[----:B------:R-:W-:Y:S02]  /*9950*/  LEA R2, P2, R12, c[0x0][0x1f8], 0x1 ;  /* 0x00007e000c027a11 */ /* 0x000fe400078408ff */
[-C--:B------:R-:W-:Y:S01]  /*9960*/  IADD3.X R13, R0, R23.reuse, RZ, P1, !PT ;  /* 0x00000017000d7210 */ /* 0x080fe20000ffe4ff */
[----:B------:R3:W4:Y:S01]  /*9970*/  LDSM.16.M88.4 R176, [R15] ;  /* 0x000000000fb0783b */ /* 0x0007220000000200 */
[----:B------:R-:W-:Y:S02]  /*9980*/  @!P3 LEA.HI.X R14, R4, R0, R5, 0x5, P0 ;  /* 0x00000000040eb211 */ /* 0x000fe400000f2c05 */
[----:B------:R-:W-:Y:S02]  /*9990*/  @!P3 IADD3 R0, P1, R3, R6, RZ ;  /* 0x000000060300b210 */ /* 0x000fe40007f3e0ff */
[C---:B-----5:R-:W-:Y:S03]  /*99a0*/  HMMA.16816.F32 R4, R160.reuse, R8, RZ ;  /* 0x00000008a004723c */ /* 0x060fe600000018ff */
[----:B------:R-:W-:Y:S02]  /*99b0*/  LEA.HI.X R3, R12, c[0x0][0x1fc], R13, 0x1, P2 ;  /* 0x00007f000c037a11 */ /* 0x000fe400010f0c0d */
[----:B------:R-:W-:Y:S02]  /*99c0*/  LOP3.LUT P2, RZ, R135, 0x1, RZ, 0xc0, !PT ;  /* 0x0000000187ff7812 */ /* 0x000fe4000784c0ff */
[----:B------:R-:W-:Y:S01]  /*99d0*/  @!P3 IADD3.X R14, R14, R23, RZ, P1, !PT ;  /* 0x000000170e0eb210 */ /* 0x000fe20000ffe4ff */
[C---:B------:R-:W-:Y:S01]  /*99e0*/  HMMA.16816.F32 R8, R160.reuse, R10, RZ ;  /* 0x0000000aa008723c */ /* 0x040fe200000018ff */
[C---:B-1----:R-:W-:Y:S04]  /*99f0*/  @!P3 LEA R134, P0, R0.reuse, c[0x0][0x1f8], 0x1 ;  /* 0x00007e000086ba11 */ /* 0x042fe800078008ff */
[----:B------:R-:W-:Y:S03]  /*9a00*/  @!P3 LEA.HI.X R135, R0, c[0x0][0x1fc], R14, 0x1, P0 ;  /* 0x00007f000087ba11 */ /* 0x000fe600000f0c0e */
[C---:B---3--:R-:W-:Y:S02]  /*9a10*/  HMMA.16816.F32 R12, R160.reuse, R16, RZ ;  /* 0x00000010a00c723c */ /* 0x048fe400000018ff */
[----:B------:R-:W-:Y:S01]  /*9a20*/  @!PT LDS RZ, [RZ] ;  /* 0x00000000fffff984 */ /* 0x000fe20000000800 */
[----:B------:R-:W-:Y:S01]  /*9a30*/  @!PT LDS RZ, [RZ] ;  /* 0x00000000fffff984 */ /* 0x000fe20000000800 */
[----:B------:R-:W-:Y:S01]  /*9a40*/  @!PT LDS RZ, [RZ] ;  /* 0x00000000fffff984 */ /* 0x000fe20000000800 */
[----:B------:R1:W-:Y:S06]  /*9a50*/  LDGSTS.E.BYPASS.LTC128B.128 [R21+0x4080], [R2.64], !P2 ;  /* 0x0408000002157fae */ /* 0x0003ec000d101d46 */
[----:B------:R1:W-:Y:S01]  /*9a60*/  LDGSTS.E.BYPASS.LTC128B.128 [R21+0x5880], [R2.64+0x80], !P4 ;  /* 0x0588008002157fae */ /* 0x0003e2000e101d46 */
[C---:B------:R-:W-:Y:S05]  /*9a70*/  HMMA.16816.F32 R16, R160.reuse, R18, RZ ;  /* 0x00000012a010723c */ /* 0x040fea00000018ff */
[----:B------:R1:W-:Y:S06]  /*9a80*/  LDGSTS.E.BYPASS.LTC128B.128 [R21+0x7080], [R2.64+0x100], !P6 ;  /* 0x0708010002157fae */ /* 0x0003ec000f101d46 */
[----:B------:R1:W-:Y:S06]  /*9a90*/  LDGSTS.E.BYPASS.LTC128B.128 [R21+0x8880], [R2.64+0x180], !P5 ;  /* 0x0888018002157fae */ /* 0x0003ec000e901d46 */
[----:B------:R3:W-:Y:S06]  /*9aa0*/  @!P3 LDGSTS.E.BYPASS.LTC128B.128 [R21+0x5080], [R134.64], !P2 ;  /* 0x050800008615bfae */ /* 0x0007ec000d101d46 */
[----:B------:R3:W-:Y:S06]  /*9ab0*/  @!P3 LDGSTS.E.BYPASS.LTC128B.128 [R21+0x6880], [R134.64+0x80], !P4 ;  /* 0x068800808615bfae */ /* 0x0007ec000e101d46 */
[----:B------:R3:W-:Y:S06]  /*9ac0*/  @!P3 LDGSTS.E.BYPASS.LTC128B.128 [R21+0x8080], [R134.64+0x100], !P6 ;  /* 0x080801008615bfae */ /* 0x0007ec000f101d46 */
[----:B------:R3:W-:Y:S01]  /*9ad0*/  @!P3 LDGSTS.E.BYPASS.LTC128B.128 [R21+0x9880], [R134.64+0x180], !P5 ;  /* 0x098801808615bfae */ /* 0x0007e2000e901d46 */
[----:B-1----:R-:W-:Y:S05]  /*9ae0*/  MOV R3, R20 ;  /* 0x0000001400037202 */ /* 0x002fea0000000f00 */
[----:B------:R-:W0:Y:S01]  /*9af0*/  LDGDEPBAR ;  /* 0x00000000000079af */ /* 0x000e220000000000 */
[C---:B---3--:R-:W-:Y:S08]  /*9b00*/  HMMA.16816.F32 R20, R160.reuse, R24, RZ ;  /* 0x00000018a014723c */ /* 0x048ff000000018ff */
[----:B------:R-:W-:Y:S08]  /*9b10*/  HMMA.16816.F32 R24, R160, R26, RZ ;  /* 0x0000001aa018723c */ /* 0x000ff000000018ff */
[C---:B------:R-:W-:Y:S08]  /*9b20*/  HMMA.16816.F32 R4, R164.reuse, R168, R4 ;  /* 0x000000a8a404723c */ /* 0x040ff00000001804 */
[C---:B------:R-:W-:Y:S01]  /*9b30*/  HMMA.16816.F32 R8, R164.reuse, R170, R8 ;  /* 0x000000aaa408723c */ /* 0x040fe20000001808 */
[----:B------:R-:W1:Y:S07]  /*9b40*/  LDSM.16.M88.4 R168, [R238] ;  /* 0x00000000eea8783b */ /* 0x000e6e0000000200 */
[C---:B--2---:R-:W-:Y:S08]  /*9b50*/  HMMA.16816.F32 R12, R164.reuse, R172, R12 ;  /* 0x000000aca40c723c */ /* 0x044ff0000000180c */
        /* <DEDUP_REMOVED lines=125> */
[----:B------:R2:W3:Y:S04]  /*a330*/  MUFU.TANH R175, R0 ;  /* 0x0000000000af7308 */ /* 0x0004e80000002400 */
[----:B------:R-:W-:Y:S01]  /*a340*/  FMUL.FTZ R10, R10, c[0x0][0x320] ;  /* 0x0000c8000a0a7a20 */ /* 0x000fe20000410000 */
[C---:B-1----:R-:W-:Y:S05]  /*a350*/  HMMA.16816.F32 R12, R232.reuse, R168, R12 ;  /* 0x000000a8e80c723c */ /* 0x042fea000000180c */
[----:B------:R-:W1:Y:S03]  /*a360*/  MUFU.TANH R177, R10 ;  /* 0x0000000a00b17308 */ /* 0x000e660000002400 */
[C---:B------:R-:W-:Y:S04]  /*a370*/  HMMA.16816.F32 R16, R232.reuse, R170, R16 ;  /* 0x000000aae810723c */ /* 0x040fe80000001810 */
[----:B--2---:R-:W-:Y:S04]  /*a380*/  FMUL.FTZ R0, R5, c[0x0][0x320] ;  /* 0x0000c80005007a20 */ /* 0x004fe80000410000 */
[----:B------:R2:W4:Y:S08]  /*a390*/  MUFU.TANH R174, R0 ;  /* 0x0000000000ae7308 */ /* 0x0005300000002400 */
[----:B------:R-:W-:Y:S04]  /*a3a0*/  FMUL.FTZ R2, R13, c[0x0][0x320] ;  /* 0x0000c8000d027a20 */ /* 0x000fe80000410000 */
[----:B------:R-:W1:Y:S01]  /*a3b0*/  MUFU.TANH R134, R2 ;  /* 0x0000000200867308 */ /* 0x000e620000002400 */
[----:B--2---:R-:W-:Y:S09]  /*a3c0*/  FMUL.FTZ R0, R6, c[0x0][0x320] ;  /* 0x0000c80006007a20 */ /* 0x004ff20000410000 */
[----:B------:R2:W1:Y:S02]  /*a3d0*/  MUFU.TANH R178, R0 ;  /* 0x0000000000b27308 */ /* 0x0004640000002400 */
[----:B--2---:R-:W-:Y:S02]  /*a3e0*/  FMUL.FTZ R0, R7, c[0x0][0x320] ;  /* 0x0000c80007007a20 */ /* 0x004fe40000410000 */
[----:B------:R-:W2:Y:S01]  /*a3f0*/  LDSM.16.M88.4 R4, [R237+0x5800] ;  /* 0x00580000ed04783b */ /* 0x000ea20000000200 */
[----:B------:R-:W-:Y:S05]  /*a400*/  DEPBAR.LE SB0, 0x0 ;  /* 0x000080000000791a */ /* 0x000fea0000000000 */
[----:B------:R1:W1:Y:S01]  /*a410*/  MUFU.TANH R179, R0 ;  /* 0x0000000000b37308 */ /* 0x0002620000002400 */
[----:B------:R-:W-:Y:S01]  /*a420*/  BAR.SYNC.DEFER_BLOCKING 0x0 ;  /* 0x0000000000007b1d */ /* 0x000fe20000010000 */
[----:B-1----:R-:W-:Y:S05]  /*a430*/  FMUL.FTZ R0, R8, c[0x0][0x320] ;  /* 0x0000c80008007a20 */ /* 0x002fea0000410000 */
[----:B------:R-:W3:Y:S03]  /*a440*/  LDL R8, [R1+0x3c] ;  /* 0x00003c0001087983 */ /* 0x000ee60000100800 */
[----:B------:R1:W1:Y:S01]  /*a450*/  MUFU.TANH R173, R0 ;  /* 0x0000000000ad7308 */ /* 0x0002620000002400 */
[C---:B--2---:R-:W-:Y:S08]  /*a460*/  HMMA.16816.F32 R20, R232.reuse, R4, R20 ;  /* 0x00000004e814723c */ /* 0x044ff00000001814 */
[----:B------:R-:W-:Y:S04]  /*a470*/  HMMA.16816.F32 R24, R232, R6, R24 ;  /* 0x00000006e818723c */ /* 0x000fe80000001818 */
[----:B-1----:R-:W-:Y:S01]  /*a480*/  FMUL.FTZ R0, R9, c[0x0][0x320] ;  /* 0x0000c80009007a20 */ /* 0x002fe20000410000 */
[----:B------:R-:W-:Y:S03]  /*a490*/  MOV R9, R3 ;  /* 0x0000000300097202 */ /* 0x000fe60000000f00 */
[----:B------:R1:W2:Y:S01]  /*a4a0*/  MUFU.TANH R169, R0 ;  /* 0x0000000000a97308 */ /* 0x0002a20000002400 */
[----:B------:R-:W-:Y:S09]  /*a4b0*/  FMUL.FTZ R3, R11, c[0x0][0x320] ;  /* 0x0000c8000b037a20 */ /* 0x000ff20000410000 */
[----:B------:R-:W2:Y:S01]  /*a4c0*/  MUFU.TANH R176, R3 ;  /* 0x0000000300b07308 */ /* 0x000ea20000002400 */
[----:B-1----:R-:W-:Y:S09]  /*a4d0*/  FMUL.FTZ R0, R12, c[0x0][0x320] ;  /* 0x0000c8000c007a20 */ /* 0x002ff20000410000 */
        /* <DEDUP_REMOVED lines=26> */
[----:B---3--:R-:W-:Y:S01]  /*a680*/  ISETP.GT.AND P4, PT, R25, R8, PT ;  /* 0x000000081900720c */ /* 0x008fe20003f84270 */
[----:B-1----:R-:W-:Y:S08]  /*a690*/  FMUL.FTZ R0, R26, c[0x0][0x320] ;  /* 0x0000c8001a007a20 */ /* 0x002ff00000410000 */
[----:B------:R1:W3:Y:S02]  /*a6a0*/  MUFU.TANH R4, R0 ;  /* 0x0000000000047308 */ /* 0x0002e40000002400 */
        /* <DEDUP_REMOVED lines=36> */
[----:B------:R-:W-:Y:S02]  /*a8f0*/  @P1 LEA.HI.X R9, R5, c[0x0][0x1cc], R9, 0x1, P2 ;  /* 0x0000730005091a11 */ /* 0x000fe400010f0c09 */
[----:B------:R-:W-:Y:S11]  /*a900*/  LOP3.LUT P2, RZ, R19, 0x1, RZ, 0xc0, !PT ;  /* 0x0000000113ff7812 */ /* 0x000ff6000784c0ff */
[----:B------:R-:W-:Y:S02]  /*a910*/  @!UPT UIADD3 URZ, URZ, URZ, URZ ;  /* 0x0000003f3f3ff290 */ /* 0x000fe4000fffe03f */
        /* <DEDUP_REMOVED lines=11> */
.L_x_887:
[----:B--234-:R-:W-:Y:S05]  /*a9d0*/  BSYNC B0 ;  /* 0x0000000000007941 */ /* 0x01cfea0003800000 */
.L_x_886:
[----:B-1----:R-:W2:Y:S01]  /*a9e0*/  LDL.LU R9, [R1+0x38] ;  /* 0x0000380001097983 */ /* 0x002ea20000300800 */
        /* <DEDUP_REMOVED lines=36> */
[C---:B------:R-:W-:Y:S01]  /*ac30*/  FMUL.FTZ R13, R6.reuse, R149 ;  /* 0x00000095060d7220 */ /* 0x040fe20000410000 */
[----:B------:R-:W-:Y:S04]  /*ac40*/  MOV R149, R27 ;  /* 0x0000001b00957202 */ /* 0x000fe80000000f00 */
        /* <DEDUP_REMOVED lines=79> */
[C---:B------:R-:W-:Y:S02]  /*b140*/  FMUL.FTZ R5, R2.reuse, c[0x0][0x2d0] ;  /* 0x0000b40002057a20 */ /* 0x040fe40000410000 */
[----:B------:R-:W-:Y:S02]  /*b150*/  FADD.FTZ R0, -R2, R132 ;  /* 0x0000008402007221 */ /* 0x000fe40000010100 */
[--C-:B------:R-:W-:Y:S02]  /*b160*/  FFMA.FTZ R7, R179, c[0x0][0x2d0], -R5.reuse ;  /* 0x0000b400b3077a23 */ /* 0x100fe40000010805 */
[----:B------:R-:W-:Y:S02]  /*b170*/  FMUL.FTZ R0, R0, c[0x0][0x2d0] ;  /* 0x0000b40000007a20 */ /* 0x000fe40000410000 */
        /* <DEDUP_REMOVED lines=8> */
[----:B------:R-:W1:Y:S01]  /*b200*/  MUFU.EX2 R0, R0 ;  /* 0x0000000000007308 */ /* 0x000e620000000800 */
[--C-:B------:R-:W-:Y:S01]  /*b210*/  FFMA.FTZ R174, R135, c[0x0][0x2d0], -R5.reuse ;  /* 0x0000b40087ae7a23 */ /* 0x100fe20000010805 */
[----:B------:R-:W-:Y:S01]  /*b220*/  MOV R135, R21 ;  /* 0x0000001500877202 */ /* 0x000fe20000000f00 */
[C---:B------:R-:W-:Y:S01]  /*b230*/  FMUL.FTZ R21, R6.reuse, R141 ;  /* 0x0000008d06157220 */ /* 0x040fe20000410000 */
[----:B------:R-:W-:Y:S01]  /*b240*/  MOV R141, R25 ;  /* 0x00000019008d7202 */ /* 0x000fe20000000f00 */
[C---:B------:R-:W-:Y:S02]  /*b250*/  FMUL.FTZ R25, R6.reuse, R137 ;  /* 0x0000008906197220 */ /* 0x040fe40000410000 */
[--C-:B------:R-:W-:Y:S02]  /*b260*/  FFMA.FTZ R177, R17, c[0x0][0x2d0], -R5.reuse ;  /* 0x0000b40011b17a23 */ /* 0x100fe40000010805 */
[C---:B------:R-:W-:Y:S01]  /*b270*/  FMUL.FTZ R17, R6.reuse, R145 ;  /* 0x0000009106117220 */ /* 0x040fe20000410000 */
[----:B------:R-:W3:Y:S01]  /*b280*/  MUFU.EX2 R4, R8 ;  /* 0x0000000800047308 */ /* 0x000ee20000000800 */
[--C-:B------:R-:W-:Y:S01]  /*b290*/  FFMA.FTZ R176, R15, c[0x0][0x2d0], -R5.reuse ;  /* 0x0000b4000fb07a23 */ /* 0x100fe20000010805 */
[----:B------:R-:W-:Y:S01]  /*b2a0*/  MOV R145, R22 ;  /* 0x0000001600917202 */ /* 0x000fe20000000f00 */
[----:B------:R-:W-:Y:S02]  /*b2b0*/  FFMA.FTZ R179, R3, c[0x0][0x2d0], -R5 ;  /* 0x0000b40003b37a23 */ /* 0x000fe40000010805 */
[----:B------:R-:W-:Y:S01]  /*b2c0*/  FMUL.FTZ R5, R6, R157 ;  /* 0x0000009d06057220 */ /* 0x000fe20000410000 */
[----:B------:R-:W-:Y:S04]  /*b2d0*/  MOV R157, R26 ;  /* 0x0000001a009d7202 */ /* 0x000fe80000000f00 */
[----:B------:R-:W-:Y:S01]  /*b2e0*/  MUFU.EX2 R135, R135 ;  /* 0x0000008700877308 */ /* 0x000fe20000000800 */
[C---:B-1----:R-:W-:Y:S02]  /*b2f0*/  FMUL.FTZ R26, R0.reuse, R138 ;  /* 0x0000008a001a7220 */ /* 0x042fe40000410000 */
[C---:B------:R-:W-:Y:S02]  /*b300*/  FMUL.FTZ R27, R0.reuse, R139 ;  /* 0x0000008b001b7220 */ /* 0x040fe40000410000 */
[C---:B------:R-:W-:Y:S02]  /*b310*/  FMUL.FTZ R11, R0.reuse, R155 ;  /* 0x0000009b000b7220 */ /* 0x040fe40000410000 */
[C---:B------:R-:W-:Y:S02]  /*b320*/  FMUL.FTZ R18, R0.reuse, R146 ;  /* 0x0000009200127220 */ /* 0x040fe40000410000 */
[----:B------:R-:W-:Y:S01]  /*b330*/  FMUL.FTZ R19, R0, R147 ;  /* 0x0000009300137220 */ /* 0x000fe20000410000 */
[C---:B---3--:R-:W-:Y:S01]  /*b340*/  F2FP.PACK_AB R169, R7.reuse, R4 ;  /* 0x0000000407a9723e */ /* 0x048fe200000000ff */
[C---:B------:R-:W-:Y:S01]  /*b350*/  FMUL.FTZ R8, R6.reuse, R152 ;  /* 0x0000009806087220 */ /* 0x040fe20000410000 */
[----:B------:R-:W-:Y:S01]  /*b360*/  MOV R152, R24 ;  /* 0x0000001800987202 */ /* 0x000fe20000000f00 */
[----:B------:R-:W-:Y:S02]  /*b370*/  FMUL.FTZ R24, R6, R136 ;  /* 0x0000008806187220 */ /* 0x000fe40000410000 */
[----:B------:R-:W1:Y:S01]  /*b380*/  LDSM.16.MT88.4 R136, [R239] ;  /* 0x00000000ef88783b */ /* 0x000e620000004200 */
        /* <DEDUP_REMOVED lines=59> */
[C---:B------:R-:W-:Y:S01]  /*b740*/  FMUL.FTZ R4, R6.reuse, R156 ;  /* 0x0000009c06047220 */ /* 0x040fe20000410000 */
[----:B------:R-:W-:Y:S01]  /*b750*/  MOV R156, R20 ;  /* 0x00000014009c7202 */ /* 0x000fe20000000f00 */
[C---:B------:R-:W-:Y:S01]  /*b760*/  FMUL.FTZ R9, R6.reuse, R153 ;  /* 0x0000009906097220 */ /* 0x040fe20000410000 */
[----:B------:R-:W-:Y:S01]  /*b770*/  MOV R153, R23 ;  /* 0x0000001700997202 */ /* 0x000fe20000000f00 */
[----:B------:R-:W-:Y:S01]  /*b780*/  FMUL.FTZ R20, R6, R140 ;  /* 0x0000008c06147220 */ /* 0x000fe20000410000 */
[----:B------:R-:W-:Y:S01]  /*b790*/  MOV R140, R10 ;  /* 0x0000000a008c7202 */ /* 0x000fe20000000f00 */
[C---:B------:R-:W-:Y:S01]  /*b7a0*/  FMUL.FTZ R6, R0.reuse, R158 ;  /* 0x0000009e00067220 */ /* 0x040fe20000410000 */
[----:B------:R-:W-:Y:S01]  /*b7b0*/  MUFU.EX2 R134, R156 ;  /* 0x0000009c00867308 */ /* 0x000fe20000000800 */
[----:B------:R-:W2:Y:S01]  /*b7c0*/  LDL R158, [R1+0x8] ;  /* 0x00000800019e7983 */ /* 0x000ea20000100800 */
[C---:B------:R-:W-:Y:S02]  /*b7d0*/  FMUL.FTZ R23, R0.reuse, R143 ;  /* 0x0000008f00177220 */ /* 0x040fe40000410000 */
[C---:B------:R-:W-:Y:S01]  /*b7e0*/  FMUL.FTZ R10, R0.reuse, R154 ;  /* 0x0000009a000a7220 */ /* 0x040fe20000410000 */
[----:B------:R-:W-:Y:S01]  /*b7f0*/  MOV R154, R144 ;  /* 0x00000090009a7202 */ /* 0x000fe20000000f00 */
[----:B------:R-:W-:Y:S02]  /*b800*/  FADD.FTZ R3, R7, R3 ;  /* 0x0000000307037221 */ /* 0x000fe40000010000 */
        /* <DEDUP_REMOVED lines=13> */
[----:B------:R-:W4:Y:S07]  /*b8e0*/  MUFU.EX2 R156, R174 ;  /* 0x000000ae009c7308 */ /* 0x000f2e0000000800 */
[----:B------:R-:W-:Y:S03]  /*b8f0*/  LDSM.16.MT88.4 R144, [R241+0x800] ;  /* 0x00080000f190783b */ /* 0x000fe60000004200 */
[----:B------:R-:W5:Y:S01]  /*b900*/  MUFU.EX2 R157, R175 ;  /* 0x000000af009d7308 */ /* 0x000f620000000800 */
[----:B---3--:R-:W-:Y:S04]  /*b910*/  FADD.FTZ R0, R3, R0 ;  /* 0x0000000003007221 */ /* 0x008fe80000010000 */
[----:B------:R-:W-:Y:S05]  /*b920*/  FADD.FTZ R0, R135, R0 ;  /* 0x0000000087007221 */ /* 0x000fea0000010000 */
[----:B------:R3:W-:Y:S01]  /*b930*/  MUFU.EX2 R173, R179 ;  /* 0x000000b300ad7308 */ /* 0x0007e20000000800 */
[----:B------:R-:W-:Y:S01]  /*b940*/  FADD.FTZ R0, R134, R0 ;  /* 0x0000000086007221 */ /* 0x000fe20000010000 */
[----:B----4-:R-:W-:Y:S08]  /*b950*/  MOV R178, R156 ;  /* 0x0000009c00b27202 */ /* 0x010ff00000000f00 */
[----:B------:R-:W-:Y:S01]  /*b960*/  MUFU.EX2 R174, R177 ;  /* 0x000000b100ae7308 */ /* 0x000fe20000000800 */
[C---:B-1----:R-:W-:Y:S09]  /*b970*/  HMMA.16816.F32 R12, R168.reuse, R136, R12 ;  /* 0x00000088a80c723c */ /* 0x042ff2000000180c */
[----:B------:R5:W1:Y:S03]  /*b980*/  MUFU.EX2 R175, R176 ;  /* 0x000000b000af7308 */ /* 0x000a660000000800 */
[----:B---3--:R-:W-:Y:S01]  /*b990*/  MOV R179, R151 ;  /* 0x0000009700b37202 */ /* 0x008fe20000000f00 */
[C---:B------:R-:W-:Y:S01]  /*b9a0*/  HMMA.16816.F32 R16, R168.reuse, R138, R16 ;  /* 0x0000008aa810723c */ /* 0x040fe20000001810 */
[----:B------:R-:W3:Y:S02]  /*b9b0*/  LDSM.16.MT88.4 R136, [R240] ;  /* 0x00000000f088783b */ /* 0x000ee40000004200 */
[----:B-----5:R-:W-:Y:S05]  /*b9c0*/  MOV R176, R157 ;  /* 0x0000009d00b07202 */ /* 0x020fea0000000f00 */
[C---:B---3--:R-:W-:Y:S08]  /*b9d0*/  HMMA.16816.F32 R20, R168.reuse, R136, R20 ;  /* 0x00000088a814723c */ /* 0x048ff00000001814 */
[C---:B------:R-:W-:Y:S01]  /*b9e0*/  HMMA.16816.F32 R24, R168.reuse, R138, R24 ;  /* 0x0000008aa818723c */ /* 0x040fe20000001818 */
[----:B--2---:R2:W3:Y:S03]  /*b9f0*/  LDSM.16.MT88.4 R136, [R158] ;  /* 0x000000009e88783b */ /* 0x0044e60000004200 */
[----:B--2---:R-:W-:Y:S05]  /*ba00*/  MOV R158, R141 ;  /* 0x0000008d009e7202 */ /* 0x004fea0000000f00 */
[----:B------:R-:W-:Y:S03]  /*ba10*/  LDSM.16.MT88.4 R140, [R239+0x800] ;  /* 0x00080000ef8c783b */ /* 0x000fe60000004200 */
[----:B------:R-:W-:Y:S04]  /*ba20*/  MOV R177, R158 ;  /* 0x0000009e00b17202 */ /* 0x000fe80000000f00 */
[----:B------:R-:W-:Y:S01]  /*ba30*/  IADD3 R177, R177, -0x1, RZ ;  /* 0xffffffffb1b17810 */ /* 0x000fe20007ffe0ff */
[C---:B---3--:R-:W-:Y:S08]  /*ba40*/  HMMA.16816.F32 R28, R168.reuse, R136, R28 ;  /* 0x00000088a81c723c */ /* 0x048ff0000000181c */
        /* <DEDUP_REMOVED lines=38> */
[----:B------:R-:W-:Y:S03]  /*bcb0*/  MUFU.EX2 R132, R159 ;  /* 0x0000009f00847308 */ /* 0x000fe60000000800 */
[----:B------:R-:W-:Y:S01]  /*bcc0*/  F2FP.PACK_AB R137, R151, R149 ;  /* 0x000000959789723e */ /* 0x000fe200000000ff */
[----:B------:R-:W-:Y:S02]  /*bcd0*/  FADD.FTZ R3, R150, R148 ;  /* 0x0000009496037221 */ /* 0x000fe40000010000 */
[----:B------:R-:W-:Y:S02]  /*bce0*/  F2FP.PACK_AB R138, R134, R135 ;  /* 0x00000087868a723e */ /* 0x000fe400000000ff */
[----:B------:R-:W-:Y:S02]  /*bcf0*/  F2FP.PACK_AB R139, R157, R156 ;  /* 0x0000009c9d8b723e */ /* 0x000fe400000000ff */
[----:B------:R-:W2:Y:S01]  /*bd00*/  MUFU.EX2 R134, R154 ;  /* 0x0000009a00867308 */ /* 0x000ea20000000800 */
[----:B-1----:R-:W-:Y:S02]  /*bd10*/  F2FP.PACK_AB R169, R175, R174 ;  /* 0x000000aeafa9723e */ /* 0x002fe400000000ff */
[----:B------:R-:W-:Y:S02]  /*bd20*/  F2FP.PACK_AB R171, R173, R172 ;  /* 0x000000acadab723e */ /* 0x000fe400000000ff */
[C---:B------:R-:W-:Y:S05]  /*bd30*/  HMMA.16816.F32 R4, R136.reuse, R140, R4 ;  /* 0x0000008c8804723c */ /* 0x040fea0000001804 */
[----:B------:R-:W-:Y:S03]  /*bd40*/  MUFU.EX2 R135, R152 ;  /* 0x0000009800877308 */ /* 0x000fe60000000800 */
[C---:B------:R-:W-:Y:S01]  /*bd50*/  HMMA.16816.F32 R8, R136.reuse, R142, R8 ;  /* 0x0000008e8808723c */ /* 0x040fe20000001808 */
[----:B------:R-:W1:Y:S07]  /*bd60*/  LDSM.16.MT88.4 R140, [R240+0x800] ;  /* 0x00080000f08c783b */ /* 0x000e6e0000004200 */
[C---:B------:R-:W-:Y:S04]  /*bd70*/  HMMA.16816.F32 R12, R136.reuse, R144, R12 ;  /* 0x00000090880c723c */ /* 0x040fe8000000180c */
[----:B--2---:R-:W-:Y:S01]  /*bd80*/  F2FP.PACK_AB R168, R132, R134 ;  /* 0x0000008684a8723e */ /* 0x004fe200000000ff */
[----:B------:R-:W-:Y:S03]  /*bd90*/  FADD.FTZ R0, R134, R0 ;  /* 0x0000000086007221 */ /* 0x000fe60000010000 */
[C---:B------:R-:W-:Y:S01]  /*bda0*/  HMMA.16816.F32 R16, R136.reuse, R146, R16 ;  /* 0x000000928810723c */ /* 0x040fe20000001810 */
[----:B------:R-:W2:Y:S03]  /*bdb0*/  LDSM.16.MT88.4 R144, [R242+0x800] ;  /* 0x00080000f290783b */ /* 0x000ea60000004200 */
[----:B------:R-:W-:Y:S01]  /*bdc0*/  FADD.FTZ R0, R132, R0 ;  /* 0x0000000084007221 */ /* 0x000fe20000010000 */
[----:B------:R-:W-:Y:S03]  /*bdd0*/  MOV R132, R2 ;  /* 0x0000000200847202 */ /* 0x000fe60000000f00 */
        /* <DEDUP_REMOVED lines=36> */
[C---:B-1----:R-:W-:Y:S01]  /*c020*/  HMMA.16816.F32 R116, R136.reuse, R140, R116 ;  /* 0x0000008c8874723c */ /* 0x042fe20000001874 */
[----:B------:R1:W3:Y:S07]  /*c030*/  MUFU.EX2 R140, R153 ;  /* 0x00000099008c7308 */ /* 0x0002ee0000000800 */
[C---:B------:R-:W-:Y:S08]  /*c040*/  HMMA.16816.F32 R120, R136.reuse, R142, R120 ;  /* 0x0000008e8878723c */ /* 0x040ff00000001878 */
[C---:B--2---:R-:W-:Y:S08]  /*c050*/  HMMA.16816.F32 R124, R136.reuse, R144, R124 ;  /* 0x00000090887c723c */ /* 0x044ff0000000187c */
[----:B------:R-:W-:Y:S01]  /*c060*/  HMMA.16816.F32 R128, R136, R146, R128 ;  /* 0x000000928880723c */ /* 0x000fe20000001880 */
[----:B-1----:R-:W1:Y:S03]  /*c070*/  LDSM.16.MT88.4 R152, [R239+0x1000] ;  /* 0x00100000ef98783b */ /* 0x002e660000004200 */
[----:B---3--:R-:W-:Y:S01]  /*c080*/  FADD.FTZ R0, R140, R0 ;  /* 0x000000008c007221 */ /* 0x008fe20000010000 */
[C---:B------:R-:W-:Y:S03]  /*c090*/  F2FP.PACK_AB R170, R135.reuse, R140 ;  /* 0x0000008c87aa723e */ /* 0x040fe600000000ff */
[----:B------:R-:W-:Y:S01]  /*c0a0*/  FADD.FTZ R0, R135, R0 ;  /* 0x0000000087007221 */ /* 0x000fe20000010000 */
[----:B------:R-:W2:Y:S08]  /*c0b0*/  LDSM.16.MT88.4 R144, [R241+0x1000] ;  /* 0x00100000f190783b */ /* 0x000eb00000004200 */
[----:B------:R3:W-:Y:S04]  /*c0c0*/  STL [R1+0x38], R0 ;  /* 0x0000380001007387 */ /* 0x0007e80000100800 */
[----:B------:R-:W4:Y:S01]  /*c0d0*/  LDSM.16.MT88.4 R136, [R240+0x1000] ;  /* 0x00100000f088783b */ /* 0x000f220000004200 */
[C---:B-1----:R-:W-:Y:S07]  /*c0e0*/  HMMA.16816.F32 R156, R168.reuse, R152, R4 ;  /* 0x00000098a89c723c */ /* 0x042fee0000001804 */
[----:B------:R-:W1:Y:S01]  /*c0f0*/  LDSM.16.MT88.4 R4, [R242+0x1000] ;  /* 0x00100000f204783b */ /* 0x000e620000004200 */
[----:B---3--:R-:W-:Y:S01]  /*c100*/  FADD.FTZ R0, R149, R3 ;  /* 0x0000000395007221 */ /* 0x008fe20000010000 */
[C---:B------:R-:W-:Y:S06]  /*c110*/  HMMA.16816.F32 R152, R168.reuse, R154, R8 ;  /* 0x0000009aa898723c */ /* 0x040fec0000001808 */
[----:B------:R-:W3:Y:S01]  /*c120*/  LDSM.16.MT88.4 R8, [R239+0x2800] ;  /* 0x00280000ef08783b */ /* 0x000ee20000004200 */
[----:B------:R-:W-:Y:S01]  /*c130*/  FADD.FTZ R0, R179, R0 ;  /* 0x00000000b3007221 */ /* 0x000fe20000010000 */
[C---:B--2---:R-:W-:Y:S06]  /*c140*/  HMMA.16816.F32 R148, R168.reuse, R144, R12 ;  /* 0x00000090a894723c */ /* 0x044fec000000180c */
[----:B------:R-:W2:Y:S01]  /*c150*/  LDSM.16.MT88.4 R12, [R241+0x2800] ;  /* 0x00280000f10c783b */ /* 0x000ea20000004200 */
[----:B------:R-:W-:Y:S01]  /*c160*/  FADD.FTZ R0, R178, R0 ;  /* 0x00000000b2007221 */ /* 0x000fe20000010000 */
[C---:B------:R-:W-:Y:S04]  /*c170*/  HMMA.16816.F32 R144, R168.reuse, R146, R16 ;  /* 0x00000092a890723c */ /* 0x040fe80000001810 */
[----:B------:R-:W-:Y:S04]  /*c180*/  FADD.FTZ R0, R176, R0 ;  /* 0x00000000b0007221 */ /* 0x000fe80000010000 */
[C---:B----4-:R-:W-:Y:S04]  /*c190*/  HMMA.16816.F32 R140, R168.reuse, R136, R20 ;  /* 0x00000088a88c723c */ /* 0x050fe80000001814 */
[----:B------:R-:W-:Y:S04]  /*c1a0*/  FADD.FTZ R0, R174, R0 ;  /* 0x00000000ae007221 */ /* 0x000fe80000010000 */
[C---:B------:R-:W-:Y:S04]  /*c1b0*/  HMMA.16816.F32 R136, R168.reuse, R138, R24 ;  /* 0x0000008aa888723c */ /* 0x040fe80000001818 */
[----:B------:R-:W-:Y:S04]  /*c1c0*/  FADD.FTZ R0, R175, R0 ;  /* 0x00000000af007221 */ /* 0x000fe80000010000 */
[C---:B-1----:R-:W-:Y:S04]  /*c1d0*/  HMMA.16816.F32 R28, R168.reuse, R4, R28 ;  /* 0x00000004a81c723c */ /* 0x042fe8000000181c */
[----:B------:R-:W-:Y:S04]  /*c1e0*/  FADD.FTZ R0, R172, R0 ;  /* 0x00000000ac007221 */ /* 0x000fe80000010000 */
[C---:B------:R-:W-:Y:S01]  /*c1f0*/  HMMA.16816.F32 R32, R168.reuse, R6, R32 ;  /* 0x00000006a820723c */ /* 0x040fe20000001820 */
[----:B------:R-:W1:Y:S03]  /*c200*/  LDSM.16.MT88.4 R4, [R240+0x2800] ;  /* 0x00280000f004783b */ /* 0x000e660000004200 */
[----:B------:R-:W-:Y:S04]  /*c210*/  FADD.FTZ R0, R173, R0 ;  /* 0x00000000ad007221 */ /* 0x000fe80000010000 */
[C---:B---3--:R-:W-:Y:S01]  /*c220*/  HMMA.16816.F32 R36, R168.reuse, R8, R36 ;  /* 0x00000008a824723c */ /* 0x048fe20000001824 */
[----:B------:R-:W-:Y:S04]  /*c230*/  STL [R1+0x34], R0 ;  /* 0x0000340001007387 */ /* 0x000fe80000100800 */
[----:B------:R-:W-:Y:S03]  /*c240*/  STL [R1+0x20], R177 ;  /* 0x000020b101007387 */ /* 0x000fe60000100800 */
[C---:B------:R-:W-:Y:S01]  /*c250*/  HMMA.16816.F32 R40, R168.reuse, R10, R40 ;  /* 0x0000000aa828723c */ /* 0x040fe20000001828 */
[----:B------:R-:W3:Y:S07]  /*c260*/  LDSM.16.MT88.4 R8, [R242+0x2800] ;  /* 0x00280000f208783b */ /* 0x000eee0000004200 */
[C---:B--2---:R-:W-:Y:S08]  /*c270*/  HMMA.16816.F32 R44, R168.reuse, R12, R44 ;  /* 0x0000000ca82c723c */ /* 0x044ff0000000182c */
        /* <DEDUP_REMOVED lines=24> */
[C---:B------:R-:W-:Y:S08]  /*c400*/  HMMA.16816.F32 R112, R168.reuse, R10, R112 ;  /* 0x0000000aa870723c */ /* 0x040ff00000001870 */
[C---:B--2---:R-:W-:Y:S08]  /*c410*/  HMMA.16816.F32 R116, R168.reuse, R12, R116 ;  /* 0x0000000ca874723c */ /* 0x044ff00000001874 */
[C---:B------:R-:W-:Y:S08]  /*c420*/  HMMA.16816.F32 R120, R168.reuse, R14, R120 ;  /* 0x0000000ea878723c */ /* 0x040ff00000001878 */
[C---:B-1----:R-:W-:Y:S08]  /*c430*/  HMMA.16816.F32 R124, R168.reuse, R4, R124 ;  /* 0x00000004a87c723c */ /* 0x042ff0000000187c */
[----:B------:R-:W-:Y:S01]  /*c440*/  HMMA.16816.F32 R128, R168, R6, R128 ;  /* 0x00000006a880723c */ /* 0x000fe20000001880 */
[----:B------:R-:W-:-:S07]  /*c450*/  @P4 BRA `(.L_x_888) ;  /* 0xffffd2f000004947 */ /* 0x000fce000383ffff */
.L_x_885:
[----:B------:R-:W-:Y:S07]  /*c460*/  @!UPT UIADD3 URZ, URZ, URZ, URZ ;  /* 0x0000003f3f3ff290 */ /* 0x000fee000fffe03f */
[----:B------:R-:W-:Y:S02]  /*c470*/  MOV R7, 0x1f ;  /* 0x0000001f00077802 */ /* 0x000fe40000000f00 */
[----:B------:R-:W-:Y:S01]  /*c480*/  MOV R6, 0xffffffff ;  /* 0xffffffff00067802 */ /* 0x000fe20000000f00 */
[----:B------:R-:W-:Y:S06]  /*c490*/  BRA.DIV ~URZ, `(.L_x_889) ;  /* 0x000060727f007947 */ /* 0x000fec000b800000 */
[----:B------:R-:W2:Y:S04]  /*c4a0*/  LDL R2, [R1+0x38] ;  /* 0x0000380001027983 */ /* 0x000ea80000100800 */
[----:B--2---:R1:W2:Y:S02]  /*c4b0*/  SHFL.BFLY PT, R0, R2, 0x2, 0x1f ;  /* 0x0c401f0002007f89 */ /* 0x0042a400000e0000 */
.L_x_956:
        /* <DEDUP_REMOVED lines=9> */
.L_x_957:
        /* <DEDUP_REMOVED lines=36> */
[C---:B-----5:R-:W-:Y:S02]  /*c790*/  FMUL.FTZ R160, R2.reuse, R32 ;  /* 0x0000002002a07220 */ /* 0x060fe40000410000 */
        /* <DEDUP_REMOVED lines=112> */
.L_x_876:
        /* <DEDUP_REMOVED lines=19> */
.L_x_892:
[----:B--2---:R-:W-:Y:S05]  /*cfd0*/  BSYNC B0 ;  /* 0x0000000000007941 */ /* 0x004fea0003800000 */
.L_x_891:
[----:B------:R-:W2:Y:S01]  /*cfe0*/  LDL.64 R2, [R1+0x70] ;  /* 0x0000700001027983 */ /* 0x000ea20000100a00 */
[----:B------:R-:W-:Y:S01]  /*cff0*/  PRMT R0, R0, 0x9910, RZ ;  /* 0x0000991000007816 */ /* 0x000fe200000000ff */
[----:B------:R-:W-:Y:S01]  /*d000*/  BSSY B1, `(.L_x_893) ;  /* 0x0000403000017945 */ /* 0x000fe20003800000 */
[----:B-----5:R-:W-:Y:S02]  /*d010*/  IMAD.MOV.U32 R103, RZ, RZ, R6 ;  /* 0x000000ffff677224 */ /* 0x020fe400078e0006 */
[----:B------:R-:W-:Y:S02]  /*d020*/  ISETP.NE.AND P0, PT, R0, RZ, PT ;  /* 0x000000ff0000720c */ /* 0x000fe40003f05270 */
[----:B--2---:R-:W-:-:S11]  /*d030*/  IADD3 R14, R2, 0x40, RZ ;  /* 0x00000040020e7810 */ /* 0x004fd60007ffe0ff */
[----:B------:R-:W-:Y:S05]  /*d040*/  @!P0 BRA `(.L_x_894) ;  /* 0x000030b000008947 */ /* 0x000fea0003800000 */
[----:B------:R-:W2:Y:S04]  /*d050*/  LDL R13, [R1+0xa8] ;  /* 0x0000a800010d7983 */ /* 0x000ea80000100800 */
[----:B------:R-:W3:Y:S04]  /*d060*/  LDL R12, [R1+0xac] ;  /* 0x0000ac00010c7983 */ /* 0x000ee80000100800 */
[----:B------:R-:W4:Y:S04]  /*d070*/  LDL R11, [R1+0xb4] ;  /* 0x0000b400010b7983 */ /* 0x000f280000100800 */
[----:B------:R-:W4:Y:S04]  /*d080*/  LDL R9, [R1+0xb0] ;  /* 0x0000b00001097983 */ /* 0x000f280000100800 */
[----:B------:R-:W4:Y:S04]  /*d090*/  LDL R7, [R1+0xc4] ;  /* 0x0000c40001077983 */ /* 0x000f280000100800 */
[----:B-1----:R-:W4:Y:S04]  /*d0a0*/  LDL R6, [R1+0xbc] ;  /* 0x0000bc0001067983 */ /* 0x002f280000100800 */
        /* <DEDUP_REMOVED lines=102> */
[----:B---3--:R-:W-:Y:S02]  /*d710*/  F2FP.PACK_AB R4, R95, R94 ;  /* 0x0000005e5f04723e */ /* 0x008fe400000000ff */
[----:B----4-:R-:W-:-:S03]  /*d720*/  F2FP.PACK_AB R2, R83, R82 ;  /* 0x000000525302723e */ /* 0x010fc600000000ff */
[----:B------:R2:W-:Y:S04]  /*d730*/  STS [R10+0x8400], R4 ;  /* 0x008400040a007388 */ /* 0x0005e80000000800 */
[----:B------:R3:W-:Y:S04]  /*d740*/  STS [R13+0xc000], R3 ;  /* 0x00c000030d007388 */ /* 0x0007e80000000800 */
[----:B------:R4:W-:Y:S01]  /*d750*/  STS [R13+0xc400], R2 ;  /* 0x00c400020d007388 */ /* 0x0009e20000000800 */
[----:B-1----:R-:W-:-:S05]  /*d760*/  F2FP.PACK_AB R0, R101, R100 ;  /* 0x000000646500723e */ /* 0x002fca00000000ff */
[----:B------:R1:W-:Y:S01]  /*d770*/  STS [R12+0xc000], R0 ;  /* 0x00c000000c007388 */ /* 0x0003e20000000800 */
[----:B--2---:R-:W-:Y:S02]  /*d780*/  F2FP.PACK_AB R4, R105, R104 ;  /* 0x000000686904723e */ /* 0x004fe400000000ff */
[----:B---3--:R-:W-:Y:S02]  /*d790*/  F2FP.PACK_AB R3, R107, R106 ;  /* 0x0000006a6b03723e */ /* 0x008fe400000000ff */
[----:B----4-:R-:W-:-:S03]  /*d7a0*/  F2FP.PACK_AB R2, R115, R114 ;  /* 0x000000727302723e */ /* 0x010fc600000000ff */
[----:B------:R2:W-:Y:S04]  /*d7b0*/  STS [R12+0xc400], R3 ;  /* 0x00c400030c007388 */ /* 0x0005e80000000800 */
[----:B------:R3:W-:Y:S01]  /*d7c0*/  STS [R11+0xc000], R4 ;  /* 0x00c000040b007388 */ /* 0x0007e20000000800 */
[----:B-1----:R-:W-:-:S05]  /*d7d0*/  F2FP.PACK_AB R0, R111, R110 ;  /* 0x0000006e6f00723e */ /* 0x002fca00000000ff */
[----:B------:R1:W-:Y:S01]  /*d7e0*/  STS [R11+0xc400], R0 ;  /* 0x00c400000b007388 */ /* 0x0003e20000000800 */
[----:B--2---:R-:W-:-:S05]  /*d7f0*/  F2FP.PACK_AB R3, R109, R108 ;  /* 0x0000006c6d03723e */ /* 0x004fca00000000ff */
[----:B------:R2:W-:Y:S01]  /*d800*/  STS [R9+0xc000], R3 ;  /* 0x00c0000309007388 */ /* 0x0005e20000000800 */
[----:B---3--:R-:W-:-:S03]  /*d810*/  F2FP.PACK_AB R4, R99, R98 ;  /* 0x000000626304723e */ /* 0x008fc600000000ff */
[----:B------:R3:W-:Y:S01]  /*d820*/  STS [R9+0xc400], R2 ;  /* 0x00c4000209007388 */ /* 0x0007e20000000800 */
[----:B-1----:R-:W-:-:S05]  /*d830*/  F2FP.PACK_AB R0, R189, R188 ;  /* 0x000000bcbd00723e */ /* 0x002fca00000000ff */
[----:B------:R1:W-:Y:S04]  /*d840*/  STS [R7+0xc000], R0 ;  /* 0x00c0000007007388 */ /* 0x0003e80000000800 */
[----:B------:R4:W-:Y:S01]  /*d850*/  STS [R7+0xc400], R4 ;  /* 0x00c4000407007388 */ /* 0x0009e20000000800 */
[----:B--2---:R-:W-:Y:S02]  /*d860*/  F2FP.PACK_AB R3, R91, R90 ;  /* 0x0000005a5b03723e */ /* 0x004fe400000000ff */
[----:B---3--:R-:W-:Y:S01]  /*d870*/  F2FP.PACK_AB R2, R113, R112 ;  /* 0x000000707102723e */ /* 0x008fe200000000ff */
[----:B------:R-:W2:Y:S01]  /*d880*/  LDL.LU R9, [R1+0x80] ;  /* 0x0000800001097983 */ /* 0x000ea20000300800 */
[----:B------:R-:W-:Y:S01]  /*d890*/  ISETP.NE.U32.AND P0, PT, RZ, c[0x0][0x508], PT ;  /* 0x00014200ff007a0c */ /* 0x000fe20003f05070 */
[----:B------:R-:W-:-:S03]  /*d8a0*/  IMAD.MOV.U32 R15, RZ, RZ, c[0x0][0x388] ;  /* 0x0000e200ff0f7624 */ /* 0x000fc600078e00ff */
[----:B------:R-:W-:Y:S02]  /*d8b0*/  ISETP.NE.AND.EX P1, PT, RZ, c[0x0][0x50c], PT, P0 ;  /* 0x00014300ff007a0c */ /* 0x000fe40003f25300 */
[----:B-1----:R-:W-:Y:S01]  /*d8c0*/  F2FP.PACK_AB R0, R187, R186 ;  /* 0x000000babb00723e */ /* 0x002fe200000000ff */
[----:B----4-:R-:W-:-:S04]  /*d8d0*/  IMAD.MOV.U32 R4, RZ, RZ, 0x4 ;  /* 0x00000004ff047424 */ /* 0x010fc800078e00ff */
[----:B------:R1:W-:Y:S01]  /*d8e0*/  STS [R6+0xc000], R0 ;  /* 0x00c0000006007388 */ /* 0x0003e20000000800 */
[----:B------:R-:W-:-:S03]  /*d8f0*/  SHF.R.S32.HI R7, RZ, 0x1f, R8 ;  /* 0x0000001fff077819 */ /* 0x000fc60000011408 */
[----:B------:R3:W-:Y:S04]  /*d900*/  STS [R6+0xc400], R3 ;  /* 0x00c4000306007388 */ /* 0x0007e80000000800 */
[----:B------:R4:W-:Y:S01]  /*d910*/  STS [R5+0xc000], R2 ;  /* 0x00c0000205007388 */ /* 0x0009e20000000800 */
[----:B-1----:R-:W-:Y:S02]  /*d920*/  F2FP.PACK_AB R0, R87, R86 ;  /* 0x000000565700723e */ /* 0x002fe400000000ff */
[----:B---3--:R-:W-:-:S03]  /*d930*/  F2FP.PACK_AB R3, R77, R76 ;  /* 0x0000004c4d03723e */ /* 0x008fc600000000ff */
[----:B------:R1:W-:Y:S01]  /*d940*/  STS [R5+0xc400], R0 ;  /* 0x00c4000005007388 */ /* 0x0003e20000000800 */
[----:B------:R-:W-:Y:S02]  /*d950*/  F2FP.PACK_AB R6, R79, R78 ;  /* 0x0000004e4f06723e */ /* 0x000fe400000000ff */
[C---:B----4-:R-:W-:Y:S01]  /*d960*/  @P1 LEA R2, P0, R8.reuse, c[0x0][0x508], 0x2 ;  /* 0x0001420008021a11 */ /* 0x050fe200078010ff */
[----:B------:R3:W-:Y:S04]  /*d970*/  STS [R10+0xc000], R3 ;  /* 0x00c000030a007388 */ /* 0x0007e80000000800 */
[----:B------:R4:W-:Y:S01]  /*d980*/  STS [R10+0xc400], R6 ;  /* 0x00c400060a007388 */ /* 0x0009e20000000800 */
[----:B-1----:R-:W-:Y:S02]  /*d990*/  IMAD.MOV.U32 R0, RZ, RZ, RZ ;  /* 0x000000ffff007224 */ /* 0x002fe400078e00ff */
[C---:B------:R-:W-:Y:S01]  /*d9a0*/  IMAD.WIDE R4, R8.reuse, R4, c[0x0][0x500] ;  /* 0x0001400008047625 */ /* 0x040fe200078e0204 */
[----:B------:R-:W-:Y:S01]  /*d9b0*/  BAR.SYNC.DEFER_BLOCKING 0x1, 0x100 ;  /* 0x0044000000007b1d */ /* 0x000fe20000010000 */
[----:B---3--:R-:W-:-:S05]  /*d9c0*/  @P1 LEA.HI.X R3, R8, c[0x0][0x50c], R7, 0x2, P0 ;  /* 0x0001430008031a11 */ /* 0x008fca00000f1407 */
[----:B------:R4:W5:Y:S04]  /*d9d0*/  @P2 LDG.E R0, [R4.64] ;  /* 0x0000000604002981 */ /* 0x000968000c1e1900 */
[----:B------:R1:W5:Y:S01]  /*d9e0*/  @P1 LDG.E R15, [R2.64] ;  /* 0x00000006020f1981 */ /* 0x000362000c1e1900 */
[----:B--2---:R-:W-:-:S04]  /*d9f0*/  ISETP.NE.AND P0, PT, R9, RZ, PT ;  /* 0x000000ff0900720c */ /* 0x004fc80003f05270 */
[----:B-1----:R-:W-:Y:S01]  /*da00*/  SEL R3, R9, c[0x0][0x3d4], P0 ;  /* 0x0000f50009037a07 */ /* 0x002fe20000000000 */
[----:B------:R-:W-:Y:S05]  /*da10*/  @P1 BRA `(.L_x_895) ;  /* 0x0000004000001947 */ /* 0x000fea0003800000 */
[----:B----4-:R-:W-:Y:S05]  /*da20*/  @!P2 BRA `(.L_x_895) ;  /* 0x000000300000a947 */ /* 0x010fea0003800000 */
[----:B------:R1:W2:Y:S04]  /*da30*/  LDG.E R2, [R4.64] ;  /* 0x0000000604027981 */ /* 0x0002a8000c1e1900 */
[----:B-1----:R-:W2:Y:S02]  /*da40*/  LDG.E R4, [R4.64+0x4] ;  /* 0x0000040604047981 */ /* 0x002ea4000c1e1900 */
[----:B--2--5:R-:W-:Y:S02]  /*da50*/  IADD3 R15, -R2, R4, RZ ;  /* 0x00000004020f7210 */ /* 0x024fe40007ffe1ff */
.L_x_895:
[----:B----4-:R-:W2:Y:S04]  /*da60*/  LDL R6, [R1+0xcc] ;  /* 0x0000cc0001067983 */ /* 0x010ea80000100800 */
[----:B------:R-:W2:Y:S04]  /*da70*/  LDL R119, [R1+0x9c] ;  /* 0x00009c0001777983 */ /* 0x000ea80000100800 */
[----:B------:R-:W3:Y:S04]  /*da80*/  LDL R21, [R1+0x98] ;  /* 0x0000980001157983 */ /* 0x000ee80000100800 */
[----:B------:R-:W4:Y:S04]  /*da90*/  LDL R23, [R1+0xc8] ;  /* 0x0000c80001177983 */ /* 0x000f280000100800 */
[----:B------:R-:W4:Y:S01]  /*daa0*/  LDL R24, [R1+0xd4] ;  /* 0x0000d40001187983 */ /* 0x000f220000100800 */
[----:B------:R-:W-:Y:S01]  /*dab0*/  IMAD.MOV.U32 R10, RZ, RZ, 0x368 ;  /* 0x00000368ff0a7424 */ /* 0x000fe200078e00ff */
[----:B------:R-:W-:-:S04]  /*dac0*/  ISETP.GT.AND P2, PT, R3, 0x1, PT ;  /* 0x000000010300780c */ /* 0x000fc80003f44270 */
[----:B------:R-:W-:-:S04]  /*dad0*/  SEL R10, R10, 0x328, P2 ;  /* 0x000003280a0a7807 */ /* 0x000fc80001000000 */
[----:B------:R-:W1:Y:S08]  /*dae0*/  LDC.64 R4, c[0x0][R10+0x170] ;  /* 0x00005c000a047b82 */ /* 0x000e700000000a00 */
[----:B------:R-:W3:Y:S08]  /*daf0*/  LDC.64 R12, c[0x0][R10+0x168] ;  /* 0x00005a000a0c7b82 */ /* 0x000ef00000000a00 */
[----:B------:R1:W2:Y:S08]  /*db00*/  LDC.64 R16, c[0x0][R10+0x178] ;  /* 0x00005e000a107b82 */ /* 0x0002b00000000a00 */
[----:B------:R1:W2:Y:S01]  /*db10*/  LDC.64 R18, c[0x0][R10+0x160] ;  /* 0x000058000a127b82 */ /* 0x0002a20000000a00 */
[----:B------:R-:W-:Y:S01]  /*db20*/  IMAD.MOV.U32 R2, RZ, RZ, c[0x0][0x4e8] ;  /* 0x00013a00ff027624 */ /* 0x000fe200078e00ff */
[----:B------:R-:W-:-:S04]  /*db30*/  ISETP.NE.U32.AND P0, PT, RZ, c[0x0][0x500], PT ;  /* 0x00014000ff007a0c */ /* 0x000fc80003f05070 */
[----:B------:R-:W-:Y:S02]  /*db40*/  ISETP.NE.AND P3, PT, R2, 0x1, PT ;  /* 0x000000010200780c */ /* 0x000fe40003f65270 */
[----:B------:R-:W-:-:S04]  /*db50*/  ISETP.NE.AND.EX P0, PT, RZ, c[0x0][0x504], PT, P0 ;  /* 0x00014100ff007a0c */ /* 0x000fc80003f05300 */
[----:B------:R-:W-:Y:S02]  /*db60*/  SEL R8, R8, RZ, !P0 ;  /* 0x000000ff08087207 */ /* 0x000fe40004000000 */
[----:B------:R-:W-:Y:S01]  /*db70*/  SEL R7, R7, RZ, !P0 ;  /* 0x000000ff07077207 */ /* 0x000fe20004000000 */
[----:B------:R-:W2:Y:S02]  /*db80*/  S2R R25, SR_TID.X ;  /* 0x0000000000197919 */ /* 0x000ea40000002100 */
[----:B-1----:R-:W-:-:S04]  /*db90*/  IMAD R2, R5, R8, RZ ;  /* 0x0000000805027224 */ /* 0x002fc800078e02ff */
[C---:B------:R-:W-:Y:S02]  /*dba0*/  IMAD R11, R4.reuse, R7, R2 ;  /* 0x00000007040b7224 */ /* 0x040fe400078e0202 */
[----:B------:R-:W-:-:S04]  /*dbb0*/  IMAD.WIDE.U32 R4, R4, R8, RZ ;  /* 0x0000000804047225 */ /* 0x000fc800078e00ff */
[----:B--2---:R-:W-:-:S04]  /*dbc0*/  IMAD.IADD R9, R6, 0x1, R119 ;  /* 0x0000000106097824 */ /* 0x004fc800078e0277 */
        /* <DEDUP_REMOVED lines=28> */
[C---:B------:R-:W-:Y:S02]  /*dd90*/  LEA R4, P0, R2.reuse, R4, 0x2 ;  /* 0x0000000402047211 */ /* 0x040fe400078010ff */
        /* <DEDUP_REMOVED lines=21> */
[----:B------:R-:W2:Y:S04]  /*def0*/  LDL R11, [R1+0x18] ;  /* 0x00001800010b7983 */ /* 0x000ea80000100800 */
[----:B------:R-:W3:Y:S01]  /*df00*/  S2R R24, SR_TID.X ;  /* 0x0000000000187919 */ /* 0x000ee20000002100 */
[----:B------:R-:W-:Y:S02]  /*df10*/  IMAD R10, R10, c[0x0][0x3a0], RZ ;  /* 0x0000e8000a0a7a24 */ /* 0x000fe400078e02ff */
[----:B------:R-:W-:-:S04]  /*df20*/  IMAD.WIDE.U32 R2, R0, c[0x0][0x3a0], RZ ;  /* 0x0000e80000027a25 */ /* 0x000fc800078e00ff */
[----:B------:R-:W-:Y:S01]  /*df30*/  IMAD R0, R0, c[0x0][0x3a4], R10 ;  /* 0x0000e90000007a24 */ /* 0x000fe200078e020a */
[--C-:B---3--:R-:W-:Y:S02]  /*df40*/  SHF.R.S32.HI R23, RZ, 0x1f, R24.reuse ;  /* 0x0000001fff177819 */ /* 0x108fe40000011418 */
[----:B------:R-:W-:Y:S02]  /*df50*/  SHF.R.S32.HI R118, RZ, 0x1f, R24 ;  /* 0x0000001fff767819 */ /* 0x000fe40000011418 */
[-C--:B------:R-:W-:Y:S02]  /*df60*/  LEA.HI R23, R23, R24.reuse, RZ, 0x3 ;  /* 0x0000001817177211 */ /* 0x080fe400078f18ff */
[----:B------:R-:W-:Y:S02]  /*df70*/  LEA.HI R118, R118, R24, RZ, 0x3 ;  /* 0x0000001876767211 */ /* 0x000fe400078f18ff */
[----:B------:R-:W-:Y:S02]  /*df80*/  LOP3.LUT R23, R23, 0xfffffff8, RZ, 0xc0, !PT ;  /* 0xfffffff817177812 */ /* 0x000fe400078ec0ff */
[----:B------:R-:W-:-:S02]  /*df90*/  SHF.R.S32.HI R118, RZ, 0x3, R118 ;  /* 0x00000003ff767819 */ /* 0x000fc40000011476 */
[----:B------:R-:W-:-:S04]  /*dfa0*/  IADD3 R23, -R23, R24, RZ ;  /* 0x0000001817177210 */ /* 0x000fc80007ffe1ff */
[----:B-1----:R-:W-:Y:S01]  /*dfb0*/  LEA R4, R23, R118, 0x5 ;  /* 0x0000007617047211 */ /* 0x002fe200078e28ff */
[----:B------:R-:W-:-:S03]  /*dfc0*/  IMAD.IADD R3, R3, 0x1, R0 ;  /* 0x0000000103037824 */ /* 0x000fc600078e0200 */
[----:B------:R-:W-:Y:S01]  /*dfd0*/  IADD3 R4, R119, R4, RZ ;  /* 0x0000000477047210 */ /* 0x000fe20007ffe0ff */
[----:B------:R-:W-:Y:S01]  /*dfe0*/  IMAD.WIDE.U32 R2, R21, c[0x0][0x3e8], R2 ;  /* 0x0000fa0015027a25 */ /* 0x000fe200078e0002 */
[----:B------:R-:W-:-:S03]  /*dff0*/  SHF.R.S32.HI R5, RZ, 0x1f, R8 ;  /* 0x0000001fff057819 */ /* 0x000fc60000011408 */
[----:B------:R-:W-:-:S04]  /*e000*/  @P3 IMAD.HI.U32 R6, R4, c[0x0][0x4ec], RZ ;  /* 0x00013b0004063a27 */ /* 0x000fc800078e00ff */
[----:B------:R-:W-:Y:S02]  /*e010*/  IMAD R5, R5, c[0x0][0x3f0], RZ ;  /* 0x0000fc0005057a24 */ /* 0x000fe400078e02ff */
        /* <DEDUP_REMOVED lines=39> */
.L_x_958:
[----:B------:R-:W-:Y:S05]  /*e290*/  BRA.DIV ~URZ, `(.L_x_898) ;  /* 0x000044527f007947 */ /* 0x000fea000b800000 */
[----:B------:R4:W2:Y:S02]  /*e2a0*/  SHFL.IDX PT, R0, R15, RZ, 0x181f ;  /* 0x00181fff0f007589 */ /* 0x0008a400000e0000 */
.L_x_959:
[----:B------:R-:W5:Y:S01]  /*e2b0*/  LDL.64 R2, [R1+0x70] ;  /* 0x0000700001027983 */ /* 0x000f620000100a00 */
[----:B------:R-:W-:Y:S01]  /*e2c0*/  ISETP.GE.AND P0, PT, R11, R13, PT ;  /* 0x0000000d0b00720c */ /* 0x000fe20003f06270 */
[----:B------:R-:W-:Y:S01]  /*e2d0*/  BSSY B0, `(.L_x_899) ;  /* 0x0000018000007945 */ /* 0x000fe20003800000 */
[----:B------:R-:W-:-:S02]  /*e2e0*/  SHF.R.S32.HI R17, RZ, 0x1f, R14 ;  /* 0x0000001fff117819 */ /* 0x000fc4000001140e */
[----:B-----5:R-:W-:-:S09]  /*e2f0*/  SHF.R.S32.HI R16, RZ, 0x1f, R2 ;  /* 0x0000001fff107819 */ /* 0x020fd20000011402 */
[----:B------:R-:W-:Y:S05]  /*e300*/  @P0 BRA `(.L_x_900) ;  /* 0x0000014000000947 */ /* 0x000fea0003800000 */
[----:B------:R-:W5:Y:S04]  /*e310*/  LDL R84, [R1+0x8c] ;  /* 0x00008c0001547983 */ /* 0x000f680000100800 */
[----:B----4-:R-:W4:Y:S04]  /*e320*/  LDL R18, [R1+0x90] ;  /* 0x0000900001127983 */ /* 0x010f280000100800 */
[----:B---3--:R-:W3:Y:S04]  /*e330*/  LDL R85, [R1+0xa4] ;  /* 0x0000a40001557983 */ /* 0x008ee80000100800 */
[----:B--2---:R-:W2:Y:S01]  /*e340*/  LDL R19, [R1+0xa0] ;  /* 0x0000a00001137983 */ /* 0x004ea20000100800 */
[----:B------:R-:W-:-:S02]  /*e350*/  ISETP.GE.AND P3, PT, R2, c[0x0][0x3c8], PT ;  /* 0x0000f20002007a0c */ /* 0x000fc40003f66270 */
[----:B------:R-:W-:-:S11]  /*e360*/  ISETP.GE.AND P2, PT, R14, c[0x0][0x3c8], PT ;  /* 0x0000f2000e007a0c */ /* 0x000fd60003f46270 */
[-C--:B------:R-:W-:Y:S02]  /*e370*/  @!P3 LEA R8, P4, R2, R0.reuse, 0x1 ;  /* 0x000000000208b211 */ /* 0x080fe400078808ff */
[----:B------:R-:W-:Y:S02]  /*e380*/  @!P2 LEA R6, P6, R14, R0, 0x1 ;  /* 0x000000000e06a211 */ /* 0x000fe400078c08ff */
[-C--:B------:R-:W-:Y:S02]  /*e390*/  @!P3 LEA.HI.X R9, R2, R10.reuse, R16, 0x1, P4 ;  /* 0x0000000a0209b211 */ /* 0x080fe400020f0c10 */
[----:B------:R-:W-:-:S03]  /*e3a0*/  @!P2 LEA.HI.X R7, R14, R10, R17, 0x1, P6 ;  /* 0x0000000a0e07a211 */ /* 0x000fc600030f0c11 */
[----:B-1----:R1:W-:Y:S04]  /*e3b0*/  @!P3 ST.E.128 [R8.64], R32 ;  /* 0x000000200800b985 */ /* 0x0023e8000c101d06 */
[----:B------:R1:W-:Y:S01]  /*e3c0*/  @!P2 ST.E.128 [R6.64], R28 ;  /* 0x0000001c0600a985 */ /* 0x0003e2000c101d06 */
[----:B-----5:R-:W-:Y:S02]  /*e3d0*/  ISETP.GE.AND P1, PT, R84, c[0x0][0x3c8], PT ;  /* 0x0000f20054007a0c */ /* 0x020fe40003f26270 */
[----:B----4-:R-:W-:-:S11]  /*e3e0*/  ISETP.GE.AND P0, PT, R18, c[0x0][0x3c8], PT ;  /* 0x0000f20012007a0c */ /* 0x010fd60003f06270 */
[-C--:B------:R-:W-:Y:S02]  /*e3f0*/  @!P1 LEA R4, P5, R84, R0.reuse, 0x1 ;  /* 0x0000000054049211 */ /* 0x080fe400078a08ff */
[----:B------:R-:W-:Y:S02]  /*e400*/  @!P0 LEA R2, P4, R18, R0, 0x1 ;  /* 0x0000000012028211 */ /* 0x000fe400078808ff */
[-C--:B---3--:R-:W-:Y:S02]  /*e410*/  @!P1 LEA.HI.X R5, R84, R10.reuse, R85, 0x1, P5 ;  /* 0x0000000a54059211 */ /* 0x088fe400028f0c55 */
[----:B--2---:R-:W-:-:S03]  /*e420*/  @!P0 LEA.HI.X R3, R18, R10, R19, 0x1, P4 ;  /* 0x0000000a12038211 */ /* 0x004fc600020f0c13 */
[----:B------:R1:W-:Y:S04]  /*e430*/  @!P1 ST.E.128 [R4.64], R24 ;  /* 0x0000001804009985 */ /* 0x0003e8000c101d06 */
[----:B------:R1:W-:Y:S02]  /*e440*/  @!P0 ST.E.128 [R2.64], R20 ;  /* 0x0000001402008985 */ /* 0x0003e4000c101d06 */
.L_x_900:
[----:B------:R-:W-:Y:S05]  /*e450*/  BSYNC B0 ;  /* 0x0000000000007941 */ /* 0x000fea0003800000 */
.L_x_899:
[----:B------:R-:W-:Y:S05]  /*e460*/  BRA.DIV ~URZ, `(.L_x_901) ;  /* 0x000042e27f007947 */ /* 0x000fea000b800000 */
[----:B---3--:R3:W4:Y:S04]  /*e470*/  SHFL.IDX PT, R10, R12, 0x1, 0x181f ;  /* 0x00381f000c0a7f89 */ /* 0x00872800000e0000 */
[----:B--2---:R3:W2:Y:S02]  /*e480*/  SHFL.IDX PT, R0, R15, 0x1, 0x181f ;  /* 0x00381f000f007f89 */ /* 0x0046a400000e0000 */
.L_x_960:
[----:B-1----:R-:W-:Y:S01]  /*e490*/  IADD3 R2, R11, 0x20, RZ ;  /* 0x000000200b027810 */ /* 0x002fe20007ffe0ff */
[----:B------:R-:W-:Y:S03]  /*e4a0*/  BSSY B0, `(.L_x_902) ;  /* 0x0000018000007945 */ /* 0x000fe60003800000 */
[----:B------:R-:W-:-:S13]  /*e4b0*/  ISETP.GE.AND P0, PT, R2, R13, PT ;  /* 0x0000000d0200720c */ /* 0x000fda0003f06270 */
[----:B------:R-:W-:Y:S05]  /*e4c0*/  @P0 BRA `(.L_x_903) ;  /* 0x0000015000000947 */ /* 0x000fea0003800000 */
[----:B------:R-:W5:Y:S04]  /*e4d0*/  LDL.64 R22, [R1+0x70] ;  /* 0x0000700001167983 */ /* 0x000f680000100a00 */
[----:B---3--:R-:W3:Y:S04]  /*e4e0*/  LDL R20, [R1+0x8c] ;  /* 0x00008c0001147983 */ /* 0x008ee80000100800 */
[----:B----4-:R-:W4:Y:S04]  /*e4f0*/  LDL R18, [R1+0x90] ;  /* 0x0000900001127983 */ /* 0x010f280000100800 */
[----:B--2---:R-:W2:Y:S04]  /*e500*/  LDL R21, [R1+0xa4] ;  /* 0x0000a40001157983 */ /* 0x004ea80000100800 */
[----:B------:R-:W2:Y:S01]  /*e510*/  LDL R19, [R1+0xa0] ;  /* 0x0000a00001137983 */ /* 0x000ea20000100800 */
[----:B------:R-:W-:-:S13]  /*e520*/  ISETP.GE.AND P2, PT, R14, c[0x0][0x3c8], PT ;  /* 0x0000f2000e007a0c */ /* 0x000fda0003f46270 */
[----:B------:R-:W-:-:S04]  /*e530*/  @!P2 LEA R6, P6, R14, R0, 0x1 ;  /* 0x000000000e06a211 */ /* 0x000fc800078c08ff */
[----:B------:R-:W-:Y:S02]  /*e540*/  @!P2 LEA.HI.X R7, R14, R10, R17, 0x1, P6 ;  /* 0x0000000a0e07a211 */ /* 0x000fe400030f0c11 */
[----:B-----5:R-:W-:Y:S02]  /*e550*/  ISETP.GE.AND P3, PT, R22, c[0x0][0x3c8], PT ;  /* 0x0000f20016007a0c */ /* 0x020fe40003f66270 */
[----:B---3--:R-:W-:Y:S02]  /*e560*/  ISETP.GE.AND P1, PT, R20, c[0x0][0x3c8], PT ;  /* 0x0000f20014007a0c */ /* 0x008fe40003f26270 */
[----:B----4-:R-:W-:-:S09]  /*e570*/  ISETP.GE.AND P0, PT, R18, c[0x0][0x3c8], PT ;  /* 0x0000f20012007a0c */ /* 0x010fd20003f06270 */
[-C--:B------:R-:W-:Y:S02]  /*e580*/  @!P3 LEA R8, P4, R22, R0.reuse, 0x1 ;  /* 0x000000001608b211 */ /* 0x080fe400078808ff */
[----:B------:R-:W-:Y:S02]  /*e590*/  @!P1 LEA R4, P5, R20, R0, 0x1 ;  /* 0x0000000014049211 */ /* 0x000fe400078a08ff */
[----:B------:R-:W-:Y:S02]  /*e5a0*/  @!P3 LEA.HI.X R9, R22, R10, R16, 0x1, P4 ;  /* 0x0000000a1609b211 */ /* 0x000fe400020f0c10 */
[----:B------:R-:W-:Y:S02]  /*e5b0*/  @!P0 LEA R2, P4, R18, R0, 0x1 ;  /* 0x0000000012028211 */ /* 0x000fe400078808ff */
[-C--:B--2---:R-:W-:Y:S02]  /*e5c0*/  @!P1 LEA.HI.X R5, R20, R10.reuse, R21, 0x1, P5 ;  /* 0x0000000a14059211 */ /* 0x084fe400028f0c15 */
[----:B------:R-:W-:Y:S01]  /*e5d0*/  @!P0 LEA.HI.X R3, R18, R10, R19, 0x1, P4 ;  /* 0x0000000a12038211 */ /* 0x000fe200020f0c13 */
[----:B------:R1:W-:Y:S04]  /*e5e0*/  @!P3 ST.E.128 [R8.64], R48 ;  /* 0x000000300800b985 */ /* 0x0003e8000c101d06 */
[----:B------:R1:W-:Y:S04]  /*e5f0*/  @!P2 ST.E.128 [R6.64], R44 ;  /* 0x0000002c0600a985 */ /* 0x0003e8000c101d06 */
[----:B------:R1:W-:Y:S04]  /*e600*/  @!P1 ST.E.128 [R4.64], R40 ;  /* 0x0000002804009985 */ /* 0x0003e8000c101d06 */
[----:B------:R1:W-:Y:S02]  /*e610*/  @!P0 ST.E.128 [R2.64], R36 ;  /* 0x0000002402008985 */ /* 0x0003e4000c101d06 */
.L_x_903:
[----:B------:R-:W-:Y:S05]  /*e620*/  BSYNC B0 ;  /* 0x0000000000007941 */ /* 0x000fea0003800000 */
.L_x_902:
[----:B------:R-:W-:Y:S05]  /*e630*/  BRA.DIV ~URZ, `(.L_x_904) ;  /* 0x000041d27f007947 */ /* 0x000fea000b800000 */
[----:B----4-:R4:W1:Y:S02]  /*e640*/  SHFL.IDX PT, R10, R12, 0x2, 0x181f ;  /* 0x00581f000c0a7f89 */ /* 0x01086400000e0000 */
.L_x_961:
[----:B------:R-:W-:Y:S05]  /*e650*/  BRA.DIV ~URZ, `(.L_x_905) ;  /* 0x000042227f007947 */ /* 0x000fea000b800000 */
[----:B--2---:R2:W3:Y:S02]  /*e660*/  SHFL.IDX PT, R0, R15, 0x2, 0x181f ;  /* 0x00581f000f007f89 */ /* 0x0044e400000e0000 */
.L_x_962:
        /* <DEDUP_REMOVED lines=8> */
[----:B------:R-:W3:Y:S01]  /*e6f0*/  LDL R19, [R1+0xa0] ;  /* 0x0000a00001137983 */ /* 0x000ee20000100800 */
[----:B------:R-:W-:-:S13]  /*e700*/  ISETP.GE.AND P2, PT, R14, c[0x0][0x3c8], PT ;  /* 0x0000f2000e007a0c */ /* 0x000fda0003f46270 */
[----:B------:R-:W-:-:S04]  /*e710*/  @!P2 LEA R6, P6, R14, R0, 0x1 ;  /* 0x000000000e06a211 */ /* 0x000fc800078c08ff */
[----:B------:R-:W-:Y:S02]  /*e720*/  @!P2 LEA.HI.X R7, R14, R10, R17, 0x1, P6 ;  /* 0x0000000a0e07a211 */ /* 0x000fe400030f0c11 */
[----:B-----5:R-:W-:Y:S02]  /*e730*/  ISETP.GE.AND P3, PT, R22, c[0x0][0x3c8], PT ;  /* 0x0000f20016007a0c */ /* 0x020fe40003f66270 */
[----:B--2---:R-:W-:Y:S02]  /*e740*/  ISETP.GE.AND P1, PT, R20, c[0x0][0x3c8], PT ;  /* 0x0000f20014007a0c */ /* 0x004fe40003f26270 */
[----:B----4-:R-:W-:-:S09]  /*e750*/  ISETP.GE.AND P0, PT, R18, c[0x0][0x3c8], PT ;  /* 0x0000f20012007a0c */ /* 0x010fd20003f06270 */
[-C--:B------:R-:W-:Y:S02]  /*e760*/  @!P3 LEA R8, P4, R22, R0.reuse, 0x1 ;  /* 0x000000001608b211 */ /* 0x080fe400078808ff */
[----:B------:R-:W-:Y:S02]  /*e770*/  @!P1 LEA R4, P5, R20, R0, 0x1 ;  /* 0x0000000014049211 */ /* 0x000fe400078a08ff */
[----:B------:R-:W-:Y:S02]  /*e780*/  @!P3 LEA.HI.X R9, R22, R10, R16, 0x1, P4 ;  /* 0x0000000a1609b211 */ /* 0x000fe400020f0c10 */
[----:B------:R-:W-:Y:S02]  /*e790*/  @!P0 LEA R2, P4, R18, R0, 0x1 ;  /* 0x0000000012028211 */ /* 0x000fe400078808ff */
[-C--:B---3--:R-:W-:Y:S02]  /*e7a0*/  @!P1 LEA.HI.X R5, R20, R10.reuse, R21, 0x1, P5 ;  /* 0x0000000a14059211 */ /* 0x088fe400028f0c15 */
[----:B------:R-:W-:Y:S01]  /*e7b0*/  @!P0 LEA.HI.X R3, R18, R10, R19, 0x1, P4 ;  /* 0x0000000a12038211 */ /* 0x000fe200020f0c13 */
[----:B------:R1:W-:Y:S04]  /*e7c0*/  @!P3 ST.E.128 [R8.64], R64 ;  /* 0x000000400800b985 */ /* 0x0003e8000c101d06 */
[----:B------:R1:W-:Y:S04]  /*e7d0*/  @!P2 ST.E.128 [R6.64], R60 ;  /* 0x0000003c0600a985 */ /* 0x0003e8000c101d06 */
[----:B------:R1:W-:Y:S04]  /*e7e0*/  @!P1 ST.E.128 [R4.64], R56 ;  /* 0x0000003804009985 */ /* 0x0003e8000c101d06 */
[----:B------:R1:W-:Y:S02]  /*e7f0*/  @!P0 ST.E.128 [R2.64], R52 ;  /* 0x0000003402008985 */ /* 0x0003e4000c101d06 */
.L_x_907:
[----:B------:R-:W-:Y:S05]  /*e800*/  BSYNC B0 ;  /* 0x0000000000007941 */ /* 0x000fea0003800000 */
.L_x_906:
[----:B------:R-:W-:Y:S05]  /*e810*/  BRA.DIV ~URZ, `(.L_x_908) ;  /* 0x000040c27f007947 */ /* 0x000fea000b800000 */
[----:B-1----:R1:W2:Y:S04]  /*e820*/  SHFL.IDX PT, R8, R12, 0x3, 0x181f ;  /* 0x00781f000c087f89 */ /* 0x0022a800000e0000 */
[----:B---3--:R1:W3:Y:S02]  /*e830*/  SHFL.IDX PT, R0, R15, 0x3, 0x181f ;  /* 0x00781f000f007f89 */ /* 0x0082e400000e0000 */
.L_x_963:
[----:B------:R-:W-:-:S04]  /*e840*/  IADD3 R2, R11, 0x60, RZ ;  /* 0x000000600b027810 */ /* 0x000fc80007ffe0ff */
[----:B------:R-:W-:-:S13]  /*e850*/  ISETP.GE.AND P0, PT, R2, R13, PT ;  /* 0x0000000d0200720c */ /* 0x000fda0003f06270 */
[----:B------:R-:W-:Y:S05]  /*e860*/  @P0 BRA `(.L_x_909) ;  /* 0x000027c000000947 */ /* 0x000fea0003800000 */
[----:B------:R-:W5:Y:S04]  /*e870*/  LDL.64 R18, [R1+0x70] ;  /* 0x0000700001127983 */ /* 0x000f680000100a00 */
[----:B----4-:R-:W4:Y:S04]  /*e880*/  LDL R10, [R1+0x8c] ;  /* 0x00008c00010a7983 */ /* 0x010f280000100800 */
[----:B-1-3--:R-:W3:Y:S04]  /*e890*/  LDL R12, [R1+0xa4] ;  /* 0x0000a400010c7983 */ /* 0x00aee80000100800 */
[----:B--2---:R-:W2:Y:S01]  /*e8a0*/  LDL R9, [R1+0x90] ;  /* 0x0000900001097983 */ /* 0x004ea20000100800 */
[----:B------:R-:W-:-:S13]  /*e8b0*/  ISETP.GE.AND P1, PT, R14, c[0x0][0x3c8], PT ;  /* 0x0000f2000e007a0c */ /* 0x000fda0003f26270 */
[----:B------:R-:W-:-:S04]  /*e8c0*/  @!P1 LEA R4, P4, R14, R0, 0x1 ;  /* 0x000000000e049211 */ /* 0x000fc800078808ff */
[----:B------:R-:W-:Y:S02]  /*e8d0*/  @!P1 LEA.HI.X R5, R14, R8, R17, 0x1, P4 ;  /* 0x000000080e059211 */ /* 0x000fe400020f0c11 */
[----:B-----5:R-:W-:Y:S02]  /*e8e0*/  ISETP.GE.AND P2, PT, R18, c[0x0][0x3c8], PT ;  /* 0x0000f20012007a0c */ /* 0x020fe40003f46270 */
[----:B----4-:R-:W-:-:S11]  /*e8f0*/  ISETP.GE.AND P0, PT, R10, c[0x0][0x3c8], PT ;  /* 0x0000f2000a007a0c */ /* 0x010fd60003f06270 */
[-C--:B------:R-:W-:Y:S02]  /*e900*/  @!P2 LEA R6, P5, R18, R0.reuse, 0x1 ;  /* 0x000000001206a211 */ /* 0x080fe400078a08ff */
[----:B------:R-:W-:Y:S02]  /*e910*/  @!P0 LEA R2, P3, R10, R0, 0x1 ;  /* 0x000000000a028211 */ /* 0x000fe400078608ff */
[-C--:B------:R-:W-:Y:S02]  /*e920*/  @!P2 LEA.HI.X R7, R18, R8.reuse, R16, 0x1, P5 ;  /* 0x000000081207a211 */ /* 0x080fe400028f0c10 */
[----:B---3--:R-:W-:-:S03]  /*e930*/  @!P0 LEA.HI.X R3, R10, R8, R12, 0x1, P3 ;  /* 0x000000080a038211 */ /* 0x008fc600018f0c0c */
[----:B------:R1:W-:Y:S04]  /*e940*/  @!P2 ST.E.128 [R6.64], R76 ;  /* 0x0000004c0600a985 */ /* 0x0003e8000c101d06 */
[----:B------:R1:W-:Y:S04]  /*e950*/  @!P1 ST.E.128 [R4.64], R72 ;  /* 0x0000004804009985 */ /* 0x0003e8000c101d06 */
[----:B------:R1:W-:Y:S01]  /*e960*/  @!P0 ST.E.128 [R2.64], R68 ;  /* 0x0000004402008985 */ /* 0x0003e2000c101d06 */
[----:B--2---:R-:W-:-:S13]  /*e970*/  ISETP.GE.AND P0, PT, R9, c[0x0][0x3c8], PT ;  /* 0x0000f20009007a0c */ /* 0x004fda0003f06270 */
[----:B------:R-:W-:Y:S05]  /*e980*/  @P0 BRA `(.L_x_909) ;  /* 0x000026a000000947 */ /* 0x000fea0003800000 */
[----:B------:R-:W2:Y:S01]  /*e990*/  LDL R10, [R1+0xa0] ;  /* 0x0000a000010a7983 */ /* 0x000ea20000100800 */
[----:B-1----:R-:W-:-:S04]  /*e9a0*/  LEA R2, P0, R9, R0, 0x1 ;  /* 0x0000000009027211 */ /* 0x002fc800078008ff */
[----:B--2---:R-:W-:-:S05]  /*e9b0*/  LEA.HI.X R3, R9, R8, R10, 0x1, P0 ;  /* 0x0000000809037211 */ /* 0x004fca00000f0c0a */
[----:B------:R1:W-:Y:S01]  /*e9c0*/  ST.E.128 [R2.64], R80 ;  /* 0x0000005002007985 */ /* 0x0003e2000c101d06 */
[----:B------:R-:W-:Y:S05]  /*e9d0*/  BRA `(.L_x_909) ;  /* 0x0000265000007947 */ /* 0x000fea0003800000 */
.L_x_896:
        /* <DEDUP_REMOVED lines=34> */
.L_x_964:
[----:B------:R-:W-:Y:S05]  /*ec00*/  BRA.DIV ~URZ, `(.L_x_911) ;  /* 0x00003e027f007947 */ /* 0x000fea000b800000 */
[----:B------:R3:W4:Y:S02]  /*ec10*/  SHFL.IDX PT, R0, R14, RZ, 0x1c1f ;  /* 0x001c1fff0e007589 */ /* 0x00072400000e0000 */
.L_x_965:
        /* <DEDUP_REMOVED lines=72> */
[----:B--2---:R-:W-:Y:S02]  /*f0a0*/  @!P0 IMAD.MOV.U32 R3, RZ, RZ, R4 ;  /* 0x000000ffff038224 */ /* 0x004fe400078e0004 */
[C---:B------:R-:W-:Y:S02]  /*f0b0*/  @!P3 LEA R6, P5, R16.reuse, R0, 0x2 ;  /* 0x000000001006b211 */ /* 0x040fe400078a10ff */
[----:B------:R-:W-:Y:S02]  /*f0c0*/  @!P0 IMAD.WIDE R2, R5, 0x4, R2 ;  /* 0x0000000405028825 */ /* 0x000fe400078e0202 */
[----:B------:R-:W-:-:S03]  /*f0d0*/  @!P3 LEA.HI.X R7, R16, R4, R47, 0x2, P5 ;  /* 0x000000041007b211 */ /* 0x000fc600028f142f */
[----:B------:R2:W-:Y:S02]  /*f0e0*/  @!P0 ST.E.64 [R2.64], R134 ;  /* 0x0000008602008985 */ /* 0x0005e4000c101b06 */
[----:B--2---:R-:W-:-:S04]  /*f0f0*/  @!P1 LEA R2, P0, R13, R0, 0x2 ;  /* 0x000000000d029211 */ /* 0x004fc800078010ff */
[----:B------:R-:W-:-:S05]  /*f100*/  @!P1 LEA.HI.X R3, R13, R4, R15, 0x2, P0 ;  /* 0x000000040d039211 */ /* 0x000fca00000f140f */
[----:B------:R2:W-:Y:S01]  /*f110*/  @!P1 ST.E.64 [R2.64], R152 ;  /* 0x0000009802009985 */ /* 0x0005e2000c101b06 */
[----:B------:R-:W-:-:S03]  /*f120*/  ISETP.GE.AND P1, PT, R19, c[0x0][0x3c8], PT ;  /* 0x0000f20013007a0c */ /* 0x000fc60003f26270 */
[----:B------:R4:W-:Y:S01]  /*f130*/  @!P3 ST.E.64 [R6.64], R148 ;  /* 0x000000940600b985 */ /* 0x0009e2000c101b06 */
[----:B------:R-:W-:Y:S02]  /*f140*/  ISETP.GE.AND P3, PT, R20, c[0x0][0x3c8], PT ;  /* 0x0000f20014007a0c */ /* 0x000fe40003f66270 */
[----:B--2---:R-:W-:-:S04]  /*f150*/  @!P2 LEA R2, P0, R17, R0, 0x2 ;  /* 0x000000001102a211 */ /* 0x004fc800078010ff */
[----:B------:R-:W-:Y:S02]  /*f160*/  @!P2 LEA.HI.X R3, R17, R4, R46, 0x2, P0 ;  /* 0x000000041103a211 */ /* 0x000fe400000f142e */
[----:B----4-:R-:W-:-:S03]  /*f170*/  @!P4 LEA R6, P5, R18, R0, 0x2 ;  /* 0x000000001206c211 */ /* 0x010fc600078a10ff */
[----:B------:R2:W-:Y:S01]  /*f180*/  @!P2 ST.E.64 [R2.64], R144 ;  /* 0x000000900200a985 */ /* 0x0005e2000c101b06 */
[----:B------:R-:W-:Y:S02]  /*f190*/  ISETP.GE.AND P2, PT, R21, c[0x0][0x3c8], PT ;  /* 0x0000f20015007a0c */ /* 0x000fe40003f46270 */
[----:B------:R-:W-:-:S05]  /*f1a0*/  @!P4 LEA.HI.X R7, R18, R4, R48, 0x2, P5 ;  /* 0x000000041207c211 */ /* 0x000fca00028f1430 */
        /* <DEDUP_REMOVED lines=71> */
[----:B------:R-:W-:Y:S02]  /*f620*/  @!P3 LEA.HI.X R7, R36, R4, R66, 0x2, P5 ;  /* 0x000000042407b211 */ /* 0x000fe400028f1442 */
[----:B------:R-:W-:-:S03]  /*f630*/  ISETP.GE.AND P5, PT, R40, c[0x0][0x3c8], PT ;  /* 0x0000f20028007a0c */ /* 0x000fc60003fa6270 */
[----:B------:R4:W-:Y:S01]  /*f640*/  @!P3 ST.E.64 [R6.64], R92 ;  /* 0x0000005c0600b985 */ /* 0x0009e2000c101b06 */
[----:B--2---:R-:W-:-:S04]  /*f650*/  @!P2 LEA R2, P0, R37, R0, 0x2 ;  /* 0x000000002502a211 */ /* 0x004fc800078010ff */
[----:B------:R-:W-:Y:S02]  /*f660*/  @!P2 LEA.HI.X R3, R37, R4, R67, 0x2, P0 ;  /* 0x000000042503a211 */ /* 0x000fe400000f1443 */
[----:B------:R-:W-:-:S03]  /*f670*/  @!P4 LEA R8, P0, R38, R0, 0x2 ;  /* 0x000000002608c211 */ /* 0x000fc600078010ff */
[----:B------:R2:W-:Y:S01]  /*f680*/  @!P2 ST.E.64 [R2.64], R96 ;  /* 0x000000600200a985 */ /* 0x0005e2000c101b06 */
[----:B------:R-:W-:Y:S02]  /*f690*/  @!P4 LEA.HI.X R9, R38, R4, R68, 0x2, P0 ;  /* 0x000000042609c211 */ /* 0x000fe400000f1444 */
[----:B----4-:R-:W-:-:S03]  /*f6a0*/  @!P6 LEA R6, P0, R41, R0, 0x2 ;  /* 0x000000002906e211 */ /* 0x010fc600078010ff */
[----:B------:R-:W-:Y:S01]  /*f6b0*/  @!P4 ST.E.64 [R8.64], R184 ;  /* 0x000000b80800c985 */ /* 0x000fe2000c101b06 */
[----:B------:R-:W-:Y:S02]  /*f6c0*/  ISETP.GE.AND P4, PT, R42, c[0x0][0x3c8], PT ;  /* 0x0000f2002a007a0c */ /* 0x000fe40003f86270 */
[----:B------:R-:W-:Y:S02]  /*f6d0*/  @!P6 LEA.HI.X R7, R41, R4, R71, 0x2, P0 ;  /* 0x000000042907e211 */ /* 0x000fe400000f1447 */
[----:B------:R-:W-:Y:S02]  /*f6e0*/  ISETP.GE.AND P0, PT, R45, c[0x0][0x3c8], PT ;  /* 0x0000f2002d007a0c */ /* 0x000fe40003f06270 */
[----:B--2---:R-:W-:-:S04]  /*f6f0*/  @!P1 LEA R2, P2, R39, R0, 0x2 ;  /* 0x0000000027029211 */ /* 0x004fc800078410ff */
        /* <DEDUP_REMOVED lines=20> */
.L_x_913:
[----:B------:R-:W-:Y:S05]  /*f840*/  BSYNC B0 ;  /* 0x0000000000007941 */ /* 0x000fea0003800000 */
.L_x_912:
[----:B------:R-:W-:Y:S05]  /*f850*/  BRA.DIV ~URZ, `(.L_x_914) ;  /* 0x000032127f007947 */ /* 0x000fea000b800000 */
[----:B--2---:R2:W1:Y:S04]  /*f860*/  SHFL.IDX PT, R4, R12, 0x1, 0x1c1f ;  /* 0x003c1f000c047f89 */ /* 0x00446800000e0000 */
[----:B----4-:R2:W4:Y:S02]  /*f870*/  SHFL.IDX PT, R0, R14, 0x1, 0x1c1f ;  /* 0x003c1f000e007f89 */ /* 0x01052400000e0000 */
.L_x_966:
        /* <DEDUP_REMOVED lines=19> */
[C---:B------:R-:W-:Y:S02]  /*f9b0*/  @!P3 LEA R10, P6, R17.reuse, R0, 0x2 ;  /* 0x00000000110ab211 */ /* 0x040fe400078c10ff */
        /* <DEDUP_REMOVED lines=116> */
.L_x_894:
[----:B------:R-:W2:Y:S04]  /*10100*/  LDL.LU R7, [R1+0x80] ;  /* 0x0000800001077983 */ /* 0x000ea80000300800 */
[----:B-1----:R-:W3:Y:S01]  /*10110*/  LDL R6, [R1+0x94] ;  /* 0x0000940001067983 */ /* 0x002ee20000100800 */
[----:B------:R-:W-:Y:S01]  /*10120*/  ISETP.NE.U32.AND P0, PT, RZ, c[0x0][0x508], PT ;  /* 0x00014200ff007a0c */ /* 0x000fe20003f05070 */
[----:B------:R-:W-:Y:S01]  /*10130*/  IMAD.MOV.U32 R4, RZ, RZ, 0x4 ;  /* 0x00000004ff047424 */ /* 0x000fe200078e00ff */
[----:B------:R-:W-:Y:S01]  /*10140*/  ISETP.NE.U32.AND P2, PT, RZ, c[0x0][0x500], PT ;  /* 0x00014000ff007a0c */ /* 0x000fe20003f45070 */
[----:B------:R-:W-:Y:S01]  /*10150*/  IMAD.MOV.U32 R8, RZ, RZ, RZ ;  /* 0x000000ffff087224 */ /* 0x000fe200078e00ff */
[----:B------:R-:W-:Y:S01]  /*10160*/  ISETP.NE.AND.EX P1, PT, RZ, c[0x0][0x50c], PT, P0 ;  /* 0x00014300ff007a0c */ /* 0x000fe20003f25300 */
[----:B------:R-:W-:Y:S01]  /*10170*/  IMAD.MOV.U32 R20, RZ, RZ, c[0x0][0x388] ;  /* 0x0000e200ff147624 */ /* 0x000fe200078e00ff */
[----:B------:R-:W-:-:S02]  /*10180*/  ISETP.NE.AND.EX P2, PT, RZ, c[0x0][0x504], PT, P2 ;  /* 0x00014100ff007a0c */ /* 0x000fc40003f45320 */
[----:B---3--:R-:W-:Y:S01]  /*10190*/  SHF.R.S32.HI R0, RZ, 0x1f, R6 ;  /* 0x0000001fff007819 */ /* 0x008fe20000011406 */
[----:B------:R-:W-:-:S08]  /*101a0*/  IMAD.WIDE R4, R6, R4, c[0x0][0x500] ;  /* 0x0001400006047625 */ /* 0x000fd000078e0204 */
[----:B------:R-:W-:-:S04]  /*101b0*/  @P1 LEA R2, P0, R6, c[0x0][0x508], 0x2 ;  /* 0x0001420006021a11 */ /* 0x000fc800078010ff */
[----:B------:R-:W-:Y:S01]  /*101c0*/  @P1 LEA.HI.X R3, R6, c[0x0][0x50c], R0, 0x2, P0 ;  /* 0x0001430006031a11 */ /* 0x000fe200000f1400 */
[----:B------:R1:W5:Y:S04]  /*101d0*/  @P2 LDG.E R8, [R4.64] ;  /* 0x0000000604082981 */ /* 0x000368000c1e1900 */
[----:B------:R1:W5:Y:S01]  /*101e0*/  @P1 LDG.E R20, [R2.64] ;  /* 0x0000000602141981 */ /* 0x000362000c1e1900 */
[----:B--2---:R-:W-:-:S04]  /*101f0*/  ISETP.NE.AND P0, PT, R7, RZ, PT ;  /* 0x000000ff0700720c */ /* 0x004fc80003f05270 */
[----:B------:R-:W-:Y:S01]  /*10200*/  SEL R19, R7, c[0x0][0x3d4], P0 ;  /* 0x0000f50007137a07 */ /* 0x000fe20000000000 */
[----:B------:R-:W-:Y:S05]  /*10210*/  @P1 BRA `(.L_x_915) ;  /* 0x0000004000001947 */ /* 0x000fea0003800000 */
[----:B------:R-:W-:Y:S05]  /*10220*/  @!P2 BRA `(.L_x_915) ;  /* 0x000000300000a947 */ /* 0x000fea0003800000 */
[----:B-1----:R1:W2:Y:S04]  /*10230*/  LDG.E R2, [R4.64] ;  /* 0x0000000604027981 */ /* 0x0022a8000c1e1900 */
[----:B-1----:R-:W2:Y:S02]  /*10240*/  LDG.E R4, [R4.64+0x4] ;  /* 0x0000040604047981 */ /* 0x002ea4000c1e1900 */
[----:B--2--5:R-:W-:Y:S02]  /*10250*/  IADD3 R20, -R2, R4, RZ ;  /* 0x0000000402147210 */ /* 0x024fe40007ffe1ff */
.L_x_915:
        /* <DEDUP_REMOVED lines=57> */
.L_x_917:
[----:B------:R-:W-:Y:S05]  /*105f0*/  BSYNC B0 ;  /* 0x0000000000007941 */ /* 0x000fea0003800000 */
.L_x_916:
        /* <DEDUP_REMOVED lines=47> */
.L_x_967:
[----:B------:R-:W-:Y:S05]  /*108f0*/  BRA.DIV ~URZ, `(.L_x_919) ;  /* 0x000022a27f007947 */ /* 0x000fea000b800000 */
[----:B------:R3:W4:Y:S02]  /*10900*/  SHFL.IDX PT, R0, R15, RZ, 0x181f ;  /* 0x00181fff0f007589 */ /* 0x00072400000e0000 */
.L_x_968:
[----:B------:R-:W5:Y:S01]  /*10910*/  LDL.64 R2, [R1+0x70] ;  /* 0x0000700001027983 */ /* 0x000f620000100a00 */
[----:B------:R-:W-:Y:S01]  /*10920*/  IMAD R12, R20, c[0x0][0x4e8], RZ ;  /* 0x00013a00140c7a24 */ /* 0x000fe200078e02ff */
[----:B------:R-:W-:Y:S01]  /*10930*/  BSSY B0, `(.L_x_920) ;  /* 0x0000019000007945 */ /* 0x000fe20003800000 */
[----:B------:R-:W-:-:S03]  /*10940*/  SHF.R.S32.HI R17, RZ, 0x1f, R14 ;  /* 0x0000001fff117819 */ /* 0x000fc6000001140e */
[----:B------:R-:W-:Y:S02]  /*10950*/  ISETP.GE.AND P0, PT, R13, R12, PT ;  /* 0x0000000c0d00720c */ /* 0x000fe40003f06270 */
[----:B-----5:R-:W-:-:S11]  /*10960*/  SHF.R.S32.HI R16, RZ, 0x1f, R2 ;  /* 0x0000001fff107819 */ /* 0x020fd60000011402 */
[----:B------:R-:W-:Y:S05]  /*10970*/  @P0 BRA `(.L_x_921) ;  /* 0x0000014000000947 */ /* 0x000fea0003800000 */
[----:B------:R-:W5:Y:S04]  /*10980*/  LDL R21, [R1+0x8c] ;  /* 0x00008c0001157983 */ /* 0x000f680000100800 */
[----:B---3--:R-:W3:Y:S04]  /*10990*/  LDL R18, [R1+0x90] ;  /* 0x0000900001127983 */ /* 0x008ee80000100800 */
[----:B----4-:R-:W4:Y:S04]  /*109a0*/  LDL R22, [R1+0xa4] ;  /* 0x0000a40001167983 */ /* 0x010f280000100800 */
[----:B--2---:R-:W2:Y:S01]  /*109b0*/  LDL R19, [R1+0xa0] ;  /* 0x0000a00001137983 */ /* 0x004ea20000100800 */
[----:B------:R-:W-:-:S02]  /*109c0*/  ISETP.GE.AND P3, PT, R2, c[0x0][0x3c8], PT ;  /* 0x0000f20002007a0c */ /* 0x000fc40003f66270 */
[----:B------:R-:W-:-:S11]  /*109d0*/  ISETP.GE.AND P2, PT, R14, c[0x0][0x3c8], PT ;  /* 0x0000f2000e007a0c */ /* 0x000fd60003f46270 */
[-C--:B------:R-:W-:Y:S02]  /*109e0*/  @!P3 LEA R8, P4, R2, R0.reuse, 0x1 ;  /* 0x000000000208b211 */ /* 0x080fe400078808ff */
[----:B------:R-:W-:Y:S02]  /*109f0*/  @!P2 LEA R6, P6, R14, R0, 0x1 ;  /* 0x000000000e06a211 */ /* 0x000fe400078c08ff */
[-C--:B------:R-:W-:Y:S02]  /*10a00*/  @!P3 LEA.HI.X R9, R2, R10.reuse, R16, 0x1, P4 ;  /* 0x0000000a0209b211 */ /* 0x080fe400020f0c10 */
[----:B------:R-:W-:-:S03]  /*10a10*/  @!P2 LEA.HI.X R7, R14, R10, R17, 0x1, P6 ;  /* 0x0000000a0e07a211 */ /* 0x000fc600030f0c11 */
[----:B------:R1:W-:Y:S04]  /*10a20*/  @!P3 ST.E.128 [R8.64], RZ ;  /* 0x000000ff0800b985 */ /* 0x0003e8000c101d06 */
[----:B------:R1:W-:Y:S01]  /*10a30*/  @!P2 ST.E.128 [R6.64], RZ ;  /* 0x000000ff0600a985 */ /* 0x0003e2000c101d06 */
[----:B-----5:R-:W-:Y:S02]  /*10a40*/  ISETP.GE.AND P1, PT, R21, c[0x0][0x3c8], PT ;  /* 0x0000f20015007a0c */ /* 0x020fe40003f26270 */
[----:B---3--:R-:W-:-:S11]  /*10a50*/  ISETP.GE.AND P0, PT, R18, c[0x0][0x3c8], PT ;  /* 0x0000f20012007a0c */ /* 0x008fd60003f06270 */
[CC--:B------:R-:W-:Y:S02]  /*10a60*/  @!P1 LEA R4, P5, R21.reuse, R0.reuse, 0x1 ;  /* 0x0000000015049211 */ /* 0x0c0fe400078a08ff */
[C---:B------:R-:W-:Y:S02]  /*10a70*/  @!P0 LEA R2, P4, R18.reuse, R0, 0x1 ;  /* 0x0000000012028211 */ /* 0x040fe400078808ff */
[-C--:B----4-:R-:W-:Y:S02]  /*10a80*/  @!P1 LEA.HI.X R5, R21, R10.reuse, R22, 0x1, P5 ;  /* 0x0000000a15059211 */ /* 0x090fe400028f0c16 */
[----:B--2---:R-:W-:-:S03]  /*10a90*/  @!P0 LEA.HI.X R3, R18, R10, R19, 0x1, P4 ;  /* 0x0000000a12038211 */ /* 0x004fc600020f0c13 */
[----:B------:R1:W-:Y:S04]  /*10aa0*/  @!P1 ST.E.128 [R4.64], RZ ;  /* 0x000000ff04009985 */ /* 0x0003e8000c101d06 */
[----:B------:R1:W-:Y:S02]  /*10ab0*/  @!P0 ST.E.128 [R2.64], RZ ;  /* 0x000000ff02008985 */ /* 0x0003e4000c101d06 */
.L_x_921:
[----:B------:R-:W-:Y:S05]  /*10ac0*/  BSYNC B0 ;  /* 0x0000000000007941 */ /* 0x000fea0003800000 */
.L_x_920:
[----:B------:R-:W-:Y:S05]  /*10ad0*/  BRA.DIV ~URZ, `(.L_x_922) ;  /* 0x000021227f007947 */ /* 0x000fea000b800000 */
[----:B--2---:R2:W1:Y:S04]  /*10ae0*/  SHFL.IDX PT, R10, R11, 0x1, 0x181f ;  /* 0x00381f000b0a7f89 */ /* 0x00446800000e0000 */
[----:B----4-:R2:W4:Y:S02]  /*10af0*/  SHFL.IDX PT, R0, R15, 0x1, 0x181f ;  /* 0x00381f000f007f89 */ /* 0x01052400000e0000 */
.L_x_969:
[----:B-1----:R-:W-:Y:S01]  /*10b00*/  IADD3 R2, R13, 0x20, RZ ;  /* 0x000000200d027810 */ /* 0x002fe20007ffe0ff */
[----:B------:R-:W-:Y:S03]  /*10b10*/  BSSY B0, `(.L_x_923) ;  /* 0x0000018000007945 */ /* 0x000fe60003800000 */
[----:B------:R-:W-:-:S13]  /*10b20*/  ISETP.GE.AND P0, PT, R2, R12, PT ;  /* 0x0000000c0200720c */ /* 0x000fda0003f06270 */
[----:B------:R-:W-:Y:S05]  /*10b30*/  @P0 BRA `(.L_x_924) ;  /* 0x0000015000000947 */ /* 0x000fea0003800000 */
[----:B------:R-:W5:Y:S04]  /*10b40*/  LDL.64 R22, [R1+0x70] ;  /* 0x0000700001167983 */ /* 0x000f680000100a00 */
[----:B--2---:R-:W2:Y:S04]  /*10b50*/  LDL R20, [R1+0x8c] ;  /* 0x00008c0001147983 */ /* 0x004ea80000100800 */
[----:B---3--:R-:W3:Y:S04]  /*10b60*/  LDL R18, [R1+0x90] ;  /* 0x0000900001127983 */ /* 0x008ee80000100800 */
[----:B----4-:R-:W4:Y:S04]  /*10b70*/  LDL R21, [R1+0xa4] ;  /* 0x0000a40001157983 */ /* 0x010f280000100800 */
[----:B------:R-:W4:Y:S01]  /*10b80*/  LDL R19, [R1+0xa0] ;  /* 0x0000a00001137983 */ /* 0x000f220000100800 */
[----:B------:R-:W-:-:S13]  /*10b90*/  ISETP.GE.AND P2, PT, R14, c[0x0][0x3c8], PT ;  /* 0x0000f2000e007a0c */ /* 0x000fda0003f46270 */
[----:B------:R-:W-:-:S04]  /*10ba0*/  @!P2 LEA R6, P6, R14, R0, 0x1 ;  /* 0x000000000e06a211 */ /* 0x000fc800078c08ff */
[----:B------:R-:W-:Y:S02]  /*10bb0*/  @!P2 LEA.HI.X R7, R14, R10, R17, 0x1, P6 ;  /* 0x0000000a0e07a211 */ /* 0x000fe400030f0c11 */
[----:B-----5:R-:W-:Y:S02]  /*10bc0*/  ISETP.GE.AND P3, PT, R22, c[0x0][0x3c8], PT ;  /* 0x0000f20016007a0c */ /* 0x020fe40003f66270 */
        /* <DEDUP_REMOVED lines=8> */
[----:B------:R1:W-:Y:S04]  /*10c50*/  @!P3 ST.E.128 [R8.64], RZ ;  /* 0x000000ff0800b985 */ /* 0x0003e8000c101d06 */
[----:B------:R1:W-:Y:S04]  /*10c60*/  @!P2 ST.E.128 [R6.64], RZ ;  /* 0x000000ff0600a985 */ /* 0x0003e8000c101d06 */
[----:B------:R1:W-:Y:S04]  /*10c70*/  @!P1 ST.E.128 [R4.64], RZ ;  /* 0x000000ff04009985 */ /* 0x0003e8000c101d06 */
[----:B------:R1:W-:Y:S02]  /*10c80*/  @!P0 ST.E.128 [R2.64], RZ ;  /* 0x000000ff02008985 */ /* 0x0003e4000c101d06 */
.L_x_924:
[----:B------:R-:W-:Y:S05]  /*10c90*/  BSYNC B0 ;  /* 0x0000000000007941 */ /* 0x000fea0003800000 */
.L_x_923:
[----:B------:R-:W-:Y:S05]  /*10ca0*/  BRA.DIV ~URZ, `(.L_x_925) ;  /* 0x000020127f007947 */ /* 0x000fea000b800000 */
[----:B------:R1:W2:Y:S02]  /*10cb0*/  SHFL.IDX PT, R10, R11, 0x2, 0x181f ;  /* 0x00581f000b0a7f89 */ /* 0x0002a400000e0000 */
.L_x_970:
[----:B------:R-:W-:Y:S05]  /*10cc0*/  BRA.DIV ~URZ, `(.L_x_926) ;  /* 0x000020627f007947 */ /* 0x000fea000b800000 */
[----:B----4-:R4:W1:Y:S02]  /*10cd0*/  SHFL.IDX PT, R0, R15, 0x2, 0x181f ;  /* 0x00581f000f007f89 */ /* 0x01086400000e0000 */
.L_x_971:
        /* <DEDUP_REMOVED lines=21> */
[----:B------:R1:W-:Y:S04]  /*10e30*/  @!P3 ST.E.128 [R8.64], RZ ;  /* 0x000000ff0800b985 */ /* 0x0003e8000c101d06 */
[----:B------:R1:W-:Y:S04]  /*10e40*/  @!P2 ST.E.128 [R6.64], RZ ;  /* 0x000000ff0600a985 */ /* 0x0003e8000c101d06 */
[----:B------:R1:W-:Y:S04]  /*10e50*/  @!P1 ST.E.128 [R4.64], RZ ;  /* 0x000000ff04009985 */ /* 0x0003e8000c101d06 */
[----:B------:R1:W-:Y:S02]  /*10e60*/  @!P0 ST.E.128 [R2.64], RZ ;  /* 0x000000ff02008985 */ /* 0x0003e4000c101d06 */
.L_x_928:
[----:B------:R-:W-:Y:S05]  /*10e70*/  BSYNC B0 ;  /* 0x0000000000007941 */ /* 0x000fea0003800000 */
.L_x_927:
[----:B------:R-:W-:Y:S05]  /*10e80*/  BRA.DIV ~URZ, `(.L_x_929) ;  /* 0x00001f027f007947 */ /* 0x000fea000b800000 */
[----:B--2---:R2:W1:Y:S04]  /*10e90*/  SHFL.IDX PT, R10, R11, 0x3, 0x181f ;  /* 0x00781f000b0a7f89 */ /* 0x00446800000e0000 */
[----:B------:R2:W3:Y:S02]  /*10ea0*/  SHFL.IDX PT, R0, R15, 0x3, 0x181f ;  /* 0x00781f000f007f89 */ /* 0x0004e400000e0000 */
.L_x_972:
[----:B-1----:R-:W-:-:S04]  /*10eb0*/  IADD3 R2, R13, 0x60, RZ ;  /* 0x000000600d027810 */ /* 0x002fc80007ffe0ff */
        /* <DEDUP_REMOVED lines=16> */
[C---:B------:R-:W-:Y:S02]  /*10fc0*/  @!P0 LEA R2, P4, R11.reuse, R0, 0x1 ;  /* 0x000000000b028211 */ /* 0x040fe400078808ff */
[-C--:B---3--:R-:W-:Y:S02]  /*10fd0*/  @!P1 LEA.HI.X R5, R18, R10.reuse, R19, 0x1, P5 ;  /* 0x0000000a12059211 */ /* 0x088fe400028f0c13 */
[----:B------:R-:W-:Y:S01]  /*10fe0*/  @!P0 LEA.HI.X R3, R11, R10, R15, 0x1, P4 ;  /* 0x0000000a0b038211 */ /* 0x000fe200020f0c0f */
[----:B------:R1:W-:Y:S04]  /*10ff0*/  @!P3 ST.E.128 [R8.64], RZ ;  /* 0x000000ff0800b985 */ /* 0x0003e8000c101d06 */
[----:B------:R1:W-:Y:S04]  /*11000*/  @!P2 ST.E.128 [R6.64], RZ ;  /* 0x000000ff0600a985 */ /* 0x0003e8000c101d06 */
[----:B------:R1:W-:Y:S04]  /*11010*/  @!P1 ST.E.128 [R4.64], RZ ;  /* 0x000000ff04009985 */ /* 0x0003e8000c101d06 */
[----:B------:R1:W-:Y:S02]  /*11020*/  @!P0 ST.E.128 [R2.64], RZ ;  /* 0x000000ff02008985 */ /* 0x0003e4000c101d06 */
.L_x_909:
[----:B------:R-:W-:Y:S05]  /*11030*/  BSYNC B1 ;  /* 0x0000000000017941 */ /* 0x000fea0003800000 */
.L_x_893:
[----:B-1-34-:R-:W3:Y:S02]  /*11040*/  LDL R0, [R1+0xd0] ;  /* 0x0000d00001007983 */ /* 0x01aee40000100800 */
[----:B---3--:R-:W-:-:S13]  /*11050*/  ISETP.NE.AND P0, PT, R0, RZ, PT ;  /* 0x000000ff0000720c */ /* 0x008fda0003f05270 */
[----:B------:R-:W-:Y:S01]  /*11060*/  @P0 WARPSYNC 0xffffffff ;  /* 0xffffffff00000948 */ /* 0x000fe20003800000 */
[----:B------:R-:W-:Y:S06]  /*11070*/  @P0 BAR.SYNC.DEFER_BLOCKING 0x5, 0x100 ;  /* 0x0144000000000b1d */ /* 0x000fec0000010000 */
[----:B------:R-:W1:Y:S04]  /*11080*/  @P0 LDS.128 R4, [0x1a080] ;  /* 0x01a08000ff040984 */ /* 0x000e680000000c00 */
[----:B-1----:R1:W-:Y:S04]  /*11090*/  @P0 STL.64 [R1+0x78], R4 ;  /* 0x0000780401000387 */ /* 0x0023e80000100a00 */
[----:B------:R1:W-:Y:S04]  /*110a0*/  @P0 STL.64 [R1+0x80], R6 ;  /* 0x0000800601000387 */ /* 0x0003e80000100a00 */
[----:B------:R-:W-:Y:S06]  /*110b0*/  @P0 BAR.ARV 0x4, 0x100 ;  /* 0x0104000000000b1d */ /* 0x000fec0000002000 */
[----:B------:R-:W-:Y:S05]  /*110c0*/  @P0 BRA `(.L_x_930) ;  /* 0x0000105000000947 */ /* 0x000fea0003800000 */
[----:B------:R-:W3:Y:S01]  /*110d0*/  S2R R0, SR_TID.X ;  /* 0x0000000000007919 */ /* 0x000ee20000002100 */
[----:B-1----:R-:W-:Y:S01]  /*110e0*/  IMAD.MOV.U32 R7, RZ, RZ, RZ ;  /* 0x000000ffff077224 */ /* 0x002fe200078e00ff */
[----:B--23--:R-:W-:-:S04]  /*110f0*/  LOP3.LUT R14, R0, 0x1f, RZ, 0xc0, !PT ;  /* 0x0000001f000e7812 */ /* 0x00cfc800078ec0ff */
[----:B------:R-:W-:Y:S01]  /*11100*/  ISETP.NE.AND P6, PT, R14, 0x1f, PT ;  /* 0x0000001f0e00780c */ /* 0x000fe20003fc5270 */
[----:B------:R-:W-:Y:S10]  /*11110*/  BRA.DIV ~URZ, `(.L_x_931) ;  /* 0x00001d327f007947 */ /* 0x000ff4000b800000 */
[----:B------:R1:W2:Y:S02]  /*11120*/  SHFL.IDX PT, R9, R103, RZ, 0x1f ;  /* 0x00001fff67097589 */ /* 0x0002a400000e0000 */
.L_x_973:
[----:B------:R-:W-:Y:S05]  /*11130*/  BRA.DIV ~URZ, `(.L_x_932) ;  /* 0x00001d827f007947 */ /* 0x000fea000b800000 */
[----:B------:R3:W4:Y:S02]  /*11140*/  SHFL.IDX PT, R8, R103, 0x1, 0x1f ;  /* 0x00201f0067087f89 */ /* 0x00072400000e0000 */
.L_x_974:
        /* <DEDUP_REMOVED lines=19> */
.L_x_975:
        /* <DEDUP_REMOVED lines=16> */
.L_x_976:
[----:B---3--:R-:W-:Y:S01]  /*11380*/  IMAD R0, R0, c[0x0][0x538], RZ ;  /* 0x00014e0000007a24 */ /* 0x008fe200078e02ff */
[----:B------:R-:W-:Y:S04]  /*11390*/  BSSY B1, `(.L_x_935) ;  /* 0x00000cf000017945 */ /* 0x000fe80003800000 */
[----:B----4-:R-:W-:-:S04]  /*113a0*/  IADD3 R8, R0, R8, RZ ;  /* 0x0000000800087210 */ /* 0x010fc80007ffe0ff */
[----:B--2---:R-:W-:-:S13]  /*113b0*/  ISETP.GT.AND P0, PT, R8, R9, PT ;  /* 0x000000090800720c */ /* 0x004fda0003f04270 */
[----:B------:R-:W-:Y:S05]  /*113c0*/  @P0 BRA `(.L_x_936) ;  /* 0x0000025000000947 */ /* 0x000fea0003800000 */
.L_x_940:
        /* <DEDUP_REMOVED lines=17> */
.L_x_977:
        /* <DEDUP_REMOVED lines=16> */
.L_x_978:
[----:B--2---:R-:W-:-:S05]  /*115e0*/  IMAD R0, R0, c[0x0][0x538], RZ ;  /* 0x00014e0000007a24 */ /* 0x004fca00078e02ff */
[----:B------:R-:W-:-:S04]  /*115f0*/  IADD3 R8, R0, R8, RZ ;  /* 0x0000000800087210 */ /* 0x000fc80007ffe0ff */
[----:B------:R-:W-:-:S13]  /*11600*/  ISETP.GT.AND P0, PT, R8, R9, PT ;  /* 0x000000090800720c */ /* 0x000fda0003f04270 */
[----:B-1----:R-:W-:Y:S05]  /*11610*/  @!P0 BRA `(.L_x_940) ;  /* 0xfffffdb000008947 */ /* 0x002fea000383ffff */
.L_x_936:
[----:B------:R-:W-:-:S05]  /*11620*/  IADD3 R11, -R0, R8, RZ ;  /* 0x00000008000b7210 */ /* 0x000fca0007ffe1ff */
[----:B------:R-:W-:-:S05]  /*11630*/  IMAD R0, R4, c[0x0][0x538], R11 ;  /* 0x00014e0004007a24 */ /* 0x000fca00078e020b */
[----:B------:R-:W-:Y:S01]  /*11640*/  ISETP.GT.AND P0, PT, R0, R9, PT ;  /* 0x000000090000720c */ /* 0x000fe20003f04270 */
[----:B------:R-:W-:-:S12]  /*11650*/  BRA.DIV ~URZ, `(.L_x_941) ;  /* 0x00001ca27f007947 */ /* 0x000fd8000b800000 */
[----:B------:R-:W-:-:S03]  /*11660*/  VOTE.ANY R10, PT, !P0 ;  /* 0x00000000000a7806 */ /* 0x000fc600040e0100 */
.L_x_979:
[----:B------:R-:W2:Y:S01]  /*11670*/  LDL.LU R0, [R1+0x84] ;  /* 0x0000840001007983 */ /* 0x000ea20000300800 */
[----:B------:R-:W2:Y:S02]  /*11680*/  POPC R8, R10 ;  /* 0x0000000a00087309 */ /* 0x000ea40000000000 */
[----:B--2---:R-:W-:-:S05]  /*11690*/  IADD3 R0, R8, R0, RZ ;  /* 0x0000000008007210 */ /* 0x004fca0007ffe0ff */
[----:B------:R2:W-:Y:S01]  /*116a0*/  STL [R1+0x84], R0 ;  /* 0x0000840001007387 */ /* 0x0005e20000100800 */
[----:B------:R-:W-:Y:S05]  /*116b0*/  BRA.DIV ~URZ, `(.L_x_942) ;  /* 0x00001c927f007947 */ /* 0x000fea000b800000 */
[----:B------:R3:W4:Y:S04]  /*116c0*/  SHFL.IDX PT, R12, R6, R8, 0x1f ;  /* 0x00001f08060c7589 */ /* 0x00072800000e0000 */
[----:B------:R3:W1:Y:S02]  /*116d0*/  SHFL.IDX PT, R7, R7, R8, 0x1f ;  /* 0x00001f0807077589 */ /* 0x00066400000e0000 */
.L_x_980:
[----:B------:R-:W-:Y:S01]  /*116e0*/  ISETP.NE.AND P0, PT, R10, RZ, PT ;  /* 0x000000ff0a00720c */ /* 0x000fe20003f05270 */
[----:B------:R-:W-:-:S12]  /*116f0*/  BSSY B0, `(.L_x_943) ;  /* 0x0000005000007945 */ /* 0x000fd80003800000 */
[----:B------:R-:W-:Y:S05]  /*11700*/  @!P0 BRA `(.L_x_944) ;  /* 0x0000003000008947 */ /* 0x000fea0003800000 */
[----:B------:R-:W-:Y:S01]  /*11710*/  IADD3 R3, R8, -0x1, RZ ;  /* 0xffffffff08037810 */ /* 0x000fe20007ffe0ff */
[----:B------:R-:W-:Y:S05]  /*11720*/  BRA.DIV ~URZ, `(.L_x_945) ;  /* 0x00001cf27f007947 */ /* 0x000fea000b800000 */
[----:B------:R2:W3:Y:S02]  /*11730*/  SHFL.IDX PT, R13, R4, R3, 0x1f ;  /* 0x00001f03040d7589 */ /* 0x0004e400000e0000 */
.L_x_944:
[----:B------:R-:W-:Y:S05]  /*11740*/  BSYNC B0 ;  /* 0x0000000000007941 */ /* 0x000fea0003800000 */
.L_x_943:
        /* <DEDUP_REMOVED lines=68> */
.L_x_947:
        /* <DEDUP_REMOVED lines=69> */
.L_x_948:
[----:B------:R-:W-:Y:S05]  /*11fe0*/  BSYNC B0 ;  /* 0x0000000000007941 */ /* 0x000fea0003800000 */
.L_x_946:
[----:B------:R-:W-:-:S04]  /*11ff0*/  LOP3.LUT R2, RZ, R2, RZ, 0x33, !PT ;  /* 0x00000002ff027212 */ /* 0x000fc800078e33ff */
[----:B-1----:R-:W-:-:S05]  /*12000*/  IADD3 R0, R2, R12, RZ ;  /* 0x0000000c02007210 */ /* 0x002fca0007ffe0ff */
[----:B------:R1:W-:Y:S01]  /*12010*/  STL [R1+0x7c], R0 ;  /* 0x00007c0001007387 */ /* 0x0003e20000100800 */
[----:B------:R-:W-:Y:S05]  /*12020*/  BRA `(.L_x_949) ;  /* 0x0000005000007947 */ /* 0x000fea0003800000 */
.L_x_937:
[----:B------:R-:W-:Y:S01]  /*12030*/  MOV R0, c[0x0][0x53c] ;  /* 0x00014f0000007a02 */ /* 0x000fe20000000f00 */
[----:B------:R2:W-:Y:S04]  /*12040*/  STL [R1+0x78], R9 ;  /* 0x0000780901007387 */ /* 0x0005e80000100800 */
[----:B------:R2:W-:Y:S04]  /*12050*/  STL [R1+0x7c], RZ ;  /* 0x00007cff01007387 */ /* 0x0005e80000100800 */
[----:B------:R2:W-:Y:S04]  /*12060*/  STL [R1+0x80], RZ ;  /* 0x000080ff01007387 */ /* 0x0005e80000100800 */
[----:B------:R2:W-:Y:S02]  /*12070*/  STL [R1+0x84], R0 ;  /* 0x0000840001007387 */ /* 0x0005e40000100800 */
.L_x_949:
[----:B------:R-:W-:Y:S05]  /*12080*/  BSYNC B1 ;  /* 0x0000000000017941 */ /* 0x000fea0003800000 */
.L_x_935:
        /* <DEDUP_REMOVED lines=9> */
.L_x_930:
[----:B--2---:R-:W2:Y:S02]  /*12120*/  LDL R0, [R1+0x84] ;  /* 0x0000840001007983 */ /* 0x004ea40000100800 */
[----:B--2---:R-:W-:-:S13]  /*12130*/  ISETP.GE.AND P0, PT, R0, c[0x0][0x53c], PT ;  /* 0x00014f0000007a0c */ /* 0x004fda0003f06270 */
[----:B-1----:R-:W-:Y:S01]  /*12140*/  @P0 CALL.REL.NOINC `(.L_x_950) ;  /* 0x0000001000000944 */ /* 0x002fe20003c00000 */
[----:B------:R-:W-:Y:S05]  /*12150*/  BRA `(.L_x_951) ;  /* 0xfffef7c000007947 */ /* 0x000fea000383ffff */
.L_x_950:
[----:B------:R-:W-:Y:S05]  /*12160*/  EXIT ;  /* 0x000000000000794d */ /* 0x000fea0003800000 */
.L_x_859:
[----:B------:R-:W-:Y:S01]  /*12170*/  IMAD.MOV.U32 R0, RZ, RZ, R5 ;  /* 0x000000ffff007224 */ /* 0x000fe200078e0005 */
[----:B------:R-:W-:Y:S02]  /*12180*/  MOV R2, 0x1 ;  /* 0x0000000100027802 */ /* 0x000fe40000000f00 */
[----:B------:R-:W-:Y:S02]  /*12190*/  MOV R3, 0x121b0 ;  /* 0x000121b000037802 */ /* 0x000fe40000000f00 */
[----:B------:R-:W-:Y:S05]  /*121a0*/  CALL.REL.NOINC `($__internal_20_$__cuda_sm70_shflsync_up_p) ;  /* 0x0000137000007944 */ /* 0x000fea0003c00000 */
[----:B------:R-:W-:Y:S01]  /*121b0*/  MOV R0, R4 ;  /* 0x0000000400007202 */ /* 0x000fe20000000f00 */
[----:B------:R-:W-:Y:S05]  /*121c0*/  BRA `(.L_x_952) ;  /* 0xfffee29000007947 */ /* 0x000fea000383ffff */
.L_x_860:
[----:B------:R-:W-:Y:S01]  /*121d0*/  IMAD.MOV.U32 R0, RZ, RZ, R5 ;  /* 0x000000ffff007224 */ /* 0x000fe200078e0005 */
[----:B------:R-:W-:Y:S02]  /*121e0*/  MOV R2, 0x2 ;  /* 0x0000000200027802 */ /* 0x000fe40000000f00 */
[----:B------:R-:W-:Y:S02]  /*121f0*/  MOV R3, 0x12210 ;  /* 0x0001221000037802 */ /* 0x000fe40000000f00 */
[----:B------:R-:W-:Y:S05]  /*12200*/  CALL.REL.NOINC `($__internal_20_$__cuda_sm70_shflsync_up_p) ;  /* 0x0000131000007944 */ /* 0x000fea0003c00000 */
[----:B------:R-:W-:Y:S01]  /*12210*/  SEL R0, R4, RZ, P4 ;  /* 0x000000ff04007207 */ /* 0x000fe20002000000 */
[----:B------:R-:W-:Y:S01]  /*12220*/  IMAD.MOV.U32 R2, RZ, RZ, 0x4 ;  /* 0x00000004ff027424 */ /* 0x000fe200078e00ff */
[----:B------:R-:W-:-:S03]  /*12230*/  MOV R3, 0x12260 ;  /* 0x0001226000037802 */ /* 0x000fc60000000f00 */
[----:B------:R-:W-:Y:S02]  /*12240*/  IMAD.IADD R0, R5, 0x1, R0 ;  /* 0x0000000105007824 */ /* 0x000fe400078e0200 */
        /* <DEDUP_REMOVED lines=14> */
[----:B------:R-:W-:Y:S01]  /*12330*/  IMAD.IADD R4, R0, 0x1, R4 ;  /* 0x0000000100047824 */ /* 0x000fe200078e0204 */
[----:B------:R-:W-:-:S03]  /*12340*/  MOV R0, 0x1f ;  /* 0x0000001f00007802 */ /* 0x000fc60000000f00 */
[----:B------:R-:W-:Y:S02]  /*12350*/  IMAD.MOV.U32 R5, RZ, RZ, R4 ;  /* 0x000000ffff057224 */ /* 0x000fe400078e0004 */
[----:B------:R-:W-:Y:S05]  /*12360*/  CALL.REL.NOINC `($__internal_19_$__cuda_sm70_shflsync_idx_p) ;  /* 0x0000116000007944 */ /* 0x000fea0003c00000 */
[----:B------:R-:W-:Y:S05]  /*12370*/  BRA `(.L_x_953) ;  /* 0xfffee1e000007947 */ /* 0x000fea000383ffff */
.L_x_862:
[----:B------:R-:W-:Y:S02]  /*12380*/  SEL R0, RZ, 0x1, P0 ;  /* 0x00000001ff007807 */ /* 0x000fe40000000000 */
[----:B------:R-:W-:Y:S02]  /*12390*/  MOV R2, 0x123b0 ;  /* 0x000123b000027802 */ /* 0x000fe40000000f00 */
[----:B------:R-:W-:Y:S05]  /*123a0*/  CALL.REL.NOINC `($__internal_21_$__cuda_sm70_votesync_ballot) ;  /* 0x000011e000007944 */ /* 0x000fea0003c00000 */
[----:B------:R-:W-:Y:S01]  /*123b0*/  MOV R10, R0 ;  /* 0x00000000000a7202 */ /* 0x000fe20000000f00 */
[----:B------:R-:W-:Y:S05]  /*123c0*/  BRA `(.L_x_954) ;  /* 0xfffee22000007947 */ /* 0x000fea000383ffff */
.L_x_863:
[----:B------:R-:W-:Y:S01]  /*123d0*/  IMAD.MOV.U32 R5, RZ, RZ, R9 ;  /* 0x000000ffff057224 */ /* 0x000fe200078e0009 */
[----:B------:R-:W-:Y:S01]  /*123e0*/  MOV R3, R6 ;  /* 0x0000000600037202 */ /* 0x000fe20000000f00 */
[----:B-1----:R-:W-:Y:S01]  /*123f0*/  IMAD.MOV.U32 R0, RZ, RZ, 0x1f ;  /* 0x0000001fff007424 */ /* 0x002fe200078e00ff */
[----:B------:R-:W-:Y:S02]  /*12400*/  MOV R2, 0x12420 ;  /* 0x0001242000027802 */ /* 0x000fe40000000f00 */
[----:B------:R-:W-:Y:S05]  /*12410*/  CALL.REL.NOINC `($__internal_19_$__cuda_sm70_shflsync_idx_p) ;  /* 0x000010b000007944 */ /* 0x000fea0003c00000 */
[----:B------:R-:W-:Y:S01]  /*12420*/  IMAD.MOV.U32 R12, RZ, RZ, R0 ;  /* 0x000000ffff0c7224 */ /* 0x000fe200078e0000 */
[----:B------:R-:W-:Y:S01]  /*12430*/  MOV R5, R8 ;  /* 0x0000000800057202 */ /* 0x000fe20000000f00 */
[----:B------:R-:W-:Y:S01]  /*12440*/  IMAD.MOV.U32 R7, RZ, RZ, RZ ;  /* 0x000000ffff077224 */ /* 0x000fe200078e00ff */
[----:B------:R-:W-:Y:S01]  /*12450*/  MOV R3, R6 ;  /* 0x0000000600037202 */ /* 0x000fe20000000f00 */
[----:B------:R-:W-:Y:S01]  /*12460*/  IMAD.MOV.U32 R0, RZ, RZ, 0x1f ;  /* 0x0000001fff007424 */ /* 0x000fe200078e00ff */
[----:B------:R-:W-:-:S02]  /*12470*/  MOV R2, 0x12490 ;  /* 0x0001249000027802 */ /* 0x000fc40000000f00 */
[----:B------:R-:W-:Y:S05]  /*12480*/  CALL.REL.NOINC `($__internal_19_$__cuda_sm70_shflsync_idx_p) ;  /* 0x0000104000007944 */ /* 0x000fea0003c00000 */
[----:B------:R-:W-:Y:S01]  /*12490*/  MOV R9, R0 ;  /* 0x0000000000097202 */ /* 0x000fe20000000f00 */
[----:B------:R-:W-:Y:S05]  /*124a0*/  BRA `(.L_x_955) ;  /* 0xfffee1b000007947 */ /* 0x000fea000383ffff */
.L_x_866:
[----:B------:R-:W-:Y:S01]  /*124b0*/  IMAD.MOV.U32 R5, RZ, RZ, R4 ;  /* 0x000000ffff057224 */ /* 0x000fe200078e0004 */
[----:B-1----:R-:W-:-:S02]  /*124c0*/  MOV R0, 0x1f ;  /* 0x0000001f00007802 */ /* 0x002fc40000000f00 */
[----:B------:R-:W-:Y:S02]  /*124d0*/  MOV R2, 0x124f0 ;  /* 0x000124f000027802 */ /* 0x000fe40000000f00 */
[----:B--234-:R-:W-:Y:S05]  /*124e0*/  CALL.REL.NOINC `($__internal_19_$__cuda_sm70_shflsync_idx_p) ;  /* 0x00000fe000007944 */ /* 0x01cfea0003c00000 */
[----:B------:R-:W-:Y:S01]  /*124f0*/  MOV R7, R0 ;  /* 0x0000000000077202 */ /* 0x000fe20000000f00 */
[----:B------:R-:W-:Y:S05]  /*12500*/  BRA `(.L_x_865) ;  /* 0xfffee1b000007947 */ /* 0x000fea000383ffff */
.L_x_889:
[----:B------:R1:W5:Y:S01]  /*12510*/  LDL R2, [R1+0x38] ;  /* 0x0000380001027983 */ /* 0x0003620000100800 */
[----:B------:R-:W-:Y:S02]  /*12520*/  MOV R5, 0x2 ;  /* 0x0000000200057802 */ /* 0x000fe40000000f00 */
[----:B------:R-:W-:Y:S02]  /*12530*/  MOV R3, 0x12550 ;  /* 0x0001255000037802 */ /* 0x000fe40000000f00 */
[----:B-1---5:R-:W-:Y:S05]  /*12540*/  CALL.REL.NOINC `($__internal_18_$__cuda_sm70_shflsync_bfly_p) ;  /* 0x00000f3000007944 */ /* 0x022fea0003c00000 */
[----:B------:R-:W-:Y:S01]  /*12550*/  MOV R0, R5 ;  /* 0x0000000500007202 */ /* 0x000fe20000000f00 */
[----:B------:R-:W-:Y:S05]  /*12560*/  BRA `(.L_x_956) ;  /* 0xffff9f5000007947 */ /* 0x000fea000383ffff */
.L_x_890:
[----:B------:R-:W-:Y:S01]  /*12570*/  IMAD.MOV.U32 R2, RZ, RZ, R0 ;  /* 0x000000ffff027224 */ /* 0x000fe200078e0000 */
[----:B------:R-:W-:Y:S02]  /*12580*/  MOV R5, 0x1 ;  /* 0x0000000100057802 */ /* 0x000fe40000000f00 */
[----:B------:R-:W-:Y:S02]  /*12590*/  MOV R3, 0x125b0 ;  /* 0x000125b000037802 */ /* 0x000fe40000000f00 */
[----:B-----5:R-:W-:Y:S05]  /*125a0*/  CALL.REL.NOINC `($__internal_18_$__cuda_sm70_shflsync_bfly_p) ;  /* 0x00000ed000007944 */ /* 0x020fea0003c00000 */
[----:B------:R1:W5:Y:S01]  /*125b0*/  LDL R2, [R1+0x34] ;  /* 0x0000340001027983 */ /* 0x0003620000100800 */
[----:B------:R-:W-:Y:S01]  /*125c0*/  FADD.FTZ R0, R0, R5 ;  /* 0x0000000500007221 */ /* 0x000fe20000010000 */
[----:B------:R-:W-:-:S02]  /*125d0*/  MOV R5, 0x2 ;  /* 0x0000000200057802 */ /* 0x000fc40000000f00 */
[----:B------:R-:W-:Y:S02]  /*125e0*/  MOV R3, 0x12600 ;  /* 0x0001260000037802 */ /* 0x000fe40000000f00 */
[----:B-1---5:R-:W-:Y:S05]  /*125f0*/  CALL.REL.NOINC `($__internal_18_$__cuda_sm70_shflsync_bfly_p) ;  /* 0x00000e8000007944 */ /* 0x022fea0003c00000 */
[----:B------:R-:W2:Y:S01]  /*12600*/  LDL.LU R2, [R1+0x34] ;  /* 0x0000340001027983 */ /* 0x000ea20000300800 */
[----:B------:R-:W-:Y:S01]  /*12610*/  MOV R3, 0x12660 ;  /* 0x0001266000037802 */ /* 0x000fe20000000f00 */
[----:B--2---:R-:W-:Y:S01]  /*12620*/  FADD.FTZ R4, R2, R5 ;  /* 0x0000000502047221 */ /* 0x004fe20000010000 */
[----:B------:R-:W-:-:S04]  /*12630*/  MOV R5, 0x1 ;  /* 0x0000000100057802 */ /* 0x000fc80000000f00 */
[----:B------:R-:W-:Y:S02]  /*12640*/  MOV R2, R4 ;  /* 0x0000000400027202 */ /* 0x000fe40000000f00 */
[----:B------:R-:W-:Y:S05]  /*12650*/  CALL.REL.NOINC `($__internal_18_$__cuda_sm70_shflsync_bfly_p) ;  /* 0x00000e2000007944 */ /* 0x000fea0003c00000 */
[----:B------:R-:W-:Y:S01]  /*12660*/  MOV R3, R5 ;  /* 0x0000000500037202 */ /* 0x000fe20000000f00 */
[----:B------:R-:W-:Y:S05]  /*12670*/  BRA `(.L_x_957) ;  /* 0xffff9ed000007947 */ /* 0x000fea000383ffff */
.L_x_897:
[----:B--234-:R-:W-:Y:S01]  /*12680*/  IMAD.MOV.U32 R5, RZ, RZ, R12 ;  /* 0x000000ffff057224 */ /* 0x01cfe200078e000c */
[----:B------:R-:W-:Y:S01]  /*12690*/  MOV R3, RZ ;  /* 0x000000ff00037202 */ /* 0x000fe20000000f00 */
[----:B------:R-:W-:Y:S01]  /*126a0*/  IMAD.MOV.U32 R0, RZ, RZ, 0x181f ;  /* 0x0000181fff007424 */ /* 0x000fe200078e00ff */
[----:B------:R-:W-:Y:S02]  /*126b0*/  MOV R2, 0x126d0 ;  /* 0x000126d000027802 */ /* 0x000fe40000000f00 */
[----:B-1----:R-:W-:Y:S05]  /*126c0*/  CALL.REL.NOINC `($__internal_19_$__cuda_sm70_shflsync_idx_p) ;  /* 0x00000e0000007944 */ /* 0x002fea0003c00000 */
[----:B------:R-:W-:Y:S01]  /*126d0*/  MOV R10, R0 ;  /* 0x00000000000a7202 */ /* 0x000fe20000000f00 */
[----:B------:R-:W-:Y:S05]  /*126e0*/  BRA `(.L_x_958) ;  /* 0xffffbba000007947 */ /* 0x000fea000383ffff */
.L_x_898:
[----:B------:R-:W-:Y:S01]  /*126f0*/  IMAD.MOV.U32 R5, RZ, RZ, R15 ;  /* 0x000000ffff057224 */ /* 0x000fe200078e000f */
[----:B------:R-:W-:Y:S01]  /*12700*/  MOV R3, RZ ;  /* 0x000000ff00037202 */ /* 0x000fe20000000f00 */
[----:B------:R-:W-:Y:S01]  /*12710*/  IMAD.MOV.U32 R0, RZ, RZ, 0x181f ;  /* 0x0000181fff007424 */ /* 0x000fe200078e00ff */
[----:B------:R-:W-:Y:S02]  /*12720*/  MOV R2, 0x12740 ;  /* 0x0001274000027802 */ /* 0x000fe40000000f00 */
[----:B-123--:R-:W-:Y:S05]  /*12730*/  CALL.REL.NOINC `($__internal_19_$__cuda_sm70_shflsync_idx_p) ;  /* 0x00000d9000007944 */ /* 0x00efea0003c00000 */
[----:B------:R-:W-:Y:S05]  /*12740*/  BRA `(.L_x_959) ;  /* 0xffffbb6000007947 */ /* 0x000fea000383ffff */
.L_x_901:
[----:B-1----:R-:W-:Y:S01]  /*12750*/  IMAD.MOV.U32 R5, RZ, RZ, R12 ;  /* 0x000000ffff057224 */ /* 0x002fe200078e000c */
[----:B------:R-:W-:Y:S01]  /*12760*/  MOV R3, 0x1 ;  /* 0x0000000100037802 */ /* 0x000fe20000000f00 */
[----:B--2---:R-:W-:Y:S01]  /*12770*/  IMAD.MOV.U32 R0, RZ, RZ, 0x181f ;  /* 0x0000181fff007424 */ /* 0x004fe200078e00ff */
[----:B------:R-:W-:-:S02]  /*12780*/  MOV R2, 0x127a0 ;  /* 0x000127a000027802 */ /* 0x000fc40000000f00 */
[----:B---34-:R-:W-:Y:S05]  /*12790*/  CALL.REL.NOINC `($__internal_19_$__cuda_sm70_shflsync_idx_p) ;  /* 0x00000d3000007944 */ /* 0x018fea0003c00000 */
[----:B------:R-:W-:Y:S01]  /*127a0*/  IMAD.MOV.U32 R10, RZ, RZ, R0 ;  /* 0x000000ffff0a7224 */ /* 0x000fe200078e0000 */
[----:B------:R-:W-:Y:S01]  /*127b0*/  MOV R3, 0x1 ;  /* 0x0000000100037802 */ /* 0x000fe20000000f00 */
[----:B------:R-:W-:Y:S01]  /*127c0*/  IMAD.MOV.U32 R5, RZ, RZ, R15 ;  /* 0x000000ffff057224 */ /* 0x000fe200078e000f */
[----:B------:R-:W-:-:S02]  /*127d0*/  MOV R0, 0x181f ;  /* 0x0000181f00007802 */ /* 0x000fc40000000f00 */
[----:B------:R-:W-:Y:S02]  /*127e0*/  MOV R2, 0x12800 ;  /* 0x0001280000027802 */ /* 0x000fe40000000f00 */
[----:B------:R-:W-:Y:S05]  /*127f0*/  CALL.REL.NOINC `($__internal_19_$__cuda_sm70_shflsync_idx_p) ;  /* 0x00000cd000007944 */ /* 0x000fea0003c00000 */
[----:B------:R-:W-:Y:S05]  /*12800*/  BRA `(.L_x_960) ;  /* 0xffffbc8000007947 */ /* 0x000fea000383ffff */
.L_x_904:
[----:B-1----:R-:W-:Y:S01]  /*12810*/  IMAD.MOV.U32 R5, RZ, RZ, R12 ;  /* 0x000000ffff057224 */ /* 0x002fe200078e000c */
[----:B------:R-:W-:Y:S01]  /*12820*/  MOV R3, 0x2 ;  /* 0x0000000200037802 */ /* 0x000fe20000000f00 */
[----:B--2---:R-:W-:Y:S01]  /*12830*/  IMAD.MOV.U32 R0, RZ, RZ, 0x181f ;  /* 0x0000181fff007424 */ /* 0x004fe200078e00ff */
[----:B------:R-:W-:Y:S02]  /*12840*/  MOV R2, 0x12860 ;  /* 0x0001286000027802 */ /* 0x000fe40000000f00 */
[----:B---34-:R-:W-:Y:S05]  /*12850*/  CALL.REL.NOINC `($__internal_19_$__cuda_sm70_shflsync_idx_p) ;  /* 0x00000c7000007944 */ /* 0x018fea0003c00000 */
[----:B------:R-:W-:Y:S01]  /*12860*/  MOV R10, R0 ;  /* 0x00000000000a7202 */ /* 0x000fe20000000f00 */
[----:B------:R-:W-:Y:S05]  /*12870*/  BRA `(.L_x_961) ;  /* 0xffffbdd000007947 */ /* 0x000fea000383ffff */
.L_x_905:
[----:B-1----:R-:W-:Y:S01]  /*12880*/  IMAD.MOV.U32 R5, RZ, RZ, R15 ;  /* 0x000000ffff057224 */ /* 0x002fe200078e000f */
[----:B------:R-:W-:Y:S01]  /*12890*/  MOV R3, 0x2 ;  /* 0x0000000200037802 */ /* 0x000fe20000000f00 */
[----:B--2---:R-:W-:Y:S01]  /*128a0*/  IMAD.MOV.U32 R0, RZ, RZ, 0x181f ;  /* 0x0000181fff007424 */ /* 0x004fe200078e00ff */
[----:B------:R-:W-:Y:S02]  /*128b0*/  MOV R2, 0x128d0 ;  /* 0x000128d000027802 */ /* 0x000fe40000000f00 */
[----:B---34-:R-:W-:Y:S05]  /*128c0*/  CALL.REL.NOINC `($__internal_19_$__cuda_sm70_shflsync_idx_p) ;  /* 0x00000c0000007944 */ /* 0x018fea0003c00000 */
[----:B------:R-:W-:Y:S05]  /*128d0*/  BRA `(.L_x_962) ;  /* 0xffffbd9000007947 */ /* 0x000fea000383ffff */
.L_x_908:
[----:B-1----:R-:W-:Y:S01]  /*128e0*/  IMAD.MOV.U32 R5, RZ, RZ, R12 ;  /* 0x000000ffff057224 */ /* 0x002fe200078e000c */
[----:B------:R-:W-:Y:S01]  /*128f0*/  MOV R3, 0x3 ;  /* 0x0000000300037802 */ /* 0x000fe20000000f00 */
[----:B---3--:R-:W-:Y:S01]  /*12900*/  IMAD.MOV.U32 R0, RZ, RZ, 0x181f ;  /* 0x0000181fff007424 */ /* 0x008fe200078e00ff */
[----:B------:R-:W-:-:S02]  /*12910*/  MOV R2, 0x12930 ;  /* 0x0001293000027802 */ /* 0x000fc40000000f00 */
[----:B--2-4-:R-:W-:Y:S05]  /*12920*/  CALL.REL.NOINC `($__internal_19_$__cuda_sm70_shflsync_idx_p) ;  /* 0x00000ba000007944 */ /* 0x014fea0003c00000 */
[----:B------:R-:W-:Y:S01]  /*12930*/  IMAD.MOV.U32 R8, RZ, RZ, R0 ;  /* 0x000000ffff087224 */ /* 0x000fe200078e0000 */
[----:B------:R-:W-:Y:S01]  /*12940*/  MOV R3, 0x3 ;  /* 0x0000000300037802 */ /* 0x000fe20000000f00 */
[----:B------:R-:W-:Y:S01]  /*12950*/  IMAD.MOV.U32 R5, RZ, RZ, R15 ;  /* 0x000000ffff057224 */ /* 0x000fe200078e000f */
[----:B------:R-:W-:-:S02]  /*12960*/  MOV R0, 0x181f ;  /* 0x0000181f00007802 */ /* 0x000fc40000000f00 */
[----:B------:R-:W-:Y:S02]  /*12970*/  MOV R2, 0x12990 ;  /* 0x0001299000027802 */ /* 0x000fe40000000f00 */
[----:B------:R-:W-:Y:S05]  /*12980*/  CALL.REL.NOINC `($__internal_19_$__cuda_sm70_shflsync_idx_p) ;  /* 0x00000b4000007944 */ /* 0x000fea0003c00000 */
[----:B------:R-:W-:Y:S05]  /*12990*/  BRA `(.L_x_963) ;  /* 0xffffbea000007947 */ /* 0x000fea000383ffff */
.L_x_910:
[----:B------:R-:W-:Y:S01]  /*129a0*/  IMAD.MOV.U32 R5, RZ, RZ, R12 ;  /* 0x000000ffff057224 */ /* 0x000fe200078e000c */
[----:B------:R-:W-:Y:S01]  /*129b0*/  MOV R3, RZ ;  /* 0x000000ff00037202 */ /* 0x000fe20000000f00 */
[----:B------:R-:W-:Y:S01]  /*129c0*/  IMAD.MOV.U32 R0, RZ, RZ, 0x1c1f ;  /* 0x00001c1fff007424 */ /* 0x000fe200078e00ff */
[----:B------:R-:W-:Y:S02]  /*129d0*/  MOV R2, 0x129f0 ;  /* 0x000129f000027802 */ /* 0x000fe40000000f00 */
[----:B------:R-:W-:Y:S05]  /*129e0*/  CALL.REL.NOINC `($__internal_19_$__cuda_sm70_shflsync_idx_p) ;  /* 0x00000ae000007944 */ /* 0x000fea0003c00000 */
[----:B------:R-:W-:Y:S01]  /*129f0*/  MOV R4, R0 ;  /* 0x0000000000047202 */ /* 0x000fe20000000f00 */
[----:B------:R-:W-:Y:S05]  /*12a00*/  BRA `(.L_x_964) ;  /* 0xffffc1f000007947 */ /* 0x000fea000383ffff */
.L_x_911:
[----:B------:R-:W-:Y:S01]  /*12a10*/  IMAD.MOV.U32 R5, RZ, RZ, R14 ;  /* 0x000000ffff057224 */ /* 0x000fe200078e000e */
[----:B------:R-:W-:Y:S01]  /*12a20*/  MOV R3, RZ ;  /* 0x000000ff00037202 */ /* 0x000fe20000000f00 */
[----:B------:R-:W-:Y:S01]  /*12a30*/  IMAD.MOV.U32 R0, RZ, RZ, 0x1c1f ;  /* 0x00001c1fff007424 */ /* 0x000fe200078e00ff */
[----:B------:R-:W-:Y:S02]  /*12a40*/  MOV R2, 0x12a60 ;  /* 0x00012a6000027802 */ /* 0x000fe40000000f00 */
[----:B-12---:R-:W-:Y:S05]  /*12a50*/  CALL.REL.NOINC `($__internal_19_$__cuda_sm70_shflsync_idx_p) ;  /* 0x00000a7000007944 */ /* 0x006fea0003c00000 */
[----:B------:R-:W-:Y:S05]  /*12a60*/  BRA `(.L_x_965) ;  /* 0xffffc1b000007947 */ /* 0x000fea000383ffff */
.L_x_914:
[----:B------:R-:W-:Y:S01]  /*12a70*/  IMAD.MOV.U32 R5, RZ, RZ, R12 ;  /* 0x000000ffff057224 */ /* 0x000fe200078e000c */
[----:B----4-:R-:W-:Y:S01]  /*12a80*/  MOV R3, 0x1 ;  /* 0x0000000100037802 */ /* 0x010fe20000000f00 */
[----:B------:R-:W-:Y:S01]  /*12a90*/  IMAD.MOV.U32 R0, RZ, RZ, 0x1c1f ;  /* 0x00001c1fff007424 */ /* 0x000fe200078e00ff */
[----:B------:R-:W-:-:S02]  /*12aa0*/  MOV R2, 0x12ac0 ;  /* 0x00012ac000027802 */ /* 0x000fc40000000f00 */
[----:B-123--:R-:W-:Y:S05]  /*12ab0*/  CALL.REL.NOINC `($__internal_19_$__cuda_sm70_shflsync_idx_p) ;  /* 0x00000a1000007944 */ /* 0x00efea0003c00000 */
[----:B------:R-:W-:Y:S01]  /*12ac0*/  IMAD.MOV.U32 R4, RZ, RZ, R0 ;  /* 0x000000ffff047224 */ /* 0x000fe200078e0000 */
[----:B------:R-:W-:Y:S01]  /*12ad0*/  MOV R3, 0x1 ;  /* 0x0000000100037802 */ /* 0x000fe20000000f00 */
[----:B------:R-:W-:Y:S01]  /*12ae0*/  IMAD.MOV.U32 R5, RZ, RZ, R14 ;  /* 0x000000ffff057224 */ /* 0x000fe200078e000e */
[----:B------:R-:W-:-:S02]  /*12af0*/  MOV R0, 0x1c1f ;  /* 0x00001c1f00007802 */ /* 0x000fc40000000f00 */
[----:B------:R-:W-:Y:S02]  /*12b00*/  MOV R2, 0x12b20 ;  /* 0x00012b2000027802 */ /* 0x000fe40000000f00 */
[----:B------:R-:W-:Y:S05]  /*12b10*/  CALL.REL.NOINC `($__internal_19_$__cuda_sm70_shflsync_idx_p) ;  /* 0x000009b000007944 */ /* 0x000fea0003c00000 */
[----:B------:R-:W-:Y:S05]  /*12b20*/  BRA `(.L_x_966) ;  /* 0xffffcd5000007947 */ /* 0x000fea000383ffff */
.L_x_918:
[----:B------:R-:W-:Y:S01]  /*12b30*/  IMAD.MOV.U32 R5, RZ, RZ, R11 ;  /* 0x000000ffff057224 */ /* 0x000fe200078e000b */
[----:B------:R-:W-:Y:S01]  /*12b40*/  MOV R3, RZ ;  /* 0x000000ff00037202 */ /* 0x000fe20000000f00 */
[----:B------:R-:W-:Y:S01]  /*12b50*/  IMAD.MOV.U32 R0, RZ, RZ, 0x181f ;  /* 0x0000181fff007424 */ /* 0x000fe200078e00ff */
[----:B------:R-:W-:Y:S02]  /*12b60*/  MOV R2, 0x12b80 ;  /* 0x00012b8000027802 */ /* 0x000fe40000000f00 */
[----:B------:R-:W-:Y:S05]  /*12b70*/  CALL.REL.NOINC `($__internal_19_$__cuda_sm70_shflsync_idx_p) ;  /* 0x0000095000007944 */ /* 0x000fea0003c00000 */
[----:B------:R-:W-:Y:S01]  /*12b80*/  MOV R10, R0 ;  /* 0x00000000000a7202 */ /* 0x000fe20000000f00 */
[----:B------:R-:W-:Y:S05]  /*12b90*/  BRA `(.L_x_967) ;  /* 0xffffdd5000007947 */ /* 0x000fea000383ffff */
.L_x_919:
[----:B------:R-:W-:Y:S01]  /*12ba0*/  IMAD.MOV.U32 R5, RZ, RZ, R15 ;  /* 0x000000ffff057224 */ /* 0x000fe200078e000f */
[----:B------:R-:W-:Y:S01]  /*12bb0*/  MOV R3, RZ ;  /* 0x000000ff00037202 */ /* 0x000fe20000000f00 */
[----:B------:R-:W-:Y:S01]  /*12bc0*/  IMAD.MOV.U32 R0, RZ, RZ, 0x181f ;  /* 0x0000181fff007424 */ /* 0x000fe200078e00ff */
[----:B------:R-:W-:Y:S02]  /*12bd0*/  MOV R2, 0x12bf0 ;  /* 0x00012bf000027802 */ /* 0x000fe40000000f00 */
[----:B-12---:R-:W-:Y:S05]  /*12be0*/  CALL.REL.NOINC `($__internal_19_$__cuda_sm70_shflsync_idx_p) ;  /* 0x000008e000007944 */ /* 0x006fea0003c00000 */
[----:B------:R-:W-:Y:S05]  /*12bf0*/  BRA `(.L_x_968) ;  /* 0xffffdd1000007947 */ /* 0x000fea000383ffff */
.L_x_922:
[----:B-1----:R-:W-:Y:S01]  /*12c00*/  IMAD.MOV.U32 R5, RZ, RZ, R11 ;  /* 0x000000ffff057224 */ /* 0x002fe200078e000b */
[----:B------:R-:W-:Y:S01]  /*12c10*/  MOV R3, 0x1 ;  /* 0x0000000100037802 */ /* 0x000fe20000000f00 */
[----:B----4-:R-:W-:Y:S01]  /*12c20*/  IMAD.MOV.U32 R0, RZ, RZ, 0x181f ;  /* 0x0000181fff007424 */ /* 0x010fe200078e00ff */
[----:B------:R-:W-:-:S02]  /*12c30*/  MOV R2, 0x12c50 ;  /* 0x00012c5000027802 */ /* 0x000fc40000000f00 */
[----:B--23--:R-:W-:Y:S05]  /*12c40*/  CALL.REL.NOINC `($__internal_19_$__cuda_sm70_shflsync_idx_p) ;  /* 0x0000088000007944 */ /* 0x00cfea0003c00000 */
[----:B------:R-:W-:Y:S01]  /*12c50*/  IMAD.MOV.U32 R10, RZ, RZ, R0 ;  /* 0x000000ffff0a7224 */ /* 0x000fe200078e0000 */
[----:B------:R-:W-:Y:S01]  /*12c60*/  MOV R3, 0x1 ;  /* 0x0000000100037802 */ /* 0x000fe20000000f00 */
[----:B------:R-:W-:Y:S01]  /*12c70*/  IMAD.MOV.U32 R5, RZ, RZ, R15 ;  /* 0x000000ffff057224 */ /* 0x000fe200078e000f */
[----:B------:R-:W-:-:S02]  /*12c80*/  MOV R0, 0x181f ;  /* 0x0000181f00007802 */ /* 0x000fc40000000f00 */
[----:B------:R-:W-:Y:S02]  /*12c90*/  MOV R2, 0x12cb0 ;  /* 0x00012cb000027802 */ /* 0x000fe40000000f00 */
[----:B------:R-:W-:Y:S05]  /*12ca0*/  CALL.REL.NOINC `($__internal_19_$__cuda_sm70_shflsync_idx_p) ;  /* 0x0000082000007944 */ /* 0x000fea0003c00000 */
[----:B------:R-:W-:Y:S05]  /*12cb0*/  BRA `(.L_x_969) ;  /* 0xffffde4000007947 */ /* 0x000fea000383ffff */
.L_x_925:
[----:B-1----:R-:W-:Y:S01]  /*12cc0*/  IMAD.MOV.U32 R5, RZ, RZ, R11 ;  /* 0x000000ffff057224 */ /* 0x002fe200078e000b */
[----:B------:R-:W-:Y:S01]  /*12cd0*/  MOV R3, 0x2 ;  /* 0x0000000200037802 */ /* 0x000fe20000000f00 */
[----:B----4-:R-:W-:Y:S01]  /*12ce0*/  IMAD.MOV.U32 R0, RZ, RZ, 0x181f ;  /* 0x0000181fff007424 */ /* 0x010fe200078e00ff */
[----:B------:R-:W-:Y:S02]  /*12cf0*/  MOV R2, 0x12d10 ;  /* 0x00012d1000027802 */ /* 0x000fe40000000f00 */
[----:B--23--:R-:W-:Y:S05]  /*12d00*/  CALL.REL.NOINC `($__internal_19_$__cuda_sm70_shflsync_idx_p) ;  /* 0x000007c000007944 */ /* 0x00cfea0003c00000 */
[----:B------:R-:W-:Y:S01]  /*12d10*/  MOV R10, R0 ;  /* 0x00000000000a7202 */ /* 0x000fe20000000f00 */
[----:B------:R-:W-:Y:S05]  /*12d20*/  BRA `(.L_x_970) ;  /* 0xffffdf9000007947 */ /* 0x000fea000383ffff */
.L_x_926:
[----:B-1----:R-:W-:Y:S01]  /*12d30*/  IMAD.MOV.U32 R5, RZ, RZ, R15 ;  /* 0x000000ffff057224 */ /* 0x002fe200078e000f */
[----:B------:R-:W-:Y:S01]  /*12d40*/  MOV R3, 0x2 ;  /* 0x0000000200037802 */ /* 0x000fe20000000f00 */
[----:B----4-:R-:W-:Y:S01]  /*12d50*/  IMAD.MOV.U32 R0, RZ, RZ, 0x181f ;  /* 0x0000181fff007424 */ /* 0x010fe200078e00ff */
[----:B------:R-:W-:Y:S02]  /*12d60*/  MOV R2, 0x12d80 ;  /* 0x00012d8000027802 */ /* 0x000fe40000000f00 */
[----:B--23--:R-:W-:Y:S05]  /*12d70*/  CALL.REL.NOINC `($__internal_19_$__cuda_sm70_shflsync_idx_p) ;  /* 0x0000075000007944 */ /* 0x00cfea0003c00000 */
[----:B------:R-:W-:Y:S05]  /*12d80*/  BRA `(.L_x_971) ;  /* 0xffffdf5000007947 */ /* 0x000fea000383ffff */
.L_x_929:
[----:B-1----:R-:W-:Y:S01]  /*12d90*/  IMAD.MOV.U32 R5, RZ, RZ, R11 ;  /* 0x000000ffff057224 */ /* 0x002fe200078e000b */
[----:B------:R-:W-:Y:S01]  /*12da0*/  MOV R3, 0x3 ;  /* 0x0000000300037802 */ /* 0x000fe20000000f00 */
[----:B------:R-:W-:Y:S01]  /*12db0*/  IMAD.MOV.U32 R0, RZ, RZ, 0x181f ;  /* 0x0000181fff007424 */ /* 0x000fe200078e00ff */
[----:B------:R-:W-:-:S02]  /*12dc0*/  MOV R2, 0x12de0 ;  /* 0x00012de000027802 */ /* 0x000fc40000000f00 */
[----:B--234-:R-:W-:Y:S05]  /*12dd0*/  CALL.REL.NOINC `($__internal_19_$__cuda_sm70_shflsync_idx_p) ;  /* 0x000006f000007944 */ /* 0x01cfea0003c00000 */
[----:B------:R-:W-:Y:S01]  /*12de0*/  IMAD.MOV.U32 R10, RZ, RZ, R0 ;  /* 0x000000ffff0a7224 */ /* 0x000fe200078e0000 */
[----:B------:R-:W-:Y:S01]  /*12df0*/  MOV R3, 0x3 ;  /* 0x0000000300037802 */ /* 0x000fe20000000f00 */
[----:B------:R-:W-:Y:S01]  /*12e00*/  IMAD.MOV.U32 R5, RZ, RZ, R15 ;  /* 0x000000ffff057224 */ /* 0x000fe200078e000f */
[----:B------:R-:W-:-:S02]  /*12e10*/  MOV R0, 0x181f ;  /* 0x0000181f00007802 */ /* 0x000fc40000000f00 */
[----:B------:R-:W-:Y:S02]  /*12e20*/  MOV R2, 0x12e40 ;  /* 0x00012e4000027802 */ /* 0x000fe40000000f00 */
[----:B------:R-:W-:Y:S05]  /*12e30*/  CALL.REL.NOINC `($__internal_19_$__cuda_sm70_shflsync_idx_p) ;  /* 0x0000069000007944 */ /* 0x000fea0003c00000 */
[----:B------:R-:W-:Y:S05]  /*12e40*/  BRA `(.L_x_972) ;  /* 0xffffe06000007947 */ /* 0x000fea000383ffff */
.L_x_931:
[----:B------:R-:W-:Y:S01]  /*12e50*/  IMAD.MOV.U32 R5, RZ, RZ, R103 ;  /* 0x000000ffff057224 */ /* 0x000fe200078e0067 */
[----:B------:R-:W-:Y:S01]  /*12e60*/  MOV R3, RZ ;  /* 0x000000ff00037202 */ /* 0x000fe20000000f00 */
[----:B------:R-:W-:Y:S01]  /*12e70*/  IMAD.MOV.U32 R0, RZ, RZ, 0x1f ;  /* 0x0000001fff007424 */ /* 0x000fe200078e00ff */
[----:B------:R-:W-:Y:S02]  /*12e80*/  MOV R2, 0x12ea0 ;  /* 0x00012ea000027802 */ /* 0x000fe40000000f00 */
[----:B------:R-:W-:Y:S05]  /*12e90*/  CALL.REL.NOINC `($__internal_19_$__cuda_sm70_shflsync_idx_p) ;  /* 0x0000063000007944 */ /* 0x000fea0003c00000 */
[----:B------:R-:W-:Y:S01]  /*12ea0*/  MOV R9, R0 ;  /* 0x0000000000097202 */ /* 0x000fe20000000f00 */
[----:B------:R-:W-:Y:S05]  /*12eb0*/  BRA `(.L_x_973) ;  /* 0xffffe27000007947 */ /* 0x000fea000383ffff */
.L_x_932:
[----:B------:R-:W-:Y:S01]  /*12ec0*/  IMAD.MOV.U32 R5, RZ, RZ, R103 ;  /* 0x000000ffff057224 */ /* 0x000fe200078e0067 */
[----:B------:R-:W-:Y:S01]  /*12ed0*/  MOV R3, 0x1 ;  /* 0x0000000100037802 */ /* 0x000fe20000000f00 */
[----:B------:R-:W-:Y:S01]  /*12ee0*/  IMAD.MOV.U32 R0, RZ, RZ, 0x1f ;  /* 0x0000001fff007424 */ /* 0x000fe200078e00ff */
[----:B------:R-:W-:Y:S02]  /*12ef0*/  MOV R2, 0x12f10 ;  /* 0x00012f1000027802 */ /* 0x000fe40000000f00 */
[----:B-12---:R-:W-:Y:S05]  /*12f00*/  CALL.REL.NOINC `($__internal_19_$__cuda_sm70_shflsync_idx_p) ;  /* 0x000005c000007944 */ /* 0x006fea0003c00000 */
[----:B------:R-:W-:Y:S01]  /*12f10*/  MOV R8, R0 ;  /* 0x0000000000087202 */ /* 0x000fe20000000f00 */
[----:B------:R-:W-:Y:S05]  /*12f20*/  BRA `(.L_x_974) ;  /* 0xffffe22000007947 */ /* 0x000fea000383ffff */
.L_x_933:
[----:B------:R-:W-:Y:S02]  /*12f30*/  MOV R2, 0x1 ;  /* 0x0000000100027802 */ /* 0x000fe40000000f00 */
[----:B------:R-:W-:-:S02]  /*12f40*/  MOV R3, 0x12f60 ;  /* 0x00012f6000037802 */ /* 0x000fc40000000f00 */
[----:B-1234-:R-:W-:Y:S05]  /*12f50*/  CALL.REL.NOINC `($__internal_20_$__cuda_sm70_shflsync_up_p) ;  /* 0x000005c000007944 */ /* 0x01efea0003c00000 */
[----:B------:R-:W-:Y:S05]  /*12f60*/  BRA `(.L_x_975) ;  /* 0xffffe31000007947 */ /* 0x000fea000383ffff */
.L_x_934:
[----:B------:R-:W-:Y:S02]  /*12f70*/  MOV R2, 0x2 ;  /* 0x0000000200027802 */ /* 0x000fe40000000f00 */
[----:B------:R-:W-:-:S02]  /*12f80*/  MOV R3, 0x12fa0 ;  /* 0x00012fa000037802 */ /* 0x000fc40000000f00 */
[----:B--2-4-:R-:W-:Y:S05]  /*12f90*/  CALL.REL.NOINC `($__internal_20_$__cuda_sm70_shflsync_up_p) ;  /* 0x0000058000007944 */ /* 0x014fea0003c00000 */
[----:B------:R-:W-:Y:S01]  /*12fa0*/  SEL R3, R4, RZ, P1 ;  /* 0x000000ff04037207 */ /* 0x000fe20000800000 */
[----:B------:R-:W-:-:S04]  /*12fb0*/  IMAD.MOV.U32 R2, RZ, RZ, 0x4 ;  /* 0x00000004ff027424 */ /* 0x000fc800078e00ff */
[----:B------:R-:W-:Y:S01]  /*12fc0*/  IMAD.IADD R0, R0, 0x1, R3 ;  /* 0x0000000100007824 */ /* 0x000fe200078e0203 */
        /* <DEDUP_REMOVED lines=20> */
.L_x_938:
[----:B------:R-:W-:Y:S02]  /*13110*/  MOV R2, 0x1 ;  /* 0x0000000100027802 */ /* 0x000fe40000000f00 */
[----:B------:R-:W-:Y:S02]  /*13120*/  MOV R3, 0x13140 ;  /* 0x0001314000037802 */ /* 0x000fe40000000f00 */
[----:B------:R-:W-:Y:S05]  /*13130*/  CALL.REL.NOINC `($__internal_20_$__cuda_sm70_shflsync_up_p) ;  /* 0x000003e000007944 */ /* 0x000fea0003c00000 */
[----:B------:R-:W-:Y:S01]  /*13140*/  MOV R2, R4 ;  /* 0x0000000400027202 */ /* 0x000fe20000000f00 */
[----:B------:R-:W-:Y:S05]  /*13150*/  BRA `(.L_x_977) ;  /* 0xffffe38000007947 */ /* 0x000fea000383ffff */
.L_x_939:
        /* <DEDUP_REMOVED lines=26> */
.L_x_941:
[----:B------:R-:W-:Y:S02]  /*13300*/  SEL R0, RZ, 0x1, P0 ;  /* 0x00000001ff007807 */ /* 0x000fe40000000000 */
[----:B------:R-:W-:Y:S02]  /*13310*/  MOV R2, 0x13330 ;  /* 0x0001333000027802 */ /* 0x000fe40000000f00 */
[----:B-1----:R-:W-:Y:S05]  /*13320*/  CALL.REL.NOINC `($__internal_21_$__cuda_sm70_votesync_ballot) ;  /* 0x0000026000007944 */ /* 0x002fea0003c00000 */
[----:B------:R-:W-:Y:S01]  /*13330*/  MOV R10, R0 ;  /* 0x00000000000a7202 */ /* 0x000fe20000000f00 */
[----:B------:R-:W-:Y:S05]  /*13340*/  BRA `(.L_x_979) ;  /* 0xffffe32000007947 */ /* 0x000fea000383ffff */
.L_x_942:
[----:B------:R-:W-:Y:S01]  /*13350*/  IMAD.MOV.U32 R5, RZ, RZ, R6 ;  /* 0x000000ffff057224 */ /* 0x000fe200078e0006 */
[----:B------:R-:W-:Y:S01]  /*13360*/  MOV R3, R8 ;  /* 0x0000000800037202 */ /* 0x000fe20000000f00 */
[----:B--2---:R-:W-:Y:S01]  /*13370*/  IMAD.MOV.U32 R0, RZ, RZ, 0x1f ;  /* 0x0000001fff007424 */ /* 0x004fe200078e00ff */
[----:B------:R-:W-:Y:S02]  /*13380*/  MOV R2, 0x133a0 ;  /* 0x000133a000027802 */ /* 0x000fe40000000f00 */
[----:B-1----:R-:W-:Y:S05]  /*13390*/  CALL.REL.NOINC `($__internal_19_$__cuda_sm70_shflsync_idx_p) ;  /* 0x0000013000007944 */ /* 0x002fea0003c00000 */
[----:B------:R-:W-:Y:S01]  /*133a0*/  IMAD.MOV.U32 R12, RZ, RZ, R0 ;  /* 0x000000ffff0c7224 */ /* 0x000fe200078e0000 */
[----:B------:R-:W-:Y:S01]  /*133b0*/  MOV R3, R8 ;  /* 0x0000000800037202 */ /* 0x000fe20000000f00 */
[----:B------:R-:W-:Y:S01]  /*133c0*/  IMAD.MOV.U32 R5, RZ, RZ, R7 ;  /* 0x000000ffff057224 */ /* 0x000fe200078e0007 */
[----:B------:R-:W-:Y:S02]  /*133d0*/  MOV R0, 0x1f ;  /* 0x0000001f00007802 */ /* 0x000fe40000000f00 */
[----:B------:R-:W-:-:S02]  /*133e0*/  MOV R2, 0x13400 ;  /* 0x0001340000027802 */ /* 0x000fc40000000f00 */
[----:B------:R-:W-:Y:S05]  /*133f0*/  CALL.REL.NOINC `($__internal_19_$__cuda_sm70_shflsync_idx_p) ;  /* 0x000000d000007944 */ /* 0x000fea0003c00000 */
[----:B------:R-:W-:Y:S01]  /*13400*/  MOV R7, R0 ;  /* 0x0000000000077202 */ /* 0x000fe20000000f00 */
[----:B------:R-:W-:Y:S05]  /*13410*/  BRA `(.L_x_980) ;  /* 0xffffe2c000007947 */ /* 0x000fea000383ffff */
.L_x_945:
[----:B------:R-:W-:Y:S01]  /*13420*/  IMAD.MOV.U32 R5, RZ, RZ, R4 ;  /* 0x000000ffff057224 */ /* 0x000fe200078e0004 */
[----:B--2---:R-:W-:-:S02]  /*13430*/  MOV R0, 0x1f ;  /* 0x0000001f00007802 */ /* 0x004fc40000000f00 */
[----:B------:R-:W-:Y:S02]  /*13440*/  MOV R2, 0x13460 ;  /* 0x0001346000027802 */ /* 0x000fe40000000f00 */
[----:B-1-34-:R-:W-:Y:S05]  /*13450*/  CALL.REL.NOINC `($__internal_19_$__cuda_sm70_shflsync_idx_p) ;  /* 0x0000007000007944 */ /* 0x01afea0003c00000 */
[----:B------:R-:W-:Y:S01]  /*13460*/  MOV R13, R0 ;  /* 0x00000000000d7202 */ /* 0x000fe20000000f00 */
[----:B------:R-:W-:Y:S05]  /*13470*/  BRA `(.L_x_944) ;  /* 0xffffe2c000007947 */ /* 0x000fea000383ffff */
        .weak           $__internal_18_$__cuda_sm70_shflsync_bfly_p
        .type           $__internal_18_$__cuda_sm70_shflsync_bfly_p,@function
        .size           $__internal_18_$__cuda_sm70_shflsync_bfly_p,($__internal_19_$__cuda_sm70_shflsync_idx_p - $__internal_18_$__cuda_sm70_shflsync_bfly_p)
$__internal_18_$__cuda_sm70_shflsync_bfly_p:
[----:B------:R-:W-:Y:S04]  /*13480*/  WARPSYNC R6 ;  /* 0x0000000600007348 */ /* 0x000fe80003800000 */
[----:B------:R1:W2:Y:S02]  /*13490*/  SHFL.BFLY PT, R5, R2, R5, R7 ;  /* 0x0c00000502057389 */ /* 0x0002a400000e0007 */
[----:B-1----:R-:W-:Y:S02]  /*134a0*/  MOV R2, R3 ;  /* 0x0000000300027202 */ /* 0x002fe40000000f00 */
[----:B------:R-:W-:-:S04]  /*134b0*/  MOV R3, 0x0 ;  /* 0x0000000000037802 */ /* 0x000fc80000000f00 */
[----:B--2---:R-:W-:Y:S05]  /*134c0*/  RET.REL.NODEC R2 `(_ZN7cutlass13device_kernelIN5flash19enable_sm80_to_sm89INS1_16FlashAttnFwdSm80INS1_25CollectiveMainloopFwdSm80ILi8ELi1ELb1EN4cute5tupleIJNS5_1CILi128EEENS7_ILi48EEENS7_ILi256EEEEEELi256ENS_6half_tEfNS_4arch4Sm80ELb1ELb0ELb1ELb1ELb0ELb0ELb1ELb1EEENS1_21CollectiveEpilogueFwdINS6_IJS8_SA_S9_EEENS6_IJNS7_ILi1EEESI_SI_EEESC_SE_Li256ELb1ELb1ELb1ELb0EEENS1_36VarlenDynamicPersistentTileSchedulerILi128ELi48ELi256ELi256ELb1ELb1ELb0ELb1ELb1ELb1EEEEEEEEEvNT_6ParamsE) ;  /* 0xfffecb3002007950 */ /* 0x004fea0003c3ffff */
        .weak           $__internal_19_$__cuda_sm70_shflsync_idx_p
        .type           $__internal_19_$__cuda_sm70_shflsync_idx_p,@function
        .size           $__internal_19_$__cuda_sm70_shflsync_idx_p,($__internal_20_$__cuda_sm70_shflsync_up_p - $__internal_19_$__cuda_sm70_shflsync_idx_p)
$__internal_19_$__cuda_sm70_shflsync_idx_p:
[----:B------:R-:W-:-:S04]  /*134d0*/  MOV R118, 0xffffffff ;  /* 0xffffffff00767802 */ /* 0x000fc80000000f00 */
[----:B------:R-:W-:Y:S04]  /*134e0*/  WARPSYNC R118 ;  /* 0x0000007600007348 */ /* 0x000fe80003800000 */
[----:B------:R1:W2:Y:S02]  /*134f0*/  SHFL.IDX PT, R0, R5, R3, R0 ;  /* 0x0000000305007389 */ /* 0x0002a400000e0000 */
[----:B-1----:R-:W-:-:S04]  /*13500*/  MOV R3, 0x0 ;  /* 0x0000000000037802 */ /* 0x002fc80000000f00 */
[----:B--2---:R-:W-:Y:S05]  /*13510*/  RET.REL.NODEC R2 `(_ZN7cutlass13device_kernelIN5flash19enable_sm80_to_sm89INS1_16FlashAttnFwdSm80INS1_25CollectiveMainloopFwdSm80ILi8ELi1ELb1EN4cute5tupleIJNS5_1CILi128EEENS7_ILi48EEENS7_ILi256EEEEEELi256ENS_6half_tEfNS_4arch4Sm80ELb1ELb0ELb1ELb1ELb0ELb0ELb1ELb1EEENS1_21CollectiveEpilogueFwdINS6_IJS8_SA_S9_EEENS6_IJNS7_ILi1EEESI_SI_EEESC_SE_Li256ELb1ELb1ELb1ELb0EEENS1_36VarlenDynamicPersistentTileSchedulerILi128ELi48ELi256ELi256ELb1ELb1ELb0ELb1ELb1ELb1EEEEEEEEEvNT_6ParamsE) ;  /* 0xfffecae002007950 */ /* 0x004fea0003c3ffff */
        .weak           $__internal_20_$__cuda_sm70_shflsync_up_p
        .type           $__internal_20_$__cuda_sm70_shflsync_up_p,@function
        .size           $__internal_20_$__cuda_sm70_shflsync_up_p,($__internal_21_$__cuda_sm70_votesync_ballot - $__internal_20_$__cuda_sm70_shflsync_up_p)
$__internal_20_$__cuda_sm70_shflsync_up_p:
[----:B------:R-:W-:Y:S02]  /*13520*/  IMAD.MOV.U32 R4, RZ, RZ, RZ ;  /* 0x000000ffff047224 */ /* 0x000fe400078e00ff */
[----:B------:R-:W-:-:S04]  /*13530*/  IMAD.MOV.U32 R10, RZ, RZ, -0x1 ;  /* 0xffffffffff0a7424 */ /* 0x000fc800078e00ff */
[----:B------:R-:W-:Y:S04]  /*13540*/  WARPSYNC R10 ;  /* 0x0000000a00007348 */ /* 0x000fe80003800000 */
[----:B------:R1:W2:Y:S02]  /*13550*/  SHFL.UP PT, R4, R0, R2, R4 ;  /* 0x0400000200047389 */ /* 0x0002a400000e0004 */
[----:B-1----:R-:W-:Y:S02]  /*13560*/  MOV R2, R3 ;  /* 0x0000000300027202 */ /* 0x002fe40000000f00 */
[----:B------:R-:W-:-:S04]  /*13570*/  MOV R3, 0x0 ;  /* 0x0000000000037802 */ /* 0x000fc80000000f00 */
[----:B--2---:R-:W-:Y:S05]  /*13580*/  RET.REL.NODEC R2 `(_ZN7cutlass13device_kernelIN5flash19enable_sm80_to_sm89INS1_16FlashAttnFwdSm80INS1_25CollectiveMainloopFwdSm80ILi8ELi1ELb1EN4cute5tupleIJNS5_1CILi128EEENS7_ILi48EEENS7_ILi256EEEEEELi256ENS_6half_tEfNS_4arch4Sm80ELb1ELb0ELb1ELb1ELb0ELb0ELb1ELb1EEENS1_21CollectiveEpilogueFwdINS6_IJS8_SA_S9_EEENS6_IJNS7_ILi1EEESI_SI_EEESC_SE_Li256ELb1ELb1ELb1ELb0EEENS1_36VarlenDynamicPersistentTileSchedulerILi128ELi48ELi256ELi256ELb1ELb1ELb0ELb1ELb1ELb1EEEEEEEEEvNT_6ParamsE) ;  /* 0xfffeca7002007950 */ /* 0x004fea0003c3ffff */
        .weak           $__internal_21_$__cuda_sm70_votesync_ballot
        .type           $__internal_21_$__cuda_sm70_votesync_ballot,@function
        .size           $__internal_21_$__cuda_sm70_votesync_ballot,(.L_x_5166 - $__internal_21_$__cuda_sm70_votesync_ballot)
$__internal_21_$__cuda_sm70_votesync_ballot:
[----:B------:R-:W-:Y:S01]  /*13590*/  ISETP.NE.U32.AND P0, PT, R0, 0x1, PT ;  /* 0x000000010000780c */ /* 0x000fe20003f05070 */
[----:B------:R-:W-:-:S04]  /*135a0*/  IMAD.MOV.U32 R3, RZ, RZ, -0x1 ;  /* 0xffffffffff037424 */ /* 0x000fc800078e00ff */
[----:B------:R-:W-:Y:S08]  /*135b0*/  WARPSYNC R3 ;  /* 0x0000000300007348 */ /* 0x000ff00003800000 */
[----:B------:R-:W-:-:S04]  /*135c0*/  VOTE.ANY R0, PT, !P0 ;  /* 0x0000000000007806 */ /* 0x000fc800040e0100 */
[----:B------:R-:W-:Y:S01]  /*135d0*/  LOP3.LUT R0, R0, R3, RZ, 0xc0, !PT ;  /* 0x0000000300007212 */ /* 0x000fe200078ec0ff */
[----:B------:R-:W-:-:S04]  /*135e0*/  IMAD.MOV.U32 R3, RZ, RZ, 0x0 ;  /* 0x00000000ff037424 */ /* 0x000fc800078e00ff */
[----:B------:R-:W-:Y:S05]  /*135f0*/  RET.REL.NODEC R2 `(_ZN7cutlass13device_kernelIN5flash19enable_sm80_to_sm89INS1_16FlashAttnFwdSm80INS1_25CollectiveMainloopFwdSm80ILi8ELi1ELb1EN4cute5tupleIJNS5_1CILi128EEENS7_ILi48EEENS7_ILi256EEEEEELi256ENS_6half_tEfNS_4arch4Sm80ELb1ELb0ELb1ELb1ELb0ELb0ELb1ELb1EEENS1_21CollectiveEpilogueFwdINS6_IJS8_SA_S9_EEENS6_IJNS7_ILi1EEESI_SI_EEESC_SE_Li256ELb1ELb1ELb1ELb0EEENS1_36VarlenDynamicPersistentTileSchedulerILi128ELi48ELi256ELi256ELb1ELb1ELb0ELb1ELb1ELb1EEEEEEEEEvNT_6ParamsE) ;  /* 0xfffeca0002007950 */ /* 0x000fea0003c3ffff */
.L_x_981:
        /* <DEDUP_REMOVED lines=16> */
.L_x_5166:


//--------------------- .text._ZN7cutlass13device_kernelIN5flash19enable_sm80_to_sm89INS1_16FlashAttnFwdSm80INS1_25CollectiveMainloopFwdSm80ILi8ELi1ELb0EN4cute5tupleIJNS5_1CILi128EEENS7_ILi32EEENS7_ILi256EEEEEELi256ENS_6half_tEfNS_4arch4Sm80ELb1ELb0ELb1ELb1ELb0ELb1ELb1ELb1EEENS1_21CollectiveEpilogueFwdINS6_IJS8_SA_S9_EEENS6_IJNS7_ILi1EEESI_SI_EEESC_SE_Li256ELb1ELb1ELb1ELb0EEENS1_36VarlenDynamicPersistentTileSchedulerILi128ELi32ELi256ELi256ELb1ELb1ELb0ELb1ELb1ELb1EEEEEEEEEvNT_6ParamsE --------------------------
	.section	.text._ZN7cutlass13device_kernelIN5flash19enable_sm80_to_sm89INS1_16FlashAttnFwdSm80INS1_25CollectiveMainloopFwdSm80ILi8ELi1ELb0EN4cute5tupleIJNS5_1CILi128EEENS7_ILi32EEENS7_ILi256EEEEEELi256ENS_6half_tEfNS_4arch4Sm80ELb1ELb0ELb1ELb1ELb0ELb1ELb1ELb1EEENS1_21CollectiveEpilogueFwdINS6_IJS8_SA_S9_EEENS6_IJNS7_ILi1EEESI_SI_EEESC_SE_Li256ELb1ELb1ELb1ELb0EEENS1_36VarlenDynamicPersistentTileSchedulerILi128ELi32ELi256ELi256ELb1ELb1ELb0ELb1ELb1ELb1EEEEEEEEEvNT_6ParamsE,"ax",@progbits
	.sectioninfo	@"SHI_REGISTERS=255"
	.align	128
.text._ZN7cutlass13device_kernelIN5flash19enable_sm80_to_sm89INS1_16FlashAttnFwdSm80INS1_25CollectiveMainloopFwdSm80ILi8ELi1ELb0EN4cute5tupleIJNS5_1CILi128EEENS7_ILi32EEENS7_ILi256EEEEEELi256ENS_6half_tEfNS_4arch4Sm80ELb1ELb0ELb1ELb1ELb0ELb1ELb1ELb1EEENS1_21CollectiveEpilogueFwdINS6_IJS8_SA_S9_EEENS6_IJNS7_ILi1EEESI_SI_EEESC_SE_Li256ELb1ELb1ELb1ELb0EEENS1_36VarlenDynamicPersistentTileSchedulerILi128ELi32ELi256ELi256ELb1ELb1ELb0ELb1ELb1ELb1EEEEEEEEEvNT_6ParamsE:
        .type           _ZN7cutlass13device_kernelIN5flash19enable_sm80_to_sm89INS1_16FlashAttnFwdSm80INS1_25CollectiveMainloopFwdSm80ILi8ELi1ELb0EN4cute5tupleIJNS5_1CILi128EEENS7_ILi32EEENS7_ILi256EEEEEELi256ENS_6half_tEfNS_4arch4Sm80ELb1ELb0ELb1ELb1ELb0ELb1ELb1ELb1EEENS1_21CollectiveEpilogueFwdINS6_IJS8_SA_S9_EEENS6_IJNS7_ILi1EEESI_SI_EEESC_SE_Li256ELb1ELb1ELb1ELb0EEENS1_36VarlenDynamicPersistentTileSchedulerILi128ELi32ELi256ELi256ELb1ELb1ELb0ELb1ELb1ELb1EEEEEEEEEvNT_6ParamsE,@function
        .size           _ZN7cutlass13device_kernelIN5flash19enable_sm80_to_sm89INS1_16FlashAttnFwdSm80INS1_25CollectiveMainloopFwdSm80ILi8ELi1ELb0EN4cute5tupleIJNS5_1CILi128EEENS7_ILi32EEENS7_ILi256EEEEEELi256ENS_6half_tEfNS_4arch4Sm80ELb1ELb0ELb1ELb1ELb0ELb1ELb1ELb1EEENS1_21CollectiveEpilogueFwdINS6_IJS8_SA_S9_EEENS6_IJNS7_ILi1EEESI_SI_EEESC_SE_Li256ELb1ELb1ELb1ELb0EEENS1_36VarlenDynamicPersistentTileSchedulerILi128ELi32ELi256ELi256ELb1ELb1ELb0ELb1ELb1ELb1EEEEEEEEEvNT_6ParamsE,(.L_x_5171 - _ZN7cutlass13device_kernelIN5flash19enable_sm80_to_sm89INS1_16FlashAttnFwdSm80INS1_25CollectiveMainloopFwdSm80ILi8ELi1ELb0EN4cute5tupleIJNS5_1CILi128EEENS7_ILi32EEENS7_ILi256EEEEEELi256ENS_6half_tEfNS_4arch4Sm80ELb1ELb0ELb1ELb1ELb0ELb1ELb1ELb1EEENS1_21CollectiveEpilogueFwdINS6_IJS8_SA_S9_EEENS6_IJNS7_ILi1EEESI_SI_EEESC_SE_Li256ELb1ELb1ELb1ELb0EEENS1_36VarlenDynamicPersistentTileSchedulerILi128ELi32ELi256ELi256ELb1ELb1ELb0ELb1ELb1ELb1EEEEEEEEEvNT_6ParamsE)
        .other          _ZN7cutlass13device_kernelIN5flash19enable_sm80_to_sm89INS1_16FlashAttnFwdSm80INS1_25CollectiveMainloopFwdSm80ILi8ELi1ELb0EN4cute5tupleIJNS5_1CILi128EEENS7_ILi32EEENS7_ILi256EEEEEELi256ENS_6half_tEfNS_4arch4Sm80ELb1ELb0ELb1ELb1ELb0ELb1ELb1ELb1EEENS1_21CollectiveEpilogueFwdINS6_IJS8_SA_S9_EEENS6_IJNS7_ILi1EEESI_SI_EEESC_SE_Li256ELb1ELb1ELb1ELb0EEENS1_36VarlenDynamicPersistentTileSchedulerILi128ELi32ELi256ELi256ELb1ELb1ELb0ELb1ELb1ELb1EEEEEEEEEvNT_6ParamsE,@"STO_CUDA_ENTRY STV_DEFAULT"
_ZN7cutlass13device_kernelIN5flash19enable_sm80_to_sm89INS1_16FlashAttnFwdSm80INS1_25CollectiveMainloopFwdSm80ILi8ELi1ELb0EN4cute5tupleIJNS5_1CILi128EEENS7_ILi32EEENS7_ILi256EEEEEELi256ENS_6half_tEfNS_4arch4Sm80ELb1ELb0ELb1ELb1ELb0ELb1ELb1ELb1EEENS1_21CollectiveEpilogueFwdINS6_IJS8_SA_S9_EEENS6_IJNS7_ILi1EEESI_SI_EEESC_SE_Li256ELb1ELb1ELb1ELb0EEENS1_36VarlenDynamicPersistentTileSchedulerILi128ELi32ELi256ELi256ELb1ELb1ELb0ELb1ELb1ELb1EEEEEEEEEvNT_6ParamsE:
        /* <DEDUP_REMOVED lines=13> */
[----:B------:R-:W-:-:S03]  /*00d0*/  CS2R R8, SRZ ;  /* 0x0000000000087805 */ /* 0x000fc6000001ff00 */
        /* <DEDUP_REMOVED lines=10> */
[C---:B------:R-:W-:Y:S01]  /*0180*/  ISETP.GE.U32.AND P4, PT, R12.reuse, 0x2, PT ;  /* 0x000000020c00780c */ /* 0x040fe20003f86070 */
[----:B------:R-:W-:Y:S01]  /*0190*/  IMAD.MOV.U32 R7, RZ, RZ, RZ ;  /* 0x000000ffff077224 */ /* 0x000fe200078e00ff */
        /* <DEDUP_REMOVED lines=26> */
.L_x_987:
        /* <DEDUP_REMOVED lines=16> */
.L_x_1170:
        /* <DEDUP_REMOVED lines=16> */
.L_x_1171:
[----:B---3--:R-:W-:-:S05]  /*0540*/  IMAD R0, R0, c[0x0][0x538], RZ ;  /* 0x00014e0000007a24 */ /* 0x008fca00078e02ff */
[----:B------:R-:W-:-:S04]  /*0550*/  IADD3 R6, R0, R6, RZ ;  /* 0x0000000600067210 */ /* 0x000fc80007ffe0ff */
[----:B------:R-:W-:-:S13]  /*0560*/  ISETP.GT.AND P0, PT, R6, UR4, PT ;  /* 0x0000000406007c0c */ /* 0x000fda000bf04270 */
[----:B-12---:R-:W-:Y:S05]  /*0570*/  @!P0 BRA `(.L_x_987) ;  /* 0xfffffdc000008947 */ /* 0x006fea000383ffff */
.L_x_983:
[----:B------:R-:W-:-:S05]  /*0580*/  IADD3 R11, -R0, R6, RZ ;  /* 0x00000006000b7210 */ /* 0x000fca0007ffe1ff */
[----:B------:R-:W-:-:S05]  /*0590*/  IMAD R0, R4, c[0x0][0x538], R11 ;  /* 0x00014e0004007a24 */ /* 0x000fca00078e020b */
[----:B------:R-:W-:Y:S01]  /*05a0*/  ISETP.GT.AND P0, PT, R0, UR4, PT ;  /* 0x0000000400007c0c */ /* 0x000fe2000bf04270 */
[----:B------:R-:W-:-:S12]  /*05b0*/  BRA.DIV ~URZ, `(.L_x_988) ;  /* 0x0001b6b27f007947 */ /* 0x000fd8000b800000 */
[----:B------:R-:W-:-:S04]  /*05c0*/  VOTE.ANY R10, PT, !P0 ;  /* 0x00000000000a7806 */ /* 0x000fc800040e0100 */
.L_x_1172:
[----:B------:R-:W1:Y:S02]  /*05d0*/  POPC R6, R10 ;  /* 0x0000000a00067309 */ /* 0x000e640000000000 */
[----:B-12---:R-:W-:Y:S01]  /*05e0*/  IADD3 R235, R6, R7, RZ ;  /* 0x0000000706eb7210 */ /* 0x006fe20007ffe0ff */
[----:B------:R-:W-:Y:S05]  /*05f0*/  BRA.DIV ~URZ, `(.L_x_989) ;  /* 0x0001b6c27f007947 */ /* 0x000fea000b800000 */
[----:B------:R1:W2:Y:S01]  /*0600*/  SHFL.IDX PT, R233, R9, R6, 0x1f ;  /* 0x00001f0609e97589 */ /* 0x0002a200000e0000 */
[----:B------:R-:W-:-:S03]  /*0610*/  MOV R7, RZ ;  /* 0x000000ff00077202 */ /* 0x000fc60000000f00 */
[----:B------:R1:W3:Y:S04]  /*0620*/  SHFL.IDX PT, R9, R8, R6, 0x1f ;  /* 0x00001f0608097589 */ /* 0x0002e800000e0000 */
.L_x_1173:
[----:B------:R-:W-:Y:S01]  /*0630*/  ISETP.NE.AND P0, PT, R10, RZ, PT ;  /* 0x000000ff0a00720c */ /* 0x000fe20003f05270 */
[----:B------:R-:W-:-:S12]  /*0640*/  BSSY B0, `(.L_x_990) ;  /* 0x0000005000007945 */ /* 0x000fd80003800000 */
[----:B------:R-:W-:Y:S05]  /*0650*/  @!P0 BRA `(.L_x_991) ;  /* 0x0000003000008947 */ /* 0x000fea0003800000 */
[----:B------:R-:W-:Y:S01]  /*0660*/  IADD3 R3, R6, -0x1, RZ ;  /* 0xffffffff06037810 */ /* 0x000fe20007ffe0ff */
[----:B------:R-:W-:Y:S05]  /*0670*/  BRA.DIV ~URZ, `(.L_x_992) ;  /* 0x0001b7227f007947 */ /* 0x000fea000b800000 */
[----:B------:R4:W1:Y:S02]  /*0680*/  SHFL.IDX PT, R7, R4, R3, 0x1f ;  /* 0x00001f0304077589 */ /* 0x00086400000e0000 */
.L_x_991:
[----:B------:R-:W-:Y:S05]  /*0690*/  BSYNC B0 ;  /* 0x0000000000007941 */ /* 0x000fea0003800000 */
.L_x_990:
[----:B---3--:R-:W-:Y:S01]  /*06a0*/  ISETP.NE.AND P0, PT, R9, 0x1, PT ;  /* 0x000000010900780c */ /* 0x008fe20003f05270 */
[----:B-1----:R-:W-:Y:S01]  /*06b0*/  IMAD R232, R7, c[0x0][0x538], R11 ;  /* 0x00014e0007e87a24 */ /* 0x002fe200078e020b */
[----:B------:R-:W-:Y:S04]  /*06c0*/  BSSY B0, `(.L_x_993) ;  /* 0x0000085000007945 */ /* 0x000fe80003800000 */
[----:B------:R-:W-:-:S07]  /*06d0*/  IADD3 R11, -R232, UR4, RZ ;  /* 0x00000004e80b7c10 */ /* 0x000fce000fffe1ff */
[----:B------:R-:W-:Y:S05]  /*06e0*/  @!P0 BRA `(.L_x_994) ;  /* 0x000003e000008947 */ /* 0x000fea0003800000 */
[-C--:B--2---:R-:W-:Y:S02]  /*06f0*/  IABS R0, R233.reuse ;  /* 0x000000e900007213 */ /* 0x084fe40000000000 */
        /* <DEDUP_REMOVED lines=9> */
[----:B----4-:R-:W1:Y:S02]  /*0790*/  F2I.FTZ.U32.TRUNC.NTZ R3, R2 ;  /* 0x0000000200037305 */ /* 0x010e64000021f000 */
        /* <DEDUP_REMOVED lines=51> */
.L_x_994:
[----:B------:R-:W-:-:S04]  /*0ad0*/  IMAD.MOV.U32 R2, RZ, RZ, 0x4 ;  /* 0x00000004ff027424 */ /* 0x000fc800078e00ff */
[----:B----4-:R-:W-:-:S05]  /*0ae0*/  IMAD.WIDE R2, R235, R2, c[0x0][0x590] ;  /* 0x00016400eb027625 */ /* 0x010fca00078e0202 */
        /* <DEDUP_REMOVED lines=66> */
.L_x_995:
[----:B------:R-:W-:Y:S05]  /*0f10*/  BSYNC B0 ;  /* 0x0000000000007941 */ /* 0x000fea0003800000 */
.L_x_993:
[----:B------:R-:W-:-:S04]  /*0f20*/  LOP3.LUT R0, RZ, R0, RZ, 0x33, !PT ;  /* 0x00000000ff007212 */ /* 0x000fc800078e33ff */
[----:B------:R-:W-:Y:S01]  /*0f30*/  IADD3 R233, R0, R233, RZ ;  /* 0x000000e900e97210 */ /* 0x000fe20007ffe0ff */
[----:B------:R-:W-:Y:S05]  /*0f40*/  BRA `(.L_x_996) ;  /* 0x0000004000007947 */ /* 0x000fea0003800000 */
.L_x_984:
[----:B--2---:R-:W-:Y:S01]  /*0f50*/  IMAD.MOV.U32 R233, RZ, RZ, RZ ;  /* 0x000000ffffe97224 */ /* 0x004fe200078e00ff */
[----:B------:R-:W-:Y:S01]  /*0f60*/  MOV R234, RZ ;  /* 0x000000ff00ea7202 */ /* 0x000fe20000000f00 */
[----:B------:R-:W-:Y:S01]  /*0f70*/  IMAD.U32 R232, RZ, RZ, UR4 ;  /* 0x00000004ffe87e24 */ /* 0x000fe2000f8e00ff */
[----:B------:R-:W-:Y:S02]  /*0f80*/  MOV R235, c[0x0][0x53c] ;  /* 0x00014f0000eb7a02 */ /* 0x000fe40000000f00 */
.L_x_996:
[----:B------:R-:W-:Y:S01]  /*0f90*/  ISETP.NE.AND P0, PT, R12, RZ, PT ;  /* 0x000000ff0c00720c */ /* 0x000fe20003f05270 */
[----:B------:R-:W-:-:S12]  /*0fa0*/  WARPSYNC 0xffffffff ;  /* 0xffffffff00007948 */ /* 0x000fd80003800000 */
[----:B------:R1:W-:Y:S04]  /*0fb0*/  @!P0 STS.128 [0x20080], R232 ;  /* 0x020080e8ff008388 */ /* 0x0003e80000000c00 */
[----:B------:R-:W-:Y:S06]  /*0fc0*/  BAR.ARV 0x5, 0x100 ;  /* 0x0144000000007b1d */ /* 0x000fec0000002000 */
.L_x_982:
        /* <DEDUP_REMOVED lines=9> */
[----:B------:R-:W-:-:S02]  /*1060*/  LOP3.LUT R4, R8, 0xfffffff8, RZ, 0xc0, !PT ;  /* 0xfffffff808047812 */ /* 0x000fc400078ec0ff */
[----:B------:R-:W-:Y:S02]  /*1070*/  LOP3.LUT R0, R0, 0xfffffffe, RZ, 0xc0, !PT ;  /* 0xfffffffe00007812 */ /* 0x000fe400078ec0ff */
[----:B------:R-:W-:Y:S01]  /*1080*/  SHF.R.S32.HI R211, RZ, 0x3, R8 ;  /* 0x00000003ffd37819 */ /* 0x000fe20000011408 */
[----:B------:R-:W-:Y:S01]  /*1090*/  IMAD.IADD R140, R14, 0x1, -R4 ;  /* 0x000000010e8c7824 */ /* 0x000fe200078e0a04 */
[--C-:B------:R-:W-:Y:S01]  /*10a0*/  SHF.R.S32.HI R6, RZ, 0x2, R13.reuse ;  /* 0x00000002ff067819 */ /* 0x100fe2000001140d */
[----:B------:R-:W-:Y:S01]  /*10b0*/  IMAD.IADD R11, R3, 0x1, -R0 ;  /* 0x00000001030b7824 */ /* 0x000fe200078e0a00 */
[----:B------:R-:W-:Y:S01]  /*10c0*/  SHF.R.S32.HI R3, RZ, 0x1f, R13 ;  /* 0x0000001fff037819 */ /* 0x000fe2000001140d */
[----:B------:R-:W-:Y:S01]  /*10d0*/  IMAD.SHL.U32 R136, R140, 0x8, RZ ;  /* 0x000000088c887824 */ /* 0x000fe200078e00ff */
[----:B------:R-:W-:Y:S01]  /*10e0*/  LOP3.LUT R0, R2, 0xfffffff0, RZ, 0xc0, !PT ;  /* 0xfffffff002007812 */ /* 0x000fe200078ec0ff */
[----:B------:R-:W-:Y:S01]  /*10f0*/  IMAD.SHL.U32 R2, R211, 0x40, RZ ;  /* 0x00000040d3027824 */ /* 0x000fe200078e00ff */
[----:B------:R-:W-:Y:S01]  /*1100*/  LEA.HI R3, R3, R6, RZ, 0x3 ;  /* 0x0000000603037211 */ /* 0x000fe200078f18ff */
[----:B------:R-:W-:Y:S01]  /*1110*/  IMAD.SHL.U32 R7, R140, 0x40, RZ ;  /* 0x000000408c077824 */ /* 0x000fe200078e00ff */
[----:B------:R-:W-:Y:S01]  /*1120*/  IADD3 R213, R136, 0x80, RZ ;  /* 0x0000008088d57810 */ /* 0x000fe20007ffe0ff */
[----:B------:R-:W-:Y:S01]  /*1130*/  IMAD.IADD R0, R14, 0x1, -R0 ;  /* 0x000000010e007824 */ /* 0x000fe200078e0a00 */
[----:B------:R-:W-:Y:S01]  /*1140*/  LOP3.LUT R3, R3, 0xfffffff8, RZ, 0xc0, !PT ;  /* 0xfffffff803037812 */ /* 0x000fe200078ec0ff */
[----:B------:R-:W-:Y:S01]  /*1150*/  IMAD.SHL.U32 R140, R140, 0x4, RZ ;  /* 0x000000048c8c7824 */ /* 0x000fe200078e00ff */
[----:B------:R-:W-:-:S02]  /*1160*/  LOP3.LUT R2, R2, 0x1c0, RZ, 0xc0, !PT ;  /* 0x000001c002027812 */ /* 0x000fc400078ec0ff */
[----:B------:R-:W-:Y:S01]  /*1170*/  SHF.R.S32.HI R10, RZ, 0x1f, R0 ;  /* 0x0000001fff0a7819 */ /* 0x000fe20000011400 */
[----:B------:R-:W-:Y:S01]  /*1180*/  IMAD.IADD R6, R6, 0x1, -R3 ;  /* 0x0000000106067824 */ /* 0x000fe200078e0a03 */
[----:B------:R-:W-:Y:S02]  /*1190*/  LOP3.LUT R5, R2, 0x38, R136, 0xf8, !PT ;  /* 0x0000003802057812 */ /* 0x000fe400078ef888 */
[----:B------:R-:W-:Y:S02]  /*11a0*/  SHF.R.U32.HI R4, RZ, 0x3, R2 ;  /* 0x00000003ff047819 */ /* 0x000fe40000011602 */
[----:B------:R-:W-:Y:S02]  /*11b0*/  LEA.HI R3, R9, R14, RZ, 0x6 ;  /* 0x0000000e09037211 */ /* 0x000fe400078f30ff */
[----:B------:R-:W-:Y:S02]  /*11c0*/  LOP3.LUT R2, R7, 0x1c0, RZ, 0xc0, !PT ;  /* 0x000001c007027812 */ /* 0x000fe400078ec0ff */
[----:B------:R-:W-:Y:S01]  /*11d0*/  LEA.HI R10, R10, R0, RZ, 0x3 ;  /* 0x000000000a0a7211 */ /* 0x000fe200078f18ff */
[----:B------:R-:W-:Y:S01]  /*11e0*/  IMAD.SHL.U32 R3, R3, 0x8, RZ ;  /* 0x0000000803037824 */ /* 0x000fe200078e00ff */
[----:B------:R-:W-:-:S02]  /*11f0*/  LOP3.LUT R7, R5, R4, RZ, 0x3c, !PT ;  /* 0x0000000405077212 */ /* 0x000fc400078e3cff */
[----:B------:R-:W-:Y:S02]  /*1200*/  LOP3.LUT R4, R2, 0x8, R8, 0xf8, !PT ;  /* 0x0000000802047812 */ /* 0x000fe400078ef808 */
[----:B------:R-:W-:Y:S02]  /*1210*/  LOP3.LUT R5, R10, 0xfffffff8, RZ, 0xc0, !PT ;  /* 0xfffffff80a057812 */ /* 0x000fe400078ec0ff */
[----:B------:R-:W-:Y:S02]  /*1220*/  SHF.R.U32.HI R2, RZ, 0x3, R2 ;  /* 0x00000003ff027819 */ /* 0x000fe40000011602 */
[----:B------:R-:W-:Y:S01]  /*1230*/  LEA.HI R9, R9, R14, RZ, 0x5 ;  /* 0x0000000e09097211 */ /* 0x000fe200078f28ff */
[----:B------:R-:W-:Y:S01]  /*1240*/  IMAD.IADD R8, R0, 0x1, -R5 ;  /* 0x0000000100087824 */ /* 0x000fe200078e0a05 */
[----:B------:R-:W-:Y:S02]  /*1250*/  LOP3.LUT R12, R4, R2, RZ, 0x3c, !PT ;  /* 0x00000002040c7212 */ /* 0x000fe400078e3cff */
[----:B------:R-:W-:-:S02]  /*1260*/  LOP3.LUT R3, R3, 0xfffffe00, RZ, 0xc0, !PT ;  /* 0xfffffe0003037812 */ /* 0x000fc400078ec0ff */
[--C-:B------:R-:W-:Y:S02]  /*1270*/  SHF.R.S32.HI R2, RZ, 0x5, R9.reuse ;  /* 0x00000005ff027819 */ /* 0x100fe40000011409 */
[----:B------:R-:W-:Y:S02]  /*1280*/  SHF.R.S32.HI R0, RZ, 0x1f, R9 ;  /* 0x0000001fff007819 */ /* 0x000fe40000011409 */
[----:B------:R-:W-:Y:S02]  /*1290*/  LOP3.LUT R5, R13, 0xfffffffc, RZ, 0xc0, !PT ;  /* 0xfffffffc0d057812 */ /* 0x000fe400078ec0ff */
        /* <DEDUP_REMOVED lines=8> */
[----:B------:R-:W-:-:S02]  /*1320*/  LEA.HI R3, R0, R0, RZ, 0x1 ;  /* 0x0000000000037211 */ /* 0x000fc400078f08ff */
[----:B------:R-:W-:Y:S01]  /*1330*/  ISETP.NE.U32.AND P0, PT, R5, 0x1, PT ;  /* 0x000000010500780c */ /* 0x000fe20003f05070 */
[----:B------:R-:W-:Y:S01]  /*1340*/  IMAD.IADD R9, R2, 0x1, -R4 ;  /* 0x0000000102097824 */ /* 0x000fe200078e0a04 */
[----:B------:R-:W-:Y:S01]  /*1350*/  LOP3.LUT R3, R3, 0x1ffffffe, RZ, 0xc0, !PT ;  /* 0x1ffffffe03037812 */ /* 0x000fe200078ec0ff */
[C---:B------:R-:W-:Y:S01]  /*1360*/  IMAD.SHL.U32 R4, R6.reuse, 0x40, RZ ;  /* 0x0000004006047824 */ /* 0x040fe200078e00ff */
[----:B------:R-:W-:Y:S01]  /*1370*/  R2P PR, R6, 0x6 ;  /* 0x0000000606007804 */ /* 0x000fe20000000000 */
[----:B------:R-:W-:Y:S01]  /*1380*/  IMAD.SHL.U32 R6, R2, 0x400, RZ ;  /* 0x0000040002067824 */ /* 0x000fe200078e00ff */
[----:B------:R-:W-:Y:S01]  /*1390*/  SHF.R.S32.HI R7, RZ, 0x1f, R15 ;  /* 0x0000001fff077819 */ /* 0x000fe2000001140f */
[----:B------:R-:W-:Y:S01]  /*13a0*/  IMAD.IADD R13, R0, 0x1, -R3 ;  /* 0x00000001000d7824 */ /* 0x000fe200078e0a03 */
[----:B------:R-:W-:Y:S01]  /*13b0*/  LOP3.LUT R2, R4, 0x1c0, RZ, 0xc0, !PT ;  /* 0x000001c004027812 */ /* 0x000fe200078ec0ff */
[----:B------:R-:W-:Y:S01]  /*13c0*/  IMAD R4, R0, 0x2, R6 ;  /* 0x0000000200047824 */ /* 0x000fe200078e0206 */
[----:B------:R-:W-:Y:S01]  /*13d0*/  LEA.HI R7, R7, R15, RZ, 0x2 ;  /* 0x0000000f07077211 */ /* 0x000fe200078f10ff */
[----:B------:R-:W-:Y:S01]  /*13e0*/  IMAD.SHL.U32 R0, R8, 0x40, RZ ;  /* 0x0000004008007824 */ /* 0x000fe200078e00ff */
[----:B------:R-:W-:Y:S01]  /*13f0*/  LEA.HI R2, R2, R2, RZ, 0x1d ;  /* 0x0000000202027211 */ /* 0x000fe200078fe8ff */
[----:B------:R-:W-:Y:S01]  /*1400*/  IMAD.SHL.U32 R5, R11, 0x8, RZ ;  /* 0x000000080b057824 */ /* 0x000fe200078e00ff */
[----:B------:R-:W-:-:S02]  /*1410*/  SHF.R.S32.HI R3, RZ, 0x2, R7 ;  /* 0x00000002ff037819 */ /* 0x000fc40000011407 */
[----:B------:R-:W-:Y:S01]  /*1420*/  LOP3.LUT R0, R0, 0x1c0, RZ, 0xc0, !PT ;  /* 0x000001c000007812 */ /* 0x000fe200078ec0ff */
[----:B------:R-:W-:Y:S01]  /*1430*/  IMAD.IADD R2, R4, 0x1, R2 ;  /* 0x0000000104027824 */ /* 0x000fe200078e0202 */
[----:B------:R-:W-:Y:S01]  /*1440*/  LOP3.LUT P4, RZ, R8, 0x2, RZ, 0xc0, !PT ;  /* 0x0000000208ff7812 */ /* 0x000fe2000788c0ff */
[----:B------:R-:W-:Y:S01]  /*1450*/  IMAD R14, R9, 0x10, R3 ;  /* 0x00000010090e7824 */ /* 0x000fe200078e0203 */
[----:B------:R-:W-:Y:S01]  /*1460*/  LOP3.LUT R3, R0, 0x8, R5, 0xf8, !PT ;  /* 0x0000000800037812 */ /* 0x000fe200078ef805 */
[----:B------:R-:W-:Y:S01]  /*1470*/  IMAD.SHL.U32 R4, R10, 0x40, RZ ;  /* 0x000000400a047824 */ /* 0x000fe200078e00ff */
[----:B------:R-:W-:Y:S01]  /*1480*/  SHF.R.U32.HI R0, RZ, 0x3, R0 ;  /* 0x00000003ff007819 */ /* 0x000fe20000011600 */
[----:B------:R-:W-:Y:S01]  /*1490*/  IMAD.SHL.U32 R242, R2, 0x2, RZ ;  /* 0x0000000202f27824 */ /* 0x000fe200078e00ff */
[----:B------:R-:W-:Y:S01]  /*14a0*/  LOP3.LUT P3, RZ, R8, 0x4, RZ, 0xc0, !PT ;  /* 0x0000000408ff7812 */ /* 0x000fe2000786c0ff */
[----:B------:R-:W-:Y:S01]  /*14b0*/  IMAD R2, R11, 0x200, R12 ;  /* 0x000002000b027824 */ /* 0x000fe200078e020c */
[----:B------:R-:W-:Y:S01]  /*14c0*/  LOP3.LUT R0, R3, R0, RZ, 0x3c, !PT ;  /* 0x0000000003007212 */ /* 0x000fe200078e3cff */
[----:B------:R-:W-:Y:S01]  /*14d0*/  IMAD.MOV.U32 R8, RZ, RZ, 0x20 ;  /* 0x00000020ff087424 */ /* 0x000fe200078e00ff */
[----:B------:R-:W-:Y:S01]  /*14e0*/  LOP3.LUT R4, R4, 0xfffffe00, RZ, 0xc0, !PT ;  /* 0xfffffe0004047812 */ /* 0x000fe200078ec0ff */
[----:B------:R-:W-:Y:S01]  /*14f0*/  IMAD.MOV.U32 R9, RZ, RZ, 0x40 ;  /* 0x00000040ff097424 */ /* 0x000fe200078e00ff */
[----:B------:R-:W-:Y:S01]  /*1500*/  IADD3 R5, R242, 0x80, RZ ;  /* 0x00000080f2057810 */ /* 0x000fe20007ffe0ff */
[----:B------:R1:W-:Y:S01]  /*1510*/  STL [R1+0x4], R14 ;  /* 0x0000040e01007387 */ /* 0x0003e20000100800 */
[----:B------:R-:W-:Y:S01]  /*1520*/  IADD3 R3, R0, R4, R6 ;  /* 0x0000000400037210 */ /* 0x000fe20007ffe006 */
[----:B------:R-:W-:Y:S01]  /*1530*/  IMAD R240, R13, 0x8, R14 ;  /* 0x000000080df07824 */ /* 0x000fe200078e020e */
[----:B------:R-:W-:-:S02]  /*1540*/  IADD3 R243, R242, 0x70, RZ ;  /* 0x00000070f2f37810 */ /* 0x000fc40007ffe0ff */
[----:B------:R-:W-:Y:S02]  /*1550*/  LOP3.LUT R4, R0, R4, RZ, 0xfc, !PT ;  /* 0x0000000400047212 */ /* 0x000fe400078efcff */
[----:B------:R-:W-:Y:S02]  /*1560*/  @P0 IADD3 R243, R5, 0x10, RZ ;  /* 0x0000001005f30810 */ /* 0x000fe40007ffe0ff */
[----:B------:R-:W-:Y:S02]  /*1570*/  IADD3 R0, R140, 0x40, RZ ;  /* 0x000000408c007810 */ /* 0x000fe40007ffe0ff */
[----:B------:R-:W-:Y:S02]  /*1580*/  LOP3.LUT R5, R7, 0x7ffffffc, RZ, 0xc0, !PT ;  /* 0x7ffffffc07057812 */ /* 0x000fe400078ec0ff */
[----:B------:R-:W-:Y:S01]  /*1590*/  LEA R186, R2, 0xc080, 0x1 ;  /* 0x0000c08002ba7811 */ /* 0x000fe200078e08ff */
[----:B------:R-:W-:Y:S01]  /*15a0*/  IMAD.IADD R138, R140, 0x1, R0 ;  /* 0x000000018c8a7824 */ /* 0x000fe200078e0200 */
[C---:B------:R-:W-:Y:S01]  /*15b0*/  SEL R2, R8.reuse, 0xffffffe0, !P4 ;  /* 0xffffffe008027807 */ /* 0x040fe20006000000 */
[----:B------:R-:W-:Y:S01]  /*15c0*/  IMAD.IADD R0, R15, 0x1, -R5 ;  /* 0x000000010f007824 */ /* 0x000fe200078e0a05 */
[----:B------:R-:W-:-:S02]  /*15d0*/  SEL R5, R8, 0xffffffe0, !P1 ;  /* 0xffffffe008057807 */ /* 0x000fc40004800000 */
[----:B------:R-:W-:Y:S01]  /*15e0*/  LEA R191, R3, 0x10080, 0x1 ;  /* 0x0001008003bf7811 */ /* 0x000fe200078e08ff */
[----:B------:R-:W-:Y:S01]  /*15f0*/  IMAD.SHL.U32 R217, R0, 0x2, RZ ;  /* 0x0000000200d97824 */ /* 0x000fe200078e00ff */
[----:B------:R-:W-:Y:S01]  /*1600*/  LEA R187, R4, 0x8080, 0x1 ;  /* 0x0000808004bb7811 */ /* 0x000fe200078e08ff */
[----:B------:R-:W-:Y:S01]  /*1610*/  IMAD.IADD R245, R242, 0x1, R5 ;  /* 0x00000001f2f57824 */ /* 0x000fe200078e0205 */
[----:B------:R-:W-:Y:S01]  /*1620*/  SEL R6, R9, 0xffffffc0, !P2 ;  /* 0xffffffc009067807 */ /* 0x000fe20005000000 */
[----:B------:R-:W-:Y:S01]  /*1630*/  IMAD.IADD R244, R5, 0x1, R243 ;  /* 0x0000000105f47824 */ /* 0x000fe200078e02f3 */
[----:B------:R-:W-:Y:S01]  /*1640*/  IADD3 R15, R217, 0x10, RZ ;  /* 0x00000010d90f7810 */ /* 0x000fe20007ffe0ff */
[----:B------:R-:W-:Y:S01]  /*1650*/  IMAD.IADD R192, R191, 0x1, R2 ;  /* 0x00000001bfc07824 */ /* 0x000fe200078e0202 */
[C---:B------:R-:W-:Y:S01]  /*1660*/  IADD3 R16, R217.reuse, 0x8, RZ ;  /* 0x00000008d9107810 */ /* 0x040fe20007ffe0ff */
[----:B------:R-:W-:Y:S01]  /*1670*/  IMAD.IADD R188, R2, 0x1, R187 ;  /* 0x0000000102bc7824 */ /* 0x000fe200078e02bb */
[----:B------:R-:W-:Y:S01]  /*1680*/  IADD3 R11, R217, 0x28, RZ ;  /* 0x00000028d90b7810 */ /* 0x000fe20007ffe0ff */
[--C-:B------:R-:W-:Y:S01]  /*1690*/  IMAD.IADD R249, R242, 0x1, R6.reuse ;  /* 0x00000001f2f97824 */ /* 0x100fe200078e0206 */
[----:B------:R-:W-:Y:S01]  /*16a0*/  SEL R0, R9, 0xffffffc0, !P3 ;  /* 0xffffffc009007807 */ /* 0x000fe20005800000 */
[C---:B------:R-:W-:Y:S01]  /*16b0*/  IMAD.IADD R248, R6.reuse, 0x1, R245 ;  /* 0x0000000106f87824 */ /* 0x040fe200078e02f5 */
[C---:B-1----:R-:W-:Y:S01]  /*16c0*/  IADD3 R14, R217.reuse, 0x18, RZ ;  /* 0x00000018d90e7810 */ /* 0x042fe20007ffe0ff */
[----:B------:R-:W-:Y:S01]  /*16d0*/  IMAD.IADD R247, R6, 0x1, R243 ;  /* 0x0000000106f77824 */ /* 0x000fe200078e02f3 */
[C---:B------:R-:W-:Y:S01]  /*16e0*/  IADD3 R7, R217.reuse, 0x38, RZ ;  /* 0x00000038d9077810 */ /* 0x040fe20007ffe0ff */
[----:B------:R-:W-:Y:S01]  /*16f0*/  IMAD.IADD R246, R244, 0x1, R6 ;  /* 0x00000001f4f67824 */ /* 0x000fe200078e0206 */
[----:B------:R-:W-:Y:S01]  /*1700*/  IADD3 R12, R217, 0x20, RZ ;  /* 0x00000020d90c7810 */ /* 0x000fe20007ffe0ff */
[--C-:B------:R-:W-:Y:S01]  /*1710*/  IMAD.IADD R194, R191, 0x1, R0.reuse ;  /* 0x00000001bfc27824 */ /* 0x100fe200078e0200 */
[C---:B------:R-:W-:Y:S01]  /*1720*/  IADD3 R10, R217.reuse, 0x30, RZ ;  /* 0x00000030d90a7810 */ /* 0x040fe20007ffe0ff */
[----:B------:R-:W-:Y:S01]  /*1730*/  IMAD.IADD R190, R0, 0x1, R187 ;  /* 0x0000000100be7824 */ /* 0x000fe200078e02bb */
[----:B------:R-:W-:Y:S01]  /*1740*/  IADD3 R252, R217, 0x40, RZ ;  /* 0x00000040d9fc7810 */ /* 0x000fe20007ffe0ff */
[----:B------:R-:W-:Y:S01]  /*1750*/  IMAD.IADD R193, R192, 0x1, R0 ;  /* 0x00000001c0c17824 */ /* 0x000fe200078e0200 */
[----:B------:R-:W-:Y:S01]  /*1760*/  SHF.R.S32.HI R8, RZ, 0x1f, R15 ;  /* 0x0000001fff087819 */ /* 0x000fe2000001140f */
[----:B------:R-:W-:Y:S01]  /*1770*/  IMAD.IADD R189, R0, 0x1, R188 ;  /* 0x0000000100bd7824 */ /* 0x000fe200078e02bc */
[----:B------:R-:W-:-:S02]  /*1780*/  SHF.R.S32.HI R9, RZ, 0x1f, R16 ;  /* 0x0000001fff097819 */ /* 0x000fc40000011410 */
[----:B------:R-:W-:Y:S02]  /*1790*/  SHF.R.S32.HI R8, RZ, 0x1f, R11 ;  /* 0x0000001fff087819 */ /* 0x000fe4000001140b */
[----:B------:R-:W-:Y:S02]  /*17a0*/  SHF.R.S32.HI R9, RZ, 0x1f, R14 ;  /* 0x0000001fff097819 */ /* 0x000fe4000001140e */
[----:B------:R-:W-:Y:S02]  /*17b0*/  SHF.R.S32.HI R8, RZ, 0x1f, R7 ;  /* 0x0000001fff087819 */ /* 0x000fe40000011407 */
[----:B------:R-:W-:Y:S02]  /*17c0*/  IADD3 R139, R140, 0x60, RZ ;  /* 0x000000608c8b7810 */ /* 0x000fe40007ffe0ff */
[----:B------:R-:W-:Y:S02]  /*17d0*/  IADD3 R214, R136, 0xc0, RZ ;  /* 0x000000c088d67810 */ /* 0x000fe40007ffe0ff */
[----:B------:R-:W-:-:S02]  /*17e0*/  IADD3 R250, R217, 0x48, RZ ;  /* 0x00000048d9fa7810 */ /* 0x000fc40007ffe0ff */
[----:B------:R-:W-:Y:S02]  /*17f0*/  SHF.R.S32.HI R12, RZ, 0x1f, R12 ;  /* 0x0000001fff0c7819 */ /* 0x000fe4000001140c */
[----:B------:R-:W-:Y:S02]  /*1800*/  SHF.R.S32.HI R9, RZ, 0x1f, R10 ;  /* 0x0000001fff097819 */ /* 0x000fe4000001140a */
[----:B------:R-:W-:Y:S02]  /*1810*/  SHF.R.S32.HI R7, RZ, 0x1f, R252 ;  /* 0x0000001fff077819 */ /* 0x000fe400000114fc */
.L_x_1169:
        /* <DEDUP_REMOVED lines=41> */
.L_x_997:
[----:B------:R-:W-:-:S04]  /*1ab0*/  ISETP.NE.U32.AND P0, PT, RZ, c[0x0][0x368], PT ;  /* 0x0000da00ff007a0c */ /* 0x000fc80003f05070 */
[----:B------:R-:W-:-:S13]  /*1ac0*/  ISETP.NE.AND.EX P0, PT, RZ, c[0x0][0x36c], PT, P0 ;  /* 0x0000db00ff007a0c */ /* 0x000fda0003f05300 */
[----:B------:R-:W-:Y:S05]  /*1ad0*/  @!P0 BRA `(.L_x_998) ;  /* 0x0000004000008947 */ /* 0x000fea0003800000 */
[----:B---3--:R-:W-:-:S04]  /*1ae0*/  LEA R4, P0, R236, c[0x0][0x368], 0x2 ;  /* 0x0000da00ec047a11 */ /* 0x008fc800078010ff */
[----:B------:R-:W-:-:S05]  /*1af0*/  LEA.HI.X R5, R236, c[0x0][0x36c], R241, 0x2, P0 ;  /* 0x0000db00ec057a11 */ /* 0x000fca00000f14f1 */
[----:B------:R1:W5:Y:S01]  /*1b00*/  LDG.E R11, [R4.64] ;  /* 0x00000006040b7981 */ /* 0x000362000c1e1900 */
[----:B------:R-:W-:Y:S05]  /*1b10*/  BRA `(.L_x_999) ;  /* 0x0000005000007947 */ /* 0x000fea0003800000 */
.L_x_998:
[----:B------:R-:W-:Y:S01]  /*1b20*/  MOV R11, c[0x0][0x1d0] ;  /* 0x00007400000b7a02 */ /* 0x000fe20000000f00 */
[----:B------:R-:W-:Y:S05]  /*1b30*/  @!P6 BRA `(.L_x_999) ;  /* 0x000000300000e947 */ /* 0x000fea0003800000 */
[----:B---3--:R-:W2:Y:S04]  /*1b40*/  LDG.E R6, [R4.64] ;  /* 0x0000000604067981 */ /* 0x008ea8000c1e1900 */
[----:B------:R-:W2:Y:S02]  /*1b50*/  LDG.E R0, [R4.64+0x4] ;  /* 0x0000040604007981 */ /* 0x000ea4000c1e1900 */
[----:B--2---:R-:W-:Y:S02]  /*1b60*/  IADD3 R11, -R6, R0, RZ ;  /* 0x00000000060b7210 */ /* 0x004fe40007ffe1ff */
.L_x_999:
[----:B-1-3--:R1:W2:Y:S04]  /*1b70*/  @P5 LDG.E R5, [R2.64] ;  /* 0x0000000602055981 */ /* 0x00a2a8000c1e1900 */
[----:B------:R1:W2:Y:S01]  /*1b80*/  @P5 LDG.E R4, [R2.64+0x4] ;  /* 0x0000040602045981 */ /* 0x0002a2000c1e1900 */
[----:B------:R-:W-:Y:S01]  /*1b90*/  ISETP.NE.U32.AND P0, PT, RZ, c[0x0][0x378], PT ;  /* 0x0000de00ff007a0c */ /* 0x000fe20003f05070 */
[----:B-----5:R-:W-:-:S03]  /*1ba0*/  IMAD.MOV.U32 R112, RZ, RZ, R11 ;  /* 0x000000ffff707224 */ /* 0x020fc600078e000b */
[----:B------:R-:W-:Y:S01]  /*1bb0*/  ISETP.NE.AND.EX P1, PT, RZ, c[0x0][0x37c], PT, P0 ;  /* 0x0000df00ff007a0c */ /* 0x000fe20003f25300 */
[----:B------:R-:W-:Y:S02]  /*1bc0*/  IMAD.MOV.U32 R0, RZ, RZ, c[0x0][0x2c4] ;  /* 0x0000b100ff007624 */ /* 0x000fe400078e00ff */
[----:B------:R-:W-:Y:S02]  /*1bd0*/  IMAD.SHL.U32 R233, R233, 0x80, RZ ;  /* 0x00000080e9e97824 */ /* 0x000fe400078e00ff */
[----:B------:R-:W-:-:S08]  /*1be0*/  IMAD.MOV.U32 R66, RZ, RZ, c[0x0][0x228] ;  /* 0x00008a00ff427624 */ /* 0x000fd000078e00ff */
[----:B-1----:R-:W-:-:S04]  /*1bf0*/  @P1 LEA R2, P0, R236, c[0x0][0x378], 0x2 ;  /* 0x0000de00ec021a11 */ /* 0x002fc800078010ff */
[----:B------:R-:W-:Y:S02]  /*1c00*/  @P1 LEA.HI.X R3, R236, c[0x0][0x37c], R241, 0x2, P0 ;  /* 0x0000df00ec031a11 */ /* 0x000fe400000f14f1 */
[----:B------:R-:W-:Y:S01]  /*1c10*/  ISETP.NE.AND P0, PT, R0, 0x1, PT ;  /* 0x000000010000780c */ /* 0x000fe20003f05270 */
[----:B------:R-:W-:Y:S01]  /*1c20*/  IMAD.IADD R10, R11, 0x1, -R117 ;  /* 0x000000010b0a7824 */ /* 0x000fe200078e0a75 */
[----:B------:R-:W-:Y:S01]  /*1c30*/  IADD3 R0, R233, 0x7f, RZ ;  /* 0x0000007fe9007810 */ /* 0x000fe20007ffe0ff */
[----:B------:R1:W5:Y:S01]  /*1c40*/  @P1 LDG.E R112, [R2.64] ;  /* 0x0000000602701981 */ /* 0x000362000c1e1900 */
[----:B------:R-:W-:Y:S01]  /*1c50*/  LOP3.LUT R6, R234, 0xff0000, RZ, 0xc0, !PT ;  /* 0x00ff0000ea067812 */ /* 0x000fe200078ec0ff */
[----:B------:R-:W-:Y:S08]  /*1c60*/  BSSY B0, `(.L_x_1000) ;  /* 0x0000036000007945 */ /* 0x000ff00003800000 */
[----:B-1----:R-:W-:Y:S01]  /*1c70*/  @P0 IMAD.HI.U32 R2, R0, c[0x0][0x2c8], RZ ;  /* 0x0000b20000020a27 */ /* 0x002fe200078e00ff */
[----:B------:R-:W-:-:S04]  /*1c80*/  LOP3.LUT R3, R234, 0xff000000, RZ, 0xc0, !PT ;  /* 0xff000000ea037812 */ /* 0x000fc800078ec0ff */
[----:B------:R-:W-:Y:S02]  /*1c90*/  @P0 SHF.R.U32.HI R0, RZ, c[0x0][0x2cc], R2 ;  /* 0x0000b300ff000a19 */ /* 0x000fe40000011602 */
[----:B------:R-:W-:-:S04]  /*1ca0*/  SHF.R.U32.HI R3, RZ, 0x8, R3 ;  /* 0x00000008ff037819 */ /* 0x000fc80000011603 */
[----:B------:R-:W-:-:S04]  /*1cb0*/  LEA.HI R3, R6, R3, RZ, 0x10 ;  /* 0x0000000306037211 */ /* 0x000fc800078f80ff */
[----:B------:R-:W-:Y:S02]  /*1cc0*/  SHF.R.U32.HI R234, RZ, 0x10, R3 ;  /* 0x00000010ffea7819 */ /* 0x000fe40000011603 */
[----:B------:R-:W-:Y:S02]  /*1cd0*/  LOP3.LUT R251, R3, 0xff, RZ, 0xc0, !PT ;  /* 0x000000ff03fb7812 */ /* 0x000fe400078ec0ff */
[----:B------:R-:W-:-:S04]  /*1ce0*/  ISETP.NE.AND P1, PT, R234, RZ, PT ;  /* 0x000000ffea00720c */ /* 0x000fc80003f25270 */
[----:B------:R-:W-:Y:S01]  /*1cf0*/  SEL R111, R234, c[0x0][0x338], P1 ;  /* 0x0000ce00ea6f7a07 */ /* 0x000fe20000800000 */
[----:B--2---:R-:W-:-:S04]  /*1d00*/  @P5 IMAD.IADD R66, R4, 0x1, -R5 ;  /* 0x0000000104425824 */ /* 0x004fc800078e0a05 */
[----:B------:R-:W-:-:S05]  /*1d10*/  IMAD.IADD R237, R10, 0x1, R66 ;  /* 0x000000010aed7824 */ /* 0x000fca00078e0242 */
[C---:B------:R-:W-:Y:S02]  /*1d20*/  IADD3 R122, R237.reuse, 0x20, -R238 ;  /* 0x00000020ed7a7810 */ /* 0x040fe40007ffe8ee */
[----:B------:R-:W-:-:S03]  /*1d30*/  IADD3 R2, R237, 0x1f, RZ ;  /* 0x0000001fed027810 */ /* 0x000fc60007ffe0ff */
[----:B------:R-:W-:Y:S01]  /*1d40*/  IMAD.IADD R0, R122, 0x1, R0 ;  /* 0x000000017a007824 */ /* 0x000fe200078e0200 */
[----:B------:R-:W-:-:S04]  /*1d50*/  SHF.R.S32.HI R4, RZ, 0x1f, R2 ;  /* 0x0000001fff047819 */ /* 0x000fc80000011402 */
[----:B------:R-:W-:Y:S02]  /*1d60*/  SHF.R.S32.HI R5, RZ, 0x1f, R0 ;  /* 0x0000001fff057819 */ /* 0x000fe40000011400 */
[----:B------:R-:W-:Y:S02]  /*1d70*/  LEA.HI R2, R4, R2, RZ, 0x5 ;  /* 0x0000000204027211 */ /* 0x000fe400078f28ff */
[----:B------:R-:W-:Y:S02]  /*1d80*/  LEA.HI R0, R5, R0, RZ, 0x5 ;  /* 0x0000000005007211 */ /* 0x000fe400078f28ff */
[----:B------:R-:W-:Y:S02]  /*1d90*/  SHF.R.S32.HI R121, RZ, 0x5, R2 ;  /* 0x00000005ff797819 */ /* 0x000fe40000011402 */
[----:B------:R-:W-:-:S04]  /*1da0*/  SHF.R.S32.HI R0, RZ, 0x5, R0 ;  /* 0x00000005ff007819 */ /* 0x000fc80000011400 */
[----:B------:R-:W-:Y:S01]  /*1db0*/  IMNMX R5, R121, R0, PT ;  /* 0x0000000079057217 */ /* 0x000fe20003800200 */
[----:B------:R-:W-:-:S03]  /*1dc0*/  IMAD.MOV.U32 R0, RZ, RZ, RZ ;  /* 0x000000ffff007224 */ /* 0x000fc600078e00ff */
[----:B------:R-:W-:-:S13]  /*1dd0*/  ISETP.GE.AND P0, PT, R5, 0x1, PT ;  /* 0x000000010500780c */ /* 0x000fda0003f06270 */
        /* <DEDUP_REMOVED lines=30> */
.L_x_1001:
[----:B------:R-:W-:Y:S05]  /*1fc0*/  BSYNC B0 ;  /* 0x0000000000007941 */ /* 0x000fea0003800000 */
.L_x_1000:
        /* <DEDUP_REMOVED lines=13> */
[----:B-1----:R-:W-:-:S04]  /*20a0*/  SHF.R.S32.HI R131, RZ, 0x1f, R6 ;  /* 0x0000001fff837819 */ /* 0x002fc80000011406 */
[----:B------:R-:W-:-:S05]  /*20b0*/  LEA.HI R5, R131, R6, RZ, 0x6 ;  /* 0x0000000683057211 */ /* 0x000fca00078f30ff */
[----:B------:R-:W-:Y:S02]  /*20c0*/  IMAD.SHL.U32 R2, R5, 0x8, RZ ;  /* 0x0000000805027824 */ /* 0x000fe400078e00ff */
[----:B------:R-:W-:-:S03]  /*20d0*/  @P0 IADD3 R0, R0, 0x1f, RZ ;  /* 0x0000001f00000810 */ /* 0x000fc60007ffe0ff */
[----:B------:R-:W-:Y:S02]  /*20e0*/  LOP3.LUT R114, R2, 0xfffffe00, RZ, 0xc0, !PT ;  /* 0xfffffe0002727812 */ /* 0x000fe400078ec0ff */
[----:B------:R-:W-:-:S04]  /*20f0*/  @P0 SHF.R.S32.HI R3, RZ, 0x1f, R0 ;  /* 0x0000001fff030819 */ /* 0x000fc80000011400 */
[----:B------:R-:W-:Y:S01]  /*2100*/  @P0 LEA.HI R4, R3, R0, RZ, 0x5 ;  /* 0x0000000003040211 */ /* 0x000fe200078f28ff */
[----:B------:R-:W-:Y:S01]  /*2110*/  IMAD.MOV.U32 R0, RZ, RZ, R107 ;  /* 0x000000ffff007224 */ /* 0x000fe200078e006b */
[----:B------:R-:W-:Y:S02]  /*2120*/  LOP3.LUT R3, R113, 0x38, R136, 0xf8, !PT ;  /* 0x0000003871037812 */ /* 0x000fe400078ef888 */
[----:B------:R-:W-:Y:S02]  /*2130*/  @P0 SHF.R.S32.HI R0, RZ, 0x5, R4 ;  /* 0x00000005ff000819 */ /* 0x000fe40000011404 */
[----:B------:R-:W-:Y:S02]  /*2140*/  LOP3.LUT R2, R3, R135, RZ, 0x3c, !PT ;  /* 0x0000008703027212 */ /* 0x000fe400078e3cff */
[----:B------:R-:W-:-:S03]  /*2150*/  ISETP.GT.AND P0, PT, R0, R107, PT ;  /* 0x0000006b0000720c */ /* 0x000fc60003f04270 */
[----:B------:R-:W-:-:S04]  /*2160*/  IMAD.IADD R2, R114, 0x1, R2 ;  /* 0x0000000172027824 */ /* 0x000fc800078e0202 */
[----:B------:R-:W-:-:S06]  /*2170*/  IMAD.SHL.U32 R203, R2, 0x2, RZ ;  /* 0x0000000202cb7824 */ /* 0x000fcc00078e00ff */
        /* <DEDUP_REMOVED lines=195> */
.L_x_1021:
        /* <DEDUP_REMOVED lines=29> */
[C---:B------:R-:W-:Y:S01]  /*2f80*/  IADD3 R20, R140.reuse, 0x40, RZ ;  /* 0x000000408c147810 */ /* 0x040fe20007ffe0ff */
[----:B------:R-:W-:Y:S01]  /*2f90*/  CS2R R34, SRZ ;  /* 0x0000000000227805 */ /* 0x000fe2000001ff00 */
[----:B------:R-:W-:Y:S01]  /*2fa0*/  IADD3 R18, R140, 0x20, RZ ;  /* 0x000000208c127810 */ /* 0x000fe20007ffe0ff */
[----:B------:R-:W-:Y:S01]  /*2fb0*/  CS2R R32, SRZ ;  /* 0x0000000000207805 */ /* 0x000fe2000001ff00 */
[----:B------:R-:W-:Y:S01]  /*2fc0*/  CS2R R30, SRZ ;  /* 0x00000000001e7805 */ /* 0x000fe2000001ff00 */
[----:B------:R-:W-:Y:S01]  /*2fd0*/  CS2R R24, SRZ ;  /* 0x0000000000187805 */ /* 0x000fe2000001ff00 */
[----:B------:R-:W-:Y:S01]  /*2fe0*/  CS2R R14, SRZ ;  /* 0x00000000000e7805 */ /* 0x000fe2000001ff00 */
[----:B------:R-:W-:Y:S01]  /*2ff0*/  CS2R R12, SRZ ;  /* 0x00000000000c7805 */ /* 0x000fe2000001ff00 */
[----:B------:R-:W-:Y:S01]  /*3000*/  CS2R R6, SRZ ;  /* 0x0000000000067805 */ /* 0x000fe2000001ff00 */
[----:B------:R-:W-:Y:S02]  /*3010*/  CS2R R2, SRZ ;  /* 0x0000000000027805 */ /* 0x000fe4000001ff00 */
        /* <DEDUP_REMOVED lines=33> */
.L_x_1007:
[----:B------:R-:W-:Y:S05]  /*3230*/  BSYNC B0 ;  /* 0x0000000000007941 */ /* 0x000fea0003800000 */
.L_x_1006:
        /* <DEDUP_REMOVED lines=77> */
.L_x_1010:
[----:B------:R-:W-:Y:S05]  /*3710*/  BSYNC B0 ;  /* 0x0000000000007941 */ /* 0x000fea0003800000 */
.L_x_1009:
        /* <DEDUP_REMOVED lines=56> */
.L_x_1012:
[----:B------:R-:W-:Y:S05]  /*3aa0*/  BSYNC B0 ;  /* 0x0000000000007941 */ /* 0x000fea0003800000 */
.L_x_1011:
        /* <DEDUP_REMOVED lines=56> */
.L_x_1014:
[----:B------:R-:W-:Y:S05]  /*3e30*/  BSYNC B0 ;  /* 0x0000000000007941 */ /* 0x000fea0003800000 */
.L_x_1013:
        /* <DEDUP_REMOVED lines=56> */
.L_x_1005:
        /* <DEDUP_REMOVED lines=31> */
.L_x_1016:
[----:B------:R-:W-:Y:S05]  /*43b0*/  BSYNC B0 ;  /* 0x0000000000007941 */ /* 0x000fea0003800000 */
.L_x_1015:
        /* <DEDUP_REMOVED lines=137> */
.L_x_1018:
[----:B------:R-:W-:Y:S05]  /*4c50*/  BSYNC B0 ;  /* 0x0000000000007941 */ /* 0x000fea0003800000 */
.L_x_1017:
        /* <DEDUP_REMOVED lines=117> */
.L_x_1004:
        /* <DEDUP_REMOVED lines=21> */
.L_x_1008:
[----:B------:R-:W-:Y:S05]  /*5500*/  BSYNC B1 ;  /* 0x0000000000017941 */ /* 0x000fea0003800000 */
.L_x_1003:
[----:B-1---5:R-:W-:Y:S01]  /*5510*/  IMAD.SHL.U32 R6, R48, 0x20, RZ ;  /* 0x0000002030067824 */ /* 0x022fe200078e00ff */
[----:B------:R-:W-:Y:S03]  /*5520*/  BSSY B0, `(.L_x_1019) ;  /* 0x0000036000007945 */ /* 0x000fe60003800000 */
[----:B------:R-:W-:Y:S05]  /*5530*/  IMAD.IADD R0, R104, 0x1, -R6 ;  /* 0x0000000168007824 */ /* 0x000fea00078e0a06 */
[----:B------:R-:W-:Y:S11]  /*5540*/  ISETP.GE.AND P0, PT, R0, 0x1, PT ;  /* 0x000000010000780c */ /* 0x000ff60003f06270 */
[----:B------:R-:W-:Y:S02]  /*5550*/  @!UPT UIADD3 URZ, URZ, URZ, URZ ;  /* 0x0000003f3f3ff290 */ /* 0x000fe4000fffe03f */
[C---:B------:R-:W-:Y:S01]  /*5560*/  @P0 LEA R0, P1, R48.reuse, R105, 0x5 ;  /* 0x0000006930000211 */ /* 0x040fe200078228ff */
[----:B------:R-:W-:Y:S01]  /*5570*/  @P0 IMAD.MOV.U32 R4, RZ, RZ, R84 ;  /* 0x000000ffff040224 */ /* 0x000fe200078e0054 */
[----:B------:R-:W-:Y:S02]  /*5580*/  @P0 MOV R5, R100 ;  /* 0x0000006400050202 */ /* 0x000fe40000000f00 */
[----:B--2---:R-:W-:Y:S03]  /*5590*/  @P0 LEA.HI.X R2, R48, R108, R62, 0x5, P1 ;  /* 0x0000006c30020211 */ /* 0x004fe600008f2c3e */
[----:B------:R-:W-:Y:S04]  /*55a0*/  @P0 IMAD.WIDE.U32 R4, R0, c[0x0][0x258], R4 ;  /* 0x0000960000040a25 */ /* 0x000fe800078e0004 */
[----:B------:R-:W-:Y:S04]  /*55b0*/  @P0 IMAD R2, R2, c[0x0][0x258], RZ ;  /* 0x0000960002020a24 */ /* 0x000fe800078e02ff */
        /* <DEDUP_REMOVED lines=44> */
.L_x_1020:
[----:B-1----:R-:W-:Y:S05]  /*5880*/  BSYNC B0 ;  /* 0x0000000000007941 */ /* 0x002fea0003800000 */
.L_x_1019:
        /* <DEDUP_REMOVED lines=22> */
.L_x_1002:
[----:B------:R-:W-:Y:S01]  /*59f0*/  IMAD.MOV.U32 R0, RZ, RZ, c[0x0][0x2c4] ;  /* 0x0000b100ff007624 */ /* 0x000fe200078e00ff */
[----:B------:R-:W-:Y:S01]  /*5a00*/  LOP3.LUT R216, R216, 0xffffffdf, RZ, 0xc0, !PT ;  /* 0xffffffdfd8d87812 */ /* 0x000fe200078ec0ff */
[----:B------:R-:W-:Y:S01]  /*5a10*/  BSSY B0, `(.L_x_1022) ;  /* 0x000002c000007945 */ /* 0x000fe20003800000 */
[----:B------:R-:W-:-:S02]  /*5a20*/  IMAD.IADD R10, R116, 0x1, R117 ;  /* 0x00000001740a7824 */ /* 0x000fc400078e0275 */
[----:B------:R-:W-:Y:S02]  /*5a30*/  ISETP.NE.AND P3, PT, R0, 0x1, PT ;  /* 0x000000010000780c */ /* 0x000fe40003f65270 */
[----:B------:R-:W-:-:S11]  /*5a40*/  IADD3 R0, R233, 0x7f, RZ ;  /* 0x0000007fe9007810 */ /* 0x000fd60007ffe0ff */
[----:B------:R-:W-:Y:S01]  /*5a50*/  @P3 IMAD.HI.U32 R2, R0, c[0x0][0x2c8], RZ ;  /* 0x0000b20000023a27 */ /* 0x000fe200078e00ff */
[----:B------:R-:W-:-:S04]  /*5a60*/  @P3 LOP3.LUT R216, R216, 0x20, RZ, 0xfc, !PT ;  /* 0x00000020d8d83812 */ /* 0x000fc800078efcff */
[----:B------:R-:W-:-:S05]  /*5a70*/  @P3 SHF.R.U32.HI R0, RZ, c[0x0][0x2cc], R2 ;  /* 0x0000b300ff003a19 */ /* 0x000fca0000011602 */
[----:B------:R-:W-:-:S05]  /*5a80*/  IMAD.IADD R0, R122, 0x1, R0 ;  /* 0x000000017a007824 */ /* 0x000fca00078e0200 */
[----:B------:R-:W-:-:S04]  /*5a90*/  SHF.R.S32.HI R2, RZ, 0x1f, R0 ;  /* 0x0000001fff027819 */ /* 0x000fc80000011400 */
[----:B------:R-:W-:-:S04]  /*5aa0*/  LEA.HI R0, R2, R0, RZ, 0x5 ;  /* 0x0000000002007211 */ /* 0x000fc800078f28ff */
[----:B------:R-:W-:-:S04]  /*5ab0*/  SHF.R.S32.HI R0, RZ, 0x5, R0 ;  /* 0x00000005ff007819 */ /* 0x000fc80000011400 */
[----:B-1----:R-:W-:Y:S01]  /*5ac0*/  IMNMX R5, R121, R0, PT ;  /* 0x0000000079057217 */ /* 0x002fe20003800200 */
        /* <DEDUP_REMOVED lines=32> */
.L_x_1023:
[----:B------:R-:W-:Y:S05]  /*5cd0*/  BSYNC B0 ;  /* 0x0000000000007941 */ /* 0x000fea0003800000 */
.L_x_1022:
        /* <DEDUP_REMOVED lines=73> */
[----:B------:R-:W1:Y:S03]  /*6170*/  S2R R6, SR_TID.X ;  /* 0x0000000000067919 */ /* 0x000e660000002100 */
[----:B------:R-:W-:-:S13]  /*6180*/  ISETP.NE.AND.EX P1, PT, RZ, c[0x0][0x344], PT, P0 ;  /* 0x0000d100ff007a0c */ /* 0x000fda0003f25300 */
[----:B------:R-:W-:-:S04]  /*6190*/  @P1 IMAD.MOV.U32 R2, RZ, RZ, 0x4 ;  /* 0x00000004ff021424 */ /* 0x000fc800078e00ff */
[----:B------:R-:W-:-:S05]  /*61a0*/  @P1 IMAD.WIDE R2, R236, R2, c[0x0][0x340] ;  /* 0x0000d000ec021625 */ /* 0x000fca00078e0202 */
[----:B------:R1:W2:Y:S01]  /*61b0*/  @P1 LDG.E R14, [R2.64] ;  /* 0x00000006020e1981 */ /* 0x0002a2000c1e1900 */
[----:B------:R-:W-:Y:S02]  /*61c0*/  SHF.R.S32.HI R0, RZ, 0x1f, R115 ;  /* 0x0000001fff007819 */ /* 0x000fe40000011473 */
[----:B------:R-:W-:Y:S02]  /*61d0*/  ISETP.NE.U32.AND P2, PT, RZ, c[0x0][0x348], PT ;  /* 0x0000d200ff007a0c */ /* 0x000fe40003f45070 */
[----:B------:R-:W-:Y:S01]  /*61e0*/  SHF.R.S32.HI R19, RZ, 0x1f, R136 ;  /* 0x0000001fff137819 */ /* 0x000fe20000011488 */
[----:B------:R-:W-:Y:S01]  /*61f0*/  IMAD R0, R0, c[0x0][0x178], RZ ;  /* 0x00005e0000007a24 */ /* 0x000fe200078e02ff */
[----:B------:R-:W-:Y:S02]  /*6200*/  MOV R18, R136 ;  /* 0x0000008800127202 */ /* 0x000fe40000000f00 */
[----:B------:R-:W-:Y:S01]  /*6210*/  ISETP.GE.AND P6, PT, R138, c[0x0][0x1d4], PT ;  /* 0x000075008a007a0c */ /* 0x000fe20003fc6270 */
[----:B------:R-:W-:Y:S01]  /*6220*/  IMAD R0, R115, c[0x0][0x17c], R0 ;  /* 0x00005f0073007a24 */ /* 0x000fe200078e0200 */
[----:B------:R-:W-:-:S02]  /*6230*/  LOP3.LUT R216, R216, 0xfffffffe, RZ, 0xc0, !PT ;  /* 0xfffffffed8d87812 */ /* 0x000fc400078ec0ff */
[----:B------:R-:W-:Y:S02]  /*6240*/  ISETP.GE.AND P5, PT, R213, c[0x0][0x1d4], PT ;  /* 0x00007500d5007a0c */ /* 0x000fe40003fa6270 */
[----:B------:R-:W-:Y:S02]  /*6250*/  ISETP.GE.AND P4, PT, R214, c[0x0][0x1d4], PT ;  /* 0x00007500d6007a0c */ /* 0x000fe40003f86270 */
[----:B------:R-:W-:Y:S02]  /*6260*/  IADD3 R110, R204, -0x1, RZ ;  /* 0xffffffffcc6e7810 */ /* 0x000fe40007ffe0ff */
[----:B-1----:R-:W-:-:S04]  /*6270*/  LEA.HI R2, R131, R6, RZ, 0x3 ;  /* 0x0000000683027211 */ /* 0x002fc800078f18ff */
[----:B------:R-:W-:Y:S01]  /*6280*/  LOP3.LUT R4, R2, 0xfffffff8, RZ, 0xc0, !PT ;  /* 0xfffffff802047812 */ /* 0x000fe200078ec0ff */
[----:B------:R-:W-:-:S04]  /*6290*/  IMAD.WIDE.U32 R2, R115, c[0x0][0x178], RZ ;  /* 0x00005e0073027a25 */ /* 0x000fc800078e00ff */
[----:B------:R-:W-:Y:S01]  /*62a0*/  IMAD.IADD R103, R6, 0x1, -R4 ;  /* 0x0000000106677824 */ /* 0x000fe200078e0a04 */
[----:B------:R-:W-:Y:S01]  /*62b0*/  SHF.R.S32.HI R6, RZ, 0x1f, R211 ;  /* 0x0000001fff067819 */ /* 0x000fe200000114d3 */
[----:B------:R-:W-:Y:S01]  /*62c0*/  IMAD.IADD R3, R3, 0x1, R0 ;  /* 0x0000000103037824 */ /* 0x000fe200078e0200 */
[----:B------:R-:W-:Y:S02]  /*62d0*/  IADD3 R4, P0, R211, R10, RZ ;  /* 0x0000000ad3047210 */ /* 0x000fe40007f1e0ff */
[----:B------:R-:W-:Y:S01]  /*62e0*/  LEA R0, R103, R211, 0x5 ;  /* 0x000000d367007211 */ /* 0x000fe200078e28ff */
[----:B------:R-:W-:Y:S01]  /*62f0*/  IMAD.WIDE.U32 R2, R239, c[0x0][0x1b8], R2 ;  /* 0x00006e00ef027a25 */ /* 0x000fe200078e0002 */
[----:B------:R-:W-:Y:S02]  /*6300*/  LEA.HI.X.SX32 R6, R10, R6, 0x1, P0 ;  /* 0x000000060a067211 */ /* 0x000fe400000f0eff */
[----:B------:R-:W-:Y:S01]  /*6310*/  ISETP.NE.AND.EX P0, PT, RZ, c[0x0][0x34c], PT, P2 ;  /* 0x0000d300ff007a0c */ /* 0x000fe20003f05320 */
[----:B------:R-:W-:Y:S01]  /*6320*/  IMAD.IADD R10, R233, 0x1, R0 ;  /* 0x00000001e90a7824 */ /* 0x000fe200078e0200 */
[----:B------:R-:W-:Y:S01]  /*6330*/  ISETP.GE.AND P2, PT, R213, c[0x0][0x198], PT ;  /* 0x00006600d5007a0c */ /* 0x000fe20003f46270 */
[----:B------:R-:W-:Y:S01]  /*6340*/  IMAD R3, R239, c[0x0][0x1bc], R3 ;  /* 0x00006f00ef037a24 */ /* 0x000fe200078e0203 */
[----:B------:R-:W-:Y:S01]  /*6350*/  SEL R7, R241, RZ, !P0 ;  /* 0x000000fff1077207 */ /* 0x000fe20004000000 */
[----:B------:R-:W-:Y:S01]  /*6360*/  @P3 IMAD.HI.U32 R8, R10, c[0x0][0x2c8], RZ ;  /* 0x0000b2000a083a27 */ /* 0x000fe200078e00ff */
[----:B------:R-:W-:-:S02]  /*6370*/  SEL R5, R236, RZ, !P0 ;  /* 0x000000ffec057207 */ /* 0x000fc40004000000 */
[----:B------:R-:W-:Y:S01]  /*6380*/  ISETP.GE.AND P0, PT, R136, c[0x0][0x1d4], PT ;  /* 0x0000750088007a0c */ /* 0x000fe20003f06270 */
[----:B------:R-:W-:Y:S02]  /*6390*/  IMAD R7, R7, c[0x0][0x1c0], RZ ;  /* 0x0000700007077a24 */ /* 0x000fe400078e02ff */
[----:B------:R-:W-:-:S04]  /*63a0*/  IMAD.WIDE.U32 R2, R5, c[0x0][0x1c0], R2 ;  /* 0x0000700005027a25 */ /* 0x000fc800078e0002 */
[----:B------:R-:W-:Y:S02]  /*63b0*/  IMAD R13, R5, c[0x0][0x1c4], R7 ;  /* 0x00007100050d7a24 */ /* 0x000fe400078e0207 */
[----:B------:R-:W-:Y:S01]  /*63c0*/  IMAD.MOV.U32 R0, RZ, RZ, R10 ;  /* 0x000000ffff007224 */ /* 0x000fe200078e000a */
[----:B------:R-:W-:Y:S01]  /*63d0*/  @P3 SHF.R.U32.HI R0, RZ, c[0x0][0x2cc], R8 ;  /* 0x0000b300ff003a19 */ /* 0x000fe20000011608 */
[----:B------:R-:W-:Y:S01]  /*63e0*/  IMAD R5, R6, c[0x0][0x1e0], RZ ;  /* 0x0000780006057a24 */ /* 0x000fe200078e02ff */
[----:B------:R-:W-:Y:S01]  /*63f0*/  ISETP.GE.AND P3, PT, R138, c[0x0][0x198], PT ;  /* 0x000066008a007a0c */ /* 0x000fe20003f66270 */
[----:B------:R-:W-:Y:S01]  /*6400*/  IMAD R12, R6, c[0x0][0x208], RZ ;  /* 0x00008200060c7a24 */ /* 0x000fe200078e02ff */
[----:B------:R-:W-:Y:S01]  /*6410*/  @P0 LOP3.LUT R216, R216, 0x1, RZ, 0xfc, !PT ;  /* 0x00000001d8d80812 */ /* 0x000fe200078efcff */
[----:B------:R-:W-:Y:S01]  /*6420*/  IMAD R15, R4, c[0x0][0x1e4], R5 ;  /* 0x00007900040f7a24 */ /* 0x000fe200078e0205 */
[--C-:B------:R-:W-:Y:S01]  /*6430*/  SHF.R.S32.HI R5, RZ, 0x1f, R0.reuse ;  /* 0x0000001fff057819 */ /* 0x100fe20000011400 */
[----:B------:R-:W-:Y:S01]  /*6440*/  IMAD.MOV R11, RZ, RZ, -R0 ;  /* 0x000000ffff0b7224 */ /* 0x000fe200078e0a00 */
[----:B------:R-:W-:Y:S01]  /*6450*/  LOP3.LUT R216, R216, 0xfffffffd, RZ, 0xc0, !PT ;  /* 0xfffffffdd8d87812 */ /* 0x000fe200078ec0ff */
[----:B------:R-:W-:-:S04]  /*6460*/  IMAD.WIDE.U32 R6, R4, c[0x0][0x1e0], R18 ;  /* 0x0000780004067a25 */ /* 0x000fc800078e0012 */
[----:B------:R-:W-:-:S04]  /*6470*/  IMAD.WIDE.U32 R8, R4, c[0x0][0x208], R18 ;  /* 0x0000820004087a25 */ /* 0x000fc800078e0012 */
[----:B------:R-:W-:Y:S02]  /*6480*/  IMAD R12, R4, c[0x0][0x20c], R12 ;  /* 0x00008300040c7a24 */ /* 0x000fe400078e020c */
[----:B------:R-:W-:Y:S02]  /*6490*/  IMAD.IADD R3, R3, 0x1, R13 ;  /* 0x0000000103037824 */ /* 0x000fe400078e020d */
[----:B------:R-:W-:Y:S01]  /*64a0*/  IMAD R4, R5, c[0x0][0x1b0], RZ ;  /* 0x00006c0005047a24 */ /* 0x000fe200078e02ff */
[----:B------:R-:W-:Y:S01]  /*64b0*/  SEL R5, RZ, 0xffffffff, P6 ;  /* 0xffffffffff057807 */ /* 0x000fe20003000000 */
[----:B------:R-:W-:Y:S01]  /*64c0*/  IMAD R10, R11, c[0x0][0x2c4], R10 ;  /* 0x0000b1000b0a7a24 */ /* 0x000fe200078e020a */
[----:B------:R-:W-:Y:S01]  /*64d0*/  SEL R11, RZ, 0x1, P0 ;  /* 0x00000001ff0b7807 */ /* 0x000fe20000000000 */
[C---:B------:R-:W-:Y:S01]  /*64e0*/  IMAD R4, R0.reuse, c[0x0][0x1b4], R4 ;  /* 0x00006d0000047a24 */ /* 0x040fe200078e0204 */
[----:B------:R-:W-:Y:S01]  /*64f0*/  ISETP.NE.U32.AND P0, PT, RZ, c[0x0][0x350], PT ;  /* 0x0000d400ff007a0c */ /* 0x000fe20003f05070 */
[----:B------:R-:W-:Y:S01]  /*6500*/  IMAD.WIDE.U32 R2, R0, c[0x0][0x1b0], R2 ;  /* 0x00006c0000027a25 */ /* 0x000fe200078e0002 */
[----:B------:R-:W-:-:S02]  /*6510*/  SHF.L.U32 R0, R5, 0x1, RZ ;  /* 0x0000000105007819 */ /* 0x000fc400000006ff */
[----:B------:R-:W-:Y:S01]  /*6520*/  ISETP.NE.AND.EX P0, PT, RZ, c[0x0][0x354], PT, P0 ;  /* 0x0000d500ff007a0c */ /* 0x000fe20003f05300 */
[----:B------:R-:W-:Y:S01]  /*6530*/  IMAD.IADD R5, R9, 0x1, R12 ;  /* 0x0000000109057824 */ /* 0x000fe200078e020c */
[----:B------:R-:W-:Y:S01]  /*6540*/  SHF.R.S32.HI R9, RZ, 0x1f, R10 ;  /* 0x0000001fff097819 */ /* 0x000fe2000001140a */
[----:B------:R-:W-:Y:S01]  /*6550*/  IMAD.IADD R7, R7, 0x1, R15 ;  /* 0x0000000107077824 */ /* 0x000fe200078e020f */
[----:B------:R-:W-:Y:S01]  /*6560*/  IADD3 R3, R3, R4, RZ ;  /* 0x0000000403037210 */ /* 0x000fe20007ffe0ff */
[----:B------:R-:W-:Y:S01]  /*6570*/  IMAD.MOV.U32 R4, RZ, RZ, R8 ;  /* 0x000000ffff047224 */ /* 0x000fe200078e0008 */
[----:B------:R-:W-:Y:S01]  /*6580*/  LOP3.LUT R15, R0, 0x2, R11, 0xe2, !PT ;  /* 0x00000002000f7812 */ /* 0x000fe200078ee20b */
[----:B------:R-:W-:Y:S01]  /*6590*/  IMAD R0, R9, c[0x0][0x1a8], RZ ;  /* 0x00006a0009007a24 */ /* 0x000fe200078e02ff */
[----:B------:R-:W-:Y:S01]  /*65a0*/  SEL R12, RZ, 0x4, P5 ;  /* 0x00000004ff0c7807 */ /* 0x000fe20002800000 */
[----:B------:R-:W-:Y:S01]  /*65b0*/  IMAD.WIDE.U32 R8, R10, c[0x0][0x1a8], R2 ;  /* 0x00006a000a087a25 */ /* 0x000fe200078e0002 */
[----:B------:R-:W-:-:S03]  /*65c0*/  SEL R11, RZ, 0x8, P4 ;  /* 0x00000008ff0b7807 */ /* 0x000fc60002000000 */
[----:B------:R-:W-:Y:S01]  /*65d0*/  IMAD R13, R10, c[0x0][0x1ac], R0 ;  /* 0x00006b000a0d7a24 */ /* 0x000fe200078e0200 */
[----:B------:R-:W-:Y:S01]  /*65e0*/  LOP3.LUT R129, R11, R15, R12, 0xfe, !PT ;  /* 0x0000000f0b817212 */ /* 0x000fe200078efe0c */
[----:B------:R-:W-:Y:S01]  /*65f0*/  IMAD.WIDE.U32 R6, R239, c[0x0][0x1e8], R6 ;  /* 0x00007a00ef067a25 */ /* 0x000fe200078e0006 */
[----:B------:R-:W-:-:S03]  /*6600*/  IADD3 R15, R211, R233, RZ ;  /* 0x000000e9d30f7210 */ /* 0x000fc60007ffe0ff */
[----:B------:R-:W-:-:S04]  /*6610*/  IMAD.WIDE.U32 R2, R239, c[0x0][0x210], R4 ;  /* 0x00008400ef027a25 */ /* 0x000fc800078e0004 */
[----:B------:R-:W-:Y:S02]  /*6620*/  IMAD R5, R239, c[0x0][0x1ec], R7 ;  /* 0x00007b00ef057a24 */ /* 0x000fe400078e0207 */
[----:B------:R-:W-:Y:S02]  /*6630*/  IMAD.IADD R9, R9, 0x1, R13 ;  /* 0x0000000109097824 */ /* 0x000fe400078e020d */
[----:B------:R-:W-:Y:S02]  /*6640*/  IMAD R3, R239, c[0x0][0x214], R3 ;  /* 0x00008500ef037a24 */ /* 0x000fe400078e0203 */
[----:B------:R-:W-:Y:S01]  /*6650*/  IMAD.MOV.U32 R4, RZ, RZ, R6 ;  /* 0x000000ffff047224 */ /* 0x000fe200078e0006 */
[----:B--2---:R-:W-:Y:S01]  /*6660*/  @P1 SHF.R.S32.HI R10, RZ, 0x1f, R14 ;  /* 0x0000001fff0a1819 */ /* 0x004fe2000001140e */
[----:B------:R-:W-:Y:S01]  /*6670*/  @!P1 IMAD.MOV.U32 R14, RZ, RZ, R236 ;  /* 0x000000ffff0e9224 */ /* 0x000fe200078e00ec */
[----:B------:R-:W-:Y:S02]  /*6680*/  @!P1 MOV R10, R241 ;  /* 0x000000f1000a9202 */ /* 0x000fe40000000f00 */
[----:B------:R-:W-:-:S02]  /*6690*/  ISETP.GE.AND P1, PT, R214, c[0x0][0x198], PT ;  /* 0x00006600d6007a0c */ /* 0x000fc40003f26270 */
[----:B------:R-:W-:Y:S02]  /*66a0*/  SEL R0, R14, RZ, !P0 ;  /* 0x000000ff0e007207 */ /* 0x000fe40004000000 */
[----:B------:R-:W-:Y:S02]  /*66b0*/  SEL R7, R10, RZ, !P0 ;  /* 0x000000ff0a077207 */ /* 0x000fe40004000000 */
[----:B------:R-:W-:Y:S01]  /*66c0*/  LEA R17, P0, R8, c[0x0][0x160], 0x1 ;  /* 0x0000580008117a11 */ /* 0x000fe200078008ff */
[----:B------:R-:W-:-:S03]  /*66d0*/  IMAD.WIDE.U32 R220, R0, c[0x0][0x218], R2 ;  /* 0x0000860000dc7a25 */ /* 0x000fc600078e0002 */
[----:B------:R-:W-:Y:S01]  /*66e0*/  LEA.HI.X R14, R8, c[0x0][0x164], R9, 0x1, P0 ;  /* 0x00005900080e7a11 */ /* 0x000fe200000f0c09 */
[C---:B------:R-:W-:Y:S01]  /*66f0*/  IMAD R6, R7.reuse, c[0x0][0x1f0], RZ ;  /* 0x00007c0007067a24 */ /* 0x040fe200078e02ff */
[----:B------:R-:W-:Y:S01]  /*6700*/  ISETP.GE.AND P0, PT, R136, c[0x0][0x198], PT ;  /* 0x0000660088007a0c */ /* 0x000fe20003f06270 */
[----:B------:R-:W-:Y:S02]  /*6710*/  IMAD R7, R7, c[0x0][0x218], RZ ;  /* 0x0000860007077a24 */ /* 0x000fe400078e02ff */
[----:B------:R-:W-:-:S04]  /*6720*/  IMAD.WIDE.U32 R218, R0, c[0x0][0x1f0], R4 ;  /* 0x00007c0000da7a25 */ /* 0x000fc800078e0004 */
[C---:B------:R-:W-:Y:S02]  /*6730*/  IMAD R2, R0.reuse, c[0x0][0x1f4], R6 ;  /* 0x00007d0000027a24 */ /* 0x040fe400078e0206 */
[----:B------:R-:W-:Y:S02]  /*6740*/  IMAD R0, R0, c[0x0][0x21c], R7 ;  /* 0x0000870000007a24 */ /* 0x000fe400078e0207 */
[----:B------:R-:W-:Y:S02]  /*6750*/  IMAD.IADD R222, R219, 0x1, R2 ;  /* 0x00000001dbde7824 */ /* 0x000fe400078e0202 */
[----:B------:R-:W-:Y:S02]  /*6760*/  @P0 LOP3.LUT R216, R216, 0x2, RZ, 0xfc, !PT ;  /* 0x00000002d8d80812 */ /* 0x000fe400078efcff */
[----:B------:R-:W-:Y:S01]  /*6770*/  IADD3 R223, R221, R0, RZ ;  /* 0x00000000dddf7210 */ /* 0x000fe20007ffe0ff */
[----:B------:R-:W-:Y:S05]  /*6780*/  BRA.DIV ~URZ, `(.L_x_1025) ;  /* 0x000156727f007947 */ /* 0x000fea000b800000 */
[----:B------:R1:W2:Y:S02]  /*6790*/  SHFL.IDX PT, R12, R14, RZ, 0x181f ;  /* 0x00181fff0e0c7589 */ /* 0x0002a400000e0000 */
.L_x_1174:
[----:B------:R-:W-:Y:S05]  /*67a0*/  BRA.DIV ~URZ, `(.L_x_1026) ;  /* 0x000156c27f007947 */ /* 0x000fea000b800000 */
[----:B------:R3:W4:Y:S02]  /*67b0*/  SHFL.IDX PT, R0, R17, RZ, 0x181f ;  /* 0x00181fff11007589 */ /* 0x00072400000e0000 */
.L_x_1175:
[----:B------:R-:W-:Y:S01]  /*67c0*/  IMAD R72, R238, c[0x0][0x2c4], RZ ;  /* 0x0000b100ee487a24 */ /* 0x000fe200078e02ff */
[----:B------:R-:W-:Y:S01]  /*67d0*/  SHF.R.S32.HI R100, RZ, 0x1f, R138 ;  /* 0x0000001fff647819 */ /* 0x000fe2000001148a */
[----:B------:R-:W-:Y:S01]  /*67e0*/  BSSY B0, `(.L_x_1027) ;  /* 0x000001a000007945 */ /* 0x000fe20003800000 */
[----:B------:R-:W-:-:S02]  /*67f0*/  LOP3.LUT R216, R216, 0xfffffff7, RZ, 0xc0, !PT ;  /* 0xfffffff7d8d87812 */ /* 0x000fc400078ec0ff */
[----:B------:R-:W-:Y:S02]  /*6800*/  ISETP.GE.AND P0, PT, R15, R72, PT ;  /* 0x000000480f00720c */ /* 0x000fe40003f06270 */
[----:B------:R-:W-:Y:S02]  /*6810*/  LEA.HI R74, R100, R138, RZ, 0x3 ;  /* 0x0000008a644a7211 */ /* 0x000fe400078f18ff */
[----:B------:R-:W-:Y:S02]  /*6820*/  SHF.R.S32.HI R13, RZ, 0x1f, R213 ;  /* 0x0000001fff0d7819 */ /* 0x000fe400000114d5 */
        /* <DEDUP_REMOVED lines=21> */
.L_x_1028:
[----:B------:R-:W-:Y:S05]  /*6980*/  BSYNC B0 ;  /* 0x0000000000007941 */ /* 0x000fea0003800000 */
.L_x_1027:
[----:B------:R-:W-:Y:S05]  /*6990*/  BRA.DIV ~URZ, `(.L_x_1029) ;  /* 0x000155327f007947 */ /* 0x000fea000b800000 */
[----:B--2---:R2:W1:Y:S04]  /*69a0*/  SHFL.IDX PT, R12, R14, 0x1, 0x181f ;  /* 0x00381f000e0c7f89 */ /* 0x00446800000e0000 */
[----:B----4-:R2:W4:Y:S02]  /*69b0*/  SHFL.IDX PT, R0, R17, 0x1, 0x181f ;  /* 0x00381f0011007f89 */ /* 0x01052400000e0000 */
.L_x_1176:
        /* <DEDUP_REMOVED lines=22> */
.L_x_1031:
[----:B------:R-:W-:Y:S05]  /*6b20*/  BSYNC B0 ;  /* 0x0000000000007941 */ /* 0x000fea0003800000 */
.L_x_1030:
[----:B------:R-:W-:Y:S05]  /*6b30*/  BRA.DIV ~URZ, `(.L_x_1032) ;  /* 0x000154527f007947 */ /* 0x000fea000b800000 */
[----:B-1----:R1:W2:Y:S02]  /*6b40*/  SHFL.IDX PT, R12, R14, 0x2, 0x181f ;  /* 0x00581f000e0c7f89 */ /* 0x0022a400000e0000 */
.L_x_1177:
[----:B------:R-:W-:Y:S05]  /*6b50*/  BRA.DIV ~URZ, `(.L_x_1033) ;  /* 0x000154a27f007947 */ /* 0x000fea000b800000 */
[----:B----4-:R4:W1:Y:S02]  /*6b60*/  SHFL.IDX PT, R0, R17, 0x2, 0x181f ;  /* 0x00581f0011007f89 */ /* 0x01086400000e0000 */
.L_x_1178:
        /* <DEDUP_REMOVED lines=22> */
.L_x_1035:
[----:B------:R-:W-:Y:S05]  /*6cd0*/  BSYNC B0 ;  /* 0x0000000000007941 */ /* 0x000fea0003800000 */
.L_x_1034:
[----:B------:R-:W-:Y:S05]  /*6ce0*/  BRA.DIV ~URZ, `(.L_x_1036) ;  /* 0x000153727f007947 */ /* 0x000fea000b800000 */
[----:B--2---:R2:W3:Y:S04]  /*6cf0*/  SHFL.IDX PT, R12, R14, 0x3, 0x181f ;  /* 0x00781f000e0c7f89 */ /* 0x0044e800000e0000 */
[----:B-1----:R2:W1:Y:S02]  /*6d00*/  SHFL.IDX PT, R0, R17, 0x3, 0x181f ;  /* 0x00781f0011007f89 */ /* 0x00246400000e0000 */
.L_x_1179:
[----:B------:R-:W-:Y:S02]  /*6d10*/  IADD3 R2, R15, 0x60, RZ ;  /* 0x000000600f027810 */ /* 0x000fe40007ffe0ff */
[----:B------:R-:W-:-:S02]  /*6d20*/  P2R R5, PR, RZ, 0x10 ;  /* 0x00000010ff057803 */ /* 0x000fc40000000000 */
        /* <DEDUP_REMOVED lines=9> */
[----:B------:R-:W-:Y:S01]  /*6dc0*/  @!P4 LEA R2, P0, R214, R0, 0x1 ;  /* 0x00000000d602c211 */ /* 0x000fe200078008ff */
[----:B------:R-:W-:-:S03]  /*6dd0*/  IMAD.IADD R0, R237, 0x1, -R211 ;  /* 0x00000001ed007824 */ /* 0x000fc600078e0ad3 */
[----:B------:R-:W-:Y:S01]  /*6de0*/  @!P4 LEA.HI.X R3, R214, R12, R16, 0x1, P0 ;  /* 0x0000000cd603c211 */ /* 0x000fe200000f0c10 */
[----:B------:R-:W-:Y:S01]  /*6df0*/  IMAD R0, R110, -0x20, R0 ;  /* 0xffffffe06e007824 */ /* 0x000fe200078e0200 */
[----:B------:R-:W-:-:S13]  /*6e00*/  LOP3.LUT P0, RZ, R216, 0x2, RZ, 0xc0, !PT ;  /* 0x00000002d8ff7812 */ /* 0x000fda000780c0ff */
[----:B------:R-:W-:Y:S01]  /*6e10*/  @!PT LDS RZ, [RZ] ;  /* 0x00000000fffff984 */ /* 0x000fe20000000800 */
[----:B------:R-:W-:Y:S01]  /*6e20*/  @!PT LDS RZ, [RZ] ;  /* 0x00000000fffff984 */ /* 0x000fe20000000800 */
[----:B------:R-:W-:Y:S01]  /*6e30*/  @!PT LDS RZ, [RZ] ;  /* 0x00000000fffff984 */ /* 0x000fe20000000800 */
[----:B------:R1:W-:Y:S01]  /*6e40*/  @!P4 LDGSTS.E.BYPASS.LTC128B.128 [R215+0x13080], [R10.64], !P0 ;  /* 0x130800000ad7cfae */ /* 0x0003e2000c101d46 */
[----:B------:R-:W-:-:S03]  /*6e50*/  ISETP.GE.AND P0, PT, R0, 0x1, PT ;  /* 0x000000010000780c */ /* 0x000fc60003f06270 */
[----:B------:R1:W-:Y:S04]  /*6e60*/  @!P4 LDGSTS.E.BYPASS.LTC128B.128 [R215+0x17080], [R8.64], !P3 ;  /* 0x1708000008d7cfae */ /* 0x0003e8000d901d46 */
[----:B------:R1:W-:Y:S04]  /*6e70*/  @!P4 LDGSTS.E.BYPASS.LTC128B.128 [R215+0x1b080], [R6.64], !P2 ;  /* 0x1b08000006d7cfae */ /* 0x0003e8000d101d46 */
[----:B------:R1:W-:Y:S01]  /*6e80*/  @!P4 LDGSTS.E.BYPASS.LTC128B.128 [R215+0x1f080], [R2.64], !P1 ;  /* 0x1f08000002d7cfae */ /* 0x0003e2000c901d46 */
[----:B------:R-:W-:-:S03]  /*6e90*/  ISETP.NE.AND P4, PT, R5, RZ, PT ;  /* 0x000000ff0500720c */ /* 0x000fc60003f85270 */
[----:B------:R-:W0:Y:S01]  /*6ea0*/  LDGDEPBAR ;  /* 0x00000000000079af */ /* 0x000e220000000000 */
[----:B------:R-:W-:Y:S01]  /*6eb0*/  WARPSYNC 0xffffffff ;  /* 0xffffffff00007948 */ /* 0x000fe20003800000 */
[----:B------:R-:W-:Y:S02]  /*6ec0*/  BSSY B0, `(.L_x_1037) ;  /* 0x0000013000007945 */ /* 0x000fe40003800000 */
[----:B------:R-:W-:Y:S06]  /*6ed0*/  BAR.SYNC.DEFER_BLOCKING 0x0 ;  /* 0x0000000000007b1d */ /* 0x000fec0000010000 */
[----:B------:R-:W-:Y:S05]  /*6ee0*/  @!P0 BRA `(.L_x_1038) ;  /* 0x0000010000008947 */ /* 0x000fea0003800000 */
[----:B------:R-:W-:Y:S01]  /*6ef0*/  IMAD R0, R142, c[0x0][0x1e0], RZ ;  /* 0x000078008e007a24 */ /* 0x000fe200078e02ff */
[----:B------:R-:W-:Y:S01]  /*6f00*/  LOP3.LUT P3, RZ, R216, 0x1, RZ, 0xc0, !PT ;  /* 0x00000001d8ff7812 */ /* 0x000fe2000786c0ff */
[----:B-1----:R-:W-:-:S04]  /*6f10*/  IMAD.WIDE.U32 R2, R110, c[0x0][0x1e0], RZ ;  /* 0x000078006e027a25 */ /* 0x002fc800078e00ff */
        /* <DEDUP_REMOVED lines=13> */
.L_x_1038:
[----:B------:R-:W-:Y:S05]  /*6ff0*/  BSYNC B0 ;  /* 0x0000000000007941 */ /* 0x000fea0003800000 */
.L_x_1037:
[----:B------:R-:W-:Y:S01]  /*7000*/  ISETP.LT.AND P0, PT, RZ, c[0x0][0x27c], PT ;  /* 0x00009f00ff007a0c */ /* 0x000fe20003f01270 */
[----:B------:R-:W0:Y:S01]  /*7010*/  LDGDEPBAR ;  /* 0x00000000000079af */ /* 0x000e220000000000 */
[----:B------:R-:W-:-:S11]  /*7020*/  MOV R145, c[0x0][0x2c4] ;  /* 0x0000b10000917a02 */ /* 0x000fd60000000f00 */
[----:B------:R-:W-:Y:S05]  /*7030*/  @P0 BRA `(.L_x_1039) ;  /* 0x0000002000000947 */ /* 0x000fea0003800000 */
[----:B------:R-:W-:-:S04]  /*7040*/  DEPBAR.LE SB0, 0x1 ;  /* 0x000080400000791a */ /* 0x000fc80000000000 */
[----:B------:R-:W-:Y:S05]  /*7050*/  BRA `(.L_x_1040) ;  /* 0x00008fe000007947 */ /* 0x000fea0003800000 */
.L_x_1039:
[----:B------:R-:W-:Y:S01]  /*7060*/  ULDC.U8 UR4, c[0x0][0x298] ;  /* 0x0000a60000047ab9 */ /* 0x000fe20000000000 */
[----:B-----5:R-:W-:Y:S01]  /*7070*/  SHF.R.S32.HI R0, RZ, 0x1f, R112 ;  /* 0x0000001fff007819 */ /* 0x020fe20000011470 */
[----:B-1----:R-:W-:Y:S01]  /*7080*/  IMAD.WIDE.U32 R6, R112, c[0x0][0x280], RZ ;  /* 0x0000a00070067a25 */ /* 0x002fe200078e00ff */
[----:B------:R-:W-:Y:S01]  /*7090*/  ISETP.NE.AND P0, PT, RZ, UR4, PT ;  /* 0x00000004ff007c0c */ /* 0x000fe2000bf05270 */
[----:B------:R-:W-:Y:S01]  /*70a0*/  BSSY B2, `(.L_x_1040) ;  /* 0x00008f9000027945 */ /* 0x000fe20003800000 */
[C---:B------:R-:W-:Y:S01]  /*70b0*/  IADD3 R134, R211.reuse, 0x20, RZ ;  /* 0x00000020d3867810 */ /* 0x040fe20007ffe0ff */
[C---:B------:R-:W-:Y:S01]  /*70c0*/  IMAD R3, R0.reuse, c[0x0][0x280], RZ ;  /* 0x0000a00000037a24 */ /* 0x040fe200078e02ff */
[----:B------:R-:W-:Y:S01]  /*70d0*/  IADD3 R144, R211, 0x60, RZ ;  /* 0x00000060d3907810 */ /* 0x000fe20007ffe0ff */
[----:B------:R-:W-:Y:S01]  /*70e0*/  IMAD R2, R0, c[0x0][0x290], RZ ;  /* 0x0000a40000027a24 */ /* 0x000fe200078e02ff */
[----:B------:R-:W-:Y:S01]  /*70f0*/  LEA R0, R103, R15, 0x5 ;  /* 0x0000000f67007211 */ /* 0x000fe200078e28ff */
[C---:B------:R-:W-:Y:S01]  /*7100*/  IMAD R5, R112.reuse, c[0x0][0x284], R3 ;  /* 0x0000a10070057a24 */ /* 0x040fe200078e0203 */
[----:B------:R-:W-:Y:S01]  /*7110*/  IADD3 R143, R211, 0x40, RZ ;  /* 0x00000040d38f7810 */ /* 0x000fe20007ffe0ff */
[----:B------:R-:W-:-:S02]  /*7120*/  IMAD R8, R112, c[0x0][0x294], R2 ;  /* 0x0000a50070087a24 */ /* 0x000fc400078e0202 */
[----:B------:R-:W-:Y:S01]  /*7130*/  IMAD.WIDE.U32 R2, R112, c[0x0][0x290], RZ ;  /* 0x0000a40070027a25 */ /* 0x000fe200078e00ff */
[----:B------:R-:W-:-:S04]  /*7140*/  IADD3 R5, R5, R7, RZ ;  /* 0x0000000705057210 */ /* 0x000fc80007ffe0ff */
[----:B------:R-:W-:Y:S01]  /*7150*/  IADD3 R8, R8, R3, RZ ;  /* 0x0000000308087210 */ /* 0x000fe20007ffe0ff */
[----:B------:R-:W-:Y:S05]  /*7160*/  @!P0 BRA `(.L_x_1041) ;  /* 0x0000462000008947 */ /* 0x000fea0003800000 */
[----:B------:R-:W-:Y:S01]  /*7170*/  ISETP.NE.AND P1, PT, R145, 0x1, PT ;  /* 0x000000019100780c */ /* 0x000fe20003f25270 */
[----:B------:R-:W-:Y:S01]  /*7180*/  IMAD.MOV.U32 R4, RZ, RZ, R6 ;  /* 0x000000ffff047224 */ /* 0x000fe200078e0006 */
[C---:B------:R-:W-:Y:S01]  /*7190*/  IADD3 R43, R140.reuse, 0x40, RZ ;  /* 0x000000408c2b7810 */ /* 0x040fe20007ffe0ff */
[----:B------:R-:W-:Y:S01]  /*71a0*/  BSSY B0, `(.L_x_1042) ;  /* 0x0000053000007945 */ /* 0x000fe20003800000 */
[----:B------:R-:W-:Y:S01]  /*71b0*/  IADD3 R42, R140, 0x20, RZ ;  /* 0x000000208c2a7810 */ /* 0x000fe20007ffe0ff */
        /* <DEDUP_REMOVED lines=16> */
[----:B------:R-:W-:Y:S01]  /*72c0*/  IMAD.WIDE.U32 R4, R0, c[0x0][0x280], R4 ;  /* 0x0000a00000047a25 */ /* 0x000fe200078e0004 */
[----:B------:R-:W-:-:S03]  /*72d0*/  SHF.R.S32.HI R30, RZ, 0x1f, R42 ;  /* 0x0000001fff1e7819 */ /* 0x000fc6000001142a */
[----:B------:R-:W-:Y:S01]  /*72e0*/  IMAD R7, R3, c[0x0][0x280], RZ ;  /* 0x0000a00003077a24 */ /* 0x000fe200078e02ff */
[----:B------:R-:W-:-:S03]  /*72f0*/  LEA R36, P0, R4, c[0x0][0x270], 0x1 ;  /* 0x00009c0004247a11 */ /* 0x000fc600078008ff */
[----:B------:R-:W-:-:S04]  /*7300*/  IMAD R6, R0, c[0x0][0x284], R7 ;  /* 0x0000a10000067a24 */ /* 0x000fc800078e0207 */
[----:B------:R-:W-:-:S05]  /*7310*/  IMAD.IADD R6, R5, 0x1, R6 ;  /* 0x0000000105067824 */ /* 0x000fca00078e0206 */
[----:B------:R-:W-:Y:S01]  /*7320*/  LEA.HI.X R34, R4, c[0x0][0x274], R6, 0x1, P0 ;  /* 0x00009d0004227a11 */ /* 0x000fe200000f0c06 */
[----:B------:R-:W-:Y:S02]  /*7330*/  IMAD R4, R3, c[0x0][0x290], RZ ;  /* 0x0000a40003047a24 */ /* 0x000fe400078e02ff */
[----:B------:R-:W-:-:S04]  /*7340*/  IMAD.MOV.U32 R3, RZ, RZ, R8 ;  /* 0x000000ffff037224 */ /* 0x000fc800078e0008 */
[----:B------:R-:W-:-:S04]  /*7350*/  IMAD.WIDE.U32 R2, R0, c[0x0][0x290], R2 ;  /* 0x0000a40000027a25 */ /* 0x000fc800078e0002 */
[----:B------:R-:W-:Y:S01]  /*7360*/  IMAD R0, R0, c[0x0][0x294], R4 ;  /* 0x0000a50000007a24 */ /* 0x000fe200078e0204 */
[C---:B------:R-:W-:Y:S01]  /*7370*/  LEA R33, P0, R2.reuse, c[0x0][0x288], 0x1 ;  /* 0x0000a20002217a11 */ /* 0x040fe200078008ff */
[----:B------:R1:W3:Y:S02]  /*7380*/  SHFL.IDX PT, R4, R34, RZ, 0x181f ;  /* 0x00181fff22047589 */ /* 0x0002e400000e0000 */
[----:B------:R-:W-:Y:S02]  /*7390*/  IMAD.IADD R0, R3, 0x1, R0 ;  /* 0x0000000103007824 */ /* 0x000fe400078e0200 */
[----:B------:R1:W2:Y:S03]  /*73a0*/  SHFL.IDX PT, R3, R36, RZ, 0x181f ;  /* 0x00181fff24037589 */ /* 0x0002a600000e0000 */
[----:B------:R-:W-:Y:S02]  /*73b0*/  LEA.HI.X R31, R2, c[0x0][0x28c], R0, 0x1, P0 ;  /* 0x0000a300021f7a11 */ /* 0x000fe400000f0c00 */
[----:B------:R1:W4:Y:S04]  /*73c0*/  SHFL.IDX PT, R0, R33, RZ, 0x181f ;  /* 0x00181fff21007589 */ /* 0x00032800000e0000 */
[----:B------:R1:W1:Y:S01]  /*73d0*/  SHFL.IDX PT, R2, R31, RZ, 0x181f ;  /* 0x00181fff1f027589 */ /* 0x00026200000e0000 */
        /* <DEDUP_REMOVED lines=9> */
[----:B--2---:R-:W-:-:S05]  /*7470*/  @!P3 IADD3 R18, P0, R3, R6, RZ ;  /* 0x000000060312b210 */ /* 0x004fca0007f1e0ff */
[--C-:B---3--:R-:W-:Y:S01]  /*7480*/  @!P3 IMAD.X R19, R4, 0x1, R5.reuse, P0 ;  /* 0x000000010413b824 */ /* 0x108fe200000e0605 */
[----:B----4-:R-:W-:Y:S02]  /*7490*/  @!P3 IADD3 R16, P0, R0, R6, RZ ;  /* 0x000000060010b210 */ /* 0x010fe40007f1e0ff */
[----:B------:R-:W-:Y:S01]  /*74a0*/  @!P2 SHF.L.U64.HI R6, R42, 0x1, R30 ;  /* 0x000000012a06a819 */ /* 0x000fe2000001021e */
        /* <DEDUP_REMOVED lines=34> */
.L_x_1043:
[----:B------:R-:W-:Y:S05]  /*76d0*/  BSYNC B0 ;  /* 0x0000000000007941 */ /* 0x000fea0003800000 */
.L_x_1042:
[----:B----45:R-:W-:Y:S01]  /*76e0*/  IMAD.MOV.U32 R0, RZ, RZ, R45 ;  /* 0x000000ffff007224 */ /* 0x030fe200078e002d */
[----:B------:R-:W-:Y:S01]  /*76f0*/  LOP3.LUT P0, RZ, R216, 0x10, RZ, 0xc0, !PT ;  /* 0x00000010d8ff7812 */ /* 0x000fe2000780c0ff */
[----:B-1----:R-:W-:Y:S01]  /*7700*/  IMAD.MOV.U32 R2, RZ, RZ, R44 ;  /* 0x000000ffff027224 */ /* 0x002fe200078e002c */
[----:B------:R-:W-:Y:S01]  /*7710*/  MOV R5, R41 ;  /* 0x0000002900057202 */ /* 0x000fe20000000f00 */
[----:B---3--:R-:W-:Y:S01]  /*7720*/  IMAD.MOV.U32 R4, RZ, RZ, R38 ;  /* 0x000000ffff047224 */ /* 0x008fe200078e0026 */
        /* <DEDUP_REMOVED lines=46> */
[----:B------:R-:W-:Y:S01]  /*7a10*/  @!P2 IMAD.SHL.U32 R5, R42, 0x2, RZ ;  /* 0x000000022a05a824 */ /* 0x000fe200078e00ff */
[----:B------:R-:W-:Y:S01]  /*7a20*/  CS2R R52, SRZ ;  /* 0x0000000000347805 */ /* 0x000fe2000001ff00 */
[----:B------:R-:W-:Y:S01]  /*7a30*/  CS2R R54, SRZ ;  /* 0x0000000000367805 */ /* 0x000fe2000001ff00 */
[----:B------:R-:W-:Y:S01]  /*7a40*/  CS2R R56, SRZ ;  /* 0x0000000000387805 */ /* 0x000fe2000001ff00 */
[----:B----4-:R-:W-:Y:S01]  /*7a50*/  @!P3 IMAD.X R17, R2, 0x1, R6, P0 ;  /* 0x000000010211b824 */ /* 0x010fe200000e0606 */
[----:B------:R-:W-:Y:S01]  /*7a60*/  @!P2 SHF.L.U64.HI R6, R42, 0x1, R30 ;  /* 0x000000012a06a819 */ /* 0x000fe2000001021e */
[----:B------:R-:W-:Y:S01]  /*7a70*/  CS2R R58, SRZ ;  /* 0x00000000003a7805 */ /* 0x000fe2000001ff00 */
[-C--:B------:R-:W-:Y:S01]  /*7a80*/  @!P2 IADD3 R14, P0, R3, R5.reuse, RZ ;  /* 0x00000005030ea210 */ /* 0x080fe20007f1e0ff */
[----:B------:R-:W-:Y:S01]  /*7a90*/  CS2R R64, SRZ ;  /* 0x0000000000407805 */ /* 0x000fe2000001ff00 */
[----:B------:R-:W-:Y:S01]  /*7aa0*/  CS2R R60, SRZ ;  /* 0x00000000003c7805 */ /* 0x000fe2000001ff00 */
[----:B------:R1:W5:Y:S02]  /*7ab0*/  @!P3 LD.E.64 R48, [R18.64] ;  /* 0x000000061230b980 */ /* 0x000364000c101b00 */
[--C-:B------:R-:W-:Y:S01]  /*7ac0*/  @!P2 IMAD.X R15, R4, 0x1, R6.reuse, P0 ;  /* 0x00000001040fa824 */ /* 0x100fe200000e0606 */
[----:B------:R-:W-:Y:S01]  /*7ad0*/  @!P2 IADD3 R12, P0, R0, R5, RZ ;  /* 0x00000005000ca210 */ /* 0x000fe20007f1e0ff */
[C---:B------:R-:W-:Y:S01]  /*7ae0*/  @!P1 IMAD.SHL.U32 R5, R43.reuse, 0x2, RZ ;  /* 0x000000022b059824 */ /* 0x040fe200078e00ff */
        /* <DEDUP_REMOVED lines=21> */
.L_x_1045:
[----:B------:R-:W-:Y:S05]  /*7c40*/  BSYNC B0 ;  /* 0x0000000000007941 */ /* 0x000fea0003800000 */
.L_x_1044:
        /* <DEDUP_REMOVED lines=46> */
[----:B------:R-:W-:-:S02]  /*7f30*/  ISETP.GE.AND P2, PT, R42, c[0x0][0x27c], PT ;  /* 0x00009f002a007a0c */ /* 0x000fc40003f46270 */
[----:B------:R-:W-:Y:S02]  /*7f40*/  ISETP.GE.AND P1, PT, R43, c[0x0][0x27c], PT ;  /* 0x00009f002b007a0c */ /* 0x000fe40003f26270 */
[----:B------:R-:W-:-:S07]  /*7f50*/  P2R R21, PR, RZ, 0x10 ;  /* 0x00000010ff157803 */ /* 0x000fce0000000000 */
[C---:B------:R-:W-:Y:S01]  /*7f60*/  @!P3 IMAD.SHL.U32 R5, R140.reuse, 0x2, RZ ;  /* 0x000000028c05b824 */ /* 0x040fe200078e00ff */
[----:B------:R-:W-:-:S04]  /*7f70*/  @!P3 SHF.L.U64.HI R6, R140, 0x1, R35 ;  /* 0x000000018c06b819 */ /* 0x000fc80000010223 */
[----:B---3--:R-:W-:-:S05]  /*7f80*/  @!P3 IADD3 R18, P0, R3, R5, RZ ;  /* 0x000000050312b210 */ /* 0x008fca0007f1e0ff */
[----:B--2---:R-:W-:Y:S01]  /*7f90*/  @!P3 IMAD.X R19, R4, 0x1, R6, P0 ;  /* 0x000000010413b824 */ /* 0x004fe200000e0606 */
[----:B-1----:R-:W-:Y:S01]  /*7fa0*/  @!P3 IADD3 R16, P0, R0, R5, RZ ;  /* 0x000000050010b210 */ /* 0x002fe20007f1e0ff */
[----:B------:R-:W-:-:S04]  /*7fb0*/  @!P2 IMAD.SHL.U32 R5, R42, 0x2, RZ ;  /* 0x000000022a05a824 */ /* 0x000fc800078e00ff */
[----:B----4-:R-:W-:Y:S01]  /*7fc0*/  @!P3 IMAD.X R17, R2, 0x1, R6, P0 ;  /* 0x000000010211b824 */ /* 0x010fe200000e0606 */
[----:B------:R-:W-:Y:S02]  /*7fd0*/  @!P2 SHF.L.U64.HI R6, R42, 0x1, R30 ;  /* 0x000000012a06a819 */ /* 0x000fe4000001021e */
[-C--:B------:R-:W-:Y:S01]  /*7fe0*/  @!P2 IADD3 R14, P0, R3, R5.reuse, RZ ;  /* 0x00000005030ea210 */ /* 0x080fe20007f1e0ff */
[----:B------:R-:W-:Y:S01]  /*7ff0*/  CS2R R66, SRZ ;  /* 0x0000000000427805 */ /* 0x000fe2000001ff00 */
[----:B------:R-:W-:Y:S01]  /*8000*/  CS2R R68, SRZ ;  /* 0x0000000000447805 */ /* 0x000fe2000001ff00 */
[----:B------:R-:W-:Y:S01]  /*8010*/  CS2R R70, SRZ ;  /* 0x0000000000467805 */ /* 0x000fe2000001ff00 */
[----:B------:R-:W-:Y:S01]  /*8020*/  CS2R R74, SRZ ;  /* 0x00000000004a7805 */ /* 0x000fe2000001ff00 */
[--C-:B------:R-:W-:Y:S01]  /*8030*/  @!P2 IMAD.X R15, R4, 0x1, R6.reuse, P0 ;  /* 0x00000001040fa824 */ /* 0x100fe200000e0606 */
[----:B------:R-:W-:Y:S01]  /*8040*/  @!P2 IADD3 R12, P0, R0, R5, RZ ;  /* 0x00000005000ca210 */ /* 0x000fe20007f1e0ff */
[C---:B------:R-:W-:Y:S01]  /*8050*/  @!P1 IMAD.SHL.U32 R5, R43.reuse, 0x2, RZ ;  /* 0x000000022b059824 */ /* 0x040fe200078e00ff */
[----:B------:R-:W-:Y:S01]  /*8060*/  CS2R R76, SRZ ;  /* 0x00000000004c7805 */ /* 0x000fe2000001ff00 */
[----:B------:R1:W5:Y:S02]  /*8070*/  @!P3 LD.E.64 R62, [R16.64] ;  /* 0x00000006103eb980 */ /* 0x000364000c101b00 */
[----:B------:R-:W-:Y:S01]  /*8080*/  @!P2 IMAD.X R13, R2, 0x1, R6, P0 ;  /* 0x00000001020da824 */ /* 0x000fe200000e0606 */
[----:B------:R-:W-:-:S02]  /*8090*/  @!P1 SHF.L.U64.HI R6, R43, 0x1, R32 ;  /* 0x000000012b069819 */ /* 0x000fc40000010220 */
        /* <DEDUP_REMOVED lines=15> */
[----:B------:R-:W-:Y:S02]  /*8190*/  ISETP.NE.AND P4, PT, R21, RZ, PT ;  /* 0x000000ff1500720c */ /* 0x000fe40003f85270 */
[----:B------:R-:W-:Y:S02]  /*81a0*/  CS2R R20, SRZ ;  /* 0x0000000000147805 */ /* 0x000fe4000001ff00 */
[----:B------:R1:W5:Y:S04]  /*81b0*/  @!P0 LD.E.64 R76, [R4.64] ;  /* 0x00000006044c8980 */ /* 0x000368000c101b00 */
[----:B------:R2:W5:Y:S02]  /*81c0*/  @!P3 LD.E.64 R20, [R18.64] ;  /* 0x000000061214b980 */ /* 0x000564000c101b00 */
[----:B--2---:R-:W-:-:S06]  /*81d0*/  CS2R R18, SRZ ;  /* 0x0000000000127805 */ /* 0x004fcc000001ff00 */
[----:B------:R1:W5:Y:S02]  /*81e0*/  @!P2 LD.E.64 R18, [R14.64] ;  /* 0x000000060e12a980 */ /* 0x000364000c101b00 */
.L_x_1047:
[----:B------:R-:W-:Y:S05]  /*81f0*/  BSYNC B0 ;  /* 0x0000000000007941 */ /* 0x000fea0003800000 */
.L_x_1046:
[----:B----45:R-:W-:Y:S01]  /*8200*/  IMAD.MOV.U32 R2, RZ, RZ, R74 ;  /* 0x000000ffff027224 */ /* 0x030fe200078e004a */
[----:B------:R-:W-:Y:S01]  /*8210*/  ISETP.NE.AND P0, PT, R84, RZ, PT ;  /* 0x000000ff5400720c */ /* 0x000fe20003f05270 */
[----:B-1----:R-:W-:Y:S01]  /*8220*/  IMAD.MOV.U32 R0, RZ, RZ, R75 ;  /* 0x000000ffff007224 */ /* 0x002fe200078e004b */
[----:B------:R1:W4:Y:S01]  /*8230*/  SHFL.IDX PT, R7, R34, 0x3, 0x181f ;  /* 0x00781f0022077f89 */ /* 0x00032200000e0000 */
        /* <DEDUP_REMOVED lines=16> */
[----:B------:R2:W3:Y:S01]  /*8340*/  SHFL.IDX PT, R9, R31, 0x3, 0x181f ;  /* 0x00781f001f097f89 */ /* 0x0004e200000e0000 */
[----:B------:R-:W-:Y:S01]  /*8350*/  MOV R2, R71 ;  /* 0x0000004700027202 */ /* 0x000fe20000000f00 */
[----:B------:R-:W-:Y:S01]  /*8360*/  CS2R R86, SRZ ;  /* 0x0000000000567805 */ /* 0x000fe2000001ff00 */
[----:B------:R-:W-:Y:S01]  /*8370*/  PRMT R108, R108, 0x5410, R4 ;  /* 0x000054106c6c7816 */ /* 0x000fe20000000004 */
[----:B------:R-:W-:Y:S01]  /*8380*/  IMAD.MOV.U32 R4, RZ, RZ, R67 ;  /* 0x000000ffff047224 */ /* 0x000fe200078e0043 */
[----:B------:R-:W3:Y:S01]  /*8390*/  SHFL.IDX PT, R0, R36, 0x3, 0x181f ;  /* 0x00781f0024007f89 */ /* 0x000ee200000e0000 */
[----:B-1----:R-:W-:Y:S01]  /*83a0*/  PRMT R34, R3, 0x5410, R2 ;  /* 0x0000541003227816 */ /* 0x002fe20000000002 */
[----:B------:R-:W-:Y:S01]  /*83b0*/  IMAD.MOV.U32 R2, RZ, RZ, R63 ;  /* 0x000000ffff027224 */ /* 0x000fe200078e003f */
[----:B------:R-:W-:Y:S01]  /*83c0*/  MOV R3, R62 ;  /* 0x0000003e00037202 */ /* 0x000fe20000000f00 */
[----:B------:R1:W3:Y:S01]  /*83d0*/  SHFL.IDX PT, R6, R33, 0x3, 0x181f ;  /* 0x00781f0021067f89 */ /* 0x0002e200000e0000 */
[----:B------:R-:W-:Y:S01]  /*83e0*/  CS2R R82, SRZ ;  /* 0x0000000000527805 */ /* 0x000fe2000001ff00 */
[----:B------:R-:W-:Y:S01]  /*83f0*/  CS2R R78, SRZ ;  /* 0x00000000004e7805 */ /* 0x000fe2000001ff00 */
[----:B------:R-:W-:Y:S01]  /*8400*/  CS2R R90, SRZ ;  /* 0x00000000005a7805 */ /* 0x000fe2000001ff00 */
[----:B------:R-:W-:Y:S01]  /*8410*/  CS2R R88, SRZ ;  /* 0x0000000000587805 */ /* 0x000fe2000001ff00 */
[----:B------:R-:W-:Y:S01]  /*8420*/  CS2R R84, SRZ ;  /* 0x0000000000547805 */ /* 0x000fe2000001ff00 */
[----:B------:R-:W-:Y:S01]  /*8430*/  CS2R R80, SRZ ;  /* 0x0000000000507805 */ /* 0x000fe2000001ff00 */
[----:B--2---:R-:W-:-:S02]  /*8440*/  PRMT R31, R3, 0x5410, R2 ;  /* 0x00005410031f7816 */ /* 0x004fc40000000002 */
[----:B-1----:R-:W-:Y:S01]  /*8450*/  PRMT R33, R5, 0x5410, R4 ;  /* 0x0000541005217816 */ /* 0x002fe20000000004 */
[----:B------:R-:W-:Y:S05]  /*8460*/  @P0 BRA `(.L_x_1049) ;  /* 0x000002c000000947 */ /* 0x000fea0003800000 */
[----:B---34-:R-:W-:Y:S01]  /*8470*/  ISETP.GE.AND P1, PT, R42, c[0x0][0x27c], PT ;  /* 0x00009f002a007a0c */ /* 0x018fe20003f26270 */
[----:B------:R-:W-:Y:S01]  /*8480*/  CS2R R82, SRZ ;  /* 0x0000000000527805 */ /* 0x000fe2000001ff00 */
[----:B------:R-:W-:-:S11]  /*8490*/  CS2R R84, SRZ ;  /* 0x0000000000547805 */ /* 0x000fd6000001ff00 */
[C---:B------:R-:W-:Y:S01]  /*84a0*/  @!P1 IMAD.SHL.U32 R2, R42.reuse, 0x2, RZ ;  /* 0x000000022a029824 */ /* 0x040fe200078e00ff */
[----:B------:R-:W-:-:S04]  /*84b0*/  @!P1 SHF.L.U64.HI R3, R42, 0x1, R30 ;  /* 0x000000012a039819 */ /* 0x000fc8000001021e */
[----:B------:R-:W-:-:S05]  /*84c0*/  @!P1 IADD3 R4, P0, R0, R2, RZ ;  /* 0x0000000200049210 */ /* 0x000fca0007f1e0ff */
[----:B------:R-:W-:Y:S01]  /*84d0*/  @!P1 IMAD.X R5, R7, 0x1, R3, P0 ;  /* 0x0000000107059824 */ /* 0x000fe200000e0603 */
[----:B------:R-:W-:-:S04]  /*84e0*/  @!P1 IADD3 R2, P0, R6, R2, RZ ;  /* 0x0000000206029210 */ /* 0x000fc80007f1e0ff */
[----:B------:R1:W5:Y:S01]  /*84f0*/  @!P1 LD.E.64 R82, [R4.64] ;  /* 0x0000000604529980 */ /* 0x000362000c101b00 */
[----:B------:R-:W-:Y:S01]  /*8500*/  @!P1 IMAD.X R3, R9, 0x1, R3, P0 ;  /* 0x0000000109039824 */ /* 0x000fe200000e0603 */
[----:B------:R-:W-:-:S04]  /*8510*/  ISETP.GE.AND P0, PT, R43, c[0x0][0x27c], PT ;  /* 0x00009f002b007a0c */ /* 0x000fc80003f06270 */
[----:B------:R2:W5:Y:S09]  /*8520*/  @!P1 LD.E.64 R84, [R2.64] ;  /* 0x0000000602549980 */ /* 0x000572000c101b00 */
[----:B------:R-:W-:-:S05]  /*8530*/  @!P0 IMAD.SHL.U32 R8, R43, 0x2, RZ ;  /* 0x000000022b088824 */ /* 0x000fca00078e00ff */
[----:B-1----:R-:W-:Y:S02]  /*8540*/  @!P0 IADD3 R4, P1, R0, R8, RZ ;  /* 0x0000000800048210 */ /* 0x002fe40007f3e0ff */
[----:B--2---:R-:W-:-:S05]  /*8550*/  @!P0 SHF.L.U64.HI R3, R43, 0x1, R32 ;  /* 0x000000012b038819 */ /* 0x004fca0000010220 */
[----:B------:R-:W-:Y:S01]  /*8560*/  @!P0 IMAD.X R5, R7, 0x1, R3, P1 ;  /* 0x0000000107058824 */ /* 0x000fe200008e0603 */
[----:B------:R-:W-:-:S05]  /*8570*/  @!P0 IADD3 R2, P1, R6, R8, RZ ;  /* 0x0000000806028210 */ /* 0x000fca0007f3e0ff */
[----:B------:R-:W-:Y:S01]  /*8580*/  @!P0 IMAD.X R3, R9, 0x1, R3, P1 ;  /* 0x0000000109038824 */ /* 0x000fe200008e0603 */
[----:B------:R-:W-:Y:S01]  /*8590*/  ISETP.GE.AND P1, PT, R140, c[0x0][0x27c], PT ;  /* 0x00009f008c007a0c */ /* 0x000fe20003f26270 */
[----:B------:R-:W-:Y:S01]  /*85a0*/  CS2R R86, SRZ ;  /* 0x0000000000567805 */ /* 0x000fe2000001ff00 */
[----:B------:R-:W-:-:S05]  /*85b0*/  CS2R R88, SRZ ;  /* 0x0000000000587805 */ /* 0x000fca000001ff00 */
[----:B------:R1:W5:Y:S04]  /*85c0*/  @!P0 LD.E.64 R86, [R4.64] ;  /* 0x0000000604568980 */ /* 0x000368000c101b00 */
[----:B------:R2:W5:Y:S02]  /*85d0*/  @!P0 LD.E.64 R88, [R2.64] ;  /* 0x0000000602588980 */ /* 0x000564000c101b00 */
        /* <DEDUP_REMOVED lines=11> */
[----:B------:R-:W-:Y:S01]  /*8690*/  @!P0 IMAD.SHL.U32 R8, R139, 0x2, RZ ;  /* 0x000000028b088824 */ /* 0x000fe200078e00ff */
[----:B------:R-:W-:Y:S01]  /*86a0*/  CS2R R92, SRZ ;  /* 0x00000000005c7805 */ /* 0x000fe2000001ff00 */
[----:B------:R-:W-:-:S03]  /*86b0*/  CS2R R90, SRZ ;  /* 0x00000000005a7805 */ /* 0x000fc6000001ff00 */
[----:B-1----:R-:W-:Y:S02]  /*86c0*/  @!P0 IADD3 R4, P1, R0, R8, RZ ;  /* 0x0000000800048210 */ /* 0x002fe40007f3e0ff */
[----:B--2---:R-:W-:-:S05]  /*86d0*/  @!P0 SHF.L.U64.HI R3, R139, 0x1, R37 ;  /* 0x000000018b038819 */ /* 0x004fca0000010225 */
[----:B------:R-:W-:Y:S01]  /*86e0*/  @!P0 IMAD.X R5, R7, 0x1, R3, P1 ;  /* 0x0000000107058824 */ /* 0x000fe200008e0603 */
[----:B------:R-:W-:-:S04]  /*86f0*/  @!P0 IADD3 R2, P1, R6, R8, RZ ;  /* 0x0000000806028210 */ /* 0x000fc80007f3e0ff */
[----:B------:R1:W5:Y:S01]  /*8700*/  @!P0 LD.E.64 R92, [R4.64] ;  /* 0x00000006045c8980 */ /* 0x000362000c101b00 */
[----:B------:R-:W-:-:S05]  /*8710*/  @!P0 IMAD.X R3, R9, 0x1, R3, P1 ;  /* 0x0000000109038824 */ /* 0x000fca00008e0603 */
[----:B------:R1:W5:Y:S03]  /*8720*/  @!P0 LD.E.64 R90, [R2.64] ;  /* 0x00000006025a8980 */ /* 0x000366000c101b00 */
.L_x_1049:
[----:B---34-:R-:W-:Y:S05]  /*8730*/  BSYNC B0 ;  /* 0x0000000000007941 */ /* 0x018fea0003800000 */
.L_x_1048:
        /* <DEDUP_REMOVED lines=51> */
[-C--:B------:R-:W-:Y:S01]  /*8a70*/  FMUL.FTZ R5, R7, R12.reuse ;  /* 0x0000000c07057220 */ /* 0x080fe20000410000 */
[--C-:B------:R-:W-:Y:S01]  /*8a80*/  HADD2.F32 R10, -RZ, R6.reuse.H0_H0 ;  /* 0x20000006ff0a7230 */ /* 0x100fe20000004100 */
[C---:B------:R-:W-:Y:S01]  /*8a90*/  FMUL.FTZ R12, R9.reuse, R12 ;  /* 0x0000000c090c7220 */ /* 0x040fe20000410000 */
[----:B------:R-:W-:Y:S01]  /*8aa0*/  HADD2.F32 R6, -RZ, R6.H1_H1 ;  /* 0x30000006ff067230 */ /* 0x000fe20000004100 */
[-C--:B------:R-:W-:Y:S02]  /*8ab0*/  FMUL.FTZ R13, R4, R0.reuse ;  /* 0x00000000040d7220 */ /* 0x080fe40000410000 */
[-C--:B------:R-:W-:Y:S02]  /*8ac0*/  FFMA.FTZ R15, R9, R17.reuse, -R5 ;  /* 0x00000011090f7223 */ /* 0x080fe40000010805 */
[C---:B------:R-:W-:Y:S01]  /*8ad0*/  FMUL.FTZ R5, R8.reuse, R0 ;  /* 0x0000000008057220 */ /* 0x040fe20000410000 */
[----:B------:R-:W-:Y:S01]  /*8ae0*/  HADD2.F32 R0, -RZ, R73.H1_H1 ;  /* 0x30000049ff007230 */ /* 0x000fe20000004100 */
[----:B------:R-:W-:Y:S01]  /*8af0*/  FFMA.FTZ R9, R7, R17, R12 ;  /* 0x0000001107097223 */ /* 0x000fe2000001000c */
[----:B------:R-:W-:Y:S01]  /*8b00*/  HADD2.F32 R7, -RZ, R14.H0_H0 ;  /* 0x2000000eff077230 */ /* 0x000fe20000004100 */
[-C--:B------:R-:W-:Y:S01]  /*8b10*/  FFMA.FTZ R13, R8, R2.reuse, -R13 ;  /* 0x00000002080d7223 */ /* 0x080fe2000001080d */
[----:B------:R-:W-:Y:S01]  /*8b20*/  HADD2.F32 R12, -RZ, R16.H0_H0 ;  /* 0x20000010ff0c7230 */ /* 0x000fe20000004100 */
[----:B------:R-:W-:Y:S01]  /*8b30*/  FFMA.FTZ R8, R4, R2, R5 ;  /* 0x0000000204087223 */ /* 0x000fe20000010005 */
[----:B------:R-:W-:Y:S01]  /*8b40*/  HADD2.F32 R2, -RZ, R94.H1_H1 ;  /* 0x3000005eff027230 */ /* 0x000fe20000004100 */
[----:B------:R-:W-:-:S02]  /*8b50*/  FMUL.FTZ R4, R6, R0 ;  /* 0x0000000006047220 */ /* 0x000fc40000410000 */
[C---:B------:R-:W-:Y:S02]  /*8b60*/  FMUL.FTZ R0, R10.reuse, R0 ;  /* 0x000000000a007220 */ /* 0x040fe40000410000 */
[-C--:B------:R-:W-:Y:S02]  /*8b70*/  FMUL.FTZ R5, R3, R7.reuse ;  /* 0x0000000703057220 */ /* 0x080fe40000410000 */
[C---:B------:R-:W-:Y:S02]  /*8b80*/  FMUL.FTZ R7, R11.reuse, R7 ;  /* 0x000000070b077220 */ /* 0x040fe40000410000 */
[-C--:B------:R-:W-:Y:S02]  /*8b90*/  FFMA.FTZ R4, R10, R2.reuse, -R4 ;  /* 0x000000020a047223 */ /* 0x080fe40000010804 */
[----:B------:R-:W-:Y:S02]  /*8ba0*/  FFMA.FTZ R2, R6, R2, R0 ;  /* 0x0000000206027223 */ /* 0x000fe40000010000 */
[----:B------:R-:W-:-:S02]  /*8bb0*/  FFMA.FTZ R0, R11, R12, -R5 ;  /* 0x0000000c0b007223 */ /* 0x000fc40000010805 */
[----:B------:R-:W-:Y:S01]  /*8bc0*/  FFMA.FTZ R3, R3, R12, R7 ;  /* 0x0000000c03037223 */ /* 0x000fe20000010007 */
[----:B------:R-:W-:Y:S02]  /*8bd0*/  F2FP.PACK_AB R6, R2, R4 ;  /* 0x000000040206723e */ /* 0x000fe400000000ff */
[----:B------:R-:W-:Y:S02]  /*8be0*/  F2FP.PACK_AB R7, R9, R15 ;  /* 0x0000000f0907723e */ /* 0x000fe400000000ff */
[----:B------:R-:W-:Y:S02]  /*8bf0*/  F2FP.PACK_AB R4, R8, R13 ;  /* 0x0000000d0804723e */ /* 0x000fe400000000ff */
[----:B------:R-:W-:-:S05]  /*8c00*/  F2FP.PACK_AB R5, R3, R0 ;  /* 0x000000000305723e */ /* 0x000fca00000000ff */
[----:B------:R1:W-:Y:S02]  /*8c10*/  STS.128 [R203+0x10080], R4 ;  /* 0x01008004cb007388 */ /* 0x0003e40000000c00 */
.L_x_1053:
[----:B------:R-:W-:Y:S05]  /*8c20*/  BSYNC B0 ;  /* 0x0000000000007941 */ /* 0x000fea0003800000 */
.L_x_1052:
        /* <DEDUP_REMOVED lines=29> */
[----:B------:R-:W-:-:S02]  /*8e00*/  FFMA.FTZ R13, R8, R2, -R13 ;  /* 0x00000002080d7223 */ /* 0x000fc4000001080d */
[----:B------:R-:W-:Y:S01]  /*8e10*/  FFMA.FTZ R8, R4, R2, R5 ;  /* 0x0000000204087223 */ /* 0x000fe20000010005 */
[----:B------:R-:W-:Y:S01]  /*8e20*/  HADD2.F32 R2, -RZ, R96.H1_H1 ;  /* 0x30000060ff027230 */ /* 0x000fe20000004100 */
[-C--:B------:R-:W-:Y:S02]  /*8e30*/  FMUL.FTZ R4, R6, R0.reuse ;  /* 0x0000000006047220 */ /* 0x080fe40000410000 */
[C---:B------:R-:W-:Y:S02]  /*8e40*/  FMUL.FTZ R0, R10.reuse, R0 ;  /* 0x000000000a007220 */ /* 0x040fe40000410000 */
[-C--:B------:R-:W-:Y:S02]  /*8e50*/  FMUL.FTZ R5, R3, R7.reuse ;  /* 0x0000000703057220 */ /* 0x080fe40000410000 */
[----:B------:R-:W-:Y:S02]  /*8e60*/  FMUL.FTZ R7, R11, R7 ;  /* 0x000000070b077220 */ /* 0x000fe40000410000 */
[----:B------:R-:W-:-:S02]  /*8e70*/  FFMA.FTZ R4, R10, R2, -R4 ;  /* 0x000000020a047223 */ /* 0x000fc40000010804 */
[----:B------:R-:W-:Y:S02]  /*8e80*/  FFMA.FTZ R2, R6, R2, R0 ;  /* 0x0000000206027223 */ /* 0x000fe40000010000 */
[-C--:B------:R-:W-:Y:S02]  /*8e90*/  FFMA.FTZ R0, R11, R15.reuse, -R5 ;  /* 0x0000000f0b007223 */ /* 0x080fe40000010805 */
[----:B------:R-:W-:Y:S01]  /*8ea0*/  FFMA.FTZ R3, R3, R15, R7 ;  /* 0x0000000f03037223 */ /* 0x000fe20000010007 */
[----:B------:R-:W-:Y:S02]  /*8eb0*/  F2FP.PACK_AB R6, R2, R4 ;  /* 0x000000040206723e */ /* 0x000fe400000000ff */
[----:B------:R-:W-:Y:S02]  /*8ec0*/  F2FP.PACK_AB R7, R9, R16 ;  /* 0x000000100907723e */ /* 0x000fe400000000ff */
[----:B------:R-:W-:Y:S02]  /*8ed0*/  F2FP.PACK_AB R4, R8, R13 ;  /* 0x0000000d0804723e */ /* 0x000fe400000000ff */
[----:B------:R-:W-:-:S05]  /*8ee0*/  F2FP.PACK_AB R5, R3, R0 ;  /* 0x000000000305723e */ /* 0x000fca00000000ff */
[----:B------:R1:W-:Y:S02]  /*8ef0*/  STS.128 [R203+0x14080], R4 ;  /* 0x01408004cb007388 */ /* 0x0003e40000000c00 */
.L_x_1055:
[----:B------:R-:W-:Y:S05]  /*8f00*/  BSYNC B0 ;  /* 0x0000000000007941 */ /* 0x000fea0003800000 */
.L_x_1054:
        /* <DEDUP_REMOVED lines=45> */
.L_x_1057:
[----:B------:R-:W-:Y:S05]  /*91e0*/  BSYNC B0 ;  /* 0x0000000000007941 */ /* 0x000fea0003800000 */
.L_x_1056:
        /* <DEDUP_REMOVED lines=25> */
[----:B------:R-:W-:Y:S01]  /*9380*/  HADD2.F32 R0, -RZ, R101.H0_H0 ;  /* 0x20000065ff007230 */ /* 0x000fe20000004100 */
        /* <DEDUP_REMOVED lines=18> */
.L_x_1051:
[----:B------:R-:W-:Y:S05]  /*94b0*/  BSYNC B1 ;  /* 0x0000000000017941 */ /* 0x000fea0003800000 */
.L_x_1050:
        /* <DEDUP_REMOVED lines=34> */
[----:B------:R-:W-:Y:S01]  /*96e0*/  HADD2.F32 R2, -RZ, R102.H0_H0 ;  /* 0x20000066ff027230 */ /* 0x000fe20000004100 */
        /* <DEDUP_REMOVED lines=13> */
.L_x_1061:
[----:B------:R-:W-:Y:S05]  /*97c0*/  BSYNC B0 ;  /* 0x0000000000007941 */ /* 0x000fea0003800000 */
.L_x_1060:
        /* <DEDUP_REMOVED lines=45> */
.L_x_1063:
[----:B------:R-:W-:Y:S05]  /*9aa0*/  BSYNC B0 ;  /* 0x0000000000007941 */ /* 0x000fea0003800000 */
.L_x_1062:
        /* <DEDUP_REMOVED lines=45> */
.L_x_1065:
[----:B------:R-:W-:Y:S05]  /*9d80*/  BSYNC B0 ;  /* 0x0000000000007941 */ /* 0x000fea0003800000 */
.L_x_1064:
        /* <DEDUP_REMOVED lines=44> */
.L_x_1059:
[----:B------:R-:W-:Y:S05]  /*a050*/  BSYNC B1 ;  /* 0x0000000000017941 */ /* 0x000fea0003800000 */
.L_x_1058:
        /* <DEDUP_REMOVED lines=48> */
.L_x_1069:
[----:B------:R-:W-:Y:S05]  /*a360*/  BSYNC B0 ;  /* 0x0000000000007941 */ /* 0x000fea0003800000 */
.L_x_1068:
        /* <DEDUP_REMOVED lines=45> */
.L_x_1071:
[----:B------:R-:W-:Y:S05]  /*a640*/  BSYNC B0 ;  /* 0x0000000000007941 */ /* 0x000fea0003800000 */
.L_x_1070:
        /* <DEDUP_REMOVED lines=45> */
.L_x_1073:
[----:B------:R-:W-:Y:S05]  /*a920*/  BSYNC B0 ;  /* 0x0000000000007941 */ /* 0x000fea0003800000 */
.L_x_1072:
        /* <DEDUP_REMOVED lines=44> */
.L_x_1067:
[----:B------:R-:W-:Y:S05]  /*abf0*/  BSYNC B1 ;  /* 0x0000000000017941 */ /* 0x000fea0003800000 */
.L_x_1066:
        /* <DEDUP_REMOVED lines=47> */
.L_x_1076:
[----:B------:R-:W-:Y:S05]  /*aef0*/  BSYNC B0 ;  /* 0x0000000000007941 */ /* 0x000fea0003800000 */
.L_x_1075:
        /* <DEDUP_REMOVED lines=45> */
.L_x_1078:
[----:B------:R-:W-:Y:S05]  /*b1d0*/  BSYNC B0 ;  /* 0x0000000000007941 */ /* 0x000fea0003800000 */
.L_x_1077:
        /* <DEDUP_REMOVED lines=45> */
.L_x_1080:
[----:B------:R-:W-:Y:S05]  /*b4b0*/  BSYNC B0 ;  /* 0x0000000000007941 */ /* 0x000fea0003800000 */
.L_x_1079:
        /* <DEDUP_REMOVED lines=43> */
[----:B------:R1:W-:Y:S01]  /*b770*/  STS.128 [R203+0x1f080], R4 ;  /* 0x01f08004cb007388 */ /* 0x0003e20000000c00 */
[----:B------:R-:W-:Y:S05]  /*b780*/  BRA `(.L_x_1074) ;  /* 0x000048a000007947 */ /* 0x000fea0003800000 */
.L_x_1041:
        /* <DEDUP_REMOVED lines=13> */
[----:B------:R-:W-:-:S05]  /*b860*/  @P0 IMAD.HI.U32 R3, R0, c[0x0][0x2c8], RZ ;  /* 0x0000b20000030a27 */ /* 0x000fca00078e00ff */
[----:B------:R-:W-:-:S04]  /*b870*/  @P0 SHF.R.U32.HI R0, RZ, c[0x0][0x2cc], R3 ;  /* 0x0000b300ff000a19 */ /* 0x000fc80000011603 */
[----:B------:R-:W-:Y:S01]  /*b880*/  SHF.R.S32.HI R3, RZ, 0x1f, R0 ;  /* 0x0000001fff037819 */ /* 0x000fe20000011400 */
[----:B------:R-:W-:-:S04]  /*b890*/  IMAD.WIDE.U32 R6, R0, c[0x0][0x280], R6 ;  /* 0x0000a00000067a25 */ /* 0x000fc800078e0006 */
[----:B------:R-:W-:Y:S01]  /*b8a0*/  IMAD R9, R3, c[0x0][0x280], RZ ;  /* 0x0000a00003097a24 */ /* 0x000fe200078e02ff */
[----:B--2-4-:R-:W-:-:S03]  /*b8b0*/  LEA R17, P0, R6, c[0x0][0x270], 0x1 ;  /* 0x00009c0006117a11 */ /* 0x014fc600078008ff */
[----:B------:R-:W-:-:S04]  /*b8c0*/  IMAD R5, R0, c[0x0][0x284], R9 ;  /* 0x0000a10000057a24 */ /* 0x000fc800078e0209 */
[----:B------:R-:W-:-:S05]  /*b8d0*/  IMAD.IADD R5, R7, 0x1, R5 ;  /* 0x0000000107057824 */ /* 0x000fca00078e0205 */
[----:B------:R-:W-:Y:S01]  /*b8e0*/  LEA.HI.X R16, R6, c[0x0][0x274], R5, 0x1, P0 ;  /* 0x00009d0006107a11 */ /* 0x000fe200000f0c05 */
[----:B------:R-:W-:Y:S01]  /*b8f0*/  IMAD R5, R3, c[0x0][0x290], RZ ;  /* 0x0000a40003057a24 */ /* 0x000fe200078e02ff */
[----:B------:R-:W-:-:S03]  /*b900*/  MOV R3, R8 ;  /* 0x0000000800037202 */ /* 0x000fc60000000f00 */
[----:B------:R1:W2:Y:S02]  /*b910*/  SHFL.IDX PT, R7, R16, RZ, 0x181f ;  /* 0x00181fff10077589 */ /* 0x0002a400000e0000 */
[----:B------:R-:W-:-:S04]  /*b920*/  IMAD.WIDE.U32 R2, R0, c[0x0][0x290], R2 ;  /* 0x0000a40000027a25 */ /* 0x000fc800078e0002 */
[----:B------:R-:W-:Y:S01]  /*b930*/  IMAD R0, R0, c[0x0][0x294], R5 ;  /* 0x0000a50000007a24 */ /* 0x000fe200078e0205 */
[----:B------:R-:W-:-:S04]  /*b940*/  LEA R15, P0, R2, c[0x0][0x288], 0x1 ;  /* 0x0000a200020f7a11 */ /* 0x000fc800078008ff */
[----:B------:R-:W-:Y:S01]  /*b950*/  IADD3 R0, R3, R0, RZ ;  /* 0x0000000003007210 */ /* 0x000fe20007ffe0ff */
[----:B------:R1:W3:Y:S03]  /*b960*/  SHFL.IDX PT, R5, R15, RZ, 0x181f ;  /* 0x00181fff0f057589 */ /* 0x0002e600000e0000 */
[----:B------:R-:W-:Y:S02]  /*b970*/  LEA.HI.X R14, R2, c[0x0][0x28c], R0, 0x1, P0 ;  /* 0x0000a300020e7a11 */ /* 0x000fe400000f0c00 */
        /* <DEDUP_REMOVED lines=10> */
[----:B----4-:R-:W-:-:S05]  /*ba20*/  @!P1 IADD3 R10, P0, R2, R0, RZ ;  /* 0x00000000020a9210 */ /* 0x010fca0007f1e0ff */
[--C-:B--2---:R-:W-:Y:S01]  /*ba30*/  @!P1 IMAD.X R11, R7, 0x1, R3.reuse, P0 ;  /* 0x00000001070b9824 */ /* 0x104fe200000e0603 */
        /* <DEDUP_REMOVED lines=17> */
.L_x_1082:
[----:B------:R-:W-:Y:S05]  /*bb50*/  BSYNC B0 ;  /* 0x0000000000007941 */ /* 0x000fea0003800000 */
.L_x_1081:
[----:B-1--45:R-:W-:Y:S01]  /*bb60*/  IMAD.MOV.U32 R2, RZ, RZ, R34 ;  /* 0x000000ffff027224 */ /* 0x032fe200078e0022 */
[----:B------:R-:W-:Y:S01]  /*bb70*/  LOP3.LUT P0, RZ, R216, 0x10, RZ, 0xc0, !PT ;  /* 0x00000010d8ff7812 */ /* 0x000fe2000780c0ff */
[----:B------:R-:W-:Y:S01]  /*bb80*/  IMAD.MOV.U32 R0, RZ, RZ, R35 ;  /* 0x000000ffff007224 */ /* 0x000fe200078e0023 */
[----:B--2---:R1:W2:Y:S01]  /*bb90*/  SHFL.IDX PT, R7, R16, 0x1, 0x181f ;  /* 0x00381f0010077f89 */ /* 0x0042a200000e0000 */
[----:B---3--:R-:W-:Y:S01]  /*bba0*/  IMAD.MOV.U32 R5, RZ, RZ, R32 ;  /* 0x000000ffff057224 */ /* 0x008fe200078e0020 */
[----:B------:R-:W-:Y:S01]  /*bbb0*/  BSSY B0, `(.L_x_1083) ;  /* 0x0000040000007945 */ /* 0x000fe20003800000 */
[----:B------:R-:W-:Y:S01]  /*bbc0*/  IMAD.MOV.U32 R3, RZ, RZ, R33 ;  /* 0x000000ffff037224 */ /* 0x000fe200078e0021 */
[----:B------:R-:W-:Y:S01]  /*bbd0*/  PRMT R104, R0, 0x7610, R104 ;  /* 0x0000761000687816 */ /* 0x000fe20000000068 */
[----:B------:R-:W-:Y:S01]  /*bbe0*/  IMAD.MOV.U32 R0, RZ, RZ, R27 ;  /* 0x000000ffff007224 */ /* 0x000fe200078e001b */
[----:B------:R-:W-:Y:S01]  /*bbf0*/  PRMT R105, R5, 0x5410, R2 ;  /* 0x0000541005697816 */ /* 0x000fe20000000002 */
[----:B------:R-:W-:Y:S01]  /*bc00*/  IMAD.MOV.U32 R2, RZ, RZ, R26 ;  /* 0x000000ffff027224 */ /* 0x000fe200078e001a */
[----:B------:R-:W-:Y:S01]  /*bc10*/  PRMT R102, R3, 0x7610, R102 ;  /* 0x0000761003667816 */ /* 0x000fe20000000066 */
[----:B------:R-:W-:Y:S01]  /*bc20*/  IMAD.MOV.U32 R5, RZ, RZ, R24 ;  /* 0x000000ffff057224 */ /* 0x000fe200078e0018 */
[----:B------:R1:W3:Y:S01]  /*bc30*/  SHFL.IDX PT, R13, R14, 0x1, 0x181f ;  /* 0x00381f000e0d7f89 */ /* 0x0002e200000e0000 */
[----:B------:R-:W-:Y:S01]  /*bc40*/  IMAD.MOV.U32 R3, RZ, RZ, R25 ;  /* 0x000000ffff037224 */ /* 0x000fe200078e0019 */
[----:B------:R-:W-:Y:S01]  /*bc50*/  PRMT R55, R0, 0x5410, R2 ;  /* 0x0000541000377816 */ /* 0x000fe20000000002 */
[----:B------:R-:W-:Y:S01]  /*bc60*/  IMAD.MOV.U32 R0, RZ, RZ, R39 ;  /* 0x000000ffff007224 */ /* 0x000fe200078e0027 */
[----:B------:R-:W-:Y:S01]  /*bc70*/  MOV R2, R38 ;  /* 0x0000002600027202 */ /* 0x000fe20000000f00 */
[----:B------:R-:W-:Y:S01]  /*bc80*/  IMAD.MOV.U32 R6, RZ, RZ, R22 ;  /* 0x000000ffff067224 */ /* 0x000fe200078e0016 */
[----:B------:R-:W-:Y:S01]  /*bc90*/  PRMT R40, R40, 0x5410, R5 ;  /* 0x0000541028287816 */ /* 0x000fe20000000005 */
[----:B------:R1:W4:Y:S01]  /*bca0*/  SHFL.IDX PT, R12, R15, 0x1, 0x181f ;  /* 0x00381f000f0c7f89 */ /* 0x00032200000e0000 */
        /* <DEDUP_REMOVED lines=22> */
[----:B--23--:R-:W-:Y:S01]  /*be10*/  ISETP.GE.AND P1, PT, R136, c[0x0][0x27c], PT ;  /* 0x00009f0088007a0c */ /* 0x00cfe20003f26270 */
        /* <DEDUP_REMOVED lines=8> */
[----:B----4-:R-:W-:Y:S01]  /*bea0*/  @!P1 IADD3 R8, P0, R12, R0, RZ ;  /* 0x000000000c089210 */ /* 0x010fe20007f1e0ff */
        /* <DEDUP_REMOVED lines=16> */
.L_x_1084:
[----:B--23--:R-:W-:Y:S05]  /*bfb0*/  BSYNC B0 ;  /* 0x0000000000007941 */ /* 0x00cfea0003800000 */
.L_x_1083:
[----:B-----5:R-:W-:Y:S01]  /*bfc0*/  IMAD.MOV.U32 R5, RZ, RZ, R62 ;  /* 0x000000ffff057224 */ /* 0x020fe200078e003e */
[----:B------:R-:W-:Y:S01]  /*bfd0*/  LOP3.LUT P0, RZ, R216, 0x40, RZ, 0xc0, !PT ;  /* 0x00000040d8ff7812 */ /* 0x000fe2000780c0ff */
[----:B-1----:R-:W-:Y:S01]  /*bfe0*/  IMAD.MOV.U32 R2, RZ, RZ, R60 ;  /* 0x000000ffff027224 */ /* 0x002fe200078e003c */
        /* <DEDUP_REMOVED lines=19> */
[----:B----4-:R1:W3:Y:S01]  /*c120*/  SHFL.IDX PT, R12, R14, 0x2, 0x181f ;  /* 0x00581f000e0c7f89 */ /* 0x0102e200000e0000 */
        /* <DEDUP_REMOVED lines=29> */
[--C-:B------:R-:W-:Y:S01]  /*c300*/  @!P1 IMAD.X R11, R7, 0x1, R2.reuse, P0 ;  /* 0x00000001070b9824 */ /* 0x100fe200000e0602 */
[----:B-1----:R-:W-:Y:S01]  /*c310*/  @!P1 IADD3 R8, P0, R5, R0, RZ ;  /* 0x0000000005089210 */ /* 0x002fe20007f1e0ff */
[----:B------:R-:W-:Y:S01]  /*c320*/  CS2R R78, SRZ ;  /* 0x00000000004e7805 */ /* 0x000fe2000001ff00 */
[----:B------:R-:W-:Y:S01]  /*c330*/  CS2R R76, SRZ ;  /* 0x00000000004c7805 */ /* 0x000fe2000001ff00 */
[----:B------:R-:W-:Y:S01]  /*c340*/  CS2R R82, SRZ ;  /* 0x0000000000527805 */ /* 0x000fe2000001ff00 */
[----:B------:R-:W-:Y:S01]  /*c350*/  CS2R R80, SRZ ;  /* 0x0000000000507805 */ /* 0x000fe2000001ff00 */
[----:B---3--:R-:W-:Y:S01]  /*c360*/  @!P1 IMAD.X R9, R12, 0x1, R2, P0 ;  /* 0x000000010c099824 */ /* 0x008fe200000e0602 */
        /* <DEDUP_REMOVED lines=11> */
.L_x_1086:
[----:B--2---:R-:W-:Y:S05]  /*c420*/  BSYNC B0 ;  /* 0x0000000000007941 */ /* 0x004fea0003800000 */
.L_x_1085:
        /* <DEDUP_REMOVED lines=13> */
[----:B---3--:R1:W3:Y:S01]  /*c500*/  SHFL.IDX PT, R12, R14, 0x3, 0x181f ;  /* 0x00781f000e0c7f89 */ /* 0x0082e200000e0000 */
        /* <DEDUP_REMOVED lines=31> */
[----:B------:R-:W-:-:S11]  /*c700*/  CS2R R84, SRZ ;  /* 0x0000000000547805 */ /* 0x000fd6000001ff00 */
        /* <DEDUP_REMOVED lines=11> */
[----:B------:R-:W-:Y:S01]  /*c7c0*/  CS2R R94, SRZ ;  /* 0x00000000005e7805 */ /* 0x000fe2000001ff00 */
[----:B------:R-:W-:Y:S01]  /*c7d0*/  CS2R R92, SRZ ;  /* 0x00000000005c7805 */ /* 0x000fe2000001ff00 */
[----:B------:R1:W5:Y:S04]  /*c7e0*/  @!P1 LD.E.128 R84, [R8.64] ;  /* 0x0000000608549980 */ /* 0x000368000c101d00 */
[----:B------:R1:W5:Y:S06]  /*c7f0*/  @!P1 LD.E.128 R88, [R6.64] ;  /* 0x0000000606589980 */ /* 0x00036c000c101d00 */
        /* <DEDUP_REMOVED lines=8> */
.L_x_1088:
[----:B--23--:R-:W-:Y:S05]  /*c880*/  BSYNC B0 ;  /* 0x0000000000007941 */ /* 0x00cfea0003800000 */
.L_x_1087:
[----:B-----5:R-:W-:Y:S01]  /*c890*/  IMAD.MOV.U32 R0, RZ, RZ, R98 ;  /* 0x000000ffff007224 */ /* 0x020fe200078e0062 */
[----:B------:R-:W-:-:S04]  /*c8a0*/  DEPBAR.LE SB0, 0x1 ;  /* 0x000080400000791a */ /* 0x000fc80000000000 */
[----:B-1----:R-:W-:Y:S01]  /*c8b0*/  IMAD.MOV.U32 R4, RZ, RZ, R99 ;  /* 0x000000ffff047224 */ /* 0x002fe200078e0063 */
[----:B------:R-:W-:Y:S01]  /*c8c0*/  BSSY B1, `(.L_x_1089) ;  /* 0x00000ed000017945 */ /* 0x000fe20003800000 */
[----:B------:R-:W-:Y:S01]  /*c8d0*/  IMAD.MOV.U32 R3, RZ, RZ, R96 ;  /* 0x000000ffff037224 */ /* 0x000fe200078e0060 */
[----:B------:R-:W-:Y:S01]  /*c8e0*/  SHF.R.S32.HI R75, RZ, 0x3, R74 ;  /* 0x00000003ff4b7819 */ /* 0x000fe2000001144a */
        /* <DEDUP_REMOVED lines=36> */
[----:B------:R-:W-:Y:S02]  /*cb30*/  SHF.R.U64 R54, R24, 0x10, R25 ;  /* 0x0000001018367819 */ /* 0x000fe40000001219 */
[----:B------:R-:W-:Y:S02]  /*cb40*/  LEA.HI R0, R0, R103, RZ, 0x1d ;  /* 0x0000006700007211 */ /* 0x000fe400078fe8ff */
[----:B------:R-:W-:Y:S02]  /*cb50*/  SHF.R.U32.HI R24, RZ, 0x10, R21 ;  /* 0x00000010ff187819 */ /* 0x000fe40000011615 */
        /* <DEDUP_REMOVED lines=13> */
[--C-:B------:R-:W-:Y:S02]  /*cc30*/  SHF.R.U64 R53, R26, 0x10, R27.reuse ;  /* 0x000000101a357819 */ /* 0x100fe4000000121b */
[----:B------:R-:W-:Y:S01]  /*cc40*/  SHF.R.U32.HI R31, RZ, 0x10, R27 ;  /* 0x00000010ff1f7819 */ /* 0x000fe2000001161b */
[----:B----4-:R-:W2:Y:S01]  /*cc50*/  LDS.128 R8, [R28+0x10080] ;  /* 0x010080001c087984 */ /* 0x010ea20000000c00 */
[----:B------:R-:W-:-:S02]  /*cc60*/  SHF.R.U64 R41, R22, 0x10, R23 ;  /* 0x0000001016297819 */ /* 0x000fc40000001217 */
[----:B------:R-:W-:Y:S01]  /*cc70*/  SHF.R.U32.HI R22, RZ, 0x10, R23 ;  /* 0x00000010ff167819 */ /* 0x000fe20000011617 */
[--C-:B-1----:R-:W-:Y:S02]  /*cc80*/  HADD2.F32 R15, -RZ, R5.reuse.H0_H0 ;  /* 0x20000005ff0f7230 */ /* 0x102fe40000004100 */
[----:B------:R-:W-:Y:S02]  /*cc90*/  HADD2.F32 R14, -RZ, R5.H1_H1 ;  /* 0x30000005ff0e7230 */ /* 0x000fe40000004100 */
[--C-:B------:R-:W-:Y:S02]  /*cca0*/  HADD2.F32 R17, -RZ, R7.reuse.H0_H0 ;  /* 0x20000007ff117230 */ /* 0x100fe40000004100 */
[----:B------:R-:W-:Y:S02]  /*ccb0*/  HADD2.F32 R16, -RZ, R7.H1_H1 ;  /* 0x30000007ff107230 */ /* 0x000fe40000004100 */
[--C-:B------:R-:W-:Y:S02]  /*ccc0*/  HADD2.F32 R19, -RZ, R4.reuse.H0_H0 ;  /* 0x20000004ff137230 */ /* 0x100fe40000004100 */
[----:B------:R-:W-:-:S02]  /*ccd0*/  HADD2.F32 R21, -RZ, R4.H1_H1 ;  /* 0x30000004ff157230 */ /* 0x000fc40000004100 */
[--C-:B------:R-:W-:Y:S02]  /*cce0*/  HADD2.F32 R18, -RZ, R6.reuse.H0_H0 ;  /* 0x20000006ff127230 */ /* 0x100fe40000004100 */
[----:B------:R-:W-:Y:S01]  /*ccf0*/  HADD2.F32 R20, -RZ, R6.H1_H1 ;  /* 0x30000006ff147230 */ /* 0x000fe20000004100 */
[----:B------:R-:W-:Y:S01]  /*cd00*/  FMUL.FTZ R6, R15, R0 ;  /* 0x000000000f067220 */ /* 0x000fe20000410000 */
[----:B------:R-:W-:Y:S02]  /*cd10*/  HADD2.F32 R4, -RZ, R29.H1_H1 ;  /* 0x3000001dff047230 */ /* 0x000fe40000004100 */
[----:B------:R-:W-:Y:S02]  /*cd20*/  HADD2.F32 R25, -RZ, R22.H0_H0 ;  /* 0x20000016ff197230 */ /* 0x000fe40000004100 */
[--C-:B--2---:R-:W-:Y:S02]  /*cd30*/  HADD2.F32 R5, -RZ, R8.reuse.H0_H0 ;  /* 0x20000008ff057230 */ /* 0x104fe40000004100 */
[----:B------:R-:W-:-:S02]  /*cd40*/  HADD2.F32 R13, -RZ, R8.H1_H1 ;  /* 0x30000008ff0d7230 */ /* 0x000fc40000004100 */
[----:B------:R-:W-:Y:S01]  /*cd50*/  HADD2.F32 R3, -RZ, R9.H0_H0 ;  /* 0x20000009ff037230 */ /* 0x000fe20000004100 */
[----:B------:R-:W-:Y:S01]  /*cd60*/  FMUL.FTZ R26, R5, R4 ;  /* 0x00000004051a7220 */ /* 0x000fe20000410000 */
[--C-:B------:R-:W-:Y:S02]  /*cd70*/  HADD2.F32 R8, -RZ, R11.reuse.H0_H0 ;  /* 0x2000000bff087230 */ /* 0x100fe40000004100 */
[----:B------:R-:W-:Y:S01]  /*cd80*/  HADD2.F32 R7, -RZ, R11.H1_H1 ;  /* 0x3000000bff077230 */ /* 0x000fe20000004100 */
[----:B------:R-:W-:Y:S01]  /*cd90*/  FMUL.FTZ R29, R3, R0 ;  /* 0x00000000031d7220 */ /* 0x000fe20000410000 */
[----:B------:R-:W-:Y:S02]  /*cda0*/  HADD2.F32 R2, -RZ, R9.H1_H1 ;  /* 0x30000009ff027230 */ /* 0x000fe40000004100 */
[----:B------:R-:W-:Y:S02]  /*cdb0*/  HADD2.F32 R11, -RZ, R24.H0_H0 ;  /* 0x20000018ff0b7230 */ /* 0x000fe40000004100 */
[----:B------:R-:W-:-:S02]  /*cdc0*/  HADD2.F32 R9, -RZ, R10.H0_H0 ;  /* 0x2000000aff097230 */ /* 0x000fc40000004100 */
[----:B------:R-:W-:Y:S01]  /*cdd0*/  HADD2.F32 R12, -RZ, R10.H1_H1 ;  /* 0x3000000aff0c7230 */ /* 0x000fe20000004100 */
[-C--:B------:R-:W-:Y:S01]  /*cde0*/  FMUL.FTZ R0, R14, R11.reuse ;  /* 0x0000000b0e007220 */ /* 0x080fe20000410000 */
[----:B------:R-:W-:Y:S01]  /*cdf0*/  HADD2.F32 R10, -RZ, R30.H0_H0 ;  /* 0x2000001eff0a7230 */ /* 0x000fe20000004100 */
[C---:B------:R-:W-:Y:S02]  /*ce00*/  FMUL.FTZ R27, R2.reuse, R11 ;  /* 0x0000000b021b7220 */ /* 0x040fe40000410000 */
[----:B------:R-:W-:Y:S01]  /*ce10*/  FFMA.FTZ R42, R2, R72, R0 ;  /* 0x00000048022a7223 */ /* 0x000fe20000010000 */
[--C-:B------:R-:W-:Y:S01]  /*ce20*/  HADD2.F32 R0, -RZ, R40.reuse.H0_H0 ;  /* 0x20000028ff007230 */ /* 0x100fe20000004100 */
[----:B------:R-:W-:Y:S01]  /*ce30*/  FFMA.FTZ R43, R3, R10, R6 ;  /* 0x0000000a032b7223 */ /* 0x000fe20000010006 */
[----:B------:R-:W-:Y:S01]  /*ce40*/  HADD2.F32 R6, -RZ, R40.H1_H1 ;  /* 0x30000028ff067230 */ /* 0x000fe20000004100 */
[----:B------:R-:W-:Y:S01]  /*ce50*/  FMUL.FTZ R3, R19, R4 ;  /* 0x0000000413037220 */ /* 0x000fe20000410000 */
[----:B------:R-:W-:Y:S01]  /*ce60*/  HADD2.F32 R2, -RZ, R30.H1_H1 ;  /* 0x3000001eff027230 */ /* 0x000fe20000004100 */
[----:B------:R-:W-:Y:S01]  /*ce70*/  FMUL.FTZ R22, R8, R0 ;  /* 0x0000000008167220 */ /* 0x000fe20000410000 */
[--C-:B------:R-:W-:Y:S01]  /*ce80*/  HADD2.F32 R4, -RZ, R55.reuse.H1_H1 ;  /* 0x30000037ff047230 */ /* 0x100fe20000004100 */
[----:B------:R-:W-:Y:S01]  /*ce90*/  FFMA.FTZ R30, R5, R6, R3 ;  /* 0x00000006051e7223 */ /* 0x000fe20000010003 */
[----:B------:R-:W-:Y:S01]  /*cea0*/  HADD2.F32 R3, -RZ, R55.H0_H0 ;  /* 0x20000037ff037230 */ /* 0x000fe20000004100 */
[----:B------:R-:W-:Y:S01]  /*ceb0*/  FMUL.FTZ R5, R17, R0 ;  /* 0x0000000011057220 */ /* 0x000fe20000410000 */
[----:B------:R-:W-:Y:S01]  /*cec0*/  HADD2.F32 R55, -RZ, R31.H0_H0 ;  /* 0x2000001fff377230 */ /* 0x000fe20000004100 */
[-C--:B------:R-:W-:Y:S01]  /*ced0*/  FMUL.FTZ R11, R18, R2.reuse ;  /* 0x00000002120b7220 */ /* 0x080fe20000410000 */
[----:B------:R-:W-:Y:S01]  /*cee0*/  HADD2.F32 R31, -RZ, R53.H0_H0 ;  /* 0x20000035ff1f7230 */ /* 0x000fe20000004100 */
[----:B------:R-:W-:Y:S01]  /*cef0*/  FFMA.FTZ R23, R8, R3, R5 ;  /* 0x0000000308177223 */ /* 0x000fe20000010005 */
[----:B------:R-:W-:Y:S01]  /*cf00*/  HADD2.F32 R5, -RZ, R52.H0_H0 ;  /* 0x20000034ff057230 */ /* 0x000fe20000004100 */
[----:B------:R-:W-:Y:S01]  /*cf10*/  FMUL.FTZ R0, R16, R25 ;  /* 0x0000001910007220 */ /* 0x000fe20000410000 */
[----:B------:R-:W-:Y:S01]  /*cf20*/  HADD2.F32 R8, -RZ, R41.H0_H0 ;  /* 0x20000029ff087230 */ /* 0x000fe20000004100 */
[C---:B------:R-:W-:Y:S01]  /*cf30*/  FMUL.FTZ R24, R9.reuse, R2 ;  /* 0x0000000209187220 */ /* 0x040fe20000410000 */
[----:B------:R-:W-:Y:S01]  /*cf40*/  HADD2.F32 R41, -RZ, R54.H0_H0 ;  /* 0x20000036ff297230 */ /* 0x000fe20000004100 */
[----:B------:R-:W-:-:S02]  /*cf50*/  FFMA.FTZ R40, R9, R4, R11 ;  /* 0x0000000409287223 */ /* 0x000fc4000001000b */
[----:B------:R-:W-:Y:S02]  /*cf60*/  FMUL.FTZ R2, R21, R5 ;  /* 0x0000000515027220 */ /* 0x000fe40000410000 */
[C---:B------:R-:W-:Y:S02]  /*cf70*/  FMUL.FTZ R11, R7.reuse, R25 ;  /* 0x00000019070b7220 */ /* 0x040fe40000410000 */
[----:B------:R-:W-:Y:S02]  /*cf80*/  FFMA.FTZ R7, R7, R55, R0 ;  /* 0x0000003707077223 */ /* 0x000fe40000010000 */
[----:B------:R-:W-:Y:S02]  /*cf90*/  FMUL.FTZ R0, R20, R8 ;  /* 0x0000000814007220 */ /* 0x000fe40000410000 */
[----:B------:R-:W-:Y:S01]  /*cfa0*/  FMUL.FTZ R5, R13, R5 ;  /* 0x000000050d057220 */ /* 0x000fe20000410000 */
[----:B------:R-:W-:Y:S01]  /*cfb0*/  F2FP.PACK_AB R7, R7, R23 ;  /* 0x000000170707723e */ /* 0x000fe200000000ff */
[----:B------:R-:W-:-:S02]  /*cfc0*/  FFMA.FTZ R13, R13, R41, R2 ;  /* 0x000000290d0d7223 */ /* 0x000fc40000010002 */
[C---:B------:R-:W-:Y:S02]  /*cfd0*/  FMUL.FTZ R2, R12.reuse, R8 ;  /* 0x000000080c027220 */ /* 0x040fe40000410000 */
        /* <DEDUP_REMOVED lines=18> */
.L_x_1092:
[----:B------:R-:W-:Y:S05]  /*d100*/  BSYNC B0 ;  /* 0x0000000000007941 */ /* 0x000fea0003800000 */
.L_x_1091:
[----:B------:R-:W-:-:S13]  /*d110*/  ISETP.GE.AND P0, PT, R138, c[0x0][0x27c], PT ;  /* 0x00009f008a007a0c */ /* 0x000fda0003f06270 */
[----:B------:R-:W-:Y:S05]  /*d120*/  @P0 BRA `(.L_x_1090) ;  /* 0x0000066000000947 */ /* 0x000fea0003800000 */
[----:B------:R-:W-:Y:S02]  /*d130*/  MOV R0, c[0x0][0x27c] ;  /* 0x00009f0000007a02 */ /* 0x000fe40000000f00 */
[----:B------:R-:W-:Y:S02]  /*d140*/  LEA.HI R2, R100, R138, RZ, 0x6 ;  /* 0x0000008a64027211 */ /* 0x000fe400078f30ff */
        /* <DEDUP_REMOVED lines=15> */
[----:B------:R-:W-:Y:S01]  /*d240*/  HADD2.F32 R2, -RZ, R101.H0_H0 ;  /* 0x20000065ff027230 */ /* 0x000fe20000004100 */
[----:B------:R-:W-:Y:S02]  /*d250*/  SHF.R.U32.HI R21, RZ, 0x10, R33 ;  /* 0x00000010ff157819 */ /* 0x000fe40000011621 */
[----:B------:R-:W-:-:S02]  /*d260*/  IADD3 R0, R3, R0, R114 ;  /* 0x0000000003007210 */ /* 0x000fc40007ffe072 */
[--C-:B------:R-:W-:Y:S02]  /*d270*/  SHF.R.U64 R30, R36, 0x10, R37.reuse ;  /* 0x00000010241e7819 */ /* 0x100fe40000001225 */
[----:B------:R-:W-:Y:S02]  /*d280*/  SHF.L.U32 R29, R0, 0x1, RZ ;  /* 0x00000001001d7819 */ /* 0x000fe400000006ff */
[----:B------:R-:W-:Y:S02]  /*d290*/  SHF.R.U32.HI R0, RZ, 0x10, R37 ;  /* 0x00000010ff007819 */ /* 0x000fe40000011625 */
[----:B------:R-:W-:Y:S01]  /*d2a0*/  SHF.R.U64 R41, R32, 0x10, R33 ;  /* 0x0000001020297819 */ /* 0x000fe20000001221 */
[----:B----4-:R-:W2:Y:S01]  /*d2b0*/  LDS.128 R8, [R29+0x10080] ;  /* 0x010080001d087984 */ /* 0x010ea20000000c00 */
        /* <DEDUP_REMOVED lines=33> */
[----:B------:R-:W-:Y:S01]  /*d4d0*/  HADD2.F32 R5, -RZ, R104.H0_H0 ;  /* 0x20000068ff057230 */ /* 0x000fe20000004100 */
        /* <DEDUP_REMOVED lines=43> */
.L_x_1090:
[----:B------:R-:W-:Y:S05]  /*d790*/  BSYNC B1 ;  /* 0x0000000000017941 */ /* 0x000fea0003800000 */
.L_x_1089:
        /* <DEDUP_REMOVED lines=35> */
[----:B----4-:R-:W2:Y:S01]  /*d9d0*/  LDS.128 R8, [R32+0x10080] ;  /* 0x0100800020087984 */ /* 0x010ea20000000c00 */
        /* <DEDUP_REMOVED lines=44> */
[----:B------:R-:W-:Y:S01]  /*dca0*/  FFMA.FTZ R25, R11, R43, R2 ;  /* 0x0000002b0b197223 */ /* 0x000fe20000010002 */
[----:B------:R-:W-:Y:S01]  /*dcb0*/  HADD2.F32 R10, -RZ, R10.H1_H1 ;  /* 0x3000000aff0a7230 */ /* 0x000fe20000004100 */
[-C--:B------:R-:W-:Y:S01]  /*dcc0*/  FMUL.FTZ R14, R19, R3.reuse ;  /* 0x00000003130e7220 */ /* 0x080fe20000410000 */
[----:B------:R-:W-:Y:S01]  /*dcd0*/  HADD2.F32 R5, -RZ, R109.H1_H1 ;  /* 0x3000006dff057230 */ /* 0x000fe20000004100 */
[----:B------:R-:W-:Y:S01]  /*dce0*/  FMUL.FTZ R29, R12, R3 ;  /* 0x000000030c1d7220 */ /* 0x000fe20000410000 */
[----:B------:R-:W-:Y:S01]  /*dcf0*/  HADD2.F32 R36, -RZ, R41.H0_H0 ;  /* 0x20000029ff247230 */ /* 0x000fe20000004100 */
[----:B------:R-:W-:-:S02]  /*dd00*/  FMUL.FTZ R2, R22, R9 ;  /* 0x0000000916027220 */ /* 0x000fc40000410000 */
[-C--:B------:R-:W-:Y:S02]  /*dd10*/  FMUL.FTZ R3, R23, R8.reuse ;  /* 0x0000000817037220 */ /* 0x080fe40000410000 */
[C---:B------:R-:W-:Y:S02]  /*dd20*/  FMUL.FTZ R11, R13.reuse, R8 ;  /* 0x000000080d0b7220 */ /* 0x040fe40000410000 */
[----:B------:R-:W-:Y:S02]  /*dd30*/  FMUL.FTZ R8, R10, R9 ;  /* 0x000000090a087220 */ /* 0x000fe40000410000 */
        /* <DEDUP_REMOVED lines=21> */
.L_x_1096:
[----:B------:R-:W-:Y:S05]  /*de90*/  BSYNC B0 ;  /* 0x0000000000007941 */ /* 0x000fea0003800000 */
.L_x_1095:
        /* <DEDUP_REMOVED lines=25> */
[----:B----4-:R-:W2:Y:S01]  /*e030*/  LDS.128 R8, [R29+0x10080] ;  /* 0x010080001d087984 */ /* 0x010ea20000000c00 */
        /* <DEDUP_REMOVED lines=78> */
.L_x_1094:
[----:B------:R-:W-:Y:S05]  /*e520*/  BSYNC B1 ;  /* 0x0000000000017941 */ /* 0x000fea0003800000 */
.L_x_1093:
        /* <DEDUP_REMOVED lines=35> */
[----:B----4-:R-:W2:Y:S01]  /*e760*/  LDS.128 R8, [R32+0x10080] ;  /* 0x0100800020087984 */ /* 0x010ea20000000c00 */
[----:B------:R-:W-:Y:S01]  /*e770*/  SHF.R.U64 R36, R70, 0x10, R71 ;  /* 0x0000001046247819 */ /* 0x000fe20000001247 */
[----:B------:R-:W-:Y:S01]  /*e780*/  HADD2.F32 R25, -RZ, R25.H0_H0 ;  /* 0x20000019ff197230 */ /* 0x000fe20000004100 */
[----:B------:R-:W-:Y:S01]  /*e790*/  SHF.R.U64 R30, R68, 0x10, R69 ;  /* 0x00000010441e7819 */ /* 0x000fe20000001245 */
[----:B------:R-:W-:Y:S01]  /*e7a0*/  HADD2.F32 R43, -RZ, R27.H0_H0 ;  /* 0x2000001bff2b7230 */ /* 0x000fe20000004100 */
[----:B------:R-:W-:-:S02]  /*e7b0*/  SHF.R.U64 R41, R66, 0x10, R67 ;  /* 0x0000001042297819 */ /* 0x000fc40000001243 */
[----:B------:R-:W-:-:S05]  /*e7c0*/  SHF.R.U64 R39, R64, 0x10, R65 ;  /* 0x0000001040277819 */ /* 0x000fca0000001241 */
        /* <DEDUP_REMOVED lines=69> */
.L_x_1100:
[----:B------:R-:W-:Y:S05]  /*ec20*/  BSYNC B0 ;  /* 0x0000000000007941 */ /* 0x000fea0003800000 */
.L_x_1099:
        /* <DEDUP_REMOVED lines=104> */
.L_x_1098:
[----:B------:R-:W-:Y:S05]  /*f2b0*/  BSYNC B1 ;  /* 0x0000000000017941 */ /* 0x000fea0003800000 */
.L_x_1097:
        /* <DEDUP_REMOVED lines=110> */
.L_x_1102:
[----:B------:R-:W-:Y:S05]  /*f9a0*/  BSYNC B0 ;  /* 0x0000000000007941 */ /* 0x000fea0003800000 */
.L_x_1101:
        /* <DEDUP_REMOVED lines=18> */
[----:B------:R-:W-:Y:S02]  /*fad0*/  LEA R31, R3, 0x10080, 0x1 ;  /* 0x00010080031f7811 */ /* 0x000fe400078e08ff */
[----:B------:R-:W-:Y:S01]  /*fae0*/  SHF.L.U32 R28, R0, 0x1, RZ ;  /* 0x00000001001c7819 */ /* 0x000fe200000006ff */
[----:B------:R-:W-:Y:S01]  /*faf0*/  HADD2.F32 R0, -RZ, R130.H0_H0 ;  /* 0x20000082ff007230 */ /* 0x000fe20000004100 */
[----:B------:R-:W-:Y:S01]  /*fb00*/  SHF.R.U32.HI R21, RZ, 0x10, R93 ;  /* 0x00000010ff157819 */ /* 0x000fe2000001165d */
[----:B------:R-:W1:Y:S01]  /*fb10*/  LDS.128 R4, [R31] ;  /* 0x000000001f047984 */ /* 0x000e620000000c00 */
[----:B------:R-:W-:-:S02]  /*fb20*/  SHF.R.U32.HI R22, RZ, 0x10, R97 ;  /* 0x00000010ff167819 */ /* 0x000fc40000011661 */
        /* <DEDUP_REMOVED lines=8> */
[----:B------:R-:W-:Y:S02]  /*fbb0*/  SHF.R.U64 R38, R96, 0x10, R97 ;  /* 0x0000001060267819 */ /* 0x000fe40000001261 */
[----:B------:R-:W-:-:S05]  /*fbc0*/  SHF.R.U64 R36, R98, 0x10, R99 ;  /* 0x0000001062247819 */ /* 0x000fca0000001263 */
[----:B------:R-:W-:Y:S02]  /*fbd0*/  HADD2.F32 R33, -RZ, R36.H0_H0 ;  /* 0x20000024ff217230 */ /* 0x000fe40000004100 */
[--C-:B-1----:R-:W-:Y:S02]  /*fbe0*/  HADD2.F32 R15, -RZ, R5.reuse.H0_H0 ;  /* 0x20000005ff0f7230 */ /* 0x102fe40000004100 */
[----:B------:R-:W-:Y:S02]  /*fbf0*/  HADD2.F32 R14, -RZ, R5.H1_H1 ;  /* 0x30000005ff0e7230 */ /* 0x000fe40000004100 */
[--C-:B------:R-:W-:Y:S02]  /*fc00*/  HADD2.F32 R17, -RZ, R7.reuse.H0_H0 ;  /* 0x20000007ff117230 */ /* 0x100fe40000004100 */
[----:B------:R-:W-:Y:S02]  /*fc10*/  HADD2.F32 R16, -RZ, R7.H1_H1 ;  /* 0x30000007ff107230 */ /* 0x000fe40000004100 */
[----:B--2---:R-:W-:-:S02]  /*fc20*/  HADD2.F32 R5, -RZ, R8.H0_H0 ;  /* 0x20000008ff057230 */ /* 0x004fc40000004100 */
[----:B------:R-:W-:Y:S02]  /*fc30*/  HADD2.F32 R13, -RZ, R8.H1_H1 ;  /* 0x30000008ff0d7230 */ /* 0x000fe40000004100 */
[----:B------:R-:W-:Y:S02]  /*fc40*/  HADD2.F32 R3, -RZ, R9.H0_H0 ;  /* 0x20000009ff037230 */ /* 0x000fe40000004100 */
[--C-:B------:R-:W-:Y:S02]  /*fc50*/  HADD2.F32 R8, -RZ, R11.reuse.H0_H0 ;  /* 0x2000000bff087230 */ /* 0x100fe40000004100 */
[----:B------:R-:W-:Y:S01]  /*fc60*/  HADD2.F32 R7, -RZ, R11.H1_H1 ;  /* 0x3000000bff077230 */ /* 0x000fe20000004100 */
[----:B------:R-:W-:Y:S01]  /*fc70*/  FMUL.FTZ R32, R3, R0 ;  /* 0x0000000003207220 */ /* 0x000fe20000410000 */
[----:B------:R-:W-:Y:S02]  /*fc80*/  HADD2.F32 R2, -RZ, R9.H1_H1 ;  /* 0x30000009ff027230 */ /* 0x000fe40000004100 */
[----:B------:R-:W-:-:S02]  /*fc90*/  HADD2.F32 R11, -RZ, R21.H0_H0 ;  /* 0x20000015ff0b7230 */ /* 0x000fc40000004100 */
[--C-:B------:R-:W-:Y:S02]  /*fca0*/  HADD2.F32 R9, -RZ, R10.reuse.H0_H0 ;  /* 0x2000000aff097230 */ /* 0x100fe40000004100 */
[----:B------:R-:W-:Y:S01]  /*fcb0*/  HADD2.F32 R12, -RZ, R10.H1_H1 ;  /* 0x3000000aff0c7230 */ /* 0x000fe20000004100 */
[-C--:B------:R-:W-:Y:S01]  /*fcc0*/  FMUL.FTZ R30, R2, R11.reuse ;  /* 0x0000000b021e7220 */ /* 0x080fe20000410000 */
        /* <DEDUP_REMOVED lines=8> */
[----:B------:R-:W-:Y:S01]  /*fd50*/  HADD2.F32 R4, -RZ, R130.H1_H1 ;  /* 0x30000082ff047230 */ /* 0x000fe20000004100 */
[----:B------:R-:W-:Y:S01]  /*fd60*/  FFMA.FTZ R37, R2, R42, R0 ;  /* 0x0000002a02257223 */ /* 0x000fe20000010000 */
[--C-:B------:R-:W-:Y:S02]  /*fd70*/  HADD2.F32 R6, -RZ, R132.reuse.H1_H1 ;  /* 0x30000084ff067230 */ /* 0x100fe40000004100 */
[----:B------:R-:W-:Y:S01]  /*fd80*/  HADD2.F32 R0, -RZ, R132.H0_H0 ;  /* 0x20000084ff007230 */ /* 0x000fe20000004100 */
[-C--:B------:R-:W-:Y:S01]  /*fd90*/  FMUL.FTZ R3, R19, R4.reuse ;  /* 0x0000000413037220 */ /* 0x080fe20000410000 */
[----:B------:R-:W-:Y:S01]  /*fda0*/  HADD2.F32 R2, -RZ, R131.H1_H1 ;  /* 0x30000083ff027230 */ /* 0x000fe20000004100 */
[C---:B------:R-:W-:Y:S01]  /*fdb0*/  FMUL.FTZ R27, R5.reuse, R4 ;  /* 0x00000004051b7220 */ /* 0x040fe20000410000 */
[--C-:B------:R-:W-:Y:S01]  /*fdc0*/  HADD2.F32 R4, -RZ, R133.reuse.H1_H1 ;  /* 0x30000085ff047230 */ /* 0x100fe20000004100 */
[----:B------:R-:W-:Y:S01]  /*fdd0*/  FFMA.FTZ R40, R5, R6, R3 ;  /* 0x0000000605287223 */ /* 0x000fe20000010003 */
[----:B------:R-:W-:Y:S01]  /*fde0*/  HADD2.F32 R3, -RZ, R133.H0_H0 ;  /* 0x20000085ff037230 */ /* 0x000fe20000004100 */
[----:B------:R-:W-:-:S02]  /*fdf0*/  FMUL.FTZ R5, R17, R0 ;  /* 0x0000000011057220 */ /* 0x000fc40000410000 */
[----:B------:R-:W-:Y:S02]  /*fe00*/  FMUL.FTZ R11, R18, R2 ;  /* 0x00000002120b7220 */ /* 0x000fe40000410000 */
[C---:B------:R-:W-:Y:S02]  /*fe10*/  FMUL.FTZ R22, R8.reuse, R0 ;  /* 0x0000000008167220 */ /* 0x040fe40000410000 */
[----:B------:R-:W-:Y:S01]  /*fe20*/  FFMA.FTZ R25, R8, R3, R5 ;  /* 0x0000000308197223 */ /* 0x000fe20000010005 */
[----:B------:R-:W-:Y:S01]  /*fe30*/  HADD2.F32 R5, -RZ, R35.H0_H0 ;  /* 0x20000023ff057230 */ /* 0x000fe20000004100 */
[----:B------:R-:W-:Y:S01]  /*fe40*/  FMUL.FTZ R0, R16, R23 ;  /* 0x0000001710007220 */ /* 0x000fe20000410000 */
[----:B------:R-:W-:Y:S01]  /*fe50*/  HADD2.F32 R8, -RZ, R34.H0_H0 ;  /* 0x20000022ff087230 */ /* 0x000fe20000004100 */
[C---:B------:R-:W-:Y:S01]  /*fe60*/  FFMA.FTZ R29, R9.reuse, R4, R11 ;  /* 0x00000004091d7223 */ /* 0x040fe2000001000b */
[----:B------:R-:W-:Y:S01]  /*fe70*/  HADD2.F32 R34, -RZ, R38.H0_H0 ;  /* 0x20000026ff227230 */ /* 0x000fe20000004100 */
[----:B------:R-:W-:-:S02]  /*fe80*/  FMUL.FTZ R26, R9, R2 ;  /* 0x00000002091a7220 */ /* 0x000fc40000410000 */
[C---:B------:R-:W-:Y:S02]  /*fe90*/  FMUL.FTZ R11, R7.reuse, R23 ;  /* 0x00000017070b7220 */ /* 0x040fe40000410000 */
[----:B------:R-:W-:Y:S02]  /*fea0*/  FFMA.FTZ R21, R7, R41, R0 ;  /* 0x0000002907157223 */ /* 0x000fe40000010000 */
[-C--:B------:R-:W-:Y:S02]  /*feb0*/  FMUL.FTZ R0, R20, R5.reuse ;  /* 0x0000000514007220 */ /* 0x080fe40000410000 */
[-C--:B------:R-:W-:Y:S02]  /*fec0*/  FMUL.FTZ R2, R24, R8.reuse ;  /* 0x0000000818027220 */ /* 0x080fe40000410000 */
[----:B------:R-:W-:Y:S02]  /*fed0*/  FMUL.FTZ R7, R12, R5 ;  /* 0x000000050c077220 */ /* 0x000fe40000410000 */
[----:B------:R-:W-:-:S02]  /*fee0*/  FMUL.FTZ R5, R13, R8 ;  /* 0x000000080d057220 */ /* 0x000fc40000410000 */
[----:B------:R-:W-:Y:S02]  /*fef0*/  FFMA.FTZ R8, R15, R10, -R32 ;  /* 0x0000000a0f087223 */ /* 0x000fe40000010820 */
        /* <DEDUP_REMOVED lines=19> */
.L_x_1074:
[----:B------:R-:W-:Y:S05]  /*10030*/  BSYNC B2 ;  /* 0x0000000000027941 */ /* 0x000fea0003800000 */
.L_x_1040:
[----:B------:R-:W-:-:S04]  /*10040*/  DEPBAR.LE SB0, 0x0 ;  /* 0x000080000000791a */ /* 0x000fc80000000000 */
[----:B------:R-:W-:Y:S01]  /*10050*/  IMAD R0, R142, c[0x0][0x208], RZ ;  /* 0x000082008e007a24 */ /* 0x000fe200078e02ff */
[----:B------:R-:W-:Y:S01]  /*10060*/  BAR.SYNC.DEFER_BLOCKING 0x0 ;  /* 0x0000000000007b1d */ /* 0x000fe20000010000 */
[----:B-1----:R-:W-:Y:S01]  /*10070*/  IMAD.WIDE.U32 R4, R110, c[0x0][0x208], RZ ;  /* 0x000082006e047a25 */ /* 0x002fe200078e00ff */
[----:B------:R-:W-:Y:S02]  /*10080*/  IADD3 R195, R186, 0x20, RZ ;  /* 0x00000020bac37810 */ /* 0x000fe40007ffe0ff */
[----:B------:R-:W-:Y:S01]  /*10090*/  IADD3 R204, R204, -0x2, RZ ;  /* 0xfffffffecccc7810 */ /* 0x000fe20007ffe0ff */
[----:B------:R-:W-:Y:S01]  /*100a0*/  IMAD R2, R110, c[0x0][0x20c], R0 ;  /* 0x000083006e027a24 */ /* 0x000fe200078e0200 */
[----:B------:R-:W-:Y:S01]  /*100b0*/  LEA R0, P1, R4, R220, 0x5 ;  /* 0x000000dc04007211 */ /* 0x000fe200078228ff */
[----:B------:R-:W-:Y:S02]  /*100c0*/  IMAD R72, R110, -0x20, R237 ;  /* 0xffffffe06e487824 */ /* 0x000fe400078e02ed */
[----:B------:R-:W-:Y:S01]  /*100d0*/  IMAD.IADD R3, R5, 0x1, R2 ;  /* 0x0000000105037824 */ /* 0x000fe200078e0202 */
[----:B------:R-:W-:-:S04]  /*100e0*/  LEA R2, P0, R0, c[0x0][0x1f8], 0x1 ;  /* 0x00007e0000027a11 */ /* 0x000fc800078008ff */
[----:B------:R-:W-:Y:S02]  /*100f0*/  LEA.HI.X R3, R4, R223, R3, 0x5, P1 ;  /* 0x000000df04037211 */ /* 0x000fe400008f2c03 */
[----:B------:R-:W-:Y:S02]  /*10100*/  R2P PR, R103, 0x6 ;  /* 0x0000000667007804 */ /* 0x000fe40000000000 */
[----:B------:R-:W-:Y:S02]  /*10110*/  LEA.HI.X R3, R0, c[0x0][0x1fc], R3, 0x1, P0 ;  /* 0x00007f0000037a11 */ /* 0x000fe400000f0c03 */
[----:B------:R-:W-:Y:S02]  /*10120*/  LOP3.LUT R0, R129, 0x1, RZ, 0xc0, !PT ;  /* 0x0000000181007812 */ /* 0x000fe400078ec0ff */
[----:B------:R-:W-:Y:S01]  /*10130*/  ISETP.GT.AND P0, PT, R72, R211, PT ;  /* 0x000000d34800720c */ /* 0x000fe20003f04270 */
[----:B----4-:R-:W-:Y:S01]  /*10140*/  LDSM.16.M88.4 R8, [R191] ;  /* 0x00000000bf08783b */ /* 0x010fe20000000200 */
[----:B------:R-:W-:-:S02]  /*10150*/  ISETP.NE.AND P3, PT, R145, 0x1, PT ;  /* 0x000000019100780c */ /* 0x000fc40003f65270 */
[----:B------:R-:W-:Y:S01]  /*10160*/  ISETP.NE.U32.OR P0, PT, R0, 0x1, !P0 ;  /* 0x000000010000780c */ /* 0x000fe20004705470 */
[----:B--2---:R-:W1:Y:S02]  /*10170*/  LDSM.16.M88.4 R12, [R186] ;  /* 0x00000000ba0c783b */ /* 0x004e640000000200 */
[----:B------:R-:W-:Y:S01]  /*10180*/  @P1 IADD3 R195, R186, -0x20, RZ ;  /* 0xffffffe0bac31810 */ /* 0x000fe20007ffe0ff */
[----:B------:R-:W-:Y:S01]  /*10190*/  IMAD.MOV.U32 R0, RZ, RZ, 0x40 ;  /* 0x00000040ff007424 */ /* 0x000fe200078e00ff */
[----:B------:R-:W-:Y:S01]  /*101a0*/  LOP3.LUT P1, RZ, R129, 0x4, RZ, 0xc0, !PT ;  /* 0x0000000481ff7812 */ /* 0x000fe2000782c0ff */
[----:B------:R-:W2:Y:S03]  /*101b0*/  LDSM.16.M88.4 R40, [R186+0x800] ;  /* 0x00080000ba28783b */ /* 0x000ea60000000200 */
[----:B------:R-:W-:Y:S01]  /*101c0*/  ISETP.LE.OR P1, PT, R72, R211, !P1 ;  /* 0x000000d34800720c */ /* 0x000fe20004f23670 */
[----:B------:R-:W-:Y:S01]  /*101d0*/  LDSM.16.M88.4 R4, [R192] ;  /* 0x00000000c004783b */ /* 0x000fe20000000200 */
[----:B------:R-:W-:-:S03]  /*101e0*/  SEL R0, R0, 0xffffffc0, !P2 ;  /* 0xffffffc000007807 */ /* 0x000fc60005000000 */
[----:B------:R-:W3:Y:S02]  /*101f0*/  LDSM.16.M88.4 R28, [R195] ;  /* 0x00000000c31c783b */ /* 0x000ee40000000200 */
[----:B------:R-:W-:Y:S02]  /*10200*/  IMAD.IADD R185, R186, 0x1, R0 ;  /* 0x00000001bab97824 */ /* 0x000fe400078e0200 */
[----:B------:R-:W-:Y:S01]  /*10210*/  LDSM.16.M88.4 R56, [R195+0x800] ;  /* 0x00080000c338783b */ /* 0x000fe20000000200 */
[----:B------:R-:W-:-:S03]  /*10220*/  IMAD.IADD R184, R0, 0x1, R195 ;  /* 0x0000000100b87824 */ /* 0x000fc600078e02c3 */
[----:B------:R-:W-:Y:S01]  /*10230*/  @!PT LDS RZ, [RZ] ;  /* 0x00000000fffff984 */ /* 0x000fe20000000800 */
[----:B------:R-:W-:Y:S01]  /*10240*/  @!PT LDS RZ, [RZ] ;  /* 0x00000000fffff984 */ /* 0x000fe20000000800 */
[----:B------:R-:W-:Y:S01]  /*10250*/  @!PT LDS RZ, [RZ] ;  /* 0x00000000fffff984 */ /* 0x000fe20000000800 */
[----:B------:R4:W-:Y:S01]  /*10260*/  LDGSTS.E.BYPASS.LTC128B.128 [R203+0x8080], [R2.64], !P0 ;  /* 0x0808000002cb7fae */ /* 0x0009e2000c101d46 */
[----:B------:R-:W-:-:S04]  /*10270*/  LOP3.LUT P0, RZ, R129, 0x2, RZ, 0xc0, !PT ;  /* 0x0000000281ff7812 */ /* 0x000fc8000780c0ff */
[----:B------:R-:W-:-:S13]  /*10280*/  ISETP.LE.OR P0, PT, R72, R211, !P0 ;  /* 0x000000d34800720c */ /* 0x000fda0004703670 */
[----:B------:R4:W-:Y:S01]  /*10290*/  LDGSTS.E.BYPASS.LTC128B.128 [R203+0x9080], [R2.64+0x80], !P0 ;  /* 0x0908008002cb7fae */ /* 0x0009e2000c101d46 */
[----:B------:R-:W-:Y:S01]  /*102a0*/  LOP3.LUT P0, RZ, R129, 0x8, RZ, 0xc0, !PT ;  /* 0x0000000881ff7812 */ /* 0x000fe2000780c0ff */
[----:B-1----:R-:W-:Y:S02]  /*102b0*/  HMMA.16816.F32 R20, R8, R12, RZ ;  /* 0x0000000c0814723c */ /* 0x002fe400000018ff */
[----:B------:R4:W-:Y:S01]  /*102c0*/  LDGSTS.E.BYPASS.LTC128B.128 [R203+0xa080], [R2.64+0x100], !P1 ;  /* 0x0a08010002cb7fae */ /* 0x0009e2000c901d46 */
[----:B------:R-:W-:-:S05]  /*102d0*/  ISETP.LE.OR P0, PT, R72, R211, !P0 ;  /* 0x000000d34800720c */ /* 0x000fca0004703670 */
[C---:B------:R-:W-:Y:S08]  /*102e0*/  HMMA.16816.F32 R12, R8.reuse, R14, RZ ;  /* 0x0000000e080c723c */ /* 0x040ff000000018ff */
[----:B------:R4:W-:Y:S01]  /*102f0*/  LDGSTS.E.BYPASS.LTC128B.128 [R203+0xb080], [R2.64+0x180], !P0 ;  /* 0x0b08018002cb7fae */ /* 0x0009e2000c101d46 */
[----:B--2---:R-:W-:Y:S03]  /*10300*/  HMMA.16816.F32 R36, R8, R40, RZ ;  /* 0x000000280824723c */ /* 0x004fe600000018ff */
[----:B------:R-:W-:Y:S04]  /*10310*/  LDSM.16.M88.4 R16, [R194] ;  /* 0x00000000c210783b */ /* 0x000fe80000000200 */
[----:B------:R-:W1:Y:S01]  /*10320*/  LDSM.16.M88.4 R32, [R185] ;  /* 0x00000000b920783b */ /* 0x000e620000000200 */
[C---:B---3--:R-:W-:Y:S03]  /*10330*/  HMMA.16816.F32 R20, R4.reuse, R28, R20 ;  /* 0x0000001c0414723c */ /* 0x048fe60000001814 */
[----:B------:R-:W-:Y:S04]  /*10340*/  LDSM.16.M88.4 R24, [R193] ;  /* 0x00000000c118783b */ /* 0x000fe80000000200 */
[----:B------:R-:W2:Y:S01]  /*10350*/  LDSM.16.M88.4 R44, [R184] ;  /* 0x00000000b82c783b */ /* 0x000ea20000000200 */
[----:B------:R-:W-:Y:S03]  /*10360*/  HMMA.16816.F32 R12, R4, R30, R12 ;  /* 0x0000001e040c723c */ /* 0x000fe6000000180c */
[----:B------:R-:W-:Y:S04]  /*10370*/  LDSM.16.M88.4 R28, [R191+0x4000] ;  /* 0x00400000bf1c783b */ /* 0x000fe80000000200 */
[----:B------:R-:W3:Y:S01]  /*10380*/  LDSM.16.M88.4 R48, [R186+0x1000] ;  /* 0x00100000ba30783b */ /* 0x000ee20000000200 */
[----:B------:R-:W-:Y:S03]  /*10390*/  HMMA.16816.F32 R40, R8, R42, RZ ;  /* 0x0000002a0828723c */ /* 0x000fe600000018ff */
[----:B------:R-:W2:Y:S04]  /*103a0*/  LDSM.16.M88.4 R52, [R185+0x800] ;  /* 0x00080000b934783b */ /* 0x000ea80000000200 */
[----:B------:R-:W-:Y:S04]  /*103b0*/  LDSM.16.M88.4 R64, [R195+0x1000] ;  /* 0x00100000c340783b */ /* 0x000fe80000000200 */
[----:B------:R-:W-:Y:S04]  /*103c0*/  LDSM.16.M88.4 R68, [R184+0x800] ;  /* 0x00080000b844783b */ /* 0x000fe80000000200 */
[----:B------:R-:W-:Y:S04]  /*103d0*/  LDSM.16.M88.4 R60, [R186+0x1800] ;  /* 0x00180000ba3c783b */ /* 0x000fe80000000200 */
[----:B------:R-:W0:Y:S01]  /*103e0*/  LDGDEPBAR ;  /* 0x00000000000079af */ /* 0x000e220000000000 */
[C---:B-1----:R-:W-:Y:S08]  /*103f0*/  HMMA.16816.F32 R20, R16.reuse, R32, R20 ;  /* 0x000000201014723c */ /* 0x042ff00000001814 */
[----:B------:R-:W-:Y:S08]  /*10400*/  HMMA.16816.F32 R32, R16, R34, R12 ;  /* 0x000000221020723c */ /* 0x000ff0000000180c */
[----:B------:R-:W-:Y:S01]  /*10410*/  HMMA.16816.F32 R12, R4, R56, R36 ;  /* 0x00000038040c723c */ /* 0x000fe20000001824 */
[----:B------:R-:W-:Y:S07]  /*10420*/  LDSM.16.M88.4 R36, [R184+0x1000] ;  /* 0x00100000b824783b */ /* 0x000fee0000000200 */
[----:B--2---:R-:W-:Y:S01]  /*10430*/  HMMA.16816.F32 R8, R24, R44, R20 ;  /* 0x0000002c1808723c */ /* 0x004fe20000001814 */
[----:B------:R-:W1:Y:S07]  /*10440*/  LDSM.16.M88.4 R20, [R192+0x4000] ;  /* 0x00400000c014783b */ /* 0x000e6e0000000200 */
[----:B------:R-:W-:Y:S01]  /*10450*/  HMMA.16816.F32 R40, R4, R58, R40 ;  /* 0x0000003a0428723c */ /* 0x000fe20000001828 */
[----:B------:R-:W-:Y:S07]  /*10460*/  LDSM.16.M88.4 R56, [R185+0x1000] ;  /* 0x00100000b938783b */ /* 0x000fee0000000200 */
[----:B------:R-:W-:Y:S01]  /*10470*/  HMMA.16816.F32 R32, R24, R46, R32 ;  /* 0x0000002e1820723c */ /* 0x000fe20000001820 */
[----:B------:R-:W-:Y:S07]  /*10480*/  LDSM.16.M88.4 R44, [R195+0x1800] ;  /* 0x00180000c32c783b */ /* 0x000fee0000000200 */
[----:B---3--:R-:W-:Y:S08]  /*10490*/  HMMA.16816.F32 R4, R28, R48, R8 ;  /* 0x000000301c04723c */ /* 0x008ff00000001808 */
[C---:B------:R-:W-:Y:S01]  /*104a0*/  HMMA.16816.F32 R8, R16.reuse, R52, R12 ;  /* 0x000000341008723c */ /* 0x040fe2000000180c */
[----:B------:R-:W2:Y:S07]  /*104b0*/  LDSM.16.M88.4 R12, [R194+0x4000] ;  /* 0x00400000c20c783b */ /* 0x000eae0000000200 */
[----:B------:R-:W-:Y:S01]  /*104c0*/  HMMA.16816.F32 R40, R16, R54, R40 ;  /* 0x000000361028723c */ /* 0x000fe20000001828 */
[----:B------:R-:W-:Y:S07]  /*104d0*/  LDSM.16.M88.4 R52, [R186+0x2800] ;  /* 0x00280000ba34783b */ /* 0x000fee0000000200 */
[----:B-1----:R-:W-:Y:S08]  /*104e0*/  HMMA.16816.F32 R16, R20, R64, R4 ;  /* 0x000000401410723c */ /* 0x002ff00000001804 */
[----:B------:R-:W-:Y:S01]  /*104f0*/  HMMA.16816.F32 R32, R28, R50, R32 ;  /* 0x000000321c20723c */ /* 0x000fe20000001820 */
[----:B------:R-:W-:Y:S07]  /*10500*/  LDSM.16.M88.4 R48, [R195+0x2000] ;  /* 0x00200000c330783b */ /* 0x000fee0000000200 */
[C---:B------:R-:W-:Y:S01]  /*10510*/  HMMA.16816.F32 R4, R24.reuse, R68, R8 ;  /* 0x000000441804723c */ /* 0x040fe20000001808 */
[----:B------:R-:W1:Y:S07]  /*10520*/  LDSM.16.M88.4 R8, [R193+0x4000] ;  /* 0x00400000c108783b */ /* 0x000e6e0000000200 */
[----:B------:R-:W-:Y:S01]  /*10530*/  HMMA.16816.F32 R40, R24, R70, R40 ;  /* 0x000000461828723c */ /* 0x000fe20000001828 */
[----:B------:R-:W-:Y:S07]  /*10540*/  LDSM.16.M88.4 R68, [R185+0x1800] ;  /* 0x00180000b944783b */ /* 0x000fee0000000200 */
[----:B--2---:R-:W-:Y:S08]  /*10550*/  HMMA.16816.F32 R16, R12, R56, R16 ;  /* 0x000000380c10723c */ /* 0x004ff00000001810 */
[----:B------:R-:W-:Y:S01]  /*10560*/  HMMA.16816.F32 R32, R20, R66, R32 ;  /* 0x000000421420723c */ /* 0x000fe20000001820 */
[----:B------:R-:W-:Y:S07]  /*10570*/  LDSM.16.M88.4 R64, [R186+0x2000] ;  /* 0x00200000ba40783b */ /* 0x000fee0000000200 */
[C---:B------:R-:W-:Y:S01]  /*10580*/  HMMA.16816.F32 R24, R28.reuse, R60, R4 ;  /* 0x0000003c1c18723c */ /* 0x040fe20000001804 */
[----:B------:R-:W2:Y:S07]  /*10590*/  LDSM.16.M88.4 R4, [R191+0x8000] ;  /* 0x00800000bf04783b */ /* 0x000eae0000000200 */
[----:B------:R-:W-:Y:S01]  /*105a0*/  HMMA.16816.F32 R40, R28, R62, R40 ;  /* 0x0000003e1c28723c */ /* 0x000fe20000001828 */
[----:B------:R-:W3:Y:S04]  /*105b0*/  LDSM.16.M88.4 R28, [R192+0x8000] ;  /* 0x00800000c01c783b */ /* 0x000ee80000000200 */
[----:B------:R-:W-:Y:S03]  /*105c0*/  LDSM.16.M88.4 R60, [R184+0x2000] ;  /* 0x00200000b83c783b */ /* 0x000fe60000000200 */
[----:B-1----:R-:W-:Y:S08]  /*105d0*/  HMMA.16816.F32 R16, R8, R36, R16 ;  /* 0x000000240810723c */ /* 0x002ff00000001810 */
[----:B------:R-:W-:Y:S01]  /*105e0*/  HMMA.16816.F32 R32, R12, R58, R32 ;  /* 0x0000003a0c20723c */ /* 0x000fe20000001820 */
[----:B------:R-:W1:Y:S07]  /*105f0*/  LDSM.16.M88.4 R56, [R184+0x1800] ;  /* 0x00180000b838783b */ /* 0x000e6e0000000200 */
[C---:B------:R-:W-:Y:S08]  /*10600*/  HMMA.16816.F32 R24, R20.reuse, R44, R24 ;  /* 0x0000002c1418723c */ /* 0x040ff00000001818 */
        /* <DEDUP_REMOVED lines=8> */
[----:B------:R-:W-:Y:S07]  /*10690*/  LDSM.16.M88.4 R68, [R195+0x2800] ;  /* 0x00280000c344783b */ /* 0x000fee0000000200 */
[----:B---3--:R-:W-:Y:S08]  /*106a0*/  HMMA.16816.F32 R12, R28, R48, R16 ;  /* 0x000000301c0c723c */ /* 0x008ff00000001810 */
[----:B------:R-:W-:Y:S01]  /*106b0*/  HMMA.16816.F32 R32, R4, R66, R32 ;  /* 0x000000420420723c */ /* 0x000fe20000001820 */
[----:B------:R-:W-:Y:S07]  /*106c0*/  LDSM.16.M88.4 R64, [R184+0x2800] ;  /* 0x00280000b840783b */ /* 0x000fee0000000200 */
[C---:B-1----:R-:W-:Y:S01]  /*106d0*/  HMMA.16816.F32 R16, R8.reuse, R56, R20 ;  /* 0x000000380810723c */ /* 0x042fe20000001814 */
        /* <DEDUP_REMOVED lines=10> */
[----:B-1----:R-:W-:Y:S08]  /*10780*/  HMMA.16816.F32 R12, R20, R60, R12 ;  /* 0x0000003c140c723c */ /* 0x002ff0000000180c */
[----:B------:R-:W-:Y:S01]  /*10790*/  HMMA.16816.F32 R4, R24, R46, R8 ;  /* 0x0000002e1804723c */ /* 0x000fe20000001808 */
[----:B------:R-:W1:Y:S04]  /*107a0*/  LDSM.16.M88.4 R8, [R192+0xc000] ;  /* 0x00c00000c008783b */ /* 0x000e680000000200 */
[----:B------:R-:W-:Y:S03]  /*107b0*/  LDSM.16.M88.4 R44, [R184+0x3000] ;  /* 0x00300000b82c783b */ /* 0x000fe60000000200 */
[C---:B------:R-:W-:Y:S08]  /*107c0*/  HMMA.16816.F32 R32, R28.reuse, R68, R32 ;  /* 0x000000441c20723c */ /* 0x040ff00000001820 */
[----:B------:R-:W-:Y:S08]  /*107d0*/  HMMA.16816.F32 R40, R28, R70, R40 ;  /* 0x000000461c28723c */ /* 0x000ff00000001828 */
[----:B--2---:R-:W-:Y:S08]  /*107e0*/  HMMA.16816.F32 R12, R16, R36, R12 ;  /* 0x00000024100c723c */ /* 0x004ff0000000180c */
[----:B------:R-:W-:Y:S01]  /*107f0*/  HMMA.16816.F32 R28, R20, R62, R4 ;  /* 0x0000003e141c723c */ /* 0x000fe20000001804 */
[----:B------:R-:W2:Y:S04]  /*10800*/  LDSM.16.M88.4 R4, [R194+0xc000] ;  /* 0x00c00000c204783b */ /* 0x000ea80000000200 */
[----:B------:R-:W3:Y:S03]  /*10810*/  LDSM.16.M88.4 R60, [R186+0x3800] ;  /* 0x00380000ba3c783b */ /* 0x000ee60000000200 */
[C---:B------:R-:W-:Y:S08]  /*10820*/  HMMA.16816.F32 R32, R24.reuse, R48, R32 ;  /* 0x000000301820723c */ /* 0x040ff00000001820 */
[----:B------:R-:W-:Y:S01]  /*10830*/  HMMA.16816.F32 R40, R24, R50, R40 ;  /* 0x000000321828723c */ /* 0x000fe20000001828 */
[----:B------:R-:W-:Y:S07]  /*10840*/  LDSM.16.M88.4 R48, [R195+0x3800] ;  /* 0x00380000c330783b */ /* 0x000fee0000000200 */
[----:B-1----:R-:W-:Y:S01]  /*10850*/  HMMA.16816.F32 R24, R8, R56, R12 ;  /* 0x000000380818723c */ /* 0x002fe2000000180c */
[----:B------:R-:W1:Y:S07]  /*10860*/  LDSM.16.M88.4 R12, [R193+0xc000] ;  /* 0x00c00000c10c783b */ /* 0x000e6e0000000200 */
[----:B------:R-:W-:Y:S08]  /*10870*/  HMMA.16816.F32 R28, R16, R38, R28 ;  /* 0x00000026101c723c */ /* 0x000ff0000000181c */
[C---:B------:R-:W-:Y:S08]  /*10880*/  HMMA.16816.F32 R36, R20.reuse, R64, R32 ;  /* 0x000000401424723c */ /* 0x040ff00000001820 */
[----:B------:R-:W-:Y:S01]  /*10890*/  HMMA.16816.F32 R32, R20, R66, R40 ;  /* 0x000000421420723c */ /* 0x000fe20000001828 */
[----:B------:R-:W4:Y:S07]  /*108a0*/  LDSM.16.M88.4 R40, [R185+0x3800] ;  /* 0x00380000b928783b */ /* 0x000f2e0000000200 */
[----:B--2---:R-:W-:Y:S08]  /*108b0*/  HMMA.16816.F32 R24, R4, R52, R24 ;  /* 0x000000340418723c */ /* 0x004ff00000001818 */
[----:B------:R-:W-:Y:S08]  /*108c0*/  HMMA.16816.F32 R20, R8, R58, R28 ;  /* 0x0000003a0814723c */ /* 0x000ff0000000181c */
[C---:B---3--:R-:W-:Y:S08]  /*108d0*/  HMMA.16816.F32 R36, R16.reuse, R60, R36 ;  /* 0x0000003c1024723c */ /* 0x048ff00000001824 */
[----:B------:R-:W-:Y:S08]  /*108e0*/  HMMA.16816.F32 R28, R16, R62, R32 ;  /* 0x0000003e101c723c */ /* 0x000ff00000001820 */
[----:B-1----:R-:W-:Y:S08]  /*108f0*/  HMMA.16816.F32 R32, R12, R44, R24 ;  /* 0x0000002c0c20723c */ /* 0x002ff00000001818 */
[----:B------:R-:W-:Y:S08]  /*10900*/  HMMA.16816.F32 R16, R4, R54, R20 ;  /* 0x000000360410723c */ /* 0x000ff00000001814 */
[----:B------:R-:W-:Y:S01]  /*10910*/  HMMA.16816.F32 R20, R8, R48, R36 ;  /* 0x000000300814723c */ /* 0x000fe20000001824 */
[----:B------:R-:W1:Y:S01]  /*10920*/  LDSM.16.M88.4 R36, [R184+0x3800] ;  /* 0x00380000b824783b */ /* 0x000e620000000200 */
[----:B------:R-:W-:-:S06]  /*10930*/  DEPBAR.LE SB0, 0x0 ;  /* 0x000080000000791a */ /* 0x000fcc0000000000 */
[----:B------:R-:W-:Y:S01]  /*10940*/  HMMA.16816.F32 R8, R8, R50, R28 ;  /* 0x000000320808723c */ /* 0x000fe2000000181c */
[----:B------:R-:W-:Y:S02]  /*10950*/  FMUL.FTZ R0, R32, c[0x0][0x320] ;  /* 0x0000c80020007a20 */ /* 0x000fe40000410000 */
[----:B----4-:R-:W-:-:S04]  /*10960*/  FMUL.FTZ R2, R35, c[0x0][0x320] ;  /* 0x0000c80023027a20 */ /* 0x010fc80000410000 */
[----:B------:R-:W-:Y:S01]  /*10970*/  MUFU.TANH R28, R2 ;  /* 0x00000002001c7308 */ /* 0x000fe20000002400 */
[----:B------:R-:W-:Y:S08]  /*10980*/  HMMA.16816.F32 R24, R12, R46, R16 ;  /* 0x0000002e0c18723c */ /* 0x000ff00000001810 */
[C---:B------:R-:W-:Y:S01]  /*10990*/  HMMA.16816.F32 R16, R4.reuse, R40, R20 ;  /* 0x000000280410723c */ /* 0x040fe20000001814 */
[----:B------:R2:W3:Y:S07]  /*109a0*/  MUFU.TANH R22, R0 ;  /* 0x0000000000167308 */ /* 0x0004ee0000002400 */
[----:B------:R-:W-:Y:S07]  /*109b0*/  HMMA.16816.F32 R4, R4, R42, R8 ;  /* 0x0000002a0404723c */ /* 0x000fee0000001808 */
[----:B------:R-:W-:-:S02]  /*109c0*/  IMAD.MOV.U32 R10, RZ, RZ, -0x20 ;  /* 0xffffffe0ff0a7424 */ /* 0x000fc400078e00ff */
[----:B--2---:R-:W-:Y:S02]  /*109d0*/  FMUL.FTZ R0, R33, c[0x0][0x320] ;  /* 0x0000c80021007a20 */ /* 0x004fe40000410000 */
[----:B------:R-:W-:Y:S02]  /*109e0*/  FMUL.FTZ R3, R24, c[0x0][0x320] ;  /* 0x0000c80018037a20 */ /* 0x000fe40000410000 */
[----:B------:R2:W4:Y:S03]  /*109f0*/  MUFU.TANH R21, R0 ;  /* 0x0000000000157308 */ /* 0x0005260000002400 */
[C---:B-1----:R-:W-:Y:S05]  /*10a00*/  HMMA.16816.F32 R16, R12.reuse, R36, R16 ;  /* 0x000000240c10723c */ /* 0x042fea0000001810 */
[----:B------:R1:W1:Y:S03]  /*10a10*/  MUFU.TANH R9, R3 ;  /* 0x0000000300097308 */ /* 0x0002660000002400 */
[----:B------:R-:W-:Y:S01]  /*10a20*/  HMMA.16816.F32 R12, R12, R38, R4 ;  /* 0x000000260c0c723c */ /* 0x000fe20000001804 */
[----:B--2---:R-:W-:-:S04]  /*10a30*/  FMUL.FTZ R0, R34, c[0x0][0x320] ;  /* 0x0000c80022007a20 */ /* 0x004fc80000410000 */
[----:B------:R2:W-:Y:S01]  /*10a40*/  MUFU.TANH R29, R0 ;  /* 0x00000000001d7308 */ /* 0x0005e20000002400 */
[----:B-1----:R-:W-:-:S10]  /*10a50*/  FMUL.FTZ R3, R26, c[0x0][0x320] ;  /* 0x0000c8001a037a20 */ /* 0x002fd40000410000 */
[----:B------:R-:W-:Y:S01]  /*10a60*/  FMUL.FTZ R4, R17, c[0x0][0x320] ;  /* 0x0000c80011047a20 */ /* 0x000fe20000410000 */
[----:B------:R1:W-:Y:S01]  /*10a70*/  MUFU.TANH R23, R3 ;  /* 0x0000000300177308 */ /* 0x0003e20000002400 */
[----:B--2---:R-:W-:-:S04]  /*10a80*/  IMAD.IADD R0, R240, 0x1, R233 ;  /* 0x00000001f0007824 */ /* 0x004fc800078e02e9 */
[----:B------:R-:W-:-:S04]  /*10a90*/  @P3 IMAD.HI.U32 R2, R0, c[0x0][0x2c8], RZ ;  /* 0x0000b20000023a27 */ /* 0x000fc800078e00ff */
[----:B-1----:R-:W-:Y:S01]  /*10aa0*/  FMUL.FTZ R3, R27, c[0x0][0x320] ;  /* 0x0000c8001b037a20 */ /* 0x002fe20000410000 */
[----:B------:R-:W-:Y:S01]  /*10ab0*/  @P3 SHF.R.U32.HI R0, RZ, c[0x0][0x2cc], R2 ;  /* 0x0000b300ff003a19 */ /* 0x000fe20000011602 */
[----:B------:R-:W-:Y:S02]  /*10ac0*/  FMUL.FTZ R2, R25, c[0x0][0x320] ;  /* 0x0000c80019027a20 */ /* 0x000fe40000410000 */
[----:B------:R1:W-:Y:S02]  /*10ad0*/  MUFU.TANH R20, R3 ;  /* 0x0000000300147308 */ /* 0x0003e40000002400 */
[----:B------:R-:W-:Y:S06]  /*10ae0*/  SHFL.IDX PT, R8, R0, 0x1, 0x1c1f ;  /* 0x003c1f0000087f89 */ /* 0x000fec00000e0000 */
[----:B------:R2:W2:Y:S01]  /*10af0*/  MUFU.TANH R11, R2 ;  /* 0x00000002000b7308 */ /* 0x0004a20000002400 */
[----:B-1----:R-:W-:-:S07]  /*10b00*/  FMUL.FTZ R3, R16, c[0x0][0x320] ;  /* 0x0000c80010037a20 */ /* 0x002fce0000410000 */
[----:B------:R1:W1:Y:S01]  /*10b10*/  MUFU.TANH R16, R3 ;  /* 0x0000000300107308 */ /* 0x0002620000002400 */
[----:B--2---:R2:W3:Y:S01]  /*10b20*/  SHFL.IDX PT, R2, R0, RZ, 0x1c1f ;  /* 0x001c1fff00027589 */ /* 0x0044e200000e0000 */
[----:B-1----:R-:W-:Y:S02]  /*10b30*/  IMAD.IADD R3, R72, 0x1, -R217 ;  /* 0x0000000148037824 */ /* 0x002fe400078e0ad9 */
[----:B--2---:R-:W-:-:S04]  /*10b40*/  IMAD R0, R110, R10, 0x1 ;  /* 0x000000016e007424 */ /* 0x004fc800078e020a */
[----:B------:R1:W2:Y:S01]  /*10b50*/  MUFU.TANH R10, R4 ;  /* 0x00000004000a7308 */ /* 0x0002a20000002400 */
[----:B------:R-:W-:-:S05]  /*10b60*/  IADD3 R0, -R217, R0, R237 ;  /* 0x00000000d9007210 */ /* 0x000fca0007ffe1ed */
[----:B------:R-:W-:-:S04]  /*10b70*/  IMAD.IADD R0, R0, 0x1, -R238 ;  /* 0x0000000100007824 */ /* 0x000fc800078e0aee */
[C---:B---3--:R-:W-:Y:S02]  /*10b80*/  IMAD.IADD R2, R0.reuse, 0x1, R2 ;  /* 0x0000000100027824 */ /* 0x048fe400078e0202 */
[----:B------:R-:W-:Y:S02]  /*10b90*/  IMAD.IADD R0, R0, 0x1, R8 ;  /* 0x0000000100007824 */ /* 0x000fe400078e0208 */
[----:B-1----:R-:W-:Y:S01]  /*10ba0*/  FMUL.FTZ R4, R12, c[0x0][0x320] ;  /* 0x0000c8000c047a20 */ /* 0x002fe20000410000 */
[C---:B------:R-:W-:Y:S02]  /*10bb0*/  IMNMX R2, R3.reuse, R2, PT ;  /* 0x0000000203027217 */ /* 0x040fe40003800200 */
[----:B------:R-:W-:Y:S01]  /*10bc0*/  IMNMX R0, R3, R0, PT ;  /* 0x0000000003007217 */ /* 0x000fe20003800200 */
[----:B------:R1:W3:Y:S01]  /*10bd0*/  MUFU.TANH R6, R4 ;  /* 0x0000000400067308 */ /* 0x0002e20000002400 */
[----:B------:R-:W-:Y:S01]  /*10be0*/  BAR.SYNC.DEFER_BLOCKING 0x0 ;  /* 0x0000000000007b1d */ /* 0x000fe20000010000 */
[----:B------:R-:W-:-:S02]  /*10bf0*/  ISETP.GT.AND P0, PT, R2, RZ, PT ;  /* 0x000000ff0200720c */ /* 0x000fc40003f04270 */
[----:B------:R-:W-:Y:S02]  /*10c00*/  ISETP.GT.AND P1, PT, R2, 0x1, PT ;  /* 0x000000010200780c */ /* 0x000fe40003f24270 */
[----:B------:R-:W-:Y:S02]  /*10c10*/  FSEL R5, R22, -INF , P0 ;  /* 0xff80000016057808 */ /* 0x000fe40000000000 */
[C---:B------:R-:W-:Y:S02]  /*10c20*/  ISETP.GT.AND P0, PT, R2.reuse, 0x8, PT ;  /* 0x000000080200780c */ /* 0x040fe40003f04270 */
[----:B----4-:R-:W-:Y:S02]  /*10c30*/  FSEL R7, R21, -INF , P1 ;  /* 0xff80000015077808 */ /* 0x010fe40000800000 */
[----:B------:R-:W-:Y:S02]  /*10c40*/  ISETP.GT.AND P1, PT, R2, 0x9, PT ;  /* 0x000000090200780c */ /* 0x000fe40003f24270 */
[----:B------:R-:W-:Y:S01]  /*10c50*/  FSEL R9, R9, -INF , P0 ;  /* 0xff80000009097808 */ /* 0x000fe20000000000 */
[----:B-1----:R-:W-:Y:S01]  /*10c60*/  FMUL.FTZ R4, R13, c[0x0][0x320] ;  /* 0x0000c8000d047a20 */ /* 0x002fe20000410000 */
[----:B------:R-:W-:-:S02]  /*10c70*/  FMNMX.FTZ R3, R5, R7, !PT ;  /* 0x0000000705037209 */ /* 0x000fc40007810000 */
[C---:B------:R-:W-:Y:S01]  /*10c80*/  ISETP.GT.AND P0, PT, R2.reuse, 0x10, PT ;  /* 0x000000100200780c */ /* 0x040fe20003f04270 */
[----:B------:R1:W4:Y:S01]  /*10c90*/  MUFU.TANH R8, R4 ;  /* 0x0000000400087308 */ /* 0x0003220000002400 */
[----:B------:R-:W-:Y:S02]  /*10ca0*/  FSEL R11, R11, -INF , P1 ;  /* 0xff8000000b0b7808 */ /* 0x000fe40000800000 */
[----:B------:R-:W-:Y:S02]  /*10cb0*/  FMNMX.FTZ R3, R9, R3, !PT ;  /* 0x0000000309037209 */ /* 0x000fe40007810000 */
[----:B------:R-:W-:Y:S02]  /*10cc0*/  ISETP.GT.AND P2, PT, R2, 0x11, PT ;  /* 0x000000110200780c */ /* 0x000fe40003f44270 */
[----:B------:R-:W-:Y:S02]  /*10cd0*/  FSEL R16, R16, -INF , P0 ;  /* 0xff80000010107808 */ /* 0x000fe40000000000 */
[----:B------:R-:W-:-:S02]  /*10ce0*/  FMNMX.FTZ R3, R11, R3, !PT ;  /* 0x000000030b037209 */ /* 0x000fc40007810000 */
[----:B------:R-:W-:Y:S02]  /*10cf0*/  ISETP.GT.AND P1, PT, R2, 0x18, PT ;  /* 0x000000180200780c */ /* 0x000fe40003f24270 */
[----:B--2---:R-:W-:Y:S02]  /*10d00*/  FSEL R21, R10, -INF , P2 ;  /* 0xff8000000a157808 */ /* 0x004fe40001000000 */
[----:B------:R-:W-:Y:S01]  /*10d10*/  FMNMX.FTZ R3, R16, R3, !PT ;  /* 0x0000000310037209 */ /* 0x000fe20007810000 */
[----:B-1----:R-:W-:Y:S01]  /*10d20*/  FMUL.FTZ R4, R18, c[0x0][0x320] ;  /* 0x0000c80012047a20 */ /* 0x002fe20000410000 */
[----:B------:R-:W-:Y:S02]  /*10d30*/  ISETP.GT.AND P0, PT, R2, 0x19, PT ;  /* 0x000000190200780c */ /* 0x000fe40003f04270 */
[----:B---3--:R-:W-:Y:S01]  /*10d40*/  FSEL R22, R6, -INF , P1 ;  /* 0xff80000006167808 */ /* 0x008fe20000800000 */
[----:B------:R1:W2:Y:S01]  /*10d50*/  MUFU.TANH R18, R4 ;  /* 0x0000000400127308 */ /* 0x0002a20000002400 */
[----:B------:R-:W-:Y:S01]  /*10d60*/  FMNMX.FTZ R2, R21, R3, !PT ;  /* 0x0000000315027209 */ /* 0x000fe20007810000 */
[----:B------:R-:W-:Y:S01]  /*10d70*/  FMUL.FTZ R3, R14, c[0x0][0x320] ;  /* 0x0000c8000e037a20 */ /* 0x000fe20000410000 */
[----:B----4-:R-:W-:Y:S01]  /*10d80*/  FSEL R24, R8, -INF , P0 ;  /* 0xff80000008187808 */ /* 0x010fe20000000000 */
[----:B------:R-:W-:Y:S01]  /*10d90*/  FMUL.FTZ R6, R15, c[0x0][0x320] ;  /* 0x0000c8000f067a20 */ /* 0x000fe20000410000 */
[----:B------:R-:W-:-:S02]  /*10da0*/  FMNMX.FTZ R2, R22, R2, !PT ;  /* 0x0000000216027209 */ /* 0x000fc40007810000 */
[C---:B------:R-:W-:Y:S01]  /*10db0*/  ISETP.GT.AND P0, PT, R0.reuse, RZ, PT ;  /* 0x000000ff0000720c */ /* 0x040fe20003f04270 */
[----:B------:R3:W-:Y:S01]  /*10dc0*/  MUFU.TANH R8, R3 ;  /* 0x0000000300087308 */ /* 0x0007e20000002400 */
[----:B------:R-:W-:Y:S02]  /*10dd0*/  ISETP.GT.AND P1, PT, R0, 0x1, PT ;  /* 0x000000010000780c */ /* 0x000fe40003f24270 */
[----:B------:R-:W-:Y:S02]  /*10de0*/  FMNMX.FTZ R2, R24, R2, !PT ;  /* 0x0000000218027209 */ /* 0x000fe40007810000 */
[----:B------:R-:W-:Y:S02]  /*10df0*/  FSEL R10, R29, -INF , P0 ;  /* 0xff8000001d0a7808 */ /* 0x000fe40000000000 */
[----:B------:R-:W-:Y:S01]  /*10e00*/  ISETP.GT.AND P0, PT, R0, 0x8, PT ;  /* 0x000000080000780c */ /* 0x000fe20003f04270 */
[----:B-1----:R-:W-:Y:S01]  /*10e10*/  FMUL.FTZ R4, R19, c[0x0][0x320] ;  /* 0x0000c80013047a20 */ /* 0x002fe20000410000 */
[----:B------:R-:W-:Y:S01]  /*10e20*/  FSEL R12, R28, -INF , P1 ;  /* 0xff8000001c0c7808 */ /* 0x000fe20000800000 */
[----:B------:R-:W-:Y:S01]  /*10e30*/  MUFU.TANH R6, R6 ;  /* 0x0000000600067308 */ /* 0x000fe20000002400 */
[----:B------:R-:W-:-:S02]  /*10e40*/  ISETP.GT.AND P1, PT, R0, 0x9, PT ;  /* 0x000000090000780c */ /* 0x000fc40003f24270 */
[----:B------:R-:W-:Y:S02]  /*10e50*/  FSEL R13, R23, -INF , P0 ;  /* 0xff800000170d7808 */ /* 0x000fe40000000000 */
[----:B------:R-:W-:Y:S02]  /*10e60*/  ISETP.GT.AND P0, PT, R0, 0x10, PT ;  /* 0x000000100000780c */ /* 0x000fe40003f04270 */
[----:B---3--:R-:W-:Y:S01]  /*10e70*/  FMNMX.FTZ R3, R10, R12, !PT ;  /* 0x0000000c0a037209 */ /* 0x008fe20007810000 */
[----:B------:R1:W3:Y:S01]  /*10e80*/  MUFU.TANH R17, R4 ;  /* 0x0000000400117308 */ /* 0x0002e20000002400 */
[----:B------:R-:W-:Y:S02]  /*10e90*/  FSEL R14, R20, -INF , P1 ;  /* 0xff800000140e7808 */ /* 0x000fe40000800000 */
[----:B------:R-:W-:Y:S02]  /*10ea0*/  FMNMX.FTZ R3, R13, R3, !PT ;  /* 0x000000030d037209 */ /* 0x000fe40007810000 */
[----:B------:R-:W-:-:S02]  /*10eb0*/  ISETP.GT.AND P2, PT, R0, 0x11, PT ;  /* 0x000000110000780c */ /* 0x000fc40003f44270 */
[----:B--2---:R-:W-:Y:S02]  /*10ec0*/  FSEL R20, R18, -INF , P0 ;  /* 0xff80000012147808 */ /* 0x004fe40000000000 */
[----:B------:R-:W-:Y:S02]  /*10ed0*/  FMNMX.FTZ R3, R14, R3, !PT ;  /* 0x000000030e037209 */ /* 0x000fe40007810000 */
[----:B------:R-:W-:Y:S02]  /*10ee0*/  ISETP.GT.AND P1, PT, R0, 0x18, PT ;  /* 0x000000180000780c */ /* 0x000fe40003f24270 */
[----:B------:R-:W-:Y:S02]  /*10ef0*/  FMNMX.FTZ R3, R20, R3, !PT ;  /* 0x0000000314037209 */ /* 0x000fe40007810000 */
[----:B------:R-:W-:Y:S01]  /*10f00*/  ISETP.GT.AND P0, PT, R0, 0x19, PT ;  /* 0x000000190000780c */ /* 0x000fe20003f04270 */
[----:B-1----:R-:W1:Y:S01]  /*10f10*/  SHFL.BFLY PT, R4, R2, 0x2, 0x1f ;  /* 0x0c401f0002047f89 */ /* 0x002e6200000e0000 */
[----:B---3--:R-:W-:-:S02]  /*10f20*/  FSEL R23, R17, -INF , P2 ;  /* 0xff80000011177808 */ /* 0x008fc40001000000 */
[----:B------:R-:W-:Y:S02]  /*10f30*/  FSEL R25, R8, -INF , P1 ;  /* 0xff80000008197808 */ /* 0x000fe40000800000 */
[----:B------:R-:W-:Y:S02]  /*10f40*/  FMNMX.FTZ R0, R23, R3, !PT ;  /* 0x0000000317007209 */ /* 0x000fe40007810000 */
[----:B------:R-:W-:Y:S02]  /*10f50*/  FSEL R26, R6, -INF , P0 ;  /* 0xff800000061a7808 */ /* 0x000fe40000000000 */
[----:B------:R-:W-:Y:S02]  /*10f60*/  FMNMX.FTZ R3, R25, R0, !PT ;  /* 0x0000000019037209 */ /* 0x000fe40007810000 */
[----:B------:R-:W-:Y:S02]  /*10f70*/  ISETP.GT.AND P0, PT, R110, R212, PT ;  /* 0x000000d46e00720c */ /* 0x000fe40003f04270 */
[----:B------:R-:W-:-:S02]  /*10f80*/  LOP3.LUT P2, RZ, R216, 0x1, RZ, 0xc0, !PT ;  /* 0x00000001d8ff7812 */ /* 0x000fc4000784c0ff */
[----:B-1----:R-:W-:Y:S02]  /*10f90*/  FMNMX.FTZ R0, R2, R4, !PT ;  /* 0x0000000402007209 */ /* 0x002fe40007810000 */
[----:B------:R-:W-:-:S07]  /*10fa0*/  FMNMX.FTZ R2, R26, R3, !PT ;  /* 0x000000031a027209 */ /* 0x000fce0007810000 */
[----:B------:R-:W-:Y:S01]  /*10fb0*/  @P0 SHF.R.S32.HI R6, RZ, 0x1f, R204 ;  /* 0x0000001fff060819 */ /* 0x000fe200000114cc */
[----:B------:R-:W1:Y:S04]  /*10fc0*/  SHFL.BFLY PT, R3, R0, 0x1, 0x1f ;  /* 0x0c201f0000037f89 */ /* 0x000e6800000e0000 */
[----:B------:R-:W2:Y:S01]  /*10fd0*/  SHFL.BFLY PT, R4, R2, 0x2, 0x1f ;  /* 0x0c401f0002047f89 */ /* 0x000ea200000e0000 */
[----:B-1----:R-:W-:Y:S02]  /*10fe0*/  FMNMX.FTZ R133, R0, R3, !PT ;  /* 0x0000000300857209 */ /* 0x002fe40007810000 */
[----:B--2---:R-:W-:-:S03]  /*10ff0*/  FMNMX.FTZ R0, R2, R4, !PT ;  /* 0x0000000402007209 */ /* 0x004fc60007810000 */
[C---:B------:R-:W-:Y:S01]  /*11000*/  FMUL.FTZ R2, R133.reuse, c[0x0][0x2d0] ;  /* 0x0000b40085027a20 */ /* 0x040fe20000410000 */
[----:B------:R-:W-:Y:S01]  /*11010*/  FSETP.NEU.FTZ.AND P1, PT, R133, -INF , PT ;  /* 0xff8000008500780b */ /* 0x000fe20003f3d000 */
[----:B------:R-:W1:Y:S03]  /*11020*/  SHFL.BFLY PT, R8, R0, 0x1, 0x1f ;  /* 0x0c201f0000087f89 */ /* 0x000e6600000e0000 */
[----:B------:R-:W-:-:S05]  /*11030*/  FSEL R2, R2, RZ, P1 ;  /* 0x000000ff02027208 */ /* 0x000fca0000800000 */
[--C-:B------:R-:W-:Y:S02]  /*11040*/  FFMA.FTZ R3, R5, c[0x0][0x2d0], -R2.reuse ;  /* 0x0000b40005037a23 */ /* 0x100fe40000010802 */
[----:B------:R-:W-:Y:S02]  /*11050*/  @P0 IMAD.WIDE.U32 R4, R204, c[0x0][0x1e0], RZ ;  /* 0x00007800cc040a25 */ /* 0x000fe400078e00ff */
[----:B------:R2:W-:Y:S02]  /*11060*/  MUFU.EX2 R209, R3 ;  /* 0x0000000300d17308 */ /* 0x0005e40000000800 */
[----:B------:R-:W-:-:S06]  /*11070*/  FFMA.FTZ R7, R7, c[0x0][0x2d0], -R2 ;  /* 0x0000b40007077a23 */ /* 0x000fcc0000010802 */
[----:B------:R3:W-:Y:S01]  /*11080*/  MUFU.EX2 R208, R7 ;  /* 0x0000000700d07308 */ /* 0x0007e20000000800 */
[----:B-1----:R-:W-:Y:S01]  /*11090*/  FMNMX.FTZ R132, R0, R8, !PT ;  /* 0x0000000800847209 */ /* 0x002fe20007810000 */
[----:B------:R-:W-:Y:S02]  /*110a0*/  FFMA.FTZ R0, R11, c[0x0][0x2d0], -R2 ;  /* 0x0000b4000b007a23 */ /* 0x000fe40000010802 */
[----:B--2---:R-:W-:-:S04]  /*110b0*/  @P0 IMAD R3, R6, c[0x0][0x1e0], RZ ;  /* 0x0000780006030a24 */ /* 0x004fc800078e02ff */
[----:B------:R1:W-:Y:S01]  /*110c0*/  MUFU.EX2 R206, R0 ;  /* 0x0000000000ce7308 */ /* 0x0003e20000000800 */
[----:B------:R-:W-:Y:S01]  /*110d0*/  @P0 IMAD R6, R204, c[0x0][0x1e4], R3 ;  /* 0x00007900cc060a24 */ /* 0x000fe200078e0203 */
[----:B------:R-:W-:Y:S01]  /*110e0*/  @P0 LEA R3, P1, R4, R218, 0x5 ;  /* 0x000000da04030211 */ /* 0x000fe200078228ff */
[----:B---3--:R-:W-:Y:S02]  /*110f0*/  FFMA.FTZ R7, R9, c[0x0][0x2d0], -R2 ;  /* 0x0000b40009077a23 */ /* 0x008fe40000010802 */
[----:B------:R-:W-:-:S03]  /*11100*/  @P0 IMAD.IADD R6, R5, 0x1, R6 ;  /* 0x0000000105060824 */ /* 0x000fc600078e0206 */
[----:B------:R-:W2:Y:S02]  /*11110*/  MUFU.EX2 R207, R7 ;  /* 0x0000000700cf7308 */ /* 0x000ea40000000800 */
[----:B------:R-:W-:Y:S02]  /*11120*/  @P0 LEA.HI.X R6, R4, R222, R6, 0x5, P1 ;  /* 0x000000de04060211 */ /* 0x000fe400008f2c06 */
[----:B------:R-:W-:Y:S01]  /*11130*/  @P0 LEA R4, P1, R3, c[0x0][0x1c8], 0x1 ;  /* 0x0000720003040a11 */ /* 0x000fe200078208ff */
[----:B-1----:R-:W-:-:S03]  /*11140*/  FMUL.FTZ R0, R132, c[0x0][0x2d0] ;  /* 0x0000b40084007a20 */ /* 0x002fc60000410000 */
[----:B------:R-:W-:Y:S01]  /*11150*/  @P0 LEA.HI.X R5, R3, c[0x0][0x1cc], R6, 0x1, P1 ;  /* 0x0000730003050a11 */ /* 0x000fe200008f0c06 */
[----:B------:R-:W-:Y:S01]  /*11160*/  FFMA.FTZ R3, R16, c[0x0][0x2d0], -R2 ;  /* 0x0000b40010037a23 */ /* 0x000fe20000010802 */
[----:B------:R-:W-:-:S03]  /*11170*/  FSETP.NEU.FTZ.AND P1, PT, R132, -INF , PT ;  /* 0xff8000008400780b */ /* 0x000fc60003f3d000 */
[----:B------:R1:W-:Y:S01]  /*11180*/  MUFU.EX2 R205, R3 ;  /* 0x0000000300cd7308 */ /* 0x0003e20000000800 */
[----:B------:R-:W-:Y:S01]  /*11190*/  FSEL R0, R0, RZ, P1 ;  /* 0x000000ff00007208 */ /* 0x000fe20000800000 */
[----:B------:R3:W-:Y:S01]  /*111a0*/  @P0 LDGSTS.E.BYPASS.LTC128B.128 [R203+0xc080], [R4.64], !P2 ;  /* 0x0c08000004cb0fae */ /* 0x0007e2000d101d46 */
[----:B--2---:R-:W-:-:S03]  /*111b0*/  F2FP.PACK_AB R6, R206, R207 ;  /* 0x000000cfce06723e */ /* 0x004fc600000000ff */
[----:B------:R3:W-:Y:S04]  /*111c0*/  @P0 LDGSTS.E.BYPASS.LTC128B.128 [R203+0xd080], [R4.64+0x80], !P6 ;  /* 0x0d08008004cb0fae */ /* 0x0007e8000f101d46 */
[----:B------:R3:W-:Y:S04]  /*111d0*/  @P0 LDGSTS.E.BYPASS.LTC128B.128 [R203+0xe080], [R4.64+0x100], !P5 ;  /* 0x0e08010004cb0fae */ /* 0x0007e8000e901d46 */
[----:B------:R3:W-:Y:S01]  /*111e0*/  @P0 LDGSTS.E.BYPASS.LTC128B.128 [R203+0xf080], [R4.64+0x180], !P4 ;  /* 0x0f08018004cb0fae */ /* 0x0007e2000e101d46 */
[----:B-1----:R-:W-:-:S03]  /*111f0*/  FFMA.FTZ R3, R10, c[0x0][0x2d0], -R0 ;  /* 0x0000b4000a037a23 */ /* 0x002fc60000010800 */
[----:B------:R-:W1:Y:S01]  /*11200*/  LDSM.16.MT88.4 R16, [R188] ;  /* 0x00000000bc10783b */ /* 0x000e620000004200 */
[----:B------:R2:W-:Y:S03]  /*11210*/  MUFU.EX2 R198, R3 ;  /* 0x0000000300c67308 */ /* 0x0005e60000000800 */
[----:B------:R-:W-:Y:S04]  /*11220*/  LDSM.16.MT88.4 R156, [R188+0x800] ;  /* 0x00080000bc9c783b */ /* 0x000fe80000004200 */
[----:B------:R-:W-:Y:S04]  /*11230*/  LDSM.16.MT88.4 R28, [R190+0x800] ;  /* 0x00080000be1c783b */ /* 0x000fe80000004200 */
[----:B------:R-:W-:Y:S04]  /*11240*/  LDSM.16.MT88.4 R32, [R189] ;  /* 0x00000000bd20783b */ /* 0x000fe80000004200 */
[----:B------:R-:W4:Y:S01]  /*11250*/  LDSM.16.MT88.4 R76, [R189+0x1000] ;  /* 0x00100000bd4c783b */ /* 0x000f220000004200 */
[----:B--2---:R-:W-:-:S03]  /*11260*/  FFMA.FTZ R3, R12, c[0x0][0x2d0], -R0 ;  /* 0x0000b4000c037a23 */ /* 0x004fc60000010800 */
[----:B------:R-:W2:Y:S01]  /*11270*/  LDSM.16.MT88.4 R92, [R188+0x2000] ;  /* 0x00200000bc5c783b */ /* 0x000ea20000004200 */
[----:B------:R1:W1:Y:S01]  /*11280*/  MUFU.EX2 R196, R3 ;  /* 0x0000000300c47308 */ /* 0x0002620000000800 */
[----:B---3--:R-:W-:Y:S02]  /*11290*/  F2FP.PACK_AB R4, R208, R209 ;  /* 0x000000d1d004723e */ /* 0x008fe400000000ff */
[----:B------:R-:W3:Y:S04]  /*112a0*/  LDSM.16.MT88.4 R60, [R188+0x3000] ;  /* 0x00300000bc3c783b */ /* 0x000ee80000004200 */
[----:B------:R-:W-:Y:S04]  /*112b0*/  LDSM.16.MT88.4 R40, [R189+0x800] ;  /* 0x00080000bd28783b */ /* 0x000fe80000004200 */
[----:B------:R-:W-:Y:S04]  /*112c0*/  LDSM.16.MT88.4 R108, [R189+0x1800] ;  /* 0x00180000bd6c783b */ /* 0x000fe80000004200 */
[----:B------:R-:W2:Y:S01]  /*112d0*/  LDSM.16.MT88.4 R44, [R187+0x1000] ;  /* 0x00100000bb2c783b */ /* 0x000ea20000004200 */
[----:B-1----:R-:W-:Y:S01]  /*112e0*/  FFMA.FTZ R3, R13, c[0x0][0x2d0], -R0 ;  /* 0x0000b4000d037a23 */ /* 0x002fe20000010800 */
[----:B------:R-:W-:-:S02]  /*112f0*/  F2FP.PACK_AB R5, R196, R198 ;  /* 0x000000c6c405723e */ /* 0x000fc400000000ff */
[----:B------:R-:W-:Y:S01]  /*11300*/  LDSM.16.MT88.4 R8, [R187] ;  /* 0x00000000bb08783b */ /* 0x000fe20000004200 */
[----:B------:R1:W-:Y:S03]  /*11310*/  MUFU.EX2 R197, R3 ;  /* 0x0000000300c57308 */ /* 0x0003e60000000800 */
[----:B------:R-:W-:Y:S04]  /*11320*/  LDSM.16.MT88.4 R48, [R188+0x1000] ;  /* 0x00100000bc30783b */ /* 0x000fe80000004200 */
[----:B------:R-:W-:Y:S04]  /*11330*/  LDSM.16.MT88.4 R56, [R190+0x1000] ;  /* 0x00100000be38783b */ /* 0x000fe80000004200 */
[----:B------:R-:W-:Y:S04]  /*11340*/  LDSM.16.MT88.4 R84, [R187+0x2000] ;  /* 0x00200000bb54783b */ /* 0x000fe80000004200 */
[----:B------:R-:W-:Y:S01]  /*11350*/  LDSM.16.MT88.4 R100, [R190+0x2000] ;  /* 0x00200000be64783b */ /* 0x000fe20000004200 */
[----:B-1----:R-:W-:-:S03]  /*11360*/  FFMA.FTZ R3, R14, c[0x0][0x2d0], -R0 ;  /* 0x0000b4000e037a23 */ /* 0x002fc60000010800 */
[----:B------:R-:W1:Y:S01]  /*11370*/  LDSM.16.MT88.4 R12, [R190] ;  /* 0x00000000be0c783b */ /* 0x000e620000004200 */
[----:B------:R2:W2:Y:S03]  /*11380*/  MUFU.EX2 R199, R3 ;  /* 0x0000000300c77308 */ /* 0x0004a60000000800 */
[----:B------:R-:W-:Y:S04]  /*11390*/  LDSM.16.MT88.4 R116, [R188+0x2800] ;  /* 0x00280000bc74783b */ /* 0x000fe80000004200 */
[----:B------:R-:W-:Y:S04]  /*113a0*/  LDSM.16.MT88.4 R96, [R189+0x2000] ;  /* 0x00200000bd60783b */ /* 0x000fe80000004200 */
[----:B------:R-:W-:Y:S04]  /*113b0*/  LDSM.16.MT88.4 R72, [R187+0x3000] ;  /* 0x00300000bb48783b */ /* 0x000fe80000004200 */
[----:B------:R-:W-:Y:S01]  /*113c0*/  LDSM.16.MT88.4 R68, [R188+0x1800] ;  /* 0x00180000bc44783b */ /* 0x000fe20000004200 */
[----:B--2---:R-:W-:Y:S01]  /*113d0*/  FFMA.FTZ R3, R21, c[0x0][0x2d0], -R2 ;  /* 0x0000b40015037a23 */ /* 0x004fe20000010802 */
[----:B------:R-:W-:-:S02]  /*113e0*/  F2FP.PACK_AB R7, R199, R197 ;  /* 0x000000c5c707723e */ /* 0x000fc400000000ff */
[----:B------:R-:W-:Y:S01]  /*113f0*/  LDSM.16.MT88.4 R148, [R187+0x800] ;  /* 0x00080000bb94783b */ /* 0x000fe20000004200 */
[----:B------:R2:W2:Y:S03]  /*11400*/  MUFU.EX2 R201, R3 ;  /* 0x0000000300c97308 */ /* 0x0004a60000000800 */
[----:B------:R-:W-:Y:S01]  /*11410*/  LDSM.16.MT88.4 R104, [R190+0x1800] ;  /* 0x00180000be68783b */ /* 0x000fe20000004200 */
[C---:B------:R-:W-:Y:S03]  /*11420*/  HMMA.16816.F32 R152, R4.reuse, R16, RZ ;  /* 0x000000100498723c */ /* 0x040fe600000018ff */
[----:B-----5:R-:W-:Y:S04]  /*11430*/  LDSM.16.MT88.4 R112, [R187+0x2800] ;  /* 0x00280000bb70783b */ /* 0x020fe80000004200 */
[----:B------:R-:W-:Y:S01]  /*11440*/  LDSM.16.MT88.4 R120, [R190+0x3800] ;  /* 0x00380000be78783b */ /* 0x000fe20000004200 */
[----:B------:R-:W-:Y:S03]  /*11450*/  HMMA.16816.F32 R16, R4, R18, RZ ;  /* 0x000000120410723c */ /* 0x000fe600000018ff */
[----:B------:R-:W0:Y:S01]  /*11460*/  LDGDEPBAR ;  /* 0x00000000000079af */ /* 0x000e220000000000 */
[--C-:B--2---:R-:W-:Y:S01]  /*11470*/  FFMA.FTZ R3, R22, c[0x0][0x2d0], -R2.reuse ;  /* 0x0000b40016037a23 */ /* 0x104fe20000010802 */
[----:B------:R-:W-:Y:S01]  /*11480*/  F2FP.PACK_AB R128, R201, R205 ;  /* 0x000000cdc980723e */ /* 0x000fe200000000ff */
[----:B------:R-:W-:-:S02]  /*11490*/  FFMA.FTZ R2, R24, c[0x0][0x2d0], -R2 ;  /* 0x0000b40018027a23 */ /* 0x000fc40000010802 */
[----:B------:R2:W-:Y:S01]  /*114a0*/  MUFU.EX2 R202, R3 ;  /* 0x0000000300ca7308 */ /* 0x0005e20000000800 */
[C---:B----4-:R-:W-:Y:S07]  /*114b0*/  HMMA.16816.F32 R64, R4.reuse, R76, RZ ;  /* 0x0000004c0440723c */ /* 0x050fee00000018ff */
[----:B------:R4:W1:Y:S01]  /*114c0*/  MUFU.EX2 R200, R2 ;  /* 0x0000000200c87308 */ /* 0x0008620000000800 */
[----:B------:R-:W-:Y:S01]  /*114d0*/  HMMA.16816.F32 R76, R4, R78, RZ ;  /* 0x0000004e044c723c */ /* 0x000fe200000018ff */
[----:B--2---:R-:W-:-:S07]  /*114e0*/  FADD.FTZ R3, R209, R208 ;  /* 0x000000d0d1037221 */ /* 0x004fce0000010000 */
[----:B------:R-:W-:Y:S01]  /*114f0*/  HMMA.16816.F32 R88, R4, R92, RZ ;  /* 0x0000005c0458723c */ /* 0x000fe200000018ff */
[----:B------:R-:W-:Y:S02]  /*11500*/  FADD.FTZ R3, R207, R3 ;  /* 0x00000003cf037221 */ /* 0x000fe40000010000 */
[----:B----4-:R-:W-:Y:S01]  /*11510*/  FFMA.FTZ R2, R20, c[0x0][0x2d0], -R0 ;  /* 0x0000b40014027a23 */ /* 0x010fe20000010800 */
[----:B-1----:R-:W-:-:S04]  /*11520*/  F2FP.PACK_AB R130, R200, R202 ;  /* 0x000000cac882723e */ /* 0x002fc800000000ff */
[----:B---3--:R-:W-:Y:S01]  /*11530*/  HMMA.16816.F32 R176, R4, R60, RZ ;  /* 0x0000003c04b0723c */ /* 0x008fe200000018ff */
[----:B------:R-:W-:Y:S01]  /*11540*/  FADD.FTZ R3, R206, R3 ;  /* 0x00000003ce037221 */ /* 0x000fe20000010000 */
[----:B------:R1:W-:Y:S03]  /*11550*/  MUFU.EX2 R135, R2 ;  /* 0x0000000200877308 */ /* 0x0003e60000000800 */
[----:B------:R-:W-:-:S03]  /*11560*/  FADD.FTZ R3, R205, R3 ;  /* 0x00000003cd037221 */ /* 0x000fc60000010000 */
[C---:B------:R-:W-:Y:S08]  /*11570*/  HMMA.16816.F32 R180, R4.reuse, R62, RZ ;  /* 0x0000003e04b4723c */ /* 0x040ff000000018ff */
[----:B------:R-:W-:Y:S01]  /*11580*/  HMMA.16816.F32 R36, R4, R44, RZ ;  /* 0x0000002c0424723c */ /* 0x000fe200000018ff */
[----:B-1----:R-:W-:-:S04]  /*11590*/  FFMA.FTZ R2, R23, c[0x0][0x2d0], -R0 ;  /* 0x0000b40017027a23 */ /* 0x002fc80000010800 */
[----:B------:R1:W2:Y:S03]  /*115a0*/  MUFU.EX2 R143, R2 ;  /* 0x00000002008f7308 */ /* 0x0002a60000000800 */
[C---:B------:R-:W-:Y:S08]  /*115b0*/  HMMA.16816.F32 R20, R4.reuse, R12, RZ ;  /* 0x0000000c0414723c */ /* 0x040ff000000018ff */
[----:B------:R-:W-:Y:S01]  /*115c0*/  HMMA.16816.F32 R12, R4, R14, RZ ;  /* 0x0000000e040c723c */ /* 0x000fe200000018ff */
[--C-:B-1----:R-:W-:Y:S01]  /*115d0*/  FFMA.FTZ R2, R25, c[0x0][0x2d0], -R0.reuse ;  /* 0x0000b40019027a23 */ /* 0x102fe20000010800 */
[----:B--2---:R-:W-:Y:S01]  /*115e0*/  F2FP.PACK_AB R129, R143, R135 ;  /* 0x000000878f81723e */ /* 0x004fe200000000ff */
[----:B------:R-:W-:-:S05]  /*115f0*/  FFMA.FTZ R0, R26, c[0x0][0x2d0], -R0 ;  /* 0x0000b4001a007a23 */ /* 0x000fca0000010800 */
[C---:B------:R-:W-:Y:S01]  /*11600*/  HMMA.16816.F32 R144, R4.reuse, R8, RZ ;  /* 0x000000080490723c */ /* 0x040fe200000018ff */
[----:B------:R1:W-:Y:S07]  /*11610*/  MUFU.EX2 R142, R2 ;  /* 0x00000002008e7308 */ /* 0x0003ee0000000800 */
[C---:B------:R-:W-:Y:S01]  /*11620*/  HMMA.16816.F32 R52, R4.reuse, R56, RZ ;  /* 0x000000380434723c */ /* 0x040fe200000018ff */
[----:B------:R-:W2:Y:S07]  /*11630*/  MUFU.EX2 R134, R0 ;  /* 0x0000000000867308 */ /* 0x000eae0000000800 */
[----:B------:R-:W-:Y:S01]  /*11640*/  HMMA.16816.F32 R80, R4, R84, RZ ;  /* 0x000000540450723c */ /* 0x000fe200000018ff */
[----:B-1----:R-:W-:-:S07]  /*11650*/  @P3 IMAD.HI.U32 R2, R233, c[0x0][0x2c8], RZ ;  /* 0x0000b200e9023a27 */ /* 0x002fce00078e00ff */
[----:B------:R-:W-:Y:S01]  /*11660*/  HMMA.16816.F32 R124, R4, R100, RZ ;  /* 0x00000064047c723c */ /* 0x000fe200000018ff */
[----:B--2---:R-:W-:Y:S01]  /*11670*/  F2FP.PACK_AB R131, R134, R142 ;  /* 0x0000008e8683723e */ /* 0x004fe200000000ff */
[----:B------:R-:W-:Y:S01]  /*11680*/  IMAD.MOV.U32 R0, RZ, RZ, R233 ;  /* 0x000000ffff007224 */ /* 0x000fe200078e00e9 */
[----:B------:R-:W-:Y:S01]  /*11690*/  @P3 SHF.R.U32.HI R0, RZ, c[0x0][0x2cc], R2 ;  /* 0x0000b300ff003a19 */ /* 0x000fe20000011602 */
[----:B------:R-:W-:Y:S01]  /*116a0*/  FADD.FTZ R2, R198, R196 ;  /* 0x000000c4c6027221 */ /* 0x000fe20000010000 */
[----:B------:R-:W-:Y:S02]  /*116b0*/  IADD3 R198, R195, 0x1000, RZ ;  /* 0x00001000c3c67810 */ /* 0x000fe40007ffe0ff */
[----:B------:R-:W-:Y:S01]  /*116c0*/  IADD3 R0, R0, R237, -R238 ;  /* 0x000000ed00007210 */ /* 0x000fe20007ffe8ee */
[----:B------:R-:W-:Y:S01]  /*116d0*/  HMMA.16816.F32 R152, R128, R156, R152 ;  /* 0x0000009c8098723c */ /* 0x000fe20000001898 */
[----:B------:R-:W-:Y:S01]  /*116e0*/  FADD.FTZ R2, R197, R2 ;  /* 0x00000002c5027221 */ /* 0x000fe20000010000 */
[----:B------:R-:W-:-:S02]  /*116f0*/  IADD3 R197, R195, 0x1800, RZ ;  /* 0x00001800c3c57810 */ /* 0x000fc40007ffe0ff */
[----:B------:R-:W-:Y:S01]  /*11700*/  IADD3 R196, R195, 0x800, RZ ;  /* 0x00000800c3c47810 */ /* 0x000fe20007ffe0ff */
[----:B------:R-:W-:Y:S01]  /*11710*/  FADD.FTZ R2, R199, R2 ;  /* 0x00000002c7027221 */ /* 0x000fe20000010000 */
[----:B------:R-:W-:Y:S02]  /*11720*/  IADD3 R199, R195, 0x2800, RZ ;  /* 0x00002800c3c77810 */ /* 0x000fe40007ffe0ff */
[C---:B------:R-:W-:Y:S01]  /*11730*/  HMMA.16816.F32 R156, R128.reuse, R158, R16 ;  /* 0x0000009e809c723c */ /* 0x040fe20000001810 */
[----:B------:R-:W1:Y:S07]  /*11740*/  LDSM.16.MT88.4 R16, [R190+0x3000] ;  /* 0x00300000be10783b */ /* 0x000e6e0000004200 */
[C---:B------:R-:W-:Y:S01]  /*11750*/  HMMA.16816.F32 R24, R128.reuse, R30, R12 ;  /* 0x0000001e8018723c */ /* 0x040fe2000000180c */
[----:B------:R-:W2:Y:S07]  /*11760*/  LDSM.16.MT88.4 R12, [R189+0x3000] ;  /* 0x00300000bd0c783b */ /* 0x000eae0000004200 */
[----:B------:R-:W-:Y:S08]  /*11770*/  HMMA.16816.F32 R20, R128, R28, R20 ;  /* 0x0000001c8014723c */ /* 0x000ff00000001814 */
[C---:B------:R-:W-:Y:S08]  /*11780*/  HMMA.16816.F32 R28, R4.reuse, R32, RZ ;  /* 0x00000020041c723c */ /* 0x040ff000000018ff */
[----:B------:R-:W-:Y:S08]  /*11790*/  HMMA.16816.F32 R32, R4, R34, RZ ;  /* 0x000000220420723c */ /* 0x000ff000000018ff */
[C---:B------:R-:W-:Y:S08]  /*117a0*/  HMMA.16816.F32 R60, R128.reuse, R108, R64 ;  /* 0x0000006c803c723c */ /* 0x040ff00000001840 */
[C---:B------:R-:W-:Y:S08]  /*117b0*/  HMMA.16816.F32 R28, R128.reuse, R40, R28 ;  /* 0x00000028801c723c */ /* 0x040ff0000000181c */
[----:B------:R-:W-:Y:S08]  /*117c0*/  HMMA.16816.F32 R32, R128, R42, R32 ;  /* 0x0000002a8020723c */ /* 0x000ff00000001820 */
[----:B------:R-:W-:Y:S08]  /*117d0*/  HMMA.16816.F32 R40, R4, R46, RZ ;  /* 0x0000002e0428723c */ /* 0x000ff000000018ff */
[----:B------:R-:W-:Y:S08]  /*117e0*/  HMMA.16816.F32 R64, R128, R110, R76 ;  /* 0x0000006e8040723c */ /* 0x000ff0000000184c */
[C---:B------:R-:W-:Y:S08]  /*117f0*/  HMMA.16816.F32 R44, R4.reuse, R48, RZ ;  /* 0x00000030042c723c */ /* 0x040ff000000018ff */
[C---:B-1----:R-:W-:Y:S08]  /*11800*/  HMMA.16816.F32 R224, R4.reuse, R16, RZ ;  /* 0x0000001004e0723c */ /* 0x042ff000000018ff */
[----:B--2---:R-:W-:Y:S08]  /*11810*/  HMMA.16816.F32 R228, R4, R12, RZ ;  /* 0x0000000c04e4723c */ /* 0x004ff000000018ff */
[----:B------:R-:W-:Y:S01]  /*11820*/  HMMA.16816.F32 R76, R128, R116, R88 ;  /* 0x00000074804c723c */ /* 0x000fe20000001858 */
[----:B------:R-:W1:Y:S07]  /*11830*/  LDSM.16.MT88.4 R88, [R190+0x2800] ;  /* 0x00280000be58783b */ /* 0x000e6e0000004200 */
[C---:B------:R-:W-:Y:S08]  /*11840*/  HMMA.16816.F32 R8, R4.reuse, R10, RZ ;  /* 0x0000000a0408723c */ /* 0x040ff000000018ff */
[C---:B------:R-:W-:Y:S08]  /*11850*/  HMMA.16816.F32 R48, R4.reuse, R50, RZ ;  /* 0x000000320430723c */ /* 0x040ff000000018ff */
        /* <DEDUP_REMOVED lines=13> */
[C---:B------:R-:W-:Y:S08]  /*11930*/  HMMA.16816.F32 R48, R128.reuse, R70, R48 ;  /* 0x000000468030723c */ /* 0x040ff00000001830 */
[C---:B------:R-:W-:Y:S08]  /*11940*/  HMMA.16816.F32 R144, R128.reuse, R148, R144 ;  /* 0x000000948090723c */ /* 0x040ff00000001890 */
[C---:B------:R-:W-:Y:S08]  /*11950*/  HMMA.16816.F32 R52, R128.reuse, R104, R52 ;  /* 0x000000688034723c */ /* 0x040ff00000001834 */
[C---:B------:R-:W-:Y:S01]  /*11960*/  HMMA.16816.F32 R56, R128.reuse, R106, R56 ;  /* 0x0000006a8038723c */ /* 0x040fe20000001838 */
[----:B------:R-:W3:Y:S07]  /*11970*/  LDSM.16.MT88.4 R104, [R187+0x3800] ;  /* 0x00380000bb68783b */ /* 0x000eee0000004200 */
[C---:B------:R-:W-:Y:S08]  /*11980*/  HMMA.16816.F32 R68, R128.reuse, R112, R80 ;  /* 0x000000708044723c */ /* 0x040ff00000001850 */
[C---:B------:R-:W-:Y:S01]  /*11990*/  HMMA.16816.F32 R72, R128.reuse, R114, R84 ;  /* 0x000000728048723c */ /* 0x040fe20000001854 */
[----:B------:R-:W4:Y:S07]  /*119a0*/  LDSM.16.MT88.4 R112, [R188+0x3800] ;  /* 0x00380000bc70783b */ /* 0x000f2e0000004200 */
[C---:B------:R-:W-:Y:S01]  /*119b0*/  HMMA.16816.F32 R148, R128.reuse, R150, R8 ;  /* 0x000000968094723c */ /* 0x040fe20000001808 */
[----:B------:R-:W3:Y:S07]  /*119c0*/  LDSM.16.MT88.4 R8, [R187+0x1800] ;  /* 0x00180000bb08783b */ /* 0x000eee0000004200 */
[C---:B-1----:R-:W-:Y:S08]  /*119d0*/  HMMA.16816.F32 R84, R128.reuse, R88, R124 ;  /* 0x000000588054723c */ /* 0x042ff0000000187c */
[C---:B--2---:R-:W-:Y:S07]  /*119e0*/  HMMA.16816.F32 R124, R128.reuse, R4, R228 ;  /* 0x00000004807c723c */ /* 0x044fee00000018e4 */
[----:B------:R-:W-:Y:S01]  /*119f0*/  SHF.R.S32.HI R4, RZ, 0x1f, R0 ;  /* 0x0000001fff047819 */ /* 0x000fe20000011400 */
[----:B------:R-:W-:Y:S03]  /*11a00*/  HMMA.16816.F32 R80, R128, R118, R92 ;  /* 0x000000768050723c */ /* 0x000fe6000000185c */
[----:B------:R-:W-:Y:S01]  /*11a10*/  LEA.HI R4, R4, R0, RZ, 0x5 ;  /* 0x0000000004047211 */ /* 0x000fe200078f28ff */
[----:B------:R-:W-:-:S02]  /*11a20*/  FADD.FTZ R0, R135, R2 ;  /* 0x0000000287007221 */ /* 0x000fc40000010000 */
[----:B------:R-:W-:Y:S01]  /*11a30*/  FADD.FTZ R2, R201, R3 ;  /* 0x00000003c9027221 */ /* 0x000fe20000010000 */
[----:B------:R-:W-:Y:S01]  /*11a40*/  SHF.R.S32.HI R3, RZ, 0x5, R4 ;  /* 0x00000005ff037819 */ /* 0x000fe20000011404 */
[----:B------:R-:W-:Y:S01]  /*11a50*/  FADD.FTZ R0, R143, R0 ;  /* 0x000000008f007221 */ /* 0x000fe20000010000 */
[C---:B------:R-:W-:Y:S01]  /*11a60*/  HMMA.16816.F32 R88, R128.reuse, R90, R100 ;  /* 0x0000005a8058723c */ /* 0x040fe20000001864 */
[----:B------:R-:W-:Y:S01]  /*11a70*/  FADD.FTZ R2, R202, R2 ;  /* 0x00000002ca027221 */ /* 0x000fe20000010000 */
[----:B------:R-:W-:Y:S01]  /*11a80*/  IMNMX R210, R212, R3, !PT ;  /* 0x00000003d4d27217 */ /* 0x000fe20007800200 */
[----:B------:R-:W-:Y:S01]  /*11a90*/  FADD.FTZ R0, R142, R0 ;  /* 0x000000008e007221 */ /* 0x000fe20000010000 */
[C---:B------:R-:W-:Y:S01]  /*11aa0*/  IADD3 R202, R195.reuse, 0x3000, RZ ;  /* 0x00003000c3ca7810 */ /* 0x040fe20007ffe0ff */
[----:B------:R-:W-:Y:S01]  /*11ab0*/  FADD.FTZ R209, R200, R2 ;  /* 0x00000002c8d17221 */ /* 0x000fe20000010000 */
[----:B------:R-:W-:Y:S01]  /*11ac0*/  ISETP.GE.AND P0, PT, R204, R210, PT ;  /* 0x000000d2cc00720c */ /* 0x000fe20003f06270 */
[----:B------:R-:W-:Y:S01]  /*11ad0*/  FADD.FTZ R208, R134, R0 ;  /* 0x0000000086d07221 */ /* 0x000fe20000010000 */
[----:B------:R-:W-:Y:S01]  /*11ae0*/  HMMA.16816.F32 R92, R128, R96, R160 ;  /* 0x00000060805c723c */ /* 0x000fe200000018a0 */
[----:B------:R-:W-:-:S02]  /*11af0*/  IADD3 R201, R195, 0x3800, RZ ;  /* 0x00003800c3c97810 */ /* 0x000fc40007ffe0ff */
[----:B------:R-:W-:-:S05]  /*11b00*/  IADD3 R200, R195, 0x2000, RZ ;  /* 0x00002000c3c87810 */ /* 0x000fca0007ffe0ff */
[C---:B---3--:R-:W-:Y:S08]  /*11b10*/  HMMA.16816.F32 R100, R128.reuse, R104, R168 ;  /* 0x000000688064723c */ /* 0x048ff000000018a8 */
[C---:B----4-:R-:W-:Y:S08]  /*11b20*/  HMMA.16816.F32 R108, R128.reuse, R112, R176 ;  /* 0x00000070806c723c */ /* 0x050ff000000018b0 */
[C---:B------:R-:W-:Y:S08]  /*11b30*/  HMMA.16816.F32 R116, R128.reuse, R120, R224 ;  /* 0x000000788074723c */ /* 0x040ff000000018e0 */
[C---:B------:R-:W-:Y:S08]  /*11b40*/  HMMA.16816.F32 R36, R128.reuse, R8, R36 ;  /* 0x000000088024723c */ /* 0x040ff00000001824 */
        /* <DEDUP_REMOVED lines=8> */
[----:B------:R-:W-:Y:S02]  /*11bd0*/  MOV R134, R132 ;  /* 0x0000008400867202 */ /* 0x000fe40000000f00 */
[----:B------:R-:W-:-:S02]  /*11be0*/  MOV R3, R133 ;  /* 0x0000008500037202 */ /* 0x000fc40000000f00 */
[----:B------:R-:W-:-:S07]  /*11bf0*/  MOV R180, R204 ;  /* 0x000000cc00b47202 */ /* 0x000fce0000000f00 */
.L_x_1104:
[----:B------:R-:W-:Y:S04]  /*11c00*/  DEPBAR.LE SB0, 0x0 ;  /* 0x000080000000791a */ /* 0x000fe80000000000 */
[----:B------:R-:W-:Y:S01]  /*11c10*/  WARPSYNC 0xffffffff ;  /* 0xffffffff00007948 */ /* 0x000fe20003800000 */
[----:B------:R-:W-:Y:S01]  /*11c20*/  BAR.SYNC.DEFER_BLOCKING 0x0 ;  /* 0x0000000000007b1d */ /* 0x000fe20000010000 */
[----:B------:R-:W-:Y:S02]  /*11c30*/  ISETP.GT.AND P0, PT, R212, R180, PT ;  /* 0x000000b4d400720c */ /* 0x000fe40003f04270 */
[----:B------:R-:W-:Y:S02]  /*11c40*/  LOP3.LUT P3, RZ, R216, 0x1, RZ, 0xc0, !PT ;  /* 0x00000001d8ff7812 */ /* 0x000fe4000786c0ff */
[C---:B------:R-:W-:Y:S02]  /*11c50*/  IADD3 R204, R180.reuse, -0x1, RZ ;  /* 0xffffffffb4cc7810 */ /* 0x040fe40007ffe0ff */
[----:B------:R-:W-:Y:S04]  /*11c60*/  MOV R181, c[0x0][0x2c4] ;  /* 0x0000b10000b57a02 */ /* 0x000fe80000000f00 */
[----:B------:R-:W-:Y:S03]  /*11c70*/  ISETP.NE.AND P2, PT, R181, 0x1, PT ;  /* 0x00000001b500780c */ /* 0x000fe60003f45270 */
[----:B------:R-:W-:Y:S01]  /*11c80*/  @!P0 SHF.R.S32.HI R0, RZ, 0x1f, R180 ;  /* 0x0000001fff008819 */ /* 0x000fe200000114b4 */
[----:B------:R-:W-:Y:S04]  /*11c90*/  @!P0 IMAD.WIDE.U32 R132, R180, c[0x0][0x208], RZ ;  /* 0x00008200b4848a25 */ /* 0x000fe800078e00ff */
[----:B------:R-:W-:Y:S04]  /*11ca0*/  @!P0 IMAD R0, R0, c[0x0][0x208], RZ ;  /* 0x0000820000008a24 */ /* 0x000fe800078e02ff */
[----:B------:R-:W-:Y:S01]  /*11cb0*/  @!P0 IMAD R2, R180, c[0x0][0x20c], R0 ;  /* 0x00008300b4028a24 */ /* 0x000fe200078e0200 */
[----:B------:R-:W-:Y:S01]  /*11cc0*/  LDSM.16.M88.4 R16, [R191] ;  /* 0x00000000bf10783b */ /* 0x000fe20000000200 */
[C---:B------:R-:W-:Y:S03]  /*11cd0*/  @!P0 LEA R0, P1, R132.reuse, R220, 0x5 ;  /* 0x000000dc84008211 */ /* 0x040fe600078228ff */
[----:B------:R-:W-:Y:S04]  /*11ce0*/  @!P0 IADD3 R2, R133, R2, RZ ;  /* 0x0000000285028210 */ /* 0x000fe80007ffe0ff */
[----:B------:R-:W1:Y:S01]  /*11cf0*/  LDSM.16.M88.4 R8, [R186] ;  /* 0x00000000ba08783b */ /* 0x000e620000000200 */
[----:B------:R-:W-:Y:S02]  /*11d00*/  @!P0 LEA.HI.X R2, R132, R223, R2, 0x5, P1 ;  /* 0x000000df84028211 */ /* 0x000fe400008f2c02 */
[C---:B------:R-:W-:Y:S04]  /*11d10*/  @!P0 LEA R132, P1, R0.reuse, c[0x0][0x1f8], 0x1 ;  /* 0x00007e0000848a11 */ /* 0x040fe800078208ff */
[----:B------:R-:W-:Y:S01]  /*11d20*/  @!P0 LEA.HI.X R133, R0, c[0x0][0x1fc], R2, 0x1, P1 ;  /* 0x00007f0000858a11 */ /* 0x000fe200008f0c02 */
[----:B------:R-:W2:Y:S08]  /*11d30*/  LDSM.16.M88.4 R160, [R186+0x800] ;  /* 0x00080000baa0783b */ /* 0x000eb00000000200 */
[----:B------:R-:W-:Y:S08]  /*11d40*/  LDSM.16.M88.4 R164, [R192] ;  /* 0x00000000c0a4783b */ /* 0x000ff00000000200 */
[----:B------:R-:W3:Y:S08]  /*11d50*/  LDSM.16.M88.4 R168, [R195] ;  /* 0x00000000c3a8783b */ /* 0x000ef00000000200 */
[----:B------:R-:W4:Y:S01]  /*11d60*/  LDSM.16.M88.4 R172, [R196] ;  /* 0x00000000c4ac783b */ /* 0x000f220000000200 */
[C---:B-1----:R-:W-:Y:S07]  /*11d70*/  HMMA.16816.F32 R4, R16.reuse, R8, RZ ;  /* 0x000000081004723c */ /* 0x042fee00000018ff */
[----:B------:R-:W-:Y:S01]  /*11d80*/  @!PT LDS RZ, [RZ] ;  /* 0x00000000fffff984 */ /* 0x000fe20000000800 */
[----:B------:R-:W-:Y:S01]  /*11d90*/  @!PT LDS RZ, [RZ] ;  /* 0x00000000fffff984 */ /* 0x000fe20000000800 */
[----:B------:R-:W-:Y:S01]  /*11da0*/  @!PT LDS RZ, [RZ] ;  /* 0x00000000fffff984 */ /* 0x000fe20000000800 */
[----:B------:R1:W-:Y:S01]  /*11db0*/  @!P0 LDGSTS.E.BYPASS.LTC128B.128 [R203+0x8080], [R132.64], !P3 ;  /* 0x0808000084cb8fae */ /* 0x0003e2000d901d46 */
[C---:B------:R-:W-:Y:S07]  /*11dc0*/  HMMA.16816.F32 R8, R16.reuse, R10, RZ ;  /* 0x0000000a1008723c */ /* 0x040fee00000018ff */
[----:B------:R1:W-:Y:S01]  /*11dd0*/  @!P0 LDGSTS.E.BYPASS.LTC128B.128 [R203+0x9080], [R132.64+0x80], !P6 ;  /* 0x0908008084cb8fae */ /* 0x0003e2000f101d46 */
[C---:B--2---:R-:W-:Y:S07]  /*11de0*/  HMMA.16816.F32 R12, R16.reuse, R160, RZ ;  /* 0x000000a0100c723c */ /* 0x044fee00000018ff */
[----:B------:R1:W-:Y:S01]  /*11df0*/  @!P0 LDGSTS.E.BYPASS.LTC128B.128 [R203+0xa080], [R132.64+0x100], !P5 ;  /* 0x0a08010084cb8fae */ /* 0x0003e2000e901d46 */
[----:B------:R-:W-:Y:S07]  /*11e00*/  HMMA.16816.F32 R16, R16, R162, RZ ;  /* 0x000000a21010723c */ /* 0x000fee00000018ff */
[----:B------:R1:W-:Y:S01]  /*11e10*/  @!P0 LDGSTS.E.BYPASS.LTC128B.128 [R203+0xb080], [R132.64+0x180], !P4 ;  /* 0x0b08018084cb8fae */ /* 0x0003e2000e101d46 */
[C---:B---3--:R-:W-:Y:S07]  /*11e20*/  HMMA.16816.F32 R4, R164.reuse, R168, R4 ;  /* 0x000000a8a404723c */ /* 0x048fee0000001804 */
[----:B------:R-:W-:Y:S01]  /*11e30*/  LDSM.16.M88.4 R160, [R194] ;  /* 0x00000000c2a0783b */ /* 0x000fe20000000200 */
[C---:B------:R-:W-:Y:S07]  /*11e40*/  HMMA.16816.F32 R8, R164.reuse, R170, R8 ;  /* 0x000000aaa408723c */ /* 0x040fee0000001808 */
[----:B------:R-:W2:Y:S01]  /*11e50*/  LDSM.16.M88.4 R176, [R185] ;  /* 0x00000000b9b0783b */ /* 0x000ea20000000200 */
[C---:B----4-:R-:W-:Y:S07]  /*11e60*/  HMMA.16816.F32 R12, R164.reuse, R172, R12 ;  /* 0x000000aca40c723c */ /* 0x050fee000000180c */
[----:B------:R-:W3:Y:S01]  /*11e70*/  LDSM.16.M88.4 R168, [R185+0x800] ;  /* 0x00080000b9a8783b */ /* 0x000ee20000000200 */
[----:B------:R-:W-:Y:S07]  /*11e80*/  HMMA.16816.F32 R16, R164, R174, R16 ;  /* 0x000000aea410723c */ /* 0x000fee0000001810 */
[----:B------:R-:W-:Y:S08]  /*11e90*/  LDSM.16.M88.4 R164, [R193] ;  /* 0x00000000c1a4783b */ /* 0x000ff00000000200 */
[----:B------:R-:W4:Y:S08]  /*11ea0*/  LDSM.16.M88.4 R172, [R184] ;  /* 0x00000000b8ac783b */ /* 0x000f300000000200 */
[----:B------:R-:W0:Y:S01]  /*11eb0*/  LDGDEPBAR ;  /* 0x00000000000079af */ /* 0x000e220000000000 */
[C---:B--2---:R-:W-:Y:S08]  /*11ec0*/  HMMA.16816.F32 R4, R160.reuse, R176, R4 ;  /* 0x000000b0a004723c */ /* 0x044ff00000001804 */
[C---:B------:R-:W-:Y:S01]  /*11ed0*/  HMMA.16816.F32 R8, R160.reuse, R178, R8 ;  /* 0x000000b2a008723c */ /* 0x040fe20000001808 */
[----:B------:R-:W2:Y:S07]  /*11ee0*/  LDSM.16.M88.4 R176, [R184+0x800] ;  /* 0x00080000b8b0783b */ /* 0x000eae0000000200 */
[C---:B---3--:R-:W-:Y:S08]  /*11ef0*/  HMMA.16816.F32 R12, R160.reuse, R168, R12 ;  /* 0x000000a8a00c723c */ /* 0x048ff0000000180c */
[----:B------:R-:W-:Y:S01]  /*11f00*/  HMMA.16816.F32 R16, R160, R170, R16 ;  /* 0x000000aaa010723c */ /* 0x000fe20000001810 */
[----:B------:R-:W-:Y:S07]  /*11f10*/  LDSM.16.M88.4 R160, [R191+0x4000] ;  /* 0x00400000bfa0783b */ /* 0x000fee0000000200 */
[C---:B----4-:R-:W-:Y:S01]  /*11f20*/  HMMA.16816.F32 R4, R164.reuse, R172, R4 ;  /* 0x000000aca404723c */ /* 0x050fe20000001804 */
[----:B------:R-:W3:Y:S07]  /*11f30*/  LDSM.16.M88.4 R168, [R186+0x1000] ;  /* 0x00100000baa8783b */ /* 0x000eee0000000200 */
[C---:B------:R-:W-:Y:S01]  /*11f40*/  HMMA.16816.F32 R8, R164.reuse, R174, R8 ;  /* 0x000000aea408723c */ /* 0x040fe20000001808 */
[----:B------:R-:W4:Y:S07]  /*11f50*/  LDSM.16.M88.4 R172, [R186+0x1800] ;  /* 0x00180000baac783b */ /* 0x000f2e0000000200 */
[C---:B--2---:R-:W-:Y:S08]  /*11f60*/  HMMA.16816.F32 R12, R164.reuse, R176, R12 ;  /* 0x000000b0a40c723c */ /* 0x044ff0000000180c */
[----:B------:R-:W-:Y:S01]  /*11f70*/  HMMA.16816.F32 R16, R164, R178, R16 ;  /* 0x000000b2a410723c */ /* 0x000fe20000001810 */
[----:B------:R-:W-:Y:S08]  /*11f80*/  LDSM.16.M88.4 R164, [R192+0x4000] ;  /* 0x00400000c0a4783b */ /* 0x000ff00000000200 */
[----:B------:R-:W2:Y:S01]  /*11f90*/  LDSM.16.M88.4 R176, [R198] ;  /* 0x00000000c6b0783b */ /* 0x000ea20000000200 */
[C---:B---3--:R-:W-:Y:S08]  /*11fa0*/  HMMA.16816.F32 R4, R160.reuse, R168, R4 ;  /* 0x000000a8a004723c */ /* 0x048ff00000001804 */
[C---:B------:R-:W-:Y:S01]  /*11fb0*/  HMMA.16816.F32 R8, R160.reuse, R170, R8 ;  /* 0x000000aaa008723c */ /* 0x040fe20000001808 */
[----:B------:R-:W3:Y:S07]  /*11fc0*/  LDSM.16.M88.4 R168, [R197] ;  /* 0x00000000c5a8783b */ /* 0x000eee0000000200 */
[C---:B----4-:R-:W-:Y:S08]  /*11fd0*/  HMMA.16816.F32 R12, R160.reuse, R172, R12 ;  /* 0x000000aca00c723c */ /* 0x050ff0000000180c */
[----:B------:R-:W-:Y:S01]  /*11fe0*/  HMMA.16816.F32 R16, R160, R174, R16 ;  /* 0x000000aea010723c */ /* 0x000fe20000001810 */
[----:B------:R-:W-:Y:S07]  /*11ff0*/  LDSM.16.M88.4 R160, [R194+0x4000] ;  /* 0x00400000c2a0783b */ /* 0x000fee0000000200 */
[C---:B--2---:R-:W-:Y:S01]  /*12000*/  HMMA.16816.F32 R4, R164.reuse, R176, R4 ;  /* 0x000000b0a404723c */ /* 0x044fe20000001804 */
[----:B------:R-:W2:Y:S07]  /*12010*/  LDSM.16.M88.4 R172, [R185+0x1000] ;  /* 0x00100000b9ac783b */ /* 0x000eae0000000200 */
[C---:B------:R-:W-:Y:S01]  /*12020*/  HMMA.16816.F32 R8, R164.reuse, R178, R8 ;  /* 0x000000b2a408723c */ /* 0x040fe20000001808 */
[----:B------:R-:W4:Y:S07]  /*12030*/  LDSM.16.M88.4 R176, [R185+0x1800] ;  /* 0x00180000b9b0783b */ /* 0x000f2e0000000200 */
[C---:B---3--:R-:W-:Y:S08]  /*12040*/  HMMA.16816.F32 R12, R164.reuse, R168, R12 ;  /* 0x000000a8a40c723c */ /* 0x048ff0000000180c */
[----:B------:R-:W-:Y:S01]  /*12050*/  HMMA.16816.F32 R16, R164, R170, R16 ;  /* 0x000000aaa410723c */ /* 0x000fe20000001810 */
[----:B------:R-:W-:Y:S08]  /*12060*/  LDSM.16.M88.4 R164, [R193+0x4000] ;  /* 0x00400000c1a4783b */ /* 0x000ff00000000200 */
[----:B------:R-:W3:Y:S01]  /*12070*/  LDSM.16.M88.4 R168, [R184+0x1000] ;  /* 0x00100000b8a8783b */ /* 0x000ee20000000200 */
[C---:B--2---:R-:W-:Y:S08]  /*12080*/  HMMA.16816.F32 R4, R160.reuse, R172, R4 ;  /* 0x000000aca004723c */ /* 0x044ff00000001804 */
[C---:B------:R-:W-:Y:S01]  /*12090*/  HMMA.16816.F32 R8, R160.reuse, R174, R8 ;  /* 0x000000aea008723c */ /* 0x040fe20000001808 */
[----:B------:R-:W2:Y:S07]  /*120a0*/  LDSM.16.M88.4 R172, [R184+0x1800] ;  /* 0x00180000b8ac783b */ /* 0x000eae0000000200 */
[C---:B----4-:R-:W-:Y:S08]  /*120b0*/  HMMA.16816.F32 R12, R160.reuse, R176, R12 ;  /* 0x000000b0a00c723c */ /* 0x050ff0000000180c */
[----:B------:R-:W-:Y:S01]  /*120c0*/  HMMA.16816.F32 R16, R160, R178, R16 ;  /* 0x000000b2a010723c */ /* 0x000fe20000001810 */
[----:B------:R-:W-:Y:S07]  /*120d0*/  LDSM.16.M88.4 R160, [R191+0x8000] ;  /* 0x00800000bfa0783b */ /* 0x000fee0000000200 */
[C---:B---3--:R-:W-:Y:S01]  /*120e0*/  HMMA.16816.F32 R4, R164.reuse, R168, R4 ;  /* 0x000000a8a404723c */ /* 0x048fe20000001804 */
        /* <DEDUP_REMOVED lines=20> */
[----:B------:R-:W-:Y:S01]  /*12230*/  LDSM.16.M88.4 R176, [R184+0x2800] ;  /* 0x00280000b8b0783b */ /* 0x000fe20000000200 */
[C---:B--2---:R-:W-:Y:S08]  /*12240*/  HMMA.16816.F32 R4, R160.reuse, R168, R4 ;  /* 0x000000a8a004723c */ /* 0x044ff00000001804 */
[C---:B------:R-:W-:Y:S01]  /*12250*/  HMMA.16816.F32 R8, R160.reuse, R170, R8 ;  /* 0x000000aaa008723c */ /* 0x040fe20000001808 */
[----:B------:R-:W2:Y:S07]  /*12260*/  LDSM.16.M88.4 R168, [R184+0x2000] ;  /* 0x00200000b8a8783b */ /* 0x000eae0000000200 */
[C---:B----4-:R-:W-:Y:S08]  /*12270*/  HMMA.16816.F32 R12, R160.reuse, R172, R12 ;  /* 0x000000aca00c723c */ /* 0x050ff0000000180c */
[----:B------:R-:W-:Y:S01]  /*12280*/  HMMA.16816.F32 R16, R160, R174, R16 ;  /* 0x000000aea010723c */ /* 0x000fe20000001810 */
[----:B------:R-:W-:Y:S08]  /*12290*/  LDSM.16.M88.4 R160, [R191+0xc000] ;  /* 0x00c00000bfa0783b */ /* 0x000ff00000000200 */
[----:B------:R-:W-:Y:S01]  /*122a0*/  LDSM.16.M88.4 R172, [R186+0x3800] ;  /* 0x00380000baac783b */ /* 0x000fe20000000200 */
[C---:B--2---:R-:W-:Y:S08]  /*122b0*/  HMMA.16816.F32 R4, R164.reuse, R168, R4 ;  /* 0x000000a8a404723c */ /* 0x044ff00000001804 */
[C---:B------:R-:W-:Y:S01]  /*122c0*/  HMMA.16816.F32 R8, R164.reuse, R170, R8 ;  /* 0x000000aaa408723c */ /* 0x040fe20000001808 */
[----:B------:R-:W2:Y:S07]  /*122d0*/  LDSM.16.M88.4 R168, [R186+0x3000] ;  /* 0x00300000baa8783b */ /* 0x000eae0000000200 */
[C---:B------:R-:W-:Y:S08]  /*122e0*/  HMMA.16816.F32 R12, R164.reuse, R176, R12 ;  /* 0x000000b0a40c723c */ /* 0x040ff0000000180c */
[----:B------:R-:W-:Y:S01]  /*122f0*/  HMMA.16816.F32 R16, R164, R178, R16 ;  /* 0x000000b2a410723c */ /* 0x000fe20000001810 */
[----:B------:R-:W-:Y:S08]  /*12300*/  LDSM.16.M88.4 R164, [R192+0xc000] ;  /* 0x00c00000c0a4783b */ /* 0x000ff00000000200 */
[----:B------:R-:W-:Y:S01]  /*12310*/  LDSM.16.M88.4 R176, [R201] ;  /* 0x00000000c9b0783b */ /* 0x000fe20000000200 */
[C---:B--2---:R-:W-:Y:S08]  /*12320*/  HMMA.16816.F32 R4, R160.reuse, R168, R4 ;  /* 0x000000a8a004723c */ /* 0x044ff00000001804 */
[C---:B------:R-:W-:Y:S01]  /*12330*/  HMMA.16816.F32 R8, R160.reuse, R170, R8 ;  /* 0x000000aaa008723c */ /* 0x040fe20000001808 */
[----:B------:R-:W2:Y:S07]  /*12340*/  LDSM.16.M88.4 R168, [R202] ;  /* 0x00000000caa8783b */ /* 0x000eae0000000200 */
[C---:B------:R-:W-:Y:S08]  /*12350*/  HMMA.16816.F32 R12, R160.reuse, R172, R12 ;  /* 0x000000aca00c723c */ /* 0x040ff0000000180c */
[----:B------:R-:W-:Y:S01]  /*12360*/  HMMA.16816.F32 R16, R160, R174, R16 ;  /* 0x000000aea010723c */ /* 0x000fe20000001810 */
[----:B------:R-:W-:Y:S08]  /*12370*/  LDSM.16.M88.4 R160, [R194+0xc000] ;  /* 0x00c00000c2a0783b */ /* 0x000ff00000000200 */
[----:B------:R-:W3:Y:S01]  /*12380*/  LDSM.16.M88.4 R172, [R185+0x3000] ;  /* 0x00300000b9ac783b */ /* 0x000ee20000000200 */
[C---:B--2---:R-:W-:Y:S08]  /*12390*/  HMMA.16816.F32 R4, R164.reuse, R168, R4 ;  /* 0x000000a8a404723c */ /* 0x044ff00000001804 */
[C---:B------:R-:W-:Y:S01]  /*123a0*/  HMMA.16816.F32 R8, R164.reuse, R170, R8 ;  /* 0x000000aaa408723c */ /* 0x040fe20000001808 */
[----:B------:R-:W-:Y:S07]  /*123b0*/  LDSM.16.M88.4 R168, [R193+0xc000] ;  /* 0x00c00000c1a8783b */ /* 0x000fee0000000200 */
[C---:B------:R-:W-:Y:S08]  /*123c0*/  HMMA.16816.F32 R12, R164.reuse, R176, R12 ;  /* 0x000000b0a40c723c */ /* 0x040ff0000000180c */
[----:B------:R-:W-:Y:S01]  /*123d0*/  HMMA.16816.F32 R16, R164, R178, R16 ;  /* 0x000000b2a410723c */ /* 0x000fe20000001810 */
[----:B------:R-:W2:Y:S07]  /*123e0*/  LDSM.16.M88.4 R164, [R185+0x3800] ;  /* 0x00380000b9a4783b */ /* 0x000eae0000000200 */
[C---:B---3--:R-:W-:Y:S01]  /*123f0*/  HMMA.16816.F32 R4, R160.reuse, R172, R4 ;  /* 0x000000aca004723c */ /* 0x048fe20000001804 */
[----:B------:R-:W3:Y:S07]  /*12400*/  LDSM.16.M88.4 R176, [R184+0x3000] ;  /* 0x00300000b8b0783b */ /* 0x000eee0000000200 */
[C---:B------:R-:W-:Y:S08]  /*12410*/  HMMA.16816.F32 R8, R160.reuse, R174, R8 ;  /* 0x000000aea008723c */ /* 0x040ff00000001808 */
[C---:B--2---:R-:W-:Y:S08]  /*12420*/  HMMA.16816.F32 R12, R160.reuse, R164, R12 ;  /* 0x000000a4a00c723c */ /* 0x044ff0000000180c */
[----:B------:R-:W-:Y:S01]  /*12430*/  HMMA.16816.F32 R16, R160, R166, R16 ;  /* 0x000000a6a010723c */ /* 0x000fe20000001810 */
[----:B------:R-:W2:Y:S01]  /*12440*/  LDSM.16.M88.4 R160, [R184+0x3800] ;  /* 0x00380000b8a0783b */ /* 0x000ea20000000200 */
[----:B------:R-:W-:Y:S06]  /*12450*/  DEPBAR.LE SB0, 0x0 ;  /* 0x000080000000791a */ /* 0x000fec0000000000 */
[C---:B---3--:R-:W-:Y:S01]  /*12460*/  HMMA.16816.F32 R4, R168.reuse, R176, R4 ;  /* 0x000000b0a804723c */ /* 0x048fe20000001804 */
[----:B------:R-:W-:Y:S07]  /*12470*/  BAR.SYNC.DEFER_BLOCKING 0x0 ;  /* 0x0000000000007b1d */ /* 0x000fee0000010000 */
[C---:B------:R-:W-:Y:S11]  /*12480*/  HMMA.16816.F32 R8, R168.reuse, R178, R8 ;  /* 0x000000b2a808723c */ /* 0x040ff60000001808 */
[----:B------:R-:W-:Y:S05]  /*12490*/  @!UPT UIADD3 URZ, URZ, URZ, URZ ;  /* 0x0000003f3f3ff290 */ /* 0x000fea000fffe03f */
[----:B------:R-:W-:Y:S04]  /*124a0*/  FMUL.FTZ R0, R4, c[0x0][0x320] ;  /* 0x0000c80004007a20 */ /* 0x000fe80000410000 */
[----:B------:R3:W-:Y:S04]  /*124b0*/  MUFU.TANH R164, R0 ;  /* 0x0000000000a47308 */ /* 0x0007e80000002400 */
[----:B------:R-:W-:Y:S01]  /*124c0*/  FMUL.FTZ R4, R11, c[0x0][0x320] ;  /* 0x0000c8000b047a20 */ /* 0x000fe20000410000 */
[C---:B--2---:R-:W-:Y:S05]  /*124d0*/  HMMA.16816.F32 R12, R168.reuse, R160, R12 ;  /* 0x000000a0a80c723c */ /* 0x044fea000000180c */
[----:B------:R2:W-:Y:S03]  /*124e0*/  MUFU.TANH R160, R4 ;  /* 0x0000000400a07308 */ /* 0x0005e60000002400 */
[----:B------:R-:W-:Y:S04]  /*124f0*/  HMMA.16816.F32 R16, R168, R162, R16 ;  /* 0x000000a2a810723c */ /* 0x000fe80000001810 */
[----:B---3--:R-:W-:Y:S01]  /*12500*/  FMUL.FTZ R0, R5, c[0x0][0x320] ;  /* 0x0000c80005007a20 */ /* 0x008fe20000410000 */
[----:B------:R-:W-:Y:S03]  /*12510*/  MOV R5, 0xffffffe0 ;  /* 0xffffffe000057802 */ /* 0x000fe60000000f00 */
[----:B------:R3:W4:Y:S08]  /*12520*/  MUFU.TANH R165, R0 ;  /* 0x0000000000a57308 */ /* 0x0007300000002400 */
[----:B--2---:R-:W-:Y:S04]  /*12530*/  FMUL.FTZ R4, R12, c[0x0][0x320] ;  /* 0x0000c8000c047a20 */ /* 0x004fe80000410000 */
[----:B-1----:R-:W-:Y:S01]  /*12540*/  MUFU.TANH R132, R4 ;  /* 0x0000000400847308 */ /* 0x002fe20000002400 */
[----:B---3--:R-:W-:Y:S09]  /*12550*/  FMUL.FTZ R0, R6, c[0x0][0x320] ;  /* 0x0000c80006007a20 */ /* 0x008ff20000410000 */
[----:B------:R1:W-:Y:S02]  /*12560*/  MUFU.TANH R143, R0 ;  /* 0x00000000008f7308 */ /* 0x0003e40000002400 */
[----:B-1----:R-:W-:Y:S02]  /*12570*/  FMUL.FTZ R0, R7, c[0x0][0x320] ;  /* 0x0000c80007007a20 */ /* 0x002fe40000410000 */
[----:B------:R-:W-:Y:S06]  /*12580*/  FMUL.FTZ R7, R15, c[0x0][0x320] ;  /* 0x0000c8000f077a20 */ /* 0x000fec0000410000 */
[----:B------:R1:W-:Y:S02]  /*12590*/  MUFU.TANH R166, R0 ;  /* 0x0000000000a67308 */ /* 0x0003e40000002400 */
[----:B-1----:R-:W-:Y:S08]  /*125a0*/  FMUL.FTZ R0, R8, c[0x0][0x320] ;  /* 0x0000c80008007a20 */ /* 0x002ff00000410000 */
[----:B------:R1:W2:Y:S02]  /*125b0*/  MUFU.TANH R135, R0 ;  /* 0x0000000000877308 */ /* 0x0002a40000002400 */
[----:B-1----:R-:W-:Y:S08]  /*125c0*/  FMUL.FTZ R0, R9, c[0x0][0x320] ;  /* 0x0000c80009007a20 */ /* 0x002ff00000410000 */
[----:B------:R1:W3:Y:S02]  /*125d0*/  MUFU.TANH R142, R0 ;  /* 0x00000000008e7308 */ /* 0x0002e40000002400 */
[----:B-1----:R-:W-:Y:S08]  /*125e0*/  FMUL.FTZ R0, R10, c[0x0][0x320] ;  /* 0x0000c8000a007a20 */ /* 0x002ff00000410000 */
[----:B------:R1:W-:Y:S02]  /*125f0*/  MUFU.TANH R161, R0 ;  /* 0x0000000000a17308 */ /* 0x0003e40000002400 */
[----:B-1----:R-:W-:Y:S05]  /*12600*/  IADD3 R0, R240, R233, RZ ;  /* 0x000000e9f0007210 */ /* 0x002fea0007ffe0ff */
[----:B------:R-:W-:Y:S05]  /*12610*/  @P2 IMAD.HI.U32 R2, R0, c[0x0][0x2c8], RZ ;  /* 0x0000b20000022a27 */ /* 0x000fea00078e00ff */
[----:B------:R-:W-:Y:S05]  /*12620*/  @P2 SHF.R.U32.HI R0, RZ, c[0x0][0x2cc], R2 ;  /* 0x0000b300ff002a19 */ /* 0x000fea0000011602 */
[----:B------:R-:W1:Y:S08]  /*12630*/  SHFL.IDX PT, R2, R0, RZ, 0x1c1f ;  /* 0x001c1fff00027589 */ /* 0x000e7000000e0000 */
[----:B------:R5:W1:Y:S02]  /*12640*/  SHFL.IDX PT, R4, R0, 0x1, 0x1c1f ;  /* 0x003c1f0000047f89 */ /* 0x000a6400000e0000 */
[----:B-----5:R-:W-:Y:S04]  /*12650*/  FMUL.FTZ R0, R13, c[0x0][0x320] ;  /* 0x0000c8000d007a20 */ /* 0x020fe80000410000 */
[----:B------:R5:W1:Y:S02]  /*12660*/  MUFU.TANH R8, R0 ;  /* 0x0000000000087308 */ /* 0x000a640000002400 */
[----:B-----5:R-:W-:Y:S02]  /*12670*/  IMAD R0, R180, R5, 0x1 ;  /* 0x00000001b4007424 */ /* 0x020fe400078e0205 */
[----:B------:R-:W-:Y:S03]  /*12680*/  FMUL.FTZ R5, R14, c[0x0][0x320] ;  /* 0x0000c8000e057a20 */ /* 0x000fe60000410000 */
[----:B------:R-:W-:Y:S03]  /*12690*/  IADD3 R0, R237, R0, -R217 ;  /* 0x00000000ed007210 */ /* 0x000fe60007ffe8d9 */
[----:B------:R5:W-:Y:S01]  /*126a0*/  MUFU.TANH R133, R5 ;  /* 0x0000000500857308 */ /* 0x000be20000002400 */
[----:B------:R-:W-:Y:S04]  /*126b0*/  IADD3 R0, R0, -R238, RZ ;  /* 0x800000ee00007210 */ /* 0x000fe80007ffe0ff */
[C---:B-1----:R-:W-:Y:S02]  /*126c0*/  IADD3 R2, R0.reuse, R2, RZ ;  /* 0x0000000200027210 */ /* 0x042fe40007ffe0ff */
[----:B------:R-:W-:Y:S01]  /*126d0*/  IADD3 R0, R0, R4, RZ ;  /* 0x0000000400007210 */ /* 0x000fe20007ffe0ff */
[----:B------:R-:W-:Y:S01]  /*126e0*/  FMUL.FTZ R4, R17, c[0x0][0x320] ;  /* 0x0000c80011047a20 */ /* 0x000fe20000410000 */
[C---:B------:R-:W-:Y:S02]  /*126f0*/  ISETP.GT.AND P1, PT, R2.reuse, 0x1, PT ;  /* 0x000000010200780c */ /* 0x040fe40003f24270 */
[C---:B------:R-:W-:Y:S02]  /*12700*/  ISETP.GT.AND P0, PT, R2.reuse, RZ, PT ;  /* 0x000000ff0200720c */ /* 0x040fe40003f04270 */
[----:B----4-:R-:W-:Y:S02]  /*12710*/  FSEL R9, R165, -INF , P1 ;  /* 0xff800000a5097808 */ /* 0x010fe40000800000 */
[----:B------:R-:W-:Y:S02]  /*12720*/  ISETP.GT.AND P1, PT, R2, 0x8, PT ;  /* 0x000000080200780c */ /* 0x000fe40003f24270 */
[----:B------:R-:W-:Y:S02]  /*12730*/  FSEL R11, R164, -INF , P0 ;  /* 0xff800000a40b7808 */ /* 0x000fe40000000000 */
[----:B--2---:R-:W-:Y:S02]  /*12740*/  FSEL R10, R135, -INF , P1 ;  /* 0xff800000870a7808 */ /* 0x004fe40000800000 */
[----:B------:R-:W-:Y:S01]  /*12750*/  ISETP.GT.AND P1, PT, R2, 0x10, PT ;  /* 0x000000100200780c */ /* 0x000fe20003f24270 */
[----:B-----5:R-:W-:Y:S01]  /*12760*/  FMUL.FTZ R5, R16, c[0x0][0x320] ;  /* 0x0000c80010057a20 */ /* 0x020fe20000410000 */
[----:B------:R-:W-:Y:S01]  /*12770*/  ISETP.GT.AND P0, PT, R0, RZ, PT ;  /* 0x000000ff0000720c */ /* 0x000fe20003f04270 */
[----:B------:R1:W2:Y:S01]  /*12780*/  MUFU.TANH R16, R7 ;  /* 0x0000000700107308 */ /* 0x0002a20000002400 */
[----:B------:R-:W-:Y:S02]  /*12790*/  FSEL R168, R132, -INF , P1 ;  /* 0xff80000084a87808 */ /* 0x000fe40000800000 */
[C---:B------:R-:W-:Y:S02]  /*127a0*/  ISETP.GT.AND P1, PT, R2.reuse, 0x18, PT ;  /* 0x000000180200780c */ /* 0x040fe40003f24270 */
[----:B------:R-:W-:Y:S02]  /*127b0*/  FSEL R13, R143, -INF , P0 ;  /* 0xff8000008f0d7808 */ /* 0x000fe40000000000 */
[----:B------:R-:W-:Y:S02]  /*127c0*/  ISETP.GT.AND P0, PT, R2, 0x9, PT ;  /* 0x000000090200780c */ /* 0x000fe40003f04270 */
[----:B------:R-:W-:Y:S01]  /*127d0*/  ISETP.GT.AND P2, PT, R0, 0x11, PT ;  /* 0x000000110000780c */ /* 0x000fe20003f44270 */
[----:B------:R-:W4:Y:S01]  /*127e0*/  MUFU.TANH R6, R5 ;  /* 0x0000000500067308 */ /* 0x000f220000002400 */
[----:B---3--:R-:W-:Y:S02]  /*127f0*/  FSEL R12, R142, -INF , P0 ;  /* 0xff8000008e0c7808 */ /* 0x008fe40000000000 */
[----:B------:R-:W-:Y:S04]  /*12800*/  ISETP.GT.AND P0, PT, R2, 0x11, PT ;  /* 0x000000110200780c */ /* 0x000fe80003f04270 */
[----:B------:R-:W-:Y:S02]  /*12810*/  FSEL R169, R8, -INF , P0 ;  /* 0xff80000008a97808 */ /* 0x000fe40000000000 */
[----:B------:R-:W-:Y:S01]  /*12820*/  ISETP.GT.AND P0, PT, R0, 0x1, PT ;  /* 0x000000010000780c */ /* 0x000fe20003f04270 */
[----:B------:R3:W5:Y:S03]  /*12830*/  MUFU.TANH R5, R4 ;  /* 0x0000000400057308 */ /* 0x0007660000002400 */
[----:B------:R-:W-:Y:S01]  /*12840*/  FSEL R8, R166, -INF , P0 ;  /* 0xff800000a6087808 */ /* 0x000fe20000000000 */
[----:B-1----:R-:W-:Y:S01]  /*12850*/  FMUL.FTZ R7, R18, c[0x0][0x320] ;  /* 0x0000c80012077a20 */ /* 0x002fe20000410000 */
[----:B------:R-:W-:Y:S02]  /*12860*/  ISETP.GT.AND P0, PT, R0, 0x8, PT ;  /* 0x000000080000780c */ /* 0x000fe40003f04270 */
[----:B--2---:R-:W-:Y:S03]  /*12870*/  FSEL R176, R16, -INF , P2 ;  /* 0xff80000010b07808 */ /* 0x004fe60001000000 */
[----:B------:R1:W2:Y:S01]  /*12880*/  MUFU.TANH R15, R7 ;  /* 0x00000007000f7308 */ /* 0x0002a20000002400 */
[----:B----4-:R-:W-:Y:S01]  /*12890*/  FSEL R170, R6, -INF , P1 ;  /* 0xff80000006aa7808 */ /* 0x010fe20000800000 */
[----:B------:R-:W-:Y:S01]  /*128a0*/  FMUL.FTZ R6, R19, c[0x0][0x320] ;  /* 0x0000c80013067a20 */ /* 0x000fe20000410000 */
[----:B------:R-:W-:Y:S07]  /*128b0*/  ISETP.GT.AND P1, PT, R2, 0x19, PT ;  /* 0x000000190200780c */ /* 0x000fee0003f24270 */
[----:B------:R4:W2:Y:S01]  /*128c0*/  MUFU.TANH R14, R6 ;  /* 0x00000006000e7308 */ /* 0x0008a20000002400 */
[----:B---3--:R-:W-:Y:S02]  /*128d0*/  FMNMX.FTZ R4, R11, R3, !PT ;  /* 0x000000030b047209 */ /* 0x008fe40007810000 */
[----:B-----5:R-:W-:Y:S02]  /*128e0*/  FSEL R174, R5, -INF , P1 ;  /* 0xff80000005ae7808 */ /* 0x020fe40000800000 */
[----:B------:R-:W-:Y:S02]  /*128f0*/  FMNMX.FTZ R4, R9, R4, !PT ;  /* 0x0000000409047209 */ /* 0x000fe40007810000 */
[----:B------:R-:W-:Y:S02]  /*12900*/  ISETP.GT.AND P1, PT, R0, 0x9, PT ;  /* 0x000000090000780c */ /* 0x000fe40003f24270 */
[----:B------:R-:W-:Y:S02]  /*12910*/  FMNMX.FTZ R4, R10, R4, !PT ;  /* 0x000000040a047209 */ /* 0x000fe40007810000 */
[----:B-1----:R-:W-:Y:S02]  /*12920*/  FSEL R7, R161, -INF , P0 ;  /* 0xff800000a1077808 */ /* 0x002fe40000000000 */
[----:B------:R-:W-:Y:S02]  /*12930*/  FMNMX.FTZ R4, R12, R4, !PT ;  /* 0x000000040c047209 */ /* 0x000fe40007810000 */
[----:B------:R-:W-:Y:S02]  /*12940*/  ISETP.GT.AND P0, PT, R0, 0x10, PT ;  /* 0x000000100000780c */ /* 0x000fe40003f04270 */
[----:B------:R-:W-:Y:S02]  /*12950*/  FMNMX.FTZ R4, R168, R4, !PT ;  /* 0x00000004a8047209 */ /* 0x000fe40007810000 */
[----:B------:R-:W-:Y:S02]  /*12960*/  FSEL R175, R133, -INF , P0 ;  /* 0xff80000085af7808 */ /* 0x000fe40000000000 */
[----:B------:R-:W-:Y:S02]  /*12970*/  FMNMX.FTZ R2, R169, R4, !PT ;  /* 0x00000004a9027209 */ /* 0x000fe40007810000 */
[----:B------:R-:W-:Y:S02]  /*12980*/  FMNMX.FTZ R4, R13, R134, !PT ;  /* 0x000000860d047209 */ /* 0x000fe40007810000 */
[----:B------:R-:W-:Y:S02]  /*12990*/  FMNMX.FTZ R2, R170, R2, !PT ;  /* 0x00000002aa027209 */ /* 0x000fe40007810000 */
[----:B------:R-:W-:Y:S02]  /*129a0*/  FMNMX.FTZ R4, R8, R4, !PT ;  /* 0x0000000408047209 */ /* 0x000fe40007810000 */
[----:B------:R-:W-:Y:S02]  /*129b0*/  FMNMX.FTZ R2, R174, R2, !PT ;  /* 0x00000002ae027209 */ /* 0x000fe40007810000 */
[----:B----4-:R-:W-:Y:S02]  /*129c0*/  FSEL R6, R160, -INF , P1 ;  /* 0xff800000a0067808 */ /* 0x010fe40000800000 */
[----:B------:R-:W-:Y:S01]  /*129d0*/  FMNMX.FTZ R4, R7, R4, !PT ;  /* 0x0000000407047209 */ /* 0x000fe20007810000 */
[----:B------:R-:W1:Y:S01]  /*129e0*/  SHFL.BFLY PT, R5, R2, 0x2, 0x1f ;  /* 0x0c401f0002057f89 */ /* 0x000e6200000e0000 */
[----:B------:R-:W-:Y:S02]  /*129f0*/  ISETP.GT.AND P1, PT, R0, 0x18, PT ;  /* 0x000000180000780c */ /* 0x000fe40003f24270 */
[----:B------:R-:W-:Y:S02]  /*12a00*/  FMNMX.FTZ R4, R6, R4, !PT ;  /* 0x0000000406047209 */ /* 0x000fe40007810000 */
[----:B--2---:R-:W-:Y:S02]  /*12a10*/  FSEL R177, R15, -INF , P1 ;  /* 0xff8000000fb17808 */ /* 0x004fe40000800000 */
[----:B------:R-:W-:Y:S02]  /*12a20*/  FMNMX.FTZ R4, R175, R4, !PT ;  /* 0x00000004af047209 */ /* 0x000fe40007810000 */
[----:B------:R-:W-:Y:S02]  /*12a30*/  ISETP.GT.AND P0, PT, R0, 0x19, PT ;  /* 0x000000190000780c */ /* 0x000fe40003f04270 */
[----:B------:R-:W-:Y:S02]  /*12a40*/  FMNMX.FTZ R0, R176, R4, !PT ;  /* 0x00000004b0007209 */ /* 0x000fe40007810000 */
[----:B------:R-:W-:Y:S02]  /*12a50*/  FSEL R135, R14, -INF , P0 ;  /* 0xff8000000e877808 */ /* 0x000fe40000000000 */
[----:B------:R-:W-:Y:S02]  /*12a60*/  FMNMX.FTZ R0, R177, R0, !PT ;  /* 0x00000000b1007209 */ /* 0x000fe40007810000 */
[----:B------:R-:W-:Y:S02]  /*12a70*/  ISETP.GT.AND P1, PT, R180, R212, PT ;  /* 0x000000d4b400720c */ /* 0x000fe40003f24270 */
[----:B------:R-:W-:Y:S02]  /*12a80*/  FMNMX.FTZ R0, R135, R0, !PT ;  /* 0x0000000087007209 */ /* 0x000fe40007810000 */
[----:B-1----:R-:W-:Y:S03]  /*12a90*/  FMNMX.FTZ R4, R2, R5, !PT ;  /* 0x0000000502047209 */ /* 0x002fe60007810000 */
[----:B------:R-:W1:Y:S06]  /*12aa0*/  SHFL.BFLY PT, R2, R0, 0x2, 0x1f ;  /* 0x0c401f0000027f89 */ /* 0x000e6c00000e0000 */
[----:B------:R-:W-:Y:S01]  /*12ab0*/  @P1 SHF.R.S32.HI R5, RZ, 0x1f, R204 ;  /* 0x0000001fff051819 */ /* 0x000fe200000114cc */
[----:B------:R-:W-:Y:S01]  /*12ac0*/  @P1 IMAD.WIDE.U32 R14, R204, c[0x0][0x1e0], RZ ;  /* 0x00007800cc0e1a25 */ /* 0x000fe200078e00ff */
[----:B------:R-:W2:Y:S03]  /*12ad0*/  SHFL.BFLY PT, R17, R4, 0x1, 0x1f ;  /* 0x0c201f0004117f89 */ /* 0x000ea600000e0000 */
[----:B------:R-:W-:Y:S01]  /*12ae0*/  @P1 IMAD R16, R5, c[0x0][0x1e0], RZ ;  /* 0x0000780005101a24 */ /* 0x000fe200078e02ff */
[----:B------:R-:W-:Y:S03]  /*12af0*/  @P1 LEA R5, P0, R14, R218, 0x5 ;  /* 0x000000da0e051211 */ /* 0x000fe600078028ff */
[----:B------:R-:W-:Y:S05]  /*12b00*/  @P1 IMAD R16, R204, c[0x0][0x1e4], R16 ;  /* 0x00007900cc101a24 */ /* 0x000fea00078e0210 */
[----:B------:R-:W-:Y:S04]  /*12b10*/  @P1 IADD3 R15, R15, R16, RZ ;  /* 0x000000100f0f1210 */ /* 0x000fe80007ffe0ff */
[----:B------:R-:W-:Y:S02]  /*12b20*/  @P1 LEA.HI.X R15, R14, R222, R15, 0x5, P0 ;  /* 0x000000de0e0f1211 */ /* 0x000fe400000f2c0f */
[----:B-1----:R-:W-:Y:S05]  /*12b30*/  FMNMX.FTZ R0, R0, R2, !PT ;  /* 0x0000000200007209 */ /* 0x002fea0007810000 */
[----:B------:R-:W1:Y:S01]  /*12b40*/  SHFL.BFLY PT, R2, R0, 0x1, 0x1f ;  /* 0x0c201f0000027f89 */ /* 0x000e6200000e0000 */
[----:B--2---:R-:W-:Y:S02]  /*12b50*/  FMNMX.FTZ R133, R4, R17, !PT ;  /* 0x0000001104857209 */ /* 0x004fe40007810000 */
[----:B------:R-:W-:Y:S03]  /*12b60*/  @P1 LEA R4, P0, R5, c[0x0][0x1c8], 0x1 ;  /* 0x0000720005041a11 */ /* 0x000fe600078008ff */
[----:B------:R-:W-:Y:S01]  /*12b70*/  FMUL.FTZ R14, R133, c[0x0][0x2d0] ;  /* 0x0000b400850e7a20 */ /* 0x000fe20000410000 */
[----:B------:R-:W-:Y:S02]  /*12b80*/  @P1 LEA.HI.X R5, R5, c[0x0][0x1cc], R15, 0x1, P0 ;  /* 0x0000730005051a11 */ /* 0x000fe400000f0c0f */
[----:B------:R-:W-:Y:S03]  /*12b90*/  FSETP.NEU.FTZ.AND P0, PT, R133, -INF , PT ;  /* 0xff8000008500780b */ /* 0x000fe60003f1d000 */
[----:B------:R2:W-:Y:S01]  /*12ba0*/  @P1 LDGSTS.E.BYPASS.LTC128B.128 [R203+0xc080], [R4.64], !P3 ;  /* 0x0c08000004cb1fae */ /* 0x0005e2000d901d46 */
[----:B------:R-:W-:Y:S05]  /*12bb0*/  FSEL R142, R14, RZ, P0 ;  /* 0x000000ff0e8e7208 */ /* 0x000fea0000000000 */
[--C-:B------:R-:W-:Y:S02]  /*12bc0*/  FFMA.FTZ R9, R9, c[0x0][0x2d0], -R142.reuse ;  /* 0x0000b40009097a23 */ /* 0x100fe4000001088e */
[----:B------:R2:W-:Y:S01]  /*12bd0*/  @P1 LDGSTS.E.BYPASS.LTC128B.128 [R203+0xd080], [R4.64+0x80], !P6 ;  /* 0x0d08008004cb1fae */ /* 0x0005e2000f101d46 */
[--C-:B------:R-:W-:Y:S01]  /*12be0*/  FFMA.FTZ R11, R11, c[0x0][0x2d0], -R142.reuse ;  /* 0x0000b4000b0b7a23 */ /* 0x100fe2000001088e */
[----:B-1----:R-:W-:Y:S01]  /*12bf0*/  FMNMX.FTZ R132, R0, R2, !PT ;  /* 0x0000000200847209 */ /* 0x002fe20007810000 */
[--C-:B------:R-:W-:Y:S01]  /*12c00*/  FFMA.FTZ R0, R10, c[0x0][0x2d0], -R142.reuse ;  /* 0x0000b4000a007a23 */ /* 0x100fe2000001088e */
[----:B------:R1:W-:Y:S01]  /*12c10*/  MUFU.EX2 R206, R9 ;  /* 0x0000000900ce7308 */ /* 0x0003e20000000800 */
[----:B------:R-:W-:Y:S03]  /*12c20*/  FFMA.FTZ R2, R12, c[0x0][0x2d0], -R142 ;  /* 0x0000b4000c027a23 */ /* 0x000fe6000001088e */
[----:B------:R2:W-:Y:S06]  /*12c30*/  @P1 LDGSTS.E.BYPASS.LTC128B.128 [R203+0xe080], [R4.64+0x100], !P5 ;  /* 0x0e08010004cb1fae */ /* 0x0005ec000e901d46 */
[----:B------:R3:W-:Y:S02]  /*12c40*/  MUFU.EX2 R205, R0 ;  /* 0x0000000000cd7308 */ /* 0x0007e40000000800 */
[----:B------:R2:W-:Y:S08]  /*12c50*/  @P1 LDGSTS.E.BYPASS.LTC128B.128 [R203+0xf080], [R4.64+0x180], !P4 ;  /* 0x0f08018004cb1fae */ /* 0x0005f0000e101d46 */
[----:B------:R-:W4:Y:S01]  /*12c60*/  MUFU.EX2 R183, R2 ;  /* 0x0000000200b77308 */ /* 0x000f220000000800 */
[----:B------:R-:W-:Y:S01]  /*12c70*/  LDSM.16.MT88.4 R164, [R188] ;  /* 0x00000000bca4783b */ /* 0x000fe20000004200 */
[C---:B-1----:R-:W-:Y:S07]  /*12c80*/  FMUL.FTZ R9, R132.reuse, c[0x0][0x2d0] ;  /* 0x0000b40084097a20 */ /* 0x042fee0000410000 */
[----:B------:R-:W0:Y:S01]  /*12c90*/  LDGDEPBAR ;  /* 0x00000000000079af */ /* 0x000e220000000000 */
[----:B------:R-:W1:Y:S01]  /*12ca0*/  MUFU.EX2 R207, R11 ;  /* 0x0000000b00cf7308 */ /* 0x000e620000000800 */
[----:B---3--:R-:W-:Y:S02]  /*12cb0*/  FSEL R0, R133, RZ, P0 ;  /* 0x000000ff85007208 */ /* 0x008fe40000000000 */
[----:B------:R-:W-:Y:S03]  /*12cc0*/  FSETP.NEU.FTZ.AND P0, PT, R132, -INF , PT ;  /* 0xff8000008400780b */ /* 0x000fe60003f1d000 */
[----:B------:R-:W-:Y:S01]  /*12cd0*/  FADD.FTZ R0, -R0, R3 ;  /* 0x0000000300007221 */ /* 0x000fe20000010100 */
[----:B------:R-:W-:Y:S03]  /*12ce0*/  FSEL R143, R9, RZ, P0 ;  /* 0x000000ff098f7208 */ /* 0x000fe60000000000 */
[----:B------:R-:W-:Y:S01]  /*12cf0*/  FMUL.FTZ R0, R0, c[0x0][0x2d0] ;  /* 0x0000b40000007a20 */ /* 0x000fe20000410000 */
[----:B----4-:R-:W-:Y:S01]  /*12d00*/  F2FP.PACK_AB R162, R183, R205 ;  /* 0x000000cdb7a2723e */ /* 0x010fe200000000ff */
[--C-:B------:R-:W-:Y:S02]  /*12d10*/  FFMA.FTZ R2, R13, c[0x0][0x2d0], -R143.reuse ;  /* 0x0000b4000d027a23 */ /* 0x100fe4000001088f */
[----:B------:R-:W2:Y:S01]  /*12d20*/  MUFU.EX2 R3, R0 ;  /* 0x0000000000037308 */ /* 0x000ea20000000800 */
[----:B------:R-:W3:Y:S01]  /*12d30*/  LDSM.16.MT88.4 R12, [R187] ;  /* 0x00000000bb0c783b */ /* 0x000ee20000004200 */
[----:B-1----:R-:W-:Y:S08]  /*12d40*/  F2FP.PACK_AB R160, R206, R207 ;  /* 0x000000cfcea0723e */ /* 0x002ff000000000ff */
[----:B------:R1:W-:Y:S01]  /*12d50*/  MUFU.EX2 R182, R2 ;  /* 0x0000000200b67308 */ /* 0x0003e20000000800 */
[C---:B--2---:R-:W-:Y:S02]  /*12d60*/  FMUL.FTZ R4, R3.reuse, R144 ;  /* 0x0000009003047220 */ /* 0x044fe40000410000 */
[C---:B------:R-:W-:Y:S02]  /*12d70*/  FMUL.FTZ R5, R3.reuse, R145 ;  /* 0x0000009103057220 */ /* 0x040fe40000410000 */
[C---:B------:R-:W-:Y:S02]  /*12d80*/  FMUL.FTZ R9, R3.reuse, R149 ;  /* 0x0000009503097220 */ /* 0x040fe40000410000 */
[C---:B------:R-:W-:Y:S02]  /*12d90*/  FMUL.FTZ R16, R3.reuse, R156 ;  /* 0x0000009c03107220 */ /* 0x040fe40000410000 */
[C---:B------:R-:W-:Y:S02]  /*12da0*/  FMUL.FTZ R17, R3.reuse, R157 ;  /* 0x0000009d03117220 */ /* 0x040fe40000410000 */
[--C-:B-1----:R-:W-:Y:S02]  /*12db0*/  FFMA.FTZ R2, R8, c[0x0][0x2d0], -R143.reuse ;  /* 0x0000b40008027a23 */ /* 0x102fe4000001088f */
        /* <DEDUP_REMOVED lines=30> */
[--C-:B-1----:R-:W-:Y:S02]  /*12fa0*/  FFMA.FTZ R2, R6, c[0x0][0x2d0], -R143.reuse ;  /* 0x0000b40006027a23 */ /* 0x102fe4000001088f */
        /* <DEDUP_REMOVED lines=17> */
[C---:B------:R-:W-:Y:S01]  /*130c0*/  FMUL.FTZ R97, R3.reuse, R97 ;  /* 0x0000006103617220 */ /* 0x040fe20000410000 */
[----:B------:R-:W-:Y:S01]  /*130d0*/  ISETP.GT.AND P0, PT, R180, R210, PT ;  /* 0x000000d2b400720c */ /* 0x000fe20003f04270 */
[----:B------:R-:W-:Y:S01]  /*130e0*/  FADD.FTZ R0, -R2, R134 ;  /* 0x0000008602007221 */ /* 0x000fe20000010100 */
[----:B------:R-:W-:Y:S01]  /*130f0*/  MOV R180, R204 ;  /* 0x000000cc00b47202 */ /* 0x000fe20000000f00 */
[C---:B------:R-:W-:Y:S02]  /*13100*/  FMUL.FTZ R100, R3.reuse, R100 ;  /* 0x0000006403647220 */ /* 0x040fe40000410000 */
        /* <DEDUP_REMOVED lines=16> */
[C---:B-1----:R-:W-:Y:S02]  /*13210*/  FMUL.FTZ R6, R0.reuse, R146 ;  /* 0x0000009200067220 */ /* 0x042fe40000410000 */
[C---:B------:R-:W-:Y:S02]  /*13220*/  FMUL.FTZ R7, R0.reuse, R147 ;  /* 0x0000009300077220 */ /* 0x040fe40000410000 */
[----:B------:R-:W1:Y:S01]  /*13230*/  LDSM.16.MT88.4 R144, [R190] ;  /* 0x00000000be90783b */ /* 0x000e620000004200 */
[C---:B------:R-:W-:Y:S02]  /*13240*/  FMUL.FTZ R10, R0.reuse, R150 ;  /* 0x00000096000a7220 */ /* 0x040fe40000410000 */
[C---:B------:R-:W-:Y:S02]  /*13250*/  FMUL.FTZ R11, R0.reuse, R151 ;  /* 0x00000097000b7220 */ /* 0x040fe40000410000 */
[C---:B---3--:R-:W-:Y:S03]  /*13260*/  HMMA.16816.F32 R4, R160.reuse, R12, R4 ;  /* 0x0000000ca004723c */ /* 0x048fe60000001804 */
[----:B------:R-:W2:Y:S02]  /*13270*/  LDSM.16.MT88.4 R148, [R189] ;  /* 0x00000000bd94783b */ /* 0x000ea40000004200 */
[C---:B------:R-:W-:Y:S02]  /*13280*/  FMUL.FTZ R18, R0.reuse, R158 ;  /* 0x0000009e00127220 */ /* 0x040fe40000410000 */
        /* <DEDUP_REMOVED lines=75> */
[--C-:B---3--:R-:W-:Y:S02]  /*13740*/  FFMA.FTZ R2, R170, c[0x0][0x2d0], -R142.reuse ;  /* 0x0000b400aa027a23 */ /* 0x108fe4000001088e */
[C---:B------:R-:W-:Y:S02]  /*13750*/  FMUL.FTZ R98, R0.reuse, R98 ;  /* 0x0000006200627220 */ /* 0x040fe40000410000 */
[C---:B------:R-:W-:Y:S01]  /*13760*/  HMMA.16816.F32 R80, R160.reuse, R150, R80 ;  /* 0x00000096a050723c */ /* 0x040fe20000001850 */
[----:B------:R2:W-:Y:S01]  /*13770*/  MUFU.EX2 R171, R2 ;  /* 0x0000000200ab7308 */ /* 0x0005e20000000800 */
[----:B------:R-:W3:Y:S02]  /*13780*/  LDSM.16.MT88.4 R148, [R187+0x3000] ;  /* 0x00300000bb94783b */ /* 0x000ee40000004200 */
[C---:B------:R-:W-:Y:S02]  /*13790*/  FMUL.FTZ R99, R0.reuse, R99 ;  /* 0x0000006300637220 */ /* 0x040fe40000410000 */
[C---:B------:R-:W-:Y:S02]  /*137a0*/  FMUL.FTZ R102, R0.reuse, R102 ;  /* 0x0000006600667220 */ /* 0x040fe40000410000 */
[C---:B------:R-:W-:Y:S01]  /*137b0*/  FMUL.FTZ R103, R0.reuse, R103 ;  /* 0x0000006700677220 */ /* 0x040fe20000410000 */
[C---:B-----5:R-:W-:Y:S03]  /*137c0*/  HMMA.16816.F32 R84, R160.reuse, R152, R84 ;  /* 0x00000098a054723c */ /* 0x060fe60000001854 */
[C---:B------:R-:W-:Y:S02]  /*137d0*/  FMUL.FTZ R106, R0.reuse, R106 ;  /* 0x0000006a006a7220 */ /* 0x040fe40000410000 */
[C---:B------:R-:W-:Y:S02]  /*137e0*/  FMUL.FTZ R107, R0.reuse, R107 ;  /* 0x0000006b006b7220 */ /* 0x040fe40000410000 */
[C---:B------:R-:W-:Y:S01]  /*137f0*/  FMUL.FTZ R110, R0.reuse, R110 ;  /* 0x0000006e006e7220 */ /* 0x040fe20000410000 */
[C---:B------:R-:W-:Y:S01]  /*13800*/  HMMA.16816.F32 R88, R160.reuse, R154, R88 ;  /* 0x0000009aa058723c */ /* 0x040fe20000001858 */
[----:B------:R-:W5:Y:S03]  /*13810*/  LDSM.16.MT88.4 R152, [R188+0x3000] ;  /* 0x00300000bc98783b */ /* 0x000f660000004200 */
[C---:B------:R-:W-:Y:S02]  /*13820*/  FMUL.FTZ R111, R0.reuse, R111 ;  /* 0x0000006f006f7220 */ /* 0x040fe40000410000 */
[C---:B------:R-:W-:Y:S02]  /*13830*/  FMUL.FTZ R114, R0.reuse, R114 ;  /* 0x0000007200727220 */ /* 0x040fe40000410000 */
[C---:B-1----:R-:W-:Y:S04]  /*13840*/  HMMA.16816.F32 R92, R160.reuse, R144, R92 ;  /* 0x00000090a05c723c */ /* 0x042fe8000000185c */
[--C-:B--2---:R-:W-:Y:S02]  /*13850*/  FFMA.FTZ R2, R175, c[0x0][0x2d0], -R143.reuse ;  /* 0x0000b400af027a23 */ /* 0x104fe4000001088f */
[C---:B------:R-:W-:Y:S02]  /*13860*/  FMUL.FTZ R115, R0.reuse, R115 ;  /* 0x0000007300737220 */ /* 0x040fe40000410000 */
[C---:B------:R-:W-:Y:S01]  /*13870*/  HMMA.16816.F32 R96, R160.reuse, R146, R96 ;  /* 0x00000092a060723c */ /* 0x040fe20000001860 */
[----:B------:R1:W-:Y:S01]  /*13880*/  MUFU.EX2 R168, R2 ;  /* 0x0000000200a87308 */ /* 0x0003e20000000800 */
[----:B------:R-:W2:Y:S02]  /*13890*/  LDSM.16.MT88.4 R144, [R190+0x3000] ;  /* 0x00300000be90783b */ /* 0x000ea40000004200 */
[C---:B------:R-:W-:Y:S02]  /*138a0*/  FMUL.FTZ R118, R0.reuse, R118 ;  /* 0x0000007600767220 */ /* 0x040fe40000410000 */
[C---:B------:R-:W-:Y:S02]  /*138b0*/  FMUL.FTZ R119, R0.reuse, R119 ;  /* 0x0000007700777220 */ /* 0x040fe40000410000 */
[C---:B------:R-:W-:Y:S01]  /*138c0*/  FMUL.FTZ R122, R0.reuse, R122 ;  /* 0x0000007a007a7220 */ /* 0x040fe20000410000 */
[C---:B---3--:R-:W-:Y:S03]  /*138d0*/  HMMA.16816.F32 R100, R160.reuse, R148, R100 ;  /* 0x00000094a064723c */ /* 0x048fe60000001864 */
[C---:B------:R-:W-:Y:S02]  /*138e0*/  FMUL.FTZ R123, R0.reuse, R123 ;  /* 0x0000007b007b7220 */ /* 0x040fe40000410000 */
[C---:B------:R-:W-:Y:S02]  /*138f0*/  FMUL.FTZ R126, R0.reuse, R126 ;  /* 0x0000007e007e7220 */ /* 0x040fe40000410000 */
[C---:B------:R-:W-:Y:S01]  /*13900*/  FMUL.FTZ R127, R0.reuse, R127 ;  /* 0x0000007f007f7220 */ /* 0x040fe20000410000 */
[C---:B------:R-:W-:Y:S01]  /*13910*/  HMMA.16816.F32 R104, R160.reuse, R150, R104 ;  /* 0x00000096a068723c */ /* 0x040fe20000001868 */
[----:B------:R-:W3:Y:S03]  /*13920*/  LDSM.16.MT88.4 R148, [R189+0x3000] ;  /* 0x00300000bd94783b */ /* 0x000ee60000004200 */
[----:B------:R-:W-:Y:S02]  /*13930*/  FMUL.FTZ R129, R3, R129 ;  /* 0x0000008103817220 */ /* 0x000fe40000410000 */
[----:B------:R-:W-:Y:S02]  /*13940*/  FMUL.FTZ R130, R0, R130 ;  /* 0x0000008200827220 */ /* 0x000fe40000410000 */
[C---:B-----5:R-:W-:Y:S04]  /*13950*/  HMMA.16816.F32 R108, R160.reuse, R152, R108 ;  /* 0x00000098a06c723c */ /* 0x060fe8000000186c */
[--C-:B-1----:R-:W-:Y:S02]  /*13960*/  FFMA.FTZ R2, R176, c[0x0][0x2d0], -R143.reuse ;  /* 0x0000b400b0027a23 */ /* 0x102fe4000001088f */
[----:B------:R-:W-:Y:S02]  /*13970*/  FMUL.FTZ R131, R0, R131 ;  /* 0x0000008300837220 */ /* 0x000fe40000410000 */
[C---:B------:R-:W-:Y:S01]  /*13980*/  HMMA.16816.F32 R112, R160.reuse, R154, R112 ;  /* 0x0000009aa070723c */ /* 0x040fe20000001870 */
[----:B------:R1:W-:Y:S01]  /*13990*/  MUFU.EX2 R169, R2 ;  /* 0x0000000200a97308 */ /* 0x0003e20000000800 */
[----:B------:R-:W5:Y:S02]  /*139a0*/  LDSM.16.MT88.4 R152, [R187+0x800] ;  /* 0x00080000bb98783b */ /* 0x000f640000004200 */
[----:B------:R-:W-:Y:S02]  /*139b0*/  FFMA.FTZ R142, R174, c[0x0][0x2d0], -R142 ;  /* 0x0000b400ae8e7a23 */ /* 0x000fe4000001088e */
[----:B------:R-:W-:Y:S02]  /*139c0*/  FFMA.FTZ R0, R0, R208, R182 ;  /* 0x000000d000007223 */ /* 0x000fe400000100b6 */
[C---:B--2---:R-:W-:Y:S03]  /*139d0*/  HMMA.16816.F32 R116, R160.reuse, R144, R116 ;  /* 0x00000090a074723c */ /* 0x044fe60000001874 */
[----:B------:R-:W2:Y:S01]  /*139e0*/  MUFU.EX2 R170, R142 ;  /* 0x0000008e00aa7308 */ /* 0x000ea20000000800 */
[----:B------:R-:W-:Y:S04]  /*139f0*/  FADD.FTZ R0, R181, R0 ;  /* 0x00000000b5007221 */ /* 0x000fe80000010000 */
[----:B------:R-:W-:Y:S01]  /*13a00*/  FADD.FTZ R0, R179, R0 ;  /* 0x00000000b3007221 */ /* 0x000fe20000010000 */
[C---:B------:R-:W-:Y:S03]  /*13a10*/  HMMA.16816.F32 R120, R160.reuse, R146, R120 ;  /* 0x00000092a078723c */ /* 0x040fe60000001878 */
[----:B------:R-:W-:Y:S05]  /*13a20*/  FADD.FTZ R0, R178, R0 ;  /* 0x00000000b2007221 */ /* 0x000fea0000010000 */
[C---:B---3--:R-:W-:Y:S04]  /*13a30*/  HMMA.16816.F32 R124, R160.reuse, R148, R124 ;  /* 0x00000094a07c723c */ /* 0x048fe8000000187c */
[--C-:B-1----:R-:W-:Y:S02]  /*13a40*/  FFMA.FTZ R2, R177, c[0x0][0x2d0], -R143.reuse ;  /* 0x0000b400b1027a23 */ /* 0x102fe4000001088f */
[----:B------:R-:W-:Y:S02]  /*13a50*/  FFMA.FTZ R143, R135, c[0x0][0x2d0], -R143 ;  /* 0x0000b400878f7a23 */ /* 0x000fe4000001088f */
[----:B------:R-:W-:Y:S01]  /*13a60*/  HMMA.16816.F32 R128, R160, R150, R128 ;  /* 0x00000096a080723c */ /* 0x000fe20000001880 */
[----:B------:R1:W-:Y:S06]  /*13a70*/  MUFU.EX2 R142, R2 ;  /* 0x00000002008e7308 */ /* 0x0003ec0000000800 */
[----:B----4-:R-:W-:Y:S02]  /*13a80*/  F2FP.PACK_AB R160, R172, R173 ;  /* 0x000000adaca0723e */ /* 0x010fe400000000ff */
[----:B--2---:R-:W-:Y:S02]  /*13a90*/  F2FP.PACK_AB R162, R170, R171 ;  /* 0x000000abaaa2723e */ /* 0x004fe400000000ff */
[----:B------:R-:W2:Y:S01]  /*13aa0*/  MUFU.EX2 R134, R143 ;  /* 0x0000008f00867308 */ /* 0x000ea20000000800 */
[----:B------:R-:W-:Y:S01]  /*13ab0*/  F2FP.PACK_AB R161, R169, R168 ;  /* 0x000000a8a9a1723e */ /* 0x000fe200000000ff */
[----:B-1----:R-:W-:Y:S02]  /*13ac0*/  FFMA.FTZ R2, R3, R209, R207 ;  /* 0x000000d103027223 */ /* 0x002fe400000100cf */
[----:B------:R-:W-:Y:S02]  /*13ad0*/  FADD.FTZ R3, R168, R0 ;  /* 0x00000000a8037221 */ /* 0x000fe40000010000 */
[----:B------:R-:W-:Y:S02]  /*13ae0*/  FADD.FTZ R2, R206, R2 ;  /* 0x00000002ce027221 */ /* 0x000fe40000010000 */
[----:B------:R-:W-:Y:S02]  /*13af0*/  FADD.FTZ R3, R169, R3 ;  /* 0x00000003a9037221 */ /* 0x000fe40000010000 */
[----:B------:R-:W-:Y:S01]  /*13b00*/  FADD.FTZ R2, R205, R2 ;  /* 0x00000002cd027221 */ /* 0x000fe20000010000 */
[----:B--2---:R-:W-:Y:S03]  /*13b10*/  F2FP.PACK_AB R163, R134, R142 ;  /* 0x0000008e86a3723e */ /* 0x004fe600000000ff */
[----:B------:R-:W-:Y:S04]  /*13b20*/  FADD.FTZ R2, R183, R2 ;  /* 0x00000002b7027221 */ /* 0x000fe80000010000 */
[----:B------:R-:W-:Y:S01]  /*13b30*/  FADD.FTZ R2, R173, R2 ;  /* 0x00000002ad027221 */ /* 0x000fe20000010000 */
[C---:B-----5:R-:W-:Y:S01]  /*13b40*/  HMMA.16816.F32 R144, R160.reuse, R152, R4 ;  /* 0x00000098a090723c */ /* 0x060fe20000001804 */
[----:B------:R-:W1:Y:S02]  /*13b50*/  LDSM.16.MT88.4 R4, [R189+0x800] ;  /* 0x00080000bd04783b */ /* 0x000e640000004200 */
[----:B------:R-:W-:Y:S04]  /*13b60*/  FADD.FTZ R0, R172, R2 ;  /* 0x00000002ac007221 */ /* 0x000fe80000010000 */
[----:B------:R-:W-:Y:S01]  /*13b70*/  FADD.FTZ R2, R171, R0 ;  /* 0x00000000ab027221 */ /* 0x000fe20000010000 */
[C---:B------:R-:W-:Y:S01]  /*13b80*/  HMMA.16816.F32 R148, R160.reuse, R154, R8 ;  /* 0x0000009aa094723c */ /* 0x040fe20000001808 */
[----:B------:R-:W2:Y:S03]  /*13b90*/  LDSM.16.MT88.4 R8, [R187+0x1800] ;  /* 0x00180000bb08783b */ /* 0x000ea60000004200 */
[----:B------:R-:W-:Y:S01]  /*13ba0*/  FADD.FTZ R0, R142, R3 ;  /* 0x000000038e007221 */ /* 0x000fe20000010000 */
[----:B------:R-:W-:Y:S01]  /*13bb0*/  MOV R3, R133 ;  /* 0x0000008500037202 */ /* 0x000fe20000000f00 */
[----:B------:R-:W-:Y:S02]  /*13bc0*/  FADD.FTZ R209, R170, R2 ;  /* 0x00000002aad17221 */ /* 0x000fe40000010000 */
[C---:B------:R-:W-:Y:S01]  /*13bd0*/  HMMA.16816.F32 R152, R160.reuse, R156, R12 ;  /* 0x0000009ca098723c */ /* 0x040fe2000000180c */
[----:B------:R-:W3:Y:S03]  /*13be0*/  LDSM.16.MT88.4 R12, [R188+0x1800] ;  /* 0x00180000bc0c783b */ /* 0x000ee60000004200 */
[----:B------:R-:W-:Y:S01]  /*13bf0*/  FADD.FTZ R208, R134, R0 ;  /* 0x0000000086d07221 */ /* 0x000fe20000010000 */
[----:B------:R-:W-:Y:S03]  /*13c00*/  MOV R134, R132 ;  /* 0x0000008400867202 */ /* 0x000fe60000000f00 */
        /* <DEDUP_REMOVED lines=34> */
[C---:B------:R-:W-:Y:S08]  /*13e30*/  HMMA.16816.F32 R112, R160.reuse, R10, R112 ;  /* 0x0000000aa070723c */ /* 0x040ff00000001870 */
[C---:B---3--:R-:W-:Y:S08]  /*13e40*/  HMMA.16816.F32 R116, R160.reuse, R12, R116 ;  /* 0x0000000ca074723c */ /* 0x048ff00000001874 */
[C---:B------:R-:W-:Y:S08]  /*13e50*/  HMMA.16816.F32 R120, R160.reuse, R14, R120 ;  /* 0x0000000ea078723c */ /* 0x040ff00000001878 */
[C---:B-1----:R-:W-:Y:S08]  /*13e60*/  HMMA.16816.F32 R124, R160.reuse, R4, R124 ;  /* 0x00000004a07c723c */ /* 0x042ff0000000187c */
[----:B------:R-:W-:Y:S01]  /*13e70*/  HMMA.16816.F32 R128, R160, R6, R128 ;  /* 0x00000006a080723c */ /* 0x000fe20000001880 */
[----:B------:R-:W-:-:S07]  /*13e80*/  @P0 BRA `(.L_x_1104) ;  /* 0xffffdd7000000947 */ /* 0x000fce000383ffff */
.L_x_1103:
[----:B------:R-:W-:-:S13]  /*13e90*/  ISETP.GE.AND P0, PT, R204, R212, PT ;  /* 0x000000d4cc00720c */ /* 0x000fda0003f06270 */
[----:B------:R-:W-:Y:S05]  /*13ea0*/  @!P0 BRA `(.L_x_1105) ;  /* 0x00001f6000008947 */ /* 0x000fea0003800000 */
[----:B------:R-:W-:Y:S02]  /*13eb0*/  MOV R135, R132 ;  /* 0x0000008400877202 */ /* 0x000fe40000000f00 */
[----:B------:R-:W-:Y:S02]  /*13ec0*/  MOV R134, R133 ;  /* 0x0000008500867202 */ /* 0x000fe40000000f00 */
.L_x_1106:
[----:B------:R-:W-:Y:S04]  /*13ed0*/  DEPBAR.LE SB0, 0x0 ;  /* 0x000080000000791a */ /* 0x000fe80000000000 */
[----:B------:R-:W-:Y:S01]  /*13ee0*/  WARPSYNC 0xffffffff ;  /* 0xffffffff00007948 */ /* 0x000fe20003800000 */
[----:B------:R-:W-:Y:S01]  /*13ef0*/  BAR.SYNC.DEFER_BLOCKING 0x0 ;  /* 0x0000000000007b1d */ /* 0x000fe20000010000 */
[----:B------:R-:W-:Y:S01]  /*13f00*/  SHF.R.S32.HI R0, RZ, 0x1f, R204 ;  /* 0x0000001fff007819 */ /* 0x000fe200000114cc */
[----:B------:R-:W-:Y:S01]  /*13f10*/  IMAD.WIDE.U32 R2, R204, c[0x0][0x208], RZ ;  /* 0x00008200cc027a25 */ /* 0x000fe200078e00ff */
[----:B------:R-:W-:Y:S03]  /*13f20*/  LOP3.LUT P2, RZ, R216, 0x1, RZ, 0xc0, !PT ;  /* 0x00000001d8ff7812 */ /* 0x000fe6000784c0ff */
[----:B------:R-:W-:Y:S01]  /*13f30*/  IMAD R12, R0, c[0x0][0x208], RZ ;  /* 0x00008200000c7a24 */ /* 0x000fe200078e02ff */
[----:B------:R-:W-:Y:S03]  /*13f40*/  LEA R0, P0, R2, R220, 0x5 ;  /* 0x000000dc02007211 */ /* 0x000fe600078028ff */
[----:B------:R-:W-:Y:S05]  /*13f50*/  IMAD R12, R204, c[0x0][0x20c], R12 ;  /* 0x00008300cc0c7a24 */ /* 0x000fea00078e020c */
[----:B------:R-:W-:Y:S04]  /*13f60*/  IADD3 R3, R3, R12, RZ ;  /* 0x0000000c03037210 */ /* 0x000fe80007ffe0ff */
[----:B------:R-:W-:Y:S02]  /*13f70*/  LEA.HI.X R3, R2, R223, R3, 0x5, P0 ;  /* 0x000000df02037211 */ /* 0x000fe400000f2c03 */
[C---:B------:R-:W-:Y:S01]  /*13f80*/  LEA R2, P0, R0.reuse, c[0x0][0x1f8], 0x1 ;  /* 0x00007e0000027a11 */ /* 0x040fe200078008ff */
[----:B------:R-:W-:Y:S03]  /*13f90*/  LDSM.16.M88.4 R16, [R191] ;  /* 0x00000000bf10783b */ /* 0x000fe60000000200 */
[----:B------:R-:W-:Y:S02]  /*13fa0*/  LEA.HI.X R3, R0, c[0x0][0x1fc], R3, 0x1, P0 ;  /* 0x00007f0000037a11 */ /* 0x000fe400000f0c03 */
[C---:B------:R-:W-:Y:S02]  /*13fb0*/  ISETP.GT.AND P0, PT, R204.reuse, R212, PT ;  /* 0x000000d4cc00720c */ /* 0x040fe40003f04270 */
[----:B------:R-:W-:Y:S01]  /*13fc0*/  IADD3 R204, R204, -0x1, RZ ;  /* 0xffffffffcccc7810 */ /* 0x000fe20007ffe0ff */
[----:B------:R-:W1:Y:S08]  /*13fd0*/  LDSM.16.M88.4 R8, [R186] ;  /* 0x00000000ba08783b */ /* 0x000e700000000200 */
        /* <DEDUP_REMOVED lines=8> */
[----:B------:R1:W-:Y:S01]  /*14060*/  LDGSTS.E.BYPASS.LTC128B.128 [R215+0x8080], [R2.64], !P2 ;  /* 0x0808000002d77fae */ /* 0x0003e2000d101d46 */
[C---:B------:R-:W-:Y:S07]  /*14070*/  HMMA.16816.F32 R8, R16.reuse, R10, RZ ;  /* 0x0000000a1008723c */ /* 0x040fee00000018ff */
[----:B------:R1:W-:Y:S01]  /*14080*/  LDGSTS.E.BYPASS.LTC128B.128 [R215+0x9080], [R2.64+0x80], !P6 ;  /* 0x0908008002d77fae */ /* 0x0003e2000f101d46 */
[C---:B--2---:R-:W-:Y:S07]  /*14090*/  HMMA.16816.F32 R12, R16.reuse, R160, RZ ;  /* 0x000000a0100c723c */ /* 0x044fee00000018ff */
[----:B------:R1:W-:Y:S01]  /*140a0*/  LDGSTS.E.BYPASS.LTC128B.128 [R215+0xa080], [R2.64+0x100], !P5 ;  /* 0x0a08010002d77fae */ /* 0x0003e2000e901d46 */
[----:B------:R-:W-:Y:S07]  /*140b0*/  HMMA.16816.F32 R16, R16, R162, RZ ;  /* 0x000000a21010723c */ /* 0x000fee00000018ff */
[----:B------:R1:W-:Y:S01]  /*140c0*/  LDGSTS.E.BYPASS.LTC128B.128 [R215+0xb080], [R2.64+0x180], !P4 ;  /* 0x0b08018002d77fae */ /* 0x0003e2000e101d46 */
        /* <DEDUP_REMOVED lines=10> */
[C---:B--2---:R-:W-:Y:S07]  /*14170*/  HMMA.16816.F32 R4, R160.reuse, R176, R4 ;  /* 0x000000b0a004723c */ /* 0x044fee0000001804 */
[----:B------:R-:W2:Y:S01]  /*14180*/  LDSM.16.M88.4 R172, [R184+0x800] ;  /* 0x00080000b8ac783b */ /* 0x000ea20000000200 */
[C---:B------:R-:W-:Y:S07]  /*14190*/  HMMA.16816.F32 R8, R160.reuse, R178, R8 ;  /* 0x000000b2a008723c */ /* 0x040fee0000001808 */
[----:B------:R-:W-:Y:S01]  /*141a0*/  LDSM.16.M88.4 R176, [R186+0x1000] ;  /* 0x00100000bab0783b */ /* 0x000fe20000000200 */
[C---:B---3--:R-:W-:Y:S08]  /*141b0*/  HMMA.16816.F32 R12, R160.reuse, R180, R12 ;  /* 0x000000b4a00c723c */ /* 0x048ff0000000180c */
[----:B------:R-:W-:Y:S01]  /*141c0*/  HMMA.16816.F32 R16, R160, R182, R16 ;  /* 0x000000b6a010723c */ /* 0x000fe20000001810 */
[----:B------:R-:W3:Y:S07]  /*141d0*/  LDSM.16.M88.4 R160, [R191+0x4000] ;  /* 0x00400000bfa0783b */ /* 0x000eee0000000200 */
[C---:B----4-:R-:W-:Y:S01]  /*141e0*/  HMMA.16816.F32 R4, R164.reuse, R168, R4 ;  /* 0x000000a8a404723c */ /* 0x050fe20000001804 */
[----:B------:R-:W4:Y:S07]  /*141f0*/  LDSM.16.M88.4 R180, [R186+0x1800] ;  /* 0x00180000bab4783b */ /* 0x000f2e0000000200 */
[C---:B------:R-:W-:Y:S01]  /*14200*/  HMMA.16816.F32 R8, R164.reuse, R170, R8 ;  /* 0x000000aaa408723c */ /* 0x040fe20000001808 */
[----:B------:R-:W-:Y:S07]  /*14210*/  LDSM.16.M88.4 R168, [R198] ;  /* 0x00000000c6a8783b */ /* 0x000fee0000000200 */
[C---:B--2---:R-:W-:Y:S08]  /*14220*/  HMMA.16816.F32 R12, R164.reuse, R172, R12 ;  /* 0x000000aca40c723c */ /* 0x044ff0000000180c */
[----:B------:R-:W-:Y:S01]  /*14230*/  HMMA.16816.F32 R16, R164, R174, R16 ;  /* 0x000000aea410723c */ /* 0x000fe20000001810 */
[----:B------:R-:W2:Y:S07]  /*14240*/  LDSM.16.M88.4 R164, [R192+0x4000] ;  /* 0x00400000c0a4783b */ /* 0x000eae0000000200 */
[C---:B---3--:R-:W-:Y:S01]  /*14250*/  HMMA.16816.F32 R4, R160.reuse, R176, R4 ;  /* 0x000000b0a004723c */ /* 0x048fe20000001804 */
[----:B------:R-:W3:Y:S07]  /*14260*/  LDSM.16.M88.4 R172, [R197] ;  /* 0x00000000c5ac783b */ /* 0x000eee0000000200 */
[C---:B------:R-:W-:Y:S01]  /*14270*/  HMMA.16816.F32 R8, R160.reuse, R178, R8 ;  /* 0x000000b2a008723c */ /* 0x040fe20000001808 */
[----:B------:R-:W-:Y:S07]  /*14280*/  LDSM.16.M88.4 R176, [R185+0x1000] ;  /* 0x00100000b9b0783b */ /* 0x000fee0000000200 */
[C---:B----4-:R-:W-:Y:S08]  /*14290*/  HMMA.16816.F32 R12, R160.reuse, R180, R12 ;  /* 0x000000b4a00c723c */ /* 0x050ff0000000180c */
[----:B------:R-:W-:Y:S01]  /*142a0*/  HMMA.16816.F32 R16, R160, R182, R16 ;  /* 0x000000b6a010723c */ /* 0x000fe20000001810 */
[----:B------:R-:W4:Y:S07]  /*142b0*/  LDSM.16.M88.4 R160, [R194+0x4000] ;  /* 0x00400000c2a0783b */ /* 0x000f2e0000000200 */
[C---:B--2---:R-:W-:Y:S01]  /*142c0*/  HMMA.16816.F32 R4, R164.reuse, R168, R4 ;  /* 0x000000a8a404723c */ /* 0x044fe20000001804 */
[----:B------:R-:W2:Y:S07]  /*142d0*/  LDSM.16.M88.4 R180, [R185+0x1800] ;  /* 0x00180000b9b4783b */ /* 0x000eae0000000200 */
[C---:B------:R-:W-:Y:S01]  /*142e0*/  HMMA.16816.F32 R8, R164.reuse, R170, R8 ;  /* 0x000000aaa408723c */ /* 0x040fe20000001808 */
[----:B------:R-:W-:Y:S07]  /*142f0*/  LDSM.16.M88.4 R168, [R184+0x1000] ;  /* 0x00100000b8a8783b */ /* 0x000fee0000000200 */
[C---:B---3--:R-:W-:Y:S08]  /*14300*/  HMMA.16816.F32 R12, R164.reuse, R172, R12 ;  /* 0x000000aca40c723c */ /* 0x048ff0000000180c */
[----:B------:R-:W-:Y:S01]  /*14310*/  HMMA.16816.F32 R16, R164, R174, R16 ;  /* 0x000000aea410723c */ /* 0x000fe20000001810 */
[----:B------:R-:W3:Y:S07]  /*14320*/  LDSM.16.M88.4 R164, [R193+0x4000] ;  /* 0x00400000c1a4783b */ /* 0x000eee0000000200 */
[C---:B----4-:R-:W-:Y:S01]  /*14330*/  HMMA.16816.F32 R4, R160.reuse, R176, R4 ;  /* 0x000000b0a004723c */ /* 0x050fe20000001804 */
[----:B------:R-:W4:Y:S07]  /*14340*/  LDSM.16.M88.4 R172, [R184+0x1800] ;  /* 0x00180000b8ac783b */ /* 0x000f2e0000000200 */
[C---:B------:R-:W-:Y:S01]  /*14350*/  HMMA.16816.F32 R8, R160.reuse, R178, R8 ;  /* 0x000000b2a008723c */ /* 0x040fe20000001808 */
[----:B------:R-:W-:Y:S07]  /*14360*/  LDSM.16.M88.4 R176, [R186+0x2000] ;  /* 0x00200000bab0783b */ /* 0x000fee0000000200 */
[C---:B--2---:R-:W-:Y:S08]  /*14370*/  HMMA.16816.F32 R12, R160.reuse, R180, R12 ;  /* 0x000000b4a00c723c */ /* 0x044ff0000000180c */
[----:B------:R-:W-:Y:S01]  /*14380*/  HMMA.16816.F32 R16, R160, R182, R16 ;  /* 0x000000b6a010723c */ /* 0x000fe20000001810 */
[----:B------:R-:W2:Y:S07]  /*14390*/  LDSM.16.M88.4 R160, [R191+0x8000] ;  /* 0x00800000bfa0783b */ /* 0x000eae0000000200 */
[C---:B---3--:R-:W-:Y:S01]  /*143a0*/  HMMA.16816.F32 R4, R164.reuse, R168, R4 ;  /* 0x000000a8a404723c */ /* 0x048fe20000001804 */
[----:B------:R-:W3:Y:S07]  /*143b0*/  LDSM.16.M88.4 R180, [R186+0x2800] ;  /* 0x00280000bab4783b */ /* 0x000eee0000000200 */
[C---:B------:R-:W-:Y:S01]  /*143c0*/  HMMA.16816.F32 R8, R164.reuse, R170, R8 ;  /* 0x000000aaa408723c */ /* 0x040fe20000001808 */
[----:B------:R-:W-:Y:S07]  /*143d0*/  LDSM.16.M88.4 R168, [R200] ;  /* 0x00000000c8a8783b */ /* 0x000fee0000000200 */
[C---:B----4-:R-:W-:Y:S08]  /*143e0*/  HMMA.16816.F32 R12, R164.reuse, R172, R12 ;  /* 0x000000aca40c723c */ /* 0x050ff0000000180c */
[----:B------:R-:W-:Y:S01]  /*143f0*/  HMMA.16816.F32 R16, R164, R174, R16 ;  /* 0x000000aea410723c */ /* 0x000fe20000001810 */
[----:B------:R-:W4:Y:S07]  /*14400*/  LDSM.16.M88.4 R164, [R192+0x8000] ;  /* 0x00800000c0a4783b */ /* 0x000f2e0000000200 */
[C---:B--2---:R-:W-:Y:S01]  /*14410*/  HMMA.16816.F32 R4, R160.reuse, R176, R4 ;  /* 0x000000b0a004723c */ /* 0x044fe20000001804 */
[----:B------:R-:W2:Y:S07]  /*14420*/  LDSM.16.M88.4 R172, [R199] ;  /* 0x00000000c7ac783b */ /* 0x000eae0000000200 */
        /* <DEDUP_REMOVED lines=22> */
[----:B------:R-:W-:Y:S07]  /*14590*/  LDSM.16.M88.4 R168, [R202] ;  /* 0x00000000caa8783b */ /* 0x000fee0000000200 */
[C---:B---3--:R-:W-:Y:S08]  /*145a0*/  HMMA.16816.F32 R12, R164.reuse, R172, R12 ;  /* 0x000000aca40c723c */ /* 0x048ff0000000180c */
[----:B------:R-:W-:Y:S01]  /*145b0*/  HMMA.16816.F32 R16, R164, R174, R16 ;  /* 0x000000aea410723c */ /* 0x000fe20000001810 */
[----:B------:R-:W3:Y:S07]  /*145c0*/  LDSM.16.M88.4 R164, [R192+0xc000] ;  /* 0x00c00000c0a4783b */ /* 0x000eee0000000200 */
[C---:B----4-:R-:W-:Y:S01]  /*145d0*/  HMMA.16816.F32 R4, R160.reuse, R176, R4 ;  /* 0x000000b0a004723c */ /* 0x050fe20000001804 */
[----:B------:R-:W4:Y:S07]  /*145e0*/  LDSM.16.M88.4 R172, [R201] ;  /* 0x00000000c9ac783b */ /* 0x000f2e0000000200 */
[C---:B------:R-:W-:Y:S01]  /*145f0*/  HMMA.16816.F32 R8, R160.reuse, R178, R8 ;  /* 0x000000b2a008723c */ /* 0x040fe20000001808 */
[----:B------:R-:W-:Y:S07]  /*14600*/  LDSM.16.M88.4 R176, [R185+0x3000] ;  /* 0x00300000b9b0783b */ /* 0x000fee0000000200 */
[C---:B--2---:R-:W-:Y:S08]  /*14610*/  HMMA.16816.F32 R12, R160.reuse, R180, R12 ;  /* 0x000000b4a00c723c */ /* 0x044ff0000000180c */
[----:B------:R-:W-:Y:S01]  /*14620*/  HMMA.16816.F32 R16, R160, R182, R16 ;  /* 0x000000b6a010723c */ /* 0x000fe20000001810 */
[----:B------:R-:W2:Y:S07]  /*14630*/  LDSM.16.M88.4 R160, [R194+0xc000] ;  /* 0x00c00000c2a0783b */ /* 0x000eae0000000200 */
[C---:B---3--:R-:W-:Y:S08]  /*14640*/  HMMA.16816.F32 R4, R164.reuse, R168, R4 ;  /* 0x000000a8a404723c */ /* 0x048ff00000001804 */
[C---:B------:R-:W-:Y:S01]  /*14650*/  HMMA.16816.F32 R8, R164.reuse, R170, R8 ;  /* 0x000000aaa408723c */ /* 0x040fe20000001808 */
[----:B------:R-:W-:Y:S07]  /*14660*/  LDSM.16.M88.4 R168, [R193+0xc000] ;  /* 0x00c00000c1a8783b */ /* 0x000fee0000000200 */
[C---:B----4-:R-:W-:Y:S08]  /*14670*/  HMMA.16816.F32 R12, R164.reuse, R172, R12 ;  /* 0x000000aca40c723c */ /* 0x050ff0000000180c */
[----:B------:R-:W-:Y:S01]  /*14680*/  HMMA.16816.F32 R16, R164, R174, R16 ;  /* 0x000000aea410723c */ /* 0x000fe20000001810 */
[----:B------:R-:W3:Y:S07]  /*14690*/  LDSM.16.M88.4 R164, [R185+0x3800] ;  /* 0x00380000b9a4783b */ /* 0x000eee0000000200 */
[C---:B--2---:R-:W-:Y:S01]  /*146a0*/  HMMA.16816.F32 R4, R160.reuse, R176, R4 ;  /* 0x000000b0a004723c */ /* 0x044fe20000001804 */
[----:B------:R-:W2:Y:S07]  /*146b0*/  LDSM.16.M88.4 R172, [R184+0x3000] ;  /* 0x00300000b8ac783b */ /* 0x000eae0000000200 */
[C---:B------:R-:W-:Y:S08]  /*146c0*/  HMMA.16816.F32 R8, R160.reuse, R178, R8 ;  /* 0x000000b2a008723c */ /* 0x040ff00000001808 */
[C---:B---3--:R-:W-:Y:S08]  /*146d0*/  HMMA.16816.F32 R12, R160.reuse, R164, R12 ;  /* 0x000000a4a00c723c */ /* 0x048ff0000000180c */
[----:B------:R-:W-:Y:S01]  /*146e0*/  HMMA.16816.F32 R16, R160, R166, R16 ;  /* 0x000000a6a010723c */ /* 0x000fe20000001810 */
[----:B------:R-:W3:Y:S01]  /*146f0*/  LDSM.16.M88.4 R160, [R184+0x3800] ;  /* 0x00380000b8a0783b */ /* 0x000ee20000000200 */
[----:B------:R-:W-:Y:S06]  /*14700*/  DEPBAR.LE SB0, 0x0 ;  /* 0x000080000000791a */ /* 0x000fec0000000000 */
[C---:B--2---:R-:W-:Y:S01]  /*14710*/  HMMA.16816.F32 R4, R168.reuse, R172, R4 ;  /* 0x000000aca804723c */ /* 0x044fe20000001804 */
[----:B------:R-:W-:Y:S07]  /*14720*/  BAR.SYNC.DEFER_BLOCKING 0x0 ;  /* 0x0000000000007b1d */ /* 0x000fee0000010000 */
[C---:B------:R-:W-:Y:S11]  /*14730*/  HMMA.16816.F32 R8, R168.reuse, R174, R8 ;  /* 0x000000aea808723c */ /* 0x040ff60000001808 */
[----:B------:R-:W-:Y:S05]  /*14740*/  @!UPT UIADD3 URZ, URZ, URZ, URZ ;  /* 0x0000003f3f3ff290 */ /* 0x000fea000fffe03f */
[----:B------:R-:W-:Y:S04]  /*14750*/  FMUL.FTZ R0, R4, c[0x0][0x320] ;  /* 0x0000c80004007a20 */ /* 0x000fe80000410000 */
[----:B------:R2:W-:Y:S01]  /*14760*/  MUFU.TANH R165, R0 ;  /* 0x0000000000a57308 */ /* 0x0005e20000002400 */
[C---:B---3--:R-:W-:Y:S08]  /*14770*/  HMMA.16816.F32 R12, R168.reuse, R160, R12 ;  /* 0x000000a0a80c723c */ /* 0x048ff0000000180c */
[----:B------:R-:W-:Y:S04]  /*14780*/  HMMA.16816.F32 R16, R168, R162, R16 ;  /* 0x000000a2a810723c */ /* 0x000fe80000001810 */
[----:B--2---:R-:W-:Y:S04]  /*14790*/  FMUL.FTZ R0, R5, c[0x0][0x320] ;  /* 0x0000c80005007a20 */ /* 0x004fe80000410000 */
[----:B------:R2:W-:Y:S11]  /*147a0*/  MUFU.TANH R164, R0 ;  /* 0x0000000000a47308 */ /* 0x0005f60000002400 */
[----:B------:R-:W-:Y:S05]  /*147b0*/  @!UPT UIADD3 URZ, URZ, URZ, URZ ;  /* 0x0000003f3f3ff290 */ /* 0x000fea000fffe03f */
[----:B-1----:R-:W-:Y:S04]  /*147c0*/  FMUL.FTZ R2, R18, c[0x0][0x320] ;  /* 0x0000c80012027a20 */ /* 0x002fe80000410000 */
[----:B------:R-:W-:Y:S01]  /*147d0*/  MUFU.TANH R142, R2 ;  /* 0x00000002008e7308 */ /* 0x000fe20000002400 */
[----:B--2---:R-:W-:Y:S09]  /*147e0*/  FMUL.FTZ R0, R6, c[0x0][0x320] ;  /* 0x0000c80006007a20 */ /* 0x004ff20000410000 */
[----:B------:R1:W2:Y:S02]  /*147f0*/  MUFU.TANH R166, R0 ;  /* 0x0000000000a67308 */ /* 0x0002a40000002400 */
[----:B-1----:R-:W-:Y:S01]  /*14800*/  FMUL.FTZ R0, R7, c[0x0][0x320] ;  /* 0x0000c80007007a20 */ /* 0x002fe20000410000 */
[----:B--2---:R-:W-:Y:S07]  /*14810*/  FMNMX.FTZ R3, R166, R135, !PT ;  /* 0x00000087a6037209 */ /* 0x004fee0007810000 */
[----:B------:R1:W2:Y:S02]  /*14820*/  MUFU.TANH R167, R0 ;  /* 0x0000000000a77308 */ /* 0x0002a40000002400 */
[----:B-1----:R-:W-:Y:S01]  /*14830*/  FMUL.FTZ R0, R8, c[0x0][0x320] ;  /* 0x0000c80008007a20 */ /* 0x002fe20000410000 */
[----:B--2---:R-:W-:Y:S07]  /*14840*/  FMNMX.FTZ R3, R167, R3, !PT ;  /* 0x00000003a7037209 */ /* 0x004fee0007810000 */
[----:B------:R1:W2:Y:S02]  /*14850*/  MUFU.TANH R6, R0 ;  /* 0x0000000000067308 */ /* 0x0002a40000002400 */
[----:B-1----:R-:W-:Y:S08]  /*14860*/  FMUL.FTZ R0, R9, c[0x0][0x320] ;  /* 0x0000c80009007a20 */ /* 0x002ff00000410000 */
[----:B------:R1:W3:Y:S02]  /*14870*/  MUFU.TANH R7, R0 ;  /* 0x0000000000077308 */ /* 0x0002e40000002400 */
[----:B-1----:R-:W-:Y:S08]  /*14880*/  FMUL.FTZ R0, R10, c[0x0][0x320] ;  /* 0x0000c8000a007a20 */ /* 0x002ff00000410000 */
[----:B------:R1:W4:Y:S02]  /*14890*/  MUFU.TANH R8, R0 ;  /* 0x0000000000087308 */ /* 0x0003240000002400 */
[----:B-1----:R-:W-:Y:S08]  /*148a0*/  FMUL.FTZ R0, R11, c[0x0][0x320] ;  /* 0x0000c8000b007a20 */ /* 0x002ff00000410000 */
[----:B------:R1:W-:Y:S02]  /*148b0*/  MUFU.TANH R9, R0 ;  /* 0x0000000000097308 */ /* 0x0003e40000002400 */
[----:B-1----:R-:W-:Y:S08]  /*148c0*/  FMUL.FTZ R0, R12, c[0x0][0x320] ;  /* 0x0000c8000c007a20 */ /* 0x002ff00000410000 */
[----:B------:R1:W5:Y:S02]  /*148d0*/  MUFU.TANH R168, R0 ;  /* 0x0000000000a87308 */ /* 0x0003640000002400 */
[----:B-1----:R-:W-:Y:S08]  /*148e0*/  FMUL.FTZ R0, R13, c[0x0][0x320] ;  /* 0x0000c8000d007a20 */ /* 0x002ff00000410000 */
[----:B------:R1:W1:Y:S02]  /*148f0*/  MUFU.TANH R169, R0 ;  /* 0x0000000000a97308 */ /* 0x0002640000002400 */
[----:B-1----:R-:W-:Y:S08]  /*14900*/  FMUL.FTZ R0, R14, c[0x0][0x320] ;  /* 0x0000c8000e007a20 */ /* 0x002ff00000410000 */
[----:B------:R1:W1:Y:S02]  /*14910*/  MUFU.TANH R170, R0 ;  /* 0x0000000000aa7308 */ /* 0x0002640000002400 */
[----:B-1----:R-:W-:Y:S08]  /*14920*/  FMUL.FTZ R0, R15, c[0x0][0x320] ;  /* 0x0000c8000f007a20 */ /* 0x002ff00000410000 */
[----:B------:R1:W-:Y:S02]  /*14930*/  MUFU.TANH R171, R0 ;  /* 0x0000000000ab7308 */ /* 0x0003e40000002400 */
[----:B-1----:R-:W-:Y:S08]  /*14940*/  FMUL.FTZ R0, R16, c[0x0][0x320] ;  /* 0x0000c80010007a20 */ /* 0x002ff00000410000 */
[----:B------:R1:W1:Y:S02]  /*14950*/  MUFU.TANH R174, R0 ;  /* 0x0000000000ae7308 */ /* 0x0002640000002400 */
[----:B-1----:R-:W-:Y:S08]  /*14960*/  FMUL.FTZ R0, R17, c[0x0][0x320] ;  /* 0x0000c80011007a20 */ /* 0x002ff00000410000 */
[----:B------:R1:W1:Y:S02]  /*14970*/  MUFU.TANH R177, R0 ;  /* 0x0000000000b17308 */ /* 0x0002640000002400 */
[----:B-1----:R-:W-:Y:S04]  /*14980*/  FMNMX.FTZ R0, R165, R134, !PT ;  /* 0x00000086a5007209 */ /* 0x002fe80007810000 */
[----:B------:R-:W-:Y:S01]  /*14990*/  FMNMX.FTZ R2, R164, R0, !PT ;  /* 0x00000000a4027209 */ /* 0x000fe20007810000 */
[----:B------:R-:W-:Y:S03]  /*149a0*/  FMUL.FTZ R0, R19, c[0x0][0x320] ;  /* 0x0000c80013007a20 */ /* 0x000fe60000410000 */
[----:B--2---:R-:W-:Y:S01]  /*149b0*/  FMNMX.FTZ R2, R6, R2, !PT ;  /* 0x0000000206027209 */ /* 0x004fe20007810000 */
[----:B------:R3:W1:Y:S03]  /*149c0*/  MUFU.TANH R143, R0 ;  /* 0x00000000008f7308 */ /* 0x0006660000002400 */
[----:B---3--:R-:W-:Y:S02]  /*149d0*/  FMNMX.FTZ R0, R7, R2, !PT ;  /* 0x0000000207007209 */ /* 0x008fe40007810000 */
[----:B----4-:R-:W-:Y:S02]  /*149e0*/  FMNMX.FTZ R2, R8, R3, !PT ;  /* 0x0000000308027209 */ /* 0x010fe40007810000 */
[----:B-----5:R-:W-:Y:S02]  /*149f0*/  FMNMX.FTZ R0, R168, R0, !PT ;  /* 0x00000000a8007209 */ /* 0x020fe40007810000 */
[----:B------:R-:W-:Y:S02]  /*14a00*/  FMNMX.FTZ R2, R9, R2, !PT ;  /* 0x0000000209027209 */ /* 0x000fe40007810000 */
[----:B------:R-:W-:Y:S02]  /*14a10*/  FMNMX.FTZ R0, R169, R0, !PT ;  /* 0x00000000a9007209 */ /* 0x000fe40007810000 */
[----:B------:R-:W-:Y:S02]  /*14a20*/  FMNMX.FTZ R2, R170, R2, !PT ;  /* 0x00000002aa027209 */ /* 0x000fe40007810000 */
[----:B------:R-:W-:Y:S02]  /*14a30*/  FMNMX.FTZ R3, R174, R0, !PT ;  /* 0x00000000ae037209 */ /* 0x000fe40007810000 */
[----:B------:R-:W-:Y:S02]  /*14a40*/  FMNMX.FTZ R0, R171, R2, !PT ;  /* 0x00000002ab007209 */ /* 0x000fe40007810000 */
[----:B------:R-:W-:Y:S02]  /*14a50*/  FMNMX.FTZ R3, R177, R3, !PT ;  /* 0x00000003b1037209 */ /* 0x000fe40007810000 */
[----:B------:R-:W-:Y:S03]  /*14a60*/  FMNMX.FTZ R0, R142, R0, !PT ;  /* 0x000000008e007209 */ /* 0x000fe60007810000 */
[----:B------:R-:W2:Y:S01]  /*14a70*/  SHFL.BFLY PT, R4, R3, 0x2, 0x1f ;  /* 0x0c401f0003047f89 */ /* 0x000ea200000e0000 */
[----:B-1----:R-:W-:Y:S07]  /*14a80*/  FMNMX.FTZ R0, R143, R0, !PT ;  /* 0x000000008f007209 */ /* 0x002fee0007810000 */
[----:B------:R-:W1:Y:S01]  /*14a90*/  SHFL.BFLY PT, R2, R0, 0x2, 0x1f ;  /* 0x0c401f0000027f89 */ /* 0x000e6200000e0000 */
[----:B--2---:R-:W-:Y:S07]  /*14aa0*/  FMNMX.FTZ R4, R3, R4, !PT ;  /* 0x0000000403047209 */ /* 0x004fee0007810000 */
[----:B------:R-:W2:Y:S01]  /*14ab0*/  SHFL.BFLY PT, R5, R4, 0x1, 0x1f ;  /* 0x0c201f0004057f89 */ /* 0x000ea200000e0000 */
[----:B-1----:R-:W-:Y:S07]  /*14ac0*/  FMNMX.FTZ R0, R0, R2, !PT ;  /* 0x0000000200007209 */ /* 0x002fee0007810000 */
[----:B------:R-:W1:Y:S01]  /*14ad0*/  SHFL.BFLY PT, R3, R0, 0x1, 0x1f ;  /* 0x0c201f0000037f89 */ /* 0x000e6200000e0000 */
[----:B--2---:R-:W-:Y:S05]  /*14ae0*/  FMNMX.FTZ R133, R4, R5, !PT ;  /* 0x0000000504857209 */ /* 0x004fea0007810000 */
[C---:B------:R-:W-:Y:S01]  /*14af0*/  FADD.FTZ R2, -R133.reuse, R134 ;  /* 0x0000008685027221 */ /* 0x040fe20000010100 */
[----:B-1----:R-:W-:Y:S03]  /*14b00*/  FMNMX.FTZ R132, R0, R3, !PT ;  /* 0x0000000300847209 */ /* 0x002fe60007810000 */
[----:B------:R-:W-:Y:S04]  /*14b10*/  FMUL.FTZ R0, R2, c[0x0][0x2d0] ;  /* 0x0000b40002007a20 */ /* 0x000fe80000410000 */
[----:B------:R1:W2:Y:S02]  /*14b20*/  MUFU.EX2 R2, R0 ;  /* 0x0000000000027308 */ /* 0x0002a40000000800 */
[----:B-1----:R-:W-:Y:S02]  /*14b30*/  FADD.FTZ R0, -R132, R135 ;  /* 0x0000008784007221 */ /* 0x002fe40000010100 */
[----:B------:R-:W-:Y:S02]  /*14b40*/  FMUL.FTZ R135, R133, c[0x0][0x2d0] ;  /* 0x0000b40085877a20 */ /* 0x000fe40000410000 */
[----:B------:R-:W-:Y:S02]  /*14b50*/  FMUL.FTZ R0, R0, c[0x0][0x2d0] ;  /* 0x0000b40000007a20 */ /* 0x000fe40000410000 */
[--C-:B------:R-:W-:Y:S02]  /*14b60*/  FFMA.FTZ R3, R165, c[0x0][0x2d0], -R135.reuse ;  /* 0x0000b400a5037a23 */ /* 0x100fe40000010887 */
[--C-:B------:R-:W-:Y:S02]  /*14b70*/  FFMA.FTZ R4, R6, c[0x0][0x2d0], -R135.reuse ;  /* 0x0000b40006047a23 */ /* 0x100fe40000010887 */
[----:B------:R1:W-:Y:S01]  /*14b80*/  MUFU.EX2 R206, R3 ;  /* 0x0000000300ce7308 */ /* 0x0003e20000000800 */
[--C-:B------:R-:W-:Y:S02]  /*14b90*/  FFMA.FTZ R7, R7, c[0x0][0x2d0], -R135.reuse ;  /* 0x0000b40007077a23 */ /* 0x100fe40000010887 */
[C---:B--2---:R-:W-:Y:S02]  /*14ba0*/  FMUL.FTZ R16, R2.reuse, R156 ;  /* 0x0000009c02107220 */ /* 0x044fe40000410000 */
[----:B------:R-:W-:Y:S02]  /*14bb0*/  FMUL.FTZ R17, R2, R157 ;  /* 0x0000009d02117220 */ /* 0x000fe40000410000 */
[--C-:B------:R-:W-:Y:S02]  /*14bc0*/  FFMA.FTZ R134, R168, c[0x0][0x2d0], -R135.reuse ;  /* 0x0000b400a8867a23 */ /* 0x100fe40000010887 */
[C---:B------:R-:W-:Y:S01]  /*14bd0*/  FMUL.FTZ R20, R2.reuse, R20 ;  /* 0x0000001402147220 */ /* 0x040fe20000410000 */
[----:B------:R2:W-:Y:S01]  /*14be0*/  MUFU.EX2 R183, R4 ;  /* 0x0000000400b77308 */ /* 0x0005e20000000800 */
[C---:B------:R-:W-:Y:S02]  /*14bf0*/  FMUL.FTZ R21, R2.reuse, R21 ;  /* 0x0000001502157220 */ /* 0x040fe40000410000 */
[C---:B------:R-:W-:Y:S02]  /*14c00*/  FMUL.FTZ R24, R2.reuse, R24 ;  /* 0x0000001802187220 */ /* 0x040fe40000410000 */
[C---:B------:R-:W-:Y:S02]  /*14c10*/  FMUL.FTZ R25, R2.reuse, R25 ;  /* 0x0000001902197220 */ /* 0x040fe40000410000 */
[C---:B------:R-:W-:Y:S02]  /*14c20*/  FMUL.FTZ R28, R2.reuse, R28 ;  /* 0x0000001c021c7220 */ /* 0x040fe40000410000 */
[C---:B------:R-:W-:Y:S01]  /*14c30*/  FMUL.FTZ R29, R2.reuse, R29 ;  /* 0x0000001d021d7220 */ /* 0x040fe20000410000 */
[----:B------:R-:W-:Y:S01]  /*14c40*/  MUFU.EX2 R182, R7 ;  /* 0x0000000700b67308 */ /* 0x000fe20000000800 */
[C---:B------:R-:W-:Y:S02]  /*14c50*/  FMUL.FTZ R32, R2.reuse, R32 ;  /* 0x0000002002207220 */ /* 0x040fe40000410000 */
[----:B------:R-:W-:Y:S02]  /*14c60*/  FMUL.FTZ R33, R2, R33 ;  /* 0x0000002102217220 */ /* 0x000fe40000410000 */
[----:B-1----:R-:W-:Y:S02]  /*14c70*/  FFMA.FTZ R3, R164, c[0x0][0x2d0], -R135 ;  /* 0x0000b400a4037a23 */ /* 0x002fe40000010887 */
[C---:B------:R-:W-:Y:S02]  /*14c80*/  FMUL.FTZ R36, R2.reuse, R36 ;  /* 0x0000002402247220 */ /* 0x040fe40000410000 */
[C---:B------:R-:W-:Y:S01]  /*14c90*/  FMUL.FTZ R37, R2.reuse, R37 ;  /* 0x0000002502257220 */ /* 0x040fe20000410000 */
[----:B------:R1:W-:Y:S01]  /*14ca0*/  MUFU.EX2 R205, R3 ;  /* 0x0000000300cd7308 */ /* 0x0003e20000000800 */
[C---:B------:R-:W-:Y:S02]  /*14cb0*/  FMUL.FTZ R40, R2.reuse, R40 ;  /* 0x0000002802287220 */ /* 0x040fe40000410000 */
[----:B------:R-:W-:Y:S02]  /*14cc0*/  FMUL.FTZ R41, R2, R41 ;  /* 0x0000002902297220 */ /* 0x000fe40000410000 */
[----:B--2---:R-:W-:Y:S04]  /*14cd0*/  @P0 IMAD.WIDE.U32 R4, R204, c[0x0][0x1e0], RZ ;  /* 0x00007800cc040a25 */ /* 0x004fe800078e00ff */
[----:B------:R-:W-:Y:S01]  /*14ce0*/  FMUL.FTZ R44, R2, R44 ;  /* 0x0000002c022c7220 */ /* 0x000fe20000410000 */
[----:B------:R-:W-:Y:S01]  /*14cf0*/  @P0 LEA R6, P1, R4, R218, 0x5 ;  /* 0x000000da04060211 */ /* 0x000fe200078228ff */
[----:B------:R-:W2:Y:S01]  /*14d00*/  MUFU.EX2 R0, R0 ;  /* 0x0000000000007308 */ /* 0x000ea20000000800 */
[C---:B------:R-:W-:Y:S02]  /*14d10*/  FMUL.FTZ R45, R2.reuse, R45 ;  /* 0x0000002d022d7220 */ /* 0x040fe40000410000 */
[C---:B------:R-:W-:Y:S02]  /*14d20*/  FMUL.FTZ R48, R2.reuse, R48 ;  /* 0x0000003002307220 */ /* 0x040fe40000410000 */
[C---:B------:R-:W-:Y:S02]  /*14d30*/  FMUL.FTZ R49, R2.reuse, R49 ;  /* 0x0000003102317220 */ /* 0x040fe40000410000 */
[C---:B------:R-:W-:Y:S02]  /*14d40*/  FMUL.FTZ R52, R2.reuse, R52 ;  /* 0x0000003402347220 */ /* 0x040fe40000410000 */
[C---:B------:R-:W-:Y:S01]  /*14d50*/  FMUL.FTZ R53, R2.reuse, R53 ;  /* 0x0000003502357220 */ /* 0x040fe20000410000 */
[----:B------:R3:W-:Y:S01]  /*14d60*/  MUFU.EX2 R181, R134 ;  /* 0x0000008600b57308 */ /* 0x0007e20000000800 */
[C---:B------:R-:W-:Y:S01]  /*14d70*/  FMUL.FTZ R56, R2.reuse, R56 ;  /* 0x0000003802387220 */ /* 0x040fe20000410000 */
[----:B-1----:R-:W-:Y:S01]  /*14d80*/  @P0 SHF.R.S32.HI R3, RZ, 0x1f, R204 ;  /* 0x0000001fff030819 */ /* 0x002fe200000114cc */
[C---:B------:R-:W-:Y:S02]  /*14d90*/  FMUL.FTZ R57, R2.reuse, R57 ;  /* 0x0000003902397220 */ /* 0x040fe40000410000 */
[C---:B------:R-:W-:Y:S02]  /*14da0*/  FMUL.FTZ R60, R2.reuse, R60 ;  /* 0x0000003c023c7220 */ /* 0x040fe40000410000 */
[----:B------:R-:W-:Y:S02]  /*14db0*/  @P0 IMAD R3, R3, c[0x0][0x1e0], RZ ;  /* 0x0000780003030a24 */ /* 0x000fe400078e02ff */
[----:B------:R-:W-:Y:S02]  /*14dc0*/  FMUL.FTZ R61, R2, R61 ;  /* 0x0000003d023d7220 */ /* 0x000fe40000410000 */
[----:B------:R-:W-:Y:S02]  /*14dd0*/  @P0 IMAD R3, R204, c[0x0][0x1e4], R3 ;  /* 0x00007900cc030a24 */ /* 0x000fe400078e0203 */
[C---:B--2---:R-:W-:Y:S02]  /*14de0*/  FMUL.FTZ R10, R0.reuse, R150 ;  /* 0x00000096000a7220 */ /* 0x044fe40000410000 */
[----:B------:R-:W-:Y:S01]  /*14df0*/  FMUL.FTZ R11, R0, R151 ;  /* 0x00000097000b7220 */ /* 0x000fe20000410000 */
[----:B------:R-:W-:Y:S01]  /*14e00*/  @P0 IADD3 R5, R5, R3, RZ ;  /* 0x0000000305050210 */ /* 0x000fe20007ffe0ff */
[----:B------:R-:W-:Y:S02]  /*14e10*/  FMUL.FTZ R3, R132, c[0x0][0x2d0] ;  /* 0x0000b40084037a20 */ /* 0x000fe40000410000 */
[----:B------:R-:W-:Y:S01]  /*14e20*/  FMUL.FTZ R18, R0, R158 ;  /* 0x0000009e00127220 */ /* 0x000fe20000410000 */
[----:B------:R-:W-:Y:S01]  /*14e30*/  @P0 LEA.HI.X R5, R4, R222, R5, 0x5, P1 ;  /* 0x000000de04050211 */ /* 0x000fe200008f2c05 */
[----:B------:R-:W-:Y:S01]  /*14e40*/  FFMA.FTZ R7, R166, c[0x0][0x2d0], -R3 ;  /* 0x0000b400a6077a23 */ /* 0x000fe20000010803 */
[----:B------:R-:W-:Y:S01]  /*14e50*/  @P0 LEA R4, P1, R6, c[0x0][0x1c8], 0x1 ;  /* 0x0000720006040a11 */ /* 0x000fe200078208ff */
[----:B------:R-:W-:Y:S02]  /*14e60*/  FMUL.FTZ R19, R0, R159 ;  /* 0x0000009f00137220 */ /* 0x000fe40000410000 */
[----:B------:R1:W-:Y:S01]  /*14e70*/  MUFU.EX2 R179, R7 ;  /* 0x0000000700b37308 */ /* 0x0003e20000000800 */
[----:B------:R-:W-:Y:S01]  /*14e80*/  @P0 LEA.HI.X R5, R6, c[0x0][0x1cc], R5, 0x1, P1 ;  /* 0x0000730006050a11 */ /* 0x000fe200008f0c05 */
[----:B------:R-:W-:Y:S02]  /*14e90*/  FFMA.FTZ R6, R167, c[0x0][0x2d0], -R3 ;  /* 0x0000b400a7067a23 */ /* 0x000fe40000010803 */
[----:B---3--:R-:W-:Y:S02]  /*14ea0*/  FFMA.FTZ R134, R169, c[0x0][0x2d0], -R135 ;  /* 0x0000b400a9867a23 */ /* 0x008fe40000010887 */
[----:B------:R2:W-:Y:S01]  /*14eb0*/  @P0 LDGSTS.E.BYPASS.LTC128B.128 [R203+0xc080], [R4.64], !P2 ;  /* 0x0c08000004cb0fae */ /* 0x0005e2000d101d46 */
[C---:B------:R-:W-:Y:S02]  /*14ec0*/  FMUL.FTZ R22, R0.reuse, R22 ;  /* 0x0000001600167220 */ /* 0x040fe40000410000 */
[C---:B------:R-:W-:Y:S01]  /*14ed0*/  FMUL.FTZ R23, R0.reuse, R23 ;  /* 0x0000001700177220 */ /* 0x040fe20000410000 */
[----:B------:R3:W4:Y:S01]  /*14ee0*/  MUFU.EX2 R178, R6 ;  /* 0x0000000600b27308 */ /* 0x0007220000000800 */
[C---:B------:R-:W-:Y:S02]  /*14ef0*/  FMUL.FTZ R26, R0.reuse, R26 ;  /* 0x0000001a001a7220 */ /* 0x040fe40000410000 */
[C---:B------:R-:W-:Y:S01]  /*14f00*/  FMUL.FTZ R27, R0.reuse, R27 ;  /* 0x0000001b001b7220 */ /* 0x040fe20000410000 */
[----:B------:R2:W-:Y:S01]  /*14f10*/  @P0 LDGSTS.E.BYPASS.LTC128B.128 [R203+0xd080], [R4.64+0x80], !P6 ;  /* 0x0d08008004cb0fae */ /* 0x0005e2000f101d46 */
[C---:B------:R-:W-:Y:S02]  /*14f20*/  FMUL.FTZ R30, R0.reuse, R30 ;  /* 0x0000001e001e7220 */ /* 0x040fe40000410000 */
[C---:B------:R-:W-:Y:S02]  /*14f30*/  FMUL.FTZ R31, R0.reuse, R31 ;  /* 0x0000001f001f7220 */ /* 0x040fe40000410000 */
[C---:B------:R-:W-:Y:S01]  /*14f40*/  FMUL.FTZ R34, R0.reuse, R34 ;  /* 0x0000002200227220 */ /* 0x040fe20000410000 */
[----:B------:R5:W-:Y:S01]  /*14f50*/  MUFU.EX2 R180, R134 ;  /* 0x0000008600b47308 */ /* 0x000be20000000800 */
[C---:B------:R-:W-:Y:S01]  /*14f60*/  FMUL.FTZ R35, R0.reuse, R35 ;  /* 0x0000002300237220 */ /* 0x040fe20000410000 */
[----:B------:R2:W-:Y:S01]  /*14f70*/  @P0 LDGSTS.E.BYPASS.LTC128B.128 [R203+0xe080], [R4.64+0x100], !P5 ;  /* 0x0e08010004cb0fae */ /* 0x0005e2000e901d46 */
[C---:B------:R-:W-:Y:S02]  /*14f80*/  FMUL.FTZ R38, R0.reuse, R38 ;  /* 0x0000002600267220 */ /* 0x040fe40000410000 */
[C---:B-1----:R-:W-:Y:S02]  /*14f90*/  FMUL.FTZ R7, R0.reuse, R147 ;  /* 0x0000009300077220 */ /* 0x042fe40000410000 */
[C---:B------:R-:W-:Y:S02]  /*14fa0*/  FMUL.FTZ R39, R0.reuse, R39 ;  /* 0x0000002700277220 */ /* 0x040fe40000410000 */
[C---:B------:R-:W-:Y:S01]  /*14fb0*/  FMUL.FTZ R42, R0.reuse, R42 ;  /* 0x0000002a002a7220 */ /* 0x040fe20000410000 */
[----:B------:R2:W-:Y:S01]  /*14fc0*/  @P0 LDGSTS.E.BYPASS.LTC128B.128 [R203+0xf080], [R4.64+0x180], !P4 ;  /* 0x0f08018004cb0fae */ /* 0x0005e2000e101d46 */
[C---:B------:R-:W-:Y:S02]  /*14fd0*/  FMUL.FTZ R43, R0.reuse, R43 ;  /* 0x0000002b002b7220 */ /* 0x040fe40000410000 */
[----:B------:R-:W-:Y:S02]  /*14fe0*/  FMUL.FTZ R46, R0, R46 ;  /* 0x0000002e002e7220 */ /* 0x000fe40000410000 */
[--C-:B---3--:R-:W-:Y:S02]  /*14ff0*/  FFMA.FTZ R6, R8, c[0x0][0x2d0], -R3.reuse ;  /* 0x0000b40008067a23 */ /* 0x108fe40000010803 */
[----:B------:R-:W-:Y:S01]  /*15000*/  FMUL.FTZ R8, R2, R148 ;  /* 0x0000009402087220 */ /* 0x000fe20000410000 */
[----:B------:R-:W1:Y:S01]  /*15010*/  LDSM.16.MT88.4 R12, [R187] ;  /* 0x00000000bb0c783b */ /* 0x000e620000004200 */
[----:B------:R3:W-:Y:S01]  /*15020*/  MUFU.EX2 R176, R6 ;  /* 0x0000000600b07308 */ /* 0x0007e20000000800 */
[C---:B------:R-:W-:Y:S02]  /*15030*/  FMUL.FTZ R47, R0.reuse, R47 ;  /* 0x0000002f002f7220 */ /* 0x040fe40000410000 */
[----:B------:R-:W-:Y:S02]  /*15040*/  FMUL.FTZ R50, R0, R50 ;  /* 0x0000003200327220 */ /* 0x000fe40000410000 */
[--C-:B-----5:R-:W-:Y:S02]  /*15050*/  FFMA.FTZ R134, R170, c[0x0][0x2d0], -R3.reuse ;  /* 0x0000b400aa867a23 */ /* 0x120fe40000010803 */
[----:B------:R-:W5:Y:S01]  /*15060*/  LDSM.16.MT88.4 R160, [R188] ;  /* 0x00000000bca0783b */ /* 0x000f620000004200 */
[C---:B------:R-:W-:Y:S02]  /*15070*/  FMUL.FTZ R51, R0.reuse, R51 ;  /* 0x0000003300337220 */ /* 0x040fe40000410000 */
[C---:B------:R-:W-:Y:S01]  /*15080*/  FMUL.FTZ R54, R0.reuse, R54 ;  /* 0x0000003600367220 */ /* 0x040fe20000410000 */
[----:B------:R1:W-:Y:S01]  /*15090*/  MUFU.EX2 R173, R134 ;  /* 0x0000008600ad7308 */ /* 0x0003e20000000800 */
[C---:B------:R-:W-:Y:S02]  /*150a0*/  FMUL.FTZ R55, R0.reuse, R55 ;  /* 0x0000003700377220 */ /* 0x040fe40000410000 */
[C---:B------:R-:W-:Y:S01]  /*150b0*/  FMUL.FTZ R58, R0.reuse, R58 ;  /* 0x0000003a003a7220 */ /* 0x040fe20000410000 */
[----:B------:R-:W5:Y:S01]  /*150c0*/  LDSM.16.MT88.4 R164, [R190] ;  /* 0x00000000bea4783b */ /* 0x000f620000004200 */
[----:B------:R-:W-:Y:S02]  /*150d0*/  FMUL.FTZ R59, R0, R59 ;  /* 0x0000003b003b7220 */ /* 0x000fe40000410000 */
[--C-:B--2---:R-:W-:Y:S02]  /*150e0*/  FFMA.FTZ R4, R9, c[0x0][0x2d0], -R3.reuse ;  /* 0x0000b40009047a23 */ /* 0x104fe40000010803 */
[----:B------:R-:W-:Y:S01]  /*150f0*/  FMUL.FTZ R5, R2, R145 ;  /* 0x0000009102057220 */ /* 0x000fe20000410000 */
[----:B----4-:R-:W-:Y:S01]  /*15100*/  F2FP.PACK_AB R145, R178, R179 ;  /* 0x000000b3b291723e */ /* 0x010fe200000000ff */
[----:B------:R-:W2:Y:S01]  /*15110*/  MUFU.EX2 R175, R4 ;  /* 0x0000000400af7308 */ /* 0x000ea20000000800 */
[----:B------:R-:W-:Y:S01]  /*15120*/  FMUL.FTZ R9, R2, R149 ;  /* 0x0000009502097220 */ /* 0x000fe20000410000 */
[----:B------:R-:W-:Y:S01]  /*15130*/  LDSM.16.MT88.4 R156, [R188+0x1000] ;  /* 0x00100000bc9c783b */ /* 0x000fe20000004200 */
[----:B---3--:R-:W-:Y:S01]  /*15140*/  FMUL.FTZ R6, R0, R146 ;  /* 0x0000009200067220 */ /* 0x008fe20000410000 */
[----:B------:R-:W-:Y:S01]  /*15150*/  F2FP.PACK_AB R146, R182, R183 ;  /* 0x000000b7b692723e */ /* 0x000fe200000000ff */
[C---:B------:R-:W-:Y:S02]  /*15160*/  FMUL.FTZ R62, R0.reuse, R62 ;  /* 0x0000003e003e7220 */ /* 0x040fe40000410000 */
[----:B------:R-:W-:Y:S02]  /*15170*/  FMUL.FTZ R63, R0, R63 ;  /* 0x0000003f003f7220 */ /* 0x000fe40000410000 */
[C---:B------:R-:W-:Y:S01]  /*15180*/  FMUL.FTZ R64, R2.reuse, R64 ;  /* 0x0000004002407220 */ /* 0x040fe20000410000 */
[----:B------:R-:W3:Y:S01]  /*15190*/  LDSM.16.MT88.4 R148, [R189] ;  /* 0x00000000bd94783b */ /* 0x000ee20000004200 */
[----:B------:R-:W-:Y:S02]  /*151a0*/  FMUL.FTZ R65, R2, R65 ;  /* 0x0000004102417220 */ /* 0x000fe40000410000 */
[----:B-1----:R-:W-:Y:S02]  /*151b0*/  FFMA.FTZ R134, R171, c[0x0][0x2d0], -R3 ;  /* 0x0000b400ab867a23 */ /* 0x002fe40000010803 */
[C---:B------:R-:W-:Y:S02]  /*151c0*/  FMUL.FTZ R66, R0.reuse, R66 ;  /* 0x0000004200427220 */ /* 0x040fe40000410000 */
[----:B------:R-:W-:Y:S01]  /*151d0*/  FMUL.FTZ R67, R0, R67 ;  /* 0x0000004300437220 */ /* 0x000fe20000410000 */
[----:B------:R-:W-:Y:S01]  /*151e0*/  LDSM.16.MT88.4 R168, [R189+0x800] ;  /* 0x00080000bda8783b */ /* 0x000fe20000004200 */
[C---:B------:R-:W-:Y:S01]  /*151f0*/  FMUL.FTZ R68, R2.reuse, R68 ;  /* 0x0000004402447220 */ /* 0x040fe20000410000 */
[----:B------:R-:W1:Y:S01]  /*15200*/  MUFU.EX2 R172, R134 ;  /* 0x0000008600ac7308 */ /* 0x000e620000000800 */
[----:B------:R-:W-:Y:S02]  /*15210*/  FMUL.FTZ R69, R2, R69 ;  /* 0x0000004502457220 */ /* 0x000fe40000410000 */
[----:B------:R-:W-:Y:S01]  /*15220*/  FMUL.FTZ R70, R0, R70 ;  /* 0x0000004600467220 */ /* 0x000fe20000410000 */
[----:B--2---:R-:W-:Y:S01]  /*15230*/  F2FP.PACK_AB R147, R175, R176 ;  /* 0x000000b0af93723e */ /* 0x004fe200000000ff */
[----:B------:R-:W-:Y:S01]  /*15240*/  FMUL.FTZ R4, R2, R144 ;  /* 0x0000009002047220 */ /* 0x000fe20000410000 */
[----:B------:R-:W-:Y:S01]  /*15250*/  F2FP.PACK_AB R144, R205, R206 ;  /* 0x000000cecd90723e */ /* 0x000fe200000000ff */
[----:B------:R-:W0:Y:S01]  /*15260*/  LDGDEPBAR ;  /* 0x00000000000079af */ /* 0x000e220000000000 */
[----:B------:R-:W-:Y:S02]  /*15270*/  FMUL.FTZ R71, R0, R71 ;  /* 0x0000004700477220 */ /* 0x000fe40000410000 */
[C---:B------:R-:W-:Y:S02]  /*15280*/  FMUL.FTZ R72, R2.reuse, R72 ;  /* 0x0000004802487220 */ /* 0x040fe40000410000 */
[----:B------:R-:W-:Y:S01]  /*15290*/  FMUL.FTZ R73, R2, R73 ;  /* 0x0000004902497220 */ /* 0x000fe20000410000 */
        /* <DEDUP_REMOVED lines=8> */
[----:B------:R-:W2:Y:S01]  /*15320*/  LDSM.16.MT88.4 R152, [R187+0x1000] ;  /* 0x00100000bb98783b */ /* 0x000ea20000004200 */
[C---:B------:R-:W-:Y:S02]  /*15330*/  FMUL.FTZ R76, R2.reuse, R76 ;  /* 0x0000004c024c7220 */ /* 0x040fe40000410000 */
[----:B------:R-:W-:Y:S02]  /*15340*/  FMUL.FTZ R77, R2, R77 ;  /* 0x0000004d024d7220 */ /* 0x000fe40000410000 */
[C---:B-----5:R-:W-:Y:S03]  /*15350*/  HMMA.16816.F32 R12, R144.reuse, R160, R12 ;  /* 0x000000a0900c723c */ /* 0x060fe6000000180c */
[C---:B------:R-:W-:Y:S02]  /*15360*/  FMUL.FTZ R78, R0.reuse, R78 ;  /* 0x0000004e004e7220 */ /* 0x040fe40000410000 */
[----:B------:R-:W-:Y:S02]  /*15370*/  FMUL.FTZ R79, R0, R79 ;  /* 0x0000004f004f7220 */ /* 0x000fe40000410000 */
[C---:B------:R-:W-:Y:S01]  /*15380*/  FMUL.FTZ R80, R2.reuse, R80 ;  /* 0x0000005002507220 */ /* 0x040fe20000410000 */
[C---:B------:R-:W-:Y:S04]  /*15390*/  HMMA.16816.F32 R16, R144.reuse, R162, R16 ;  /* 0x000000a29010723c */ /* 0x040fe80000001810 */
[----:B------:R-:W-:Y:S01]  /*153a0*/  FMUL.FTZ R81, R2, R81 ;  /* 0x0000005102517220 */ /* 0x000fe20000410000 */
[----:B------:R-:W-:Y:S01]  /*153b0*/  F2FP.PACK_AB R160, R180, R181 ;  /* 0x000000b5b4a0723e */ /* 0x000fe200000000ff */
[----:B------:R-:W-:Y:S01]  /*153c0*/  FMUL.FTZ R82, R0, R82 ;  /* 0x0000005200527220 */ /* 0x000fe20000410000 */
[----:B-1----:R-:W-:Y:S01]  /*153d0*/  F2FP.PACK_AB R161, R172, R173 ;  /* 0x000000adaca1723e */ /* 0x002fe200000000ff */
[C---:B------:R-:W-:Y:S04]  /*153e0*/  HMMA.16816.F32 R20, R144.reuse, R164, R20 ;  /* 0x000000a49014723c */ /* 0x040fe80000001814 */
[----:B------:R-:W-:Y:S02]  /*153f0*/  FMUL.FTZ R83, R0, R83 ;  /* 0x0000005300537220 */ /* 0x000fe40000410000 */
[C---:B------:R-:W-:Y:S02]  /*15400*/  FMUL.FTZ R84, R2.reuse, R84 ;  /* 0x0000005402547220 */ /* 0x040fe40000410000 */
[C---:B------:R-:W-:Y:S01]  /*15410*/  HMMA.16816.F32 R24, R144.reuse, R166, R24 ;  /* 0x000000a69018723c */ /* 0x040fe20000001818 */
[----:B------:R-:W-:Y:S03]  /*15420*/  LDSM.16.MT88.4 R164, [R190+0x800] ;  /* 0x00080000bea4783b */ /* 0x000fe60000004200 */
[----:B------:R-:W-:Y:S02]  /*15430*/  FMUL.FTZ R85, R2, R85 ;  /* 0x0000005502557220 */ /* 0x000fe40000410000 */
[C---:B------:R-:W-:Y:S02]  /*15440*/  FMUL.FTZ R86, R0.reuse, R86 ;  /* 0x0000005600567220 */ /* 0x040fe40000410000 */
[C---:B---3--:R-:W-:Y:S04]  /*15450*/  HMMA.16816.F32 R28, R144.reuse, R148, R28 ;  /* 0x00000094901c723c */ /* 0x048fe8000000181c */
[----:B------:R-:W-:Y:S02]  /*15460*/  FMUL.FTZ R87, R0, R87 ;  /* 0x0000005700577220 */ /* 0x000fe40000410000 */
[C---:B------:R-:W-:Y:S02]  /*15470*/  FMUL.FTZ R88, R2.reuse, R88 ;  /* 0x0000005802587220 */ /* 0x040fe40000410000 */
[C---:B------:R-:W-:Y:S01]  /*15480*/  HMMA.16816.F32 R32, R144.reuse, R150, R32 ;  /* 0x000000969020723c */ /* 0x040fe20000001820 */
[----:B------:R-:W1:Y:S03]  /*15490*/  LDSM.16.MT88.4 R148, [R190+0x1000] ;  /* 0x00100000be94783b */ /* 0x000e660000004200 */
[----:B------:R-:W-:Y:S02]  /*154a0*/  FMUL.FTZ R89, R2, R89 ;  /* 0x0000005902597220 */ /* 0x000fe40000410000 */
[C---:B------:R-:W-:Y:S02]  /*154b0*/  FMUL.FTZ R90, R0.reuse, R90 ;  /* 0x0000005a005a7220 */ /* 0x040fe40000410000 */
[C---:B--2---:R-:W-:Y:S04]  /*154c0*/  HMMA.16816.F32 R36, R144.reuse, R152, R36 ;  /* 0x000000989024723c */ /* 0x044fe80000001824 */
[----:B------:R-:W-:Y:S02]  /*154d0*/  FMUL.FTZ R91, R0, R91 ;  /* 0x0000005b005b7220 */ /* 0x000fe40000410000 */
[C---:B------:R-:W-:Y:S02]  /*154e0*/  FMUL.FTZ R92, R2.reuse, R92 ;  /* 0x0000005c025c7220 */ /* 0x040fe40000410000 */
[C---:B------:R-:W-:Y:S01]  /*154f0*/  HMMA.16816.F32 R40, R144.reuse, R154, R40 ;  /* 0x0000009a9028723c */ /* 0x040fe20000001828 */
[----:B------:R-:W2:Y:S03]  /*15500*/  LDSM.16.MT88.4 R152, [R189+0x1000] ;  /* 0x00100000bd98783b */ /* 0x000ea60000004200 */
[----:B------:R-:W-:Y:S02]  /*15510*/  FMUL.FTZ R93, R2, R93 ;  /* 0x0000005d025d7220 */ /* 0x000fe40000410000 */
[C---:B------:R-:W-:Y:S02]  /*15520*/  FMUL.FTZ R94, R0.reuse, R94 ;  /* 0x0000005e005e7220 */ /* 0x040fe40000410000 */
[C---:B------:R-:W-:Y:S04]  /*15530*/  HMMA.16816.F32 R44, R144.reuse, R156, R44 ;  /* 0x0000009c902c723c */ /* 0x040fe8000000182c */
[----:B------:R-:W-:Y:S02]  /*15540*/  FMUL.FTZ R95, R0, R95 ;  /* 0x0000005f005f7220 */ /* 0x000fe40000410000 */
[C---:B------:R-:W-:Y:S02]  /*15550*/  FMUL.FTZ R96, R2.reuse, R96 ;  /* 0x0000006002607220 */ /* 0x040fe40000410000 */
[C---:B------:R-:W-:Y:S01]  /*15560*/  HMMA.16816.F32 R48, R144.reuse, R158, R48 ;  /* 0x0000009e9030723c */ /* 0x040fe20000001830 */
[----:B------:R-:W3:Y:S03]  /*15570*/  LDSM.16.MT88.4 R156, [R187+0x2000] ;  /* 0x00200000bb9c783b */ /* 0x000ee60000004200 */
        /* <DEDUP_REMOVED lines=18> */
[C---:B---3--:R-:W-:Y:S04]  /*156a0*/  HMMA.16816.F32 R68, R144.reuse, R156, R68 ;  /* 0x0000009c9044723c */ /* 0x048fe80000001844 */
        /* <DEDUP_REMOVED lines=14> */
[----:B------:R-:W-:Y:S02]  /*15790*/  FMUL.FTZ R118, R0, R118 ;  /* 0x0000007600767220 */ /* 0x000fe40000410000 */
[C---:B--2---:R-:W-:Y:S04]  /*157a0*/  HMMA.16816.F32 R84, R144.reuse, R152, R84 ;  /* 0x000000989054723c */ /* 0x044fe80000001854 */
[--C-:B------:R-:W-:Y:S02]  /*157b0*/  FFMA.FTZ R134, R174, c[0x0][0x2d0], -R135.reuse ;  /* 0x0000b400ae867a23 */ /* 0x100fe40000010887 */
[----:B------:R-:W-:Y:S02]  /*157c0*/  FMUL.FTZ R119, R0, R119 ;  /* 0x0000007700777220 */ /* 0x000fe40000410000 */
[C---:B------:R-:W-:Y:S01]  /*157d0*/  HMMA.16816.F32 R88, R144.reuse, R154, R88 ;  /* 0x0000009a9058723c */ /* 0x040fe20000001858 */
[----:B------:R2:W-:Y:S01]  /*157e0*/  MUFU.EX2 R174, R134 ;  /* 0x0000008600ae7308 */ /* 0x0005e20000000800 */
[----:B------:R-:W4:Y:S02]  /*157f0*/  LDSM.16.MT88.4 R152, [R188+0x3000] ;  /* 0x00300000bc98783b */ /* 0x000f240000004200 */
[C---:B------:R-:W-:Y:S02]  /*15800*/  FMUL.FTZ R120, R2.reuse, R120 ;  /* 0x0000007802787220 */ /* 0x040fe40000410000 */
[----:B------:R-:W-:Y:S02]  /*15810*/  FMUL.FTZ R121, R2, R121 ;  /* 0x0000007902797220 */ /* 0x000fe40000410000 */
[C---:B---3--:R-:W-:Y:S04]  /*15820*/  HMMA.16816.F32 R92, R144.reuse, R156, R92 ;  /* 0x0000009c905c723c */ /* 0x048fe8000000185c */
[C---:B------:R-:W-:Y:S02]  /*15830*/  FMUL.FTZ R122, R0.reuse, R122 ;  /* 0x0000007a007a7220 */ /* 0x040fe40000410000 */
[----:B------:R-:W-:Y:S02]  /*15840*/  FMUL.FTZ R123, R0, R123 ;  /* 0x0000007b007b7220 */ /* 0x000fe40000410000 */
[C---:B------:R-:W-:Y:S01]  /*15850*/  HMMA.16816.F32 R96, R144.reuse, R158, R96 ;  /* 0x0000009e9060723c */ /* 0x040fe20000001860 */
[----:B------:R-:W3:Y:S03]  /*15860*/  LDSM.16.MT88.4 R156, [R190+0x3000] ;  /* 0x00300000be9c783b */ /* 0x000ee60000004200 */
[C---:B------:R-:W-:Y:S02]  /*15870*/  FMUL.FTZ R124, R2.reuse, R124 ;  /* 0x0000007c027c7220 */ /* 0x040fe40000410000 */
[----:B------:R-:W-:Y:S02]  /*15880*/  FMUL.FTZ R125, R2, R125 ;  /* 0x0000007d027d7220 */ /* 0x000fe40000410000 */
[C---:B------:R-:W-:Y:S01]  /*15890*/  FMUL.FTZ R126, R0.reuse, R126 ;  /* 0x0000007e007e7220 */ /* 0x040fe20000410000 */
[C---:B-1----:R-:W-:Y:S03]  /*158a0*/  HMMA.16816.F32 R100, R144.reuse, R148, R100 ;  /* 0x000000949064723c */ /* 0x042fe60000001864 */
[----:B--2---:R-:W-:Y:S02]  /*158b0*/  FFMA.FTZ R134, R177, c[0x0][0x2d0], -R135 ;  /* 0x0000b400b1867a23 */ /* 0x004fe40000010887 */
[----:B------:R-:W-:Y:S02]  /*158c0*/  FMUL.FTZ R127, R0, R127 ;  /* 0x0000007f007f7220 */ /* 0x000fe40000410000 */
[----:B------:R1:W2:Y:S01]  /*158d0*/  MUFU.EX2 R177, R134 ;  /* 0x0000008600b17308 */ /* 0x0002a20000000800 */
[C---:B------:R-:W-:Y:S01]  /*158e0*/  HMMA.16816.F32 R104, R144.reuse, R150, R104 ;  /* 0x000000969068723c */ /* 0x040fe20000001868 */
[----:B------:R-:W5:Y:S03]  /*158f0*/  LDSM.16.MT88.4 R148, [R189+0x3000] ;  /* 0x00300000bd94783b */ /* 0x000f660000004200 */
[C---:B------:R-:W-:Y:S02]  /*15900*/  FMUL.FTZ R128, R2.reuse, R128 ;  /* 0x0000008002807220 */ /* 0x040fe40000410000 */
[----:B------:R-:W-:Y:S02]  /*15910*/  FMUL.FTZ R129, R2, R129 ;  /* 0x0000008102817220 */ /* 0x000fe40000410000 */
[C---:B------:R-:W-:Y:S01]  /*15920*/  FMUL.FTZ R130, R0.reuse, R130 ;  /* 0x0000008200827220 */ /* 0x040fe20000410000 */
[C---:B----4-:R-:W-:Y:S03]  /*15930*/  HMMA.16816.F32 R108, R144.reuse, R152, R108 ;  /* 0x00000098906c723c */ /* 0x050fe6000000186c */
[----:B------:R-:W-:Y:S02]  /*15940*/  FMUL.FTZ R131, R0, R131 ;  /* 0x0000008300837220 */ /* 0x000fe40000410000 */
[----:B------:R-:W-:Y:S02]  /*15950*/  FFMA.FTZ R2, R2, R209, R206 ;  /* 0x000000d102027223 */ /* 0x000fe400000100ce */
[----:B------:R-:W-:Y:S01]  /*15960*/  FFMA.FTZ R0, R0, R208, R179 ;  /* 0x000000d000007223 */ /* 0x000fe200000100b3 */
[C---:B------:R-:W-:Y:S01]  /*15970*/  HMMA.16816.F32 R112, R144.reuse, R154, R112 ;  /* 0x0000009a9070723c */ /* 0x040fe20000001870 */
[----:B------:R-:W4:Y:S03]  /*15980*/  LDSM.16.MT88.4 R152, [R187+0x800] ;  /* 0x00080000bb98783b */ /* 0x000f260000004200 */
[----:B------:R-:W-:Y:S02]  /*15990*/  FADD.FTZ R2, R205, R2 ;  /* 0x00000002cd027221 */ /* 0x000fe40000010000 */
[--C-:B-1----:R-:W-:Y:S01]  /*159a0*/  FFMA.FTZ R134, R142, c[0x0][0x2d0], -R3.reuse ;  /* 0x0000b4008e867a23 */ /* 0x102fe20000010803 */
[----:B--2---:R-:W-:Y:S01]  /*159b0*/  F2FP.PACK_AB R162, R177, R174 ;  /* 0x000000aeb1a2723e */ /* 0x004fe200000000ff */
[C---:B---3--:R-:W-:Y:S02]  /*159c0*/  HMMA.16816.F32 R116, R144.reuse, R156, R116 ;  /* 0x0000009c9074723c */ /* 0x048fe40000001874 */
[----:B------:R-:W-:Y:S02]  /*159d0*/  MUFU.EX2 R135, R134 ;  /* 0x0000008600877308 */ /* 0x000fe40000000800 */
[----:B------:R-:W-:Y:S02]  /*159e0*/  FFMA.FTZ R3, R143, c[0x0][0x2d0], -R3 ;  /* 0x0000b4008f037a23 */ /* 0x000fe40000010803 */
[----:B------:R-:W-:Y:S02]  /*159f0*/  FADD.FTZ R0, R178, R0 ;  /* 0x00000000b2007221 */ /* 0x000fe40000010000 */
[C---:B------:R-:W-:Y:S01]  /*15a00*/  HMMA.16816.F32 R120, R144.reuse, R158, R120 ;  /* 0x0000009e9078723c */ /* 0x040fe20000001878 */
[----:B------:R-:W1:Y:S03]  /*15a10*/  LDSM.16.MT88.4 R156, [R188+0x800] ;  /* 0x00080000bc9c783b */ /* 0x000e660000004200 */
[----:B------:R-:W2:Y:S01]  /*15a20*/  MUFU.EX2 R134, R3 ;  /* 0x0000000300867308 */ /* 0x000ea20000000800 */
[----:B------:R-:W-:Y:S02]  /*15a30*/  FADD.FTZ R2, R183, R2 ;  /* 0x00000002b7027221 */ /* 0x000fe40000010000 */
[----:B------:R-:W-:Y:S01]  /*15a40*/  FADD.FTZ R0, R176, R0 ;  /* 0x00000000b0007221 */ /* 0x000fe20000010000 */
[C---:B-----5:R-:W-:Y:S04]  /*15a50*/  HMMA.16816.F32 R124, R144.reuse, R148, R124 ;  /* 0x00000094907c723c */ /* 0x060fe8000000187c */
[----:B------:R-:W-:Y:S04]  /*15a60*/  FADD.FTZ R2, R182, R2 ;  /* 0x00000002b6027221 */ /* 0x000fe80000010000 */
[----:B------:R-:W-:Y:S04]  /*15a70*/  HMMA.16816.F32 R128, R144, R150, R128 ;  /* 0x000000969080723c */ /* 0x000fe80000001880 */
[----:B--2---:R-:W-:Y:S01]  /*15a80*/  F2FP.PACK_AB R163, R134, R135 ;  /* 0x0000008786a3723e */ /* 0x004fe200000000ff */
[----:B------:R-:W-:Y:S02]  /*15a90*/  FADD.FTZ R3, R175, R0 ;  /* 0x00000000af037221 */ /* 0x000fe40000010000 */
[----:B------:R-:W-:Y:S02]  /*15aa0*/  FADD.FTZ R0, R181, R2 ;  /* 0x00000002b5007221 */ /* 0x000fe40000010000 */
[----:B------:R-:W-:Y:S02]  /*15ab0*/  FADD.FTZ R3, R173, R3 ;  /* 0x00000003ad037221 */ /* 0x000fe40000010000 */
[C---:B----4-:R-:W-:Y:S01]  /*15ac0*/  HMMA.16816.F32 R144, R160.reuse, R152, R4 ;  /* 0x00000098a090723c */ /* 0x050fe20000001804 */
[----:B------:R-:W2:Y:S04]  /*15ad0*/  LDSM.16.MT88.4 R4, [R187+0x1800] ;  /* 0x00180000bb04783b */ /* 0x000ea80000004200 */
[----:B------:R-:W-:Y:S02]  /*15ae0*/  FADD.FTZ R0, R180, R0 ;  /* 0x00000000b4007221 */ /* 0x000fe40000010000 */
[----:B------:R-:W-:Y:S01]  /*15af0*/  FADD.FTZ R3, R172, R3 ;  /* 0x00000003ac037221 */ /* 0x000fe20000010000 */
[C---:B------:R-:W-:Y:S01]  /*15b00*/  HMMA.16816.F32 R148, R160.reuse, R154, R8 ;  /* 0x0000009aa094723c */ /* 0x040fe20000001808 */
[----:B------:R-:W3:Y:S03]  /*15b10*/  LDSM.16.MT88.4 R8, [R188+0x1800] ;  /* 0x00180000bc08783b */ /* 0x000ee60000004200 */
[----:B------:R-:W-:Y:S02]  /*15b20*/  FADD.FTZ R2, R174, R0 ;  /* 0x00000000ae027221 */ /* 0x000fe40000010000 */
[----:B------:R-:W-:Y:S01]  /*15b30*/  FADD.FTZ R0, R135, R3 ;  /* 0x0000000387007221 */ /* 0x000fe20000010000 */
[----:B------:R-:W-:Y:S01]  /*15b40*/  MOV R135, R132 ;  /* 0x0000008400877202 */ /* 0x000fe20000000f00 */
[C---:B-1----:R-:W-:Y:S01]  /*15b50*/  HMMA.16816.F32 R152, R160.reuse, R156, R12 ;  /* 0x0000009ca098723c */ /* 0x042fe2000000180c */
[----:B------:R-:W1:Y:S03]  /*15b60*/  LDSM.16.MT88.4 R12, [R190+0x1800] ;  /* 0x00180000be0c783b */ /* 0x000e660000004200 */
[----:B------:R-:W-:Y:S02]  /*15b70*/  FADD.FTZ R209, R177, R2 ;  /* 0x00000002b1d17221 */ /* 0x000fe40000010000 */
[----:B------:R-:W-:Y:S01]  /*15b80*/  FADD.FTZ R208, R134, R0 ;  /* 0x0000000086d07221 */ /* 0x000fe20000010000 */
[----:B------:R-:W-:Y:S01]  /*15b90*/  MOV R134, R133 ;  /* 0x0000008500867202 */ /* 0x000fe20000000f00 */
[C---:B------:R-:W-:Y:S01]  /*15ba0*/  HMMA.16816.F32 R156, R160.reuse, R158, R16 ;  /* 0x0000009ea09c723c */ /* 0x040fe20000001810 */
[----:B------:R-:W4:Y:S07]  /*15bb0*/  LDSM.16.MT88.4 R16, [R189+0x1800] ;  /* 0x00180000bd10783b */ /* 0x000f2e0000004200 */
[C---:B------:R-:W-:Y:S08]  /*15bc0*/  HMMA.16816.F32 R20, R160.reuse, R164, R20 ;  /* 0x000000a4a014723c */ /* 0x040ff00000001814 */
[C---:B------:R-:W-:Y:S08]  /*15bd0*/  HMMA.16816.F32 R24, R160.reuse, R166, R24 ;  /* 0x000000a6a018723c */ /* 0x040ff00000001818 */
[C---:B------:R-:W-:Y:S08]  /*15be0*/  HMMA.16816.F32 R28, R160.reuse, R168, R28 ;  /* 0x000000a8a01c723c */ /* 0x040ff0000000181c */
[C---:B------:R-:W-:Y:S08]  /*15bf0*/  HMMA.16816.F32 R32, R160.reuse, R170, R32 ;  /* 0x000000aaa020723c */ /* 0x040ff00000001820 */
        /* <DEDUP_REMOVED lines=9> */
[C---:B----4-:R-:W-:Y:S08]  /*15c90*/  HMMA.16816.F32 R60, R160.reuse, R16, R60 ;  /* 0x00000010a03c723c */ /* 0x050ff0000000183c */
[C---:B------:R-:W-:Y:S01]  /*15ca0*/  HMMA.16816.F32 R64, R160.reuse, R18, R64 ;  /* 0x00000012a040723c */ /* 0x040fe20000001840 */
[----:B------:R-:W4:Y:S07]  /*15cb0*/  LDSM.16.MT88.4 R16, [R189+0x2800] ;  /* 0x00280000bd10783b */ /* 0x000f2e0000004200 */
        /* <DEDUP_REMOVED lines=13> */
[C---:B------:R-:W-:Y:S08]  /*15d90*/  HMMA.16816.F32 R104, R160.reuse, R6, R104 ;  /* 0x00000006a068723c */ /* 0x040ff00000001868 */
[C---:B---3--:R-:W-:Y:S08]  /*15da0*/  HMMA.16816.F32 R108, R160.reuse, R8, R108 ;  /* 0x00000008a06c723c */ /* 0x048ff0000000186c */
[C---:B------:R-:W-:Y:S08]  /*15db0*/  HMMA.16816.F32 R112, R160.reuse, R10, R112 ;  /* 0x0000000aa070723c */ /* 0x040ff00000001870 */
[C---:B-1----:R-:W-:Y:S08]  /*15dc0*/  HMMA.16816.F32 R116, R160.reuse, R12, R116 ;  /* 0x0000000ca074723c */ /* 0x042ff00000001874 */
[C---:B------:R-:W-:Y:S08]  /*15dd0*/  HMMA.16816.F32 R120, R160.reuse, R14, R120 ;  /* 0x0000000ea078723c */ /* 0x040ff00000001878 */
[C---:B----4-:R-:W-:Y:S08]  /*15de0*/  HMMA.16816.F32 R124, R160.reuse, R16, R124 ;  /* 0x00000010a07c723c */ /* 0x050ff0000000187c */
[----:B------:R-:W-:Y:S01]  /*15df0*/  HMMA.16816.F32 R128, R160, R18, R128 ;  /* 0x00000012a080723c */ /* 0x000fe20000001880 */
[----:B------:R-:W-:-:S07]  /*15e00*/  @P0 BRA `(.L_x_1106) ;  /* 0xffffe0c000000947 */ /* 0x000fce000383ffff */
.L_x_1105:
[----:B------:R-:W-:Y:S07]  /*15e10*/  @!UPT UIADD3 URZ, URZ, URZ, URZ ;  /* 0x0000003f3f3ff290 */ /* 0x000fee000fffe03f */
[----:B------:R-:W-:Y:S02]  /*15e20*/  MOV R7, 0x1f ;  /* 0x0000001f00077802 */ /* 0x000fe40000000f00 */
[----:B------:R-:W-:Y:S01]  /*15e30*/  MOV R6, 0xffffffff ;  /* 0xffffffff00067802 */ /* 0x000fe20000000f00 */
[----:B------:R-:W-:Y:S06]  /*15e40*/  BRA.DIV ~URZ, `(.L_x_1107) ;  /* 0x000062d27f007947 */ /* 0x000fec000b800000 */
[----:B------:R1:W2:Y:S02]  /*15e50*/  SHFL.BFLY PT, R0, R209, 0x2, 0x1f ;  /* 0x0c401f00d1007f89 */ /* 0x0002a400000e0000 */
.L_x_1180:
[----:B--2---:R-:W-:Y:S01]  /*15e60*/  FADD.FTZ R0, R0, R209 ;  /* 0x000000d100007221 */ /* 0x004fe20000010000 */
[----:B------:R-:W-:Y:S05]  /*15e70*/  BRA.DIV ~URZ, `(.L_x_1108) ;  /* 0x000063027f007947 */ /* 0x000fea000b800000 */
[----:B------:R-:W2:Y:S04]  /*15e80*/  SHFL.BFLY PT, R2, R208, 0x2, 0x1f ;  /* 0x0c401f00d0027f89 */ /* 0x000ea800000e0000 */
[----:B------:R-:W3:Y:S01]  /*15e90*/  SHFL.BFLY PT, R5, R0, 0x1, 0x1f ;  /* 0x0c201f0000057f89 */ /* 0x000ee200000e0000 */
[----:B--2---:R-:W-:-:S02]  /*15ea0*/  FADD.FTZ R4, R2, R208 ;  /* 0x000000d002047221 */ /* 0x004fc40000010000 */
[----:B---3--:R-:W-:-:S03]  /*15eb0*/  FADD.FTZ R0, R0, R5 ;  /* 0x0000000500007221 */ /* 0x008fc60000010000 */
[----:B------:R2:W3:Y:S04]  /*15ec0*/  SHFL.BFLY PT, R3, R4, 0x1, 0x1f ;  /* 0x0c201f0004037f89 */ /* 0x0004e800000e0000 */
.L_x_1181:
        /* <DEDUP_REMOVED lines=100> */
[----:B------:R-:W-:Y:S02]  /*16510*/  FMUL.FTZ R75, R0, R83 ;  /* 0x00000053004b7220 */ /* 0x000fe40000410000 */
[----:B----4-:R-:W-:Y:S02]  /*16520*/  @P0 FMUL.FTZ R2, R2, 0.69314718246459960938 ;  /* 0x3f31721802020820 */ /* 0x010fe40000410000 */
[----:B------:R-:W-:Y:S02]  /*16530*/  @P0 FMUL.FTZ R3, R3, c[0x0][0x2d0] ;  /* 0x0000b40003030a20 */ /* 0x000fe40000410000 */
        /* <DEDUP_REMOVED lines=46> */
.L_x_1024:
[----:B-----5:R-:W2:Y:S01]  /*16820*/  S2R R112, SR_TID.X ;  /* 0x0000000000707919 */ /* 0x020ea20000002100 */
        /* <DEDUP_REMOVED lines=16> */
.L_x_1110:
[----:B------:R-:W-:Y:S05]  /*16930*/  BSYNC B0 ;  /* 0x0000000000007941 */ /* 0x000fea0003800000 */
.L_x_1109:
        /* <DEDUP_REMOVED lines=127> */
[----:B----4-:R-:W-:-:S03]  /*17130*/  @P1 LEA R4, P0, R236, c[0x0][0x508], 0x2 ;  /* 0x00014200ec041a11 */ /* 0x010fc600078010ff */
[----:B------:R3:W-:Y:S01]  /*17140*/  STS [R249+0xc080], R3 ;  /* 0x00c08003f9007388 */ /* 0x0007e20000000800 */
[----:B-1----:R-:W-:Y:S02]  /*17150*/  F2FP.PACK_AB R2, R107, R106 ;  /* 0x0000006a6b02723e */ /* 0x002fe400000000ff */
[----:B------:R-:W-:-:S03]  /*17160*/  @P1 LEA.HI.X R5, R236, c[0x0][0x50c], R241, 0x2, P0 ;  /* 0x00014300ec051a11 */ /* 0x000fc600000f14f1 */
[----:B------:R1:W-:Y:S01]  /*17170*/  STS [R249+0xc480], R2 ;  /* 0x00c48002f9007388 */ /* 0x0003e20000000800 */
[----:B--2---:R-:W-:Y:S02]  /*17180*/  F2FP.PACK_AB R0, R163, R162 ;  /* 0x000000a2a300723e */ /* 0x004fe400000000ff */
[----:B---3--:R-:W-:-:S03]  /*17190*/  F2FP.PACK_AB R3, R103, R102 ;  /* 0x000000666703723e */ /* 0x008fc600000000ff */
[----:B------:R2:W-:Y:S04]  /*171a0*/  STS [R247+0xc000], R0 ;  /* 0x00c00000f7007388 */ /* 0x0005e80000000800 */
[----:B------:R3:W-:Y:S01]  /*171b0*/  STS [R247+0xc400], R3 ;  /* 0x00c40003f7007388 */ /* 0x0007e20000000800 */
[----:B-1----:R-:W-:-:S05]  /*171c0*/  F2FP.PACK_AB R2, R117, R116 ;  /* 0x000000747502723e */ /* 0x002fca00000000ff */
[----:B------:R1:W-:Y:S01]  /*171d0*/  STS [R248+0xc080], R2 ;  /* 0x00c08002f8007388 */ /* 0x0003e20000000800 */
[----:B--2---:R-:W-:Y:S02]  /*171e0*/  F2FP.PACK_AB R0, R99, R98 ;  /* 0x000000626300723e */ /* 0x004fe400000000ff */
[----:B---3--:R-:W-:-:S03]  /*171f0*/  F2FP.PACK_AB R3, R105, R104 ;  /* 0x000000686903723e */ /* 0x008fc600000000ff */
[----:B------:R2:W-:Y:S04]  /*17200*/  STS [R248+0xc480], R0 ;  /* 0x00c48000f8007388 */ /* 0x0005e80000000800 */
[----:B------:R3:W-:Y:S01]  /*17210*/  STS [R246+0xc000], R3 ;  /* 0x00c00003f6007388 */ /* 0x0007e20000000800 */
[----:B-1----:R-:W-:Y:S01]  /*17220*/  IMAD.MOV.U32 R2, RZ, RZ, RZ ;  /* 0x000000ffff027224 */ /* 0x002fe200078e00ff */
[----:B--2---:R-:W-:-:S05]  /*17230*/  F2FP.PACK_AB R0, R95, R94 ;  /* 0x0000005e5f00723e */ /* 0x004fca00000000ff */
[----:B------:R1:W-:Y:S04]  /*17240*/  STS [R246+0xc400], R0 ;  /* 0x00c40000f6007388 */ /* 0x0003e80000000800 */
[----:B------:R-:W-:Y:S06]  /*17250*/  BAR.SYNC.DEFER_BLOCKING 0x1, 0x100 ;  /* 0x0044000000007b1d */ /* 0x000fec0000010000 */
[----:B------:R1:W5:Y:S04]  /*17260*/  @P1 LDG.E R13, [R4.64] ;  /* 0x00000006040d1981 */ /* 0x000368000c1e1900 */
[----:B------:R1:W5:Y:S01]  /*17270*/  @P2 LDG.E R2, [R6.64] ;  /* 0x0000000606022981 */ /* 0x000362000c1e1900 */
[----:B------:R-:W-:-:S04]  /*17280*/  ISETP.NE.AND P0, PT, R234, RZ, PT ;  /* 0x000000ffea00720c */ /* 0x000fc80003f05270 */
[----:B---3--:R-:W-:Y:S01]  /*17290*/  SEL R3, R234, c[0x0][0x3d4], P0 ;  /* 0x0000f500ea037a07 */ /* 0x008fe20000000000 */
[----:B------:R-:W-:Y:S05]  /*172a0*/  @P1 BRA `(.L_x_1113) ;  /* 0x0000004000001947 */ /* 0x000fea0003800000 */
[----:B------:R-:W-:Y:S05]  /*172b0*/  @!P2 BRA `(.L_x_1113) ;  /* 0x000000300000a947 */ /* 0x000fea0003800000 */
[----:B-1----:R1:W2:Y:S04]  /*172c0*/  LDG.E R0, [R6.64] ;  /* 0x0000000606007981 */ /* 0x0022a8000c1e1900 */
[----:B-1----:R-:W2:Y:S02]  /*172d0*/  LDG.E R6, [R6.64+0x4] ;  /* 0x0000040606067981 */ /* 0x002ea4000c1e1900 */
[----:B--2--5:R-:W-:Y:S02]  /*172e0*/  IADD3 R13, -R0, R6, RZ ;  /* 0x00000006000d7210 */ /* 0x024fe40007ffe1ff */
.L_x_1113:
[----:B------:R-:W2:Y:S01]  /*172f0*/  LDL R114, [R1+0x4] ;  /* 0x0000040001727983 */ /* 0x000ea20000100800 */
[----:B------:R-:W-:Y:S01]  /*17300*/  IMAD.MOV.U32 R11, RZ, RZ, 0x368 ;  /* 0x00000368ff0b7424 */ /* 0x000fe200078e00ff */
[----:B------:R-:W-:Y:S01]  /*17310*/  ISETP.GT.AND P2, PT, R3, 0x1, PT ;  /* 0x000000010300780c */ /* 0x000fe20003f44270 */
[----:B-1----:R-:W-:Y:S01]  /*17320*/  IMAD.MOV.U32 R0, RZ, RZ, c[0x0][0x4e8] ;  /* 0x00013a00ff007624 */ /* 0x002fe200078e00ff */
[----:B------:R-:W-:Y:S01]  /*17330*/  ISETP.NE.U32.AND P0, PT, RZ, c[0x0][0x500], PT ;  /* 0x00014000ff007a0c */ /* 0x000fe20003f05070 */
[----:B------:R-:W-:Y:S01]  /*17340*/  IMAD.IADD R8, R240, 0x1, R233 ;  /* 0x00000001f0087824 */ /* 0x000fe200078e02e9 */
[----:B------:R-:W-:Y:S01]  /*17350*/  SEL R11, R11, 0x328, P2 ;  /* 0x000003280b0b7807 */ /* 0x000fe20001000000 */
[----:B------:R-:W1:Y:S01]  /*17360*/  S2R R115, SR_TID.X ;  /* 0x0000000000737919 */ /* 0x000e620000002100 */
[----:B------:R-:W-:Y:S01]  /*17370*/  ISETP.NE.AND P3, PT, R0, 0x1, PT ;  /* 0x000000010000780c */ /* 0x000fe20003f65270 */
[----:B-----5:R-:W-:Y:S01]  /*17380*/  IMAD R13, R13, c[0x0][0x4e8], RZ ;  /* 0x00013a000d0d7a24 */ /* 0x020fe200078e02ff */
[----:B------:R-:W3:Y:S01]  /*17390*/  LDC.64 R6, c[0x0][R11+0x170] ;  /* 0x00005c000b067b82 */ /* 0x000ee20000000a00 */
[----:B------:R-:W-:-:S02]  /*173a0*/  ISETP.NE.AND.EX P0, PT, RZ, c[0x0][0x504], PT, P0 ;  /* 0x00014100ff007a0c */ /* 0x000fc40003f05300 */
[----:B------:R-:W-:Y:S02]  /*173b0*/  LOP3.LUT R216, R216, 0xfffffffd, RZ, 0xc0, !PT ;  /* 0xfffffffdd8d87812 */ /* 0x000fe400078ec0ff */
[----:B------:R-:W-:Y:S02]  /*173c0*/  SEL R0, R236, RZ, !P0 ;  /* 0x000000ffec007207 */ /* 0x000fe40004000000 */
[----:B------:R-:W-:Y:S01]  /*173d0*/  SEL R4, R241, RZ, !P0 ;  /* 0x000000fff1047207 */ /* 0x000fe20004000000 */
[----:B------:R4:W4:Y:S03]  /*173e0*/  LDC.64 R14, c[0x0][R11+0x168] ;  /* 0x00005a000b0e7b82 */ /* 0x0009260000000a00 */
[----:B------:R-:W-:-:S05]  /*173f0*/  @P3 IMAD.HI.U32 R9, R8, c[0x0][0x4ec], RZ ;  /* 0x00013b0008093a27 */ /* 0x000fca00078e00ff */
[----:B------:R4:W4:Y:S01]  /*17400*/  LDC.64 R16, c[0x0][R11+0x178] ;  /* 0x00005e000b107b82 */ /* 0x0009220000000a00 */
[----:B-1----:R-:W-:-:S07]  /*17410*/  SHF.R.S32.HI R113, RZ, 0x1f, R115 ;  /* 0x0000001fff717819 */ /* 0x002fce0000011473 */
[----:B------:R4:W1:Y:S01]  /*17420*/  LDC.64 R18, c[0x0][R11+0x160] ;  /* 0x000058000b127b82 */ /* 0x0008620000000a00 */
[----:B------:R-:W-:-:S04]  /*17430*/  LEA.HI R113, R113, R115, RZ, 0x5 ;  /* 0x0000007371717211 */ /* 0x000fc800078f28ff */
[----:B------:R-:W-:-:S05]  /*17440*/  LOP3.LUT R113, R113, 0xffffffe0, RZ, 0xc0, !PT ;  /* 0xffffffe071717812 */ /* 0x000fca00078ec0ff */
[----:B------:R-:W-:Y:S02]  /*17450*/  IMAD.IADD R113, R115, 0x1, -R113 ;  /* 0x0000000173717824 */ /* 0x000fe400078e0a71 */
[----:B---3--:R-:W-:-:S04]  /*17460*/  IMAD R3, R7, R0, RZ ;  /* 0x0000000007037224 */ /* 0x008fc800078e02ff */
[C---:B----4-:R-:W-:Y:S02]  /*17470*/  IMAD R11, R6.reuse, R4, R3 ;  /* 0x00000004060b7224 */ /* 0x050fe400078e0203 */
[----:B------:R-:W-:-:S04]  /*17480*/  IMAD.WIDE.U32 R4, R6, R0, RZ ;  /* 0x0000000006047225 */ /* 0x000fc800078e00ff */
[----:B------:R-:W-:-:S04]  /*17490*/  IMAD.WIDE.U32 R6, R14, R239, RZ ;  /* 0x000000ef0e067225 */ /* 0x000fc800078e00ff */
[----:B------:R-:W-:Y:S01]  /*174a0*/  IMAD.MOV.U32 R3, RZ, RZ, R8 ;  /* 0x000000ffff037224 */ /* 0x000fe200078e0008 */
[----:B------:R-:W-:Y:S01]  /*174b0*/  @P3 SHF.R.U32.HI R3, RZ, c[0x0][0x4f0], R9 ;  /* 0x00013c00ff033a19 */ /* 0x000fe20000011609 */
[----:B------:R-:W-:Y:S01]  /*174c0*/  IMAD R10, R15, R239, RZ ;  /* 0x000000ef0f0a7224 */ /* 0x000fe200078e02ff */
[----:B------:R-:W-:Y:S01]  /*174d0*/  SEL R9, R251, RZ, P2 ;  /* 0x000000fffb097207 */ /* 0x000fe20001000000 */
[----:B------:R-:W-:Y:S01]  /*174e0*/  IMAD.IADD R12, R5, 0x1, R11 ;  /* 0x00000001050c7824 */ /* 0x000fe200078e020b */
[----:B------:R-:W-:Y:S01]  /*174f0*/  IADD3 R14, P1, P0, R4, R6, R2 ;  /* 0x00000006040e7210 */ /* 0x000fe2000783e002 */
        /* <DEDUP_REMOVED lines=10> */
[----:B-1----:R-:W-:Y:S01]  /*175a0*/  IMAD R3, R19, R4, RZ ;  /* 0x0000000413037224 */ /* 0x002fe200078e02ff */
        /* <DEDUP_REMOVED lines=26> */
[----:B-1----:R-:W-:Y:S01]  /*17750*/  SHF.R.S32.HI R6, RZ, 0x1f, R112 ;  /* 0x0000001fff067819 */ /* 0x002fe20000011470 */
[----:B------:R-:W-:Y:S01]  /*17760*/  IMAD R10, R10, c[0x0][0x3a0], RZ ;  /* 0x0000e8000a0a7a24 */ /* 0x000fe200078e02ff */
[----:B------:R1:W2:Y:S01]  /*17770*/  LDS.128 R36, [R203+0x80] ;  /* 0x00008000cb247984 */ /* 0x0002a20000000c00 */
[----:B------:R-:W-:Y:S01]  /*17780*/  IMAD.WIDE.U32 R4, R2, c[0x0][0x3a0], RZ ;  /* 0x0000e80002047a25 */ /* 0x000fe200078e00ff */
[----:B------:R-:W-:Y:S02]  /*17790*/  LEA.HI R6, R6, R112, RZ, 0x3 ;  /* 0x0000007006067211 */ /* 0x000fe400078f18ff */
[----:B------:R1:W3:Y:S01]  /*177a0*/  LDS.128 R52, [R203+0x1080] ;  /* 0x00108000cb347984 */ /* 0x0002e20000000c00 */
[----:B------:R-:W-:Y:S01]  /*177b0*/  IMAD R2, R2, c[0x0][0x3a4], R10 ;  /* 0x0000e90002027a24 */ /* 0x000fe200078e020a */
[----:B------:R-:W-:Y:S02]  /*177c0*/  LOP3.LUT R6, R6, 0xfffffff8, RZ, 0xc0, !PT ;  /* 0xfffffff806067812 */ /* 0x000fe400078ec0ff */
[----:B------:R1:W4:Y:S01]  /*177d0*/  LDS.128 R68, [R203+0x2080] ;  /* 0x00208000cb447984 */ /* 0x0003220000000c00 */
[----:B------:R-:W-:-:S02]  /*177e0*/  IADD3 R14, R211, R233, RZ ;  /* 0x000000e9d30e7210 */ /* 0x000fc40007ffe0ff */
[----:B------:R-:W-:Y:S01]  /*177f0*/  IADD3 R3, R5, R2, RZ ;  /* 0x0000000205037210 */ /* 0x000fe20007ffe0ff */
[----:B------:R1:W1:Y:S01]  /*17800*/  LDS.128 R84, [R203+0x3080] ;  /* 0x00308000cb547984 */ /* 0x0002620000000c00 */
[----:B------:R-:W-:-:S03]  /*17810*/  IADD3 R2, -R6, R112, RZ ;  /* 0x0000007006027210 */ /* 0x000fc60007ffe1ff */
[----:B------:R1:W1:Y:S01]  /*17820*/  LDS.128 R32, [R203+0x4080] ;  /* 0x00408000cb207984 */ /* 0x0002620000000c00 */
[----:B------:R-:W-:Y:S02]  /*17830*/  LEA R6, R2, R211, 0x5 ;  /* 0x000000d302067211 */ /* 0x000fe400078e28ff */
[----:B------:R-:W-:Y:S01]  /*17840*/  MOV R2, R4 ;  /* 0x0000000400027202 */ /* 0x000fe20000000f00 */
[----:B------:R1:W1:Y:S04]  /*17850*/  LDS.128 R48, [R203+0x5080] ;  /* 0x00508000cb307984 */ /* 0x0002680000000c00 */
[----:B------:R-:W-:Y:S01]  /*17860*/  IMAD.WIDE.U32 R4, R239, c[0x0][0x3e8], R2 ;  /* 0x0000fa00ef047a25 */ /* 0x000fe200078e0002 */
[----:B------:R-:W-:Y:S01]  /*17870*/  IADD3 R3, R233, R6, RZ ;  /* 0x00000006e9037210 */ /* 0x000fe20007ffe0ff */
[----:B------:R1:W1:Y:S01]  /*17880*/  LDS.128 R64, [R203+0x6080] ;  /* 0x00608000cb407984 */ /* 0x0002620000000c00 */
[----:B------:R-:W-:Y:S01]  /*17890*/  SHF.R.S32.HI R2, RZ, 0x1f, R0 ;  /* 0x0000001fff027819 */ /* 0x000fe20000011400 */
[----:B------:R-:W-:-:S02]  /*178a0*/  IMAD R5, R239, c[0x0][0x3ec], R5 ;  /* 0x0000fb00ef057a24 */ /* 0x000fc400078e0205 */
[----:B------:R-:W-:Y:S01]  /*178b0*/  @P3 IMAD.HI.U32 R8, R3, c[0x0][0x4ec], RZ ;  /* 0x00013b0003083a27 */ /* 0x000fe200078e00ff */
[----:B------:R1:W1:Y:S03]  /*178c0*/  LDS.128 R80, [R203+0x7080] ;  /* 0x00708000cb507984 */ /* 0x0002660000000c00 */
[----:B------:R-:W-:Y:S01]  /*178d0*/  IMAD R6, R2, c[0x0][0x3f0], RZ ;  /* 0x0000fc0002067a24 */ /* 0x000fe200078e02ff */
[----:B------:R1:W1:Y:S01]  /*178e0*/  LDS.128 R28, [R203+0x8080] ;  /* 0x00808000cb1c7984 */ /* 0x0002620000000c00 */
[----:B------:R-:W-:Y:S01]  /*178f0*/  IMAD.MOV.U32 R2, RZ, RZ, R3 ;  /* 0x000000ffff027224 */ /* 0x000fe200078e0003 */
[----:B------:R-:W-:Y:S01]  /*17900*/  @P3 SHF.R.U32.HI R2, RZ, c[0x0][0x4f0], R8 ;  /* 0x00013c00ff023a19 */ /* 0x000fe20000011608 */
[C---:B------:R-:W-:Y:S01]  /*17910*/  IMAD R7, R0.reuse, c[0x0][0x3f4], R6 ;  /* 0x0000fd0000077a24 */ /* 0x040fe200078e0206 */
[----:B------:R1:W1:Y:S01]  /*17920*/  LDS.128 R44, [R203+0x9080] ;  /* 0x00908000cb2c7984 */ /* 0x0002620000000c00 */
[----:B------:R-:W-:Y:S01]  /*17930*/  IMAD.WIDE.U32 R4, R0, c[0x0][0x3f0], R4 ;  /* 0x0000fc0000047a25 */ /* 0x000fe200078e0004 */
[----:B------:R-:W-:-:S02]  /*17940*/  SHF.R.S32.HI R6, RZ, 0x1f, R2 ;  /* 0x0000001fff067819 */ /* 0x000fc40000011402 */
[----:B------:R1:W1:Y:S01]  /*17950*/  LDS.128 R60, [R203+0xa080] ;  /* 0x00a08000cb3c7984 */ /* 0x0002620000000c00 */
[----:B------:R-:W-:Y:S02]  /*17960*/  IADD3 R0, -R2, RZ, RZ ;  /* 0x000000ff02007210 */ /* 0x000fe40007ffe1ff */
[----:B------:R-:W-:Y:S01]  /*17970*/  IADD3 R5, R5, R7, RZ ;  /* 0x0000000705057210 */ /* 0x000fe20007ffe0ff */
[----:B------:R1:W1:Y:S01]  /*17980*/  LDS.128 R76, [R203+0xb080] ;  /* 0x00b08000cb4c7984 */ /* 0x0002620000000c00 */
[----:B------:R-:W-:Y:S02]  /*17990*/  IMAD R6, R6, c[0x0][0x3e0], RZ ;  /* 0x0000f80006067a24 */ /* 0x000fe400078e02ff */
[----:B------:R-:W-:Y:S01]  /*179a0*/  IMAD R0, R0, c[0x0][0x4e8], R3 ;  /* 0x00013a0000007a24 */ /* 0x000fe200078e0203 */
[----:B------:R1:W1:Y:S01]  /*179b0*/  LDS.128 R24, [R203+0xc080] ;  /* 0x00c08000cb187984 */ /* 0x0002620000000c00 */
[----:B------:R-:W-:-:S03]  /*179c0*/  IMAD.WIDE.U32 R4, R2, c[0x0][0x3e0], R4 ;  /* 0x0000f80002047a25 */ /* 0x000fc600078e0004 */
[----:B------:R1:W1:Y:S01]  /*179d0*/  LDS.128 R40, [R203+0xd080] ;  /* 0x00d08000cb287984 */ /* 0x0002620000000c00 */
[----:B------:R-:W-:Y:S01]  /*179e0*/  IMAD R2, R2, c[0x0][0x3e4], R6 ;  /* 0x0000f90002027a24 */ /* 0x000fe200078e0206 */
[----:B------:R-:W-:Y:S02]  /*179f0*/  SHF.R.S32.HI R6, RZ, 0x1f, R0 ;  /* 0x0000001fff067819 */ /* 0x000fe40000011400 */
[----:B------:R1:W1:Y:S01]  /*17a00*/  LDS.128 R56, [R203+0xe080] ;  /* 0x00e08000cb387984 */ /* 0x0002620000000c00 */
[----:B------:R-:W-:Y:S01]  /*17a10*/  IMAD.IADD R3, R5, 0x1, R2 ;  /* 0x0000000105037824 */ /* 0x000fe200078e0202 */
[----:B------:R-:W-:Y:S01]  /*17a20*/  MOV R2, R4 ;  /* 0x0000000400027202 */ /* 0x000fe20000000f00 */
[----:B------:R-:W-:Y:S01]  /*17a30*/  IMAD R6, R6, c[0x0][0x3d8], RZ ;  /* 0x0000f60006067a24 */ /* 0x000fe200078e02ff */
[----:B------:R1:W1:Y:S03]  /*17a40*/  LDS.128 R72, [R203+0xf080] ;  /* 0x00f08000cb487984 */ /* 0x0002660000000c00 */
[----:B------:R-:W-:-:S04]  /*17a50*/  IMAD.WIDE.U32 R2, R0, c[0x0][0x3d8], R2 ;  /* 0x0000f60000027a25 */ /* 0x000fc800078e0002 */
[----:B------:R-:W-:Y:S01]  /*17a60*/  IMAD R0, R0, c[0x0][0x3dc], R6 ;  /* 0x0000f70000007a24 */ /* 0x000fe200078e0206 */
[----:B------:R-:W-:-:S04]  /*17a70*/  LEA R16, P0, R2, c[0x0][0x380], 0x1 ;  /* 0x0000e00002107a11 */ /* 0x000fc800078008ff */
[----:B------:R-:W-:-:S04]  /*17a80*/  IADD3 R0, R3, R0, RZ ;  /* 0x0000000003007210 */ /* 0x000fc80007ffe0ff */
[----:B------:R-:W-:Y:S01]  /*17a90*/  LEA.HI.X R15, R2, c[0x0][0x384], R0, 0x1, P0 ;  /* 0x0000e100020f7a11 */ /* 0x000fe200000f0c00 */
[----:B------:R-:W-:Y:S05]  /*17aa0*/  BRA.DIV ~URZ, `(.L_x_1115) ;  /* 0x000047d27f007947 */ /* 0x000fea000b800000 */
[----:B--234-:R2:W3:Y:S02]  /*17ab0*/  SHFL.IDX PT, R12, R15, RZ, 0x181f ;  /* 0x00181fff0f0c7589 */ /* 0x01c4e400000e0000 */
.L_x_1182:
[----:B------:R-:W-:Y:S05]  /*17ac0*/  BRA.DIV ~URZ, `(.L_x_1116) ;  /* 0x000048227f007947 */ /* 0x000fea000b800000 */
[----:B------:R4:W2:Y:S02]  /*17ad0*/  SHFL.IDX PT, R0, R16, RZ, 0x181f ;  /* 0x00181fff10007589 */ /* 0x0008a400000e0000 */
.L_x_1183:
        /* <DEDUP_REMOVED lines=16> */
[C---:B------:R-:W-:Y:S02]  /*17be0*/  @!P1 LEA R6, P5, R213.reuse, R0, 0x1 ;  /* 0x00000000d5069211 */ /* 0x040fe400078a08ff */
        /* <DEDUP_REMOVED lines=9> */
.L_x_1118:
[----:B------:R-:W-:Y:S05]  /*17c80*/  BSYNC B0 ;  /* 0x0000000000007941 */ /* 0x000fea0003800000 */
.L_x_1117:
[----:B------:R-:W-:Y:S05]  /*17c90*/  BRA.DIV ~URZ, `(.L_x_1119) ;  /* 0x000046b27f007947 */ /* 0x000fea000b800000 */
[----:B---3--:R3:W4:Y:S04]  /*17ca0*/  SHFL.IDX PT, R12, R15, 0x1, 0x181f ;  /* 0x00381f000f0c7f89 */ /* 0x00872800000e0000 */
[----:B--2---:R3:W2:Y:S02]  /*17cb0*/  SHFL.IDX PT, R0, R16, 0x1, 0x181f ;  /* 0x00381f0010007f89 */ /* 0x0046a400000e0000 */
.L_x_1184:
        /* <DEDUP_REMOVED lines=20> */
.L_x_1121:
[----:B------:R-:W-:Y:S05]  /*17e00*/  BSYNC B0 ;  /* 0x0000000000007941 */ /* 0x000fea0003800000 */
.L_x_1120:
[----:B------:R-:W-:Y:S05]  /*17e10*/  BRA.DIV ~URZ, `(.L_x_1122) ;  /* 0x000045f27f007947 */ /* 0x000fea000b800000 */
[----:B----4-:R4:W3:Y:S02]  /*17e20*/  SHFL.IDX PT, R12, R15, 0x2, 0x181f ;  /* 0x00581f000f0c7f89 */ /* 0x0108e400000e0000 */
.L_x_1185:
[----:B------:R-:W-:Y:S05]  /*17e30*/  BRA.DIV ~URZ, `(.L_x_1123) ;  /* 0x000046427f007947 */ /* 0x000fea000b800000 */
[----:B--2---:R2:W4:Y:S02]  /*17e40*/  SHFL.IDX PT, R0, R16, 0x2, 0x181f ;  /* 0x00581f0010007f89 */ /* 0x00452400000e0000 */
.L_x_1186:
        /* <DEDUP_REMOVED lines=20> */
.L_x_1125:
[----:B------:R-:W-:Y:S05]  /*17f90*/  BSYNC B0 ;  /* 0x0000000000007941 */ /* 0x000fea0003800000 */
.L_x_1124:
[----:B------:R-:W-:Y:S05]  /*17fa0*/  BRA.DIV ~URZ, `(.L_x_1126) ;  /* 0x000045327f007947 */ /* 0x000fea000b800000 */
[----:B---3--:R3:W2:Y:S04]  /*17fb0*/  SHFL.IDX PT, R10, R15, 0x3, 0x181f ;  /* 0x00781f000f0a7f89 */ /* 0x0086a800000e0000 */
[----:B----4-:R3:W4:Y:S02]  /*17fc0*/  SHFL.IDX PT, R0, R16, 0x3, 0x181f ;  /* 0x00781f0010007f89 */ /* 0x01072400000e0000 */
.L_x_1187:
        /* <DEDUP_REMOVED lines=8> */
[C---:B------:R-:W-:Y:S02]  /*18050*/  @!P0 LEA R2, P3, R213.reuse, R0, 0x1 ;  /* 0x00000000d5028211 */ /* 0x040fe400078608ff */
        /* <DEDUP_REMOVED lines=12> */
.L_x_1114:
        /* <DEDUP_REMOVED lines=33> */
.L_x_1188:
[----:B------:R-:W-:Y:S05]  /*18330*/  BRA.DIV ~URZ, `(.L_x_1129) ;  /* 0x000042d27f007947 */ /* 0x000fea000b800000 */
[----:B------:R3:W4:Y:S02]  /*18340*/  SHFL.IDX PT, R0, R17, RZ, 0x1c1f ;  /* 0x001c1fff11007589 */ /* 0x00072400000e0000 */
.L_x_1189:
[----:B------:R-:W-:Y:S01]  /*18350*/  BSSY B0, `(.L_x_1130) ;  /* 0x00000c6000007945 */ /* 0x000fe20003800000 */
[----:B------:R-:W-:Y:S05]  /*18360*/  @P0 BRA `(.L_x_1131) ;  /* 0x00000c4000000947 */ /* 0x000fea0003800000 */
[C---:B------:R-:W-:Y:S02]  /*18370*/  ISETP.GE.AND P2, PT, R217.reuse, c[0x0][0x3c8], PT ;  /* 0x0000f200d9007a0c */ /* 0x040fe40003f46270 */
[C---:B------:R-:W-:Y:S02]  /*18380*/  IADD3 R13, R217.reuse, 0x8, RZ ;  /* 0x00000008d90d7810 */ /* 0x040fe40007ffe0ff */
[----:B------:R-:W-:Y:S02]  /*18390*/  IADD3 R5, R217, 0x10, RZ ;  /* 0x00000010d9057810 */ /* 0x000fe40007ffe0ff */
[----:B------:R-:W-:Y:S02]  /*183a0*/  ISETP.GE.AND P1, PT, R13, c[0x0][0x3c8], PT ;  /* 0x0000f2000d007a0c */ /* 0x000fe40003f26270 */
[----:B------:R-:W-:-:S02]  /*183b0*/  ISETP.GE.AND P0, PT, R5, c[0x0][0x3c8], PT ;  /* 0x0000f20005007a0c */ /* 0x000fc40003f06270 */
[C---:B------:R-:W-:Y:S02]  /*183c0*/  IADD3 R12, R217.reuse, 0x20, RZ ;  /* 0x00000020d90c7810 */ /* 0x040fe40007ffe0ff */
[C---:B------:R-:W-:Y:S01]  /*183d0*/  IADD3 R15, R217.reuse, 0x8, RZ ;  /* 0x00000008d90f7810 */ /* 0x040fe20007ffe0ff */
[----:B----4-:R-:W-:Y:S01]  /*183e0*/  @!P2 IMAD.MOV.U32 R2, RZ, RZ, R0 ;  /* 0x000000ffff02a224 */ /* 0x010fe200078e0000 */
[C---:B------:R-:W-:Y:S01]  /*183f0*/  IADD3 R10, R217.reuse, 0x10, RZ ;  /* 0x00000010d90a7810 */ /* 0x040fe20007ffe0ff */
[----:B--2---:R-:W-:Y:S01]  /*18400*/  @!P2 IMAD.MOV.U32 R3, RZ, RZ, R4 ;  /* 0x000000ffff03a224 */ /* 0x004fe200078e0004 */
[C---:B------:R-:W-:Y:S02]  /*18410*/  IADD3 R14, R217.reuse, 0x18, RZ ;  /* 0x00000018d90e7810 */ /* 0x040fe40007ffe0ff */
[----:B------:R-:W-:Y:S01]  /*18420*/  ISETP.GE.AND P4, PT, R12, c[0x0][0x3c8], PT ;  /* 0x0000f2000c007a0c */ /* 0x000fe20003f86270 */
[----:B------:R-:W-:Y:S01]  /*18430*/  @!P2 IMAD.WIDE R6, R217, 0x4, R2 ;  /* 0x00000004d906a825 */ /* 0x000fe200078e0202 */
[----:B------:R-:W-:-:S02]  /*18440*/  @!P1 LEA R2, P3, R13, R0, 0x2 ;  /* 0x000000000d029211 */ /* 0x000fc400078610ff */
[----:B------:R-:W-:Y:S02]  /*18450*/  SHF.R.S32.HI R15, RZ, 0x1f, R15 ;  /* 0x0000001fff0f7819 */ /* 0x000fe4000001140f */
[----:B------:R2:W-:Y:S01]  /*18460*/  @!P2 ST.E.64 [R6.64], R160 ;  /* 0x000000a00600a985 */ /* 0x0005e2000c101b06 */
[----:B------:R-:W-:Y:S02]  /*18470*/  SHF.R.S32.HI R10, RZ, 0x1f, R10 ;  /* 0x0000001fff0a7819 */ /* 0x000fe4000001140a */
[----:B------:R-:W-:Y:S02]  /*18480*/  @!P0 LEA R8, P2, R5, R0, 0x2 ;  /* 0x0000000005088211 */ /* 0x000fe400078410ff */
[----:B------:R-:W-:Y:S02]  /*18490*/  ISETP.GE.AND P5, PT, R14, c[0x0][0x3c8], PT ;  /* 0x0000f2000e007a0c */ /* 0x000fe40003fa6270 */
[----:B------:R-:W-:Y:S02]  /*184a0*/  IADD3 R11, R217, 0x28, RZ ;  /* 0x00000028d90b7810 */ /* 0x000fe40007ffe0ff */
[----:B------:R-:W-:-:S02]  /*184b0*/  @!P1 LEA.HI.X R3, R13, R4, R15, 0x2, P3 ;  /* 0x000000040d039211 */ /* 0x000fc400018f140f */
[----:B------:R-:W-:Y:S02]  /*184c0*/  @!P0 LEA.HI.X R9, R5, R4, R10, 0x2, P2 ;  /* 0x0000000405098211 */ /* 0x000fe400010f140a */
[----:B------:R-:W-:Y:S01]  /*184d0*/  ISETP.GE.AND P6, PT, R11, c[0x0][0x3c8], PT ;  /* 0x0000f2000b007a0c */ /* 0x000fe20003fc6270 */
[----:B------:R4:W-:Y:S01]  /*184e0*/  @!P1 ST.E.64 [R2.64], R142 ;  /* 0x0000008e02009985 */ /* 0x0009e2000c101b06 */
[C---:B------:R-:W-:Y:S02]  /*184f0*/  IADD3 R13, R217.reuse, 0x20, RZ ;  /* 0x00000020d90d7810 */ /* 0x040fe40007ffe0ff */
[C---:B------:R-:W-:Y:S01]  /*18500*/  IADD3 R15, R217.reuse, 0x18, RZ ;  /* 0x00000018d90f7810 */ /* 0x040fe20007ffe0ff */
[----:B------:R5:W-:Y:S01]  /*18510*/  @!P0 ST.E.64 [R8.64], R144 ;  /* 0x0000009008008985 */ /* 0x000be2000c101b06 */
[----:B------:R-:W-:Y:S02]  /*18520*/  SHF.R.S32.HI R13, RZ, 0x1f, R13 ;  /* 0x0000001fff0d7819 */ /* 0x000fe4000001140d */
[----:B------:R-:W-:-:S02]  /*18530*/  IADD3 R5, R217, 0x30, RZ ;  /* 0x00000030d9057810 */ /* 0x000fc40007ffe0ff */
[----:B------:R-:W-:Y:S02]  /*18540*/  IADD3 R10, R217, 0x38, RZ ;  /* 0x00000038d90a7810 */ /* 0x000fe40007ffe0ff */
[----:B------:R-:W-:Y:S02]  /*18550*/  SHF.R.S32.HI R15, RZ, 0x1f, R15 ;  /* 0x0000001fff0f7819 */ /* 0x000fe4000001140f */
[----:B------:R-:W-:Y:S02]  /*18560*/  ISETP.GE.AND P3, PT, R5, c[0x0][0x3c8], PT ;  /* 0x0000f20005007a0c */ /* 0x000fe40003f66270 */
[----:B--2---:R-:W-:Y:S02]  /*18570*/  @!P5 LEA R6, P1, R14, R0, 0x2 ;  /* 0x000000000e06d211 */ /* 0x004fe400078210ff */
[----:B------:R-:W-:Y:S02]  /*18580*/  ISETP.GE.AND P2, PT, R10, c[0x0][0x3c8], PT ;  /* 0x0000f2000a007a0c */ /* 0x000fe40003f46270 */
[----:B------:R-:W-:-:S05]  /*18590*/  @!P5 LEA.HI.X R7, R14, R4, R15, 0x2, P1 ;  /* 0x000000040e07d211 */ /* 0x000fca00008f140f */
[----:B------:R2:W-:Y:S01]  /*185a0*/  @!P5 ST.E.64 [R6.64], R148 ;  /* 0x000000940600d985 */ /* 0x0005e2000c101b06 */
[----:B----4-:R-:W-:-:S04]  /*185b0*/  @!P4 LEA R2, P0, R12, R0, 0x2 ;  /* 0x000000000c02c211 */ /* 0x010fc800078010ff */
[----:B------:R-:W-:Y:S02]  /*185c0*/  @!P4 LEA.HI.X R3, R12, R4, R13, 0x2, P0 ;  /* 0x000000040c03c211 */ /* 0x000fe400000f140d */
[----:B------:R-:W-:Y:S02]  /*185d0*/  IADD3 R12, R217, 0x28, RZ ;  /* 0x00000028d90c7810 */ /* 0x000fe40007ffe0ff */
[----:B-----5:R-:W-:Y:S01]  /*185e0*/  @!P6 LEA R8, P1, R11, R0, 0x2 ;  /* 0x000000000b08e211 */ /* 0x020fe200078210ff */
[----:B------:R4:W-:Y:S01]  /*185f0*/  @!P4 ST.E.64 [R2.64], R152 ;  /* 0x000000980200c985 */ /* 0x0009e2000c101b06 */
[----:B------:R-:W-:-:S04]  /*18600*/  SHF.R.S32.HI R12, RZ, 0x1f, R12 ;  /* 0x0000001fff0c7819 */ /* 0x000fc8000001140c */
[----:B------:R-:W-:Y:S02]  /*18610*/  @!P6 LEA.HI.X R9, R11, R4, R12, 0x2, P1 ;  /* 0x000000040b09e211 */ /* 0x000fe400008f140c */
[C---:B------:R-:W-:Y:S02]  /*18620*/  IADD3 R12, R217.reuse, 0x30, RZ ;  /* 0x00000030d90c7810 */ /* 0x040fe40007ffe0ff */
[----:B------:R-:W-:Y:S01]  /*18630*/  IADD3 R11, R217, 0x38, RZ ;  /* 0x00000038d90b7810 */ /* 0x000fe20007ffe0ff */
[----:B------:R5:W-:Y:S01]  /*18640*/  @!P6 ST.E.64 [R8.64], R156 ;  /* 0x0000009c0800e985 */ /* 0x000be2000c101b06 */
[----:B------:R-:W-:Y:S02]  /*18650*/  SHF.R.S32.HI R12, RZ, 0x1f, R12 ;  /* 0x0000001fff0c7819 */ /* 0x000fe4000001140c */
[----:B------:R-:W-:Y:S02]  /*18660*/  ISETP.GE.AND P6, PT, R252, c[0x0][0x3c8], PT ;  /* 0x0000f200fc007a0c */ /* 0x000fe40003fc6270 */
[----:B--2---:R-:W-:-:S02]  /*18670*/  @!P3 LEA R6, P0, R5, R0, 0x2 ;  /* 0x000000000506b211 */ /* 0x004fc400078010ff */
[----:B------:R-:W-:Y:S02]  /*18680*/  SHF.R.S32.HI R11, RZ, 0x1f, R11 ;  /* 0x0000001fff0b7819 */ /* 0x000fe4000001140b */
[----:B------:R-:W-:Y:S02]  /*18690*/  ISETP.GE.AND P1, PT, R250, c[0x0][0x3c8], PT ;  /* 0x0000f200fa007a0c */ /* 0x000fe40003f26270 */
[----:B------:R-:W-:Y:S02]  /*186a0*/  @!P3 LEA.HI.X R7, R5, R4, R12, 0x2, P0 ;  /* 0x000000040507b211 */ /* 0x000fe400000f140c */
[----:B------:R-:W-:-:S03]  /*186b0*/  IADD3 R5, R217, 0x50, RZ ;  /* 0x00000050d9057810 */ /* 0x000fc60007ffe0ff */
[----:B------:R2:W-:Y:S01]  /*186c0*/  @!P3 ST.E.64 [R6.64], R28 ;  /* 0x0000001c0600b985 */ /* 0x0005e2000c101b06 */
[----:B------:R-:W-:Y:S02]  /*186d0*/  ISETP.GE.AND P5, PT, R5, c[0x0][0x3c8], PT ;  /* 0x0000f20005007a0c */ /* 0x000fe40003fa6270 */
[----:B----4-:R-:W-:-:S04]  /*186e0*/  @!P2 LEA R2, P4, R10, R0, 0x2 ;  /* 0x000000000a02a211 */ /* 0x010fc800078810ff */
[----:B------:R-:W-:Y:S02]  /*186f0*/  @!P2 LEA.HI.X R3, R10, R4, R11, 0x2, P4 ;  /* 0x000000040a03a211 */ /* 0x000fe400020f140b */
[----:B------:R-:W-:Y:S02]  /*18700*/  SHF.R.S32.HI R10, RZ, 0x1f, R252 ;  /* 0x0000001fff0a7819 */ /* 0x000fe400000114fc */
[----:B------:R-:W-:Y:S01]  /*18710*/  SHF.R.S32.HI R11, RZ, 0x1f, R5 ;  /* 0x0000001fff0b7819 */ /* 0x000fe20000011405 */
[----:B------:R4:W-:Y:S01]  /*18720*/  @!P2 ST.E.64 [R2.64], R24 ;  /* 0x000000180200a985 */ /* 0x0009e2000c101b06 */
[----:B-----5:R-:W-:-:S04]  /*18730*/  @!P6 LEA R8, P0, R252, R0, 0x2 ;  /* 0x00000000fc08e211 */ /* 0x020fc800078010ff */
[----:B------:R-:W-:Y:S02]  /*18740*/  @!P6 LEA.HI.X R9, R252, R4, R10, 0x2, P0 ;  /* 0x00000004fc09e211 */ /* 0x000fe400000f140a */
[----:B------:R-:W-:-:S03]  /*18750*/  @!P5 LEA R10, P0, R5, R0, 0x2 ;  /* 0x00000000050ad211 */ /* 0x000fc600078010ff */
[----:B------:R5:W-:Y:S01]  /*18760*/  @!P6 ST.E.64 [R8.64], R36 ;  /* 0x000000240800e985 */ /* 0x000be2000c101b06 */
[----:B------:R-:W-:Y:S02]  /*18770*/  @!P5 LEA.HI.X R11, R5, R4, R11, 0x2, P0 ;  /* 0x00000004050bd211 */ /* 0x000fe400000f140b */
[----:B------:R-:W-:Y:S02]  /*18780*/  IADD3 R5, R217, 0x70, RZ ;  /* 0x00000070d9057810 */ /* 0x000fe40007ffe0ff */
[----:B--2---:R-:W-:Y:S02]  /*18790*/  SHF.R.S32.HI R7, RZ, 0x1f, R250 ;  /* 0x0000001fff077819 */ /* 0x004fe400000114fa */
[C---:B------:R-:W-:Y:S02]  /*187a0*/  @!P1 LEA R6, P2, R250.reuse, R0, 0x2 ;  /* 0x00000000fa069211 */ /* 0x040fe400078410ff */
[----:B------:R-:W-:Y:S02]  /*187b0*/  ISETP.GE.AND P6, PT, R5, c[0x0][0x3c8], PT ;  /* 0x0000f20005007a0c */ /* 0x000fe40003fc6270 */
[----:B------:R-:W-:-:S05]  /*187c0*/  @!P1 LEA.HI.X R7, R250, R4, R7, 0x2, P2 ;  /* 0x00000004fa079211 */ /* 0x000fca00010f1407 */
[----:B------:R2:W-:Y:S01]  /*187d0*/  @!P1 ST.E.64 [R6.64], R32 ;  /* 0x0000002006009985 */ /* 0x0005e2000c101b06 */
[C---:B----4-:R-:W-:Y:S02]  /*187e0*/  IADD3 R3, R217.reuse, 0x58, RZ ;  /* 0x00000058d9037810 */ /* 0x050fe40007ffe0ff */
[----:B------:R-:W-:Y:S01]  /*187f0*/  IADD3 R2, R217, 0x60, RZ ;  /* 0x00000060d9027810 */ /* 0x000fe20007ffe0ff */
[----:B------:R4:W-:Y:S01]  /*18800*/  @!P5 ST.E.64 [R10.64], R44 ;  /* 0x0000002c0a00d985 */ /* 0x0009e2000c101b06 */
[----:B------:R-:W-:Y:S02]  /*18810*/  ISETP.GE.AND P3, PT, R3, c[0x0][0x3c8], PT ;  /* 0x0000f20003007a0c */ /* 0x000fe40003f66270 */
[----:B------:R-:W-:Y:S02]  /*18820*/  ISETP.GE.AND P4, PT, R2, c[0x0][0x3c8], PT ;  /* 0x0000f20002007a0c */ /* 0x000fe40003f86270 */
[----:B-----5:R-:W-:-:S09]  /*18830*/  SHF.R.S32.HI R9, RZ, 0x1f, R3 ;  /* 0x0000001fff097819 */ /* 0x020fd20000011403 */
[CC--:B------:R-:W-:Y:S02]  /*18840*/  @!P3 LEA R8, P1, R3.reuse, R0.reuse, 0x2 ;  /* 0x000000000308b211 */ /* 0x0c0fe400078210ff */
[----:B------:R-:W-:Y:S02]  /*18850*/  @!P4 LEA R12, P0, R2, R0, 0x2 ;  /* 0x00000000020cc211 */ /* 0x000fe400078010ff */
[----:B------:R-:W-:Y:S02]  /*18860*/  @!P3 LEA.HI.X R9, R3, R4, R9, 0x2, P1 ;  /* 0x000000040309b211 */ /* 0x000fe400008f1409 */
[----:B------:R-:W-:-:S03]  /*18870*/  IADD3 R3, R217, 0x78, RZ ;  /* 0x00000078d9037810 */ /* 0x000fc60007ffe0ff */
[----:B------:R5:W-:Y:S01]  /*18880*/  @!P3 ST.E.64 [R8.64], R40 ;  /* 0x000000280800b985 */ /* 0x000be2000c101b06 */
[----:B------:R-:W-:Y:S02]  /*18890*/  ISETP.GE.AND P3, PT, R3, c[0x0][0x3c8], PT ;  /* 0x0000f20003007a0c */ /* 0x000fe40003f66270 */
[C---:B--2---:R-:W-:Y:S02]  /*188a0*/  IADD3 R6, R217.reuse, 0x68, RZ ;  /* 0x00000068d9067810 */ /* 0x044fe40007ffe0ff */
[----:B------:R-:W-:Y:S02]  /*188b0*/  SHF.R.S32.HI R7, RZ, 0x1f, R2 ;  /* 0x0000001fff077819 */ /* 0x000fe40000011402 */
[----:B------:R-:W-:Y:S02]  /*188c0*/  ISETP.GE.AND P2, PT, R6, c[0x0][0x3c8], PT ;  /* 0x0000f20006007a0c */ /* 0x000fe40003f46270 */
[----:B------:R-:W-:Y:S02]  /*188d0*/  @!P4 LEA.HI.X R13, R2, R4, R7, 0x2, P0 ;  /* 0x00000004020dc211 */ /* 0x000fe400000f1407 */
[----:B------:R-:W-:-:S02]  /*188e0*/  IADD3 R2, R217, 0x80, RZ ;  /* 0x00000080d9027810 */ /* 0x000fc40007ffe0ff */
[----:B------:R-:W-:Y:S01]  /*188f0*/  SHF.R.S32.HI R7, RZ, 0x1f, R5 ;  /* 0x0000001fff077819 */ /* 0x000fe20000011405 */
[----:B------:R2:W-:Y:S01]  /*18900*/  @!P4 ST.E.64 [R12.64], R52 ;  /* 0x000000340c00c985 */ /* 0x0005e2000c101b06 */
[----:B------:R-:W-:Y:S02]  /*18910*/  ISETP.GE.AND P5, PT, R2, c[0x0][0x3c8], PT ;  /* 0x0000f20002007a0c */ /* 0x000fe40003fa6270 */
[----:B----4-:R-:W-:-:S04]  /*18920*/  @!P6 LEA R10, P0, R5, R0, 0x2 ;  /* 0x00000000050ae211 */ /* 0x010fc800078010ff */
[----:B------:R-:W-:Y:S02]  /*18930*/  @!P6 LEA.HI.X R11, R5, R4, R7, 0x2, P0 ;  /* 0x00000004050be211 */ /* 0x000fe400000f1407 */
[----:B------:R-:W-:Y:S02]  /*18940*/  IADD3 R7, R217, 0x88, RZ ;  /* 0x00000088d9077810 */ /* 0x000fe40007ffe0ff */
[----:B------:R-:W-:Y:S02]  /*18950*/  SHF.R.S32.HI R5, RZ, 0x1f, R2 ;  /* 0x0000001fff057819 */ /* 0x000fe40000011402 */
[----:B-----5:R-:W-:Y:S02]  /*18960*/  SHF.R.S32.HI R9, RZ, 0x1f, R6 ;  /* 0x0000001fff097819 */ /* 0x020fe40000011406 */
[----:B------:R-:W-:-:S04]  /*18970*/  @!P2 LEA R8, P1, R6, R0, 0x2 ;  /* 0x000000000608a211 */ /* 0x000fc800078210ff */
[----:B------:R-:W-:Y:S02]  /*18980*/  @!P2 LEA.HI.X R9, R6, R4, R9, 0x2, P1 ;  /* 0x000000040609a211 */ /* 0x000fe400008f1409 */
[----:B------:R-:W-:-:S03]  /*18990*/  IADD3 R6, R217, 0x90, RZ ;  /* 0x00000090d9067810 */ /* 0x000fc60007ffe0ff */
[----:B------:R4:W-:Y:S01]  /*189a0*/  @!P2 ST.E.64 [R8.64], R48 ;  /* 0x000000300800a985 */ /* 0x0009e2000c101b06 */
[----:B------:R-:W-:Y:S02]  /*189b0*/  ISETP.GE.AND P2, PT, R7, c[0x0][0x3c8], PT ;  /* 0x0000f20007007a0c */ /* 0x000fe40003f46270 */
[----:B--2---:R-:W-:Y:S01]  /*189c0*/  @!P5 LEA R12, P0, R2, R0, 0x2 ;  /* 0x00000000020cd211 */ /* 0x004fe200078010ff */
[----:B------:R2:W-:Y:S01]  /*189d0*/  @!P6 ST.E.64 [R10.64], R60 ;  /* 0x0000003c0a00e985 */ /* 0x0005e2000c101b06 */
[----:B------:R-:W-:Y:S02]  /*189e0*/  ISETP.GE.AND P4, PT, R6, c[0x0][0x3c8], PT ;  /* 0x0000f20006007a0c */ /* 0x000fe40003f86270 */
[----:B------:R-:W-:Y:S02]  /*189f0*/  @!P5 LEA.HI.X R13, R2, R4, R5, 0x2, P0 ;  /* 0x00000004020dd211 */ /* 0x000fe400000f1405 */
[----:B------:R-:W-:Y:S02]  /*18a00*/  IADD3 R5, R217, 0x98, RZ ;  /* 0x00000098d9057810 */ /* 0x000fe40007ffe0ff */
[----:B------:R-:W-:-:S02]  /*18a10*/  SHF.R.S32.HI R2, RZ, 0x1f, R6 ;  /* 0x0000001fff027819 */ /* 0x000fc40000011406 */
[----:B----4-:R-:W-:Y:S02]  /*18a20*/  SHF.R.S32.HI R9, RZ, 0x1f, R3 ;  /* 0x0000001fff097819 */ /* 0x010fe40000011403 */
[----:B------:R-:W-:-:S03]  /*18a30*/  @!P3 LEA R8, P1, R3, R0, 0x2 ;  /* 0x000000000308b211 */ /* 0x000fc600078210ff */
[C---:B--2---:R-:W-:Y:S02]  /*18a40*/  @!P4 LEA R10, P0, R6.reuse, R0, 0x2 ;  /* 0x00000000060ac211 */ /* 0x044fe400078010ff */
[-C--:B------:R-:W-:Y:S02]  /*18a50*/  @!P3 LEA.HI.X R9, R3, R4.reuse, R9, 0x2, P1 ;  /* 0x000000040309b211 */ /* 0x080fe400008f1409 */
[----:B------:R-:W-:Y:S02]  /*18a60*/  IADD3 R3, R217, 0xa0, RZ ;  /* 0x000000a0d9037810 */ /* 0x000fe40007ffe0ff */
[----:B------:R-:W-:Y:S01]  /*18a70*/  @!P4 LEA.HI.X R11, R6, R4, R2, 0x2, P0 ;  /* 0x00000004060bc211 */ /* 0x000fe200000f1402 */
[----:B------:R2:W-:Y:S01]  /*18a80*/  @!P3 ST.E.64 [R8.64], R56 ;  /* 0x000000380800b985 */ /* 0x0005e2000c101b06 */
[----:B------:R-:W-:Y:S02]  /*18a90*/  ISETP.GE.AND P3, PT, R5, c[0x0][0x3c8], PT ;  /* 0x0000f20005007a0c */ /* 0x000fe40003f66270 */
[----:B------:R-:W-:Y:S01]  /*18aa0*/  IADD3 R2, R217, 0xa8, RZ ;  /* 0x000000a8d9027810 */ /* 0x000fe20007ffe0ff */
[----:B------:R4:W-:Y:S01]  /*18ab0*/  @!P5 ST.E.64 [R12.64], R68 ;  /* 0x000000440c00d985 */ /* 0x0009e2000c101b06 */
[----:B------:R-:W-:-:S02]  /*18ac0*/  ISETP.GE.AND P5, PT, R3, c[0x0][0x3c8], PT ;  /* 0x0000f20003007a0c */ /* 0x000fc40003fa6270 */
[----:B------:R-:W-:Y:S02]  /*18ad0*/  SHF.R.S32.HI R6, RZ, 0x1f, R5 ;  /* 0x0000001fff067819 */ /* 0x000fe40000011405 */
[----:B--2---:R-:W-:Y:S02]  /*18ae0*/  SHF.R.S32.HI R9, RZ, 0x1f, R7 ;  /* 0x0000001fff097819 */ /* 0x004fe40000011407 */
[C---:B------:R-:W-:Y:S02]  /*18af0*/  @!P2 LEA R8, P1, R7.reuse, R0, 0x2 ;  /* 0x000000000708a211 */ /* 0x040fe400078210ff */
[----:B----4-:R-:W-:Y:S02]  /*18b00*/  SHF.R.S32.HI R13, RZ, 0x1f, R3 ;  /* 0x0000001fff0d7819 */ /* 0x010fe40000011403 */
[----:B------:R-:W-:Y:S02]  /*18b10*/  @!P2 LEA.HI.X R9, R7, R4, R9, 0x2, P1 ;  /* 0x000000040709a211 */ /* 0x000fe400008f1409 */
[----:B------:R-:W-:-:S02]  /*18b20*/  IADD3 R7, R217, 0xb0, RZ ;  /* 0x000000b0d9077810 */ /* 0x000fc40007ffe0ff */
[----:B------:R-:W-:Y:S01]  /*18b30*/  @!P5 LEA R12, P0, R3, R0, 0x2 ;  /* 0x00000000030cd211 */ /* 0x000fe200078010ff */
[----:B------:R2:W-:Y:S01]  /*18b40*/  @!P2 ST.E.64 [R8.64], R64 ;  /* 0x000000400800a985 */ /* 0x0005e2000c101b06 */
[----:B------:R-:W-:Y:S02]  /*18b50*/  ISETP.GE.AND P2, PT, R2, c[0x0][0x3c8], PT ;  /* 0x0000f20002007a0c */ /* 0x000fe40003f46270 */
[----:B------:R-:W-:Y:S01]  /*18b60*/  ISETP.GE.AND P6, PT, R7, c[0x0][0x3c8], PT ;  /* 0x0000f20007007a0c */ /* 0x000fe20003fc6270 */
[----:B------:R4:W-:Y:S01]  /*18b70*/  @!P4 ST.E.64 [R10.64], R76 ;  /* 0x0000004c0a00c985 */ /* 0x0009e2000c101b06 */
[----:B------:R-:W-:Y:S02]  /*18b80*/  @!P5 LEA.HI.X R13, R3, R4, R13, 0x2, P0 ;  /* 0x00000004030dd211 */ /* 0x000fe400000f140d */
[----:B------:R-:W-:Y:S02]  /*18b90*/  SHF.R.S32.HI R3, RZ, 0x1f, R2 ;  /* 0x0000001fff037819 */ /* 0x000fe40000011402 */
[----:B--2---:R-:W-:-:S04]  /*18ba0*/  @!P3 LEA R8, P1, R5, R0, 0x2 ;  /* 0x000000000508b211 */ /* 0x004fc800078210ff */
[----:B------:R-:W-:Y:S02]  /*18bb0*/  @!P3 LEA.HI.X R9, R5, R4, R6, 0x2, P1 ;  /* 0x000000040509b211 */ /* 0x000fe400008f1406 */
[C---:B------:R-:W-:Y:S02]  /*18bc0*/  IADD3 R6, R217.reuse, 0xb8, RZ ;  /* 0x000000b8d9067810 */ /* 0x040fe40007ffe0ff */
[----:B------:R-:W-:Y:S01]  /*18bd0*/  IADD3 R5, R217, 0xc0, RZ ;  /* 0x000000c0d9057810 */ /* 0x000fe20007ffe0ff */
[----:B------:R2:W-:Y:S01]  /*18be0*/  @!P3 ST.E.64 [R8.64], R72 ;  /* 0x000000480800b985 */ /* 0x0005e2000c101b06 */
[----:B------:R-:W-:Y:S02]  /*18bf0*/  ISETP.GE.AND P3, PT, R6, c[0x0][0x3c8], PT ;  /* 0x0000f20006007a0c */ /* 0x000fe40003f66270 */
[----:B------:R-:W-:Y:S01]  /*18c00*/  ISETP.GE.AND P4, PT, R5, c[0x0][0x3c8], PT ;  /* 0x0000f20005007a0c */ /* 0x000fe20003f86270 */
[----:B------:R5:W-:Y:S01]  /*18c10*/  @!P5 ST.E.64 [R12.64], R84 ;  /* 0x000000540c00d985 */ /* 0x000be2000c101b06 */
[----:B----4-:R-:W-:-:S02]  /*18c20*/  SHF.R.S32.HI R11, RZ, 0x1f, R7 ;  /* 0x0000001fff0b7819 */ /* 0x010fc40000011407 */
[----:B------:R-:W-:-:S04]  /*18c30*/  @!P6 LEA R10, P0, R7, R0, 0x2 ;  /* 0x00000000070ae211 */ /* 0x000fc800078010ff */
[----:B------:R-:W-:Y:S02]  /*18c40*/  @!P6 LEA.HI.X R11, R7, R4, R11, 0x2, P0 ;  /* 0x00000004070be211 */ /* 0x000fe400000f140b */
[----:B------:R-:W-:Y:S02]  /*18c50*/  SHF.R.S32.HI R7, RZ, 0x1f, R5 ;  /* 0x0000001fff077819 */ /* 0x000fe40000011405 */
[----:B--2---:R-:W-:-:S04]  /*18c60*/  @!P2 LEA R8, P1, R2, R0, 0x2 ;  /* 0x000000000208a211 */ /* 0x004fc800078210ff */
[----:B------:R-:W-:Y:S02]  /*18c70*/  @!P2 LEA.HI.X R9, R2, R4, R3, 0x2, P1 ;  /* 0x000000040209a211 */ /* 0x000fe400008f1403 */
[C---:B------:R-:W-:Y:S02]  /*18c80*/  IADD3 R2, R217.reuse, 0xd0, RZ ;  /* 0x000000d0d9027810 */ /* 0x040fe40007ffe0ff */
[----:B------:R-:W-:Y:S01]  /*18c90*/  IADD3 R3, R217, 0xc8, RZ ;  /* 0x000000c8d9037810 */ /* 0x000fe20007ffe0ff */
[----:B------:R2:W-:Y:S01]  /*18ca0*/  @!P2 ST.E.64 [R8.64], R80 ;  /* 0x000000500800a985 */ /* 0x0005e2000c101b06 */
[----:B-----5:R-:W-:Y:S02]  /*18cb0*/  @!P4 LEA R12, P0, R5, R0, 0x2 ;  /* 0x00000000050cc211 */ /* 0x020fe400078010ff */
[----:B------:R-:W-:Y:S01]  /*18cc0*/  ISETP.GE.AND P5, PT, R2, c[0x0][0x3c8], PT ;  /* 0x0000f20002007a0c */ /* 0x000fe20003fa6270 */
[----:B------:R4:W-:Y:S01]  /*18cd0*/  @!P6 ST.E.64 [R10.64], R92 ;  /* 0x0000005c0a00e985 */ /* 0x0009e2000c101b06 */
[----:B------:R-:W-:-:S02]  /*18ce0*/  ISETP.GE.AND P2, PT, R3, c[0x0][0x3c8], PT ;  /* 0x0000f20003007a0c */ /* 0x000fc40003f46270 */
        /* <DEDUP_REMOVED lines=11> */
[----:B------:R-:W-:Y:S02]  /*18da0*/  IADD3 R5, R217, 0xe8, RZ ;  /* 0x000000e8d9057810 */ /* 0x000fe40007ffe0ff */
[----:B------:R-:W-:Y:S01]  /*18db0*/  SHF.R.S32.HI R2, RZ, 0x1f, R6 ;  /* 0x0000001fff027819 */ /* 0x000fe20000011406 */
[----:B------:R4:W-:Y:S01]  /*18dc0*/  @!P4 ST.E.64 [R12.64], R100 ;  /* 0x000000640c00c985 */ /* 0x0009e2000c101b06 */
[----:B------:R-:W-:-:S02]  /*18dd0*/  ISETP.GE.AND P4, PT, R6, c[0x0][0x3c8], PT ;  /* 0x0000f20006007a0c */ /* 0x000fc40003f86270 */
[----:B------:R-:W-:Y:S02]  /*18de0*/  ISETP.GE.AND P3, PT, R5, c[0x0][0x3c8], PT ;  /* 0x0000f20005007a0c */ /* 0x000fe40003f66270 */
[----:B--2---:R-:W-:Y:S02]  /*18df0*/  SHF.R.S32.HI R9, RZ, 0x1f, R3 ;  /* 0x0000001fff097819 */ /* 0x004fe40000011403 */
[-C--:B------:R-:W-:Y:S02]  /*18e00*/  @!P2 LEA R8, P1, R3, R0.reuse, 0x2 ;  /* 0x000000000308a211 */ /* 0x080fe400078210ff */
[----:B----4-:R-:W-:Y:S02]  /*18e10*/  @!P6 LEA R12, P0, R7, R0, 0x2 ;  /* 0x00000000070ce211 */ /* 0x010fe400078010ff */
[----:B------:R-:W-:-:S03]  /*18e20*/  @!P2 LEA.HI.X R9, R3, R4, R9, 0x2, P1 ;  /* 0x000000040309a211 */ /* 0x000fc600008f1409 */
[C---:B------:R-:W-:Y:S02]  /*18e30*/  @!P4 LEA R14, P1, R6.reuse, R0, 0x2 ;  /* 0x00000000060ec211 */ /* 0x040fe400078210ff */
        /* <DEDUP_REMOVED lines=23> */
.L_x_1131:
[----:B------:R-:W-:Y:S05]  /*18fb0*/  BSYNC B0 ;  /* 0x0000000000007941 */ /* 0x000fea0003800000 */
.L_x_1130:
[----:B------:R-:W-:Y:S05]  /*18fc0*/  BRA.DIV ~URZ, `(.L_x_1132) ;  /* 0x000036a27f007947 */ /* 0x000fea000b800000 */
[----:B--2---:R2:W1:Y:S04]  /*18fd0*/  SHFL.IDX PT, R4, R16, 0x1, 0x1c1f ;  /* 0x003c1f0010047f89 */ /* 0x00446800000e0000 */
[----:B----4-:R2:W4:Y:S02]  /*18fe0*/  SHFL.IDX PT, R0, R17, 0x1, 0x1c1f ;  /* 0x003c1f0011007f89 */ /* 0x01052400000e0000 */
.L_x_1190:
[----:B------:R-:W-:-:S13]  /*18ff0*/  LOP3.LUT P0, RZ, R216, 0x2, RZ, 0xc0, !PT ;  /* 0x00000002d8ff7812 */ /* 0x000fda000780c0ff */
[----:B------:R-:W-:Y:S05]  /*19000*/  @P0 BRA `(.L_x_1127) ;  /* 0x00001a1000000947 */ /* 0x000fea0003800000 */
[C---:B------:R-:W-:Y:S02]  /*19010*/  ISETP.GE.AND P1, PT, R217.reuse, c[0x0][0x3c8], PT ;  /* 0x0000f200d9007a0c */ /* 0x040fe40003f26270 */
[C---:B-1----:R-:W-:Y:S02]  /*19020*/  IADD3 R10, R217.reuse, 0x8, RZ ;  /* 0x00000008d90a7810 */ /* 0x042fe40007ffe0ff */
[C---:B------:R-:W-:Y:S02]  /*19030*/  IADD3 R8, R217.reuse, 0x10, RZ ;  /* 0x00000010d9087810 */ /* 0x040fe40007ffe0ff */
[----:B------:R-:W-:Y:S02]  /*19040*/  ISETP.GE.AND P0, PT, R10, c[0x0][0x3c8], PT ;  /* 0x0000f2000a007a0c */ /* 0x000fe40003f06270 */
[----:B------:R-:W-:Y:S02]  /*19050*/  ISETP.GE.AND P5, PT, R8, c[0x0][0x3c8], PT ;  /* 0x0000f20008007a0c */ /* 0x000fe40003fa6270 */
[----:B------:R-:W-:-:S02]  /*19060*/  IADD3 R15, R217, 0x18, RZ ;  /* 0x00000018d90f7810 */ /* 0x000fc40007ffe0ff */
[----:B------:R-:W-:Y:S01]  /*19070*/  IADD3 R11, R217, 0x8, RZ ;  /* 0x00000008d90b7810 */ /* 0x000fe20007ffe0ff */
[----:B----4-:R-:W-:Y:S01]  /*19080*/  @!P1 IMAD.MOV.U32 R2, RZ, RZ, R0 ;  /* 0x000000ffff029224 */ /* 0x010fe200078e0000 */
[----:B------:R-:W-:Y:S01]  /*19090*/  ISETP.GE.AND P4, PT, R15, c[0x0][0x3c8], PT ;  /* 0x0000f2000f007a0c */ /* 0x000fe20003f86270 */
[----:B------:R-:W-:Y:S01]  /*190a0*/  @!P1 IMAD.MOV.U32 R3, RZ, RZ, R4 ;  /* 0x000000ffff039224 */ /* 0x000fe200078e0004 */
[C---:B------:R-:W-:Y:S02]  /*190b0*/  IADD3 R13, R217.reuse, 0x20, RZ ;  /* 0x00000020d90d7810 */ /* 0x040fe40007ffe0ff */
[----:B------:R-:W-:Y:S01]  /*190c0*/  SHF.R.S32.HI R11, RZ, 0x1f, R11 ;  /* 0x0000001fff0b7819 */ /* 0x000fe2000001140b */
[C---:B------:R-:W-:Y:S01]  /*190d0*/  @!P1 IMAD.WIDE R2, R217.reuse, 0x4, R2 ;  /* 0x00000004d9029825 */ /* 0x040fe200078e0202 */
[----:B------:R-:W-:Y:S02]  /*190e0*/  @!P0 LEA R6, P6, R10, R0, 0x2 ;  /* 0x000000000a068211 */ /* 0x000fe400078c10ff */
[----:B------:R-:W-:-:S02]  /*190f0*/  IADD3 R5, R217, 0x28, RZ ;  /* 0x00000028d9057810 */ /* 0x000fc40007ffe0ff */
[----:B------:R-:W-:Y:S01]  /*19100*/  IADD3 R9, R217, 0x10, RZ ;  /* 0x00000010d9097810 */ /* 0x000fe20007ffe0ff */
[----:B------:R1:W-:Y:S01]  /*19110*/  @!P1 ST.E.64 [R2.64], R120 ;  /* 0x0000007802009985 */ /* 0x0003e2000c101b06 */
[----:B------:R-:W-:Y:S02]  /*19120*/  ISETP.GE.AND P3, PT, R13, c[0x0][0x3c8], PT ;  /* 0x0000f2000d007a0c */ /* 0x000fe40003f66270 */
[----:B------:R-:W-:Y:S02]  /*19130*/  @!P0 LEA.HI.X R7, R10, R4, R11, 0x2, P6 ;  /* 0x000000040a078211 */ /* 0x000fe400030f140b */
[----:B------:R-:W-:Y:S02]  /*19140*/  ISETP.GE.AND P2, PT, R5, c[0x0][0x3c8], PT ;  /* 0x0000f20005007a0c */ /* 0x000fe40003f46270 */
[----:B------:R-:W-:Y:S01]  /*19150*/  SHF.R.S32.HI R9, RZ, 0x1f, R9 ;  /* 0x0000001fff097819 */ /* 0x000fe20000011409 */
[----:B------:R4:W-:Y:S01]  /*19160*/  @!P0 ST.E.64 [R6.64], R124 ;  /* 0x0000007c06008985 */ /* 0x0009e2000c101b06 */
[----:B--2---:R-:W-:-:S02]  /*19170*/  IADD3 R16, R217, 0x18, RZ ;  /* 0x00000018d9107810 */ /* 0x004fc40007ffe0ff */
[C---:B------:R-:W-:Y:S02]  /*19180*/  IADD3 R12, R217.reuse, 0x30, RZ ;  /* 0x00000030d90c7810 */ /* 0x040fe40007ffe0ff */
[----:B------:R-:W-:Y:S02]  /*19190*/  SHF.R.S32.HI R16, RZ, 0x1f, R16 ;  /* 0x0000001fff107819 */ /* 0x000fe40000011410 */
[C---:B------:R-:W-:Y:S02]  /*191a0*/  IADD3 R10, R217.reuse, 0x38, RZ ;  /* 0x00000038d90a7810 */ /* 0x040fe40007ffe0ff */
[C---:B------:R-:W-:Y:S02]  /*191b0*/  IADD3 R14, R217.reuse, 0x20, RZ ;  /* 0x00000020d90e7810 */ /* 0x040fe40007ffe0ff */
[----:B------:R-:W-:Y:S02]  /*191c0*/  IADD3 R11, R217, 0x28, RZ ;  /* 0x00000028d90b7810 */ /* 0x000fe40007ffe0ff */
[----:B------:R-:W-:-:S02]  /*191d0*/  SHF.R.S32.HI R14, RZ, 0x1f, R14 ;  /* 0x0000001fff0e7819 */ /* 0x000fc4000001140e */
[----:B------:R-:W-:Y:S02]  /*191e0*/  SHF.R.S32.HI R11, RZ, 0x1f, R11 ;  /* 0x0000001fff0b7819 */ /* 0x000fe4000001140b */
[----:B-1----:R-:W-:-:S04]  /*191f0*/  @!P5 LEA R2, P1, R8, R0, 0x2 ;  /* 0x000000000802d211 */ /* 0x002fc800078210ff */
[----:B------:R-:W-:Y:S02]  /*19200*/  @!P5 LEA.HI.X R3, R8, R4, R9, 0x2, P1 ;  /* 0x000000040803d211 */ /* 0x000fe400008f1409 */
[C---:B------:R-:W-:Y:S02]  /*19210*/  @!P4 LEA R8, P0, R15.reuse, R0, 0x2 ;  /* 0x000000000f08c211 */ /* 0x040fe400078010ff */
[----:B------:R-:W-:Y:S01]  /*19220*/  ISETP.GE.AND P1, PT, R12, c[0x0][0x3c8], PT ;  /* 0x0000f2000c007a0c */ /* 0x000fe20003f26270 */
[----:B------:R1:W-:Y:S01]  /*19230*/  @!P5 ST.E.64 [R2.64], R128 ;  /* 0x000000800200d985 */ /* 0x0003e2000c101b06 */
[----:B------:R-:W-:Y:S02]  /*19240*/  @!P4 LEA.HI.X R9, R15, R4, R16, 0x2, P0 ;  /* 0x000000040f09c211 */ /* 0x000fe400000f1410 */
[C---:B----4-:R-:W-:Y:S02]  /*19250*/  @!P3 LEA R6, P6, R13.reuse, R0, 0x2 ;  /* 0x000000000d06b211 */ /* 0x050fe400078c10ff */
[----:B------:R-:W-:Y:S01]  /*19260*/  ISETP.GE.AND P0, PT, R10, c[0x0][0x3c8], PT ;  /* 0x0000f2000a007a0c */ /* 0x000fe20003f06270 */
[----:B------:R2:W-:Y:S01]  /*19270*/  @!P4 ST.E.64 [R8.64], R146 ;  /* 0x000000920800c985 */ /* 0x0005e2000c101b06 */
[----:B------:R-:W-:-:S02]  /*19280*/  @!P3 LEA.HI.X R7, R13, R4, R14, 0x2, P6 ;  /* 0x000000040d07b211 */ /* 0x000fc400030f140e */
[----:B------:R-:W-:Y:S02]  /*19290*/  IADD3 R13, R217, 0x30, RZ ;  /* 0x00000030d90d7810 */ /* 0x000fe40007ffe0ff */
[----:B------:R-:W-:Y:S01]  /*192a0*/  ISETP.GE.AND P4, PT, R252, c[0x0][0x3c8], PT ;  /* 0x0000f200fc007a0c */ /* 0x000fe20003f86270 */
[----:B------:R4:W-:Y:S01]  /*192b0*/  @!P3 ST.E.64 [R6.64], R22 ;  /* 0x000000160600b985 */ /* 0x0009e2000c101b06 */
[----:B------:R-:W-:Y:S02]  /*192c0*/  SHF.R.S32.HI R13, RZ, 0x1f, R13 ;  /* 0x0000001fff0d7819 */ /* 0x000fe4000001140d */
[----:B-1----:R-:W-:-:S04]  /*192d0*/  @!P2 LEA R2, P5, R5, R0, 0x2 ;  /* 0x000000000502a211 */ /* 0x002fc800078a10ff */
[----:B------:R-:W-:Y:S02]  /*192e0*/  @!P2 LEA.HI.X R3, R5, R4, R11, 0x2, P5 ;  /* 0x000000040503a211 */ /* 0x000fe400028f140b */
[C---:B------:R-:W-:Y:S02]  /*192f0*/  IADD3 R11, R217.reuse, 0x38, RZ ;  /* 0x00000038d90b7810 */ /* 0x040fe40007ffe0ff */
[-C--:B--2---:R-:W-:Y:S01]  /*19300*/  @!P1 LEA R8, P3, R12, R0.reuse, 0x2 ;  /* 0x000000000c089211 */ /* 0x084fe200078610ff */
[----:B------:R1:W-:Y:S01]  /*19310*/  @!P2 ST.E.64 [R2.64], R26 ;  /* 0x0000001a0200a985 */ /* 0x0003e2000c101b06 */
[----:B------:R-:W-:Y:S02]  /*19320*/  IADD3 R5, R217, 0x50, RZ ;  /* 0x00000050d9057810 */ /* 0x000fe40007ffe0ff */
[----:B----4-:R-:W-:Y:S02]  /*19330*/  @!P0 LEA R6, P2, R10, R0, 0x2 ;  /* 0x000000000a068211 */ /* 0x010fe400078410ff */
[----:B------:R-:W-:-:S02]  /*19340*/  SHF.R.S32.HI R11, RZ, 0x1f, R11 ;  /* 0x0000001fff0b7819 */ /* 0x000fc4000001140b */
[-C--:B------:R-:W-:Y:S02]  /*19350*/  @!P1 LEA.HI.X R9, R12, R4.reuse, R13, 0x2, P3 ;  /* 0x000000040c099211 */ /* 0x080fe400018f140d */
[----:B------:R-:W-:Y:S02]  /*19360*/  ISETP.GE.AND P3, PT, R250, c[0x0][0x3c8], PT ;  /* 0x0000f200fa007a0c */ /* 0x000fe40003f66270 */
[----:B------:R-:W-:Y:S01]  /*19370*/  ISETP.GE.AND P6, PT, R5, c[0x0][0x3c8], PT ;  /* 0x0000f20005007a0c */ /* 0x000fe20003fc6270 */
[----:B------:R2:W-:Y:S01]  /*19380*/  @!P1 ST.E.64 [R8.64], R150 ;  /* 0x0000009608009985 */ /* 0x0005e2000c101b06 */
[----:B------:R-:W-:Y:S02]  /*19390*/  @!P0 LEA.HI.X R7, R10, R4, R11, 0x2, P2 ;  /* 0x000000040a078211 */ /* 0x000fe400010f140b */
[----:B------:R-:W-:Y:S02]  /*193a0*/  SHF.R.S32.HI R12, RZ, 0x1f, R252 ;  /* 0x0000001fff0c7819 */ /* 0x000fe400000114fc */
[----:B------:R-:W-:Y:S01]  /*193b0*/  SHF.R.S32.HI R15, RZ, 0x1f, R5 ;  /* 0x0000001fff0f7819 */ /* 0x000fe20000011405 */
[----:B------:R4:W-:Y:S01]  /*193c0*/  @!P0 ST.E.64 [R6.64], R30 ;  /* 0x0000001e06008985 */ /* 0x0009e2000c101b06 */
[----:B------:R-:W-:-:S04]  /*193d0*/  @!P4 LEA R10, P0, R252, R0, 0x2 ;  /* 0x00000000fc0ac211 */ /* 0x000fc800078010ff */
[----:B------:R-:W-:Y:S02]  /*193e0*/  @!P4 LEA.HI.X R11, R252, R4, R12, 0x2, P0 ;  /* 0x00000004fc0bc211 */ /* 0x000fe400000f140c */
[----:B------:R-:W-:-:S03]  /*193f0*/  @!P6 LEA R14, P0, R5, R0, 0x2 ;  /* 0x00000000050ee211 */ /* 0x000fc600078010ff */
[----:B------:R5:W-:Y:S01]  /*19400*/  @!P4 ST.E.64 [R10.64], R38 ;  /* 0x000000260a00c985 */ /* 0x000be2000c101b06 */
[C---:B-1----:R-:W-:Y:S02]  /*19410*/  IADD3 R3, R217.reuse, 0x58, RZ ;  /* 0x00000058d9037810 */ /* 0x042fe40007ffe0ff */
[----:B------:R-:W-:Y:S02]  /*19420*/  IADD3 R2, R217, 0x60, RZ ;  /* 0x00000060d9027810 */ /* 0x000fe40007ffe0ff */
[----:B------:R-:W-:Y:S02]  /*19430*/  ISETP.GE.AND P5, PT, R3, c[0x0][0x3c8], PT ;  /* 0x0000f20003007a0c */ /* 0x000fe40003fa6270 */
[----:B------:R-:W-:Y:S02]  /*19440*/  SHF.R.S32.HI R13, RZ, 0x1f, R3 ;  /* 0x0000001fff0d7819 */ /* 0x000fe40000011403 */
[----:B------:R-:W-:Y:S02]  /*19450*/  @!P6 LEA.HI.X R15, R5, R4, R15, 0x2, P0 ;  /* 0x00000004050fe211 */ /* 0x000fe400000f140f */
[----:B------:R-:W-:-:S02]  /*19460*/  ISETP.GE.AND P4, PT, R2, c[0x0][0x3c8], PT ;  /* 0x0000f20002007a0c */ /* 0x000fc40003f86270 */
[C---:B--2---:R-:W-:Y:S02]  /*19470*/  @!P3 LEA R8, P1, R250.reuse, R0, 0x2 ;  /* 0x00000000fa08b211 */ /* 0x044fe400078210ff */
[C---:B------:R-:W-:Y:S02]  /*19480*/  IADD3 R5, R217.reuse, 0x70, RZ ;  /* 0x00000070d9057810 */ /* 0x040fe40007ffe0ff */
[----:B----4-:R-:W-:Y:S02]  /*19490*/  SHF.R.S32.HI R7, RZ, 0x1f, R250 ;  /* 0x0000001fff077819 */ /* 0x010fe400000114fa */
[----:B------:R-:W-:Y:S02]  /*194a0*/  IADD3 R6, R217, 0x68, RZ ;  /* 0x00000068d9067810 */ /* 0x000fe40007ffe0ff */
[----:B------:R-:W-:Y:S02]  /*194b0*/  @!P3 LEA.HI.X R9, R250, R4, R7, 0x2, P1 ;  /* 0x00000004fa09b211 */ /* 0x000fe400008f1407 */
[----:B------:R-:W-:-:S02]  /*194c0*/  @!P5 LEA R12, P1, R3, R0, 0x2 ;  /* 0x00000000030cd211 */ /* 0x000fc400078210ff */
[----:B------:R-:W-:Y:S01]  /*194d0*/  ISETP.GE.AND P2, PT, R6, c[0x0][0x3c8], PT ;  /* 0x0000f20006007a0c */ /* 0x000fe20003f46270 */
[----:B------:R1:W-:Y:S01]  /*194e0*/  @!P3 ST.E.64 [R8.64], R34 ;  /* 0x000000220800b985 */ /* 0x0003e2000c101b06 */
[----:B------:R-:W-:Y:S02]  /*194f0*/  @!P5 LEA.HI.X R13, R3, R4, R13, 0x2, P1 ;  /* 0x00000004030dd211 */ /* 0x000fe400008f140d */
[----:B------:R-:W-:Y:S01]  /*19500*/  ISETP.GE.AND P1, PT, R5, c[0x0][0x3c8], PT ;  /* 0x0000f20005007a0c */ /* 0x000fe20003f26270 */
[----:B------:R2:W-:Y:S01]  /*19510*/  @!P6 ST.E.64 [R14.64], R46 ;  /* 0x0000002e0e00e985 */ /* 0x0005e2000c101b06 */
[----:B-----5:R-:W-:Y:S02]  /*19520*/  @!P4 LEA R10, P0, R2, R0, 0x2 ;  /* 0x00000000020ac211 */ /* 0x020fe400078010ff */
[----:B------:R-:W-:Y:S01]  /*19530*/  IADD3 R3, R217, 0x78, RZ ;  /* 0x00000078d9037810 */ /* 0x000fe20007ffe0ff */
[----:B------:R4:W-:Y:S01]  /*19540*/  @!P5 ST.E.64 [R12.64], R42 ;  /* 0x0000002a0c00d985 */ /* 0x0009e2000c101b06 */
[----:B------:R-:W-:-:S02]  /*19550*/  SHF.R.S32.HI R7, RZ, 0x1f, R6 ;  /* 0x0000001fff077819 */ /* 0x000fc40000011406 */
[----:B-1----:R-:W-:Y:S02]  /*19560*/  SHF.R.S32.HI R9, RZ, 0x1f, R2 ;  /* 0x0000001fff097819 */ /* 0x002fe40000011402 */
[----:B------:R-:W-:Y:S02]  /*19570*/  @!P2 LEA R8, P3, R6, R0, 0x2 ;  /* 0x000000000608a211 */ /* 0x000fe400078610ff */
[----:B------:R-:W-:Y:S02]  /*19580*/  @!P4 LEA.HI.X R11, R2, R4, R9, 0x2, P0 ;  /* 0x00000004020bc211 */ /* 0x000fe400000f1409 */
[----:B--2---:R-:W-:Y:S02]  /*19590*/  SHF.R.S32.HI R14, RZ, 0x1f, R5 ;  /* 0x0000001fff0e7819 */ /* 0x004fe40000011405 */
[----:B------:R-:W-:Y:S02]  /*195a0*/  @!P1 LEA R16, P4, R5, R0, 0x2 ;  /* 0x0000000005109211 */ /* 0x000fe400078810ff */
[----:B------:R-:W-:-:S02]  /*195b0*/  ISETP.GE.AND P0, PT, R3, c[0x0][0x3c8], PT ;  /* 0x0000f20003007a0c */ /* 0x000fc40003f06270 */
[-C--:B------:R-:W-:Y:S02]  /*195c0*/  @!P2 LEA.HI.X R9, R6, R4.reuse, R7, 0x2, P3 ;  /* 0x000000040609a211 */ /* 0x080fe400018f1407 */
[C---:B------:R-:W-:Y:S02]  /*195d0*/  IADD3 R7, R217.reuse, 0x80, RZ ;  /* 0x00000080d9077810 */ /* 0x040fe40007ffe0ff */
[----:B------:R-:W-:Y:S02]  /*195e0*/  IADD3 R6, R217, 0x88, RZ ;  /* 0x00000088d9067810 */ /* 0x000fe40007ffe0ff */
[----:B---3--:R-:W-:Y:S02]  /*195f0*/  @!P1 LEA.HI.X R17, R5, R4, R14, 0x2, P4 ;  /* 0x0000000405119211 */ /* 0x008fe400020f140e */
[----:B------:R-:W-:Y:S02]  /*19600*/  ISETP.GE.AND P4, PT, R2, c[0x0][0x3c8], PT ;  /* 0x0000f20002007a0c */ /* 0x000fe40003f86270 */
[----:B------:R-:W-:-:S02]  /*19610*/  ISETP.GE.AND P6, PT, R7, c[0x0][0x3c8], PT ;  /* 0x0000f20007007a0c */ /* 0x000fc40003fc6270 */
[----:B------:R-:W-:Y:S02]  /*19620*/  ISETP.GE.AND P5, PT, R6, c[0x0][0x3c8], PT ;  /* 0x0000f20006007a0c */ /* 0x000fe40003fa6270 */
[----:B----4-:R-:W-:Y:S02]  /*19630*/  SHF.R.S32.HI R13, RZ, 0x1f, R3 ;  /* 0x0000001fff0d7819 */ /* 0x010fe40000011403 */
[C---:B------:R-:W-:Y:S02]  /*19640*/  @!P0 LEA R12, P3, R3.reuse, R0, 0x2 ;  /* 0x00000000030c8211 */ /* 0x040fe400078610ff */
[----:B------:R-:W-:Y:S02]  /*19650*/  SHF.R.S32.HI R5, RZ, 0x1f, R6 ;  /* 0x0000001fff057819 */ /* 0x000fe40000011406 */
[----:B------:R-:W-:Y:S01]  /*19660*/  @!P0 LEA.HI.X R13, R3, R4, R13, 0x2, P3 ;  /* 0x00000004030d8211 */ /* 0x000fe200018f140d */
[----:B------:R1:W-:Y:S01]  /*19670*/  @!P4 ST.E.64 [R10.64], R54 ;  /* 0x000000360a00c985 */ /* 0x0003e2000c101b06 */
[----:B------:R-:W-:-:S02]  /*19680*/  IADD3 R2, R217, 0x90, RZ ;  /* 0x00000090d9027810 */ /* 0x000fc40007ffe0ff */
[----:B------:R-:W-:Y:S01]  /*19690*/  @!P6 LEA R14, P3, R7, R0, 0x2 ;  /* 0x00000000070ee211 */ /* 0x000fe200078610ff */
[----:B------:R2:W-:Y:S01]  /*196a0*/  @!P2 ST.E.64 [R8.64], R50 ;  /* 0x000000320800a985 */ /* 0x0005e2000c101b06 */
[----:B------:R-:W-:-:S03]  /*196b0*/  IADD3 R3, R217, 0x98, RZ ;  /* 0x00000098d9037810 */ /* 0x000fc60007ffe0ff */
[----:B------:R-:W-:Y:S01]  /*196c0*/  @!P1 ST.E.64 [R16.64], R62 ;  /* 0x0000003e10009985 */ /* 0x000fe2000c101b06 */
[----:B------:R-:W-:-:S03]  /*196d0*/  ISETP.GE.AND P4, PT, R3, c[0x0][0x3c8], PT ;  /* 0x0000f20003007a0c */ /* 0x000fc60003f86270 */
[----:B------:R3:W-:Y:S01]  /*196e0*/  @!P0 ST.E.64 [R12.64], R58 ;  /* 0x0000003a0c008985 */ /* 0x0007e2000c101b06 */
[----:B-1----:R-:W-:-:S09]  /*196f0*/  SHF.R.S32.HI R11, RZ, 0x1f, R2 ;  /* 0x0000001fff0b7819 */ /* 0x002fd20000011402 */
[-C--:B------:R-:W-:Y:S02]  /*19700*/  @!P4 LEA R10, P1, R3, R0.reuse, 0x2 ;  /* 0x00000000030ac211 */ /* 0x080fe400078210ff */
[----:B--2---:R-:W-:Y:S02]  /*19710*/  SHF.R.S32.HI R9, RZ, 0x1f, R7 ;  /* 0x0000001fff097819 */ /* 0x004fe40000011407 */
[C---:B------:R-:W-:Y:S02]  /*19720*/  @!P5 LEA R8, P2, R6.reuse, R0, 0x2 ;  /* 0x000000000608d211 */ /* 0x040fe400078410ff */
[-C--:B------:R-:W-:Y:S02]  /*19730*/  @!P6 LEA.HI.X R15, R7, R4.reuse, R9, 0x2, P3 ;  /* 0x00000004070fe211 */ /* 0x080fe400018f1409 */
[----:B------:R-:W-:Y:S02]  /*19740*/  @!P5 LEA.HI.X R9, R6, R4, R5, 0x2, P2 ;  /* 0x000000040609d211 */ /* 0x000fe400010f1405 */
[----:B------:R-:W-:Y:S01]  /*19750*/  ISETP.GE.AND P2, PT, R2, c[0x0][0x3c8], PT ;  /* 0x0000f20002007a0c */ /* 0x000fe20003f46270 */
[----:B------:R1:W-:Y:S01]  /*19760*/  @!P6 ST.E.64 [R14.64], R70 ;  /* 0x000000460e00e985 */ /* 0x0003e2000c101b06 */
[----:B------:R-:W-:-:S02]  /*19770*/  IADD3 R5, R217, 0xa0, RZ ;  /* 0x000000a0d9057810 */ /* 0x000fc40007ffe0ff */
[----:B------:R-:W-:Y:S01]  /*19780*/  IADD3 R6, R217, 0xa8, RZ ;  /* 0x000000a8d9067810 */ /* 0x000fe20007ffe0ff */
[----:B------:R2:W-:Y:S01]  /*19790*/  @!P5 ST.E.64 [R8.64], R66 ;  /* 0x000000420800d985 */ /* 0x0005e2000c101b06 */
[----:B------:R-:W-:Y:S02]  /*197a0*/  ISETP.GE.AND P3, PT, R5, c[0x0][0x3c8], PT ;  /* 0x0000f20005007a0c */ /* 0x000fe40003f66270 */
[----:B------:R-:W-:Y:S02]  /*197b0*/  ISETP.GE.AND P6, PT, R2, c[0x0][0x3c8], PT ;  /* 0x0000f20002007a0c */ /* 0x000fe40003fc6270 */
[----:B------:R-:W-:-:S03]  /*197c0*/  SHF.R.S32.HI R7, RZ, 0x1f, R3 ;  /* 0x0000001fff077819 */ /* 0x000fc60000011403 */
[----:B---3--:R-:W-:-:S04]  /*197d0*/  @!P2 LEA R12, P0, R2, R0, 0x2 ;  /* 0x00000000020ca211 */ /* 0x008fc800078010ff */
[----:B------:R-:W-:Y:S02]  /*197e0*/  @!P2 LEA.HI.X R13, R2, R4, R11, 0x2, P0 ;  /* 0x00000004020da211 */ /* 0x000fe400000f140b */
[----:B------:R-:W-:Y:S02]  /*197f0*/  ISETP.GE.AND P2, PT, R6, c[0x0][0x3c8], PT ;  /* 0x0000f20006007a0c */ /* 0x000fe40003f46270 */
[----:B------:R-:W-:Y:S01]  /*19800*/  @!P3 LEA R16, P0, R5, R0, 0x2 ;  /* 0x000000000510b211 */ /* 0x000fe200078010ff */
[----:B------:R3:W-:Y:S01]  /*19810*/  @!P6 ST.E.64 [R12.64], R78 ;  /* 0x0000004e0c00e985 */ /* 0x0007e2000c101b06 */
[----:B------:R-:W-:Y:S02]  /*19820*/  @!P4 LEA.HI.X R11, R3, R4, R7, 0x2, P1 ;  /* 0x00000004030bc211 */ /* 0x000fe400008f1407 */
[----:B------:R-:W-:Y:S02]  /*19830*/  SHF.R.S32.HI R3, RZ, 0x1f, R6 ;  /* 0x0000001fff037819 */ /* 0x000fe40000011406 */
[C---:B------:R-:W-:Y:S01]  /*19840*/  IADD3 R7, R217.reuse, 0xb0, RZ ;  /* 0x000000b0d9077810 */ /* 0x040fe20007ffe0ff */
[----:B------:R4:W-:Y:S01]  /*19850*/  @!P4 ST.E.64 [R10.64], R74 ;  /* 0x0000004a0a00c985 */ /* 0x0009e2000c101b06 */
[----:B------:R-:W-:-:S02]  /*19860*/  IADD3 R2, R217, 0xc8, RZ ;  /* 0x000000c8d9027810 */ /* 0x000fc40007ffe0ff */
[----:B------:R-:W-:Y:S02]  /*19870*/  ISETP.GE.AND P1, PT, R7, c[0x0][0x3c8], PT ;  /* 0x0000f20007007a0c */ /* 0x000fe40003f26270 */
[----:B-1----:R-:W-:Y:S02]  /*19880*/  @!P2 LEA R14, P5, R6, R0, 0x2 ;  /* 0x00000000060ea211 */ /* 0x002fe400078a10ff */
[----:B--2---:R-:W-:Y:S02]  /*19890*/  SHF.R.S32.HI R9, RZ, 0x1f, R5 ;  /* 0x0000001fff097819 */ /* 0x004fe40000011405 */
[----:B------:R-:W-:Y:S02]  /*198a0*/  IADD3 R8, R217, 0xb8, RZ ;  /* 0x000000b8d9087810 */ /* 0x000fe40007ffe0ff */
[----:B------:R-:W-:Y:S02]  /*198b0*/  @!P3 LEA.HI.X R17, R5, R4, R9, 0x2, P0 ;  /* 0x000000040511b211 */ /* 0x000fe400000f1409 */
[----:B------:R-:W-:-:S02]  /*198c0*/  ISETP.GE.AND P0, PT, R8, c[0x0][0x3c8], PT ;  /* 0x0000f20008007a0c */ /* 0x000fc40003f06270 */
[----:B------:R-:W-:Y:S01]  /*198d0*/  @!P2 LEA.HI.X R15, R6, R4, R3, 0x2, P5 ;  /* 0x00000004060fa211 */ /* 0x000fe200028f1403 */
[----:B------:R-:W-:Y:S01]  /*198e0*/  @!P3 ST.E.64 [R16.64], R86 ;  /* 0x000000561000b985 */ /* 0x000fe2000c101b06 */
[----:B------:R-:W-:Y:S02]  /*198f0*/  IADD3 R3, R217, 0xc0, RZ ;  /* 0x000000c0d9037810 */ /* 0x000fe40007ffe0ff */
[----:B------:R-:W-:Y:S01]  /*19900*/  SHF.R.S32.HI R6, RZ, 0x1f, R8 ;  /* 0x0000001fff067819 */ /* 0x000fe20000011408 */
[----:B------:R1:W-:Y:S01]  /*19910*/  @!P2 ST.E.64 [R14.64], R82 ;  /* 0x000000520e00a985 */ /* 0x0003e2000c101b06 */
[----:B------:R-:W-:Y:S02]  /*19920*/  ISETP.GE.AND P6, PT, R3, c[0x0][0x3c8], PT ;  /* 0x0000f20003007a0c */ /* 0x000fe40003fc6270 */
[----:B------:R-:W-:Y:S02]  /*19930*/  SHF.R.S32.HI R5, RZ, 0x1f, R7 ;  /* 0x0000001fff057819 */ /* 0x000fe40000011407 */
[----:B---3--:R-:W-:-:S02]  /*19940*/  @!P1 LEA R12, P5, R7, R0, 0x2 ;  /* 0x00000000070c9211 */ /* 0x008fc400078a10ff */
[C---:B----4-:R-:W-:Y:S02]  /*19950*/  @!P0 LEA R10, P4, R8.reuse, R0, 0x2 ;  /* 0x00000000080a8211 */ /* 0x050fe400078810ff */
[-C--:B------:R-:W-:Y:S02]  /*19960*/  @!P1 LEA.HI.X R13, R7, R4.reuse, R5, 0x2, P5 ;  /* 0x00000004070d9211 */ /* 0x080fe400028f1405 */
[----:B------:R-:W-:Y:S02]  /*19970*/  @!P0 LEA.HI.X R11, R8, R4, R6, 0x2, P4 ;  /* 0x00000004080b8211 */ /* 0x000fe400020f1406 */
[----:B------:R-:W-:Y:S01]  /*19980*/  ISETP.GE.AND P4, PT, R2, c[0x0][0x3c8], PT ;  /* 0x0000f20002007a0c */ /* 0x000fe20003f86270 */
[----:B------:R2:W-:Y:S01]  /*19990*/  @!P1 ST.E.64 [R12.64], R154 ;  /* 0x0000009a0c009985 */ /* 0x0005e2000c101b06 */
[----:B------:R-:W-:Y:S02]  /*199a0*/  SHF.R.S32.HI R6, RZ, 0x1f, R3 ;  /* 0x0000001fff067819 */ /* 0x000fe40000011403 */
[C---:B------:R-:W-:Y:S01]  /*199b0*/  IADD3 R7, R217.reuse, 0xd0, RZ ;  /* 0x000000d0d9077810 */ /* 0x040fe20007ffe0ff */
[----:B------:R3:W-:Y:S01]  /*199c0*/  @!P0 ST.E.64 [R10.64], R90 ;  /* 0x0000005a0a008985 */ /* 0x0007e2000c101b06 */
[----:B------:R-:W-:-:S02]  /*199d0*/  IADD3 R8, R217, 0xd8, RZ ;  /* 0x000000d8d9087810 */ /* 0x000fc40007ffe0ff */
[----:B------:R-:W-:Y:S02]  /*199e0*/  ISETP.GE.AND P5, PT, R7, c[0x0][0x3c8], PT ;  /* 0x0000f20007007a0c */ /* 0x000fe40003fa6270 */
[----:B------:R-:W-:Y:S02]  /*199f0*/  SHF.R.S32.HI R5, RZ, 0x1f, R2 ;  /* 0x0000001fff057819 */ /* 0x000fe40000011402 */
[----:B------:R-:W-:Y:S02]  /*19a00*/  SHF.R.S32.HI R9, RZ, 0x1f, R8 ;  /* 0x0000001fff097819 */ /* 0x000fe40000011408 */
[CC--:B-1----:R-:W-:Y:S02]  /*19a10*/  @!P6 LEA R14, P3, R3.reuse, R0.reuse, 0x2 ;  /* 0x00000000030ee211 */ /* 0x0c2fe400078610ff */
[----:B------:R-:W-:Y:S02]  /*19a20*/  @!P4 LEA R16, P2, R2, R0, 0x2 ;  /* 0x000000000210c211 */ /* 0x000fe400078410ff */
[----:B------:R-:W-:-:S02]  /*19a30*/  @!P6 LEA.HI.X R15, R3, R4, R6, 0x2, P3 ;  /* 0x00000004030fe211 */ /* 0x000fc400018f1406 */
[----:B------:R-:W-:Y:S02]  /*19a40*/  ISETP.GE.AND P3, PT, R2, c[0x0][0x3c8], PT ;  /* 0x0000f20002007a0c */ /* 0x000fe40003f66270 */
[----:B------:R-:W-:Y:S01]  /*19a50*/  ISETP.GE.AND P4, PT, R8, c[0x0][0x3c8], PT ;  /* 0x0000f20008007a0c */ /* 0x000fe20003f86270 */
[----:B------:R-:W-:Y:S01]  /*19a60*/  @!P6 ST.E.64 [R14.64], R158 ;  /* 0x0000009e0e00e985 */ /* 0x000fe2000c101b06 */
[----:B------:R-:W-:Y:S02]  /*19a70*/  IADD3 R6, R217, 0xe0, RZ ;  /* 0x000000e0d9067810 */ /* 0x000fe40007ffe0ff */
[----:B------:R-:W-:Y:S02]  /*19a80*/  SHF.R.S32.HI R3, RZ, 0x1f, R7 ;  /* 0x0000001fff037819 */ /* 0x000fe40000011407 */
[----:B------:R-:W-:Y:S02]  /*19a90*/  ISETP.GE.AND P6, PT, R2, c[0x0][0x3c8], PT ;  /* 0x0000f20002007a0c */ /* 0x000fe40003fc6270 */
[----:B--2---:R-:W-:-:S03]  /*19aa0*/  @!P5 LEA R12, P1, R7, R0, 0x2 ;  /* 0x00000000070cd211 */ /* 0x004fc600078210ff */
[-C--:B------:R-:W-:Y:S02]  /*19ab0*/  @!P3 LEA.HI.X R17, R2, R4.reuse, R5, 0x2, P2 ;  /* 0x000000040211b211 */ /* 0x080fe400010f1405 */
[----:B------:R-:W-:Y:S02]  /*19ac0*/  ISETP.GE.AND P3, PT, R6, c[0x0][0x3c8], PT ;  /* 0x0000f20006007a0c */ /* 0x000fe40003f66270 */
[----:B------:R-:W-:Y:S02]  /*19ad0*/  IADD3 R5, R217, 0xe8, RZ ;  /* 0x000000e8d9057810 */ /* 0x000fe40007ffe0ff */
[----:B------:R-:W-:Y:S02]  /*19ae0*/  @!P5 LEA.HI.X R13, R7, R4, R3, 0x2, P1 ;  /* 0x00000004070dd211 */ /* 0x000fe400008f1403 */
[----:B------:R-:W-:Y:S01]  /*19af0*/  ISETP.GE.AND P2, PT, R5, c[0x0][0x3c8], PT ;  /* 0x0000f20005007a0c */ /* 0x000fe20003f46270 */
[----:B------:R-:W-:Y:S01]  /*19b00*/  @!P6 ST.E.64 [R16.64], R170 ;  /* 0x000000aa1000e985 */ /* 0x000fe2000c101b06 */
[----:B------:R-:W-:-:S02]  /*19b10*/  IADD3 R3, R217, 0xf0, RZ ;  /* 0x000000f0d9037810 */ /* 0x000fc40007ffe0ff */
[C---:B---3--:R-:W-:Y:S01]  /*19b20*/  @!P4 LEA R10, P0, R8.reuse, R0, 0x2 ;  /* 0x00000000080ac211 */ /* 0x048fe200078010ff */
        /* <DEDUP_REMOVED lines=24> */
.L_x_1112:
[----:B------:R-:W-:Y:S01]  /*19cb0*/  ISETP.NE.U32.AND P0, PT, RZ, c[0x0][0x508], PT ;  /* 0x00014200ff007a0c */ /* 0x000fe20003f05070 */
[----:B------:R-:W-:Y:S01]  /*19cc0*/  IMAD.MOV.U32 R4, RZ, RZ, 0x4 ;  /* 0x00000004ff047424 */ /* 0x000fe200078e00ff */
        /* <DEDUP_REMOVED lines=17> */
.L_x_1133:
[----:B------:R-:W3:Y:S01]  /*19de0*/  S2R R22, SR_TID.X ;  /* 0x0000000000167919 */ /* 0x000ee20000002100 */
[----:B------:R-:W-:Y:S01]  /*19df0*/  BSSY B0, `(.L_x_1134) ;  /* 0x0000035000007945 */ /* 0x000fe20003800000 */
[----:B------:R-:W-:Y:S02]  /*19e00*/  SEL R15, R236, RZ, !P2 ;  /* 0x000000ffec0f7207 */ /* 0x000fe40005000000 */
[----:B------:R-:W-:-:S02]  /*19e10*/  SEL R20, R241, RZ, !P2 ;  /* 0x000000fff1147207 */ /* 0x000fc40005000000 */
[----:B-----5:R-:W-:Y:S02]  /*19e20*/  SHF.R.S32.HI R17, RZ, 0x1f, R6 ;  /* 0x0000001fff117819 */ /* 0x020fe40000011406 */
[----:B---3--:R-:W-:-:S13]  /*19e30*/  ISETP.GT.AND P0, PT, R22, 0x7f, PT ;  /* 0x0000007f1600780c */ /* 0x008fda0003f04270 */
        /* <DEDUP_REMOVED lines=8> */
[----:B------:R3:W4:Y:S08]  /*19ec0*/  LDC.64 R8, c[0x0][R0+0x170] ;  /* 0x00005c0000087b82 */ /* 0x0007300000000a00 */
[----:B--2---:R3:W2:Y:S08]  /*19ed0*/  LDC.64 R4, c[0x0][R0+0x168] ;  /* 0x00005a0000047b82 */ /* 0x0046b00000000a00 */
[----:B------:R3:W5:Y:S08]  /*19ee0*/  LDC.64 R12, c[0x0][R0+0x178] ;  /* 0x00005e00000c7b82 */ /* 0x0007700000000a00 */
[----:B------:R3:W1:Y:S02]  /*19ef0*/  LDC.64 R10, c[0x0][R0+0x160] ;  /* 0x00005800000a7b82 */ /* 0x0006640000000a00 */
[----:B---3--:R-:W-:-:S02]  /*19f00*/  IMAD.MOV.U32 R0, RZ, RZ, c[0x0][0x4e8] ;  /* 0x00013a00ff007624 */ /* 0x008fc400078e00ff */
[-C--:B----4-:R-:W-:Y:S02]  /*19f10*/  IMAD R7, R9, R15.reuse, RZ ;  /* 0x0000000f09077224 */ /* 0x090fe400078e02ff */
[----:B------:R-:W-:Y:S01]  /*19f20*/  IMAD.WIDE.U32 R2, R8, R15, RZ ;  /* 0x0000000f08027225 */ /* 0x000fe200078e00ff */
[----:B------:R-:W-:Y:S02]  /*19f30*/  ISETP.NE.AND P0, PT, R0, 0x1, PT ;  /* 0x000000010000780c */ /* 0x000fe40003f05270 */
[----:B------:R-:W-:Y:S01]  /*19f40*/  MOV R0, R14 ;  /* 0x0000000e00007202 */ /* 0x000fe20000000f00 */
[----:B------:R-:W-:Y:S01]  /*19f50*/  IMAD R8, R8, R20, R7 ;  /* 0x0000001408087224 */ /* 0x000fe200078e0207 */
[----:B------:R-:W-:Y:S01]  /*19f60*/  SEL R7, R251, RZ, P2 ;  /* 0x000000fffb077207 */ /* 0x000fe20001000000 */
[-C--:B--2---:R-:W-:Y:S02]  /*19f70*/  IMAD R9, R5, R239.reuse, RZ ;  /* 0x000000ef05097224 */ /* 0x084fe400078e02ff */
        /* <DEDUP_REMOVED lines=28> */
.L_x_1135:
[----:B------:R-:W-:Y:S05]  /*1a140*/  BSYNC B0 ;  /* 0x0000000000007941 */ /* 0x000fea0003800000 */
.L_x_1134:
[----:B------:R-:W-:-:S13]  /*1a150*/  ISETP.GT.AND P0, PT, R18, 0x1, PT ;  /* 0x000000011200780c */ /* 0x000fda0003f04270 */
[----:B------:R-:W-:Y:S05]  /*1a160*/  @P0 BRA `(.L_x_1127) ;  /* 0x000008b000000947 */ /* 0x000fea0003800000 */
[----:B-12---:R-:W-:Y:S01]  /*1a170*/  SHF.R.S32.HI R4, RZ, 0x1f, R22 ;  /* 0x0000001fff047819 */ /* 0x006fe20000011416 */
[----:B------:R-:W-:Y:S01]  /*1a180*/  IMAD R0, R17, c[0x0][0x3a0], RZ ;  /* 0x0000e80011007a24 */ /* 0x000fe200078e02ff */
[----:B------:R-:W-:Y:S01]  /*1a190*/  MOV R5, c[0x0][0x4e8] ;  /* 0x00013a0000057a02 */ /* 0x000fe20000000f00 */
[----:B------:R-:W-:Y:S01]  /*1a1a0*/  IMAD.WIDE.U32 R2, R6, c[0x0][0x3a0], RZ ;  /* 0x0000e80006027a25 */ /* 0x000fe200078e00ff */
[----:B------:R-:W-:Y:S02]  /*1a1b0*/  LEA.HI R4, R4, R22, RZ, 0x3 ;  /* 0x0000001604047211 */ /* 0x000fe400078f18ff */
[----:B------:R-:W-:Y:S01]  /*1a1c0*/  ISETP.NE.AND P0, PT, R5, 0x1, PT ;  /* 0x000000010500780c */ /* 0x000fe20003f05270 */
[----:B------:R-:W-:Y:S01]  /*1a1d0*/  IMAD R6, R6, c[0x0][0x3a4], R0 ;  /* 0x0000e90006067a24 */ /* 0x000fe200078e0200 */
[----:B------:R-:W-:Y:S01]  /*1a1e0*/  LOP3.LUT R0, R4, 0xfffffff8, RZ, 0xc0, !PT ;  /* 0xfffffff804007812 */ /* 0x000fe200078ec0ff */
[----:B------:R-:W-:-:S03]  /*1a1f0*/  IMAD R5, R20, c[0x0][0x3f0], RZ ;  /* 0x0000fc0014057a24 */ /* 0x000fc600078e02ff */
[----:B------:R-:W-:Y:S01]  /*1a200*/  IADD3 R0, -R0, R22, RZ ;  /* 0x0000001600007210 */ /* 0x000fe20007ffe1ff */
[----:B------:R-:W-:Y:S01]  /*1a210*/  IMAD R5, R15, c[0x0][0x3f4], R5 ;  /* 0x0000fd000f057a24 */ /* 0x000fe200078e0205 */
[----:B------:R-:W-:Y:S02]  /*1a220*/  IADD3 R3, R3, R6, RZ ;  /* 0x0000000603037210 */ /* 0x000fe40007ffe0ff */
[----:B------:R-:W-:-:S03]  /*1a230*/  LEA R0, R0, R211, 0x5 ;  /* 0x000000d300007211 */ /* 0x000fc600078e28ff */
[----:B------:R-:W-:-:S04]  /*1a240*/  IMAD.WIDE.U32 R2, R239, c[0x0][0x3e8], R2 ;  /* 0x0000fa00ef027a25 */ /* 0x000fc800078e0002 */
[----:B------:R-:W-:Y:S02]  /*1a250*/  IMAD.IADD R4, R233, 0x1, R0 ;  /* 0x00000001e9047824 */ /* 0x000fe400078e0200 */
[----:B------:R-:W-:Y:S02]  /*1a260*/  IMAD R3, R239, c[0x0][0x3ec], R3 ;  /* 0x0000fb00ef037a24 */ /* 0x000fe400078e0203 */
[----:B------:R-:W-:Y:S01]  /*1a270*/  @P0 IMAD.HI.U32 R6, R4, c[0x0][0x4ec], RZ ;  /* 0x00013b0004060a27 */ /* 0x000fe200078e00ff */
[----:B------:R-:W-:-:S03]  /*1a280*/  MOV R0, R4 ;  /* 0x0000000400007202 */ /* 0x000fc60000000f00 */
[----:B------:R-:W-:Y:S01]  /*1a290*/  IMAD.WIDE.U32 R2, R15, c[0x0][0x3f0], R2 ;  /* 0x0000fc000f027a25 */ /* 0x000fe200078e0002 */
[----:B------:R-:W-:Y:S02]  /*1a2a0*/  @P0 SHF.R.U32.HI R0, RZ, c[0x0][0x4f0], R6 ;  /* 0x00013c00ff000a19 */ /* 0x000fe40000011606 */
[----:B------:R-:W-:Y:S02]  /*1a2b0*/  IADD3 R15, R211, R233, RZ ;  /* 0x000000e9d30f7210 */ /* 0x000fe40007ffe0ff */
[--C-:B------:R-:W-:Y:S02]  /*1a2c0*/  SHF.R.S32.HI R6, RZ, 0x1f, R0.reuse ;  /* 0x0000001fff067819 */ /* 0x100fe40000011400 */
[----:B------:R-:W-:Y:S01]  /*1a2d0*/  IADD3 R3, R3, R5, RZ ;  /* 0x0000000503037210 */ /* 0x000fe20007ffe0ff */
[----:B------:R-:W-:Y:S02]  /*1a2e0*/  IMAD.MOV R5, RZ, RZ, -R0 ;  /* 0x000000ffff057224 */ /* 0x000fe400078e0a00 */
[----:B------:R-:W-:-:S02]  /*1a2f0*/  IMAD R6, R6, c[0x0][0x3e0], RZ ;  /* 0x0000f80006067a24 */ /* 0x000fc400078e02ff */
[----:B------:R-:W-:Y:S02]  /*1a300*/  IMAD R4, R5, c[0x0][0x4e8], R4 ;  /* 0x00013a0005047a24 */ /* 0x000fe400078e0204 */
[----:B------:R-:W-:-:S03]  /*1a310*/  IMAD.WIDE.U32 R2, R0, c[0x0][0x3e0], R2 ;  /* 0x0000f80000027a25 */ /* 0x000fc600078e0002 */
[----:B------:R-:W-:Y:S01]  /*1a320*/  SHF.R.S32.HI R5, RZ, 0x1f, R4 ;  /* 0x0000001fff057819 */ /* 0x000fe20000011404 */
[----:B------:R-:W-:-:S04]  /*1a330*/  IMAD R0, R0, c[0x0][0x3e4], R6 ;  /* 0x0000f90000007a24 */ /* 0x000fc800078e0206 */
[----:B------:R-:W-:Y:S01]  /*1a340*/  IMAD R5, R5, c[0x0][0x3d8], RZ ;  /* 0x0000f60005057a24 */ /* 0x000fe200078e02ff */
[----:B------:R-:W-:-:S05]  /*1a350*/  IADD3 R3, R3, R0, RZ ;  /* 0x0000000003037210 */ /* 0x000fca0007ffe0ff */
[----:B------:R-:W-:-:S04]  /*1a360*/  IMAD.WIDE.U32 R2, R4, c[0x0][0x3d8], R2 ;  /* 0x0000f60004027a25 */ /* 0x000fc800078e0002 */
[----:B------:R-:W-:Y:S01]  /*1a370*/  IMAD R4, R4, c[0x0][0x3dc], R5 ;  /* 0x0000f70004047a24 */ /* 0x000fe200078e0205 */
[----:B------:R-:W-:-:S04]  /*1a380*/  LEA R16, P0, R2, c[0x0][0x380], 0x1 ;  /* 0x0000e00002107a11 */ /* 0x000fc800078008ff */
[----:B------:R-:W-:-:S04]  /*1a390*/  IADD3 R4, R3, R4, RZ ;  /* 0x0000000403047210 */ /* 0x000fc80007ffe0ff */
[----:B------:R-:W-:Y:S01]  /*1a3a0*/  LEA.HI.X R13, R2, c[0x0][0x384], R4, 0x1, P0 ;  /* 0x0000e100020d7a11 */ /* 0x000fe200000f0c04 */
[----:B------:R-:W-:Y:S05]  /*1a3b0*/  BRA.DIV ~URZ, `(.L_x_1136) ;  /* 0x000023727f007947 */ /* 0x000fea000b800000 */
[----:B------:R1:W2:Y:S02]  /*1a3c0*/  SHFL.IDX PT, R12, R13, RZ, 0x181f ;  /* 0x00181fff0d0c7589 */ /* 0x0002a400000e0000 */
.L_x_1191:
[----:B------:R-:W-:Y:S05]  /*1a3d0*/  BRA.DIV ~URZ, `(.L_x_1137) ;  /* 0x000023c27f007947 */ /* 0x000fea000b800000 */
[----:B------:R3:W4:Y:S02]  /*1a3e0*/  SHFL.IDX PT, R0, R16, RZ, 0x181f ;  /* 0x00181fff10007589 */ /* 0x00072400000e0000 */
.L_x_1192:
        /* <DEDUP_REMOVED lines=27> */
.L_x_1139:
[----:B------:R-:W-:Y:S05]  /*1a5a0*/  BSYNC B0 ;  /* 0x0000000000007941 */ /* 0x000fea0003800000 */
.L_x_1138:
[----:B------:R-:W-:Y:S05]  /*1a5b0*/  BRA.DIV ~URZ, `(.L_x_1140) ;  /* 0x000022427f007947 */ /* 0x000fea000b800000 */
[----:B--2---:R2:W1:Y:S04]  /*1a5c0*/  SHFL.IDX PT, R12, R13, 0x1, 0x181f ;  /* 0x00381f000d0c7f89 */ /* 0x00446800000e0000 */
[----:B----4-:R2:W4:Y:S02]  /*1a5d0*/  SHFL.IDX PT, R0, R16, 0x1, 0x181f ;  /* 0x00381f0010007f89 */ /* 0x01052400000e0000 */
.L_x_1193:
        /* <DEDUP_REMOVED lines=20> */
.L_x_1142:
[----:B------:R-:W-:Y:S05]  /*1a720*/  BSYNC B0 ;  /* 0x0000000000007941 */ /* 0x000fea0003800000 */
.L_x_1141:
[----:B------:R-:W-:Y:S05]  /*1a730*/  BRA.DIV ~URZ, `(.L_x_1143) ;  /* 0x000021827f007947 */ /* 0x000fea000b800000 */
[----:B-1----:R1:W2:Y:S02]  /*1a740*/  SHFL.IDX PT, R12, R13, 0x2, 0x181f ;  /* 0x00581f000d0c7f89 */ /* 0x0022a400000e0000 */
.L_x_1194:
[----:B------:R-:W-:Y:S05]  /*1a750*/  BRA.DIV ~URZ, `(.L_x_1144) ;  /* 0x000021d27f007947 */ /* 0x000fea000b800000 */
[----:B----4-:R4:W1:Y:S02]  /*1a760*/  SHFL.IDX PT, R0, R16, 0x2, 0x181f ;  /* 0x00581f0010007f89 */ /* 0x01086400000e0000 */
.L_x_1195:
        /* <DEDUP_REMOVED lines=20> */
.L_x_1146:
[----:B------:R-:W-:Y:S05]  /*1a8b0*/  BSYNC B0 ;  /* 0x0000000000007941 */ /* 0x000fea0003800000 */
.L_x_1145:
[----:B------:R-:W-:Y:S05]  /*1a8c0*/  BRA.DIV ~URZ, `(.L_x_1147) ;  /* 0x000020c27f007947 */ /* 0x000fea000b800000 */
[----:B--2---:R2:W3:Y:S04]  /*1a8d0*/  SHFL.IDX PT, R12, R13, 0x3, 0x181f ;  /* 0x00781f000d0c7f89 */ /* 0x0044e800000e0000 */
[----:B-1----:R2:W1:Y:S02]  /*1a8e0*/  SHFL.IDX PT, R0, R16, 0x3, 0x181f ;  /* 0x00781f0010007f89 */ /* 0x00246400000e0000 */
.L_x_1196:
        /* <DEDUP_REMOVED lines=19> */
.L_x_1127:
[----:B------:R-:W-:Y:S05]  /*1aa20*/  BSYNC B1 ;  /* 0x0000000000017941 */ /* 0x000fea0003800000 */
.L_x_1111:
        /* <DEDUP_REMOVED lines=9> */
[----:B----4-:R-:W-:-:S04]  /*1aac0*/  LOP3.LUT R14, R0, 0x1f, RZ, 0xc0, !PT ;  /* 0x0000001f000e7812 */ /* 0x010fc800078ec0ff */
[----:B------:R-:W-:Y:S01]  /*1aad0*/  ISETP.NE.AND P6, PT, R14, 0x1f, PT ;  /* 0x0000001f0e00780c */ /* 0x000fe20003fc5270 */
[----:B------:R-:W-:Y:S10]  /*1aae0*/  BRA.DIV ~URZ, `(.L_x_1149) ;  /* 0x00001f627f007947 */ /* 0x000ff4000b800000 */
[----:B------:R4:W3:Y:S02]  /*1aaf0*/  SHFL.IDX PT, R9, R21, RZ, 0x1f ;  /* 0x00001fff15097589 */ /* 0x0008e400000e0000 */
.L_x_1197:
[----:B------:R-:W-:Y:S05]  /*1ab00*/  BRA.DIV ~URZ, `(.L_x_1150) ;  /* 0x00001fb27f007947 */ /* 0x000fea000b800000 */
[----:B------:R4:W3:Y:S02]  /*1ab10*/  SHFL.IDX PT, R8, R21, 0x1, 0x1f ;  /* 0x00201f0015087f89 */ /* 0x0008e400000e0000 */
.L_x_1198:
[----:B-1----:R-:W-:Y:S02]  /*1ab20*/  IMAD.IADD R0, R235, 0x1, R14 ;  /* 0x00000001eb007824 */ /* 0x002fe400078e020e */
[----:B------:R-:W-:-:S03]  /*1ab30*/  IMAD.MOV.U32 R6, RZ, RZ, RZ ;  /* 0x000000ffff067224 */ /* 0x000fc600078e00ff */
[----:B------:R-:W-:-:S13]  /*1ab40*/  ISETP.GE.OR P0, PT, R0, c[0x0][0x53c], !P6 ;  /* 0x00014f0000007a0c */ /* 0x000fda0007706670 */
[----:B--2---:R-:W-:Y:S01]  /*1ab50*/  @!P0 MOV R2, 0x4 ;  /* 0x0000000400028802 */ /* 0x004fe20000000f00 */
[----:B------:R-:W-:-:S04]  /*1ab60*/  @!P0 IMAD.MOV.U32 R4, RZ, RZ, 0x4 ;  /* 0x00000004ff048424 */ /* 0x000fc800078e00ff */
[----:B------:R-:W-:-:S04]  /*1ab70*/  @!P0 IMAD.WIDE R4, R0, R4, c[0x0][0x580] ;  /* 0x0001600000048625 */ /* 0x000fc800078e0204 */
[----:B------:R-:W-:Y:S01]  /*1ab80*/  @!P0 IMAD.WIDE R2, R0, R2, c[0x0][0x578] ;  /* 0x00015e0000028625 */ /* 0x000fe200078e0202 */
[----:B------:R-:W2:Y:S04]  /*1ab90*/  @!P0 LDG.E R6, [R4.64] ;  /* 0x0000000604068981 */ /* 0x000ea8000c1e1900 */
[----:B------:R-:W2:Y:S01]  /*1aba0*/  @!P0 LDG.E R7, [R2.64] ;  /* 0x0000000602078981 */ /* 0x000ea2000c1e1900 */
[C---:B------:R-:W-:Y:S02]  /*1abb0*/  ISETP.GE.U32.AND P4, PT, R14.reuse, 0x10, PT ;  /* 0x000000100e00780c */ /* 0x040fe40003f86070 */
[C---:B------:R-:W-:Y:S02]  /*1abc0*/  ISETP.GE.U32.AND P3, PT, R14.reuse, 0x8, PT ;  /* 0x000000080e00780c */ /* 0x040fe40003f66070 */
[----:B------:R-:W-:-:S02]  /*1abd0*/  ISETP.GE.U32.AND P2, PT, R14, 0x4, PT ;  /* 0x000000040e00780c */ /* 0x000fc40003f46070 */
[C---:B------:R-:W-:Y:S02]  /*1abe0*/  ISETP.GE.U32.AND P1, PT, R14.reuse, 0x2, PT ;  /* 0x000000020e00780c */ /* 0x040fe40003f26070 */
[----:B------:R-:W-:Y:S02]  /*1abf0*/  ISETP.NE.AND P5, PT, R14, RZ, PT ;  /* 0x000000ff0e00720c */ /* 0x000fe40003fa5270 */
[----:B------:R-:W-:Y:S01]  /*1ac00*/  MOV R13, RZ ;  /* 0x000000ff000d7202 */ /* 0x000fe20000000f00 */
[----:B--2---:R-:W-:Y:S01]  /*1ac10*/  IMAD R0, R7, R6, RZ ;  /* 0x0000000607007224 */ /* 0x004fe200078e02ff */
[----:B------:R-:W-:Y:S07]  /*1ac20*/  BRA.DIV ~URZ, `(.L_x_1151) ;  /* 0x00001f027f007947 */ /* 0x000fee000b800000 */
[----:B------:R1:W2:Y:S02]  /*1ac30*/  SHFL.UP PT, R4, R0, 0x1, RZ ;  /* 0x0420000000047989 */ /* 0x0002a400000e00ff */
.L_x_1199:
        /* <DEDUP_REMOVED lines=16> */
.L_x_1200:
[----:B--2---:R-:W-:Y:S01]  /*1ad40*/  IMAD R0, R0, c[0x0][0x538], RZ ;  /* 0x00014e0000007a24 */ /* 0x004fe200078e02ff */
[----:B------:R-:W-:Y:S04]  /*1ad50*/  BSSY B1, `(.L_x_1153) ;  /* 0x00000c7000017945 */ /* 0x000fe80003800000 */
[----:B---3--:R-:W-:-:S04]  /*1ad60*/  IADD3 R8, R0, R8, RZ ;  /* 0x0000000800087210 */ /* 0x008fc80007ffe0ff */
[----:B------:R-:W-:-:S13]  /*1ad70*/  ISETP.GT.AND P0, PT, R8, R9, PT ;  /* 0x000000090800720c */ /* 0x000fda0003f04270 */
[----:B------:R-:W-:Y:S05]  /*1ad80*/  @P0 BRA `(.L_x_1154) ;  /* 0x0000024000000947 */ /* 0x000fea0003800000 */
.L_x_1158:
        /* <DEDUP_REMOVED lines=16> */
.L_x_1201:
        /* <DEDUP_REMOVED lines=16> */
.L_x_1202:
[----:B--2---:R-:W-:-:S05]  /*1af90*/  IMAD R0, R0, c[0x0][0x538], RZ ;  /* 0x00014e0000007a24 */ /* 0x004fca00078e02ff */
[----:B------:R-:W-:-:S04]  /*1afa0*/  IADD3 R8, R0, R8, RZ ;  /* 0x0000000800087210 */ /* 0x000fc80007ffe0ff */
[----:B------:R-:W-:-:S13]  /*1afb0*/  ISETP.GT.AND P0, PT, R8, R9, PT ;  /* 0x000000090800720c */ /* 0x000fda0003f04270 */
[----:B-1--4-:R-:W-:Y:S05]  /*1afc0*/  @!P0 BRA `(.L_x_1158) ;  /* 0xfffffdc000008947 */ /* 0x012fea000383ffff */
.L_x_1154:
[----:B------:R-:W-:-:S05]  /*1afd0*/  IADD3 R12, -R0, R8, RZ ;  /* 0x00000008000c7210 */ /* 0x000fca0007ffe1ff */
[----:B------:R-:W-:-:S05]  /*1afe0*/  IMAD R0, R4, c[0x0][0x538], R12 ;  /* 0x00014e0004007a24 */ /* 0x000fca00078e020c */
[----:B------:R-:W-:Y:S01]  /*1aff0*/  ISETP.GT.AND P0, PT, R0, R9, PT ;  /* 0x000000090000720c */ /* 0x000fe20003f04270 */
[----:B------:R-:W-:-:S12]  /*1b000*/  BRA.DIV ~URZ, `(.L_x_1159) ;  /* 0x00001ef27f007947 */ /* 0x000fd8000b800000 */
[----:B------:R-:W-:-:S04]  /*1b010*/  VOTE.ANY R10, PT, !P0 ;  /* 0x00000000000a7806 */ /* 0x000fc800040e0100 */
.L_x_1203:
[----:B------:R-:W2:Y:S02]  /*1b020*/  POPC R8, R10 ;  /* 0x0000000a00087309 */ /* 0x000ea40000000000 */
[----:B--2---:R-:W-:Y:S01]  /*1b030*/  IADD3 R235, R8, R235, RZ ;  /* 0x000000eb08eb7210 */ /* 0x004fe20007ffe0ff */
[----:B------:R-:W-:Y:S05]  /*1b040*/  BRA.DIV ~URZ, `(.L_x_1160) ;  /* 0x00001f027f007947 */ /* 0x000fea000b800000 */
[----:B------:R2:W3:Y:S04]  /*1b050*/  SHFL.IDX PT, R11, R6, R8, 0x1f ;  /* 0x00001f08060b7589 */ /* 0x0004e800000e0000 */
[----:B------:R2:W1:Y:S02]  /*1b060*/  SHFL.IDX PT, R7, R7, R8, 0x1f ;  /* 0x00001f0807077589 */ /* 0x00046400000e0000 */
.L_x_1204:
[----:B------:R-:W-:Y:S01]  /*1b070*/  ISETP.NE.AND P0, PT, R10, RZ, PT ;  /* 0x000000ff0a00720c */ /* 0x000fe20003f05270 */
[----:B------:R-:W-:-:S12]  /*1b080*/  BSSY B0, `(.L_x_1161) ;  /* 0x0000005000007945 */ /* 0x000fd80003800000 */
[----:B------:R-:W-:Y:S05]  /*1b090*/  @!P0 BRA `(.L_x_1162) ;  /* 0x0000003000008947 */ /* 0x000fea0003800000 */
[----:B------:R-:W-:Y:S01]  /*1b0a0*/  IADD3 R3, R8, -0x1, RZ ;  /* 0xffffffff08037810 */ /* 0x000fe20007ffe0ff */
[----:B------:R-:W-:Y:S05]  /*1b0b0*/  BRA.DIV ~URZ, `(.L_x_1163) ;  /* 0x00001f627f007947 */ /* 0x000fea000b800000 */
[----:B------:R2:W4:Y:S02]  /*1b0c0*/  SHFL.IDX PT, R13, R4, R3, 0x1f ;  /* 0x00001f03040d7589 */ /* 0x00052400000e0000 */
.L_x_1162:
[----:B------:R-:W-:Y:S05]  /*1b0d0*/  BSYNC B0 ;  /* 0x0000000000007941 */ /* 0x000fea0003800000 */
.L_x_1161:
[----:B-1----:R-:W-:Y:S01]  /*1b0e0*/  ISETP.NE.AND P0, PT, R7, 0x1, PT ;  /* 0x000000010700780c */ /* 0x002fe20003f05270 */
[----:B----4-:R-:W-:Y:S01]  /*1b0f0*/  IMAD R232, R13, c[0x0][0x538], R12 ;  /* 0x00014e000de87a24 */ /* 0x010fe200078e020c */
        /* <DEDUP_REMOVED lines=65> */
.L_x_1165:
        /* <DEDUP_REMOVED lines=67> */
.L_x_1166:
[----:B------:R-:W-:Y:S05]  /*1b940*/  BSYNC B0 ;  /* 0x0000000000007941 */ /* 0x000fea0003800000 */
.L_x_1164:
[----:B------:R-:W-:-:S04]  /*1b950*/  LOP3.LUT R2, RZ, R2, RZ, 0x33, !PT ;  /* 0x00000002ff027212 */ /* 0x000fc800078e33ff */
[----:B------:R-:W-:Y:S01]  /*1b960*/  IADD3 R233, R2, R11, RZ ;  /* 0x0000000b02e97210 */ /* 0x000fe20007ffe0ff */
[----:B------:R-:W-:Y:S05]  /*1b970*/  BRA `(.L_x_1167) ;  /* 0x0000004000007947 */ /* 0x000fea0003800000 */
.L_x_1155:
[----:B------:R-:W-:Y:S01]  /*1b980*/  IMAD.MOV.U32 R232, RZ, RZ, R9 ;  /* 0x000000ffffe87224 */ /* 0x000fe200078e0009 */
[----:B------:R-:W-:Y:S01]  /*1b990*/  MOV R234, RZ ;  /* 0x000000ff00ea7202 */ /* 0x000fe20000000f00 */
[----:B------:R-:W-:Y:S01]  /*1b9a0*/  IMAD.MOV.U32 R233, RZ, RZ, RZ ;  /* 0x000000ffffe97224 */ /* 0x000fe200078e00ff */
[----:B------:R-:W-:Y:S02]  /*1b9b0*/  MOV R235, c[0x0][0x53c] ;  /* 0x00014f0000eb7a02 */ /* 0x000fe40000000f00 */
.L_x_1167:
[----:B------:R-:W-:Y:S05]  /*1b9c0*/  BSYNC B1 ;  /* 0x0000000000017941 */ /* 0x000fea0003800000 */
.L_x_1153:
[----:B------:R-:W-:Y:S01]  /*1b9d0*/  WARPSYNC 0xffffffff ;  /* 0xffffffff00007948 */ /* 0x000fe20003800000 */
[----:B------:R-:W-:Y:S01]  /*1b9e0*/  BAR.SYNC.DEFER_BLOCKING 0x4, 0x100 ;  /* 0x0104000000007b1d */ /* 0x000fe20000010000 */
[----:B------:R-:W-:-:S13]  /*1b9f0*/  ISETP.NE.AND P0, PT, R14, RZ, PT ;  /* 0x000000ff0e00720c */ /* 0x000fda0003f05270 */
[----:B------:R2:W-:Y:S04]  /*1ba00*/  @!P0 STS.128 [0x20080], R232 ;  /* 0x020080e8ff008388 */ /* 0x0005e80000000c00 */
[----:B------:R-:W-:Y:S06]  /*1ba10*/  BAR.ARV 0x5, 0x100 ;  /* 0x0144000000007b1d */ /* 0x000fec0000002000 */
.L_x_1148:
[----:B-1----:R-:W-:-:S13]  /*1ba20*/  ISETP.GE.AND P0, PT, R235, c[0x0][0x53c], PT ;  /* 0x00014f00eb007a0c */ /* 0x002fda0003f06270 */
[----:B--234-:R-:W-:Y:S01]  /*1ba30*/  @P0 CALL.REL.NOINC `(.L_x_1168) ;  /* 0x0000001000000944 */ /* 0x01cfe20003c00000 */
[----:B------:R-:W-:Y:S05]  /*1ba40*/  BRA `(.L_x_1169) ;  /* 0xfffe5dd000007947 */ /* 0x000fea000383ffff */
.L_x_1168:
[----:B------:R-:W-:Y:S05]  /*1ba50*/  EXIT ;  /* 0x000000000000794d */ /* 0x000fea0003800000 */
.L_x_985:
[----:B------:R-:W-:Y:S01]  /*1ba60*/  IMAD.MOV.U32 R0, RZ, RZ, R5 ;  /* 0x000000ffff007224 */ /* 0x000fe200078e0005 */
[----:B------:R-:W-:Y:S02]  /*1ba70*/  MOV R2, 0x1 ;  /* 0x0000000100027802 */ /* 0x000fe40000000f00 */
[----:B------:R-:W-:Y:S02]  /*1ba80*/  MOV R3, 0x1baa0 ;  /* 0x0001baa000037802 */ /* 0x000fe40000000f00 */
[----:B--2---:R-:W-:Y:S05]  /*1ba90*/  CALL.REL.NOINC `($__internal_24_$__cuda_sm70_shflsync_up_p) ;  /* 0x0000168000007944 */ /* 0x004fea0003c00000 */
[----:B------:R-:W-:Y:S01]  /*1baa0*/  MOV R0, R4 ;  /* 0x0000000400007202 */ /* 0x000fe20000000f00 */
[----:B------:R-:W-:Y:S05]  /*1bab0*/  BRA `(.L_x_1170) ;  /* 0xfffe498000007947 */ /* 0x000fea000383ffff */
.L_x_986:
[----:B------:R-:W-:Y:S01]  /*1bac0*/  IMAD.MOV.U32 R0, RZ, RZ, R5 ;  /* 0x000000ffff007224 */ /* 0x000fe200078e0005 */
[----:B------:R-:W-:Y:S02]  /*1bad0*/  MOV R2, 0x2 ;  /* 0x0000000200027802 */ /* 0x000fe40000000f00 */
[----:B------:R-:W-:Y:S02]  /*1bae0*/  MOV R3, 0x1bb00 ;  /* 0x0001bb0000037802 */ /* 0x000fe40000000f00 */
[----:B--2---:R-:W-:Y:S05]  /*1baf0*/  CALL.REL.NOINC `($__internal_24_$__cuda_sm70_shflsync_up_p) ;  /* 0x0000162000007944 */ /* 0x004fea0003c00000 */
[----:B------:R-:W-:Y:S01]  /*1bb00*/  SEL R0, R4, RZ, P4 ;  /* 0x000000ff04007207 */ /* 0x000fe20002000000 */
[----:B------:R-:W-:Y:S01]  /*1bb10*/  IMAD.MOV.U32 R2, RZ, RZ, 0x4 ;  /* 0x00000004ff027424 */ /* 0x000fe200078e00ff */
[----:B------:R-:W-:-:S03]  /*1bb20*/  MOV R3, 0x1bb50 ;  /* 0x0001bb5000037802 */ /* 0x000fc60000000f00 */
[----:B------:R-:W-:Y:S02]  /*1bb30*/  IMAD.IADD R0, R5, 0x1, R0 ;  /* 0x0000000105007824 */ /* 0x000fe400078e0200 */
[----:B------:R-:W-:Y:S05]  /*1bb40*/  CALL.REL.NOINC `($__internal_24_$__cuda_sm70_shflsync_up_p) ;  /* 0x000015d000007944 */ /* 0x000fea0003c00000 */
        /* <DEDUP_REMOVED lines=13> */
[----:B------:R-:W-:Y:S01]  /*1bc20*/  IMAD.IADD R4, R0, 0x1, R4 ;  /* 0x0000000100047824 */ /* 0x000fe200078e0204 */
[----:B------:R-:W-:-:S03]  /*1bc30*/  MOV R0, 0x1f ;  /* 0x0000001f00007802 */ /* 0x000fc60000000f00 */
[----:B------:R-:W-:Y:S02]  /*1bc40*/  IMAD.MOV.U32 R5, RZ, RZ, R4 ;  /* 0x000000ffff057224 */ /* 0x000fe400078e0004 */
[----:B------:R-:W-:Y:S05]  /*1bc50*/  CALL.REL.NOINC `($__internal_23_$__cuda_sm70_shflsync_idx_p) ;  /* 0x0000147000007944 */ /* 0x000fea0003c00000 */
[----:B------:R-:W-:Y:S05]  /*1bc60*/  BRA `(.L_x_1171) ;  /* 0xfffe48d000007947 */ /* 0x000fea000383ffff */
.L_x_988:
[----:B------:R-:W-:Y:S02]  /*1bc70*/  SEL R0, RZ, 0x1, P0 ;  /* 0x00000001ff007807 */ /* 0x000fe40000000000 */
[----:B------:R-:W-:Y:S02]  /*1bc80*/  MOV R2, 0x1bca0 ;  /* 0x0001bca000027802 */ /* 0x000fe40000000f00 */
[----:B--2---:R-:W-:Y:S05]  /*1bc90*/  CALL.REL.NOINC `($__internal_25_$__cuda_sm70_votesync_ballot) ;  /* 0x000014f000007944 */ /* 0x004fea0003c00000 */
[----:B------:R-:W-:Y:S01]  /*1bca0*/  MOV R10, R0 ;  /* 0x00000000000a7202 */ /* 0x000fe20000000f00 */
[----:B------:R-:W-:Y:S05]  /*1bcb0*/  BRA `(.L_x_1172) ;  /* 0xfffe491000007947 */ /* 0x000fea000383ffff */
.L_x_989:
[----:B------:R-:W-:Y:S01]  /*1bcc0*/  IMAD.MOV.U32 R5, RZ, RZ, R9 ;  /* 0x000000ffff057224 */ /* 0x000fe200078e0009 */
[----:B------:R-:W-:Y:S01]  /*1bcd0*/  MOV R3, R6 ;  /* 0x0000000600037202 */ /* 0x000fe20000000f00 */
[----:B------:R-:W-:Y:S01]  /*1bce0*/  IMAD.MOV.U32 R0, RZ, RZ, 0x1f ;  /* 0x0000001fff007424 */ /* 0x000fe200078e00ff */
[----:B------:R-:W-:Y:S02]  /*1bcf0*/  MOV R2, 0x1bd10 ;  /* 0x0001bd1000027802 */ /* 0x000fe40000000f00 */
[----:B------:R-:W-:Y:S05]  /*1bd00*/  CALL.REL.NOINC `($__internal_23_$__cuda_sm70_shflsync_idx_p) ;  /* 0x000013c000007944 */ /* 0x000fea0003c00000 */
[----:B------:R-:W-:Y:S01]  /*1bd10*/  IMAD.MOV.U32 R233, RZ, RZ, R0 ;  /* 0x000000ffffe97224 */ /* 0x000fe200078e0000 */
[----:B------:R-:W-:Y:S01]  /*1bd20*/  MOV R5, R8 ;  /* 0x0000000800057202 */ /* 0x000fe20000000f00 */
[----:B------:R-:W-:Y:S01]  /*1bd30*/  IMAD.MOV.U32 R7, RZ, RZ, RZ ;  /* 0x000000ffff077224 */ /* 0x000fe200078e00ff */
[----:B------:R-:W-:Y:S01]  /*1bd40*/  MOV R3, R6 ;  /* 0x0000000600037202 */ /* 0x000fe20000000f00 */
[----:B------:R-:W-:Y:S01]  /*1bd50*/  IMAD.MOV.U32 R0, RZ, RZ, 0x1f ;  /* 0x0000001fff007424 */ /* 0x000fe200078e00ff */
[----:B------:R-:W-:-:S02]  /*1bd60*/  MOV R2, 0x1bd80 ;  /* 0x0001bd8000027802 */ /* 0x000fc40000000f00 */
[----:B------:R-:W-:Y:S05]  /*1bd70*/  CALL.REL.NOINC `($__internal_23_$__cuda_sm70_shflsync_idx_p) ;  /* 0x0000135000007944 */ /* 0x000fea0003c00000 */
[----:B------:R-:W-:Y:S01]  /*1bd80*/  MOV R9, R0 ;  /* 0x0000000000097202 */ /* 0x000fe20000000f00 */
[----:B------:R-:W-:Y:S05]  /*1bd90*/  BRA `(.L_x_1173) ;  /* 0xfffe489000007947 */ /* 0x000fea000383ffff */
.L_x_992:
[----:B------:R-:W-:Y:S01]  /*1bda0*/  IMAD.MOV.U32 R5, RZ, RZ, R4 ;  /* 0x000000ffff057224 */ /* 0x000fe200078e0004 */
[----:B------:R-:W-:-:S02]  /*1bdb0*/  MOV R0, 0x1f ;  /* 0x0000001f00007802 */ /* 0x000fc40000000f00 */
[----:B------:R-:W-:Y:S02]  /*1bdc0*/  MOV R2, 0x1bde0 ;  /* 0x0001bde000027802 */ /* 0x000fe40000000f00 */
[----:B-123--:R-:W-:Y:S05]  /*1bdd0*/  CALL.REL.NOINC `($__internal_23_$__cuda_sm70_shflsync_idx_p) ;  /* 0x000012f000007944 */ /* 0x00efea0003c00000 */
[----:B------:R-:W-:Y:S01]  /*1bde0*/  MOV R7, R0 ;  /* 0x0000000000077202 */ /* 0x000fe20000000f00 */
[----:B------:R-:W-:Y:S05]  /*1bdf0*/  BRA `(.L_x_991) ;  /* 0xfffe489000007947 */ /* 0x000fea000383ffff */
.L_x_1025:
[----:B------:R-:W-:Y:S01]  /*1be00*/  IMAD.MOV.U32 R5, RZ, RZ, R14 ;  /* 0x000000ffff057224 */ /* 0x000fe200078e000e */
[----:B------:R-:W-:Y:S01]  /*1be10*/  MOV R3, RZ ;  /* 0x000000ff00037202 */ /* 0x000fe20000000f00 */
[----:B------:R-:W-:Y:S01]  /*1be20*/  IMAD.MOV.U32 R0, RZ, RZ, 0x181f ;  /* 0x0000181fff007424 */ /* 0x000fe200078e00ff */
[----:B------:R-:W-:Y:S02]  /*1be30*/  MOV R2, 0x1be50 ;  /* 0x0001be5000027802 */ /* 0x000fe40000000f00 */
[----:B-----5:R-:W-:Y:S05]  /*1be40*/  CALL.REL.NOINC `($__internal_23_$__cuda_sm70_shflsync_idx_p) ;  /* 0x0000128000007944 */ /* 0x020fea0003c00000 */
[----:B------:R-:W-:Y:S01]  /*1be50*/  MOV R12, R0 ;  /* 0x00000000000c7202 */ /* 0x000fe20000000f00 */
[----:B------:R-:W-:Y:S05]  /*1be60*/  BRA `(.L_x_1174) ;  /* 0xfffea93000007947 */ /* 0x000fea000383ffff */
.L_x_1026:
[----:B------:R-:W-:Y:S01]  /*1be70*/  IMAD.MOV.U32 R5, RZ, RZ, R17 ;  /* 0x000000ffff057224 */ /* 0x000fe200078e0011 */
[----:B------:R-:W-:Y:S01]  /*1be80*/  MOV R3, RZ ;  /* 0x000000ff00037202 */ /* 0x000fe20000000f00 */
[----:B------:R-:W-:Y:S01]  /*1be90*/  IMAD.MOV.U32 R0, RZ, RZ, 0x181f ;  /* 0x0000181fff007424 */ /* 0x000fe200078e00ff */
[----:B------:R-:W-:Y:S02]  /*1bea0*/  MOV R2, 0x1bec0 ;  /* 0x0001bec000027802 */ /* 0x000fe40000000f00 */
[----:B-12--5:R-:W-:Y:S05]  /*1beb0*/  CALL.REL.NOINC `($__internal_23_$__cuda_sm70_shflsync_idx_p) ;  /* 0x0000121000007944 */ /* 0x026fea0003c00000 */
[----:B------:R-:W-:Y:S05]  /*1bec0*/  BRA `(.L_x_1175) ;  /* 0xfffea8f000007947 */ /* 0x000fea000383ffff */
.L_x_1029:
[----:B------:R-:W-:Y:S01]  /*1bed0*/  IMAD.MOV.U32 R5, RZ, RZ, R14 ;  /* 0x000000ffff057224 */ /* 0x000fe200078e000e */
[----:B--2---:R-:W-:Y:S01]  /*1bee0*/  MOV R3, 0x1 ;  /* 0x0000000100037802 */ /* 0x004fe20000000f00 */
[----:B----4-:R-:W-:Y:S01]  /*1bef0*/  IMAD.MOV.U32 R0, RZ, RZ, 0x181f ;  /* 0x0000181fff007424 */ /* 0x010fe200078e00ff */
[----:B------:R-:W-:-:S02]  /*1bf00*/  MOV R2, 0x1bf20 ;  /* 0x0001bf2000027802 */ /* 0x000fc40000000f00 */
[----:B-1-3-5:R-:W-:Y:S05]  /*1bf10*/  CALL.REL.NOINC `($__internal_23_$__cuda_sm70_shflsync_idx_p) ;  /* 0x000011b000007944 */ /* 0x02afea0003c00000 */
[----:B------:R-:W-:Y:S01]  /*1bf20*/  IMAD.MOV.U32 R12, RZ, RZ, R0 ;  /* 0x000000ffff0c7224 */ /* 0x000fe200078e0000 */
[----:B------:R-:W-:Y:S01]  /*1bf30*/  MOV R3, 0x1 ;  /* 0x0000000100037802 */ /* 0x000fe20000000f00 */
[----:B------:R-:W-:Y:S01]  /*1bf40*/  IMAD.MOV.U32 R5, RZ, RZ, R17 ;  /* 0x000000ffff057224 */ /* 0x000fe200078e0011 */
[----:B------:R-:W-:-:S02]  /*1bf50*/  MOV R0, 0x181f ;  /* 0x0000181f00007802 */ /* 0x000fc40000000f00 */
[----:B------:R-:W-:Y:S02]  /*1bf60*/  MOV R2, 0x1bf80 ;  /* 0x0001bf8000027802 */ /* 0x000fe40000000f00 */
[----:B------:R-:W-:Y:S05]  /*1bf70*/  CALL.REL.NOINC `($__internal_23_$__cuda_sm70_shflsync_idx_p) ;  /* 0x0000115000007944 */ /* 0x000fea0003c00000 */
[----:B------:R-:W-:Y:S05]  /*1bf80*/  BRA `(.L_x_1176) ;  /* 0xfffeaa3000007947 */ /* 0x000fea000383ffff */
.L_x_1032:
[----:B------:R-:W-:Y:S01]  /*1bf90*/  IMAD.MOV.U32 R5, RZ, RZ, R14 ;  /* 0x000000ffff057224 */ /* 0x000fe200078e000e */
[----:B-1----:R-:W-:Y:S01]  /*1bfa0*/  MOV R3, 0x2 ;  /* 0x0000000200037802 */ /* 0x002fe20000000f00 */
[----:B----4-:R-:W-:Y:S01]  /*1bfb0*/  IMAD.MOV.U32 R0, RZ, RZ, 0x181f ;  /* 0x0000181fff007424 */ /* 0x010fe200078e00ff */
[----:B------:R-:W-:Y:S02]  /*1bfc0*/  MOV R2, 0x1bfe0 ;  /* 0x0001bfe000027802 */ /* 0x000fe40000000f00 */
[----:B--23-5:R-:W-:Y:S05]  /*1bfd0*/  CALL.REL.NOINC `($__internal_23_$__cuda_sm70_shflsync_idx_p) ;  /* 0x000010f000007944 */ /* 0x02cfea0003c00000 */
[----:B------:R-:W-:Y:S01]  /*1bfe0*/  MOV R12, R0 ;  /* 0x00000000000c7202 */ /* 0x000fe20000000f00 */
[----:B------:R-:W-:Y:S05]  /*1bff0*/  BRA `(.L_x_1177) ;  /* 0xfffeab5000007947 */ /* 0x000fea000383ffff */
.L_x_1033:
[----:B------:R-:W-:Y:S01]  /*1c000*/  IMAD.MOV.U32 R5, RZ, RZ, R17 ;  /* 0x000000ffff057224 */ /* 0x000fe200078e0011 */
[----:B------:R-:W-:Y:S01]  /*1c010*/  MOV R3, 0x2 ;  /* 0x0000000200037802 */ /* 0x000fe20000000f00 */
[----:B----4-:R-:W-:Y:S01]  /*1c020*/  IMAD.MOV.U32 R0, RZ, RZ, 0x181f ;  /* 0x0000181fff007424 */ /* 0x010fe200078e00ff */
[----:B------:R-:W-:Y:S02]  /*1c030*/  MOV R2, 0x1c050 ;  /* 0x0001c05000027802 */ /* 0x000fe40000000f00 */
[----:B-123-5:R-:W-:Y:S05]  /*1c040*/  CALL.REL.NOINC `($__internal_23_$__cuda_sm70_shflsync_idx_p) ;  /* 0x0000108000007944 */ /* 0x02efea0003c00000 */
[----:B------:R-:W-:Y:S05]  /*1c050*/  BRA `(.L_x_1178) ;  /* 0xfffeab1000007947 */ /* 0x000fea000383ffff */
.L_x_1036:
[----:B------:R-:W-:Y:S01]  /*1c060*/  IMAD.MOV.U32 R5, RZ, RZ, R14 ;  /* 0x000000ffff057224 */ /* 0x000fe200078e000e */
[----:B-1----:R-:W-:Y:S01]  /*1c070*/  MOV R3, 0x3 ;  /* 0x0000000300037802 */ /* 0x002fe20000000f00 */
[----:B------:R-:W-:Y:S01]  /*1c080*/  IMAD.MOV.U32 R0, RZ, RZ, 0x181f ;  /* 0x0000181fff007424 */ /* 0x000fe200078e00ff */
[----:B------:R-:W-:-:S02]  /*1c090*/  MOV R2, 0x1c0b0 ;  /* 0x0001c0b000027802 */ /* 0x000fc40000000f00 */
[----:B--2345:R-:W-:Y:S05]  /*1c0a0*/  CALL.REL.NOINC `($__internal_23_$__cuda_sm70_shflsync_idx_p) ;  /* 0x0000102000007944 */ /* 0x03cfea0003c00000 */
[----:B------:R-:W-:Y:S01]  /*1c0b0*/  IMAD.MOV.U32 R12, RZ, RZ, R0 ;  /* 0x000000ffff0c7224 */ /* 0x000fe200078e0000 */
[----:B------:R-:W-:Y:S01]  /*1c0c0*/  MOV R3, 0x3 ;  /* 0x0000000300037802 */ /* 0x000fe20000000f00 */
[----:B------:R-:W-:Y:S01]  /*1c0d0*/  IMAD.MOV.U32 R5, RZ, RZ, R17 ;  /* 0x000000ffff057224 */ /* 0x000fe200078e0011 */
[----:B------:R-:W-:-:S02]  /*1c0e0*/  MOV R0, 0x181f ;  /* 0x0000181f00007802 */ /* 0x000fc40000000f00 */
[----:B------:R-:W-:Y:S02]  /*1c0f0*/  MOV R2, 0x1c110 ;  /* 0x0001c11000027802 */ /* 0x000fe40000000f00 */
[----:B------:R-:W-:Y:S05]  /*1c100*/  CALL.REL.NOINC `($__internal_23_$__cuda_sm70_shflsync_idx_p) ;  /* 0x00000fc000007944 */ /* 0x000fea0003c00000 */
[----:B------:R-:W-:Y:S05]  /*1c110*/  BRA `(.L_x_1179) ;  /* 0xfffeabf000007947 */ /* 0x000fea000383ffff */
.L_x_1107:
[----:B------:R-:W-:Y:S01]  /*1c120*/  IMAD.MOV.U32 R2, RZ, RZ, R209 ;  /* 0x000000ffff027224 */ /* 0x000fe200078e00d1 */
[----:B------:R-:W-:Y:S02]  /*1c130*/  MOV R5, 0x2 ;  /* 0x0000000200057802 */ /* 0x000fe40000000f00 */
[----:B------:R-:W-:Y:S02]  /*1c140*/  MOV R3, 0x1c160 ;  /* 0x0001c16000037802 */ /* 0x000fe40000000f00 */
[----:B------:R-:W-:Y:S05]  /*1c150*/  CALL.REL.NOINC `($__internal_22_$__cuda_sm70_shflsync_bfly_p) ;  /* 0x00000f2000007944 */ /* 0x000fea0003c00000 */
[----:B------:R-:W-:Y:S01]  /*1c160*/  MOV R0, R5 ;  /* 0x0000000500007202 */ /* 0x000fe20000000f00 */
[----:B------:R-:W-:Y:S05]  /*1c170*/  BRA `(.L_x_1180) ;  /* 0xffff9ce000007947 */ /* 0x000fea000383ffff */
.L_x_1108:
[----:B------:R-:W-:Y:S01]  /*1c180*/  IMAD.MOV.U32 R2, RZ, RZ, R0 ;  /* 0x000000ffff027224 */ /* 0x000fe200078e0000 */
[----:B------:R-:W-:Y:S02]  /*1c190*/  MOV R5, 0x1 ;  /* 0x0000000100057802 */ /* 0x000fe40000000f00 */
[----:B------:R-:W-:Y:S02]  /*1c1a0*/  MOV R3, 0x1c1c0 ;  /* 0x0001c1c000037802 */ /* 0x000fe40000000f00 */
[----:B-1----:R-:W-:Y:S05]  /*1c1b0*/  CALL.REL.NOINC `($__internal_22_$__cuda_sm70_shflsync_bfly_p) ;  /* 0x00000ec000007944 */ /* 0x002fea0003c00000 */
[----:B------:R-:W-:Y:S01]  /*1c1c0*/  FADD.FTZ R0, R0, R5 ;  /* 0x0000000500007221 */ /* 0x000fe20000010000 */
[----:B------:R-:W-:Y:S02]  /*1c1d0*/  MOV R2, R208 ;  /* 0x000000d000027202 */ /* 0x000fe40000000f00 */
[----:B------:R-:W-:-:S02]  /*1c1e0*/  MOV R5, 0x2 ;  /* 0x0000000200057802 */ /* 0x000fc40000000f00 */
[----:B------:R-:W-:Y:S02]  /*1c1f0*/  MOV R3, 0x1c210 ;  /* 0x0001c21000037802 */ /* 0x000fe40000000f00 */
[----:B------:R-:W-:Y:S05]  /*1c200*/  CALL.REL.NOINC `($__internal_22_$__cuda_sm70_shflsync_bfly_p) ;  /* 0x00000e7000007944 */ /* 0x000fea0003c00000 */
[----:B------:R-:W-:Y:S01]  /*1c210*/  FADD.FTZ R4, R208, R5 ;  /* 0x00000005d0047221 */ /* 0x000fe20000010000 */
[----:B------:R-:W-:Y:S02]  /*1c220*/  MOV R5, 0x1 ;  /* 0x0000000100057802 */ /* 0x000fe40000000f00 */
[----:B------:R-:W-:Y:S02]  /*1c230*/  MOV R3, 0x1c260 ;  /* 0x0001c26000037802 */ /* 0x000fe40000000f00 */
[----:B------:R-:W-:Y:S02]  /*1c240*/  MOV R2, R4 ;  /* 0x0000000400027202 */ /* 0x000fe40000000f00 */
[----:B------:R-:W-:Y:S05]  /*1c250*/  CALL.REL.NOINC `($__internal_22_$__cuda_sm70_shflsync_bfly_p) ;  /* 0x00000e2000007944 */ /* 0x000fea0003c00000 */
[----:B------:R-:W-:Y:S01]  /*1c260*/  MOV R3, R5 ;  /* 0x0000000500037202 */ /* 0x000fe20000000f00 */
[----:B------:R-:W-:Y:S05]  /*1c270*/  BRA `(.L_x_1181) ;  /* 0xffff9c5000007947 */ /* 0x000fea000383ffff */
.L_x_1115:
[----:B--234-:R-:W-:Y:S01]  /*1c280*/  IMAD.MOV.U32 R5, RZ, RZ, R15 ;  /* 0x000000ffff057224 */ /* 0x01cfe200078e000f */
[----:B------:R-:W-:Y:S01]  /*1c290*/  MOV R3, RZ ;  /* 0x000000ff00037202 */ /* 0x000fe20000000f00 */
[----:B------:R-:W-:Y:S01]  /*1c2a0*/  IMAD.MOV.U32 R0, RZ, RZ, 0x181f ;  /* 0x0000181fff007424 */ /* 0x000fe200078e00ff */
[----:B------:R-:W-:Y:S02]  /*1c2b0*/  MOV R2, 0x1c2d0 ;  /* 0x0001c2d000027802 */ /* 0x000fe40000000f00 */
[----:B-1----:R-:W-:Y:S05]  /*1c2c0*/  CALL.REL.NOINC `($__internal_23_$__cuda_sm70_shflsync_idx_p) ;  /* 0x00000e0000007944 */ /* 0x002fea0003c00000 */
[----:B------:R-:W-:Y:S01]  /*1c2d0*/  MOV R12, R0 ;  /* 0x00000000000c7202 */ /* 0x000fe20000000f00 */
[----:B------:R-:W-:Y:S05]  /*1c2e0*/  BRA `(.L_x_1182) ;  /* 0xffffb7d000007947 */ /* 0x000fea000383ffff */
.L_x_1116:
[----:B------:R-:W-:Y:S01]  /*1c2f0*/  IMAD.MOV.U32 R5, RZ, RZ, R16 ;  /* 0x000000ffff057224 */ /* 0x000fe200078e0010 */
[----:B------:R-:W-:Y:S01]  /*1c300*/  MOV R3, RZ ;  /* 0x000000ff00037202 */ /* 0x000fe20000000f00 */
[----:B------:R-:W-:Y:S01]  /*1c310*/  IMAD.MOV.U32 R0, RZ, RZ, 0x181f ;  /* 0x0000181fff007424 */ /* 0x000fe200078e00ff */
[----:B------:R-:W-:-:S02]  /*1c320*/  MOV R2, 0x1c340 ;  /* 0x0001c34000027802 */ /* 0x000fc40000000f00 */
[----:B-123--:R-:W-:Y:S05]  /*1c330*/  CALL.REL.NOINC `($__internal_23_$__cuda_sm70_shflsync_idx_p) ;  /* 0x00000d9000007944 */ /* 0x00efea0003c00000 */
[----:B------:R-:W-:Y:S05]  /*1c340*/  BRA `(.L_x_1183) ;  /* 0xffffb79000007947 */ /* 0x000fea000383ffff */
.L_x_1119:
[----:B------:R-:W-:Y:S01]  /*1c350*/  IMAD.MOV.U32 R5, RZ, RZ, R15 ;  /* 0x000000ffff057224 */ /* 0x000fe200078e000f */
[----:B--2---:R-:W-:Y:S01]  /*1c360*/  MOV R3, 0x1 ;  /* 0x0000000100037802 */ /* 0x004fe20000000f00 */
[----:B------:R-:W-:Y:S01]  /*1c370*/  IMAD.MOV.U32 R0, RZ, RZ, 0x181f ;  /* 0x0000181fff007424 */ /* 0x000fe200078e00ff */
[----:B------:R-:W-:-:S02]  /*1c380*/  MOV R2, 0x1c3a0 ;  /* 0x0001c3a000027802 */ /* 0x000fc40000000f00 */
[----:B-1-34-:R-:W-:Y:S05]  /*1c390*/  CALL.REL.NOINC `($__internal_23_$__cuda_sm70_shflsync_idx_p) ;  /* 0x00000d3000007944 */ /* 0x01afea0003c00000 */
[----:B------:R-:W-:Y:S01]  /*1c3a0*/  IMAD.MOV.U32 R12, RZ, RZ, R0 ;  /* 0x000000ffff0c7224 */ /* 0x000fe200078e0000 */
[----:B------:R-:W-:Y:S01]  /*1c3b0*/  MOV R3, 0x1 ;  /* 0x0000000100037802 */ /* 0x000fe20000000f00 */
[----:B------:R-:W-:Y:S01]  /*1c3c0*/  IMAD.MOV.U32 R5, RZ, RZ, R16 ;  /* 0x000000ffff057224 */ /* 0x000fe200078e0010 */
[----:B------:R-:W-:-:S02]  /*1c3d0*/  MOV R0, 0x181f ;  /* 0x0000181f00007802 */ /* 0x000fc40000000f00 */
[----:B------:R-:W-:Y:S02]  /*1c3e0*/  MOV R2, 0x1c400 ;  /* 0x0001c40000027802 */ /* 0x000fe40000000f00 */
[----:B------:R-:W-:Y:S05]  /*1c3f0*/  CALL.REL.NOINC `($__internal_23_$__cuda_sm70_shflsync_idx_p) ;  /* 0x00000cd000007944 */ /* 0x000fea0003c00000 */
[----:B------:R-:W-:Y:S05]  /*1c400*/  BRA `(.L_x_1184) ;  /* 0xffffb8b000007947 */ /* 0x000fea000383ffff */
.L_x_1122:
[----:B------:R-:W-:Y:S01]  /*1c410*/  IMAD.MOV.U32 R5, RZ, RZ, R15 ;  /* 0x000000ffff057224 */ /* 0x000fe200078e000f */
[----:B--2---:R-:W-:Y:S01]  /*1c420*/  MOV R3, 0x2 ;  /* 0x0000000200037802 */ /* 0x004fe20000000f00 */
[----:B------:R-:W-:Y:S01]  /*1c430*/  IMAD.MOV.U32 R0, RZ, RZ, 0x181f ;  /* 0x0000181fff007424 */ /* 0x000fe200078e00ff */
[----:B------:R-:W-:Y:S02]  /*1c440*/  MOV R2, 0x1c460 ;  /* 0x0001c46000027802 */ /* 0x000fe40000000f00 */
[----:B-1-34-:R-:W-:Y:S05]  /*1c450*/  CALL.REL.NOINC `($__internal_23_$__cuda_sm70_shflsync_idx_p) ;  /* 0x00000c7000007944 */ /* 0x01afea0003c00000 */
[----:B------:R-:W-:Y:S01]  /*1c460*/  MOV R12, R0 ;  /* 0x00000000000c7202 */ /* 0x000fe20000000f00 */
[----:B------:R-:W-:Y:S05]  /*1c470*/  BRA `(.L_x_1185) ;  /* 0xffffb9b000007947 */ /* 0x000fea000383ffff */
.L_x_1123:
[----:B------:R-:W-:Y:S01]  /*1c480*/  IMAD.MOV.U32 R5, RZ, RZ, R16 ;  /* 0x000000ffff057224 */ /* 0x000fe200078e0010 */
[----:B--2---:R-:W-:Y:S01]  /*1c490*/  MOV R3, 0x2 ;  /* 0x0000000200037802 */ /* 0x004fe20000000f00 */
[----:B------:R-:W-:Y:S01]  /*1c4a0*/  IMAD.MOV.U32 R0, RZ, RZ, 0x181f ;  /* 0x0000181fff007424 */ /* 0x000fe200078e00ff */
[----:B------:R-:W-:Y:S02]  /*1c4b0*/  MOV R2, 0x1c4d0 ;  /* 0x0001c4d000027802 */ /* 0x000fe40000000f00 */
[----:B-1-34-:R-:W-:Y:S05]  /*1c4c0*/  CALL.REL.NOINC `($__internal_23_$__cuda_sm70_shflsync_idx_p) ;  /* 0x00000c0000007944 */ /* 0x01afea0003c00000 */
[----:B------:R-:W-:Y:S05]  /*1c4d0*/  BRA `(.L_x_1186) ;  /* 0xffffb97000007947 */ /* 0x000fea000383ffff */
.L_x_1126:
[----:B------:R-:W-:Y:S01]  /*1c4e0*/  IMAD.MOV.U32 R5, RZ, RZ, R15 ;  /* 0x000000ffff057224 */ /* 0x000fe200078e000f */
[----:B---3--:R-:W-:Y:S01]  /*1c4f0*/  MOV R3, 0x3 ;  /* 0x0000000300037802 */ /* 0x008fe20000000f00 */
[----:B----4-:R-:W-:Y:S01]  /*1c500*/  IMAD.MOV.U32 R0, RZ, RZ, 0x181f ;  /* 0x0000181fff007424 */ /* 0x010fe200078e00ff */
[----:B------:R-:W-:-:S02]  /*1c510*/  MOV R2, 0x1c530 ;  /* 0x0001c53000027802 */ /* 0x000fc40000000f00 */
[----:B-12---:R-:W-:Y:S05]  /*1c520*/  CALL.REL.NOINC `($__internal_23_$__cuda_sm70_shflsync_idx_p) ;  /* 0x00000ba000007944 */ /* 0x006fea0003c00000 */
[----:B------:R-:W-:Y:S01]  /*1c530*/  IMAD.MOV.U32 R10, RZ, RZ, R0 ;  /* 0x000000ffff0a7224 */ /* 0x000fe200078e0000 */
[----:B------:R-:W-:Y:S01]  /*1c540*/  MOV R3, 0x3 ;  /* 0x0000000300037802 */ /* 0x000fe20000000f00 */
[----:B------:R-:W-:Y:S01]  /*1c550*/  IMAD.MOV.U32 R5, RZ, RZ, R16 ;  /* 0x000000ffff057224 */ /* 0x000fe200078e0010 */
[----:B------:R-:W-:-:S02]  /*1c560*/  MOV R0, 0x181f ;  /* 0x0000181f00007802 */ /* 0x000fc40000000f00 */
[----:B------:R-:W-:Y:S02]  /*1c570*/  MOV R2, 0x1c590 ;  /* 0x0001c59000027802 */ /* 0x000fe40000000f00 */
[----:B------:R-:W-:Y:S05]  /*1c580*/  CALL.REL.NOINC `($__internal_23_$__cuda_sm70_shflsync_idx_p) ;  /* 0x00000b4000007944 */ /* 0x000fea0003c00000 */
[----:B------:R-:W-:Y:S05]  /*1c590*/  BRA `(.L_x_1187) ;  /* 0xffffba3000007947 */ /* 0x000fea000383ffff */
.L_x_1128:
[----:B------:R-:W-:Y:S01]  /*1c5a0*/  IMAD.MOV.U32 R5, RZ, RZ, R16 ;  /* 0x000000ffff057224 */ /* 0x000fe200078e0010 */
[----:B------:R-:W-:Y:S01]  /*1c5b0*/  MOV R3, RZ ;  /* 0x000000ff00037202 */ /* 0x000fe20000000f00 */
[----:B------:R-:W-:Y:S01]  /*1c5c0*/  IMAD.MOV.U32 R0, RZ, RZ, 0x1c1f ;  /* 0x00001c1fff007424 */ /* 0x000fe200078e00ff */
[----:B------:R-:W-:Y:S02]  /*1c5d0*/  MOV R2, 0x1c5f0 ;  /* 0x0001c5f000027802 */ /* 0x000fe40000000f00 */
[----:B------:R-:W-:Y:S05]  /*1c5e0*/  CALL.REL.NOINC `($__internal_23_$__cuda_sm70_shflsync_idx_p) ;  /* 0x00000ae000007944 */ /* 0x000fea0003c00000 */
[----:B------:R-:W-:Y:S01]  /*1c5f0*/  MOV R4, R0 ;  /* 0x0000000000047202 */ /* 0x000fe20000000f00 */
[----:B------:R-:W-:Y:S05]  /*1c600*/  BRA `(.L_x_1188) ;  /* 0xffffbd2000007947 */ /* 0x000fea000383ffff */
.L_x_1129:
[----:B------:R-:W-:Y:S01]  /*1c610*/  IMAD.MOV.U32 R5, RZ, RZ, R17 ;  /* 0x000000ffff057224 */ /* 0x000fe200078e0011 */
[----:B------:R-:W-:Y:S01]  /*1c620*/  MOV R3, RZ ;  /* 0x000000ff00037202 */ /* 0x000fe20000000f00 */
[----:B------:R-:W-:Y:S01]  /*1c630*/  IMAD.MOV.U32 R0, RZ, RZ, 0x1c1f ;  /* 0x00001c1fff007424 */ /* 0x000fe200078e00ff */
[----:B------:R-:W-:Y:S02]  /*1c640*/  MOV R2, 0x1c660 ;  /* 0x0001c66000027802 */ /* 0x000fe40000000f00 */
[----:B-12---:R-:W-:Y:S05]  /*1c650*/  CALL.REL.NOINC `($__internal_23_$__cuda_sm70_shflsync_idx_p) ;  /* 0x00000a7000007944 */ /* 0x006fea0003c00000 */
[----:B------:R-:W-:Y:S05]  /*1c660*/  BRA `(.L_x_1189) ;  /* 0xffffbce000007947 */ /* 0x000fea000383ffff */
.L_x_1132:
[----:B------:R-:W-:Y:S01]  /*1c670*/  IMAD.MOV.U32 R5, RZ, RZ, R16 ;  /* 0x000000ffff057224 */ /* 0x000fe200078e0010 */
[----:B------:R-:W-:Y:S01]  /*1c680*/  MOV R3, 0x1 ;  /* 0x0000000100037802 */ /* 0x000fe20000000f00 */
[----:B----4-:R-:W-:Y:S01]  /*1c690*/  IMAD.MOV.U32 R0, RZ, RZ, 0x1c1f ;  /* 0x00001c1fff007424 */ /* 0x010fe200078e00ff */
[----:B------:R-:W-:-:S02]  /*1c6a0*/  MOV R2, 0x1c6c0 ;  /* 0x0001c6c000027802 */ /* 0x000fc40000000f00 */
[----:B-123--:R-:W-:Y:S05]  /*1c6b0*/  CALL.REL.NOINC `($__internal_23_$__cuda_sm70_shflsync_idx_p) ;  /* 0x00000a1000007944 */ /* 0x00efea0003c00000 */
[----:B------:R-:W-:Y:S01]  /*1c6c0*/  IMAD.MOV.U32 R4, RZ, RZ, R0 ;  /* 0x000000ffff047224 */ /* 0x000fe200078e0000 */
[----:B------:R-:W-:Y:S01]  /*1c6d0*/  MOV R3, 0x1 ;  /* 0x0000000100037802 */ /* 0x000fe20000000f00 */
[----:B------:R-:W-:Y:S01]  /*1c6e0*/  IMAD.MOV.U32 R5, RZ, RZ, R17 ;  /* 0x000000ffff057224 */ /* 0x000fe200078e0011 */
[----:B------:R-:W-:-:S02]  /*1c6f0*/  MOV R0, 0x1c1f ;  /* 0x00001c1f00007802 */ /* 0x000fc40000000f00 */
[----:B------:R-:W-:Y:S02]  /*1c700*/  MOV R2, 0x1c720 ;  /* 0x0001c72000027802 */ /* 0x000fe40000000f00 */
[----:B------:R-:W-:Y:S05]  /*1c710*/  CALL.REL.NOINC `($__internal_23_$__cuda_sm70_shflsync_idx_p) ;  /* 0x000009b000007944 */ /* 0x000fea0003c00000 */
[----:B------:R-:W-:Y:S05]  /*1c720*/  BRA `(.L_x_1190) ;  /* 0xffffc8c000007947 */ /* 0x000fea000383ffff */
.L_x_1136:
[----:B------:R-:W-:Y:S01]  /*1c730*/  IMAD.MOV.U32 R5, RZ, RZ, R13 ;  /* 0x000000ffff057224 */ /* 0x000fe200078e000d */
[----:B------:R-:W-:Y:S01]  /*1c740*/  MOV R3, RZ ;  /* 0x000000ff00037202 */ /* 0x000fe20000000f00 */
[----:B------:R-:W-:Y:S01]  /*1c750*/  IMAD.MOV.U32 R0, RZ, RZ, 0x181f ;  /* 0x0000181fff007424 */ /* 0x000fe200078e00ff */
[----:B------:R-:W-:Y:S02]  /*1c760*/  MOV R2, 0x1c780 ;  /* 0x0001c78000027802 */ /* 0x000fe40000000f00 */
[----:B------:R-:W-:Y:S05]  /*1c770*/  CALL.REL.NOINC `($__internal_23_$__cuda_sm70_shflsync_idx_p) ;  /* 0x0000095000007944 */ /* 0x000fea0003c00000 */
[----:B------:R-:W-:Y:S01]  /*1c780*/  MOV R12, R0 ;  /* 0x00000000000c7202 */ /* 0x000fe20000000f00 */
[----:B------:R-:W-:Y:S05]  /*1c790*/  BRA `(.L_x_1191) ;  /* 0xffffdc3000007947 */ /* 0x000fea000383ffff */
.L_x_1137:
[----:B------:R-:W-:Y:S01]  /*1c7a0*/  IMAD.MOV.U32 R5, RZ, RZ, R16 ;  /* 0x000000ffff057224 */ /* 0x000fe200078e0010 */
[----:B------:R-:W-:Y:S01]  /*1c7b0*/  MOV R3, RZ ;  /* 0x000000ff00037202 */ /* 0x000fe20000000f00 */
[----:B------:R-:W-:Y:S01]  /*1c7c0*/  IMAD.MOV.U32 R0, RZ, RZ, 0x181f ;  /* 0x0000181fff007424 */ /* 0x000fe200078e00ff */
[----:B------:R-:W-:Y:S02]  /*1c7d0*/  MOV R2, 0x1c7f0 ;  /* 0x0001c7f000027802 */ /* 0x000fe40000000f00 */
[----:B-12---:R-:W-:Y:S05]  /*1c7e0*/  CALL.REL.NOINC `($__internal_23_$__cuda_sm70_shflsync_idx_p) ;  /* 0x000008e000007944 */ /* 0x006fea0003c00000 */
[----:B------:R-:W-:Y:S05]  /*1c7f0*/  BRA `(.L_x_1192) ;  /* 0xffffdbf000007947 */ /* 0x000fea000383ffff */
.L_x_1140:
[----:B------:R-:W-:Y:S01]  /*1c800*/  IMAD.MOV.U32 R5, RZ, RZ, R13 ;  /* 0x000000ffff057224 */ /* 0x000fe200078e000d */
[----:B--2---:R-:W-:Y:S01]  /*1c810*/  MOV R3, 0x1 ;  /* 0x0000000100037802 */ /* 0x004fe20000000f00 */
[----:B----4-:R-:W-:Y:S01]  /*1c820*/  IMAD.MOV.U32 R0, RZ, RZ, 0x181f ;  /* 0x0000181fff007424 */ /* 0x010fe200078e00ff */
[----:B------:R-:W-:-:S02]  /*1c830*/  MOV R2, 0x1c850 ;  /* 0x0001c85000027802 */ /* 0x000fc40000000f00 */
[----:B-1-3--:R-:W-:Y:S05]  /*1c840*/  CALL.REL.NOINC `($__internal_23_$__cuda_sm70_shflsync_idx_p) ;  /* 0x0000088000007944 */ /* 0x00afea0003c00000 */
[----:B------:R-:W-:Y:S01]  /*1c850*/  IMAD.MOV.U32 R12, RZ, RZ, R0 ;  /* 0x000000ffff0c7224 */ /* 0x000fe200078e0000 */
[----:B------:R-:W-:Y:S01]  /*1c860*/  MOV R3, 0x1 ;  /* 0x0000000100037802 */ /* 0x000fe20000000f00 */
[----:B------:R-:W-:Y:S01]  /*1c870*/  IMAD.MOV.U32 R5, RZ, RZ, R16 ;  /* 0x000000ffff057224 */ /* 0x000fe200078e0010 */
[----:B------:R-:W-:-:S02]  /*1c880*/  MOV R0, 0x181f ;  /* 0x0000181f00007802 */ /* 0x000fc40000000f00 */
[----:B------:R-:W-:Y:S02]  /*1c890*/  MOV R2, 0x1c8b0 ;  /* 0x0001c8b000027802 */ /* 0x000fe40000000f00 */
[----:B------:R-:W-:Y:S05]  /*1c8a0*/  CALL.REL.NOINC `($__internal_23_$__cuda_sm70_shflsync_idx_p) ;  /* 0x0000082000007944 */ /* 0x000fea0003c00000 */
[----:B------:R-:W-:Y:S05]  /*1c8b0*/  BRA `(.L_x_1193) ;  /* 0xffffdd2000007947 */ /* 0x000fea000383ffff */
.L_x_1143:
[----:B------:R-:W-:Y:S01]  /*1c8c0*/  IMAD.MOV.U32 R5, RZ, RZ, R13 ;  /* 0x000000ffff057224 */ /* 0x000fe200078e000d */
[----:B-1----:R-:W-:Y:S01]  /*1c8d0*/  MOV R3, 0x2 ;  /* 0x0000000200037802 */ /* 0x002fe20000000f00 */
[----:B----4-:R-:W-:Y:S01]  /*1c8e0*/  IMAD.MOV.U32 R0, RZ, RZ, 0x181f ;  /* 0x0000181fff007424 */ /* 0x010fe200078e00ff */
[----:B------:R-:W-:Y:S02]  /*1c8f0*/  MOV R2, 0x1c910 ;  /* 0x0001c91000027802 */ /* 0x000fe40000000f00 */
[----:B--23--:R-:W-:Y:S05]  /*1c900*/  CALL.REL.NOINC `($__internal_23_$__cuda_sm70_shflsync_idx_p) ;  /* 0x000007c000007944 */ /* 0x00cfea0003c00000 */
[----:B------:R-:W-:Y:S01]  /*1c910*/  MOV R12, R0 ;  /* 0x00000000000c7202 */ /* 0x000fe20000000f00 */
[----:B------:R-:W-:Y:S05]  /*1c920*/  BRA `(.L_x_1194) ;  /* 0xffffde2000007947 */ /* 0x000fea000383ffff */
.L_x_1144:
[----:B------:R-:W-:Y:S01]  /*1c930*/  IMAD.MOV.U32 R5, RZ, RZ, R16 ;  /* 0x000000ffff057224 */ /* 0x000fe200078e0010 */
[----:B------:R-:W-:Y:S01]  /*1c940*/  MOV R3, 0x2 ;  /* 0x0000000200037802 */ /* 0x000fe20000000f00 */
[----:B----4-:R-:W-:Y:S01]  /*1c950*/  IMAD.MOV.U32 R0, RZ, RZ, 0x181f ;  /* 0x0000181fff007424 */ /* 0x010fe200078e00ff */
[----:B------:R-:W-:Y:S02]  /*1c960*/  MOV R2, 0x1c980 ;  /* 0x0001c98000027802 */ /* 0x000fe40000000f00 */
[----:B-123--:R-:W-:Y:S05]  /*1c970*/  CALL.REL.NOINC `($__internal_23_$__cuda_sm70_shflsync_idx_p) ;  /* 0x0000075000007944 */ /* 0x00efea0003c00000 */
[----:B------:R-:W-:Y:S05]  /*1c980*/  BRA `(.L_x_1195) ;  /* 0xffffdde000007947 */ /* 0x000fea000383ffff */
.L_x_1147:
[----:B------:R-:W-:Y:S01]  /*1c990*/  IMAD.MOV.U32 R5, RZ, RZ, R13 ;  /* 0x000000ffff057224 */ /* 0x000fe200078e000d */
[----:B-1----:R-:W-:Y:S01]  /*1c9a0*/  MOV R3, 0x3 ;  /* 0x0000000300037802 */ /* 0x002fe20000000f00 */
[----:B------:R-:W-:Y:S01]  /*1c9b0*/  IMAD.MOV.U32 R0, RZ, RZ, 0x181f ;  /* 0x0000181fff007424 */ /* 0x000fe200078e00ff */
[----:B------:R-:W-:-:S02]  /*1c9c0*/  MOV R2, 0x1c9e0 ;  /* 0x0001c9e000027802 */ /* 0x000fc40000000f00 */
[----:B--234-:R-:W-:Y:S05]  /*1c9d0*/  CALL.REL.NOINC `($__internal_23_$__cuda_sm70_shflsync_idx_p) ;  /* 0x000006f000007944 */ /* 0x01cfea0003c00000 */
[----:B------:R-:W-:Y:S01]  /*1c9e0*/  IMAD.MOV.U32 R12, RZ, RZ, R0 ;  /* 0x000000ffff0c7224 */ /* 0x000fe200078e0000 */
[----:B------:R-:W-:Y:S01]  /*1c9f0*/  MOV R3, 0x3 ;  /* 0x0000000300037802 */ /* 0x000fe20000000f00 */
[----:B------:R-:W-:Y:S01]  /*1ca00*/  IMAD.MOV.U32 R5, RZ, RZ, R16 ;  /* 0x000000ffff057224 */ /* 0x000fe200078e0010 */
[----:B------:R-:W-:-:S02]  /*1ca10*/  MOV R0, 0x181f ;  /* 0x0000181f00007802 */ /* 0x000fc40000000f00 */
[----:B------:R-:W-:Y:S02]  /*1ca20*/  MOV R2, 0x1ca40 ;  /* 0x0001ca4000027802 */ /* 0x000fe40000000f00 */
[----:B------:R-:W-:Y:S05]  /*1ca30*/  CALL.REL.NOINC `($__internal_23_$__cuda_sm70_shflsync_idx_p) ;  /* 0x0000069000007944 */ /* 0x000fea0003c00000 */
[----:B------:R-:W-:Y:S05]  /*1ca40*/  BRA `(.L_x_1196) ;  /* 0xffffdea000007947 */ /* 0x000fea000383ffff */
.L_x_1149:
[----:B--2---:R-:W-:Y:S01]  /*1ca50*/  IMAD.MOV.U32 R5, RZ, RZ, R21 ;  /* 0x000000ffff057224 */ /* 0x004fe200078e0015 */
[----:B------:R-:W-:Y:S01]  /*1ca60*/  MOV R3, RZ ;  /* 0x000000ff00037202 */ /* 0x000fe20000000f00 */
[----:B------:R-:W-:Y:S01]  /*1ca70*/  IMAD.MOV.U32 R0, RZ, RZ, 0x1f ;  /* 0x0000001fff007424 */ /* 0x000fe200078e00ff */
[----:B------:R-:W-:Y:S02]  /*1ca80*/  MOV R2, 0x1caa0 ;  /* 0x0001caa000027802 */ /* 0x000fe40000000f00 */
[----:B-1-3--:R-:W-:Y:S05]  /*1ca90*/  CALL.REL.NOINC `($__internal_23_$__cuda_sm70_shflsync_idx_p) ;  /* 0x0000063000007944 */ /* 0x00afea0003c00000 */
[----:B------:R-:W-:Y:S01]  /*1caa0*/  MOV R9, R0 ;  /* 0x0000000000097202 */ /* 0x000fe20000000f00 */
[----:B------:R-:W-:Y:S05]  /*1cab0*/  BRA `(.L_x_1197) ;  /* 0xffffe04000007947 */ /* 0x000fea000383ffff */
.L_x_1150:
[----:B--2---:R-:W-:Y:S01]  /*1cac0*/  IMAD.MOV.U32 R5, RZ, RZ, R21 ;  /* 0x000000ffff057224 */ /* 0x004fe200078e0015 */
[----:B------:R-:W-:Y:S01]  /*1cad0*/  MOV R3, 0x1 ;  /* 0x0000000100037802 */ /* 0x000fe20000000f00 */
[----:B------:R-:W-:Y:S01]  /*1cae0*/  IMAD.MOV.U32 R0, RZ, RZ, 0x1f ;  /* 0x0000001fff007424 */ /* 0x000fe200078e00ff */
[----:B------:R-:W-:Y:S02]  /*1caf0*/  MOV R2, 0x1cb10 ;  /* 0x0001cb1000027802 */ /* 0x000fe40000000f00 */
[----:B-1-34-:R-:W-:Y:S05]  /*1cb00*/  CALL.REL.NOINC `($__internal_23_$__cuda_sm70_shflsync_idx_p) ;  /* 0x000005c000007944 */ /* 0x01afea0003c00000 */
[----:B------:R-:W-:Y:S01]  /*1cb10*/  MOV R8, R0 ;  /* 0x0000000000087202 */ /* 0x000fe20000000f00 */
[----:B------:R-:W-:Y:S05]  /*1cb20*/  BRA `(.L_x_1198) ;  /* 0xffffdff000007947 */ /* 0x000fea000383ffff */
.L_x_1151:
[----:B------:R-:W-:Y:S02]  /*1cb30*/  MOV R2, 0x1 ;  /* 0x0000000100027802 */ /* 0x000fe40000000f00 */
[----:B------:R-:W-:-:S02]  /*1cb40*/  MOV R3, 0x1cb60 ;  /* 0x0001cb6000037802 */ /* 0x000fc40000000f00 */
[----:B---34-:R-:W-:Y:S05]  /*1cb50*/  CALL.REL.NOINC `($__internal_24_$__cuda_sm70_shflsync_up_p) ;  /* 0x000005c000007944 */ /* 0x018fea0003c00000 */
[----:B------:R-:W-:Y:S05]  /*1cb60*/  BRA `(.L_x_1199) ;  /* 0xffffe0d000007947 */ /* 0x000fea000383ffff */
.L_x_1152:
[----:B------:R-:W-:Y:S02]  /*1cb70*/  MOV R2, 0x2 ;  /* 0x0000000200027802 */ /* 0x000fe40000000f00 */
[----:B------:R-:W-:-:S02]  /*1cb80*/  MOV R3, 0x1cba0 ;  /* 0x0001cba000037802 */ /* 0x000fc40000000f00 */
[----:B---34-:R-:W-:Y:S05]  /*1cb90*/  CALL.REL.NOINC `($__internal_24_$__cuda_sm70_shflsync_up_p) ;  /* 0x0000058000007944 */ /* 0x018fea0003c00000 */
[----:B------:R-:W-:Y:S01]  /*1cba0*/  SEL R3, R4, RZ, P1 ;  /* 0x000000ff04037207 */ /* 0x000fe20000800000 */
[----:B------:R-:W-:-:S04]  /*1cbb0*/  IMAD.MOV.U32 R2, RZ, RZ, 0x4 ;  /* 0x00000004ff027424 */ /* 0x000fc800078e00ff */
[----:B------:R-:W-:Y:S01]  /*1cbc0*/  IMAD.IADD R0, R0, 0x1, R3 ;  /* 0x0000000100007824 */ /* 0x000fe200078e0203 */
[----:B------:R-:W-:Y:S02]  /*1cbd0*/  MOV R3, 0x1cbf0 ;  /* 0x0001cbf000037802 */ /* 0x000fe40000000f00 */
        /* <DEDUP_REMOVED lines=19> */
.L_x_1156:
[----:B------:R-:W-:Y:S02]  /*1cd10*/  MOV R2, 0x1 ;  /* 0x0000000100027802 */ /* 0x000fe40000000f00 */
[----:B------:R-:W-:Y:S02]  /*1cd20*/  MOV R3, 0x1cd40 ;  /* 0x0001cd4000037802 */ /* 0x000fe40000000f00 */
[----:B----4-:R-:W-:Y:S05]  /*1cd30*/  CALL.REL.NOINC `($__internal_24_$__cuda_sm70_shflsync_up_p) ;  /* 0x000003e000007944 */ /* 0x010fea0003c00000 */
[----:B------:R-:W-:Y:S01]  /*1cd40*/  MOV R2, R4 ;  /* 0x0000000400027202 */ /* 0x000fe20000000f00 */
[----:B------:R-:W-:Y:S05]  /*1cd50*/  BRA `(.L_x_1201) ;  /* 0xffffe13000007947 */ /* 0x000fea000383ffff */
.L_x_1157:
[----:B------:R-:W-:Y:S02]  /*1cd60*/  MOV R2, 0x2 ;  /* 0x0000000200027802 */ /* 0x000fe40000000f00 */
[----:B------:R-:W-:Y:S02]  /*1cd70*/  MOV R3, 0x1cd90 ;  /* 0x0001cd9000037802 */ /* 0x000fe40000000f00 */
[----:B----4-:R-:W-:Y:S05]  /*1cd80*/  CALL.REL.NOINC `($__internal_24_$__cuda_sm70_shflsync_up_p) ;  /* 0x0000039000007944 */ /* 0x010fea0003c00000 */
        /* <DEDUP_REMOVED lines=23> */
.L_x_1159:
[----:B------:R-:W-:Y:S02]  /*1cf00*/  SEL R0, RZ, 0x1, P0 ;  /* 0x00000001ff007807 */ /* 0x000fe40000000000 */
[----:B------:R-:W-:Y:S02]  /*1cf10*/  MOV R2, 0x1cf30 ;  /* 0x0001cf3000027802 */ /* 0x000fe40000000f00 */
[----:B-1--4-:R-:W-:Y:S05]  /*1cf20*/  CALL.REL.NOINC `($__internal_25_$__cuda_sm70_votesync_ballot) ;  /* 0x0000026000007944 */ /* 0x012fea0003c00000 */
[----:B------:R-:W-:Y:S01]  /*1cf30*/  MOV R10, R0 ;  /* 0x00000000000a7202 */ /* 0x000fe20000000f00 */
[----:B------:R-:W-:Y:S05]  /*1cf40*/  BRA `(.L_x_1203) ;  /* 0xffffe0d000007947 */ /* 0x000fea000383ffff */
.L_x_1160:
[----:B------:R-:W-:Y:S01]  /*1cf50*/  IMAD.MOV.U32 R5, RZ, RZ, R6 ;  /* 0x000000ffff057224 */ /* 0x000fe200078e0006 */
[----:B------:R-:W-:Y:S01]  /*1cf60*/  MOV R3, R8 ;  /* 0x0000000800037202 */ /* 0x000fe20000000f00 */
[----:B------:R-:W-:Y:S01]  /*1cf70*/  IMAD.MOV.U32 R0, RZ, RZ, 0x1f ;  /* 0x0000001fff007424 */ /* 0x000fe200078e00ff */
[----:B------:R-:W-:Y:S02]  /*1cf80*/  MOV R2, 0x1cfa0 ;  /* 0x0001cfa000027802 */ /* 0x000fe40000000f00 */
[----:B-1--4-:R-:W-:Y:S05]  /*1cf90*/  CALL.REL.NOINC `($__internal_23_$__cuda_sm70_shflsync_idx_p) ;  /* 0x0000013000007944 */ /* 0x012fea0003c00000 */
[----:B------:R-:W-:Y:S01]  /*1cfa0*/  IMAD.MOV.U32 R11, RZ, RZ, R0 ;  /* 0x000000ffff0b7224 */ /* 0x000fe200078e0000 */
[----:B------:R-:W-:Y:S01]  /*1cfb0*/  MOV R3, R8 ;  /* 0x0000000800037202 */ /* 0x000fe20000000f00 */
[----:B------:R-:W-:Y:S01]  /*1cfc0*/  IMAD.MOV.U32 R5, RZ, RZ, R7 ;  /* 0x000000ffff057224 */ /* 0x000fe200078e0007 */
[----:B------:R-:W-:Y:S02]  /*1cfd0*/  MOV R0, 0x1f ;  /* 0x0000001f00007802 */ /* 0x000fe40000000f00 */
[----:B------:R-:W-:-:S02]  /*1cfe0*/  MOV R2, 0x1d000 ;  /* 0x0001d00000027802 */ /* 0x000fc40000000f00 */
[----:B------:R-:W-:Y:S05]  /*1cff0*/  CALL.REL.NOINC `($__internal_23_$__cuda_sm70_shflsync_idx_p) ;  /* 0x000000d000007944 */ /* 0x000fea0003c00000 */
[----:B------:R-:W-:Y:S01]  /*1d000*/  MOV R7, R0 ;  /* 0x0000000000077202 */ /* 0x000fe20000000f00 */
[----:B------:R-:W-:Y:S05]  /*1d010*/  BRA `(.L_x_1204) ;  /* 0xffffe05000007947 */ /* 0x000fea000383ffff */
.L_x_1163:
[----:B------:R-:W-:Y:S01]  /*1d020*/  IMAD.MOV.U32 R5, RZ, RZ, R4 ;  /* 0x000000ffff057224 */ /* 0x000fe200078e0004 */
[----:B------:R-:W-:-:S02]  /*1d030*/  MOV R0, 0x1f ;  /* 0x0000001f00007802 */ /* 0x000fc40000000f00 */
[----:B------:R-:W-:Y:S02]  /*1d040*/  MOV R2, 0x1d060 ;  /* 0x0001d06000027802 */ /* 0x000fe40000000f00 */
[----:B-1234-:R-:W-:Y:S05]  /*1d050*/  CALL.REL.NOINC `($__internal_23_$__cuda_sm70_shflsync_idx_p) ;  /* 0x0000007000007944 */ /* 0x01efea0003c00000 */
[----:B------:R-:W-:Y:S01]  /*1d060*/  MOV R13, R0 ;  /* 0x00000000000d7202 */ /* 0x000fe20000000f00 */
[----:B------:R-:W-:Y:S05]  /*1d070*/  BRA `(.L_x_1162) ;  /* 0xffffe05000007947 */ /* 0x000fea000383ffff */
        .weak           $__internal_22_$__cuda_sm70_shflsync_bfly_p
        .type           $__internal_22_$__cuda_sm70_shflsync_bfly_p,@function
        .size           $__internal_22_$__cuda_sm70_shflsync_bfly_p,($__internal_23_$__cuda_sm70_shflsync_idx_p - $__internal_22_$__cuda_sm70_shflsync_bfly_p)
$__internal_22_$__cuda_sm70_shflsync_bfly_p:
[----:B------:R-:W-:Y:S04]  /*1d080*/  WARPSYNC R6 ;  /* 0x0000000600007348 */ /* 0x000fe80003800000 */
[----:B------:R1:W2:Y:S02]  /*1d090*/  SHFL.BFLY PT, R5, R2, R5, R7 ;  /* 0x0c00000502057389 */ /* 0x0002a400000e0007 */
[----:B-1----:R-:W-:Y:S02]  /*1d0a0*/  MOV R2, R3 ;  /* 0x0000000300027202 */ /* 0x002fe40000000f00 */
[----:B------:R-:W-:-:S04]  /*1d0b0*/  MOV R3, 0x0 ;  /* 0x0000000000037802 */ /* 0x000fc80000000f00 */
[----:B--2---:R-:W-:Y:S05]  /*1d0c0*/  RET.REL.NODEC R2 `(_ZN7cutlass13device_kernelIN5flash19enable_sm80_to_sm89INS1_16FlashAttnFwdSm80INS1_25CollectiveMainloopFwdSm80ILi8ELi1ELb0EN4cute5tupleIJNS5_1CILi128EEENS7_ILi32EEENS7_ILi256EEEEEELi256ENS_6half_tEfNS_4arch4Sm80ELb1ELb0ELb1ELb1ELb0ELb1ELb1ELb1EEENS1_21CollectiveEpilogueFwdINS6_IJS8_SA_S9_EEENS6_IJNS7_ILi1EEESI_SI_EEESC_SE_Li256ELb1ELb1ELb1ELb0EEENS1_36VarlenDynamicPersistentTileSchedulerILi128ELi32ELi256ELi256ELb1ELb1ELb0ELb1ELb1ELb1EEEEEEEEEvNT_6ParamsE) ;  /* 0xfffe2f3002007950 */ /* 0x004fea0003c3ffff */
        .weak           $__internal_23_$__cuda_sm70_shflsync_idx_p
        .type           $__internal_23_$__cuda_sm70_shflsync_idx_p,@function
        .size           $__internal_23_$__cuda_sm70_shflsync_idx_p,($__internal_24_$__cuda_sm70_shflsync_up_p - $__internal_23_$__cuda_sm70_shflsync_idx_p)
$__internal_23_$__cuda_sm70_shflsync_idx_p:
[----:B------:R-:W-:-:S04]  /*1d0d0*/  MOV R115, 0xffffffff ;  /* 0xffffffff00737802 */ /* 0x000fc80000000f00 */
[----:B------:R-:W-:Y:S04]  /*1d0e0*/  WARPSYNC R115 ;  /* 0x0000007300007348 */ /* 0x000fe80003800000 */
[----:B------:R1:W2:Y:S02]  /*1d0f0*/  SHFL.IDX PT, R0, R5, R3, R0 ;  /* 0x0000000305007389 */ /* 0x0002a400000e0000 */
[----:B-1----:R-:W-:-:S04]  /*1d100*/  MOV R3, 0x0 ;  /* 0x0000000000037802 */ /* 0x002fc80000000f00 */
[----:B--2---:R-:W-:Y:S05]  /*1d110*/  RET.REL.NODEC R2 `(_ZN7cutlass13device_kernelIN5flash19enable_sm80_to_sm89INS1_16FlashAttnFwdSm80INS1_25CollectiveMainloopFwdSm80ILi8ELi1ELb0EN4cute5tupleIJNS5_1CILi128EEENS7_ILi32EEENS7_ILi256EEEEEELi256ENS_6half_tEfNS_4arch4Sm80ELb1ELb0ELb1ELb1ELb0ELb1ELb1ELb1EEENS1_21CollectiveEpilogueFwdINS6_IJS8_SA_S9_EEENS6_IJNS7_ILi1EEESI_SI_EEESC_SE_Li256ELb1ELb1ELb1ELb0EEENS1_36VarlenDynamicPersistentTileSchedulerILi128ELi32ELi256ELi256ELb1ELb1ELb0ELb1ELb1ELb1EEEEEEEEEvNT_6ParamsE) ;  /* 0xfffe2ee002007950 */ /* 0x004fea0003c3ffff */
        .weak           $__internal_24_$__cuda_sm70_shflsync_up_p
        .type           $__internal_24_$__cuda_sm70_shflsync_up_p,@function
        .size           $__internal_24_$__cuda_sm70_shflsync_up_p,($__internal_25_$__cuda_sm70_votesync_ballot - $__internal_24_$__cuda_sm70_shflsync_up_p)
$__internal_24_$__cuda_sm70_shflsync_up_p:
[----:B------:R-:W-:Y:S02]  /*1d120*/  IMAD.MOV.U32 R4, RZ, RZ, RZ ;  /* 0x000000ffff047224 */ /* 0x000fe400078e00ff */
[----:B------:R-:W-:-:S04]  /*1d130*/  IMAD.MOV.U32 R10, RZ, RZ, -0x1 ;  /* 0xffffffffff0a7424 */ /* 0x000fc800078e00ff */
[----:B------:R-:W-:Y:S04]  /*1d140*/  WARPSYNC R10 ;  /* 0x0000000a00007348 */ /* 0x000fe80003800000 */
[----:B------:R1:W2:Y:S02]  /*1d150*/  SHFL.UP PT, R4, R0, R2, R4 ;  /* 0x0400000200047389 */ /* 0x0002a400000e0004 */
[----:B-1----:R-:W-:Y:S02]  /*1d160*/  MOV R2, R3 ;  /* 0x0000000300027202 */ /* 0x002fe40000000f00 */
[----:B------:R-:W-:-:S04]  /*1d170*/  MOV R3, 0x0 ;  /* 0x0000000000037802 */ /* 0x000fc80000000f00 */
[----:B--2---:R-:W-:Y:S05]  /*1d180*/  RET.REL.NODEC R2 `(_ZN7cutlass13device_kernelIN5flash19enable_sm80_to_sm89INS1_16FlashAttnFwdSm80INS1_25CollectiveMainloopFwdSm80ILi8ELi1ELb0EN4cute5tupleIJNS5_1CILi128EEENS7_ILi32EEENS7_ILi256EEEEEELi256ENS_6half_tEfNS_4arch4Sm80ELb1ELb0ELb1ELb1ELb0ELb1ELb1ELb1EEENS1_21CollectiveEpilogueFwdINS6_IJS8_SA_S9_EEENS6_IJNS7_ILi1EEESI_SI_EEESC_SE_Li256ELb1ELb1ELb1ELb0EEENS1_36VarlenDynamicPersistentTileSchedulerILi128ELi32ELi256ELi256ELb1ELb1ELb0ELb1ELb1ELb1EEEEEEEEEvNT_6ParamsE) ;  /* 0xfffe2e7002007950 */ /* 0x004fea0003c3ffff */
        .weak           $__internal_25_$__cuda_sm70_votesync_ballot
        .type           $__internal_25_$__cuda_sm70_votesync_ballot,@function
        .size           $__internal_25_$__cuda_sm70_votesync_ballot,(.L_x_5171 - $__internal_25_$__cuda_sm70_votesync_ballot)
$__internal_25_$__cuda_sm70_votesync_ballot:
[----:B------:R-:W-:Y:S01]  /*1d190*/  ISETP.NE.U32.AND P0, PT, R0, 0x1, PT ;  /* 0x000000010000780c */ /* 0x000fe20003f05070 */
[----:B------:R-:W-:-:S04]  /*1d1a0*/  IMAD.MOV.U32 R3, RZ, RZ, -0x1 ;  /* 0xffffffffff037424 */ /* 0x000fc800078e00ff */
[----:B------:R-:W-:Y:S08]  /*1d1b0*/  WARPSYNC R3 ;  /* 0x0000000300007348 */ /* 0x000ff00003800000 */
[----:B------:R-:W-:-:S04]  /*1d1c0*/  VOTE.ANY R0, PT, !P0 ;  /* 0x0000000000007806 */ /* 0x000fc800040e0100 */
[----:B------:R-:W-:Y:S01]  /*1d1d0*/  LOP3.LUT R0, R0, R3, RZ, 0xc0, !PT ;  /* 0x0000000300007212 */ /* 0x000fe200078ec0ff */
[----:B------:R-:W-:-:S04]  /*1d1e0*/  IMAD.MOV.U32 R3, RZ, RZ, 0x0 ;  /* 0x00000000ff037424 */ /* 0x000fc800078e00ff */
[----:B------:R-:W-:Y:S05]  /*1d1f0*/  RET.REL.NODEC R2 `(_ZN7cutlass13device_kernelIN5flash19enable_sm80_to_sm89INS1_16FlashAttnFwdSm80INS1_25CollectiveMainloopFwdSm80ILi8ELi1ELb0EN4cute5tupleIJNS5_1CILi128EEENS7_ILi32EEENS7_ILi256EEEEEELi256ENS_6half_tEfNS_4arch4Sm80ELb1ELb0ELb1ELb1ELb0ELb1ELb1ELb1EEENS1_21CollectiveEpilogueFwdINS6_IJS8_SA_S9_EEENS6_IJNS7_ILi1EEESI_SI_EEESC_SE_Li256ELb1ELb1ELb1ELb0EEENS1_36VarlenDynamicPersistentTileSchedulerILi128ELi32ELi256ELi256ELb1ELb1ELb0ELb1ELb1ELb1EEEEEEEEEvNT_6ParamsE) ;  /* 0xfffe2e0002007950 */ /* 0x000fea0003c3ffff */
.L_x_1205:
        /* <DEDUP_REMOVED lines=16> */
.L_x_5171:


//--------------------- .text._ZN7cutlass13device_kernelIN5flash19enable_sm80_to_sm89INS1_16FlashAttnFwdSm80INS1_25CollectiveMainloopFwdSm80ILi8ELi1ELb0EN4cute5tupleIJNS5_1CILi128EEENS7_ILi96EEENS7_ILi256EEEEEELi256ENS_6half_tEfNS_4arch4Sm80ELb0ELb0ELb1ELb0ELb0ELb0ELb1ELb1EEENS1_21CollectiveEpilogueFwdINS6_IJS8_SA_S9_EEENS6_IJNS7_ILi1EEESI_SI_EEESC_SE_Li256ELb0ELb1ELb1ELb0EEENS1_19SingleTileSchedulerILb0ELb1ELb1ELi128EEEEEEEEEvNT_6ParamsE --------------------------
	.section	.text._ZN7cutlass13device_kernelIN5flash19enable_sm80_to_sm89INS1_16FlashAttnFwdSm80INS1_25CollectiveMainloopFwdSm80ILi8ELi1ELb0EN4cute5tupleIJNS5_1CILi128EEENS7_ILi96EEENS7_ILi256EEEEEELi256ENS_6half_tEfNS_4arch4Sm80ELb0ELb0ELb1ELb0ELb0ELb0ELb1ELb1EEENS1_21CollectiveEpilogueFwdINS6_IJS8_SA_S9_EEENS6_IJNS7_ILi1EEESI_SI_EEESC_SE_Li256ELb0ELb1ELb1ELb0EEENS1_19SingleTileSchedulerILb0ELb1ELb1ELi128EEEEEEEEEvNT_6ParamsE,"ax",@progbits
	.sectioninfo	@"SHI_REGISTERS=255"
	.align	128
.text._ZN7cutlass13device_kernelIN5flash19enable_sm80_to_sm89INS1_16FlashAttnFwdSm80INS1_25CollectiveMainloopFwdSm80ILi8ELi1ELb0EN4cute5tupleIJNS5_1CILi128EEENS7_ILi96EEENS7_ILi256EEEEEELi256ENS_6half_tEfNS_4arch4Sm80ELb0ELb0ELb1ELb0ELb0ELb0ELb1ELb1EEENS1_21CollectiveEpilogueFwdINS6_IJS8_SA_S9_EEENS6_IJNS7_ILi1EEESI_SI_EEESC_SE_Li256ELb0ELb1ELb1ELb0EEENS1_19SingleTileSchedulerILb0ELb1ELb1ELi128EEEEEEEEEvNT_6ParamsE:
        .type           _ZN7cutlass13device_kernelIN5flash19enable_sm80_to_sm89INS1_16FlashAttnFwdSm80INS1_25CollectiveMainloopFwdSm80ILi8ELi1ELb0EN4cute5tupleIJNS5_1CILi128EEENS7_ILi96EEENS7_ILi256EEEEEELi256ENS_6half_tEfNS_4arch4Sm80ELb0ELb0ELb1ELb0ELb0ELb0ELb1ELb1EEENS1_21CollectiveEpilogueFwdINS6_IJS8_SA_S9_EEENS6_IJNS7_ILi1EEESI_SI_EEESC_SE_Li256ELb0ELb1ELb1ELb0EEENS1_19SingleTileSchedulerILb0ELb1ELb1ELi128EEEEEEEEEvNT_6ParamsE,@function
        .size           _ZN7cutlass13device_kernelIN5flash19enable_sm80_to_sm89INS1_16FlashAttnFwdSm80INS1_25CollectiveMainloopFwdSm80ILi8ELi1ELb0EN4cute5tupleIJNS5_1CILi128EEENS7_ILi96EEENS7_ILi256EEEEEELi256ENS_6half_tEfNS_4arch4Sm80ELb0ELb0ELb1ELb0ELb0ELb0ELb1ELb1EEENS1_21CollectiveEpilogueFwdINS6_IJS8_SA_S9_EEENS6_IJNS7_ILi1EEESI_SI_EEESC_SE_Li256ELb0ELb1ELb1ELb0EEENS1_19SingleTileSchedulerILb0ELb1ELb1ELi128EEEEEEEEEvNT_6ParamsE,(.L_x_5176 - _ZN7cutlass13device_kernelIN5flash19enable_sm80_to_sm89INS1_16FlashAttnFwdSm80INS1_25CollectiveMainloopFwdSm80ILi8ELi1ELb0EN4cute5tupleIJNS5_1CILi128EEENS7_ILi96EEENS7_ILi256EEEEEELi256ENS_6half_tEfNS_4arch4Sm80ELb0ELb0ELb1ELb0ELb0ELb0ELb1ELb1EEENS1_21CollectiveEpilogueFwdINS6_IJS8_SA_S9_EEENS6_IJNS7_ILi1EEESI_SI_EEESC_SE_Li256ELb0ELb1ELb1ELb0EEENS1_19SingleTileSchedulerILb0ELb1ELb1ELi128EEEEEEEEEvNT_6ParamsE)
        .other          _ZN7cutlass13device_kernelIN5flash19enable_sm80_to_sm89INS1_16FlashAttnFwdSm80INS1_25CollectiveMainloopFwdSm80ILi8ELi1ELb0EN4cute5tupleIJNS5_1CILi128EEENS7_ILi96EEENS7_ILi256EEEEEELi256ENS_6half_tEfNS_4arch4Sm80ELb0ELb0ELb1ELb0ELb0ELb0ELb1ELb1EEENS1_21CollectiveEpilogueFwdINS6_IJS8_SA_S9_EEENS6_IJNS7_ILi1EEESI_SI_EEESC_SE_Li256ELb0ELb1ELb1ELb0EEENS1_19SingleTileSchedulerILb0ELb1ELb1ELi128EEEEEEEEEvNT_6ParamsE,@"STO_CUDA_ENTRY STV_DEFAULT"
_ZN7cutlass13device_kernelIN5flash19enable_sm80_to_sm89INS1_16FlashAttnFwdSm80INS1_25CollectiveMainloopFwdSm80ILi8ELi1ELb0EN4cute5tupleIJNS5_1CILi128EEENS7_ILi96EEENS7_ILi256EEEEEELi256ENS_6half_tEfNS_4arch4Sm80ELb0ELb0ELb1ELb0ELb0ELb0ELb1ELb1EEENS1_21CollectiveEpilogueFwdINS6_IJS8_SA_S9_EEENS6_IJNS7_ILi1EEESI_SI_EEESC_SE_Li256ELb0ELb1ELb1ELb0EEENS1_19SingleTileSchedulerILb0ELb1ELb1ELi128EEEEEEEEEvNT_6ParamsE:
        /* <DEDUP_REMOVED lines=18> */
.L_x_1206:
[----:B---3--:R-:W-:Y:S02]  /*0120*/  ULDC.64 UR4, c[0x0][0x550] ;  /* 0x0001540000047ab9 */ /* 0x008fe40000000a00 */
[----:B------:R-:W-:Y:S02]  /*0130*/  UISETP.NE.AND UP0, UPT, UR4, 0x1, UPT ;  /* 0x000000010400788c */ /* 0x000fe4000bf05270 */
[----:B------:R-:W-:-:S02]  /*0140*/  UIMAD.WIDE.U32 UR10, UR6, UR5, URZ ;  /* 0x00000005060a72a5 */ /* 0x000fc4000f8e003f */
[----:B------:R-:W-:Y:S02]  /*0150*/  ULDC UR4, c[0x0][0x558] ;  /* 0x0001560000047ab9 */ /* 0x000fe40000000800 */
[----:B------:R-:W-:-:S05]  /*0160*/  UMOV UR9, UR6 ;  /* 0x0000000600097c82 */ /* 0x000fca0008000000 */
[----:B------:R-:W-:-:S03]  /*0170*/  @UP0 USHF.R.U32.HI UR9, URZ, UR4, UR11 ;  /* 0x000000043f090299 */ /* 0x000fc6000801160b */
.L_x_1207:
        /* <DEDUP_REMOVED lines=10> */
[----:B------:R-:W-:-:S04]  /*0220*/  UIMAD.WIDE UR10, UR10, 0x2aaaaaab, URZ ;  /* 0x2aaaaaab0a0a78a5 */ /* 0x000fc8000f8e023f */
[----:B------:R-:W-:-:S04]  /*0230*/  USHF.R.U32.HI UR6, URZ, 0x1f, UR11 ;  /* 0x0000001f3f067899 */ /* 0x000fc8000801160b */
[----:B------:R-:W-:-:S04]  /*0240*/  ULEA.HI.SX32 UR6, UR11, UR6, 0x1c ;  /* 0x000000060b067291 */ /* 0x000fc8000f8fe23f */
        /* <DEDUP_REMOVED lines=8> */
[-C--:B------:R-:W-:Y:S02]  /*02d0*/  IABS R0, R2.reuse ;  /* 0x0000000200007213 */ /* 0x080fe40000000000 */
[----:B------:R-:W-:Y:S02]  /*02e0*/  IABS R2, R2 ;  /* 0x0000000200027213 */ /* 0x000fe40000000000 */
        /* <DEDUP_REMOVED lines=10> */
[----:B------:R-:W-:-:S04]  /*0390*/  UIMAD UR4, UR4, UR11, URZ ;  /* 0x0000000b040472a4 */ /* 0x000fc8000f8e023f */
[----:B------:R-:W-:Y:S01]  /*03a0*/  IMAD.MOV.U32 R3, RZ, RZ, R0 ;  /* 0x000000ffff037224 */ /* 0x000fe200078e0000 */
[----:B------:R-:W-:Y:S01]  /*03b0*/  UIMAD.WIDE.U32 UR14, UR15, UR4, UR14 ;  /* 0x000000040f0e72a5 */ /* 0x000fe2000f8e000e */
[----:B------:R-:W-:Y:S02]  /*03c0*/  IMAD.MOV R0, RZ, RZ, -R2 ;  /* 0x000000ffff007224 */ /* 0x000fe400078e0a02 */
[----:B------:R-:W1:Y:S08]  /*03d0*/  R2UR UR10, R3 ;  /* 0x00000000030a73c2 */ /* 0x000e7000000e0000 */
        /* <DEDUP_REMOVED lines=12> */
.L_x_1208:
[----:B------:R-:W-:Y:S01]  /*04a0*/  ULOP3.LUT UR8, UR7, 0xffff, URZ, 0xc0, !UPT ;  /* 0x0000ffff07087892 */ /* 0x000fe2000f8ec03f */
[----:B------:R-:W-:Y:S01]  /*04b0*/  PLOP3.LUT P2, PT, PT, PT, PT, 0x80, 0x0 ;  /* 0x000000000000781c */ /* 0x000fe20003f4f070 */
[----:B------:R-:W-:Y:S01]  /*04c0*/  ULDC.64 UR10, c[0x0][0x118] ;  /* 0x00004600000a7ab9 */ /* 0x000fe20000000a00 */
        /* <DEDUP_REMOVED lines=72> */
[----:B------:R-:W2:Y:S01]  /*0950*/  LDL.LU R185, [R1+0x8] ;  /* 0x0000080001b97983 */ /* 0x000ea20000300800 */
[----:B------:R-:W-:Y:S01]  /*0960*/  ISETP.NE.U32.AND P0, PT, RZ, c[0x0][0x340], PT ;  /* 0x0000d000ff007a0c */ /* 0x000fe20003f05070 */
[----:B------:R-:W-:-:S02]  /*0970*/  USHF.R.S32.HI UR12, URZ, 0x1f, UR9 ;  /* 0x0000001f3f0c7899 */ /* 0x000fc40008011409 */
[----:B------:R-:W1:Y:S01]  /*0980*/  S2R R29, SR_CTAID.X ;  /* 0x00000000001d7919 */ /* 0x000e620000002500 */
[----:B------:R-:W-:Y:S01]  /*0990*/  ISETP.NE.AND.EX P2, PT, RZ, c[0x0][0x344], PT, P0 ;  /* 0x0000d100ff007a0c */ /* 0x000fe20003f45300 */
[----:B------:R-:W-:-:S12]  /*09a0*/  ULDC.64 UR4, c[0x0][0x1b8] ;  /* 0x00006e0000047ab9 */ /* 0x000fd80000000a00 */
[----:B------:R-:W-:-:S04]  /*09b0*/  @P2 IMAD.MOV.U32 R2, RZ, RZ, 0x4 ;  /* 0x00000004ff022424 */ /* 0x000fc800078e00ff */
[----:B------:R-:W-:-:S05]  /*09c0*/  @P2 IMAD.WIDE R2, R33, R2, c[0x0][0x340] ;  /* 0x0000d00021022625 */ /* 0x000fca00078e0202 */
[----:B------:R3:W4:Y:S01]  /*09d0*/  @P2 LDG.E R16, [R2.64] ;  /* 0x0000000a02102981 */ /* 0x000722000c1e1900 */
[----:B------:R-:W-:Y:S01]  /*09e0*/  SHF.R.S32.HI R31, RZ, 0x1f, R184 ;  /* 0x0000001fff1f7819 */ /* 0x000fe200000114b8 */
[----:B------:R-:W-:Y:S01]  /*09f0*/  UIMAD UR7, UR12, UR4, URZ ;  /* 0x000000040c0772a4 */ /* 0x000fe2000f8e023f */
[----:B------:R-:W-:Y:S01]  /*0a00*/  SHF.R.S32.HI R32, RZ, 0x1f, R33 ;  /* 0x0000001fff207819 */ /* 0x000fe20000011421 */
[----:B------:R-:W-:Y:S01]  /*0a10*/  UIMAD.WIDE.U32 UR14, UR9, UR4, URZ ;  /* 0x00000004090e72a5 */ /* 0x000fe2000f8e003f */
[CC--:B------:R-:W-:Y:S01]  /*0a20*/  LEA.HI R0, R31.reuse, R184.reuse, RZ, 0x3 ;  /* 0x000000b81f007211 */ /* 0x0c0fe200078f18ff */
[----:B------:R-:W-:Y:S01]  /*0a30*/  UIMAD UR5, UR9, UR5, UR7 ;  /* 0x00000005090572a4 */ /* 0x000fe2000f8e0207 */
[----:B------:R-:W-:Y:S01]  /*0a40*/  LEA.HI R11, R31, R184, RZ, 0x4 ;  /* 0x000000b81f0b7211 */ /* 0x000fe200078f20ff */
[----:B------:R-:W-:Y:S01]  /*0a50*/  ULDC UR4, c[0x0][0x2c4] ;  /* 0x0000b10000047ab9 */ /* 0x000fe20000000800 */
[----:B------:R-:W-:Y:S01]  /*0a60*/  LOP3.LUT R4, R0, 0xfffffff8, RZ, 0xc0, !PT ;  /* 0xfffffff800047812 */ /* 0x000fe200078ec0ff */
[----:B------:R-:W-:Y:S01]  /*0a70*/  UIADD3 UR5, UR15, UR5, URZ ;  /* 0x000000050f057290 */ /* 0x000fe2000fffe03f */
[----:B------:R-:W-:Y:S01]  /*0a80*/  SHF.R.S32.HI R22, RZ, 0x3, R0 ;  /* 0x00000003ff167819 */ /* 0x000fe20000011400 */
[----:B------:R-:W-:Y:S01]  /*0a90*/  ULDC UR7, c[0x0][0x168] ;  /* 0x00005a0000077ab9 */ /* 0x000fe20000000800 */
[----:B------:R-:W-:Y:S01]  /*0aa0*/  SHF.R.S32.HI R8, RZ, 0x4, R11 ;  /* 0x00000004ff087819 */ /* 0x000fe2000001140b */
[----:B------:R-:W-:Y:S01]  /*0ab0*/  IMAD.IADD R25, R184, 0x1, -R4 ;  /* 0x00000001b8197824 */ /* 0x000fe200078e0a04 */
[----:B------:R-:W-:Y:S01]  /*0ac0*/  UIMAD UR7, UR4, UR7, URZ ;  /* 0x00000007040772a4 */ /* 0x000fe2000f8e023f */
[----:B------:R-:W-:Y:S01]  /*0ad0*/  IMAD R4, R32, c[0x0][0x1c0], RZ ;  /* 0x0000700020047a24 */ /* 0x000fe200078e02ff */
[----:B------:R-:W-:Y:S01]  /*0ae0*/  LEA.HI R7, R11, R8, RZ, 0x1 ;  /* 0x000000080b077211 */ /* 0x000fe200078f08ff */
[----:B------:R-:W-:Y:S01]  /*0af0*/  IMAD R6, R25, 0x20, R22 ;  /* 0x0000002019067824 */ /* 0x000fe200078e0216 */
[----:B------:R-:W-:Y:S01]  /*0b00*/  BSSY B0, `(.L_x_1210) ;  /* 0x00000a8000007945 */ /* 0x000fe20003800000 */
[----:B------:R-:W-:Y:S01]  /*0b10*/  IMAD R4, R33, c[0x0][0x1c4], R4 ;  /* 0x0000710021047a24 */ /* 0x000fe200078e0204 */
[----:B------:R-:W-:Y:S01]  /*0b20*/  LOP3.LUT R7, R7, 0xfffffffe, RZ, 0xc0, !PT ;  /* 0xfffffffe07077812 */ /* 0x000fe200078ec0ff */
[----:B-1----:R-:W-:-:S02]  /*0b30*/  IMAD R6, R29, 0x80, R6 ;  /* 0x000000801d067824 */ /* 0x002fc400078e0206 */
[----:B------:R-:W-:Y:S02]  /*0b40*/  IMAD.SHL.U32 R10, R25, 0x8, RZ ;  /* 0x00000008190a7824 */ /* 0x000fe400078e00ff */
[----:B---3--:R-:W-:Y:S02]  /*0b50*/  IMAD.MOV.U32 R2, RZ, RZ, c[0x0][0x2c4] ;  /* 0x0000b100ff027624 */ /* 0x008fe400078e00ff */
[----:B------:R-:W-:Y:S01]  /*0b60*/  IMAD.U32 R3, RZ, RZ, UR15 ;  /* 0x0000000fff037e24 */ /* 0x000fe2000f8e00ff */
[----:B------:R-:W-:Y:S01]  /*0b70*/  IADD3 R18, R10, 0x40, RZ ;  /* 0x000000400a127810 */ /* 0x000fe20007ffe0ff */
[----:B------:R-:W-:Y:S01]  /*0b80*/  IMAD.U32 R3, RZ, RZ, UR5 ;  /* 0x00000005ff037e24 */ /* 0x000fe2000f8e00ff */
[----:B------:R-:W-:Y:S01]  /*0b90*/  ISETP.NE.AND P0, PT, R2, 0x1, PT ;  /* 0x000000010200780c */ /* 0x000fe20003f05270 */
[----:B------:R-:W-:Y:S01]  /*0ba0*/  IMAD.U32 R2, RZ, RZ, UR14 ;  /* 0x0000000eff027e24 */ /* 0x000fe2000f8e00ff */
[----:B------:R-:W-:Y:S01]  /*0bb0*/  ULDC.64 UR4, c[0x0][0x1e8] ;  /* 0x00007a0000047ab9 */ /* 0x000fe20000000a00 */
[----:B------:R-:W-:Y:S01]  /*0bc0*/  IMAD.MOV.U32 R0, RZ, RZ, R6 ;  /* 0x000000ffff007224 */ /* 0x000fe200078e0006 */
[----:B------:R-:W-:Y:S01]  /*0bd0*/  UIMAD UR4, UR12, UR4, URZ ;  /* 0x000000040c0472a4 */ /* 0x000fe2000f8e023f */
[----:B------:R-:W-:Y:S01]  /*0be0*/  IMAD.WIDE.U32 R2, R33, c[0x0][0x1c0], R2 ;  /* 0x0000700021027a25 */ /* 0x000fe200078e0002 */
[----:B------:R-:W-:-:S02]  /*0bf0*/  ISETP.GE.AND P6, PT, R18, c[0x0][0x1d4], PT ;  /* 0x0000750012007a0c */ /* 0x000fc40003fc6270 */
[----:B------:R-:W-:Y:S01]  /*0c00*/  UIMAD UR13, UR9, UR5, UR4 ;  /* 0x00000005090d72a4 */ /* 0x000fe2000f8e0204 */
[----:B------:R-:W-:Y:S02]  /*0c10*/  IMAD.IADD R3, R3, 0x1, R4 ;  /* 0x0000000103037824 */ /* 0x000fe400078e0204 */
[----:B------:R-:W-:Y:S01]  /*0c20*/  IMAD.SHL.U32 R4, R22, 0x40, RZ ;  /* 0x0000004016047824 */ /* 0x000fe200078e00ff */
[----:B------:R-:W-:Y:S01]  /*0c30*/  ULDC.64 UR4, c[0x0][0x210] ;  /* 0x0000840000047ab9 */ /* 0x000fe20000000a00 */
[----:B------:R-:W-:Y:S01]  /*0c40*/  @P0 IMAD.HI.U32 R5, R6, c[0x0][0x2c8], RZ ;  /* 0x0000b20006050a27 */ /* 0x000fe200078e00ff */
[----:B------:R-:W-:Y:S02]  /*0c50*/  UIMAD UR4, UR12, UR4, URZ ;  /* 0x000000040c0472a4 */ /* 0x000fe4000f8e023f */
[----:B------:R-:W-:Y:S01]  /*0c60*/  LOP3.LUT R4, R4, 0x1c0, RZ, 0xc0, !PT ;  /* 0x000001c004047812 */ /* 0x000fe200078ec0ff */
[----:B------:R-:W-:Y:S01]  /*0c70*/  IMAD.IADD R28, R8, 0x1, -R7 ;  /* 0x00000001081c7824 */ /* 0x000fe200078e0a07 */
[----:B------:R-:W-:Y:S01]  /*0c80*/  @P0 SHF.R.U32.HI R0, RZ, c[0x0][0x2cc], R5 ;  /* 0x0000b300ff000a19 */ /* 0x000fe20000011605 */
[----:B------:R-:W-:Y:S01]  /*0c90*/  IMAD R29, R29, 0x80, R22 ;  /* 0x000000801d1d7824 */ /* 0x000fe200078e0216 */
[----:B------:R-:W-:Y:S01]  /*0ca0*/  LOP3.LUT R9, R4, 0x38, R10, 0xf8, !PT ;  /* 0x0000003804097812 */ /* 0x000fe200078ef80a */
[----:B------:R-:W-:Y:S01]  /*0cb0*/  IMAD.SHL.U32 R19, R25, 0x8, RZ ;  /* 0x0000000819137824 */ /* 0x000fe200078e00ff */
[--C-:B------:R-:W-:Y:S01]  /*0cc0*/  SHF.R.S32.HI R5, RZ, 0x1f, R0.reuse ;  /* 0x0000001fff057819 */ /* 0x100fe20000011400 */
[----:B------:R-:W-:Y:S01]  /*0cd0*/  IMAD.MOV R8, RZ, RZ, -R0 ;  /* 0x000000ffff087224 */ /* 0x000fe200078e0a00 */
[----:B------:R-:W-:Y:S01]  /*0ce0*/  SHF.R.U32.HI R7, RZ, 0x3, R4 ;  /* 0x00000003ff077819 */ /* 0x000fe20000011604 */
[----:B------:R-:W-:Y:S01]  /*0cf0*/  IMAD.WIDE.U32 R2, R0, c[0x0][0x1b0], R2 ;  /* 0x00006c0000027a25 */ /* 0x000fe200078e0002 */
[----:B------:R-:W-:Y:S01]  /*0d00*/  ISETP.GE.AND P0, PT, R29, UR7, PT ;  /* 0x000000071d007c0c */ /* 0x000fe2000bf06270 */
[----:B------:R-:W-:Y:S01]  /*0d10*/  UIMAD UR4, UR9, UR5, UR4 ;  /* 0x00000005090472a4 */ /* 0x000fe2000f8e0204 */
[----:B------:R-:W-:Y:S01]  /*0d20*/  LOP3.LUT R7, R9, R7, RZ, 0x3c, !PT ;  /* 0x0000000709077212 */ /* 0x000fe200078e3cff */
[----:B------:R-:W-:Y:S01]  /*0d30*/  IMAD R5, R5, c[0x0][0x1b0], RZ ;  /* 0x00006c0005057a24 */ /* 0x000fe200078e02ff */
[----:B------:R-:W-:-:S02]  /*0d40*/  IADD3 R30, R19, 0x80, RZ ;  /* 0x00000080131e7810 */ /* 0x000fc40007ffe0ff */
[----:B------:R-:W-:Y:S01]  /*0d50*/  IADD3 R14, R19, 0xc0, RZ ;  /* 0x000000c0130e7810 */ /* 0x000fe20007ffe0ff */
[----:B------:R-:W-:Y:S01]  /*0d60*/  IMAD R4, R0, c[0x0][0x1b4], R5 ;  /* 0x00006d0000047a24 */ /* 0x000fe200078e0205 */
[----:B------:R-:W-:Y:S01]  /*0d70*/  IADD3 R5, R10, 0x80, RZ ;  /* 0x000000800a057810 */ /* 0x000fe20007ffe0ff */
[----:B------:R-:W-:Y:S01]  /*0d80*/  IMAD R0, R8, c[0x0][0x2c4], R6 ;  /* 0x0000b10008007a24 */ /* 0x000fe200078e0206 */
[----:B------:R-:W-:Y:S01]  /*0d90*/  LEA.HI R6, R31, R184, RZ, 0x6 ;  /* 0x000000b81f067211 */ /* 0x000fe200078f30ff */
[----:B------:R-:W-:Y:S01]  /*0da0*/  IMAD.IADD R3, R3, 0x1, R4 ;  /* 0x0000000103037824 */ /* 0x000fe200078e0204 */
[----:B------:R-:W-:Y:S02]  /*0db0*/  ISETP.GE.AND P1, PT, R5, c[0x0][0x1d4], PT ;  /* 0x0000750005007a0c */ /* 0x000fe40003f26270 */
[----:B------:R-:W-:Y:S01]  /*0dc0*/  SHF.R.S32.HI R4, RZ, 0x1f, R0 ;  /* 0x0000001fff047819 */ /* 0x000fe20000011400 */
[----:B------:R-:W-:Y:S01]  /*0dd0*/  IMAD.SHL.U32 R5, R6, 0x8, RZ ;  /* 0x0000000806057824 */ /* 0x000fe200078e00ff */
[----:B------:R-:W-:Y:S01]  /*0de0*/  LOP3.LUT R8, R11, 0xfffffff0, RZ, 0xc0, !PT ;  /* 0xfffffff00b087812 */ /* 0x000fe200078ec0ff */
[----:B------:R-:W-:Y:S01]  /*0df0*/  IMAD.WIDE.U32 R2, R0, c[0x0][0x1a8], R2 ;  /* 0x00006a0000027a25 */ /* 0x000fe200078e0002 */
[----:B------:R-:W-:-:S02]  /*0e00*/  SHF.R.S32.HI R11, RZ, 0x1f, R10 ;  /* 0x0000001fff0b7819 */ /* 0x000fc4000001140a */
[----:B------:R-:W-:Y:S01]  /*0e10*/  LOP3.LUT R247, R7, 0xfffffe00, R5, 0xf8, !PT ;  /* 0xfffffe0007f77812 */ /* 0x000fe200078ef805 */
[----:B------:R-:W-:Y:S01]  /*0e20*/  IMAD R4, R4, c[0x0][0x1a8], RZ ;  /* 0x00006a0004047a24 */ /* 0x000fe200078e02ff */
[----:B------:R-:W-:Y:S01]  /*0e30*/  SHF.R.S32.HI R5, RZ, 0x1f, R22 ;  /* 0x0000001fff057819 */ /* 0x000fe20000011416 */
[----:B------:R-:W-:Y:S01]  /*0e40*/  IMAD.IADD R8, R184, 0x1, -R8 ;  /* 0x00000001b8087824 */ /* 0x000fe200078e0a08 */
[----:B------:R-:W-:Y:S01]  /*0e50*/  ISETP.GE.AND P3, PT, R14, c[0x0][0x198], PT ;  /* 0x000066000e007a0c */ /* 0x000fe20003f66270 */
[----:B------:R-:W-:Y:S01]  /*0e60*/  IMAD R4, R0, c[0x0][0x1ac], R4 ;  /* 0x00006b0000047a24 */ /* 0x000fe200078e0204 */
[----:B------:R-:W-:Y:S01]  /*0e70*/  @!P0 SHF.R.S32.HI R0, RZ, 0x1f, R30 ;  /* 0x0000001fff008819 */ /* 0x000fe2000001141e */
[----:B------:R-:W-:Y:S01]  /*0e80*/  IMAD.WIDE.U32 R6, R22, c[0x0][0x208], R10 ;  /* 0x0000820016067a25 */ /* 0x000fe200078e000a */
[----:B------:R-:W-:Y:S02]  /*0e90*/  ISETP.GE.AND P4, PT, R30, c[0x0][0x198], PT ;  /* 0x000066001e007a0c */ /* 0x000fe40003f86270 */
[----:B------:R-:W-:Y:S01]  /*0ea0*/  @!P0 LEA.HI R17, R0, R30, RZ, 0x3 ;  /* 0x0000001e00118211 */ /* 0x000fe200078f18ff */
[----:B------:R-:W-:Y:S01]  /*0eb0*/  IMAD.IADD R4, R3, 0x1, R4 ;  /* 0x0000000103047824 */ /* 0x000fe200078e0204 */
[----:B------:R-:W-:Y:S01]  /*0ec0*/  IADD3 R27, R29, 0x20, RZ ;  /* 0x000000201d1b7810 */ /* 0x000fe20007ffe0ff */
[----:B------:R-:W-:-:S02]  /*0ed0*/  IMAD R3, R5, c[0x0][0x1e0], RZ ;  /* 0x0000780005037a24 */ /* 0x000fc400078e02ff */
[----:B------:R-:W-:Y:S02]  /*0ee0*/  IMAD R0, R5, c[0x0][0x208], RZ ;  /* 0x0000820005007a24 */ /* 0x000fe400078e02ff */
[C---:B------:R-:W-:Y:S02]  /*0ef0*/  IMAD R12, R22.reuse, c[0x0][0x1e4], R3 ;  /* 0x00007900160c7a24 */ /* 0x040fe400078e0203 */
[----:B------:R-:W-:Y:S01]  /*0f00*/  IMAD R13, R22, c[0x0][0x20c], R0 ;  /* 0x00008300160d7a24 */ /* 0x000fe200078e0200 */
[----:B------:R-:W-:-:S04]  /*0f10*/  @!P0 SHF.R.S32.HI R0, RZ, 0x1f, R14 ;  /* 0x0000001fff008819 */ /* 0x000fc8000001140e */
[----:B------:R-:W-:Y:S01]  /*0f20*/  @!P0 LEA.HI R20, R0, R14, RZ, 0x3 ;  /* 0x0000000e00148211 */ /* 0x000fe200078f18ff */
[----:B------:R-:W-:Y:S01]  /*0f30*/  IMAD.U32 R14, RZ, RZ, UR9 ;  /* 0x00000009ff0e7e24 */ /* 0x000fe2000f8e00ff */
[----:B------:R-:W-:Y:S02]  /*0f40*/  @!P0 SHF.R.S32.HI R0, RZ, 0x1f, R18 ;  /* 0x0000001fff008819 */ /* 0x000fe40000011412 */
[----:B------:R-:W-:Y:S02]  /*0f50*/  @!P0 LOP3.LUT R20, R20, 0xfffffff8, RZ, 0xc0, !PT ;  /* 0xfffffff814148812 */ /* 0x000fe400078ec0ff */
[----:B------:R-:W-:Y:S02]  /*0f60*/  @!P0 LEA.HI R0, R0, R18, RZ, 0x3 ;  /* 0x0000001200008211 */ /* 0x000fe400078f18ff */
[----:B--2---:R-:W-:-:S04]  /*0f70*/  LOP3.LUT R185, R185, 0xfffffffe, RZ, 0xc0, !PT ;  /* 0xfffffffeb9b97812 */ /* 0x004fc800078ec0ff */
[----:B------:R-:W-:Y:S02]  /*0f80*/  @P1 LOP3.LUT R185, R185, 0x1, RZ, 0xfc, !PT ;  /* 0x00000001b9b91812 */ /* 0x000fe400078efcff */
[----:B------:R-:W-:-:S03]  /*0f90*/  LEA R26, P1, R2, c[0x0][0x160], 0x1 ;  /* 0x00005800021a7a11 */ /* 0x000fc600078208ff */
[----:B------:R-:W-:Y:S01]  /*0fa0*/  STL [R1+0x8], R185 ;  /* 0x000008b901007387 */ /* 0x000fe20000100800 */
[----:B------:R-:W-:Y:S02]  /*0fb0*/  LEA.HI.X R24, R2, c[0x0][0x164], R4, 0x1, P1 ;  /* 0x0000590002187a11 */ /* 0x000fe400008f0c04 */
[----:B------:R-:W-:Y:S01]  /*0fc0*/  SHF.R.S32.HI R4, RZ, 0x1f, R8 ;  /* 0x0000001fff047819 */ /* 0x000fe20000011408 */
[----:B------:R-:W1:Y:S03]  /*0fd0*/  SHFL.IDX PT, R2, R26, RZ, 0x181f ;  /* 0x00181fff1a027589 */ /* 0x000e6600000e0000 */
[----:B------:R-:W-:Y:S01]  /*0fe0*/  LEA.HI R23, R4, R8, RZ, 0x3 ;  /* 0x0000000804177211 */ /* 0x000fe200078f18ff */
[----:B------:R-:W2:Y:S01]  /*0ff0*/  SHFL.IDX PT, R3, R24, RZ, 0x181f ;  /* 0x00181fff18037589 */ /* 0x000ea200000e0000 */
[----:B------:R-:W-:Y:S02]  /*1000*/  IMAD.WIDE.U32 R4, R22, c[0x0][0x1e0], R10 ;  /* 0x0000780016047a25 */ /* 0x000fe400078e000a */
[----:B------:R-:W-:-:S05]  /*1010*/  LOP3.LUT R9, R23, 0xfffffff8, RZ, 0xc0, !PT ;  /* 0xfffffff817097812 */ /* 0x000fca00078ec0ff */
[----:B------:R-:W-:Y:S02]  /*1020*/  IMAD.IADD R21, R8, 0x1, -R9 ;  /* 0x0000000108157824 */ /* 0x000fe400078e0a09 */
[----:B------:R-:W-:Y:S01]  /*1030*/  IMAD.IADD R9, R5, 0x1, R12 ;  /* 0x0000000105097824 */ /* 0x000fe200078e020c */
[----:B------:R-:W-:Y:S01]  /*1040*/  @!P0 LOP3.LUT R12, R17, 0xfffffff8, RZ, 0xc0, !PT ;  /* 0xfffffff8110c8812 */ /* 0x000fe200078ec0ff */
[----:B------:R-:W-:Y:S02]  /*1050*/  IMAD.MOV.U32 R8, RZ, RZ, R4 ;  /* 0x000000ffff087224 */ /* 0x000fe400078e0004 */
[----:B------:R-:W-:Y:S01]  /*1060*/  IMAD.IADD R5, R7, 0x1, R13 ;  /* 0x0000000107057824 */ /* 0x000fe200078e020d */
[----:B----4-:R-:W-:Y:S01]  /*1070*/  @P2 SHF.R.S32.HI R7, RZ, 0x1f, R16 ;  /* 0x0000001fff072819 */ /* 0x010fe20000011410 */
[----:B------:R-:W-:Y:S01]  /*1080*/  IMAD.WIDE.U32 R14, R14, c[0x0][0x1e8], R8 ;  /* 0x00007a000e0e7a25 */ /* 0x000fe200078e0008 */
[----:B-1----:R-:W-:-:S03]  /*1090*/  @!P0 LEA R8, P1, R19, R2, 0x1 ;  /* 0x0000000213088211 */ /* 0x002fc600078208ff */
[----:B------:R-:W-:Y:S01]  /*10a0*/  IMAD.MOV.U32 R4, RZ, RZ, R6 ;  /* 0x000000ffff047224 */ /* 0x000fe200078e0006 */
[----:B------:R-:W-:Y:S01]  /*10b0*/  IADD3 R15, R15, UR13, RZ ;  /* 0x0000000d0f0f7c10 */ /* 0x000fe2000fffe0ff */
[----:B------:R-:W-:Y:S01]  /*10c0*/  @P2 IMAD.MOV.U32 R6, RZ, RZ, R16 ;  /* 0x000000ffff062224 */ /* 0x000fe200078e0010 */
[C---:B--2---:R-:W-:Y:S01]  /*10d0*/  @!P0 LEA.HI.X R9, R19.reuse, R3, R11, 0x1, P1 ;  /* 0x0000000313098211 */ /* 0x044fe200008f0c0b */
[----:B------:R-:W-:Y:S01]  /*10e0*/  @!P2 IMAD.MOV.U32 R6, RZ, RZ, R33 ;  /* 0x000000ffff06a224 */ /* 0x000fe200078e0021 */
[----:B------:R-:W-:Y:S01]  /*10f0*/  ISETP.GE.AND P1, PT, R18, c[0x0][0x198], PT ;  /* 0x0000660012007a0c */ /* 0x000fe20003f26270 */
[----:B------:R-:W-:Y:S01]  /*1100*/  @!P2 IMAD.MOV.U32 R7, RZ, RZ, R32 ;  /* 0x000000ffff07a224 */ /* 0x000fe200078e0020 */
[----:B------:R-:W-:Y:S01]  /*1110*/  ISETP.GE.AND P2, PT, R19, c[0x0][0x198], PT ;  /* 0x0000660013007a0c */ /* 0x000fe20003f46270 */
[----:B------:R-:W-:Y:S01]  /*1120*/  @!P0 IMAD.WIDE R12, R12, 0x2, R2 ;  /* 0x000000020c0c8825 */ /* 0x000fe200078e0202 */
[----:B------:R-:W-:-:S03]  /*1130*/  @!P0 LOP3.LUT R16, R0, 0xfffffff8, RZ, 0xc0, !PT ;  /* 0xfffffff800108812 */ /* 0x000fc600078ec0ff */
[----:B------:R-:W-:Y:S02]  /*1140*/  @!P0 IMAD.SHL.U32 R0, R247, 0x2, RZ ;  /* 0x00000002f7008824 */ /* 0x000fe400078e00ff */
[----:B------:R-:W-:-:S04]  /*1150*/  @!P0 IMAD.WIDE R16, R16, 0x2, R2 ;  /* 0x0000000210108825 */ /* 0x000fc800078e0202 */
[----:B------:R-:W-:Y:S02]  /*1160*/  @!P0 IMAD.WIDE R2, R20, 0x2, R2 ;  /* 0x0000000214028825 */ /* 0x000fe400078e0202 */
[----:B------:R-:W-:Y:S01]  /*1170*/  @!PT LDS RZ, [RZ] ;  /* 0x00000000fffff984 */ /* 0x000fe20000000800 */
[----:B------:R1:W-:Y:S02]  /*1180*/  @!P0 LDGSTS.E.BYPASS.LTC128B.128 [R0+0x18100], [R8.64], !P2 ;  /* 0x1810000008008fae */ /* 0x0003e4000d101d4a */
[----:B------:R-:W-:Y:S02]  /*1190*/  IMAD.WIDE.U32 R36, R6, c[0x0][0x1f0], R14 ;  /* 0x00007c0006247a25 */ /* 0x000fe400078e000e */
[----:B------:R2:W-:Y:S04]  /*11a0*/  @!P0 LDGSTS.E.BYPASS.LTC128B.128 [R0+0x1c100], [R16.64], !P1 ;  /* 0x1c10000010008fae */ /* 0x0005e8000c901d4a */
[----:B------:R3:W-:Y:S01]  /*11b0*/  @!P0 LDGSTS.E.BYPASS.LTC128B.128 [R0+0x20100], [R12.64], !P4 ;  /* 0x201000000c008fae */ /* 0x0007e2000e101d4a */
[----:B------:R-:W-:-:S03]  /*11c0*/  ISETP.GE.AND P4, PT, R10, c[0x0][0x1d4], PT ;  /* 0x000075000a007a0c */ /* 0x000fc60003f86270 */
[----:B------:R4:W-:Y:S01]  /*11d0*/  @!P0 LDGSTS.E.BYPASS.LTC128B.128 [R0+0x24100], [R2.64], !P3 ;  /* 0x2410000002008fae */ /* 0x0009e2000d901d4a */
[----:B------:R-:W-:-:S03]  /*11e0*/  LOP3.LUT P0, RZ, R21, 0x2, RZ, 0xc0, !PT ;  /* 0x0000000215ff7812 */ /* 0x000fc6000780c0ff */
[----:B------:R3:W-:Y:S01]  /*11f0*/  STL.64 [R1+0x20], R36 ;  /* 0x0000202401007387 */ /* 0x0007e20000100a00 */
[----:B-1----:R-:W-:Y:S02]  /*1200*/  IMAD.MOV.U32 R9, RZ, RZ, 0x10 ;  /* 0x00000010ff097424 */ /* 0x002fe400078e00ff */
[----:B------:R-:W-:Y:S01]  /*1210*/  IMAD.SHL.U32 R8, R28, 0x8, RZ ;  /* 0x000000081c087824 */ /* 0x000fe200078e00ff */
[----:B--2---:R-:W-:Y:S01]  /*1220*/  SEL R17, RZ, 0x1, P4 ;  /* 0x00000001ff117807 */ /* 0x004fe20002000000 */
[----:B----4-:R-:W-:Y:S02]  /*1230*/  IMAD.U32 R2, RZ, RZ, UR9 ;  /* 0x00000009ff027e24 */ /* 0x010fe4000f8e00ff */
[----:B---3--:R-:W-:Y:S02]  /*1240*/  IMAD.SHL.U32 R0, R21, 0x40, RZ ;  /* 0x0000004015007824 */ /* 0x008fe400078e00ff */
[----:B------:R-:W-:Y:S01]  /*1250*/  IMAD.WIDE.U32 R2, R2, c[0x0][0x210], R4 ;  /* 0x0000840002027a25 */ /* 0x000fe200078e0004 */
[----:B------:R-:W-:-:S02]  /*1260*/  SEL R4, R9, 0xfffffff0, !P0 ;  /* 0xfffffff009047807 */ /* 0x000fc40004000000 */
[----:B------:R-:W-:Y:S01]  /*1270*/  LOP3.LUT R0, R0, 0x1c0, RZ, 0xc0, !PT ;  /* 0x000001c000007812 */ /* 0x000fe200078ec0ff */
[----:B------:R-:W-:Y:S01]  /*1280*/  IMAD.MOV.U32 R12, RZ, RZ, R2 ;  /* 0x000000ffff0c7224 */ /* 0x000fe200078e0002 */
[----:B------:R-:W-:Y:S01]  /*1290*/  IADD3 R13, R3, UR4, RZ ;  /* 0x00000004030d7c10 */ /* 0x000fe2000fffe0ff */
[----:B------:R-:W-:Y:S01]  /*12a0*/  IMAD.MOV.U32 R3, RZ, RZ, 0x20 ;  /* 0x00000020ff037424 */ /* 0x000fe200078e00ff */
[----:B------:R-:W-:Y:S01]  /*12b0*/  LOP3.LUT R8, R0, 0x8, R8, 0xf8, !PT ;  /* 0x0000000800087812 */ /* 0x000fe200078ef808 */
[----:B------:R-:W-:Y:S01]  /*12c0*/  IMAD.SHL.U32 R5, R23, 0x40, RZ ;  /* 0x0000004017057824 */ /* 0x000fe200078e00ff */
[----:B------:R-:W-:Y:S01]  /*12d0*/  LOP3.LUT P0, RZ, R21, 0x4, RZ, 0xc0, !PT ;  /* 0x0000000415ff7812 */ /* 0x000fe2000780c0ff */
[----:B------:R-:W-:Y:S01]  /*12e0*/  IMAD.WIDE.U32 R34, R6, c[0x0][0x218], R12 ;  /* 0x0000860006227a25 */ /* 0x000fe200078e000c */
[----:B------:R-:W-:Y:S01]  /*12f0*/  SHF.R.U32.HI R0, RZ, 0x3, R0 ;  /* 0x00000003ff007819 */ /* 0x000fe20000011600 */
[----:B------:R1:W2:Y:S01]  /*1300*/  SHFL.IDX PT, R9, R24, 0x1, 0x181f ;  /* 0x00381f0018097f89 */ /* 0x0002a200000e0000 */
[----:B------:R-:W-:Y:S01]  /*1310*/  SEL R2, R3, 0xffffffe0, !P0 ;  /* 0xffffffe003027807 */ /* 0x000fe20004000000 */
[C---:B------:R-:W-:Y:S01]  /*1320*/  IMAD R3, R7.reuse, c[0x0][0x1f0], RZ ;  /* 0x00007c0007037a24 */ /* 0x040fe200078e02ff */
[----:B------:R-:W-:Y:S01]  /*1330*/  LOP3.LUT R16, R8, R0, RZ, 0x3c, !PT ;  /* 0x0000000008107212 */ /* 0x000fe200078e3cff */
[----:B------:R-:W-:Y:S01]  /*1340*/  IMAD R0, R7, c[0x0][0x218], RZ ;  /* 0x0000860007007a24 */ /* 0x000fe200078e02ff */
[----:B------:R1:W-:Y:S01]  /*1350*/  STL.64 [R1+0x28], R34 ;  /* 0x0000282201007387 */ /* 0x0003e20000100a00 */
[C---:B------:R-:W-:Y:S01]  /*1360*/  IMAD R7, R6.reuse, c[0x0][0x1f4], R3 ;  /* 0x00007d0006077a24 */ /* 0x040fe200078e0203 */
[----:B------:R-:W-:Y:S01]  /*1370*/  ISETP.GE.AND P0, PT, R27, UR7, PT ;  /* 0x000000071b007c0c */ /* 0x000fe2000bf06270 */
[----:B------:R-:W-:Y:S01]  /*1380*/  IMAD R3, R6, c[0x0][0x21c], R0 ;  /* 0x0000870006037a24 */ /* 0x000fe200078e0200 */
[----:B------:R-:W-:Y:S01]  /*1390*/  IADD3 R0, R10, 0xc0, RZ ;  /* 0x000000c00a007810 */ /* 0x000fe20007ffe0ff */
[----:B------:R-:W-:Y:S01]  /*13a0*/  IMAD.IADD R41, R37, 0x1, R7 ;  /* 0x0000000125297824 */ /* 0x000fe200078e0207 */
[----:B------:R1:W3:Y:S01]  /*13b0*/  SHFL.IDX PT, R8, R26, 0x1, 0x181f ;  /* 0x00381f001a087f89 */ /* 0x0002e200000e0000 */
[----:B------:R-:W-:Y:S01]  /*13c0*/  IMAD.IADD R39, R35, 0x1, R3 ;  /* 0x0000000123277824 */ /* 0x000fe200078e0203 */
[----:B------:R-:W-:-:S02]  /*13d0*/  LOP3.LUT R5, R16, 0xfffffe00, R5, 0xf8, !PT ;  /* 0xfffffe0010057812 */ /* 0x000fc400078ef805 */
[----:B------:R1:W-:Y:S01]  /*13e0*/  STL [R1+0x1c], R41 ;  /* 0x00001c2901007387 */ /* 0x0003e20000100800 */
[----:B------:R-:W-:-:S03]  /*13f0*/  ISETP.GE.AND P5, PT, R0, c[0x0][0x1d4], PT ;  /* 0x0000750000007a0c */ /* 0x000fc60003fa6270 */
[----:B------:R1:W-:Y:S01]  /*1400*/  STL [R1+0x14], R39 ;  /* 0x0000142701007387 */ /* 0x0003e20000100800 */
[----:B------:R-:W-:Y:S05]  /*1410*/  @P0 BRA `(.L_x_1211) ;  /* 0x0000016000000947 */ /* 0x000fea0003800000 */
[C---:B------:R-:W-:Y:S02]  /*1420*/  IADD3 R3, R19.reuse, 0x80, RZ ;  /* 0x0000008013037810 */ /* 0x040fe40007ffe0ff */
[C---:B------:R-:W-:Y:S02]  /*1430*/  IADD3 R13, R19.reuse, 0xc0, RZ ;  /* 0x000000c0130d7810 */ /* 0x040fe40007ffe0ff */
[----:B------:R-:W-:Y:S02]  /*1440*/  SHF.R.S32.HI R0, RZ, 0x1f, R18 ;  /* 0x0000001fff007819 */ /* 0x000fe40000011412 */
[----:B---3--:R-:W-:Y:S02]  /*1450*/  LEA R6, P0, R19, R8, 0x1 ;  /* 0x0000000813067211 */ /* 0x008fe400078008ff */
[----:B------:R-:W-:Y:S02]  /*1460*/  SHF.R.S32.HI R14, RZ, 0x1f, R3 ;  /* 0x0000001fff0e7819 */ /* 0x000fe40000011403 */
[----:B------:R-:W-:-:S02]  /*1470*/  SHF.R.S32.HI R15, RZ, 0x1f, R13 ;  /* 0x0000001fff0f7819 */ /* 0x000fc4000001140d */
[----:B------:R-:W-:Y:S02]  /*1480*/  LEA.HI R12, R0, R18, RZ, 0x3 ;  /* 0x00000012000c7211 */ /* 0x000fe400078f18ff */
[----:B--2---:R-:W-:Y:S02]  /*1490*/  LEA.HI.X R7, R19, R9, R11, 0x1, P0 ;  /* 0x0000000913077211 */ /* 0x004fe400000f0c0b */
[----:B------:R-:W-:Y:S02]  /*14a0*/  LEA.HI R3, R14, R3, RZ, 0x3 ;  /* 0x000000030e037211 */ /* 0x000fe400078f18ff */
[----:B------:R-:W-:Y:S02]  /*14b0*/  LEA.HI R0, R15, R13, RZ, 0x3 ;  /* 0x0000000d0f007211 */ /* 0x000fe400078f18ff */
[----:B------:R-:W-:Y:S02]  /*14c0*/  ISETP.GE.AND P0, PT, R30, c[0x0][0x198], PT ;  /* 0x000066001e007a0c */ /* 0x000fe40003f06270 */
[----:B------:R-:W-:-:S02]  /*14d0*/  LOP3.LUT R12, R12, 0xfffffff8, RZ, 0xc0, !PT ;  /* 0xfffffff80c0c7812 */ /* 0x000fc400078ec0ff */
[----:B------:R-:W-:Y:S02]  /*14e0*/  LOP3.LUT R3, R3, 0xfffffff8, RZ, 0xc0, !PT ;  /* 0xfffffff803037812 */ /* 0x000fe400078ec0ff */
[----:B------:R-:W-:Y:S01]  /*14f0*/  LOP3.LUT R16, R0, 0xfffffff8, RZ, 0xc0, !PT ;  /* 0xfffffff800107812 */ /* 0x000fe200078ec0ff */
[----:B------:R-:W-:Y:S02]  /*1500*/  IMAD.SHL.U32 R0, R247, 0x2, RZ ;  /* 0x00000002f7007824 */ /* 0x000fe400078e00ff */
[----:B------:R-:W-:-:S03]  /*1510*/  IMAD.WIDE R14, R12, 0x2, R8 ;  /* 0x000000020c0e7825 */ /* 0x000fc600078e0208 */
[----:B------:R2:W-:Y:S01]  /*1520*/  LDGSTS.E.BYPASS.LTC128B.128 [R0+0x19100], [R6.64], !P2 ;  /* 0x1910000006007fae */ /* 0x0005e2000d101d4a */
[----:B------:R-:W-:-:S03]  /*1530*/  IMAD.WIDE R12, R3, 0x2, R8 ;  /* 0x00000002030c7825 */ /* 0x000fc600078e0208 */
[----:B------:R2:W-:Y:S01]  /*1540*/  LDGSTS.E.BYPASS.LTC128B.128 [R0+0x1d100], [R14.64], !P1 ;  /* 0x1d1000000e007fae */ /* 0x0005e2000c901d4a */
[----:B------:R-:W-:-:S03]  /*1550*/  IMAD.WIDE R8, R16, 0x2, R8 ;  /* 0x0000000210087825 */ /* 0x000fc600078e0208 */
[----:B------:R2:W-:Y:S04]  /*1560*/  LDGSTS.E.BYPASS.LTC128B.128 [R0+0x21100], [R12.64], !P0 ;  /* 0x211000000c007fae */ /* 0x0005e8000c101d4a */
[----:B------:R2:W-:Y:S02]  /*1570*/  LDGSTS.E.BYPASS.LTC128B.128 [R0+0x25100], [R8.64], !P3 ;  /* 0x2510000008007fae */ /* 0x0005e4000d901d4a */
.L_x_1211:
[----:B------:R-:W-:Y:S05]  /*1580*/  BSYNC B0 ;  /* 0x0000000000007941 */ /* 0x000fea0003800000 */
.L_x_1210:
[----:B--2---:R-:W-:Y:S01]  /*1590*/  IADD3 R0, R29, 0x40, RZ ;  /* 0x000000401d007810 */ /* 0x004fe20007ffe0ff */
[----:B------:R2:W4:Y:S01]  /*15a0*/  SHFL.IDX PT, R7, R24, 0x2, 0x181f ;  /* 0x00581f0018077f89 */ /* 0x00052200000e0000 */
[----:B------:R-:W-:Y:S02]  /*15b0*/  BSSY B0, `(.L_x_1212) ;  /* 0x000001b000007945 */ /* 0x000fe40003800000 */
[----:B------:R-:W-:Y:S01]  /*15c0*/  ISETP.GE.AND P0, PT, R0, UR7, PT ;  /* 0x0000000700007c0c */ /* 0x000fe2000bf06270 */
[----:B------:R2:W1:-:S12]  /*15d0*/  SHFL.IDX PT, R6, R26, 0x2, 0x181f ;  /* 0x00581f001a067f89 */ /* 0x00045800000e0000 */
[----:B------:R-:W-:Y:S05]  /*15e0*/  @P0 BRA `(.L_x_1213) ;  /* 0x0000017000000947 */ /* 0x000fea0003800000 */
[C---:B------:R-:W-:Y:S02]  /*15f0*/  IADD3 R3, R19.reuse, 0x80, RZ ;  /* 0x0000008013037810 */ /* 0x040fe40007ffe0ff */
[C---:B------:R-:W-:Y:S02]  /*1600*/  IADD3 R13, R19.reuse, 0xc0, RZ ;  /* 0x000000c0130d7810 */ /* 0x040fe40007ffe0ff */
[----:B------:R-:W-:Y:S02]  /*1610*/  SHF.R.S32.HI R0, RZ, 0x1f, R18 ;  /* 0x0000001fff007819 */ /* 0x000fe40000011412 */
[----:B-1-3--:R-:W-:Y:S02]  /*1620*/  LEA R8, P0, R19, R6, 0x1 ;  /* 0x0000000613087211 */ /* 0x00afe400078008ff */
[----:B------:R-:W-:Y:S02]  /*1630*/  SHF.R.S32.HI R14, RZ, 0x1f, R3 ;  /* 0x0000001fff0e7819 */ /* 0x000fe40000011403 */
[----:B------:R-:W-:-:S02]  /*1640*/  SHF.R.S32.HI R15, RZ, 0x1f, R13 ;  /* 0x0000001fff0f7819 */ /* 0x000fc4000001140d */
[----:B------:R-:W-:Y:S02]  /*1650*/  LEA.HI R12, R0, R18, RZ, 0x3 ;  /* 0x00000012000c7211 */ /* 0x000fe400078f18ff */
[----:B----4-:R-:W-:Y:S02]  /*1660*/  LEA.HI.X R9, R19, R7, R11, 0x1, P0 ;  /* 0x0000000713097211 */ /* 0x010fe400000f0c0b */
        /* <DEDUP_REMOVED lines=8> */
[----:B------:R-:W-:Y:S01]  /*16f0*/  @!PT LDS RZ, [RZ] ;  /* 0x00000000fffff984 */ /* 0x000fe20000000800 */
[----:B------:R1:W-:Y:S01]  /*1700*/  LDGSTS.E.BYPASS.LTC128B.128 [R0+0x1a100], [R8.64], !P2 ;  /* 0x1a10000008007fae */ /* 0x0003e2000d101d4a */
[----:B------:R-:W-:-:S03]  /*1710*/  IMAD.WIDE R12, R3, 0x2, R6 ;  /* 0x00000002030c7825 */ /* 0x000fc600078e0206 */
[----:B------:R1:W-:Y:S01]  /*1720*/  LDGSTS.E.BYPASS.LTC128B.128 [R0+0x1e100], [R14.64], !P1 ;  /* 0x1e1000000e007fae */ /* 0x0003e2000c901d4a */
[----:B------:R-:W-:-:S03]  /*1730*/  IMAD.WIDE R6, R16, 0x2, R6 ;  /* 0x0000000210067825 */ /* 0x000fc600078e0206 */
[----:B------:R1:W-:Y:S04]  /*1740*/  LDGSTS.E.BYPASS.LTC128B.128 [R0+0x22100], [R12.64], !P0 ;  /* 0x221000000c007fae */ /* 0x0003e8000c101d4a */
[----:B------:R1:W-:Y:S02]  /*1750*/  LDGSTS.E.BYPASS.LTC128B.128 [R0+0x26100], [R6.64], !P3 ;  /* 0x2610000006007fae */ /* 0x0003e4000d901d4a */
.L_x_1213:
[----:B------:R-:W-:Y:S05]  /*1760*/  BSYNC B0 ;  /* 0x0000000000007941 */ /* 0x000fea0003800000 */
.L_x_1212:
[----:B-1----:R-:W-:Y:S01]  /*1770*/  IADD3 R0, R29, 0x60, RZ ;  /* 0x000000601d007810 */ /* 0x002fe20007ffe0ff */
[----:B------:R-:W-:Y:S01]  /*1780*/  UMOV UR12, 0x60 ;  /* 0x00000060000c7882 */ /* 0x000fe20000000000 */
[----:B----4-:R1:W4:Y:S01]  /*1790*/  SHFL.IDX PT, R7, R24, 0x3, 0x181f ;  /* 0x00781f0018077f89 */ /* 0x01032200000e0000 */
[----:B------:R-:W-:Y:S01]  /*17a0*/  ULDC.64 UR4, c[0x0][0x1e0] ;  /* 0x0000780000047ab9 */ /* 0x000fe20000000a00 */
[----:B------:R-:W-:Y:S01]  /*17b0*/  ISETP.GE.AND P0, PT, R0, UR7, PT ;  /* 0x0000000700007c0c */ /* 0x000fe2000bf06270 */
[----:B------:R-:W-:Y:S01]  /*17c0*/  UIMAD.WIDE.U32 UR16, UR12, UR4, URZ ;  /* 0x000000040c1072a5 */ /* 0x000fe2000f8e003f */
[----:B------:R1:W2:Y:S01]  /*17d0*/  SHFL.IDX PT, R6, R26, 0x3, 0x181f ;  /* 0x00781f001a067f89 */ /* 0x0002a200000e0000 */
[----:B------:R-:W-:Y:S01]  /*17e0*/  UIMAD UR5, UR12, UR5, URZ ;  /* 0x000000050c0572a4 */ /* 0x000fe2000f8e023f */
[----:B------:R-:W-:Y:S01]  /*17f0*/  BSSY B0, `(.L_x_1214) ;  /* 0x000001b000007945 */ /* 0x000fe20003800000 */
[----:B------:R-:W-:-:S02]  /*1800*/  UIADD3 UR14, UR6, -0x1, URZ ;  /* 0xffffffff060e7890 */ /* 0x000fc4000fffe03f */
[----:B------:R-:W-:-:S06]  /*1810*/  UIADD3 UR15, UR17, UR5, URZ ;  /* 0x00000005110f7290 */ /* 0x000fcc000fffe03f */
[----:B------:R-:W-:Y:S05]  /*1820*/  @P0 BRA `(.L_x_1215) ;  /* 0x0000017000000947 */ /* 0x000fea0003800000 */
[----:B--23--:R-:W-:Y:S01]  /*1830*/  LEA R8, P0, R19, R6, 0x1 ;  /* 0x0000000613087211 */ /* 0x00cfe200078008ff */
[----:B------:R-:W-:Y:S01]  /*1840*/  IMAD.SHL.U32 R12, R247, 0x2, RZ ;  /* 0x00000002f70c7824 */ /* 0x000fe200078e00ff */
[C---:B------:R-:W-:Y:S02]  /*1850*/  IADD3 R3, R19.reuse, 0xc0, RZ ;  /* 0x000000c013037810 */ /* 0x040fe40007ffe0ff */
[----:B----4-:R-:W-:Y:S02]  /*1860*/  LEA.HI.X R9, R19, R7, R11, 0x1, P0 ;  /* 0x0000000713097211 */ /* 0x010fe400000f0c0b */
[----:B------:R-:W-:Y:S02]  /*1870*/  SHF.R.S32.HI R0, RZ, 0x1f, R18 ;  /* 0x0000001fff007819 */ /* 0x000fe40000011412 */
[----:B------:R-:W-:Y:S01]  /*1880*/  SHF.R.S32.HI R10, RZ, 0x1f, R3 ;  /* 0x0000001fff0a7819 */ /* 0x000fe20000011403 */
[----:B------:R-:W-:Y:S01]  /*1890*/  @!PT LDS RZ, [RZ] ;  /* 0x00000000fffff984 */ /* 0x000fe20000000800 */
[----:B------:R2:W-:Y:S01]  /*18a0*/  LDGSTS.E.BYPASS.LTC128B.128 [R12+0x1b100], [R8.64], !P2 ;  /* 0x1b100000080c7fae */ /* 0x0005e2000d101d4a */
[----:B------:R-:W-:-:S02]  /*18b0*/  LEA.HI R0, R0, R18, RZ, 0x3 ;  /* 0x0000001200007211 */ /* 0x000fc400078f18ff */
[----:B------:R-:W-:Y:S02]  /*18c0*/  LEA.HI R3, R10, R3, RZ, 0x3 ;  /* 0x000000030a037211 */ /* 0x000fe400078f18ff */
[----:B------:R-:W-:Y:S02]  /*18d0*/  ISETP.GE.AND P0, PT, R30, c[0x0][0x198], PT ;  /* 0x000066001e007a0c */ /* 0x000fe40003f06270 */
[----:B------:R-:W-:Y:S02]  /*18e0*/  LOP3.LUT R0, R0, 0xfffffff8, RZ, 0xc0, !PT ;  /* 0xfffffff800007812 */ /* 0x000fe400078ec0ff */
[----:B------:R-:W-:-:S03]  /*18f0*/  LOP3.LUT R3, R3, 0xfffffff8, RZ, 0xc0, !PT ;  /* 0xfffffff803037812 */ /* 0x000fc600078ec0ff */
[----:B------:R-:W-:-:S05]  /*1900*/  IMAD.WIDE R10, R0, 0x2, R6 ;  /* 0x00000002000a7825 */ /* 0x000fca00078e0206 */
[----:B------:R3:W-:Y:S01]  /*1910*/  LDGSTS.E.BYPASS.LTC128B.128 [R12+0x1f100], [R10.64], !P1 ;  /* 0x1f1000000a0c7fae */ /* 0x0007e2000c901d4a */
[----:B--2---:R-:W-:-:S04]  /*1920*/  IADD3 R8, R19, 0x80, RZ ;  /* 0x0000008013087810 */ /* 0x004fc80007ffe0ff */
[----:B------:R-:W-:-:S04]  /*1930*/  SHF.R.S32.HI R9, RZ, 0x1f, R8 ;  /* 0x0000001fff097819 */ /* 0x000fc80000011408 */
[----:B------:R-:W-:-:S04]  /*1940*/  LEA.HI R8, R9, R8, RZ, 0x3 ;  /* 0x0000000809087211 */ /* 0x000fc800078f18ff */
[----:B------:R-:W-:-:S05]  /*1950*/  LOP3.LUT R8, R8, 0xfffffff8, RZ, 0xc0, !PT ;  /* 0xfffffff808087812 */ /* 0x000fca00078ec0ff */
[----:B------:R-:W-:-:S04]  /*1960*/  IMAD.WIDE R8, R8, 0x2, R6 ;  /* 0x0000000208087825 */ /* 0x000fc800078e0206 */
[----:B------:R-:W-:Y:S01]  /*1970*/  IMAD.WIDE R6, R3, 0x2, R6 ;  /* 0x0000000203067825 */ /* 0x000fe200078e0206 */
[----:B------:R3:W-:Y:S04]  /*1980*/  LDGSTS.E.BYPASS.LTC128B.128 [R12+0x23100], [R8.64], !P0 ;  /* 0x23100000080c7fae */ /* 0x0007e8000c101d4a */
[----:B------:R3:W-:Y:S02]  /*1990*/  LDGSTS.E.BYPASS.LTC128B.128 [R12+0x27100], [R6.64], !P3 ;  /* 0x27100000060c7fae */ /* 0x0007e4000d901d4a */
.L_x_1215:
[----:B------:R-:W-:Y:S05]  /*19a0*/  BSYNC B0 ;  /* 0x0000000000007941 */ /* 0x000fea0003800000 */
.L_x_1214:
[----:B------:R-:W-:Y:S01]  /*19b0*/  UIMAD UR7, UR6, -0x60, UR12 ;  /* 0xffffffa0060778a4 */ /* 0x000fe2000f8e020c */
[----:B--23--:R-:W-:Y:S01]  /*19c0*/  IMAD.U32 R6, RZ, RZ, UR16 ;  /* 0x00000010ff067e24 */ /* 0x00cfe2000f8e00ff */
[----:B------:R-:W-:Y:S01]  /*19d0*/  USHF.R.S32.HI UR12, URZ, 0x1f, UR14 ;  /* 0x0000001f3f0c7899 */ /* 0x000fe2000801140e */
[----:B------:R-:W-:Y:S01]  /*19e0*/  IMAD.MOV.U32 R144, RZ, RZ, R40 ;  /* 0x000000ffff907224 */ /* 0x000fe200078e0028 */
[----:B------:R-:W-:Y:S01]  /*19f0*/  UIMAD UR4, UR15, UR14, URZ ;  /* 0x0000000e0f0472a4 */ /* 0x000fe2000f8e023f */
[----:B------:R-:W-:Y:S01]  /*1a00*/  IMAD.MOV.U32 R145, RZ, RZ, R41 ;  /* 0x000000ffff917224 */ /* 0x000fe200078e0029 */
[----:B------:R-:W0:Y:S01]  /*1a10*/  LDGDEPBAR ;  /* 0x00000000000079af */ /* 0x000e220000000000 */
[----:B------:R-:W-:Y:S01]  /*1a20*/  IMAD.U32 R3, RZ, RZ, UR7 ;  /* 0x00000007ff037e24 */ /* 0x000fe2000f8e00ff */
[----:B------:R-:W-:Y:S01]  /*1a30*/  UIMAD UR4, UR12, UR16, UR4 ;  /* 0x000000100c0472a4 */ /* 0x000fe2000f8e0204 */
[----:B------:R-:W-:Y:S01]  /*1a40*/  IMAD.MOV.U32 R140, RZ, RZ, R6 ;  /* 0x000000ffff8c7224 */ /* 0x000fe200078e0006 */
[----:B------:R-:W-:Y:S01]  /*1a50*/  UMOV UR13, 0x6 ;  /* 0x00000006000d7882 */ /* 0x000fe20000000000 */
[----:B------:R-:W-:Y:S01]  /*1a60*/  IMAD.MOV.U32 R144, RZ, RZ, R36 ;  /* 0x000000ffff907224 */ /* 0x000fe200078e0024 */
[----:B------:R-:W-:Y:S01]  /*1a70*/  IADD3 R3, R3, c[0x0][0x1d0], -R22 ;  /* 0x0000740003037a10 */ /* 0x000fe20007ffe816 */
[----:B------:R-:W-:Y:S01]  /*1a80*/  IMAD.MOV.U32 R142, RZ, RZ, c[0x0][0x1e0] ;  /* 0x00007800ff8e7624 */ /* 0x000fe200078e00ff */
[----:B------:R-:W-:Y:S01]  /*1a90*/  LEA.HI R141, R31, R184, RZ, 0x5 ;  /* 0x000000b81f8d7211 */ /* 0x000fe200078f28ff */
[----:B------:R-:W-:Y:S01]  /*1aa0*/  IMAD.WIDE.U32 R8, R140, UR14, R144 ;  /* 0x0000000e8c087c25 */ /* 0x000fe2000f8e0090 */
[C---:B------:R-:W-:Y:S01]  /*1ab0*/  ISETP.GE.AND P2, PT, R3.reuse, 0x1, PT ;  /* 0x000000010300780c */ /* 0x040fe20003f46270 */
[----:B------:R-:W-:Y:S01]  /*1ac0*/  STL.64 [R1+0x18], R144 ;  /* 0x0000189001007387 */ /* 0x000fe20000100a00 */
[----:B------:R-:W-:Y:S01]  /*1ad0*/  ISETP.GE.AND P0, PT, R3, 0x41, PT ;  /* 0x000000410300780c */ /* 0x000fe20003f06270 */
[----:B------:R-:W-:Y:S01]  /*1ae0*/  IMAD.MOV.U32 R143, RZ, RZ, c[0x0][0x1e4] ;  /* 0x00007900ff8f7624 */ /* 0x000fe200078e00ff */
[----:B------:R-:W-:Y:S01]  /*1af0*/  IADD3 R0, R9, UR4, RZ ;  /* 0x0000000409007c10 */ /* 0x000fe2000fffe0ff */
[----:B------:R-:W-:Y:S01]  /*1b00*/  IMAD.WIDE.U32 R10, R142, 0x40, RZ ;  /* 0x000000408e0a7825 */ /* 0x000fe200078e00ff */
[----:B------:R-:W-:Y:S01]  /*1b10*/  SEL R9, RZ, 0x2, P6 ;  /* 0x00000002ff097807 */ /* 0x000fe20003000000 */
[----:B------:R-:W-:-:S02]  /*1b20*/  ULDC.64 UR4, c[0x0][0x208] ;  /* 0x0000820000047ab9 */ /* 0x000fc40000000a00 */
[----:B----4-:R-:W-:Y:S01]  /*1b30*/  IMAD.U32 R7, RZ, RZ, UR17 ;  /* 0x00000011ff077e24 */ /* 0x010fe2000f8e00ff */
[----:B------:R-:W-:Y:S01]  /*1b40*/  UIMAD UR12, UR12, UR4, URZ ;  /* 0x000000040c0c72a4 */ /* 0x000fe2000f8e023f */
[----:B------:R-:W-:Y:S01]  /*1b50*/  IMAD.SHL.U32 R16, R143, 0x40, RZ ;  /* 0x000000408f107824 */ /* 0x000fe200078e00ff */
[----:B------:R-:W-:Y:S01]  /*1b60*/  UIMAD.WIDE.U32 UR18, UR14, UR4, URZ ;  /* 0x000000040e1272a5 */ /* 0x000fe2000f8e003f */
[C---:B------:R-:W-:Y:S01]  /*1b70*/  @P2 LEA R6, P1, R8.reuse, c[0x0][0x1c8], 0x1 ;  /* 0x0000720008062a11 */ /* 0x040fe200078208ff */
[----:B------:R-:W-:Y:S01]  /*1b80*/  IMAD.SHL.U32 R247, R247, 0x2, RZ ;  /* 0x00000002f7f77824 */ /* 0x000fe200078e00ff */
[----:B------:R-:W-:Y:S01]  /*1b90*/  UIMAD UR12, UR14, UR5, UR12 ;  /* 0x000000050e0c72a4 */ /* 0x000fe2000f8e020c */
[----:B------:R-:W-:Y:S01]  /*1ba0*/  IMAD.MOV.U32 R18, RZ, RZ, R38 ;  /* 0x000000ffff127224 */ /* 0x000fe200078e0026 */
[C---:B------:R-:W-:Y:S01]  /*1bb0*/  @P2 LEA.HI.X R7, R8.reuse, c[0x0][0x1cc], R0, 0x1, P1 ;  /* 0x0000730008072a11 */ /* 0x040fe200008f0c00 */
[----:B------:R-:W-:Y:S01]  /*1bc0*/  BAR.SYNC.DEFER_BLOCKING 0x0 ;  /* 0x0000000000007b1d */ /* 0x000fe20000010000 */
[----:B------:R-:W-:Y:S01]  /*1bd0*/  @P0 IADD3 R14, P1, R8, R10, RZ ;  /* 0x0000000a080e0210 */ /* 0x000fe20007f3e0ff */
[----:B------:R-:W-:Y:S01]  /*1be0*/  UIADD3 UR12, UR19, UR12, URZ ;  /* 0x0000000c130c7290 */ /* 0x000fe2000fffe03f */
[----:B------:R-:W-:Y:S01]  /*1bf0*/  IMAD.MOV.U32 R19, RZ, RZ, R39 ;  /* 0x000000ffff137224 */ /* 0x000fe200078e0027 */
[----:B------:R-:W-:Y:S01]  /*1c00*/  USHF.L.U64.HI UR13, UR4, UR13, UR5 ;  /* 0x0000000d040d7299 */ /* 0x000fe20008010205 */
[----:B------:R-:W-:Y:S01]  /*1c10*/  @P0 IADD3.X R16, R0, R11, R16, P1, !PT ;  /* 0x0000000b00100210 */ /* 0x000fe20000ffe410 */
[----:B------:R-:W-:Y:S01]  /*1c20*/  IMAD.U32 R12, RZ, RZ, UR18 ;  /* 0x00000012ff0c7e24 */ /* 0x000fe2000f8e00ff */
[----:B------:R-:W-:Y:S01]  /*1c30*/  ISETP.GE.AND P1, PT, R3, 0x21, PT ;  /* 0x000000210300780c */ /* 0x000fe20003f26270 */
[----:B------:R-:W-:Y:S01]  /*1c40*/  IMAD.MOV.U32 R18, RZ, RZ, R34 ;  /* 0x000000ffff127224 */ /* 0x000fe200078e0022 */
[----:B------:R-:W-:Y:S01]  /*1c50*/  UIMAD UR12, UR12, 0x60, URZ ;  /* 0x000000600c0c78a4 */ /* 0x000fe2000f8e023f */
[----:B------:R-:W-:Y:S01]  /*1c60*/  IMAD.U32 R13, RZ, RZ, UR19 ;  /* 0x00000013ff0d7e24 */ /* 0x000fe2000f8e00ff */
[----:B------:R-:W-:Y:S01]  /*1c70*/  UISETP.GT.AND UP0, UPT, UR14, UR8, UPT ;  /* 0x000000080e00728c */ /* 0x000fe2000bf04270 */
[----:B------:R-:W-:Y:S01]  /*1c80*/  IMAD.WIDE.U32 R12, R12, 0x60, R18 ;  /* 0x000000600c0c7825 */ /* 0x000fe200078e0012 */
[----:B------:R2:W-:Y:S04]  /*1c90*/  STL.64 [R1+0x10], R18 ;  /* 0x0000101201007387 */ /* 0x0005e80000100a00 */
[----:B------:R-:W-:Y:S01]  /*1ca0*/  IADD3 R13, R13, UR12, RZ ;  /* 0x0000000c0d0d7c10 */ /* 0x000fe2000fffe0ff */
[----:B------:R-:W-:-:S02]  /*1cb0*/  USHF.L.U32 UR12, UR4, 0x6, URZ ;  /* 0x00000006040c7899 */ /* 0x000fc4000800063f */
[----:B------:R-:W-:-:S04]  /*1cc0*/  @P1 LEA R8, P3, R142, R8, 0x5 ;  /* 0x000000088e081211 */ /* 0x000fc800078628ff */
[----:B------:R-:W-:Y:S01]  /*1cd0*/  @P1 LEA.HI.X R0, R142, R0, R143, 0x5, P3 ;  /* 0x000000008e001211 */ /* 0x000fe200018f2c8f */
[----:B------:R-:W-:Y:S01]  /*1ce0*/  @!PT LDS RZ, [RZ] ;  /* 0x00000000fffff984 */ /* 0x000fe20000000800 */
[----:B------:R-:W-:Y:S01]  /*1cf0*/  @!PT LDS RZ, [RZ] ;  /* 0x00000000fffff984 */ /* 0x000fe20000000800 */
[----:B------:R-:W-:Y:S01]  /*1d00*/  @!PT LDS RZ, [RZ] ;  /* 0x00000000fffff984 */ /* 0x000fe20000000800 */
[----:B------:R3:W-:Y:S01]  /*1d10*/  @P2 LDGSTS.E.BYPASS.LTC128B.128 [R247+0xc100], [R6.64], !P4 ;  /* 0x0c10000006f72fae */ /* 0x0007e2000e101d4a */
[----:B------:R-:W-:Y:S01]  /*1d20*/  LOP3.LUT P3, RZ, R185, 0x1, RZ, 0xc0, !PT ;  /* 0x00000001b9ff7812 */ /* 0x000fe2000786c0ff */
[----:B------:R-:W-:Y:S02]  /*1d30*/  IMAD.U32 R20, RZ, RZ, UR12 ;  /* 0x0000000cff147e24 */ /* 0x000fe4000f8e00ff */
[----:B------:R3:W-:Y:S10]  /*1d40*/  @P2 LDGSTS.E.BYPASS.LTC128B.128 [R247+0xf100], [R6.64+0x80], !P6 ;  /* 0x0f10008006f72fae */ /* 0x0007f4000f101d4a */
[----:B------:R3:W-:Y:S01]  /*1d50*/  @P2 LDGSTS.E.BYPASS.LTC128B.128 [R247+0x12100], [R6.64+0x100], !P3 ;  /* 0x1210010006f72fae */ /* 0x0007e2000d901d4a */
[----:B--2---:R-:W-:-:S03]  /*1d60*/  IMAD.U32 R18, RZ, RZ, UR12 ;  /* 0x0000000cff127e24 */ /* 0x004fc6000f8e00ff */
[----:B------:R3:W-:Y:S01]  /*1d70*/  @P2 LDGSTS.E.BYPASS.LTC128B.128 [R247+0x15100], [R6.64+0x180], !P5 ;  /* 0x1510018006f72fae */ /* 0x0007e2000e901d4a */
[----:B------:R-:W-:-:S04]  /*1d80*/  @P1 LEA R10, P2, R8, c[0x0][0x1c8], 0x1 ;  /* 0x00007200080a1a11 */ /* 0x000fc800078408ff */
[----:B------:R-:W-:Y:S01]  /*1d90*/  @P1 LEA.HI.X R11, R8, c[0x0][0x1cc], R0, 0x1, P2 ;  /* 0x00007300080b1a11 */ /* 0x000fe200010f0c00 */
[----:B------:R-:W-:Y:S02]  /*1da0*/  IMAD.SHL.U32 R8, R22, 0x8, RZ ;  /* 0x0000000816087824 */ /* 0x000fe400078e00ff */
[----:B------:R-:W-:Y:S02]  /*1db0*/  IMAD.U32 R22, RZ, RZ, UR12 ;  /* 0x0000000cff167e24 */ /* 0x000fe4000f8e00ff */
[----:B------:R2:W-:Y:S04]  /*1dc0*/  @P1 LDGSTS.E.BYPASS.LTC128B.128 [R247+0xd100], [R10.64], !P4 ;  /* 0x0d1000000af71fae */ /* 0x0005e8000e101d4a */
[----:B------:R2:W-:Y:S04]  /*1dd0*/  @P1 LDGSTS.E.BYPASS.LTC128B.128 [R247+0x10100], [R10.64+0x80], !P6 ;  /* 0x101000800af71fae */ /* 0x0005e8000f101d4a */
[----:B------:R2:W-:Y:S04]  /*1de0*/  @P1 LDGSTS.E.BYPASS.LTC128B.128 [R247+0x13100], [R10.64+0x100], !P3 ;  /* 0x131001000af71fae */ /* 0x0005e8000d901d4a */
[----:B------:R2:W-:Y:S01]  /*1df0*/  @P1 LDGSTS.E.BYPASS.LTC128B.128 [R247+0x16100], [R10.64+0x180], !P5 ;  /* 0x161001800af71fae */ /* 0x0005e2000e901d4a */
[----:B---3--:R-:W-:Y:S01]  /*1e00*/  IMAD.SHL.U32 R6, R25, 0x40, RZ ;  /* 0x0000004019067824 */ /* 0x008fe200078e00ff */
[----:B------:R-:W-:-:S04]  /*1e10*/  SEL R7, RZ, 0x4, P3 ;  /* 0x00000004ff077807 */ /* 0x000fc80001800000 */
[----:B------:R-:W-:Y:S02]  /*1e20*/  LOP3.LUT R0, R6, 0x1c0, RZ, 0xc0, !PT ;  /* 0x000001c006007812 */ /* 0x000fe400078ec0ff */
[----:B------:R-:W-:Y:S02]  /*1e30*/  IADD3 R15, R7, R9, R17 ;  /* 0x00000009070f7210 */ /* 0x000fe40007ffe011 */
[----:B------:R-:W-:Y:S02]  /*1e40*/  LOP3.LUT R6, R0, 0x8, R8, 0xf8, !PT ;  /* 0x0000000800067812 */ /* 0x000fe400078ef808 */
[C---:B------:R-:W-:Y:S02]  /*1e50*/  @P0 LEA R8, P2, R14.reuse, c[0x0][0x1c8], 0x1 ;  /* 0x000072000e080a11 */ /* 0x040fe400078408ff */
[----:B------:R-:W-:Y:S02]  /*1e60*/  SHF.R.U32.HI R0, RZ, 0x3, R0 ;  /* 0x00000003ff007819 */ /* 0x000fe40000011600 */
[----:B------:R-:W-:-:S02]  /*1e70*/  @P0 LEA.HI.X R9, R14, c[0x0][0x1cc], R16, 0x1, P2 ;  /* 0x000073000e090a11 */ /* 0x000fc400010f0c10 */
[----:B------:R-:W-:Y:S02]  /*1e80*/  SEL R7, RZ, 0x8, P5 ;  /* 0x00000008ff077807 */ /* 0x000fe40002800000 */
[----:B------:R-:W-:Y:S01]  /*1e90*/  LOP3.LUT R0, R6, R0, RZ, 0x3c, !PT ;  /* 0x0000000006007212 */ /* 0x000fe200078e3cff */
[----:B------:R3:W-:Y:S01]  /*1ea0*/  @P0 LDGSTS.E.BYPASS.LTC128B.128 [R247+0xe100], [R8.64], !P4 ;  /* 0x0e10000008f70fae */ /* 0x0007e2000e101d4a */
[C---:B------:R-:W-:Y:S01]  /*1eb0*/  LEA R6, P2, R12.reuse, c[0x0][0x1f8], 0x1 ;  /* 0x00007e000c067a11 */ /* 0x040fe200078408ff */
[----:B-1----:R-:W-:Y:S02]  /*1ec0*/  IMAD.IADD R24, R15, 0x1, R7 ;  /* 0x000000010f187824 */ /* 0x002fe400078e0207 */
[----:B------:R3:W-:Y:S01]  /*1ed0*/  @P0 LDGSTS.E.BYPASS.LTC128B.128 [R247+0x11100], [R8.64+0x80], !P6 ;  /* 0x1110008008f70fae */ /* 0x0007e2000f101d4a */
[----:B------:R-:W-:Y:S01]  /*1ee0*/  LEA.HI.X R7, R12, c[0x0][0x1fc], R13, 0x1, P2 ;  /* 0x00007f000c077a11 */ /* 0x000fe200010f0c0d */
[----:B------:R-:W-:Y:S01]  /*1ef0*/  IMAD R0, R28, 0x200, R0 ;  /* 0x000002001c007824 */ /* 0x000fe200078e0200 */
[----:B------:R-:W-:Y:S01]  /*1f00*/  LOP3.LUT P2, RZ, R25, 0x2, RZ, 0xc0, !PT ;  /* 0x0000000219ff7812 */ /* 0x000fe2000784c0ff */
[----:B------:R3:W-:Y:S01]  /*1f10*/  @P0 LDGSTS.E.BYPASS.LTC128B.128 [R247+0x14100], [R8.64+0x100], !P3 ;  /* 0x1410010008f70fae */ /* 0x0007e2000d901d4a */
[----:B------:R-:W-:Y:S01]  /*1f20*/  LOP3.LUT P3, RZ, R24, 0x2, RZ, 0xc0, !PT ;  /* 0x0000000218ff7812 */ /* 0x000fe2000786c0ff */
[----:B------:R-:W-:-:S02]  /*1f30*/  IMAD.SHL.U32 R212, R0, 0x2, RZ ;  /* 0x0000000200d47824 */ /* 0x000fc400078e00ff */
[----:B------:R3:W-:Y:S01]  /*1f40*/  @P0 LDGSTS.E.BYPASS.LTC128B.128 [R247+0x17100], [R8.64+0x180], !P5 ;  /* 0x1710018008f70fae */ /* 0x0007e2000e901d4a */
[--C-:B------:R-:W-:Y:S02]  /*1f50*/  IADD3 R22, P1, P0, R22, 0x80, R6.reuse ;  /* 0x0000008016167810 */ /* 0x100fe4000783e006 */
[----:B------:R-:W-:Y:S01]  /*1f60*/  IADD3 R223, R212, 0xc120, RZ ;  /* 0x0000c120d4df7810 */ /* 0x000fe20007ffe0ff */
[----:B------:R-:W0:Y:S01]  /*1f70*/  LDGDEPBAR ;  /* 0x00000000000079af */ /* 0x000e220000000000 */
[----:B------:R-:W-:Y:S02]  /*1f80*/  IADD3.X R23, RZ, UR13, R7, P1, P0 ;  /* 0x0000000dff177c10 */ /* 0x000fe40008fe0407 */
[----:B------:R-:W-:-:S04]  /*1f90*/  IADD3 R20, P1, P0, R20, 0x100, R6 ;  /* 0x0000010014147810 */ /* 0x000fc8000783e006 */
[----:B------:R-:W-:Y:S02]  /*1fa0*/  IADD3.X R21, RZ, UR13, R7, P1, P0 ;  /* 0x0000000dff157c10 */ /* 0x000fe40008fe0407 */
[----:B------:R-:W-:-:S04]  /*1fb0*/  IADD3 R18, P1, P0, R18, 0x180, R6 ;  /* 0x0000018012127810 */ /* 0x000fc8000783e006 */
[----:B------:R-:W-:Y:S02]  /*1fc0*/  IADD3.X R19, RZ, UR13, R7, P1, P0 ;  /* 0x0000000dff137c10 */ /* 0x000fe40008fe0407 */
[C---:B------:R-:W-:Y:S02]  /*1fd0*/  ISETP.LT.OR P1, PT, R3.reuse, 0x1, P4 ;  /* 0x000000010300780c */ /* 0x040fe40002721670 */
[----:B------:R-:W-:Y:S01]  /*1fe0*/  ISETP.LT.OR P0, PT, R3, 0x1, !P3 ;  /* 0x000000010300780c */ /* 0x000fe20005f01670 */
[----:B---3--:R-:W-:Y:S01]  /*1ff0*/  IMAD.SHL.U32 R8, R141, 0x20, RZ ;  /* 0x000000208d087824 */ /* 0x008fe200078e00ff */
[----:B------:R-:W-:-:S04]  /*2000*/  DEPBAR.LE SB0, 0x1 ;  /* 0x000080400000791a */ /* 0x000fc80000000000 */
[----:B------:R-:W-:-:S04]  /*2010*/  DEPBAR.LE SB0, 0x0 ;  /* 0x000080000000791a */ /* 0x000fc80000000000 */
[----:B------:R-:W-:Y:S01]  /*2020*/  BAR.SYNC.DEFER_BLOCKING 0x0 ;  /* 0x0000000000007b1d */ /* 0x000fe20000010000 */
[----:B------:R-:W-:Y:S02]  /*2030*/  LOP3.LUT R0, R8, 0x7ffffc00, RZ, 0xc0, !PT ;  /* 0x7ffffc0008007812 */ /* 0x000fe400078ec0ff */
[----:B------:R-:W-:-:S03]  /*2040*/  IADD3 R9, R212, 0xc100, RZ ;  /* 0x0000c100d4097810 */ /* 0x000fc60007ffe0ff */
[----:B------:R-:W-:Y:S01]  /*2050*/  IMAD.IADD R0, R5, 0x1, R0 ;  /* 0x0000000105007824 */ /* 0x000fe200078e0200 */
[----:B------:R-:W-:Y:S02]  /*2060*/  @P2 IADD3 R223, R9, -0x20, RZ ;  /* 0xffffffe009df2810 */ /* 0x000fe40007ffe0ff */
[----:B------:R-:W-:Y:S01]  /*2070*/  IADD3 R16, P2, R6, UR12, RZ ;  /* 0x0000000c06107c10 */ /* 0x000fe2000ff5e0ff */
[----:B------:R-:W-:Y:S01]  /*2080*/  IMAD.SHL.U32 R219, R0, 0x2, RZ ;  /* 0x0000000200db7824 */ /* 0x000fe200078e00ff */
[----:B------:R-:W-:Y:S01]  /*2090*/  IADD3 R246, R223, 0x800, RZ ;  /* 0x00000800dff67810 */ /* 0x000fe20007ffe0ff */
[----:B------:R-:W-:Y:S01]  /*20a0*/  IMAD.MOV.U32 R0, RZ, RZ, 0x40 ;  /* 0x00000040ff007424 */ /* 0x000fe200078e00ff */
[----:B------:R-:W-:Y:S01]  /*20b0*/  IADD3.X R17, R7, UR13, RZ, P2, !PT ;  /* 0x0000000d07117c10 */ /* 0x000fe200097fe4ff */
[--C-:B------:R-:W-:Y:S01]  /*20c0*/  IMAD R220, R4, 0x2, R219.reuse ;  /* 0x0000000204dc7824 */ /* 0x100fe200078e02db */
[----:B------:R-:W-:Y:S01]  /*20d0*/  LOP3.LUT P2, RZ, R24, 0x8, RZ, 0xc0, !PT ;  /* 0x0000000818ff7812 */ /* 0x000fe2000784c0ff */
[C---:B------:R-:W-:Y:S01]  /*20e0*/  IMAD R222, R2.reuse, 0x2, R219 ;  /* 0x0000000202de7824 */ /* 0x040fe200078e02db */
[C---:B------:R-:W-:Y:S01]  /*20f0*/  IADD3 R245, R223.reuse, 0x1000, RZ ;  /* 0x00001000dff57810 */ /* 0x040fe20007ffe0ff */
[----:B------:R-:W-:Y:S01]  /*2100*/  IMAD R221, R2, 0x2, R220 ;  /* 0x0000000202dd7824 */ /* 0x000fe200078e02dc */
[----:B------:R-:W-:-:S02]  /*2110*/  IADD3 R244, R223, 0x1800, RZ ;  /* 0x00001800dff47810 */ /* 0x000fc40007ffe0ff */
[C---:B------:R-:W-:Y:S02]  /*2120*/  IADD3 R243, R223.reuse, 0x2000, RZ ;  /* 0x00002000dff37810 */ /* 0x040fe40007ffe0ff */
[C---:B------:R-:W-:Y:S01]  /*2130*/  IADD3 R242, R223.reuse, 0x2800, RZ ;  /* 0x00002800dff27810 */ /* 0x040fe20007ffe0ff */
[----:B------:R-:W-:Y:S01]  /*2140*/  LDSM.16.M88.4 R12, [R219+0x18100] ;  /* 0x01810000db0c783b */ /* 0x000fe20000000200 */
[C---:B------:R-:W-:Y:S02]  /*2150*/  IADD3 R241, R223.reuse, 0x3000, RZ ;  /* 0x00003000dff17810 */ /* 0x040fe40007ffe0ff */
[C---:B------:R-:W-:Y:S01]  /*2160*/  IADD3 R240, R223.reuse, 0x3800, RZ ;  /* 0x00003800dff07810 */ /* 0x040fe20007ffe0ff */
[----:B--2---:R-:W-:Y:S01]  /*2170*/  LDSM.16.M88.4 R8, [R220+0x18100] ;  /* 0x01810000dc08783b */ /* 0x004fe20000000200 */
[C---:B------:R-:W-:Y:S02]  /*2180*/  IADD3 R239, R223.reuse, 0x4000, RZ ;  /* 0x00004000dfef7810 */ /* 0x040fe40007ffe0ff */
[C---:B------:R-:W-:Y:S01]  /*2190*/  IADD3 R238, R223.reuse, 0x4800, RZ ;  /* 0x00004800dfee7810 */ /* 0x040fe20007ffe0ff */
[----:B------:R-:W1:Y:S01]  /*21a0*/  LDSM.16.M88.4 R32, [R212+0xc100] ;  /* 0x00c10000d420783b */ /* 0x000e620000000200 */
[----:B------:R-:W-:-:S02]  /*21b0*/  IADD3 R237, R223, 0x5000, RZ ;  /* 0x00005000dfed7810 */ /* 0x000fc40007ffe0ff */
[C---:B------:R-:W-:Y:S01]  /*21c0*/  IADD3 R236, R223.reuse, 0x5800, RZ ;  /* 0x00005800dfec7810 */ /* 0x040fe20007ffe0ff */
[----:B------:R-:W2:Y:S01]  /*21d0*/  LDSM.16.M88.4 R28, [R212+0xc900] ;  /* 0x00c90000d41c783b */ /* 0x000ea20000000200 */
[C---:B------:R-:W-:Y:S02]  /*21e0*/  IADD3 R235, R223.reuse, 0x6000, RZ ;  /* 0x00006000dfeb7810 */ /* 0x040fe40007ffe0ff */
[C---:B------:R-:W-:Y:S01]  /*21f0*/  IADD3 R234, R223.reuse, 0x6800, RZ ;  /* 0x00006800dfea7810 */ /* 0x040fe20007ffe0ff */
[----:B------:R-:W3:Y:S01]  /*2200*/  LDSM.16.M88.4 R44, [R212+0xd100] ;  /* 0x00d10000d42c783b */ /* 0x000ee20000000200 */
[C---:B------:R-:W-:Y:S02]  /*2210*/  IADD3 R233, R223.reuse, 0x7000, RZ ;  /* 0x00007000dfe97810 */ /* 0x040fe40007ffe0ff */
[C---:B------:R-:W-:Y:S01]  /*2220*/  IADD3 R232, R223.reuse, 0x7800, RZ ;  /* 0x00007800dfe87810 */ /* 0x040fe20007ffe0ff */
[----:B------:R-:W-:Y:S01]  /*2230*/  LDSM.16.M88.4 R52, [R212+0xd900] ;  /* 0x00d90000d434783b */ /* 0x000fe20000000200 */
[----:B------:R-:W-:-:S02]  /*2240*/  IADD3 R231, R223, 0x8000, RZ ;  /* 0x00008000dfe77810 */ /* 0x000fc40007ffe0ff */
[C---:B------:R-:W-:Y:S01]  /*2250*/  IADD3 R230, R223.reuse, 0x8800, RZ ;  /* 0x00008800dfe67810 */ /* 0x040fe20007ffe0ff */
[----:B------:R-:W4:Y:S01]  /*2260*/  LDSM.16.M88.4 R56, [R212+0xe100] ;  /* 0x00e10000d438783b */ /* 0x000f220000000200 */
[C---:B------:R-:W-:Y:S02]  /*2270*/  IADD3 R229, R223.reuse, 0x9000, RZ ;  /* 0x00009000dfe57810 */ /* 0x040fe40007ffe0ff */
[C---:B------:R-:W-:Y:S01]  /*2280*/  IADD3 R228, R223.reuse, 0x9800, RZ ;  /* 0x00009800dfe47810 */ /* 0x040fe20007ffe0ff */
[----:B------:R-:W5:Y:S01]  /*2290*/  LDSM.16.M88.4 R60, [R212+0xe900] ;  /* 0x00e90000d43c783b */ /* 0x000f620000000200 */
[C---:B------:R-:W-:Y:S02]  /*22a0*/  IADD3 R227, R223.reuse, 0xa000, RZ ;  /* 0x0000a000dfe37810 */ /* 0x040fe40007ffe0ff */
[C---:B------:R-:W-:Y:S01]  /*22b0*/  IADD3 R226, R223.reuse, 0xa800, RZ ;  /* 0x0000a800dfe27810 */ /* 0x040fe20007ffe0ff */
[----:B------:R-:W-:Y:S01]  /*22c0*/  LDSM.16.M88.4 R64, [R223] ;  /* 0x00000000df40783b */ /* 0x000fe20000000200 */
[----:B------:R-:W-:-:S02]  /*22d0*/  IADD3 R225, R223, 0xb000, RZ ;  /* 0x0000b000dfe17810 */ /* 0x000fc40007ffe0ff */
[----:B------:R-:W-:Y:S01]  /*22e0*/  IADD3 R224, R223, 0xb800, RZ ;  /* 0x0000b800dfe07810 */ /* 0x000fe20007ffe0ff */
[----:B------:R-:W3:Y:S04]  /*22f0*/  LDSM.16.M88.4 R72, [R223+0x800] ;  /* 0x00080000df48783b */ /* 0x000ee80000000200 */
[----:B------:R-:W3:Y:S04]  /*2300*/  LDSM.16.M88.4 R92, [R223+0x1000] ;  /* 0x00100000df5c783b */ /* 0x000ee80000000200 */
[----:B------:R-:W-:Y:S04]  /*2310*/  LDSM.16.M88.4 R96, [R223+0x1800] ;  /* 0x00180000df60783b */ /* 0x000fe80000000200 */
[----:B------:R-:W-:Y:S01]  /*2320*/  LDSM.16.M88.4 R108, [R223+0x2000] ;  /* 0x00200000df6c783b */ /* 0x000fe20000000200 */
[C---:B-1----:R-:W-:Y:S03]  /*2330*/  HMMA.16816.F32 R40, R12.reuse, R34, RZ ;  /* 0x000000220c28723c */ /* 0x042fe600000018ff */
[----:B------:R-:W1:Y:S04]  /*2340*/  LDSM.16.M88.4 R104, [R223+0x2800] ;  /* 0x00280000df68783b */ /* 0x000e680000000200 */
[----:B------:R-:W-:Y:S01]  /*2350*/  @!PT LDS RZ, [RZ] ;  /* 0x00000000fffff984 */ /* 0x000fe20000000800 */
[----:B------:R-:W-:Y:S01]  /*2360*/  @!PT LDS RZ, [RZ] ;  /* 0x00000000fffff984 */ /* 0x000fe20000000800 */
[----:B------:R-:W-:Y:S01]  /*2370*/  @!PT LDS RZ, [RZ] ;  /* 0x00000000fffff984 */ /* 0x000fe20000000800 */
[----:B------:R1:W-:Y:S01]  /*2380*/  LDGSTS.E.BYPASS.LTC128B.128 [R247+0x100], [R6.64], !P1 ;  /* 0x0010000006f77fae */ /* 0x0003e2000c901d4a */
[----:B------:R-:W-:Y:S01]  /*2390*/  LOP3.LUT P1, RZ, R24, 0x4, RZ, 0xc0, !PT ;  /* 0x0000000418ff7812 */ /* 0x000fe2000782c0ff */
[----:B--2---:R-:W-:Y:S02]  /*23a0*/  HMMA.16816.F32 R36, R12, R28, RZ ;  /* 0x0000001c0c24723c */ /* 0x004fe400000018ff */
[----:B------:R1:W-:Y:S01]  /*23b0*/  LDGSTS.E.BYPASS.LTC128B.128 [R247+0x3100], [R6.64+0x80], !P0 ;  /* 0x0310008006f77fae */ /* 0x0003e2000c101d4a */
[----:B------:R-:W-:-:S05]  /*23c0*/  ISETP.LT.OR P0, PT, R3, 0x1, !P1 ;  /* 0x000000010300780c */ /* 0x000fca0004f01670 */
[C---:B------:R-:W-:Y:S08]  /*23d0*/  HMMA.16816.F32 R48, R12.reuse, R32, RZ ;  /* 0x000000200c30723c */ /* 0x040ff000000018ff */
[----:B------:R1:W-:Y:S01]  /*23e0*/  LDGSTS.E.BYPASS.LTC128B.128 [R247+0x6100], [R6.64+0x100], !P0 ;  /* 0x0610010006f77fae */ /* 0x0003e2000c101d4a */
[C---:B------:R-:W-:Y:S01]  /*23f0*/  ISETP.LT.OR P0, PT, R3.reuse, 0x1, !P2 ;  /* 0x000000010300780c */ /* 0x040fe20005701670 */
[C---:B------:R-:W-:Y:S08]  /*2400*/  HMMA.16816.F32 R32, R12.reuse, R30, RZ ;  /* 0x0000001e0c20723c */ /* 0x040ff000000018ff */
[----:B---3--:R-:W-:Y:S04]  /*2410*/  HMMA.16816.F32 R28, R12, R44, RZ ;  /* 0x0000002c0c1c723c */ /* 0x008fe800000018ff */
[----:B------:R1:W-:Y:S01]  /*2420*/  LDGSTS.E.BYPASS.LTC128B.128 [R247+0x9100], [R6.64+0x180], !P0 ;  /* 0x0910018006f77fae */ /* 0x0003e2000c101d4a */
[----:B------:R-:W-:-:S03]  /*2430*/  ISETP.LT.OR P0, PT, R3, 0x21, P4 ;  /* 0x000000210300780c */ /* 0x000fc60002701670 */
[C---:B----4-:R-:W-:Y:S08]  /*2440*/  HMMA.16816.F32 R84, R12.reuse, R56, RZ ;  /* 0x000000380c54723c */ /* 0x050ff000000018ff */
[----:B------:R-:W-:Y:S02]  /*2450*/  HMMA.16816.F32 R80, R12, R54, RZ ;  /* 0x000000360c50723c */ /* 0x000fe400000018ff */
[----:B------:R2:W-:Y:S01]  /*2460*/  LDGSTS.E.BYPASS.LTC128B.128 [R247+0x1100], [R16.64], !P0 ;  /* 0x0110000010f77fae */ /* 0x0005e2000c101d4a */
[----:B------:R-:W-:-:S02]  /*2470*/  ISETP.LT.OR P0, PT, R3, 0x21, !P3 ;  /* 0x000000210300780c */ /* 0x000fc40005f01670 */
[----:B------:R-:W-:-:S03]  /*2480*/  ISETP.LT.OR P3, PT, R3, 0x41, !P3 ;  /* 0x000000410300780c */ /* 0x000fc60005f61670 */
[C---:B------:R-:W-:Y:S08]  /*2490*/  HMMA.16816.F32 R88, R12.reuse, R58, RZ ;  /* 0x0000003a0c58723c */ /* 0x040ff000000018ff */
[----:B------:R3:W-:Y:S01]  /*24a0*/  LDGSTS.E.BYPASS.LTC128B.128 [R247+0x4100], [R22.64], !P0 ;  /* 0x0410000016f77fae */ /* 0x0007e2000c101d4a */
[----:B------:R-:W-:Y:S01]  /*24b0*/  LOP3.LUT P0, RZ, R25, 0x4, RZ, 0xc0, !PT ;  /* 0x0000000419ff7812 */ /* 0x000fe2000780c0ff */
[----:B-----5:R-:W-:Y:S03]  /*24c0*/  HMMA.16816.F32 R76, R12, R60, RZ ;  /* 0x0000003c0c4c723c */ /* 0x020fe600000018ff */
[----:B------:R-:W-:-:S02]  /*24d0*/  SEL R0, R0, 0xffffffc0, !P0 ;  /* 0xffffffc000007807 */ /* 0x000fc40004000000 */
[C---:B------:R-:W-:Y:S02]  /*24e0*/  ISETP.LT.OR P0, PT, R3.reuse, 0x21, !P1 ;  /* 0x000000210300780c */ /* 0x040fe40004f01670 */
[----:B------:R-:W-:Y:S01]  /*24f0*/  ISETP.LT.OR P1, PT, R3, 0x41, !P1 ;  /* 0x000000410300780c */ /* 0x000fe20004f21670 */
[----:B------:R-:W-:Y:S01]  /*2500*/  IMAD.IADD R218, R212, 0x1, R0 ;  /* 0x00000001d4da7824 */ /* 0x000fe200078e0200 */
[----:B------:R-:W-:Y:S01]  /*2510*/  HMMA.16816.F32 R24, R12, R46, RZ ;  /* 0x0000002e0c18723c */ /* 0x000fe200000018ff */
[----:B------:R-:W-:-:S07]  /*2520*/  IMAD.IADD R217, R0, 0x1, R223 ;  /* 0x0000000100d97824 */ /* 0x000fce00078e02df */
[----:B------:R-:W-:Y:S01]  /*2530*/  HMMA.16816.F32 R68, R12, R62, RZ ;  /* 0x0000003e0c44723c */ /* 0x000fe200000018ff */
[----:B------:R3:W-:Y:S01]  /*2540*/  LDGSTS.E.BYPASS.LTC128B.128 [R247+0x7100], [R20.64], !P0 ;  /* 0x0710000014f77fae */ /* 0x0007e2000c101d4a */
[----:B-1----:R-:W-:-:S04]  /*2550*/  IADD3 R6, P0, R16, UR12, RZ ;  /* 0x0000000c10067c10 */ /* 0x002fc8000ff1e0ff */
[----:B------:R-:W-:Y:S02]  /*2560*/  IADD3.X R7, R17, UR13, RZ, P0, !PT ;  /* 0x0000000d11077c10 */ /* 0x000fe400087fe4ff */
[C---:B------:R-:W-:Y:S01]  /*2570*/  ISETP.LT.OR P0, PT, R3.reuse, 0x21, !P2 ;  /* 0x000000210300780c */ /* 0x040fe20005701670 */
[C---:B------:R-:W-:Y:S08]  /*2580*/  HMMA.16816.F32 R60, R8.reuse, R72, R36 ;  /* 0x00000048083c723c */ /* 0x040ff00000001824 */
[----:B------:R-:W-:Y:S04]  /*2590*/  HMMA.16816.F32 R56, R8, R64, R48 ;  /* 0x000000400838723c */ /* 0x000fe80000001830 */
[----:B------:R2:W-:Y:S01]  /*25a0*/  LDGSTS.E.BYPASS.LTC128B.128 [R247+0xa100], [R18.64], !P0 ;  /* 0x0a10000012f77fae */ /* 0x0005e2000c101d4a */
[----:B------:R-:W-:-:S03]  /*25b0*/  ISETP.LT.OR P0, PT, R3, 0x41, P4 ;  /* 0x000000410300780c */ /* 0x000fc60002701670 */
[C---:B------:R-:W-:Y:S08]  /*25c0*/  HMMA.16816.F32 R44, R8.reuse, R92, R28 ;  /* 0x0000005c082c723c */ /* 0x040ff0000000181c */
[----:B------:R-:W-:Y:S02]  /*25d0*/  HMMA.16816.F32 R76, R8, R104, R76 ;  /* 0x00000068084c723c */ /* 0x000fe4000000184c */
[----:B------:R1:W-:Y:S01]  /*25e0*/  LDGSTS.E.BYPASS.LTC128B.128 [R247+0x2100], [R6.64], !P0 ;  /* 0x0210000006f77fae */ /* 0x0003e2000c101d4a */
[----:B------:R-:W-:-:S03]  /*25f0*/  ISETP.LT.OR P0, PT, R3, 0x41, !P2 ;  /* 0x000000410300780c */ /* 0x000fc60005701670 */
[----:B------:R1:W-:Y:S04]  /*2600*/  LDGSTS.E.BYPASS.LTC128B.128 [R247+0x5100], [R6.64+0x80], !P3 ;  /* 0x0510008006f77fae */ /* 0x0003e8000d901d4a */
[----:B------:R1:W-:Y:S01]  /*2610*/  LDGSTS.E.BYPASS.LTC128B.128 [R247+0x8100], [R6.64+0x100], !P1 ;  /* 0x0810010006f77fae */ /* 0x0003e2000c901d4a */
[----:B--2---:R-:W-:Y:S05]  /*2620*/  HMMA.16816.F32 R16, R12, R52, RZ ;  /* 0x000000340c10723c */ /* 0x004fea00000018ff */
[----:B------:R1:W-:Y:S01]  /*2630*/  LDGSTS.E.BYPASS.LTC128B.128 [R247+0xb100], [R6.64+0x180], !P0 ;  /* 0x0b10018006f77fae */ /* 0x0003e2000c101d4a */
[----:B------:R-:W-:-:S03]  /*2640*/  PLOP3.LUT P0, PT, PT, PT, UP0, 0x80, 0x0 ;  /* 0x000000000000781c */ /* 0x000fc60003f0f008 */
[----:B---3--:R-:W-:Y:S01]  /*2650*/  LDSM.16.M88.4 R20, [R222+0x18100] ;  /* 0x01810000de14783b */ /* 0x008fe20000000200 */
[C---:B------:R-:W-:Y:S03]  /*2660*/  HMMA.16816.F32 R12, R8.reuse, R66, R40 ;  /* 0x00000042080c723c */ /* 0x040fe60000001828 */
[----:B------:R-:W2:Y:S04]  /*2670*/  LDSM.16.M88.4 R100, [R218+0xc100] ;  /* 0x00c10000da64783b */ /* 0x000ea80000000200 */
[----:B------:R-:W3:Y:S01]  /*2680*/  LDSM.16.M88.4 R36, [R218+0xd100] ;  /* 0x00d10000da24783b */ /* 0x000ee20000000200 */
[C---:B------:R-:W-:Y:S03]  /*2690*/  HMMA.16816.F32 R52, R8.reuse, R74, R32 ;  /* 0x0000004a0834723c */ /* 0x040fe60000001820 */
[----:B------:R-:W4:Y:S04]  /*26a0*/  LDSM.16.M88.4 R48, [R218+0xc900] ;  /* 0x00c90000da30783b */ /* 0x000f280000000200 */
[----:B------:R-:W5:Y:S01]  /*26b0*/  LDSM.16.M88.4 R32, [R218+0xd900] ;  /* 0x00d90000da20783b */ /* 0x000f620000000200 */
[C---:B------:R-:W-:Y:S03]  /*26c0*/  HMMA.16816.F32 R40, R8.reuse, R94, R24 ;  /* 0x0000005e0828723c */ /* 0x040fe60000001818 */
[----:B------:R-:W1:Y:S04]  /*26d0*/  LDSM.16.M88.4 R112, [R218+0xe100] ;  /* 0x00e10000da70783b */ /* 0x000e680000000200 */
[----:B------:R-:W-:Y:S01]  /*26e0*/  LDSM.16.M88.4 R120, [R217+0x1000] ;  /* 0x00100000d978783b */ /* 0x000fe20000000200 */
[C---:B------:R-:W-:Y:S03]  /*26f0*/  HMMA.16816.F32 R28, R8.reuse, R96, R16 ;  /* 0x00000060081c723c */ /* 0x040fe60000001810 */
[----:B------:R-:W-:Y:S04]  /*2700*/  LDSM.16.M88.4 R128, [R217+0x1800] ;  /* 0x00180000d980783b */ /* 0x000fe80000000200 */
[----:B------:R-:W-:Y:S01]  /*2710*/  LDSM.16.M88.4 R132, [R217+0x2000] ;  /* 0x00200000d984783b */ /* 0x000fe20000000200 */
[C---:B------:R-:W-:Y:S03]  /*2720*/  HMMA.16816.F32 R16, R8.reuse, R108, R84 ;  /* 0x0000006c0810723c */ /* 0x040fe60000001854 */
[----:B------:R-:W-:Y:S04]  /*2730*/  LDSM.16.M88.4 R84, [R217] ;  /* 0x00000000d954783b */ /* 0x000fe80000000200 */
[----:B------:R-:W-:Y:S01]  /*2740*/  LDSM.16.M88.4 R124, [R212+0xf900] ;  /* 0x00f90000d47c783b */ /* 0x000fe20000000200 */
[C---:B------:R-:W-:Y:S03]  /*2750*/  HMMA.16816.F32 R108, R8.reuse, R110, R88 ;  /* 0x0000006e086c723c */ /* 0x040fe60000001858 */
[----:B------:R-:W-:Y:S04]  /*2760*/  LDSM.16.M88.4 R116, [R212+0xf100] ;  /* 0x00f10000d474783b */ /* 0x000fe80000000200 */
[----:B------:R-:W-:Y:S01]  /*2770*/  LDSM.16.M88.4 R136, [R212+0x10100] ;  /* 0x01010000d488783b */ /* 0x000fe20000000200 */
[----:B------:R-:W-:Y:S03]  /*2780*/  HMMA.16816.F32 R24, R8, R98, R80 ;  /* 0x000000620818723c */ /* 0x000fe60000001850 */
[----:B------:R-:W0:Y:S05]  /*2790*/  LDGDEPBAR ;  /* 0x00000000000079af */ /* 0x000e2a0000000000 */
[----:B--2---:R-:W-:Y:S01]  /*27a0*/  HMMA.16816.F32 R88, R20, R102, R12 ;  /* 0x000000661458723c */ /* 0x004fe2000000180c */
[----:B------:R-:W2:Y:S07]  /*27b0*/  LDSM.16.M88.4 R12, [R218+0xe900] ;  /* 0x00e90000da0c783b */ /* 0x000eae0000000200 */
[----:B------:R-:W-:Y:S01]  /*27c0*/  HMMA.16816.F32 R96, R8, R106, R68 ;  /* 0x0000006a0860723c */ /* 0x000fe20000001844 */
[----:B------:R-:W1:Y:S04]  /*27d0*/  LDSM.16.M88.4 R8, [R221+0x18100] ;  /* 0x01810000dd08783b */ /* 0x000e680000000200 */
[----:B------:R-:W1:Y:S03]  /*27e0*/  LDSM.16.M88.4 R104, [R217+0x800] ;  /* 0x00080000d968783b */ /* 0x000e660000000200 */
[C---:B---3--:R-:W-:Y:S08]  /*27f0*/  HMMA.16816.F32 R64, R20.reuse, R38, R40 ;  /* 0x000000261440723c */ /* 0x048ff00000001828 */
[C---:B----4-:R-:W-:Y:S08]  /*2800*/  HMMA.16816.F32 R80, R20.reuse, R48, R60 ;  /* 0x000000301450723c */ /* 0x050ff0000000183c */
[C---:B------:R-:W-:Y:S08]  /*2810*/  HMMA.16816.F32 R72, R20.reuse, R50, R52 ;  /* 0x000000321448723c */ /* 0x040ff00000001834 */
[C---:B-----5:R-:W-:Y:S08]  /*2820*/  HMMA.16816.F32 R60, R20.reuse, R32, R28 ;  /* 0x00000020143c723c */ /* 0x060ff0000000181c */
[C---:B------:R-:W-:Y:S01]  /*2830*/  HMMA.16816.F32 R92, R20.reuse, R100, R56 ;  /* 0x00000064145c723c */ /* 0x040fe20000001838 */
[----:B------:R-:W3:Y:S07]  /*2840*/  LDSM.16.M88.4 R100, [R217+0x2800] ;  /* 0x00280000d964783b */ /* 0x000eee0000000200 */
[C---:B------:R-:W-:Y:S08]  /*2850*/  HMMA.16816.F32 R68, R20.reuse, R36, R44 ;  /* 0x000000241444723c */ /* 0x040ff0000000182c */
[C---:B------:R-:W-:Y:S08]  /*2860*/  HMMA.16816.F32 R56, R20.reuse, R34, R24 ;  /* 0x000000221438723c */ /* 0x040ff00000001818 */
[C---:B-1----:R-:W-:Y:S01]  /*2870*/  HMMA.16816.F32 R52, R20.reuse, R112, R16 ;  /* 0x000000701434723c */ /* 0x042fe20000001810 */
[----:B------:R-:W1:Y:S07]  /*2880*/  LDSM.16.M88.4 R16, [R219+0x1c100] ;  /* 0x01c10000db10783b */ /* 0x000e6e0000000200 */
[C---:B------:R-:W-:Y:S01]  /*2890*/  HMMA.16816.F32 R48, R20.reuse, R114, R108 ;  /* 0x000000721430723c */ /* 0x040fe2000000186c */
[----:B------:R-:W4:Y:S04]  /*28a0*/  LDSM.16.M88.4 R108, [R212+0x10900] ;  /* 0x01090000d46c783b */ /* 0x000f280000000200 */
[----:B------:R-:W-:Y:S03]  /*28b0*/  LDSM.16.M88.4 R112, [R218+0x11100] ;  /* 0x01110000da70783b */ /* 0x000fe60000000200 */
[C---:B--2---:R-:W-:Y:S08]  /*28c0*/  HMMA.16816.F32 R76, R20.reuse, R12, R76 ;  /* 0x0000000c144c723c */ /* 0x044ff0000000184c */
[----:B------:R-:W-:Y:S01]  /*28d0*/  HMMA.16816.F32 R44, R20, R14, R96 ;  /* 0x0000000e142c723c */ /* 0x000fe20000001860 */
[----:B------:R-:W-:Y:S07]  /*28e0*/  LDSM.16.M88.4 R96, [R218+0xf900] ;  /* 0x00f90000da60783b */ /* 0x000fee0000000200 */
[C---:B------:R-:W-:Y:S01]  /*28f0*/  HMMA.16816.F32 R20, R8.reuse, R122, R64 ;  /* 0x0000007a0814723c */ /* 0x040fe20000001840 */
[----:B------:R-:W2:Y:S07]  /*2900*/  LDSM.16.M88.4 R64, [R212+0x11100] ;  /* 0x01110000d440783b */ /* 0x000eae0000000200 */
[C---:B------:R-:W-:Y:S08]  /*2910*/  HMMA.16816.F32 R28, R8.reuse, R106, R72 ;  /* 0x0000006a081c723c */ /* 0x040ff00000001848 */
[C---:B------:R-:W-:Y:S08]  /*2920*/  HMMA.16816.F32 R12, R8.reuse, R128, R60 ;  /* 0x00000080080c723c */ /* 0x040ff0000000183c */
[C---:B------:R-:W-:Y:S01]  /*2930*/  HMMA.16816.F32 R40, R8.reuse, R84, R92 ;  /* 0x000000540828723c */ /* 0x040fe2000000185c */
[----:B------:R-:W5:Y:S07]  /*2940*/  LDSM.16.M88.4 R92, [R212+0x11900] ;  /* 0x01190000d45c783b */ /* 0x000f6e0000000200 */
[C---:B------:R-:W-:Y:S01]  /*2950*/  HMMA.16816.F32 R24, R8.reuse, R120, R68 ;  /* 0x000000780818723c */ /* 0x040fe20000001844 */
[----:B------:R-:W-:Y:S07]  /*2960*/  LDSM.16.M88.4 R120, [R223+0x6000] ;  /* 0x00600000df78783b */ /* 0x000fee0000000200 */
[C---:B------:R-:W-:Y:S01]  /*2970*/  HMMA.16816.F32 R56, R8.reuse, R130, R56 ;  /* 0x000000820838723c */ /* 0x040fe20000001838 */
[----:B------:R-:W-:Y:S07]  /*2980*/  LDSM.16.M88.4 R128, [R223+0x6800] ;  /* 0x00680000df80783b */ /* 0x000fee0000000200 */
[C---:B------:R-:W-:Y:S08]  /*2990*/  HMMA.16816.F32 R60, R8.reuse, R132, R52 ;  /* 0x00000084083c723c */ /* 0x040ff00000001834 */
[C---:B------:R-:W-:Y:S01]  /*29a0*/  HMMA.16816.F32 R32, R8.reuse, R104, R80 ;  /* 0x000000680820723c */ /* 0x040fe20000001850 */
[----:B------:R-:W-:Y:S07]  /*29b0*/  LDSM.16.M88.4 R104, [R218+0x10900] ;  /* 0x01090000da68783b */ /* 0x000fee0000000200 */
[C---:B------:R-:W-:Y:S08]  /*29c0*/  HMMA.16816.F32 R52, R8.reuse, R134, R48 ;  /* 0x000000860834723c */ /* 0x040ff00000001830 */
[C---:B------:R-:W-:Y:S08]  /*29d0*/  HMMA.16816.F32 R36, R8.reuse, R86, R88 ;  /* 0x000000560824723c */ /* 0x040ff00000001858 */
[----:B---3--:R-:W-:Y:S08]  /*29e0*/  HMMA.16816.F32 R80, R8, R100, R76 ;  /* 0x000000640850723c */ /* 0x008ff0000000184c */
[----:B-1----:R-:W-:Y:S08]  /*29f0*/  HMMA.16816.F32 R72, R16, R126, R28 ;  /* 0x0000007e1048723c */ /* 0x002ff0000000181c */
[----:B------:R-:W-:Y:S01]  /*2a00*/  HMMA.16816.F32 R8, R8, R102, R44 ;  /* 0x000000660808723c */ /* 0x000fe2000000182c */
[----:B------:R-:W-:Y:S04]  /*2a10*/  LDSM.16.M88.4 R44, [R223+0x3000] ;  /* 0x00300000df2c783b */ /* 0x000fe80000000200 */
[----:B------:R-:W-:Y:S03]  /*2a20*/  LDSM.16.M88.4 R100, [R218+0x10100] ;  /* 0x01010000da64783b */ /* 0x000fe60000000200 */
[C---:B----4-:R-:W-:Y:S01]  /*2a30*/  HMMA.16816.F32 R28, R16.reuse, R108, R12 ;  /* 0x0000006c101c723c */ /* 0x050fe2000000180c */
[----:B------:R-:W1:Y:S07]  /*2a40*/  LDSM.16.M88.4 R12, [R220+0x1c100] ;  /* 0x01c10000dc0c783b */ /* 0x000e6e0000000200 */
[C---:B------:R-:W-:Y:S01]  /*2a50*/  HMMA.16816.F32 R88, R16.reuse, R116, R40 ;  /* 0x000000741058723c */ /* 0x040fe20000001828 */
[----:B------:R-:W3:Y:S07]  /*2a60*/  LDSM.16.M88.4 R40, [R223+0x3800] ;  /* 0x00380000df28783b */ /* 0x000eee0000000200 */
[C---:B------:R-:W-:Y:S08]  /*2a70*/  HMMA.16816.F32 R68, R16.reuse, R136, R24 ;  /* 0x000000881044723c */ /* 0x040ff00000001818 */
[C---:B------:R-:W-:Y:S01]  /*2a80*/  HMMA.16816.F32 R24, R16.reuse, R110, R56 ;  /* 0x0000006e1018723c */ /* 0x040fe20000001838 */
[----:B------:R-:W-:Y:S07]  /*2a90*/  LDSM.16.M88.4 R108, [R217+0x3800] ;  /* 0x00380000d96c783b */ /* 0x000fee0000000200 */
[C---:B------:R-:W-:Y:S01]  /*2aa0*/  HMMA.16816.F32 R76, R16.reuse, R124, R32 ;  /* 0x0000007c104c723c */ /* 0x040fe20000001820 */
[----:B------:R-:W4:Y:S04]  /*2ab0*/  LDSM.16.M88.4 R32, [R223+0x4800] ;  /* 0x00480000df20783b */ /* 0x000f280000000200 */
[----:B------:R-:W-:Y:S03]  /*2ac0*/  LDSM.16.M88.4 R124, [R218+0x12100] ;  /* 0x01210000da7c783b */ /* 0x000fe60000000200 */
[C---:B--2---:R-:W-:Y:S01]  /*2ad0*/  HMMA.16816.F32 R56, R16.reuse, R66, R52 ;  /* 0x000000421038723c */ /* 0x044fe20000001834 */
[----:B------:R-:W2:Y:S07]  /*2ae0*/  LDSM.16.M88.4 R52, [R223+0x5000] ;  /* 0x00500000df34783b */ /* 0x000eae0000000200 */
[C---:B------:R-:W-:Y:S01]  /*2af0*/  HMMA.16816.F32 R84, R16.reuse, R118, R36 ;  /* 0x000000761054723c */ /* 0x040fe20000001824 */
[----:B------:R-:W2:Y:S04]  /*2b00*/  LDSM.16.M88.4 R36, [R223+0x4000] ;  /* 0x00400000df24783b */ /* 0x000ea80000000200 */
[----:B------:R-:W-:Y:S03]  /*2b10*/  LDSM.16.M88.4 R116, [R218+0x11900] ;  /* 0x01190000da74783b */ /* 0x000fe60000000200 */
[C---:B------:R-:W-:Y:S08]  /*2b20*/  HMMA.16816.F32 R48, R16.reuse, R138, R20 ;  /* 0x0000008a1030723c */ /* 0x040ff00000001814 */
[C---:B------:R-:W-:Y:S01]  /*2b30*/  HMMA.16816.F32 R20, R16.reuse, R64, R60 ;  /* 0x000000401014723c */ /* 0x040fe2000000183c */
[----:B------:R-:W2:Y:S07]  /*2b40*/  LDSM.16.M88.4 R64, [R223+0x5800] ;  /* 0x00580000df40783b */ /* 0x000eae0000000200 */
[C---:B-----5:R-:W-:Y:S08]  /*2b50*/  HMMA.16816.F32 R60, R16.reuse, R92, R80 ;  /* 0x0000005c103c723c */ /* 0x060ff00000001850 */
[----:B------:R-:W-:Y:S01]  /*2b60*/  HMMA.16816.F32 R16, R16, R94, R8 ;  /* 0x0000005e1010723c */ /* 0x000fe20000001808 */
[----:B------:R-:W-:Y:S04]  /*2b70*/  LDSM.16.M88.4 R8, [R222+0x1c100] ;  /* 0x01c10000de08783b */ /* 0x000fe80000000200 */
[----:B------:R-:W5:Y:S03]  /*2b80*/  LDSM.16.M88.4 R92, [R218+0xf100] ;  /* 0x00f10000da5c783b */ /* 0x000f660000000200 */
[C---:B-1----:R-:W-:Y:S08]  /*2b90*/  HMMA.16816.F32 R88, R12.reuse, R44, R88 ;  /* 0x0000002c0c58723c */ /* 0x042ff00000001858 */
[C---:B---3--:R-:W-:Y:S08]  /*2ba0*/  HMMA.16816.F32 R80, R12.reuse, R40, R76 ;  /* 0x000000280c50723c */ /* 0x048ff0000000184c */
[C---:B------:R-:W-:Y:S08]  /*2bb0*/  HMMA.16816.F32 R84, R12.reuse, R46, R84 ;  /* 0x0000002e0c54723c */ /* 0x040ff00000001854 */
[C---:B------:R-:W-:Y:S08]  /*2bc0*/  HMMA.16816.F32 R76, R12.reuse, R42, R72 ;  /* 0x0000002a0c4c723c */ /* 0x040ff00000001848 */
[C---:B----4-:R-:W-:Y:S01]  /*2bd0*/  HMMA.16816.F32 R44, R12.reuse, R34, R24 ;  /* 0x000000220c2c723c */ /* 0x050fe20000001818 */
[----:B------:R-:W-:Y:S07]  /*2be0*/  LDSM.16.M88.4 R24, [R217+0x3000] ;  /* 0x00300000d918783b */ /* 0x000fee0000000200 */
[C---:B--2---:R-:W-:Y:S01]  /*2bf0*/  HMMA.16816.F32 R40, R12.reuse, R52, R20 ;  /* 0x000000340c28723c */ /* 0x044fe20000001814 */
[----:B------:R-:W1:Y:S07]  /*2c00*/  LDSM.16.M88.4 R20, [R221+0x1c100] ;  /* 0x01c10000dd14783b */ /* 0x000e6e0000000200 */
[C---:B------:R-:W-:Y:S08]  /*2c10*/  HMMA.16816.F32 R72, R12.reuse, R36, R68 ;  /* 0x000000240c48723c */ /* 0x040ff00000001844 */
[C---:B------:R-:W-:Y:S08]  /*2c20*/  HMMA.16816.F32 R68, R12.reuse, R38, R48 ;  /* 0x000000260c44723c */ /* 0x040ff00000001830 */
[C---:B------:R-:W-:Y:S08]  /*2c30*/  HMMA.16816.F32 R48, R12.reuse, R32, R28 ;  /* 0x000000200c30723c */ /* 0x040ff0000000181c */
[----:B------:R-:W-:Y:S08]  /*2c40*/  HMMA.16816.F32 R28, R12, R66, R16 ;  /* 0x000000420c1c723c */ /* 0x000ff00000001810 */
[----:B-----5:R-:W-:Y:S08]  /*2c50*/  HMMA.16816.F32 R16, R8, R92, R88 ;  /* 0x0000005c0810723c */ /* 0x020ff00000001858 */
[C---:B------:R-:W-:Y:S01]  /*2c60*/  HMMA.16816.F32 R36, R12.reuse, R54, R56 ;  /* 0x000000360c24723c */ /* 0x040fe20000001838 */
[----:B------:R-:W2:Y:S07]  /*2c70*/  LDSM.16.M88.4 R52, [R217+0x4000] ;  /* 0x00400000d934783b */ /* 0x000eae0000000200 */
[----:B------:R-:W-:Y:S01]  /*2c80*/  HMMA.16816.F32 R32, R12, R64, R60 ;  /* 0x000000400c20723c */ /* 0x000fe2000000183c */
[----:B------:R-:W-:Y:S07]  /*2c90*/  LDSM.16.M88.4 R60, [R217+0x5000] ;  /* 0x00500000d93c783b */ /* 0x000fee0000000200 */
[C---:B------:R-:W-:Y:S08]  /*2ca0*/  HMMA.16816.F32 R12, R8.reuse, R94, R84 ;  /* 0x0000005e080c723c */ /* 0x040ff00000001854 */
[C---:B------:R-:W-:Y:S08]  /*2cb0*/  HMMA.16816.F32 R64, R8.reuse, R96, R80 ;  /* 0x000000600840723c */ /* 0x040ff00000001850 */
[C---:B------:R-:W-:Y:S01]  /*2cc0*/  HMMA.16816.F32 R88, R8.reuse, R102, R68 ;  /* 0x000000660858723c */ /* 0x040fe20000001844 */
[----:B------:R-:W3:Y:S07]  /*2cd0*/  LDSM.16.M88.4 R68, [R217+0x4800] ;  /* 0x00480000d944783b */ /* 0x000eee0000000200 */
[C---:B------:R-:W-:Y:S08]  /*2ce0*/  HMMA.16816.F32 R96, R8.reuse, R98, R76 ;  /* 0x000000620860723c */ /* 0x040ff0000000184c */
[C---:B------:R-:W-:Y:S01]  /*2cf0*/  HMMA.16816.F32 R80, R8.reuse, R106, R44 ;  /* 0x0000006a0850723c */ /* 0x040fe2000000182c */
[----:B------:R-:W4:Y:S07]  /*2d00*/  LDSM.16.M88.4 R44, [R217+0x5800] ;  /* 0x00580000d92c783b */ /* 0x000f2e0000000200 */
[C---:B------:R-:W-:Y:S08]  /*2d10*/  HMMA.16816.F32 R92, R8.reuse, R100, R72 ;  /* 0x00000064085c723c */ /* 0x040ff00000001848 */
[C---:B------:R-:W-:Y:S01]  /*2d20*/  HMMA.16816.F32 R84, R8.reuse, R104, R48 ;  /* 0x000000680854723c */ /* 0x040fe20000001830 */
[----:B------:R-:W-:Y:S07]  /*2d30*/  LDSM.16.M88.4 R104, [R212+0x13100] ;  /* 0x01310000d468783b */ /* 0x000fee0000000200 */
[----:B------:R-:W-:Y:S01]  /*2d40*/  HMMA.16816.F32 R100, R8, R112, R40 ;  /* 0x000000700864723c */ /* 0x000fe20000001828 */
[----:B------:R-:W-:Y:S07]  /*2d50*/  LDSM.16.M88.4 R40, [R212+0x12100] ;  /* 0x01210000d428783b */ /* 0x000fee0000000200 */
[----:B-1----:R-:W-:Y:S01]  /*2d60*/  HMMA.16816.F32 R48, R20, R24, R16 ;  /* 0x000000181430723c */ /* 0x002fe20000001810 */
[----:B------:R-:W1:Y:S07]  /*2d70*/  LDSM.16.M88.4 R16, [R219+0x20100] ;  /* 0x02010000db10783b */ /* 0x000e6e0000000200 */
[C---:B------:R-:W-:Y:S01]  /*2d80*/  HMMA.16816.F32 R76, R8.reuse, R114, R36 ;  /* 0x00000072084c723c */ /* 0x040fe20000001824 */
[----:B------:R-:W5:Y:S04]  /*2d90*/  LDSM.16.M88.4 R36, [R212+0x12900] ;  /* 0x01290000d424783b */ /* 0x000f680000000200 */
[----:B------:R-:W-:Y:S03]  /*2da0*/  LDSM.16.M88.4 R112, [R212+0x14900] ;  /* 0x01490000d470783b */ /* 0x000fe60000000200 */
[C---:B------:R-:W-:Y:S08]  /*2db0*/  HMMA.16816.F32 R72, R8.reuse, R116, R32 ;  /* 0x000000740848723c */ /* 0x040ff00000001820 */
[----:B------:R-:W-:Y:S01]  /*2dc0*/  HMMA.16816.F32 R56, R8, R118, R28 ;  /* 0x000000760838723c */ /* 0x000fe2000000181c */
[----:B------:R-:W-:Y:S07]  /*2dd0*/  LDSM.16.M88.4 R116, [R212+0x13900] ;  /* 0x01390000d474783b */ /* 0x000fee0000000200 */
[C---:B------:R-:W-:Y:S01]  /*2de0*/  HMMA.16816.F32 R32, R20.reuse, R26, R12 ;  /* 0x0000001a1420723c */ /* 0x040fe2000000180c */
[----:B------:R-:W-:Y:S07]  /*2df0*/  LDSM.16.M88.4 R12, [R220+0x20100] ;  /* 0x02010000dc0c783b */ /* 0x000fee0000000200 */
[C---:B------:R-:W-:Y:S08]  /*2e00*/  HMMA.16816.F32 R28, R20.reuse, R108, R64 ;  /* 0x0000006c141c723c */ /* 0x040ff00000001840 */
[C---:B------:R-:W-:Y:S01]  /*2e10*/  HMMA.16816.F32 R24, R20.reuse, R110, R96 ;  /* 0x0000006e1418723c */ /* 0x040fe20000001860 */
[----:B------:R-:W1:Y:S07]  /*2e20*/  LDSM.16.M88.4 R108, [R212+0x14100] ;  /* 0x01410000d46c783b */ /* 0x000e6e0000000200 */
[C---:B--2---:R-:W-:Y:S01]  /*2e30*/  HMMA.16816.F32 R8, R20.reuse, R52, R92 ;  /* 0x000000341408723c */ /* 0x044fe2000000185c */
[----:B------:R-:W-:Y:S07]  /*2e40*/  LDSM.16.M88.4 R92, [R223+0x8000] ;  /* 0x00800000df5c783b */ /* 0x000fee0000000200 */
[C---:B------:R-:W-:Y:S08]  /*2e50*/  HMMA.16816.F32 R52, R20.reuse, R54, R88 ;  /* 0x000000361434723c */ /* 0x040ff00000001858 */
[C---:B---3--:R-:W-:Y:S08]  /*2e60*/  HMMA.16816.F32 R88, R20.reuse, R70, R80 ;  /* 0x000000461458723c */ /* 0x048ff00000001850 */
[C---:B------:R-:W-:Y:S01]  /*2e70*/  HMMA.16816.F32 R96, R20.reuse, R60, R100 ;  /* 0x0000003c1460723c */ /* 0x040fe20000001864 */
[----:B------:R-:W-:Y:S07]  /*2e80*/  LDSM.16.M88.4 R100, [R223+0x8800] ;  /* 0x00880000df64783b */ /* 0x000fee0000000200 */
[C---:B------:R-:W-:Y:S08]  /*2e90*/  HMMA.16816.F32 R80, R20.reuse, R62, R76 ;  /* 0x0000003e1450723c */ /* 0x040ff0000000184c */
[C---:B------:R-:W-:Y:S08]  /*2ea0*/  HMMA.16816.F32 R84, R20.reuse, R68, R84 ;  /* 0x000000441454723c */ /* 0x040ff00000001854 */
[C---:B----4-:R-:W-:Y:S08]  /*2eb0*/  HMMA.16816.F32 R76, R20.reuse, R44, R72 ;  /* 0x0000002c144c723c */ /* 0x050ff00000001848 */
[----:B------:R-:W-:Y:S01]  /*2ec0*/  HMMA.16816.F32 R72, R20, R46, R56 ;  /* 0x0000002e1448723c */ /* 0x000fe20000001838 */
[----:B------:R-:W2:Y:S07]  /*2ed0*/  LDSM.16.M88.4 R44, [R223+0x7000] ;  /* 0x00700000df2c783b */ /* 0x000eae0000000200 */
[C---:B-1----:R-:W-:Y:S08]  /*2ee0*/  HMMA.16816.F32 R64, R16.reuse, R40, R48 ;  /* 0x000000281040723c */ /* 0x042ff00000001830 */
[C---:B------:R-:W-:Y:S01]  /*2ef0*/  HMMA.16816.F32 R68, R16.reuse, R42, R32 ;  /* 0x0000002a1044723c */ /* 0x040fe20000001820 */
[----:B------:R-:W1:Y:S07]  /*2f00*/  LDSM.16.M88.4 R40, [R223+0x7800] ;  /* 0x00780000df28783b */ /* 0x000e6e0000000200 */
[C---:B-----5:R-:W-:Y:S08]  /*2f10*/  HMMA.16816.F32 R60, R16.reuse, R36, R28 ;  /* 0x00000024103c723c */ /* 0x060ff0000000181c */
[C---:B------:R-:W-:Y:S08]  /*2f20*/  HMMA.16816.F32 R48, R16.reuse, R38, R24 ;  /* 0x000000261030723c */ /* 0x040ff00000001818 */
[C---:B------:R-:W-:Y:S08]  /*2f30*/  HMMA.16816.F32 R32, R16.reuse, R106, R52 ;  /* 0x0000006a1020723c */ /* 0x040ff00000001834 */
[C---:B------:R-:W-:Y:S01]  /*2f40*/  HMMA.16816.F32 R36, R16.reuse, R104, R8 ;  /* 0x000000681024723c */ /* 0x040fe20000001808 */
[----:B------:R-:W3:Y:S04]  /*2f50*/  LDSM.16.M88.4 R8, [R222+0x20100] ;  /* 0x02010000de08783b */ /* 0x000ee80000000200 */
[----:B------:R-:W-:Y:S03]  /*2f60*/  LDSM.16.M88.4 R104, [R218+0x13900] ;  /* 0x01390000da68783b */ /* 0x000fe60000000200 */
[C---:B------:R-:W-:Y:S01]  /*2f70*/  HMMA.16816.F32 R20, R16.reuse, R108, R96 ;  /* 0x0000006c1014723c */ /* 0x040fe20000001860 */
[----:B------:R-:W4:Y:S07]  /*2f80*/  LDSM.16.M88.4 R96, [R218+0x13100] ;  /* 0x01310000da60783b */ /* 0x000f2e0000000200 */
[C---:B------:R-:W-:Y:S08]  /*2f90*/  HMMA.16816.F32 R28, R16.reuse, R116, R84 ;  /* 0x00000074101c723c */ /* 0x040ff00000001854 */
[C---:B------:R-:W-:Y:S01]  /*2fa0*/  HMMA.16816.F32 R24, R16.reuse, R118, R88 ;  /* 0x000000761018723c */ /* 0x040fe20000001858 */
[----:B------:R-:W-:Y:S07]  /*2fb0*/  LDSM.16.M88.4 R88, [R218+0x12900] ;  /* 0x01290000da58783b */ /* 0x000fee0000000200 */
[C---:B------:R-:W-:Y:S08]  /*2fc0*/  HMMA.16816.F32 R56, R16.reuse, R112, R76 ;  /* 0x000000701038723c */ /* 0x040ff0000000184c */
[C---:B------:R-:W-:Y:S01]  /*2fd0*/  HMMA.16816.F32 R52, R16.reuse, R110, R80 ;  /* 0x0000006e1034723c */ /* 0x040fe20000001850 */
[----:B------:R-:W-:Y:S07]  /*2fe0*/  LDSM.16.M88.4 R108, [R218+0x14100] ;  /* 0x01410000da6c783b */ /* 0x000fee0000000200 */
[----:B------:R-:W-:Y:S01]  /*2ff0*/  HMMA.16816.F32 R16, R16, R114, R72 ;  /* 0x000000721010723c */ /* 0x000fe20000001848 */
[----:B------:R-:W5:Y:S07]  /*3000*/  LDSM.16.M88.4 R112, [R218+0x14900] ;  /* 0x01490000da70783b */ /* 0x000f6e0000000200 */
[C---:B------:R-:W-:Y:S08]  /*3010*/  HMMA.16816.F32 R64, R12.reuse, R120, R64 ;  /* 0x000000780c40723c */ /* 0x040ff00000001840 */
[C---:B------:R-:W-:Y:S08]  /*3020*/  HMMA.16816.F32 R72, R12.reuse, R122, R68 ;  /* 0x0000007a0c48723c */ /* 0x040ff00000001844 */
[C---:B--2---:R-:W-:Y:S08]  /*3030*/  HMMA.16816.F32 R68, R12.reuse, R46, R32 ;  /* 0x0000002e0c44723c */ /* 0x044ff00000001820 */
[C---:B------:R-:W-:Y:S08]  /*3040*/  HMMA.16816.F32 R84, R12.reuse, R128, R60 ;  /* 0x000000800c54723c */ /* 0x040ff0000000183c */
[C---:B------:R-:W-:Y:S01]  /*3050*/  HMMA.16816.F32 R76, R12.reuse, R44, R36 ;  /* 0x0000002c0c4c723c */ /* 0x040fe20000001824 */
[----:B------:R-:W-:Y:S07]  /*3060*/  LDSM.16.M88.4 R36, [R217+0x6000] ;  /* 0x00600000d924783b */ /* 0x000fee0000000200 */
[C---:B------:R-:W-:Y:S08]  /*3070*/  HMMA.16816.F32 R32, R12.reuse, R92, R20 ;  /* 0x0000005c0c20723c */ /* 0x040ff00000001814 */
[C---:B-1----:R-:W-:Y:S08]  /*3080*/  HMMA.16816.F32 R60, R12.reuse, R40, R28 ;  /* 0x000000280c3c723c */ /* 0x042ff0000000181c */
[C---:B------:R-:W-:Y:S01]  /*3090*/  HMMA.16816.F32 R44, R12.reuse, R42, R24 ;  /* 0x0000002a0c2c723c */ /* 0x040fe20000001818 */
[----:B------:R-:W1:Y:S07]  /*30a0*/  LDSM.16.M88.4 R24, [R221+0x20100] ;  /* 0x02010000dd18783b */ /* 0x000e6e0000000200 */
[C---:B------:R-:W-:Y:S08]  /*30b0*/  HMMA.16816.F32 R20, R12.reuse, R100, R56 ;  /* 0x000000640c14723c */ /* 0x040ff00000001838 */
[C---:B------:R-:W-:Y:S08]  /*30c0*/  HMMA.16816.F32 R80, R12.reuse, R130, R48 ;  /* 0x000000820c50723c */ /* 0x040ff00000001830 */
[C---:B------:R-:W-:Y:S01]  /*30d0*/  HMMA.16816.F32 R28, R12.reuse, R94, R52 ;  /* 0x0000005e0c1c723c */ /* 0x040fe20000001834 */
[----:B------:R-:W2:Y:S07]  /*30e0*/  LDSM.16.M88.4 R52, [R217+0x6800] ;  /* 0x00680000d934783b */ /* 0x000eae0000000200 */
[----:B------:R-:W-:Y:S08]  /*30f0*/  HMMA.16816.F32 R16, R12, R102, R16 ;  /* 0x000000660c10723c */ /* 0x000ff00000001810 */
[C---:B---3--:R-:W-:Y:S08]  /*3100*/  HMMA.16816.F32 R12, R8.reuse, R124, R64 ;  /* 0x0000007c080c723c */ /* 0x048ff00000001840 */
[C---:B------:R-:W-:Y:S08]  /*3110*/  HMMA.16816.F32 R40, R8.reuse, R126, R72 ;  /* 0x0000007e0828723c */ /* 0x040ff00000001848 */
[C---:B----4-:R-:W-:Y:S08]  /*3120*/  HMMA.16816.F32 R64, R8.reuse, R96, R76 ;  /* 0x000000600840723c */ /* 0x050ff0000000184c */
[C---:B------:R-:W-:Y:S08]  /*3130*/  HMMA.16816.F32 R68, R8.reuse, R98, R68 ;  /* 0x000000620844723c */ /* 0x040ff00000001844 */
[C---:B------:R-:W-:Y:S01]  /*3140*/  HMMA.16816.F32 R72, R8.reuse, R104, R60 ;  /* 0x000000680848723c */ /* 0x040fe2000000183c */
[----:B------:R-:W-:Y:S07]  /*3150*/  LDSM.16.M88.4 R60, [R212+0x15100] ;  /* 0x01510000d43c783b */ /* 0x000fee0000000200 */
[C---:B-----5:R-:W-:Y:S01]  /*3160*/  HMMA.16816.F32 R96, R8.reuse, R112, R20 ;  /* 0x000000700860723c */ /* 0x060fe20000001814 */
[----:B------:R-:W3:Y:S07]  /*3170*/  LDSM.16.M88.4 R20, [R219+0x24100] ;  /* 0x02410000db14783b */ /* 0x000eee0000000200 */
[C---:B------:R-:W-:Y:S08]  /*3180*/  HMMA.16816.F32 R48, R8.reuse, R88, R84 ;  /* 0x000000580830723c */ /* 0x040ff00000001854 */
[C---:B------:R-:W-:Y:S01]  /*3190*/  HMMA.16816.F32 R56, R8.reuse, R90, R80 ;  /* 0x0000005a0838723c */ /* 0x040fe20000001850 */
[----:B------:R-:W-:Y:S07]  /*31a0*/  LDSM.16.M88.4 R80, [R217+0x9000] ;  /* 0x00900000d950783b */ /* 0x000fee0000000200 */
[C---:B------:R-:W-:Y:S08]  /*31b0*/  HMMA.16816.F32 R88, R8.reuse, R106, R44 ;  /* 0x0000006a0858723c */ /* 0x040ff0000000182c */
[C---:B------:R-:W-:Y:S01]  /*31c0*/  HMMA.16816.F32 R104, R8.reuse, R108, R32 ;  /* 0x0000006c0868723c */ /* 0x040fe20000001820 */
[----:B------:R-:W4:Y:S07]  /*31d0*/  LDSM.16.M88.4 R32, [R217+0x7000] ;  /* 0x00700000d920783b */ /* 0x000f2e0000000200 */
[C---:B------:R-:W-:Y:S08]  /*31e0*/  HMMA.16816.F32 R108, R8.reuse, R110, R28 ;  /* 0x0000006e086c723c */ /* 0x040ff0000000181c */
[----:B------:R-:W-:Y:S01]  /*31f0*/  HMMA.16816.F32 R112, R8, R114, R16 ;  /* 0x000000720870723c */ /* 0x000fe20000001810 */
[----:B------:R-:W-:Y:S07]  /*3200*/  LDSM.16.M88.4 R16, [R220+0x24100] ;  /* 0x02410000dc10783b */ /* 0x000fee0000000200 */
[C---:B-1----:R-:W-:Y:S01]  /*3210*/  HMMA.16816.F32 R8, R24.reuse, R36, R12 ;  /* 0x000000241808723c */ /* 0x042fe2000000180c */
[----:B------:R-:W-:Y:S07]  /*3220*/  LDSM.16.M88.4 R12, [R222+0x24100] ;  /* 0x02410000de0c783b */ /* 0x000fee0000000200 */
[C---:B------:R-:W-:Y:S01]  /*3230*/  HMMA.16816.F32 R28, R24.reuse, R38, R40 ;  /* 0x00000026181c723c */ /* 0x040fe20000001828 */
[----:B------:R-:W1:Y:S04]  /*3240*/  LDSM.16.M88.4 R40, [R223+0x9000] ;  /* 0x00900000df28783b */ /* 0x000e680000000200 */
[----:B------:R-:W5:Y:S03]  /*3250*/  LDSM.16.M88.4 R36, [R217+0x7800] ;  /* 0x00780000d924783b */ /* 0x000f660000000200 */
[----:B--2---:R-:W-:Y:S01]  /*3260*/  HMMA.16816.F32 R44, R24, R52, R48 ;  /* 0x00000034182c723c */ /* 0x004fe20000001830 */
[----:B------:R-:W2:Y:S07]  /*3270*/  LDSM.16.M88.4 R48, [R212+0x15900] ;  /* 0x01590000d430783b */ /* 0x000eae0000000200 */
[----:B---3--:R-:W-:Y:S08]  /*3280*/  HMMA.16816.F32 R8, R20, R60, R8 ;  /* 0x0000003c1408723c */ /* 0x008ff00000001808 */
[C---:B----4-:R-:W-:Y:S01]  /*3290*/  HMMA.16816.F32 R84, R24.reuse, R32, R64 ;  /* 0x000000201854723c */ /* 0x050fe20000001840 */
[----:B------:R-:W3:Y:S07]  /*32a0*/  LDSM.16.M88.4 R64, [R218+0x15100] ;  /* 0x01510000da40783b */ /* 0x000eee0000000200 */
[----:B------:R-:W-:Y:S01]  /*32b0*/  HMMA.16816.F32 R92, R24, R34, R68 ;  /* 0x00000022185c723c */ /* 0x000fe20000001844 */
[----:B------:R-:W-:Y:S07]  /*32c0*/  LDSM.16.M88.4 R68, [R218+0x15900] ;  /* 0x01590000da44783b */ /* 0x000fee0000000200 */
[----:B------:R-:W-:Y:S01]  /*32d0*/  HMMA.16816.F32 R32, R20, R62, R28 ;  /* 0x0000003e1420723c */ /* 0x000fe2000000181c */
[----:B------:R-:W4:Y:S07]  /*32e0*/  LDSM.16.M88.4 R60, [R223+0x9800] ;  /* 0x00980000df3c783b */ /* 0x000f2e0000000200 */
[----:B-1----:R-:W-:Y:S01]  /*32f0*/  HMMA.16816.F32 R28, R16, R40, R8 ;  /* 0x00000028101c723c */ /* 0x002fe20000001808 */
[----:B------:R-:W-:Y:S07]  /*3300*/  LDSM.16.M88.4 R8, [R221+0x24100] ;  /* 0x02410000dd08783b */ /* 0x000fee0000000200 */
[C---:B------:R-:W-:Y:S01]  /*3310*/  HMMA.16816.F32 R76, R24.reuse, R54, R56 ;  /* 0x00000036184c723c */ /* 0x040fe20000001838 */
[----:B------:R-:W1:Y:S04]  /*3320*/  LDSM.16.M88.4 R56, [R217+0x8000] ;  /* 0x00800000d938783b */ /* 0x000e680000000200 */
[----:B------:R-:W1:Y:S03]  /*3330*/  LDSM.16.M88.4 R52, [R217+0x8800] ;  /* 0x00880000d934783b */ /* 0x000e660000000200 */
[----:B-----5:R-:W-:Y:S01]  /*3340*/  HMMA.16816.F32 R100, R24, R36, R72 ;  /* 0x000000241864723c */ /* 0x020fe20000001848 */
[----:B------:R-:W5:Y:S07]  /*3350*/  LDSM.16.M88.4 R72, [R212+0x16100] ;  /* 0x01610000d448783b */ /* 0x000f6e0000000200 */
[----:B------:R-:W-:Y:S08]  /*3360*/  HMMA.16816.F32 R32, R16, R42, R32 ;  /* 0x0000002a1020723c */ /* 0x000ff00000001820 */
[----:B------:R-:W-:Y:S08]  /*3370*/  HMMA.16816.F32 R88, R24, R38, R88 ;  /* 0x000000261858723c */ /* 0x000ff00000001858 */
[----:B--2---:R-:W-:Y:S08]  /*3380*/  HMMA.16816.F32 R36, R20, R48, R44 ;  /* 0x000000301424723c */ /* 0x004ff0000000182c */
[----:B---3--:R-:W-:Y:S08]  /*3390*/  HMMA.16816.F32 R28, R12, R64, R28 ;  /* 0x000000400c1c723c */ /* 0x008ff0000000181c */
[----:B------:R-:W-:Y:S01]  /*33a0*/  HMMA.16816.F32 R44, R20, R50, R76 ;  /* 0x00000032142c723c */ /* 0x000fe2000000184c */
[----:B------:R-:W-:Y:S07]  /*33b0*/  LDSM.16.M88.4 R76, [R212+0x17100] ;  /* 0x01710000d44c783b */ /* 0x000fee0000000200 */
[----:B------:R-:W-:Y:S01]  /*33c0*/  HMMA.16816.F32 R32, R12, R66, R32 ;  /* 0x000000420c20723c */ /* 0x000fe20000001820 */
[----:B------:R-:W2:Y:S07]  /*33d0*/  LDSM.16.M88.4 R64, [R223+0xa000] ;  /* 0x00a00000df40783b */ /* 0x000eae0000000200 */
[----:B----4-:R-:W-:Y:S08]  /*33e0*/  HMMA.16816.F32 R36, R16, R60, R36 ;  /* 0x0000003c1024723c */ /* 0x010ff00000001824 */
[C---:B-1----:R-:W-:Y:S08]  /*33f0*/  HMMA.16816.F32 R104, R24.reuse, R56, R104 ;  /* 0x000000381868723c */ /* 0x042ff00000001868 */
[C---:B------:R-:W-:Y:S01]  /*3400*/  HMMA.16816.F32 R108, R24.reuse, R58, R108 ;  /* 0x0000003a186c723c */ /* 0x040fe2000000186c */
[----:B------:R-:W1:Y:S07]  /*3410*/  LDSM.16.M88.4 R56, [R217+0x9800] ;  /* 0x00980000d938783b */ /* 0x000e6e0000000200 */
[----:B------:R-:W-:Y:S08]  /*3420*/  HMMA.16816.F32 R96, R24, R52, R96 ;  /* 0x000000341860723c */ /* 0x000ff00000001860 */
[----:B------:R-:W-:Y:S08]  /*3430*/  HMMA.16816.F32 R48, R8, R80, R28 ;  /* 0x000000500830723c */ /* 0x000ff0000000181c */
[----:B------:R-:W-:Y:S08]  /*3440*/  HMMA.16816.F32 R112, R24, R54, R112 ;  /* 0x000000361870723c */ /* 0x000ff00000001870 */
[----:B-----5:R-:W-:Y:S01]  /*3450*/  HMMA.16816.F32 R24, R20, R72, R84 ;  /* 0x000000481418723c */ /* 0x020fe20000001854 */
[----:B------:R-:W3:Y:S07]  /*3460*/  LDSM.16.M88.4 R84, [R212+0x16900] ;  /* 0x01690000d454783b */ /* 0x000eee0000000200 */
[----:B------:R-:W-:Y:S01]  /*3470*/  HMMA.16816.F32 R44, R16, R62, R44 ;  /* 0x0000003e102c723c */ /* 0x000fe2000000182c */
[----:B------:R-:W4:Y:S01]  /*3480*/  LDSM.16.M88.4 R60, [R218+0x16100] ;  /* 0x01610000da3c783b */ /* 0x000f220000000200 */
[----:B------:R-:W-:-:S04]  /*3490*/  FMUL.FTZ R0, R48, c[0x0][0x320] ;  /* 0x0000c80030007a20 */ /* 0x000fc80000410000 */
[----:B------:R5:W1:Y:S02]  /*34a0*/  MUFU.TANH R120, R0 ;  /* 0x0000000000787308 */ /* 0x000a640000002400 */
[----:B------:R-:W-:Y:S08]  /*34b0*/  HMMA.16816.F32 R40, R12, R68, R36 ;  /* 0x000000440c28723c */ /* 0x000ff00000001824 */
[----:B------:R-:W-:Y:S01]  /*34c0*/  HMMA.16816.F32 R32, R8, R82, R32 ;  /* 0x000000520820723c */ /* 0x000fe20000001820 */
[----:B------:R-:W-:Y:S01]  /*34d0*/  LDSM.16.M88.4 R80, [R217+0xa000] ;  /* 0x00a00000d950783b */ /* 0x000fe20000000200 */
[----:B-----5:R-:W-:-:S06]  /*34e0*/  FMUL.FTZ R0, R49, c[0x0][0x320] ;  /* 0x0000c80031007a20 */ /* 0x020fcc0000410000 */
[----:B------:R-:W-:Y:S01]  /*34f0*/  HMMA.16816.F32 R36, R20, R74, R92 ;  /* 0x0000004a1424723c */ /* 0x000fe2000000185c */
[----:B------:R-:W-:Y:S01]  /*3500*/  LDSM.16.M88.4 R72, [R217+0xa800] ;  /* 0x00a80000d948783b */ /* 0x000fe20000000200 */
[----:B------:R5:W1:Y:S06]  /*3510*/  MUFU.TANH R119, R0 ;  /* 0x0000000000777308 */ /* 0x000a6c0000002400 */
[----:B--2---:R-:W-:Y:S08]  /*3520*/  HMMA.16816.F32 R28, R16, R64, R24 ;  /* 0x00000040101c723c */ /* 0x004ff00000001818 */
[----:B------:R-:W-:Y:S01]  /*3530*/  HMMA.16816.F32 R24, R12, R70, R44 ;  /* 0x000000460c18723c */ /* 0x000fe2000000182c */
[----:B------:R-:W2:Y:S01]  /*3540*/  LDSM.16.M88.4 R68, [R223+0xa800] ;  /* 0x00a80000df44783b */ /* 0x000ea20000000200 */
[----:B-----5:R-:W-:-:S04]  /*3550*/  FMUL.FTZ R0, R50, c[0x0][0x320] ;  /* 0x0000c80032007a20 */ /* 0x020fc80000410000 */
[----:B------:R5:W2:Y:S02]  /*3560*/  MUFU.TANH R118, R0 ;  /* 0x0000000000767308 */ /* 0x000aa40000002400 */
[----:B-1----:R-:W-:Y:S08]  /*3570*/  HMMA.16816.F32 R52, R8, R56, R40 ;  /* 0x000000380834723c */ /* 0x002ff00000001828 */
[----:B------:R-:W-:Y:S01]  /*3580*/  HMMA.16816.F32 R44, R16, R66, R36 ;  /* 0x00000042102c723c */ /* 0x000fe20000001824 */
[----:B------:R-:W-:Y:S01]  /*3590*/  LDSM.16.M88.4 R64, [R212+0x17900] ;  /* 0x01790000d440783b */ /* 0x000fe20000000200 */
[----:B-----5:R-:W-:-:S06]  /*35a0*/  FMUL.FTZ R0, R51, c[0x0][0x320] ;  /* 0x0000c80033007a20 */ /* 0x020fcc0000410000 */
[----:B---3--:R-:W-:Y:S01]  /*35b0*/  HMMA.16816.F32 R48, R20, R84, R100 ;  /* 0x000000541430723c */ /* 0x008fe20000001864 */
[----:B------:R1:W3:Y:S07]  /*35c0*/  MUFU.TANH R117, R0 ;  /* 0x0000000000757308 */ /* 0x0002ee0000002400 */
[----:B----4-:R-:W-:Y:S08]  /*35d0*/  HMMA.16816.F32 R40, R12, R60, R28 ;  /* 0x0000003c0c28723c */ /* 0x010ff0000000181c */
[----:B------:R-:W-:Y:S01]  /*35e0*/  HMMA.16816.F32 R24, R8, R58, R24 ;  /* 0x0000003a0818723c */ /* 0x000fe20000001818 */
[----:B------:R-:W4:Y:S01]  /*35f0*/  LDSM.16.M88.4 R56, [R218+0x16900] ;  /* 0x01690000da38783b */ /* 0x000f220000000200 */
[----:B-1----:R-:W-:-:S04]  /*3600*/  FMUL.FTZ R0, R32, c[0x0][0x320] ;  /* 0x0000c80020007a20 */ /* 0x002fc80000410000 */
[----:B------:R1:W1:Y:S02]  /*3610*/  MUFU.TANH R116, R0 ;  /* 0x0000000000747308 */ /* 0x0002640000002400 */
[----:B------:R-:W-:Y:S08]  /*3620*/  HMMA.16816.F32 R36, R20, R86, R88 ;  /* 0x000000561424723c */ /* 0x000ff00000001858 */
[----:B------:R-:W-:Y:S01]  /*3630*/  HMMA.16816.F32 R28, R12, R62, R44 ;  /* 0x0000003e0c1c723c */ /* 0x000fe2000000182c */
[----:B------:R-:W5:Y:S01]  /*3640*/  LDSM.16.M88.4 R60, [R223+0xb000] ;  /* 0x00b00000df3c783b */ /* 0x000f620000000200 */
[----:B-1----:R-:W-:-:S06]  /*3650*/  FMUL.FTZ R0, R33, c[0x0][0x320] ;  /* 0x0000c80021007a20 */ /* 0x002fcc0000410000 */
[----:B------:R-:W-:Y:S01]  /*3660*/  HMMA.16816.F32 R44, R20, R76, R104 ;  /* 0x0000004c142c723c */ /* 0x000fe20000001868 */
[----:B------:R1:W1:Y:S02]  /*3670*/  MUFU.TANH R95, R0 ;  /* 0x00000000005f7308 */ /* 0x0002640000002400 */
[----:B-1----:R-:W-:-:S06]  /*3680*/  FMUL.FTZ R0, R34, c[0x0][0x320] ;  /* 0x0000c80022007a20 */ /* 0x002fcc0000410000 */
[----:B------:R1:W1:Y:S02]  /*3690*/  MUFU.TANH R94, R0 ;  /* 0x00000000005e7308 */ /* 0x0002640000002400 */
[----:B-1----:R-:W-:Y:S02]  /*36a0*/  FMUL.FTZ R0, R35, c[0x0][0x320] ;  /* 0x0000c80023007a20 */ /* 0x002fe40000410000 */
[----:B--2---:R-:W-:Y:S04]  /*36b0*/  HMMA.16816.F32 R32, R16, R68, R48 ;  /* 0x000000441020723c */ /* 0x004fe80000001830 */
[----:B------:R1:W2:Y:S04]  /*36c0*/  MUFU.TANH R93, R0 ;  /* 0x00000000005d7308 */ /* 0x0002a80000002400 */
[----:B------:R-:W-:Y:S08]  /*36d0*/  HMMA.16816.F32 R48, R8, R80, R40 ;  /* 0x000000500830723c */ /* 0x000ff00000001828 */
[----:B------:R-:W-:Y:S01]  /*36e0*/  HMMA.16816.F32 R40, R16, R70, R36 ;  /* 0x000000461028723c */ /* 0x000fe20000001824 */
[----:B------:R-:W-:Y:S01]  /*36f0*/  LDSM.16.M88.4 R68, [R217+0xb000] ;  /* 0x00b00000d944783b */ /* 0x000fe20000000200 */
[----:B-1----:R-:W-:-:S04]  /*3700*/  FMUL.FTZ R0, R52, c[0x0][0x320] ;  /* 0x0000c80034007a20 */ /* 0x002fc80000410000 */
[----:B------:R1:W1:Y:S02]  /*3710*/  MUFU.TANH R92, R0 ;  /* 0x00000000005c7308 */ /* 0x0002640000002400 */
[----:B----4-:R-:W-:Y:S08]  /*3720*/  HMMA.16816.F32 R36, R12, R56, R32 ;  /* 0x000000380c24723c */ /* 0x010ff00000001820 */
[----:B------:R-:W-:Y:S01]  /*3730*/  HMMA.16816.F32 R32, R20, R78, R108 ;  /* 0x0000004e1420723c */ /* 0x000fe2000000186c */
[----:B-1----:R-:W-:-:S07]  /*3740*/  FMUL.FTZ R0, R53, c[0x0][0x320] ;  /* 0x0000c80035007a20 */ /* 0x002fce0000410000 */
[----:B------:R-:W-:Y:S01]  /*3750*/  HMMA.16816.F32 R40, R12, R58, R40 ;  /* 0x0000003a0c28723c */ /* 0x000fe20000001828 */
[----:B------:R-:W-:Y:S01]  /*3760*/  LDSM.16.M88.4 R56, [R223+0xb800] ;  /* 0x00b80000df38783b */ /* 0x000fe20000000200 */
[----:B------:R1:W4:Y:S11]  /*3770*/  MUFU.TANH R89, R0 ;  /* 0x0000000000597308 */ /* 0x0003360000002400 */
[----:B------:R-:W-:Y:S03]  /*3780*/  @!UPT UIADD3 URZ, URZ, URZ, URZ ;  /* 0x0000003f3f3ff290 */ /* 0x000fe6000fffe03f */
[----:B-----5:R-:W-:Y:S01]  /*3790*/  HMMA.16816.F32 R32, R16, R62, R32 ;  /* 0x0000003e1020723c */ /* 0x020fe20000001820 */
[----:B-1----:R-:W-:-:S04]  /*37a0*/  FMUL.FTZ R0, R54, c[0x0][0x320] ;  /* 0x0000c80036007a20 */ /* 0x002fc80000410000 */
[----:B------:R1:W1:Y:S03]  /*37b0*/  MUFU.TANH R88, R0 ;  /* 0x0000000000587308 */ /* 0x0002660000002400 */
[----:B------:R-:W-:Y:S01]  /*37c0*/  HMMA.16816.F32 R40, R8, R74, R40 ;  /* 0x0000004a0828723c */ /* 0x000fe20000001828 */
[----:B-1----:R-:W-:Y:S02]  /*37d0*/  FMUL.FTZ R0, R55, c[0x0][0x320] ;  /* 0x0000c80037007a20 */ /* 0x002fe40000410000 */
[----:B------:R-:W1:Y:S02]  /*37e0*/  LDSM.16.M88.4 R52, [R218+0x17100] ;  /* 0x01710000da34783b */ /* 0x000e640000000200 */
[----:B------:R5:W1:Y:S11]  /*37f0*/  MUFU.TANH R87, R0 ;  /* 0x0000000000577308 */ /* 0x000a760000002400 */
[----:B------:R-:W-:Y:S08]  /*3800*/  @!UPT UIADD3 URZ, URZ, URZ, URZ ;  /* 0x0000003f3f3ff290 */ /* 0x000ff0000fffe03f */
[----:B------:R-:W-:Y:S02]  /*3810*/  FMUL.FTZ R43, R43, c[0x0][0x320] ;  /* 0x0000c8002b2b7a20 */ /* 0x000fe40000410000 */
[----:B------:R-:W-:Y:S02]  /*3820*/  FMUL.FTZ R41, R41, c[0x0][0x320] ;  /* 0x0000c80029297a20 */ /* 0x000fe40000410000 */
[----:B------:R-:W-:Y:S02]  /*3830*/  FMUL.FTZ R40, R40, c[0x0][0x320] ;  /* 0x0000c80028287a20 */ /* 0x000fe40000410000 */
[----:B-----5:R-:W-:-:S04]  /*3840*/  FMUL.FTZ R0, R24, c[0x0][0x320] ;  /* 0x0000c80018007a20 */ /* 0x020fc80000410000 */
[----:B------:R5:W1:Y:S02]  /*3850*/  MUFU.TANH R86, R0 ;  /* 0x0000000000567308 */ /* 0x000a640000002400 */
[----:B-----5:R-:W-:Y:S01]  /*3860*/  FMUL.FTZ R0, R25, c[0x0][0x320] ;  /* 0x0000c80019007a20 */ /* 0x020fe20000410000 */
[----:B-1----:R-:W-:Y:S05]  /*3870*/  HMMA.16816.F32 R32, R12, R54, R32 ;  /* 0x000000360c20723c */ /* 0x002fea0000001820 */
[----:B------:R1:W1:Y:S02]  /*3880*/  MUFU.TANH R85, R0 ;  /* 0x0000000000557308 */ /* 0x0002640000002400 */
[----:B-1----:R-:W-:-:S06]  /*3890*/  FMUL.FTZ R0, R26, c[0x0][0x320] ;  /* 0x0000c8001a007a20 */ /* 0x002fcc0000410000 */
[----:B------:R1:W1:Y:S02]  /*38a0*/  MUFU.TANH R84, R0 ;  /* 0x0000000000547308 */ /* 0x0002640000002400 */
[----:B-1----:R-:W-:Y:S02]  /*38b0*/  FMUL.FTZ R0, R27, c[0x0][0x320] ;  /* 0x0000c8001b007a20 */ /* 0x002fe40000410000 */
[----:B------:R-:W-:Y:S04]  /*38c0*/  HMMA.16816.F32 R24, R8, R82, R28 ;  /* 0x000000520818723c */ /* 0x000fe8000000181c */
[----:B------:R1:W1:Y:S04]  /*38d0*/  MUFU.TANH R81, R0 ;  /* 0x0000000000517308 */ /* 0x0002680000002400 */
[----:B------:R-:W-:Y:S08]  /*38e0*/  HMMA.16816.F32 R28, R16, R60, R44 ;  /* 0x0000003c101c723c */ /* 0x000ff0000000182c */
[----:B------:R-:W-:Y:S01]  /*38f0*/  HMMA.16816.F32 R44, R8, R72, R36 ;  /* 0x00000048082c723c */ /* 0x000fe20000001824 */
[----:B-1----:R-:W-:-:S04]  /*3900*/  FMUL.FTZ R0, R48, c[0x0][0x320] ;  /* 0x0000c80030007a20 */ /* 0x002fc80000410000 */
[----:B------:R1:W1:Y:S03]  /*3910*/  MUFU.TANH R80, R0 ;  /* 0x0000000000507308 */ /* 0x0002660000002400 */
[C---:B------:R-:W-:Y:S08]  /*3920*/  HMMA.16816.F32 R36, R20.reuse, R64, R96 ;  /* 0x000000401424723c */ /* 0x040ff00000001860 */
[----:B------:R-:W-:Y:S01]  /*3930*/  HMMA.16816.F32 R20, R20, R66, R112 ;  /* 0x000000421414723c */ /* 0x000fe20000001870 */
[----:B-1----:R-:W-:-:S07]  /*3940*/  FMUL.FTZ R0, R49, c[0x0][0x320] ;  /* 0x0000c80031007a20 */ /* 0x002fce0000410000 */
[----:B------:R-:W-:Y:S01]  /*3950*/  HMMA.16816.F32 R28, R12, R52, R28 ;  /* 0x000000340c1c723c */ /* 0x000fe2000000181c */
[----:B------:R1:W1:Y:S02]  /*3960*/  MUFU.TANH R78, R0 ;  /* 0x00000000004e7308 */ /* 0x0002640000002400 */
[----:B-1----:R-:W-:-:S06]  /*3970*/  FMUL.FTZ R0, R50, c[0x0][0x320] ;  /* 0x0000c80032007a20 */ /* 0x002fcc0000410000 */
[----:B------:R1:W1:Y:S11]  /*3980*/  MUFU.TANH R77, R0 ;  /* 0x00000000004d7308 */ /* 0x0002760000002400 */
[----:B------:R-:W-:Y:S04]  /*3990*/  @!UPT UIADD3 URZ, URZ, URZ, URZ ;  /* 0x0000003f3f3ff290 */ /* 0x000fe8000fffe03f */
[----:B------:R-:W-:Y:S01]  /*39a0*/  HMMA.16816.F32 R28, R8, R68, R28 ;  /* 0x00000044081c723c */ /* 0x000fe2000000181c */
[----:B-1----:R-:W-:Y:S02]  /*39b0*/  FMUL.FTZ R0, R51, c[0x0][0x320] ;  /* 0x0000c80033007a20 */ /* 0x002fe40000410000 */
[----:B------:R-:W1:Y:S02]  /*39c0*/  LDSM.16.M88.4 R48, [R218+0x17900] ;  /* 0x01790000da30783b */ /* 0x000e640000000200 */
[----:B------:R5:W1:Y:S02]  /*39d0*/  MUFU.TANH R76, R0 ;  /* 0x00000000004c7308 */ /* 0x000a640000002400 */
[----:B-----5:R-:W-:-:S06]  /*39e0*/  FMUL.FTZ R0, R24, c[0x0][0x320] ;  /* 0x0000c80018007a20 */ /* 0x020fcc0000410000 */
[----:B------:R5:W1:Y:S02]  /*39f0*/  MUFU.TANH R72, R0 ;  /* 0x0000000000487308 */ /* 0x000a640000002400 */
[----:B-----5:R-:W-:-:S06]  /*3a00*/  FMUL.FTZ R0, R25, c[0x0][0x320] ;  /* 0x0000c80019007a20 */ /* 0x020fcc0000410000 */
[----:B------:R5:W1:Y:S02]  /*3a10*/  MUFU.TANH R64, R0 ;  /* 0x0000000000407308 */ /* 0x000a640000002400 */
[----:B-----5:R-:W-:-:S06]  /*3a20*/  FMUL.FTZ R0, R26, c[0x0][0x320] ;  /* 0x0000c8001a007a20 */ /* 0x020fcc0000410000 */
[----:B------:R5:W1:Y:S02]  /*3a30*/  MUFU.TANH R63, R0 ;  /* 0x00000000003f7308 */ /* 0x000a640000002400 */
[----:B-----5:R-:W-:Y:S02]  /*3a40*/  FMUL.FTZ R0, R27, c[0x0][0x320] ;  /* 0x0000c8001b007a20 */ /* 0x020fe40000410000 */
[----:B------:R-:W-:Y:S01]  /*3a50*/  HMMA.16816.F32 R24, R16, R56, R36 ;  /* 0x000000381018723c */ /* 0x000fe20000001824 */
[----:B------:R-:W5:Y:S03]  /*3a60*/  LDSM.16.M88.4 R36, [R217+0xb800] ;  /* 0x00b80000d924783b */ /* 0x000f660000000200 */
[----:B------:R1:W1:Y:S01]  /*3a70*/  MUFU.TANH R62, R0 ;  /* 0x00000000003e7308 */ /* 0x0002620000002400 */
[----:B------:R-:W-:-:S04]  /*3a80*/  DEPBAR.LE SB0, 0x0 ;  /* 0x000080000000791a */ /* 0x000fc80000000000 */
[----:B------:R-:W-:Y:S01]  /*3a90*/  HMMA.16816.F32 R16, R16, R58, R20 ;  /* 0x0000003a1010723c */ /* 0x000fe20000001814 */
[----:B-1----:R-:W-:Y:S02]  /*3aa0*/  FMUL.FTZ R0, R44, c[0x0][0x320] ;  /* 0x0000c8002c007a20 */ /* 0x002fe40000410000 */
[----:B------:R-:W1:Y:S11]  /*3ab0*/  MUFU.TANH R44, R43 ;  /* 0x0000002b002c7308 */ /* 0x000e760000002400 */
[----:B------:R-:W-:Y:S01]  /*3ac0*/  @!UPT UIADD3 URZ, URZ, URZ, URZ ;  /* 0x0000003f3f3ff290 */ /* 0x000fe2000fffe03f */
[C---:B------:R-:W-:Y:S01]  /*3ad0*/  HMMA.16816.F32 R20, R12.reuse, R48, R24 ;  /* 0x000000300c14723c */ /* 0x040fe20000001818 */
[----:B------:R1:W1:Y:S08]  /*3ae0*/  MUFU.TANH R61, R0 ;  /* 0x00000000003d7308 */ /* 0x0002700000002400 */
[----:B------:R-:W-:Y:S08]  /*3af0*/  HMMA.16816.F32 R12, R12, R50, R16 ;  /* 0x000000320c0c723c */ /* 0x000ff00000001810 */
[----:B------:R-:W-:Y:S01]  /*3b00*/  HMMA.16816.F32 R24, R8, R70, R32 ;  /* 0x000000460818723c */ /* 0x000fe20000001820 */
[----:B-1----:R-:W-:-:S04]  /*3b10*/  FMUL.FTZ R0, R45, c[0x0][0x320] ;  /* 0x0000c8002d007a20 */ /* 0x002fc80000410000 */
[----:B------:R1:W1:Y:S03]  /*3b20*/  MUFU.TANH R60, R0 ;  /* 0x00000000003c7308 */ /* 0x0002660000002400 */
[C---:B-----5:R-:W-:Y:S08]  /*3b30*/  HMMA.16816.F32 R16, R8.reuse, R36, R20 ;  /* 0x000000240810723c */ /* 0x060ff00000001814 */
[----:B------:R-:W-:Y:S01]  /*3b40*/  HMMA.16816.F32 R8, R8, R38, R12 ;  /* 0x000000260808723c */ /* 0x000fe2000000180c */
[----:B-1----:R-:W-:-:S02]  /*3b50*/  FMUL.FTZ R0, R46, c[0x0][0x320] ;  /* 0x0000c8002e007a20 */ /* 0x002fc40000410000 */
[----:B------:R-:W1:Y:S05]  /*3b60*/  MUFU.TANH R46, R41 ;  /* 0x00000029002e7308 */ /* 0x000e6a0000002400 */
[----:B------:R-:W-:Y:S02]  /*3b70*/  FMUL.FTZ R27, R27, c[0x0][0x320] ;  /* 0x0000c8001b1b7a20 */ /* 0x000fe40000410000 */
[----:B------:R-:W-:Y:S02]  /*3b80*/  FMUL.FTZ R24, R24, c[0x0][0x320] ;  /* 0x0000c80018187a20 */ /* 0x000fe40000410000 */
[----:B------:R-:W-:Y:S02]  /*3b90*/  FMUL.FTZ R25, R25, c[0x0][0x320] ;  /* 0x0000c80019197a20 */ /* 0x000fe40000410000 */
[----:B------:R-:W-:Y:S01]  /*3ba0*/  FMUL.FTZ R26, R26, c[0x0][0x320] ;  /* 0x0000c8001a1a7a20 */ /* 0x000fe20000410000 */
[----:B------:R5:W1:Y:S01]  /*3bb0*/  MUFU.TANH R53, R0 ;  /* 0x0000000000357308 */ /* 0x000a620000002400 */
[----:B------:R-:W-:-:S02]  /*3bc0*/  FMUL.FTZ R16, R16, c[0x0][0x320] ;  /* 0x0000c80010107a20 */ /* 0x000fc40000410000 */
[----:B------:R-:W-:Y:S02]  /*3bd0*/  FMUL.FTZ R17, R17, c[0x0][0x320] ;  /* 0x0000c80011117a20 */ /* 0x000fe40000410000 */
[----:B------:R-:W-:Y:S02]  /*3be0*/  FMUL.FTZ R18, R18, c[0x0][0x320] ;  /* 0x0000c80012127a20 */ /* 0x000fe40000410000 */
[----:B------:R-:W-:Y:S01]  /*3bf0*/  FMUL.FTZ R19, R19, c[0x0][0x320] ;  /* 0x0000c80013137a20 */ /* 0x000fe20000410000 */
[----:B------:R-:W1:Y:S01]  /*3c00*/  MUFU.TANH R32, R27 ;  /* 0x0000001b00207308 */ /* 0x000e620000002400 */
[----:B------:R-:W-:Y:S02]  /*3c10*/  FMUL.FTZ R8, R8, c[0x0][0x320] ;  /* 0x0000c80008087a20 */ /* 0x000fe40000410000 */
[----:B------:R-:W-:Y:S02]  /*3c20*/  FMUL.FTZ R9, R9, c[0x0][0x320] ;  /* 0x0000c80009097a20 */ /* 0x000fe40000410000 */
[----:B------:R-:W-:-:S02]  /*3c30*/  FMUL.FTZ R10, R10, c[0x0][0x320] ;  /* 0x0000c8000a0a7a20 */ /* 0x000fc40000410000 */
[----:B------:R-:W-:Y:S01]  /*3c40*/  FMUL.FTZ R11, R11, c[0x0][0x320] ;  /* 0x0000c8000b0b7a20 */ /* 0x000fe20000410000 */
[----:B------:R-:W1:Y:S01]  /*3c50*/  MUFU.TANH R35, R24 ;  /* 0x0000001800237308 */ /* 0x000e620000002400 */
[----:B-----5:R-:W-:-:S07]  /*3c60*/  FMUL.FTZ R0, R47, c[0x0][0x320] ;  /* 0x0000c8002f007a20 */ /* 0x020fce0000410000 */
[----:B------:R5:W1:Y:S08]  /*3c70*/  MUFU.TANH R52, R0 ;  /* 0x0000000000347308 */ /* 0x000a700000002400 */
[----:B------:R-:W1:Y:S01]  /*3c80*/  MUFU.TANH R47, R40 ;  /* 0x00000028002f7308 */ /* 0x000e620000002400 */
[----:B-----5:R-:W-:-:S07]  /*3c90*/  FMUL.FTZ R0, R42, c[0x0][0x320] ;  /* 0x0000c8002a007a20 */ /* 0x020fce0000410000 */
[----:B------:R-:W1:Y:S08]  /*3ca0*/  MUFU.TANH R34, R25 ;  /* 0x0000001900227308 */ /* 0x000e700000002400 */
        /* <DEDUP_REMOVED lines=13> */
[----:B------:R1:W1:Y:S01]  /*3d80*/  MUFU.TANH R29, R10 ;  /* 0x0000000a001d7308 */ /* 0x0002620000002400 */
[----:B-----5:R-:W-:-:S07]  /*3d90*/  FMUL.FTZ R0, R31, c[0x0][0x320] ;  /* 0x0000c8001f007a20 */ /* 0x020fce0000410000 */
[----:B------:R1:W1:Y:S08]  /*3da0*/  MUFU.TANH R30, R11 ;  /* 0x0000000b001e7308 */ /* 0x0002700000002400 */
[----:B------:R1:W1:Y:S08]  /*3db0*/  MUFU.TANH R40, R0 ;  /* 0x0000000000287308 */ /* 0x0002700000002400 */
[----:B------:R1:W1:Y:S01]  /*3dc0*/  MUFU.TANH R31, R26 ;  /* 0x0000001a001f7308 */ /* 0x0002620000002400 */
[----:B------:R-:W-:Y:S06]  /*3dd0*/  BAR.SYNC.DEFER_BLOCKING 0x0 ;  /* 0x0000000000007b1d */ /* 0x000fec0000010000 */
[----:B------:R-:W-:Y:S05]  /*3de0*/  @!P0 BRA `(.L_x_1216) ;  /* 0x0000024000008947 */ /* 0x000fea0003800000 */
[----:B--234-:R-:W-:Y:S01]  /*3df0*/  UIADD3 UR5, UR6, -0x2, URZ ;  /* 0xfffffffe06057890 */ /* 0x01cfe2000fffe03f */
[C---:B------:R-:W-:Y:S01]  /*3e00*/  IMAD.SHL.U32 R13, R142.reuse, 0x40, RZ ;  /* 0x000000408e0d7824 */ /* 0x040fe200078e00ff */
[----:B------:R-:W-:-:S02]  /*3e10*/  SHF.L.U64.HI R3, R142, 0x6, R143 ;  /* 0x000000068e037819 */ /* 0x000fc4000001028f */
[----:B------:R-:W-:Y:S02]  /*3e20*/  USHF.R.S32.HI UR4, URZ, 0x1f, UR5 ;  /* 0x0000001f3f047899 */ /* 0x000fe40008011405 */
[----:B------:R-:W-:Y:S01]  /*3e30*/  UIMAD UR15, UR15, UR5, URZ ;  /* 0x000000050f0f72a4 */ /* 0x000fe2000f8e023f */
[----:B------:R-:W-:-:S03]  /*3e40*/  IMAD.WIDE.U32 R8, R140, UR5, R144 ;  /* 0x000000058c087c25 */ /* 0x000fc6000f8e0090 */
[----:B------:R-:W-:Y:S02]  /*3e50*/  UIMAD UR4, UR4, UR16, UR15 ;  /* 0x00000010040472a4 */ /* 0x000fe4000f8e020f */
[----:B------:R-:W-:-:S04]  /*3e60*/  LEA R6, P2, R8, c[0x0][0x1c8], 0x1 ;  /* 0x0000720008067a11 */ /* 0x000fc800078408ff */
[----:B-1----:R-:W-:Y:S02]  /*3e70*/  IADD3 R0, R9, UR4, RZ ;  /* 0x0000000409007c10 */ /* 0x002fe4000fffe0ff */
[C---:B------:R-:W-:Y:S02]  /*3e80*/  IADD3 R10, P3, R13.reuse, R6, RZ ;  /* 0x000000060d0a7210 */ /* 0x040fe40007f7e0ff */
[----:B------:R-:W-:Y:S02]  /*3e90*/  LEA.HI.X R7, R8, c[0x0][0x1cc], R0, 0x1, P2 ;  /* 0x0000730008077a11 */ /* 0x000fe400010f0c00 */
[----:B------:R-:W-:-:S03]  /*3ea0*/  IADD3 R16, P1, P0, R13, 0x80, R6 ;  /* 0x000000800d107810 */ /* 0x000fc6000783e006 */
[--C-:B------:R-:W-:Y:S01]  /*3eb0*/  IMAD.X R11, R3, 0x1, R7.reuse, P3 ;  /* 0x00000001030b7824 */ /* 0x100fe200018e0607 */
[----:B------:R-:W-:Y:S01]  /*3ec0*/  LOP3.LUT P3, RZ, R185, 0x1, RZ, 0xc0, !PT ;  /* 0x00000001b9ff7812 */ /* 0x000fe2000786c0ff */
[----:B------:R-:W-:Y:S01]  /*3ed0*/  @!PT LDS RZ, [RZ] ;  /* 0x00000000fffff984 */ /* 0x000fe20000000800 */
[----:B------:R-:W-:Y:S01]  /*3ee0*/  @!PT LDS RZ, [RZ] ;  /* 0x00000000fffff984 */ /* 0x000fe20000000800 */
[----:B------:R-:W-:Y:S01]  /*3ef0*/  @!PT LDS RZ, [RZ] ;  /* 0x00000000fffff984 */ /* 0x000fe20000000800 */
[----:B------:R1:W-:Y:S01]  /*3f00*/  LDGSTS.E.BYPASS.LTC128B.128 [R247+0xc100], [R6.64], !P4 ;  /* 0x0c10000006f77fae */ /* 0x0003e2000e101d4a */
[--C-:B------:R-:W-:Y:S02]  /*3f10*/  IADD3.X R17, R3, RZ, R7.reuse, P1, P0 ;  /* 0x000000ff03117210 */ /* 0x100fe40000fe0407 */
[--C-:B------:R-:W-:Y:S01]  /*3f20*/  IADD3 R14, P1, P0, R13, 0x100, R6.reuse ;  /* 0x000001000d0e7810 */ /* 0x100fe2000783e006 */
[----:B------:R1:W-:Y:S03]  /*3f30*/  LDGSTS.E.BYPASS.LTC128B.128 [R247+0xf100], [R6.64+0x80], !P6 ;  /* 0x0f10008006f77fae */ /* 0x0003e6000f101d4a */
[----:B------:R-:W-:Y:S02]  /*3f40*/  IADD3.X R15, R3, RZ, R7, P1, P0 ;  /* 0x000000ff030f7210 */ /* 0x000fe40000fe0407 */
[----:B------:R-:W-:-:S02]  /*3f50*/  IADD3 R12, P2, P1, R13, 0x180, R6 ;  /* 0x000001800d0c7810 */ /* 0x000fc4000795e006 */
[----:B------:R-:W-:Y:S01]  /*3f60*/  IADD3 R8, P0, R10, R13, RZ ;  /* 0x0000000d0a087210 */ /* 0x000fe20007f1e0ff */
[----:B------:R1:W-:Y:S01]  /*3f70*/  LDGSTS.E.BYPASS.LTC128B.128 [R247+0x12100], [R6.64+0x100], !P3 ;  /* 0x1210010006f77fae */ /* 0x0003e2000d901d4a */
[----:B------:R-:W-:-:S03]  /*3f80*/  IADD3.X R13, R3, RZ, R7, P2, P1 ;  /* 0x000000ff030d7210 */ /* 0x000fc600017e2407 */
[----:B------:R1:W-:Y:S01]  /*3f90*/  LDGSTS.E.BYPASS.LTC128B.128 [R247+0x15100], [R6.64+0x180], !P5 ;  /* 0x1510018006f77fae */ /* 0x0003e2000e901d4a */
[----:B------:R-:W-:-:S03]  /*3fa0*/  IMAD.X R9, R11, 0x1, R3, P0 ;  /* 0x000000010b097824 */ /* 0x000fc600000e0603 */
[----:B------:R1:W-:Y:S04]  /*3fb0*/  LDGSTS.E.BYPASS.LTC128B.128 [R247+0xd100], [R10.64], !P4 ;  /* 0x0d1000000af77fae */ /* 0x0003e8000e101d4a */
[----:B------:R1:W-:Y:S04]  /*3fc0*/  LDGSTS.E.BYPASS.LTC128B.128 [R247+0x10100], [R16.64], !P6 ;  /* 0x1010000010f77fae */ /* 0x0003e8000f101d4a */
[----:B------:R1:W-:Y:S04]  /*3fd0*/  LDGSTS.E.BYPASS.LTC128B.128 [R247+0x13100], [R14.64], !P3 ;  /* 0x131000000ef77fae */ /* 0x0003e8000d901d4a */
[----:B------:R1:W-:Y:S04]  /*3fe0*/  LDGSTS.E.BYPASS.LTC128B.128 [R247+0x16100], [R12.64], !P5 ;  /* 0x161000000cf77fae */ /* 0x0003e8000e901d4a */
[----:B------:R1:W-:Y:S04]  /*3ff0*/  LDGSTS.E.BYPASS.LTC128B.128 [R247+0xe100], [R8.64], !P4 ;  /* 0x0e10000008f77fae */ /* 0x0003e8000e101d4a */
[----:B------:R1:W-:Y:S04]  /*4000*/  LDGSTS.E.BYPASS.LTC128B.128 [R247+0x11100], [R8.64+0x80], !P6 ;  /* 0x1110008008f77fae */ /* 0x0003e8000f101d4a */
[----:B------:R1:W-:Y:S04]  /*4010*/  LDGSTS.E.BYPASS.LTC128B.128 [R247+0x14100], [R8.64+0x100], !P3 ;  /* 0x1410010008f77fae */ /* 0x0003e8000d901d4a */
[----:B------:R1:W-:Y:S02]  /*4020*/  LDGSTS.E.BYPASS.LTC128B.128 [R247+0x17100], [R8.64+0x180], !P5 ;  /* 0x1710018008f77fae */ /* 0x0003e4000e901d4a */
.L_x_1216:
[----:B-1234-:R-:W-:Y:S01]  /*4030*/  LOP3.LUT R0, R141, 0xffffffe0, RZ, 0xc0, !PT ;  /* 0xffffffe08d007812 */ /* 0x01efe200078ec0ff */
[----:B------:R-:W-:Y:S01]  /*4040*/  ULDC UR4, c[0x0][0x1d0] ;  /* 0x0000740000047ab9 */ /* 0x000fe20000000800 */
[----:B------:R-:W-:Y:S01]  /*4050*/  STL [R1+0x3c], R219 ;  /* 0x00003cdb01007387 */ /* 0x000fe20000100800 */
[----:B------:R-:W-:Y:S01]  /*4060*/  UIADD3 UR4, UR7, UR4, URZ ;  /* 0x0000000407047290 */ /* 0x000fe2000fffe03f */
[----:B------:R-:W-:-:S02]  /*4070*/  IMAD.SHL.U32 R213, R5, 0x2, RZ ;  /* 0x0000000205d57824 */ /* 0x000fc400078e00ff */
[----:B------:R-:W-:Y:S01]  /*4080*/  IMAD.IADD R0, R184, 0x1, -R0 ;  /* 0x00000001b8007824 */ /* 0x000fe200078e0a00 */
[----:B------:R1:W-:Y:S01]  /*4090*/  STL [R1+0x38], R218 ;  /* 0x000038da01007387 */ /* 0x0003e20000100800 */
[----:B------:R-:W-:Y:S01]  /*40a0*/  IMAD R216, R2, 0x2, R213 ;  /* 0x0000000202d87824 */ /* 0x000fe200078e02d5 */
[----:B------:R-:W-:Y:S01]  /*40b0*/  LEA R214, R4, R213, 0x1 ;  /* 0x000000d504d67211 */ /* 0x000fe200078e08ff */
[----:B------:R-:W-:Y:S01]  /*40c0*/  IMAD.U32 R6, RZ, RZ, UR4 ;  /* 0x00000004ff067e24 */ /* 0x000fe2000f8e00ff */
[----:B------:R-:W-:Y:S01]  /*40d0*/  SHF.R.S32.HI R3, RZ, 0x1f, R0 ;  /* 0x0000001fff037819 */ /* 0x000fe20000011400 */
[----:B------:R-:W-:Y:S02]  /*40e0*/  STL [R1+0x34], R217 ;  /* 0x000034d901007387 */ /* 0x000fe40000100800 */
[----:B------:R-:W-:Y:S01]  /*40f0*/  IMAD R215, R2, 0x2, R214 ;  /* 0x0000000202d77824 */ /* 0x000fe200078e02d6 */
[----:B------:R-:W-:Y:S01]  /*4100*/  LEA.HI R3, R3, R0, RZ, 0x2 ;  /* 0x0000000003037211 */ /* 0x000fe200078f10ff */
[----:B------:R2:W-:Y:S03]  /*4110*/  STL [R1+0x30], R212 ;  /* 0x000030d401007387 */ /* 0x0005e60000100800 */
[----:B------:R-:W-:Y:S01]  /*4120*/  LOP3.LUT R3, R3, 0x7ffffffc, RZ, 0xc0, !PT ;  /* 0x7ffffffc03037812 */ /* 0x000fe200078ec0ff */
[----:B------:R-:W-:Y:S03]  /*4130*/  LDSM.16.MT88.4 R48, [R214+0x900] ;  /* 0x00090000d630783b */ /* 0x000fe60000004200 */
[----:B------:R-:W-:Y:S01]  /*4140*/  IADD3 R0, R0, -R3, RZ ;  /* 0x8000000300007210 */ /* 0x000fe20007ffe0ff */
[----:B------:R-:W-:Y:S04]  /*4150*/  LDSM.16.MT88.4 R56, [R215+0x900] ;  /* 0x00090000d738783b */ /* 0x000fe80000004200 */
[----:B------:R-:W-:Y:S01]  /*4160*/  IMAD R0, R0, -0x2, R6 ;  /* 0xfffffffe00007824 */ /* 0x000fe200078e0206 */
[----:B------:R-:W-:Y:S04]  /*4170*/  LDSM.16.MT88.4 R68, [R214+0x9100] ;  /* 0x00910000d644783b */ /* 0x000fe80000004200 */
[C---:B------:R-:W-:Y:S01]  /*4180*/  ISETP.GT.AND P0, PT, R0.reuse, RZ, PT ;  /* 0x000000ff0000720c */ /* 0x040fe20003f04270 */
[----:B------:R-:W-:Y:S01]  /*4190*/  LDSM.16.MT88.4 R108, [R214+0x3900] ;  /* 0x00390000d66c783b */ /* 0x000fe20000004200 */
[----:B------:R-:W-:-:S02]  /*41a0*/  ISETP.GT.AND P1, PT, R0, 0x1, PT ;  /* 0x000000010000780c */ /* 0x000fc40003f24270 */
[----:B------:R-:W-:Y:S01]  /*41b0*/  ISETP.GT.AND P2, PT, R0, 0x8, PT ;  /* 0x000000080000780c */ /* 0x000fe20003f44270 */
[----:B------:R-:W-:Y:S01]  /*41c0*/  LDSM.16.MT88.4 R104, [R216+0x3900] ;  /* 0x00390000d868783b */ /* 0x000fe20000004200 */
[----:B------:R-:W-:Y:S02]  /*41d0*/  FSEL R7, R120, -INF , P0 ;  /* 0xff80000078077808 */ /* 0x000fe40000000000 */
[----:B------:R-:W-:Y:S01]  /*41e0*/  FSEL R8, R119, -INF , P1 ;  /* 0xff80000077087808 */ /* 0x000fe20000800000 */
[----:B------:R-:W-:Y:S01]  /*41f0*/  LDSM.16.MT88.4 R120, [R216+0x9100] ;  /* 0x00910000d878783b */ /* 0x000fe20000004200 */
[----:B------:R-:W-:Y:S02]  /*4200*/  FSEL R16, R118, -INF , P0 ;  /* 0xff80000076107808 */ /* 0x000fe40000000000 */
[----:B------:R-:W-:Y:S01]  /*4210*/  ISETP.GT.AND P0, PT, R0, 0x9, PT ;  /* 0x000000090000780c */ /* 0x000fe20003f04270 */
[----:B------:R-:W-:Y:S01]  /*4220*/  LDSM.16.MT88.4 R96, [R213+0x6900] ;  /* 0x00690000d560783b */ /* 0x000fe20000004200 */
[----:B------:R-:W-:-:S02]  /*4230*/  FSEL R9, R116, -INF , P2 ;  /* 0xff80000074097808 */ /* 0x000fc40001000000 */
[----:B------:R-:W-:Y:S01]  /*4240*/  FMNMX.FTZ R132, R7, R8, !PT ;  /* 0x0000000807847209 */ /* 0x000fe20007810000 */
[----:B------:R-:W-:Y:S01]  /*4250*/  LDSM.16.MT88.4 R100, [R215+0x3900] ;  /* 0x00390000d764783b */ /* 0x000fe20000004200 */
[----:B------:R-:W-:Y:S02]  /*4260*/  FSEL R17, R117, -INF , P1 ;  /* 0xff80000075117808 */ /* 0x000fe40000800000 */
[----:B------:R-:W-:Y:S01]  /*4270*/  ISETP.GT.AND P1, PT, R0, 0x10, PT ;  /* 0x000000100000780c */ /* 0x000fe20003f24270 */
[----:B------:R-:W-:Y:S01]  /*4280*/  LDSM.16.MT88.4 R116, [R215+0x9100] ;  /* 0x00910000d774783b */ /* 0x000fe20000004200 */
[----:B------:R-:W-:Y:S02]  /*4290*/  FSEL R10, R95, -INF , P0 ;  /* 0xff8000005f0a7808 */ /* 0x000fe40000000000 */
[----:B------:R-:W-:Y:S01]  /*42a0*/  FMNMX.FTZ R132, R9, R132, !PT ;  /* 0x0000008409847209 */ /* 0x000fe20007810000 */
[----:B------:R-:W-:Y:S01]  /*42b0*/  LDSM.16.MT88.4 R112, [R214+0x6900] ;  /* 0x00690000d670783b */ /* 0x000fe20000004200 */
[----:B------:R-:W-:-:S02]  /*42c0*/  FSEL R18, R94, -INF , P2 ;  /* 0xff8000005e127808 */ /* 0x000fc40001000000 */
[----:B------:R-:W-:Y:S01]  /*42d0*/  ISETP.GT.AND P2, PT, R0, 0x11, PT ;  /* 0x000000110000780c */ /* 0x000fe20003f44270 */
[----:B------:R-:W0:Y:S01]  /*42e0*/  LDGDEPBAR ;  /* 0x00000000000079af */ /* 0x000e220000000000 */
[----:B------:R-:W-:Y:S02]  /*42f0*/  FSEL R11, R92, -INF , P1 ;  /* 0xff8000005c0b7808 */ /* 0x000fe40000800000 */
[----:B------:R-:W-:Y:S02]  /*4300*/  FMNMX.FTZ R132, R10, R132, !PT ;  /* 0x000000840a847209 */ /* 0x000fe40007810000 */
[----:B------:R-:W-:Y:S02]  /*4310*/  FSEL R19, R93, -INF , P0 ;  /* 0xff8000005d137808 */ /* 0x000fe40000000000 */
[----:B------:R-:W-:Y:S02]  /*4320*/  ISETP.GT.AND P0, PT, R0, 0x18, PT ;  /* 0x000000180000780c */ /* 0x000fe40003f04270 */
[----:B------:R-:W-:-:S02]  /*4330*/  FSEL R13, R89, -INF , P2 ;  /* 0xff800000590d7808 */ /* 0x000fc40001000000 */
[----:B------:R-:W-:Y:S02]  /*4340*/  FMNMX.FTZ R132, R11, R132, !PT ;  /* 0x000000840b847209 */ /* 0x000fe40007810000 */
[----:B------:R-:W-:Y:S02]  /*4350*/  FSEL R24, R88, -INF , P1 ;  /* 0xff80000058187808 */ /* 0x000fe40000800000 */
[----:B------:R-:W-:Y:S02]  /*4360*/  ISETP.GT.AND P1, PT, R0, 0x19, PT ;  /* 0x000000190000780c */ /* 0x000fe40003f24270 */
[----:B------:R-:W-:Y:S02]  /*4370*/  FSEL R14, R86, -INF , P0 ;  /* 0xff800000560e7808 */ /* 0x000fe40000000000 */
[----:B------:R-:W-:Y:S02]  /*4380*/  FMNMX.FTZ R132, R13, R132, !PT ;  /* 0x000000840d847209 */ /* 0x000fe40007810000 */
[----:B------:R-:W-:-:S02]  /*4390*/  FSEL R25, R87, -INF , P2 ;  /* 0xff80000057197808 */ /* 0x000fc40001000000 */
[----:B------:R-:W-:Y:S02]  /*43a0*/  ISETP.GT.AND P2, PT, R0, 0x20, PT ;  /* 0x000000200000780c */ /* 0x000fe40003f44270 */
[----:B------:R-:W-:Y:S02]  /*43b0*/  FSEL R15, R85, -INF , P1 ;  /* 0xff800000550f7808 */ /* 0x000fe40000800000 */
[----:B------:R-:W-:Y:S02]  /*43c0*/  FMNMX.FTZ R132, R14, R132, !PT ;  /* 0x000000840e847209 */ /* 0x000fe40007810000 */
[----:B------:R-:W-:Y:S02]  /*43d0*/  FSEL R26, R84, -INF , P0 ;  /* 0xff800000541a7808 */ /* 0x000fe40000000000 */
[----:B------:R-:W-:Y:S01]  /*43e0*/  ISETP.GT.AND P0, PT, R0, 0x21, PT ;  /* 0x000000210000780c */ /* 0x000fe20003f04270 */
[----:B------:R-:W-:Y:S01]  /*43f0*/  LDSM.16.MT88.4 R84, [R213+0x3900] ;  /* 0x00390000d554783b */ /* 0x000fe20000004200 */
[----:B------:R-:W-:-:S02]  /*4400*/  FSEL R133, R80, -INF , P2 ;  /* 0xff80000050857808 */ /* 0x000fc40001000000 */
[----:B------:R-:W-:Y:S02]  /*4410*/  FMNMX.FTZ R132, R15, R132, !PT ;  /* 0x000000840f847209 */ /* 0x000fe40007810000 */
[----:B------:R-:W-:Y:S02]  /*4420*/  FSEL R28, R81, -INF , P1 ;  /* 0xff800000511c7808 */ /* 0x000fe40000800000 */
[----:B------:R-:W-:Y:S02]  /*4430*/  ISETP.GT.AND P1, PT, R0, 0x28, PT ;  /* 0x000000280000780c */ /* 0x000fe40003f24270 */
[----:B------:R-:W-:Y:S02]  /*4440*/  FSEL R136, R78, -INF , P0 ;  /* 0xff8000004e887808 */ /* 0x000fe40000000000 */
[----:B------:R-:W-:Y:S02]  /*4450*/  FMNMX.FTZ R132, R133, R132, !PT ;  /* 0x0000008485847209 */ /* 0x000fe40007810000 */
[----:B------:R-:W-:-:S02]  /*4460*/  ISETP.GT.AND P3, PT, R0, 0x29, PT ;  /* 0x000000290000780c */ /* 0x000fc40003f64270 */
[----:B------:R-:W-:Y:S02]  /*4470*/  FSEL R135, R72, -INF , P1 ;  /* 0xff80000048877808 */ /* 0x000fe40000800000 */
[----:B------:R-:W-:Y:S02]  /*4480*/  FMNMX.FTZ R132, R136, R132, !PT ;  /* 0x0000008488847209 */ /* 0x000fe40007810000 */
[----:B------:R-:W-:Y:S02]  /*4490*/  FSEL R144, R76, -INF , P0 ;  /* 0xff8000004c907808 */ /* 0x000fe40000000000 */
[----:B------:R-:W-:Y:S02]  /*44a0*/  ISETP.GT.AND P0, PT, R0, 0x30, PT ;  /* 0x000000300000780c */ /* 0x000fe40003f04270 */
[----:B------:R-:W-:Y:S02]  /*44b0*/  FSEL R134, R64, -INF , P3 ;  /* 0xff80000040867808 */ /* 0x000fe40001800000 */
[----:B------:R-:W-:Y:S01]  /*44c0*/  FMNMX.FTZ R132, R135, R132, !PT ;  /* 0x0000008487847209 */ /* 0x000fe20007810000 */
[----:B------:R-:W-:Y:S01]  /*44d0*/  LDSM.16.MT88.4 R64, [R213+0x9100] ;  /* 0x00910000d540783b */ /* 0x000fe20000004200 */
[----:B------:R-:W-:-:S02]  /*44e0*/  FSEL R137, R77, -INF , P2 ;  /* 0xff8000004d897808 */ /* 0x000fc40001000000 */
[----:B------:R-:W-:Y:S02]  /*44f0*/  ISETP.GT.AND P2, PT, R0, 0x31, PT ;  /* 0x000000310000780c */ /* 0x000fe40003f44270 */
[----:B------:R-:W-:Y:S02]  /*4500*/  FSEL R207, R61, -INF , P0 ;  /* 0xff8000003dcf7808 */ /* 0x000fe40000000000 */
[----:B------:R-:W-:Y:S02]  /*4510*/  FMNMX.FTZ R3, R16, R17, !PT ;  /* 0x0000001110037209 */ /* 0x000fe40007810000 */
[----:B------:R-:W-:Y:S02]  /*4520*/  FMNMX.FTZ R132, R134, R132, !PT ;  /* 0x0000008486847209 */ /* 0x000fe40007810000 */
[----:B------:R-:W-:Y:S02]  /*4530*/  FSEL R138, R62, -INF , P3 ;  /* 0xff8000003e8a7808 */ /* 0x000fe40001800000 */
[----:B------:R-:W-:-:S02]  /*4540*/  ISETP.GT.AND P3, PT, R0, 0x38, PT ;  /* 0x000000380000780c */ /* 0x000fc40003f64270 */
[----:B------:R-:W-:Y:S02]  /*4550*/  FSEL R206, R60, -INF , P2 ;  /* 0xff8000003cce7808 */ /* 0x000fe40001000000 */
[----:B------:R-:W-:Y:S02]  /*4560*/  FMNMX.FTZ R3, R18, R3, !PT ;  /* 0x0000000312037209 */ /* 0x000fe40007810000 */
[----:B------:R-:W-:Y:S02]  /*4570*/  FMNMX.FTZ R132, R207, R132, !PT ;  /* 0x00000084cf847209 */ /* 0x000fe40007810000 */
[----:B------:R-:W-:Y:S02]  /*4580*/  FSEL R139, R63, -INF , P1 ;  /* 0xff8000003f8b7808 */ /* 0x000fe40000800000 */
[----:B------:R-:W-:Y:S01]  /*4590*/  ISETP.GT.AND P1, PT, R0, 0x39, PT ;  /* 0x000000390000780c */ /* 0x000fe20003f24270 */
[----:B------:R-:W-:Y:S01]  /*45a0*/  LDSM.16.MT88.4 R60, [R215+0x6100] ;  /* 0x00610000d73c783b */ /* 0x000fe20000004200 */
[----:B------:R-:W-:-:S02]  /*45b0*/  FSEL R204, R47, -INF , P3 ;  /* 0xff8000002fcc7808 */ /* 0x000fc40001800000 */
[----:B------:R-:W-:Y:S02]  /*45c0*/  FMNMX.FTZ R3, R19, R3, !PT ;  /* 0x0000000313037209 */ /* 0x000fe40007810000 */
[----:B------:R-:W-:Y:S02]  /*45d0*/  FMNMX.FTZ R132, R206, R132, !PT ;  /* 0x00000084ce847209 */ /* 0x000fe40007810000 */
[----:B------:R-:W-:Y:S02]  /*45e0*/  FSEL R208, R53, -INF , P0 ;  /* 0xff80000035d07808 */ /* 0x000fe40000000000 */
[----:B------:R-:W-:Y:S02]  /*45f0*/  ISETP.GT.AND P0, PT, R0, 0x40, PT ;  /* 0x000000400000780c */ /* 0x000fe40003f04270 */
[----:B------:R-:W-:Y:S02]  /*4600*/  FSEL R205, R46, -INF , P1 ;  /* 0xff8000002ecd7808 */ /* 0x000fe40000800000 */
[----:B------:R-:W-:-:S02]  /*4610*/  FMNMX.FTZ R3, R24, R3, !PT ;  /* 0x0000000318037209 */ /* 0x000fc40007810000 */
[----:B------:R-:W-:Y:S02]  /*4620*/  FMNMX.FTZ R132, R204, R132, !PT ;  /* 0x00000084cc847209 */ /* 0x000fe40007810000 */
[----:B------:R-:W-:Y:S02]  /*4630*/  FSEL R210, R45, -INF , P3 ;  /* 0xff8000002dd27808 */ /* 0x000fe40001800000 */
[----:B------:R-:W-:Y:S02]  /*4640*/  ISETP.GT.AND P3, PT, R0, 0x41, PT ;  /* 0x000000410000780c */ /* 0x000fe40003f64270 */
[----:B------:R-:W-:Y:S02]  /*4650*/  FSEL R148, R43, -INF , P0 ;  /* 0xff8000002b947808 */ /* 0x000fe40000000000 */
[----:B------:R-:W-:Y:S02]  /*4660*/  FMNMX.FTZ R3, R25, R3, !PT ;  /* 0x0000000319037209 */ /* 0x000fe40007810000 */
[----:B------:R-:W-:-:S02]  /*4670*/  FMNMX.FTZ R132, R205, R132, !PT ;  /* 0x00000084cd847209 */ /* 0x000fc40007810000 */
[----:B------:R-:W-:Y:S02]  /*4680*/  FSEL R209, R52, -INF , P2 ;  /* 0xff80000034d17808 */ /* 0x000fe40001000000 */
[----:B------:R-:W-:Y:S01]  /*4690*/  ISETP.GT.AND P2, PT, R0, 0x48, PT ;  /* 0x000000480000780c */ /* 0x000fe20003f44270 */
[----:B------:R-:W-:Y:S01]  /*46a0*/  LDSM.16.MT88.4 R52, [R213+0x3100] ;  /* 0x00310000d534783b */ /* 0x000fe20000004200 */
[----:B------:R-:W-:Y:S02]  /*46b0*/  FSEL R159, R42, -INF , P3 ;  /* 0xff8000002a9f7808 */ /* 0x000fe40001800000 */
[----:B------:R-:W-:Y:S02]  /*46c0*/  FMNMX.FTZ R3, R26, R3, !PT ;  /* 0x000000031a037209 */ /* 0x000fe40007810000 */
[----:B------:R-:W-:Y:S02]  /*46d0*/  FMNMX.FTZ R132, R148, R132, !PT ;  /* 0x0000008494847209 */ /* 0x000fe40007810000 */
[----:B------:R-:W-:-:S02]  /*46e0*/  FSEL R211, R44, -INF , P1 ;  /* 0xff8000002cd37808 */ /* 0x000fc40000800000 */
[----:B------:R-:W-:Y:S01]  /*46f0*/  ISETP.GT.AND P1, PT, R0, 0x49, PT ;  /* 0x000000490000780c */ /* 0x000fe20003f24270 */
[----:B------:R-:W-:Y:S01]  /*4700*/  LDSM.16.MT88.4 R44, [R216+0x900] ;  /* 0x00090000d82c783b */ /* 0x000fe20000004200 */
        /* <DEDUP_REMOVED lines=9> */
[----:B------:R-:W-:Y:S02]  /*47a0*/  ISETP.GT.AND P2, PT, R0, 0x51, PT ;  /* 0x000000510000780c */ /* 0x000fe40003f44270 */
        /* <DEDUP_REMOVED lines=14> */
[----:B------:R-:W-:Y:S01]  /*4890*/  FMNMX.FTZ R0, R208, R0, !PT ;  /* 0x00000000d0007209 */ /* 0x000fe20007810000 */
[----:B------:R-:W-:Y:S01]  /*48a0*/  LDSM.16.MT88.4 R20, [R213+0x100] ;  /* 0x00010000d514783b */ /* 0x000fe20000004200 */
[----:B------:R-:W-:Y:S02]  /*48b0*/  FMNMX.FTZ R132, R151, R132, !PT ;  /* 0x0000008497847209 */ /* 0x000fe40007810000 */
[----:B------:R-:W-:Y:S02]  /*48c0*/  FMNMX.FTZ R0, R209, R0, !PT ;  /* 0x00000000d1007209 */ /* 0x000fe40007810000 */
[----:B------:R-:W-:Y:S02]  /*48d0*/  FMNMX.FTZ R132, R150, R132, !PT ;  /* 0x0000008496847209 */ /* 0x000fe40007810000 */
[----:B------:R-:W-:-:S02]  /*48e0*/  FMNMX.FTZ R0, R210, R0, !PT ;  /* 0x00000000d2007209 */ /* 0x000fc40007810000 */
[----:B------:R-:W-:Y:S01]  /*48f0*/  FSEL R143, R40, -INF , P3 ;  /* 0xff800000288f7808 */ /* 0x000fe20001800000 */
[----:B------:R-:W3:Y:S01]  /*4900*/  SHFL.BFLY PT, R3, R132, 0x2, 0x1f ;  /* 0x0c401f0084037f89 */ /* 0x000ee200000e0000 */
[----:B------:R-:W-:Y:S02]  /*4910*/  FMNMX.FTZ R0, R211, R0, !PT ;  /* 0x00000000d3007209 */ /* 0x000fe40007810000 */
[----:B-1----:R-:W-:Y:S01]  /*4920*/  FSEL R218, R33, -INF , P2 ;  /* 0xff80000021da7808 */ /* 0x002fe20001000000 */
[----:B------:R-:W-:Y:S01]  /*4930*/  LDSM.16.MT88.4 R40, [R216+0x100] ;  /* 0x00010000d828783b */ /* 0x000fe20000004200 */
[----:B------:R-:W-:Y:S02]  /*4940*/  FMNMX.FTZ R0, R156, R0, !PT ;  /* 0x000000009c007209 */ /* 0x000fe40007810000 */
[----:B--2---:R-:W-:Y:S01]  /*4950*/  FSEL R212, R29, -INF , P1 ;  /* 0xff8000001dd47808 */ /* 0x004fe20000800000 */
[----:B------:R-:W-:Y:S01]  /*4960*/  LDSM.16.MT88.4 R32, [R213+0x900] ;  /* 0x00090000d520783b */ /* 0x000fe20000004200 */
[----:B------:R-:W-:-:S02]  /*4970*/  FMNMX.FTZ R0, R143, R0, !PT ;  /* 0x000000008f007209 */ /* 0x000fc40007810000 */
[----:B------:R-:W-:Y:S02]  /*4980*/  FSEL R149, R30, -INF , P0 ;  /* 0xff8000001e957808 */ /* 0x000fe40000000000 */
[----:B------:R-:W-:-:S04]  /*4990*/  FMNMX.FTZ R0, R146, R0, !PT ;  /* 0x0000000092007209 */ /* 0x000fc80007810000 */
[----:B------:R-:W-:-:S04]  /*49a0*/  FMNMX.FTZ R0, R250, R0, !PT ;  /* 0x00000000fa007209 */ /* 0x000fc80007810000 */
[----:B------:R-:W-:Y:S02]  /*49b0*/  FMNMX.FTZ R0, R147, R0, !PT ;  /* 0x0000000093007209 */ /* 0x000fe40007810000 */
[----:B---3--:R-:W-:Y:S02]  /*49c0*/  FMNMX.FTZ R132, R132, R3, !PT ;  /* 0x0000000384847209 */ /* 0x008fe40007810000 */
[----:B------:R-:W-:-:S03]  /*49d0*/  FMNMX.FTZ R3, R218, R0, !PT ;  /* 0x00000000da037209 */ /* 0x000fc60007810000 */
[----:B------:R-:W1:Y:S01]  /*49e0*/  SHFL.BFLY PT, R0, R132, 0x1, 0x1f ;  /* 0x0c201f0084007f89 */ /* 0x000e6200000e0000 */
[----:B------:R-:W-:-:S04]  /*49f0*/  FMNMX.FTZ R3, R212, R3, !PT ;  /* 0x00000003d4037209 */ /* 0x000fc80007810000 */
[----:B------:R-:W-:-:S05]  /*4a00*/  FMNMX.FTZ R3, R149, R3, !PT ;  /* 0x0000000395037209 */ /* 0x000fca0007810000 */
[----:B------:R-:W2:Y:S01]  /*4a10*/  SHFL.BFLY PT, R6, R3, 0x2, 0x1f ;  /* 0x0c401f0003067f89 */ /* 0x000ea200000e0000 */
[----:B-1----:R-:W-:-:S04]  /*4a20*/  FMNMX.FTZ R132, R132, R0, !PT ;  /* 0x0000000084847209 */ /* 0x002fc80007810000 */
        /* <DEDUP_REMOVED lines=19> */
[----:B------:R1:W2:Y:S02]  /*4b60*/  MUFU.EX2 R142, R0 ;  /* 0x00000000008e7308 */ /* 0x0002a40000000800 */
[----:B-1----:R-:W-:Y:S01]  /*4b70*/  FFMA.FTZ R0, R11, c[0x0][0x2d0], -R12 ;  /* 0x0000b4000b007a23 */ /* 0x002fe2000001080c */
[----:B--2---:R-:W-:-:S05]  /*4b80*/  F2FP.PACK_AB R10, R142, R219 ;  /* 0x000000db8e0a723e */ /* 0x004fca00000000ff */
[----:B------:R1:W2:Y:S02]  /*4b90*/  MUFU.EX2 R36, R0 ;  /* 0x0000000000247308 */ /* 0x0002a40000000800 */
[----:B-1----:R-:W-:Y:S02]  /*4ba0*/  FFMA.FTZ R0, R13, c[0x0][0x2d0], -R12 ;  /* 0x0000b4000d007a23 */ /* 0x002fe4000001080c */
[----:B--2---:R-:W-:-:S04]  /*4bb0*/  IMAD.MOV.U32 R13, RZ, RZ, R36 ;  /* 0x000000ffff0d7224 */ /* 0x004fc800078e0024 */
[----:B------:R1:W-:Y:S01]  /*4bc0*/  MUFU.EX2 R145, R0 ;  /* 0x0000000000917308 */ /* 0x0003e20000000800 */
[----:B------:R-:W-:Y:S01]  /*4bd0*/  LDSM.16.MT88.4 R36, [R215+0x100] ;  /* 0x00010000d724783b */ /* 0x000fe20000004200 */
[----:B-1----:R-:W-:-:S05]  /*4be0*/  FMUL.FTZ R0, R3, c[0x0][0x2d0] ;  /* 0x0000b40003007a20 */ /* 0x002fca0000410000 */
[----:B------:R-:W-:-:S05]  /*4bf0*/  FSEL R0, R0, RZ, P0 ;  /* 0x000000ff00007208 */ /* 0x000fca0000000000 */
[--C-:B------:R-:W-:Y:S02]  /*4c00*/  FFMA.FTZ R5, R17, c[0x0][0x2d0], -R0.reuse ;  /* 0x0000b40011057a23 */ /* 0x100fe40000010800 */
[--C-:B------:R-:W-:Y:S02]  /*4c10*/  FFMA.FTZ R6, R16, c[0x0][0x2d0], -R0.reuse ;  /* 0x0000b40010067a23 */ /* 0x100fe40000010800 */
[----:B------:R1:W2:Y:S01]  /*4c20*/  MUFU.EX2 R29, R5 ;  /* 0x00000005001d7308 */ /* 0x0002a20000000800 */
[----:B------:R-:W-:-:S07]  /*4c30*/  FFMA.FTZ R4, R26, c[0x0][0x2d0], -R0 ;  /* 0x0000b4001a047a23 */ /* 0x000fce0000010800 */
[----:B------:R-:W3:Y:S01]  /*4c40*/  MUFU.EX2 R141, R6 ;  /* 0x00000006008d7308 */ /* 0x000ee20000000800 */
[----:B-1----:R-:W-:-:S07]  /*4c50*/  FFMA.FTZ R5, R18, c[0x0][0x2d0], -R0 ;  /* 0x0000b40012057a23 */ /* 0x002fce0000010800 */
[----:B------:R1:W-:Y:S01]  /*4c60*/  MUFU.EX2 R251, R4 ;  /* 0x0000000400fb7308 */ /* 0x0003e20000000800 */
[----:B--2---:R-:W-:Y:S02]  /*4c70*/  MOV R2, R29 ;  /* 0x0000001d00027202 */ /* 0x004fe40000000f00 */
[----:B---3--:R-:W-:-:S05]  /*4c80*/  F2FP.PACK_AB R9, R29, R141 ;  /* 0x0000008d1d09723e */ /* 0x008fca00000000ff */
[----:B------:R2:W-:Y:S01]  /*4c90*/  MUFU.EX2 R15, R5 ;  /* 0x00000005000f7308 */ /* 0x0005e20000000800 */
[----:B------:R-:W-:Y:S01]  /*4ca0*/  F2FP.PACK_AB R6, R72, R164 ;  /* 0x000000a44806723e */ /* 0x000fe200000000ff */
[----:B-1----:R-:W-:-:S06]  /*4cb0*/  FFMA.FTZ R4, R28, c[0x0][0x2d0], -R0 ;  /* 0x0000b4001c047a23 */ /* 0x002fcc0000010800 */
[----:B------:R1:W3:Y:S01]  /*4cc0*/  MUFU.EX2 R140, R4 ;  /* 0x00000004008c7308 */ /* 0x0002e20000000800 */
[----:B--2---:R-:W-:-:S07]  /*4cd0*/  FFMA.FTZ R5, R19, c[0x0][0x2d0], -R0 ;  /* 0x0000b40013057a23 */ /* 0x004fce0000010800 */
[----:B------:R2:W4:Y:S01]  /*4ce0*/  MUFU.EX2 R14, R5 ;  /* 0x00000005000e7308 */ /* 0x0005220000000800 */
[----:B-1----:R-:W-:Y:S02]  /*4cf0*/  F2FP.PACK_AB R4, R145, R13 ;  /* 0x0000000d9104723e */ /* 0x002fe400000000ff */
[----:B---3--:R-:W-:Y:S01]  /*4d00*/  F2FP.PACK_AB R7, R140, R251 ;  /* 0x000000fb8c07723e */ /* 0x008fe200000000ff */
[----:B--2---:R-:W-:Y:S01]  /*4d10*/  FFMA.FTZ R5, R24, c[0x0][0x2d0], -R0 ;  /* 0x0000b40018057a23 */ /* 0x004fe20000010800 */
[----:B----4-:R-:W-:-:S03]  /*4d20*/  F2FP.PACK_AB R11, R14, R15 ;  /* 0x0000000f0e0b723e */ /* 0x010fc600000000ff */
[----:B------:R1:W-:Y:S04]  /*4d30*/  MUFU.EX2 R157, R5 ;  /* 0x00000005009d7308 */ /* 0x0003e80000000800 */
[C---:B------:R-:W-:Y:S08]  /*4d40*/  HMMA.16816.F32 R16, R8.reuse, R20, RZ ;  /* 0x000000140810723c */ /* 0x040ff000000018ff */
[----:B------:R-:W-:Y:S01]  /*4d50*/  HMMA.16816.F32 R92, R8, R54, RZ ;  /* 0x00000036085c723c */ /* 0x000fe200000018ff */
[----:B-1----:R-:W-:-:S02]  /*4d60*/  FFMA.FTZ R5, R25, c[0x0][0x2d0], -R0 ;  /* 0x0000b40019057a23 */ /* 0x002fc40000010800 */
[----:B------:R-:W1:Y:S02]  /*4d70*/  LDSM.16.MT88.4 R24, [R214+0x100] ;  /* 0x00010000d618783b */ /* 0x000e640000004200 */
[----:B------:R-:W2:Y:S03]  /*4d80*/  MUFU.EX2 R217, R5 ;  /* 0x0000000500d97308 */ /* 0x000ea60000000800 */
[C---:B------:R-:W-:Y:S08]  /*4d90*/  HMMA.16816.F32 R124, R8.reuse, R120, RZ ;  /* 0x00000078087c723c */ /* 0x040ff000000018ff */
[----:B------:R-:W-:Y:S01]  /*4da0*/  HMMA.16816.F32 R128, R8, R116, RZ ;  /* 0x000000740880723c */ /* 0x000fe200000018ff */
[----:B--2---:R-:W-:-:S07]  /*4db0*/  F2FP.PACK_AB R5, R217, R157 ;  /* 0x0000009dd905723e */ /* 0x004fce00000000ff */
[----:B------:R-:W-:Y:S08]  /*4dc0*/  HMMA.16816.F32 R120, R8, R122, RZ ;  /* 0x0000007a0878723c */ /* 0x000ff000000018ff */
[----:B------:R-:W-:Y:S08]  /*4dd0*/  HMMA.16816.F32 R200, R4, R32, R16 ;  /* 0x0000002004c8723c */ /* 0x000ff00000001810 */
[C---:B------:R-:W-:Y:S08]  /*4de0*/  HMMA.16816.F32 R16, R8.reuse, R22, RZ ;  /* 0x000000160810723c */ /* 0x040ff000000018ff */
[C---:B-1----:R-:W-:Y:S08]  /*4df0*/  HMMA.16816.F32 R28, R8.reuse, R24, RZ ;  /* 0x00000018081c723c */ /* 0x042ff000000018ff */
[----:B------:R-:W-:Y:S08]  /*4e00*/  HMMA.16816.F32 R24, R8, R26, RZ ;  /* 0x0000001a0818723c */ /* 0x000ff000000018ff */
[----:B------:R-:W-:Y:S01]  /*4e10*/  HMMA.16816.F32 R196, R4, R34, R16 ;  /* 0x0000002204c4723c */ /* 0x000fe20000001810 */
[----:B------:R-:W-:Y:S07]  /*4e20*/  LDSM.16.MT88.4 R32, [R215+0x3100] ;  /* 0x00310000d720783b */ /* 0x000fee0000004200 */
[C---:B------:R-:W-:Y:S08]  /*4e30*/  HMMA.16816.F32 R20, R8.reuse, R40, RZ ;  /* 0x000000280814723c */ /* 0x040ff000000018ff */
[C---:B------:R-:W-:Y:S08]  /*4e40*/  HMMA.16816.F32 R16, R8.reuse, R42, RZ ;  /* 0x0000002a0810723c */ /* 0x040ff000000018ff */
[----:B------:R-:W-:Y:S08]  /*4e50*/  HMMA.16816.F32 R40, R8, R36, RZ ;  /* 0x000000240828723c */ /* 0x000ff000000018ff */
[C---:B------:R-:W-:Y:S01]  /*4e60*/  HMMA.16816.F32 R152, R4.reuse, R50, R24 ;  /* 0x000000320498723c */ /* 0x040fe20000001818 */
[----:B------:R-:W1:Y:S07]  /*4e70*/  LDSM.16.MT88.4 R24, [R214+0x3100] ;  /* 0x00310000d618783b */ /* 0x000e6e0000004200 */
[C---:B------:R-:W-:Y:S01]  /*4e80*/  HMMA.16816.F32 R188, R4.reuse, R44, R20 ;  /* 0x0000002c04bc723c */ /* 0x040fe20000001814 */
[----:B------:R-:W2:Y:S07]  /*4e90*/  LDSM.16.MT88.4 R20, [R216+0x3100] ;  /* 0x00310000d814783b */ /* 0x000eae0000004200 */
[C---:B------:R-:W-:Y:S01]  /*4ea0*/  HMMA.16816.F32 R160, R4.reuse, R56, R40 ;  /* 0x0000003804a0723c */ /* 0x040fe20000001828 */
[----:B------:R-:W3:Y:S07]  /*4eb0*/  LDSM.16.MT88.4 R40, [R213+0x6100] ;  /* 0x00610000d528783b */ /* 0x000eee0000004200 */
[C---:B------:R-:W-:Y:S01]  /*4ec0*/  HMMA.16816.F32 R184, R4.reuse, R46, R16 ;  /* 0x0000002e04b8723c */ /* 0x040fe20000001810 */
[----:B------:R-:W-:Y:S07]  /*4ed0*/  LDSM.16.MT88.4 R44, [R214+0x6100] ;  /* 0x00610000d62c783b */ /* 0x000fee0000004200 */
[----:B------:R-:W-:Y:S01]  /*4ee0*/  HMMA.16816.F32 R192, R4, R48, R28 ;  /* 0x0000003004c0723c */ /* 0x000fe2000000181c */
[----:B------:R-:W4:Y:S07]  /*4ef0*/  LDSM.16.MT88.4 R48, [R216+0x6100] ;  /* 0x00610000d830783b */ /* 0x000f2e0000004200 */
[C---:B------:R-:W-:Y:S08]  /*4f00*/  HMMA.16816.F32 R16, R8.reuse, R52, RZ ;  /* 0x000000340810723c */ /* 0x040ff000000018ff */
[C---:B------:R-:W-:Y:S08]  /*4f10*/  HMMA.16816.F32 R28, R8.reuse, R38, RZ ;  /* 0x00000026081c723c */ /* 0x040ff000000018ff */
[----:B-1----:R-:W-:Y:S08]  /*4f20*/  HMMA.16816.F32 R80, R8, R26, RZ ;  /* 0x0000001a0850723c */ /* 0x002ff000000018ff */
[----:B------:R-:W-:Y:S07]  /*4f30*/  HMMA.16816.F32 R168, R4, R84, R16 ;  /* 0x0000005404a8723c */ /* 0x000fee0000001810 */
[----:B------:R-:W-:Y:S01]  /*4f40*/  IMAD.MOV.U32 R85, RZ, RZ, R73 ;  /* 0x000000ffff557224 */ /* 0x000fe200078e0049 */
[----:B------:R-:W-:Y:S01]  /*4f50*/  HMMA.16816.F32 R88, R8, R24, RZ ;  /* 0x000000180858723c */ /* 0x000fe200000018ff */
[----:B------:R-:W-:-:S07]  /*4f60*/  IMAD.MOV.U32 R84, RZ, RZ, R72 ;  /* 0x000000ffff547224 */ /* 0x000fce00078e0048 */
[C---:B--2---:R-:W-:Y:S08]  /*4f70*/  HMMA.16816.F32 R76, R8.reuse, R20, RZ ;  /* 0x00000014084c723c */ /* 0x044ff000000018ff */
[----:B---3--:R-:W-:Y:S08]  /*4f80*/  HMMA.16816.F32 R16, R8, R42, RZ ;  /* 0x0000002a0810723c */ /* 0x008ff000000018ff */
[----:B------:R-:W-:Y:S08]  /*4f90*/  HMMA.16816.F32 R180, R4, R58, R28 ;  /* 0x0000003a04b4723c */ /* 0x000ff0000000181c */
[C---:B------:R-:W-:Y:S08]  /*4fa0*/  HMMA.16816.F32 R28, R8.reuse, R32, RZ ;  /* 0x00000020081c723c */ /* 0x040ff000000018ff */
[C---:B------:R-:W-:Y:S08]  /*4fb0*/  HMMA.16816.F32 R36, R8.reuse, R22, RZ ;  /* 0x000000160824723c */ /* 0x040ff000000018ff */
[C---:B------:R-:W-:Y:S08]  /*4fc0*/  HMMA.16816.F32 R24, R8.reuse, R34, RZ ;  /* 0x000000220818723c */ /* 0x040ff000000018ff */
[C---:B------:R-:W-:Y:S08]  /*4fd0*/  HMMA.16816.F32 R20, R8.reuse, R40, RZ ;  /* 0x000000280814723c */ /* 0x040ff000000018ff */
[C---:B----4-:R-:W-:Y:S08]  /*4fe0*/  HMMA.16816.F32 R72, R8.reuse, R48, RZ ;  /* 0x000000300848723c */ /* 0x050ff000000018ff */
[C---:B------:R-:W-:Y:S08]  /*4ff0*/  HMMA.16816.F32 R56, R8.reuse, R50, RZ ;  /* 0x000000320838723c */ /* 0x040ff000000018ff */
[C---:B------:R-:W-:Y:S08]  /*5000*/  HMMA.16816.F32 R32, R8.reuse, R44, RZ ;  /* 0x0000002c0820723c */ /* 0x040ff000000018ff */
[C---:B------:R-:W-:Y:S08]  /*5010*/  HMMA.16816.F32 R40, R8.reuse, R46, RZ ;  /* 0x0000002e0828723c */ /* 0x040ff000000018ff */
[C---:B------:R-:W-:Y:S08]  /*5020*/  HMMA.16816.F32 R52, R8.reuse, R60, RZ ;  /* 0x0000003c0834723c */ /* 0x040ff000000018ff */
[C---:B------:R-:W-:Y:S08]  /*5030*/  HMMA.16816.F32 R48, R8.reuse, R62, RZ ;  /* 0x0000003e0830723c */ /* 0x040ff000000018ff */
[C---:B------:R-:W-:Y:S08]  /*5040*/  HMMA.16816.F32 R44, R8.reuse, R64, RZ ;  /* 0x00000040082c723c */ /* 0x040ff000000018ff */
[----:B------:R-:W-:Y:S08]  /*5050*/  HMMA.16816.F32 R60, R8, R68, RZ ;  /* 0x00000044083c723c */ /* 0x000ff000000018ff */
[----:B------:R-:W-:Y:S07]  /*5060*/  HMMA.16816.F32 R172, R4, R86, R92 ;  /* 0x0000005604ac723c */ /* 0x000fee000000185c */
[----:B------:R-:W-:Y:S01]  /*5070*/  IMAD.MOV.U32 R95, RZ, RZ, R157 ;  /* 0x000000ffff5f7224 */ /* 0x000fe200078e009d */
[----:B------:R-:W-:Y:S01]  /*5080*/  HMMA.16816.F32 R64, R8, R66, RZ ;  /* 0x000000420840723c */ /* 0x000fe200000018ff */
[----:B------:R-:W-:Y:S01]  /*5090*/  IMAD.MOV.U32 R87, RZ, RZ, R84 ;  /* 0x000000ffff577224 */ /* 0x000fe200078e0054 */
[----:B------:R-:W-:Y:S01]  /*50a0*/  MOV R84, R85 ;  /* 0x0000005500547202 */ /* 0x000fe20000000f00 */
[----:B------:R-:W-:-:S02]  /*50b0*/  IMAD.MOV.U32 R85, RZ, RZ, R2 ;  /* 0x000000ffff557224 */ /* 0x000fc400078e0002 */
[----:B------:R-:W-:Y:S02]  /*50c0*/  IMAD.MOV.U32 R2, RZ, RZ, R15 ;  /* 0x000000ffff027224 */ /* 0x000fe400078e000f */
[----:B------:R-:W-:Y:S01]  /*50d0*/  IMAD.MOV.U32 R15, RZ, RZ, R149 ;  /* 0x000000ffff0f7224 */ /* 0x000fe200078e0095 */
[----:B------:R-:W-:Y:S01]  /*50e0*/  HMMA.16816.F32 R68, R8, R70, RZ ;  /* 0x000000460844723c */ /* 0x000fe200000018ff */
[----:B------:R-:W-:-:S07]  /*50f0*/  IMAD.MOV.U32 R93, RZ, RZ, R143 ;  /* 0x000000ffff5d7224 */ /* 0x000fce00078e008f */
[----:B------:R-:W-:Y:S07]  /*5100*/  HMMA.16816.F32 R116, R8, R118, RZ ;  /* 0x000000760874723c */ /* 0x000fee00000018ff */
[----:B------:R-:W-:Y:S01]  /*5110*/  MOV R8, R165 ;  /* 0x000000a500087202 */ /* 0x000fe20000000f00 */
[----:B------:R-:W-:Y:S01]  /*5120*/  IMAD.MOV.U32 R9, RZ, RZ, R164 ;  /* 0x000000ffff097224 */ /* 0x000fe200078e00a4 */
[----:B------:R-:W-:Y:S01]  /*5130*/  MOV R11, R158 ;  /* 0x0000009e000b7202 */ /* 0x000fe20000000f00 */
[----:B------:R-:W-:Y:S01]  /*5140*/  IMAD.MOV.U32 R10, RZ, RZ, R159 ;  /* 0x000000ffff0a7224 */ /* 0x000fe200078e009f */
[----:B------:R-:W-:Y:S01]  /*5150*/  HMMA.16816.F32 R164, R4, R110, R80 ;  /* 0x0000006e04a4723c */ /* 0x000fe20000001850 */
[----:B------:R-:W-:-:S02]  /*5160*/  IMAD.MOV.U32 R94, RZ, RZ, R9 ;  /* 0x000000ffff5e7224 */ /* 0x000fc400078e0009 */
[----:B------:R-:W-:Y:S01]  /*5170*/  IMAD.MOV.U32 R86, RZ, RZ, R11 ;  /* 0x000000ffff567224 */ /* 0x000fe200078e000b */
[----:B------:R-:W-:-:S03]  /*5180*/  MOV R92, R10 ;  /* 0x0000000a005c7202 */ /* 0x000fc60000000f00 */
[----:B------:R-:W-:Y:S01]  /*5190*/  IMAD.MOV.U32 R80, RZ, RZ, R156 ;  /* 0x000000ffff507224 */ /* 0x000fe200078e009c */
[----:B------:R-:W-:Y:S01]  /*51a0*/  HMMA.16816.F32 R176, R4, R108, R88 ;  /* 0x0000006c04b0723c */ /* 0x000fe20000001858 */
[----:B------:R-:W-:Y:S01]  /*51b0*/  MOV R83, R151 ;  /* 0x0000009700537202 */ /* 0x000fe20000000f00 */
[----:B------:R-:W-:Y:S01]  /*51c0*/  IMAD.MOV.U32 R82, RZ, RZ, R150 ;  /* 0x000000ffff527224 */ /* 0x000fe200078e0096 */
[----:B------:R-:W-:-:S05]  /*51d0*/  MOV R81, R141 ;  /* 0x0000008d00517202 */ /* 0x000fca0000000f00 */
[C---:B------:R-:W-:Y:S07]  /*51e0*/  HMMA.16816.F32 R156, R4.reuse, R104, R76 ;  /* 0x00000068049c723c */ /* 0x040fee000000184c */
[----:B------:R-:W-:Y:S01]  /*51f0*/  MOV R105, R95 ;  /* 0x0000005f00697202 */ /* 0x000fe20000000f00 */
[----:B------:R-:W-:Y:S01]  /*5200*/  HMMA.16816.F32 R108, R4, R98, R16 ;  /* 0x00000062046c723c */ /* 0x000fe20000001810 */
[----:B------:R-:W-:Y:S01]  /*5210*/  IMAD.MOV.U32 R95, RZ, RZ, R8 ;  /* 0x000000ffff5f7224 */ /* 0x000fe200078e0008 */
[----:B------:R-:W1:Y:S01]  /*5220*/  LDSM.16.MT88.4 R16, [R216+0x6900] ;  /* 0x00690000d810783b */ /* 0x000e620000004200 */
[----:B------:R-:W-:-:S03]  /*5230*/  IMAD.MOV.U32 R104, RZ, RZ, R148 ;  /* 0x000000ffff687224 */ /* 0x000fc600078e0094 */
[----:B------:R-:W2:Y:S02]  /*5240*/  LDSM.16.MT88.4 R8, [R215+0x6900] ;  /* 0x00690000d708783b */ /* 0x000ea40000004200 */
[C---:B------:R-:W-:Y:S08]  /*5250*/  HMMA.16816.F32 R28, R4.reuse, R100, R28 ;  /* 0x00000064041c723c */ /* 0x040ff0000000181c */
[C---:B------:R-:W-:Y:S01]  /*5260*/  HMMA.16816.F32 R100, R4.reuse, R102, R24 ;  /* 0x000000660464723c */ /* 0x040fe20000001818 */
[----:B------:R-:W3:Y:S07]  /*5270*/  LDSM.16.MT88.4 R24, [R214+0x9900] ;  /* 0x00990000d618783b */ /* 0x000eee0000004200 */
[C---:B------:R-:W-:Y:S07]  /*5280*/  HMMA.16816.F32 R148, R4.reuse, R106, R36 ;  /* 0x0000006a0494723c */ /* 0x040fee0000001824 */
[----:B------:R-:W-:Y:S01]  /*5290*/  MOV R38, R142 ;  /* 0x0000008e00267202 */ /* 0x000fe20000000f00 */
[----:B------:R-:W-:Y:S01]  /*52a0*/  IMAD.MOV.U32 R39, RZ, RZ, R140 ;  /* 0x000000ffff277224 */ /* 0x000fe200078e008c */
[----:B------:R-:W-:Y:S01]  /*52b0*/  MOV R107, R94 ;  /* 0x0000005e006b7202 */ /* 0x000fe20000000f00 */
[----:B------:R-:W-:Y:S01]  /*52c0*/  HMMA.16816.F32 R140, R4, R96, R20 ;  /* 0x00000060048c723c */ /* 0x000fe20000001814 */
[----:B------:R-:W4:Y:S01]  /*52d0*/  LDSM.16.MT88.4 R20, [R213+0x9900] ;  /* 0x00990000d514783b */ /* 0x000f220000004200 */
[----:B------:R-:W-:-:S02]  /*52e0*/  IMAD.MOV.U32 R106, RZ, RZ, R92 ;  /* 0x000000ffff6a7224 */ /* 0x000fc400078e005c */
[----:B------:R-:W-:Y:S02]  /*52f0*/  IMAD.MOV.U32 R92, RZ, RZ, R146 ;  /* 0x000000ffff5c7224 */ /* 0x000fe400078e0092 */
[----:B------:R-:W-:Y:S02]  /*5300*/  IMAD.MOV.U32 R94, RZ, RZ, R145 ;  /* 0x000000ffff5e7224 */ /* 0x000fe400078e0091 */
[C---:B-1----:R-:W-:Y:S08]  /*5310*/  HMMA.16816.F32 R88, R4.reuse, R16, R72 ;  /* 0x000000100458723c */ /* 0x042ff00000001848 */
[C---:B------:R-:W-:Y:S01]  /*5320*/  HMMA.16816.F32 R76, R4.reuse, R18, R56 ;  /* 0x00000012044c723c */ /* 0x040fe20000001838 */
[----:B------:R-:W-:Y:S07]  /*5330*/  LDSM.16.MT88.4 R16, [R213+0x1100] ;  /* 0x00110000d510783b */ /* 0x000fee0000004200 */
[C---:B--2---:R-:W-:Y:S08]  /*5340*/  HMMA.16816.F32 R72, R4.reuse, R8, R52 ;  /* 0x000000080448723c */ /* 0x044ff00000001834 */
[C---:B------:R-:W-:Y:S01]  /*5350*/  HMMA.16816.F32 R56, R4.reuse, R10, R48 ;  /* 0x0000000a0438723c */ /* 0x040fe20000001830 */
[----:B------:R-:W1:Y:S07]  /*5360*/  LDSM.16.MT88.4 R8, [R216+0x9900] ;  /* 0x00990000d808783b */ /* 0x000e6e0000004200 */
[C---:B---3--:R-:W-:Y:S07]  /*5370*/  HMMA.16816.F32 R60, R4.reuse, R24, R60 ;  /* 0x00000018043c723c */ /* 0x048fee000000183c */
[----:B------:R-:W-:Y:S01]  /*5380*/  MOV R24, R87 ;  /* 0x0000005700187202 */ /* 0x000fe20000000f00 */
[----:B------:R-:W-:Y:S01]  /*5390*/  IMAD.MOV.U32 R87, RZ, RZ, R84 ;  /* 0x000000ffff577224 */ /* 0x000fe200078e0054 */
[----:B------:R-:W-:Y:S01]  /*53a0*/  HMMA.16816.F32 R68, R4, R26, R68 ;  /* 0x0000001a0444723c */ /* 0x000fe20000001844 */
[----:B------:R-:W-:Y:S01]  /*53b0*/  IMAD.MOV.U32 R84, RZ, RZ, R85 ;  /* 0x000000ffff547224 */ /* 0x000fe200078e0055 */
[----:B------:R-:W-:Y:S01]  /*53c0*/  MOV R85, R2 ;  /* 0x0000000200557202 */ /* 0x000fe20000000f00 */
[----:B------:R-:W-:-:S02]  /*53d0*/  FFMA.FTZ R2, R133, c[0x0][0x2d0], -R12 ;  /* 0x0000b40085027a23 */ /* 0x000fc4000001080c */
[----:B------:R-:W-:Y:S02]  /*53e0*/  IMAD.MOV.U32 R25, RZ, RZ, R38 ;  /* 0x000000ffff197224 */ /* 0x000fe400078e0026 */
[----:B------:R2:W-:Y:S01]  /*53f0*/  MUFU.EX2 R133, R2 ;  /* 0x0000000200857308 */ /* 0x0005e20000000800 */
[----:B------:R-:W-:Y:S01]  /*5400*/  IMAD.MOV.U32 R26, RZ, RZ, R15 ;  /* 0x000000ffff1a7224 */ /* 0x000fe200078e000f */
[----:B----4-:R-:W-:Y:S01]  /*5410*/  HMMA.16816.F32 R52, R4, R20, R44 ;  /* 0x000000140434723c */ /* 0x010fe2000000182c */
[----:B------:R-:W-:-:S07]  /*5420*/  IMAD.MOV.U32 R27, RZ, RZ, R39 ;  /* 0x000000ffff1b7224 */ /* 0x000fce00078e0027 */
[----:B------:R-:W-:Y:S01]  /*5430*/  HMMA.16816.F32 R64, R4, R22, R64 ;  /* 0x000000160440723c */ /* 0x000fe20000001840 */
[----:B------:R-:W3:Y:S01]  /*5440*/  LDSM.16.MT88.4 R20, [R215+0x9900] ;  /* 0x00990000d714783b */ /* 0x000ee20000004200 */
[----:B--2---:R-:W-:-:S06]  /*5450*/  FFMA.FTZ R2, R136, c[0x0][0x2d0], -R12 ;  /* 0x0000b40088027a23 */ /* 0x004fcc000001080c */
[C---:B-1----:R-:W-:Y:S01]  /*5460*/  HMMA.16816.F32 R48, R4.reuse, R8, R124 ;  /* 0x000000080430723c */ /* 0x042fe2000000187c */
[----:B------:R1:W2:Y:S06]  /*5470*/  MUFU.EX2 R15, R2 ;  /* 0x00000002000f7308 */ /* 0x0002ac0000000800 */
[----:B------:R-:W-:Y:S01]  /*5480*/  IMAD.MOV.U32 R124, RZ, RZ, R13 ;  /* 0x000000ffff7c7224 */ /* 0x000fe200078e000d */
[----:B------:R-:W-:Y:S01]  /*5490*/  HMMA.16816.F32 R44, R4, R10, R120 ;  /* 0x0000000a042c723c */ /* 0x000fe20000001878 */
[----:B------:R-:W4:Y:S01]  /*54a0*/  LDSM.16.MT88.4 R8, [R214+0x1100] ;  /* 0x00110000d608783b */ /* 0x000f220000004200 */
[----:B------:R-:W-:Y:S01]  /*54b0*/  IMAD.MOV.U32 R126, RZ, RZ, R105 ;  /* 0x000000ffff7e7224 */ /* 0x000fe200078e0069 */
[----:B------:R-:W-:Y:S01]  /*54c0*/  MOV R125, R80 ;  /* 0x00000050007d7202 */ /* 0x000fe20000000f00 */
[----:B------:R-:W-:-:S02]  /*54d0*/  IMAD.MOV.U32 R127, RZ, RZ, R104 ;  /* 0x000000ffff7f7224 */ /* 0x000fc400078e0068 */
[----:B------:R-:W-:Y:S01]  /*54e0*/  IMAD.MOV.U32 R104, RZ, RZ, R95 ;  /* 0x000000ffff687224 */ /* 0x000fe200078e005f */
[----:B------:R-:W-:Y:S01]  /*54f0*/  MOV R121, R126 ;  /* 0x0000007e00797202 */ /* 0x000fe20000000f00 */
[----:B------:R-:W-:Y:S01]  /*5500*/  IMAD.MOV.U32 R123, RZ, RZ, R87 ;  /* 0x000000ffff7b7224 */ /* 0x000fe200078e0057 */
[----:B------:R-:W-:Y:S01]  /*5510*/  MOV R87, R84 ;  /* 0x0000005400577202 */ /* 0x000fe20000000f00 */
[----:B-1----:R-:W-:Y:S01]  /*5520*/  FFMA.FTZ R2, R135, c[0x0][0x2d0], -R12 ;  /* 0x0000b40087027a23 */ /* 0x002fe2000001080c */
[----:B------:R-:W-:Y:S01]  /*5530*/  MOV R135, R93 ;  /* 0x0000005d00877202 */ /* 0x000fe20000000f00 */
[----:B------:R-:W-:Y:S01]  /*5540*/  HMMA.16816.F32 R96, R4, R112, R32 ;  /* 0x000000700460723c */ /* 0x000fe20000001820 */
[----:B------:R-:W-:Y:S01]  /*5550*/  IMAD.MOV.U32 R95, RZ, RZ, R14 ;  /* 0x000000ffff5f7224 */ /* 0x000fe200078e000e */
[----:B------:R1:W-:Y:S01]  /*5560*/  MUFU.EX2 R93, R2 ;  /* 0x00000002005d7308 */ /* 0x0003e20000000800 */
[----:B------:R-:W-:Y:S01]  /*5570*/  MOV R14, R147 ;  /* 0x00000093000e7202 */ /* 0x000fe20000000f00 */
[----:B------:R-:W-:-:S02]  /*5580*/  IMAD.MOV.U32 R120, RZ, RZ, R127 ;  /* 0x000000ffff787224 */ /* 0x000fc400078e007f */
[----:B------:R-:W-:Y:S01]  /*5590*/  IMAD.MOV.U32 R127, RZ, RZ, R106 ;  /* 0x000000ffff7f7224 */ /* 0x000fe200078e006a */
[----:B------:R-:W-:Y:S01]  /*55a0*/  MOV R34, R83 ;  /* 0x0000005300227202 */ /* 0x000fe20000000f00 */
[----:B------:R-:W-:Y:S01]  /*55b0*/  HMMA.16816.F32 R112, R4, R114, R40 ;  /* 0x000000720470723c */ /* 0x000fe20000001828 */
[----:B------:R-:W-:Y:S02]  /*55c0*/  IMAD.MOV.U32 R33, RZ, RZ, R82 ;  /* 0x000000ffff217224 */ /* 0x000fe400078e0052 */
[----:B------:R-:W-:Y:S02]  /*55d0*/  IMAD.MOV.U32 R35, RZ, RZ, R86 ;  /* 0x000000ffff237224 */ /* 0x000fe400078e0056 */
[----:B------:R-:W-:-:S03]  /*55e0*/  IMAD.MOV.U32 R122, RZ, RZ, R125 ;  /* 0x000000ffff7a7224 */ /* 0x000fc600078e007d */
[----:B---3--:R-:W-:Y:S01]  /*55f0*/  HMMA.16816.F32 R40, R4, R20, R128 ;  /* 0x000000140428723c */ /* 0x008fe20000001880 */
[----:B-1----:R-:W-:-:S04]  /*5600*/  FFMA.FTZ R2, R134, c[0x0][0x2d0], -R12 ;  /* 0x0000b40086027a23 */ /* 0x002fc8000001080c */
[----:B------:R1:W3:Y:S02]  /*5610*/  MUFU.EX2 R134, R2 ;  /* 0x0000000200867308 */ /* 0x0002e40000000800 */
[----:B------:R-:W-:Y:S01]  /*5620*/  IMAD.MOV.U32 R131, RZ, RZ, R135 ;  /* 0x000000ffff837224 */ /* 0x000fe200078e0087 */
[----:B------:R-:W-:Y:S01]  /*5630*/  HMMA.16816.F32 R36, R4, R22, R116 ;  /* 0x000000160424723c */ /* 0x000fe20000001874 */
[----:B------:R-:W4:Y:S01]  /*5640*/  LDSM.16.MT88.4 R20, [R216+0x1100] ;  /* 0x00110000d814783b */ /* 0x000f220000004200 */
[----:B------:R-:W-:Y:S01]  /*5650*/  MOV R135, R92 ;  /* 0x0000005c00877202 */ /* 0x000fe20000000f00 */
[----:B------:R-:W-:Y:S01]  /*5660*/  IMAD.MOV.U32 R129, RZ, RZ, R27 ;  /* 0x000000ffff817224 */ /* 0x000fe200078e001b */
[----:B------:R-:W-:Y:S01]  /*5670*/  MOV R130, R26 ;  /* 0x0000001a00827202 */ /* 0x000fe20000000f00 */
[----:B------:R-:W-:Y:S02]  /*5680*/  IMAD.MOV.U32 R128, RZ, RZ, R24 ;  /* 0x000000ffff807224 */ /* 0x000fe400078e0018 */
[----:B--2---:R-:W-:Y:S01]  /*5690*/  F2FP.PACK_AB R4, R15, R133 ;  /* 0x000000850f04723e */ /* 0x004fe200000000ff */
[----:B-1----:R-:W-:Y:S01]  /*56a0*/  FFMA.FTZ R2, R137, c[0x0][0x2d0], -R0 ;  /* 0x0000b40089027a23 */ /* 0x002fe20000010800 */
[----:B---3--:R-:W-:-:S03]  /*56b0*/  F2FP.PACK_AB R6, R134, R93 ;  /* 0x0000005d8606723e */ /* 0x008fc600000000ff */
[----:B------:R1:W-:Y:S02]  /*56c0*/  MUFU.EX2 R13, R2 ;  /* 0x00000002000d7308 */ /* 0x0003e40000000800 */
[----:B-1----:R-:W-:-:S06]  /*56d0*/  FFMA.FTZ R2, R144, c[0x0][0x2d0], -R0 ;  /* 0x0000b40090027a23 */ /* 0x002fcc0000010800 */
[----:B------:R1:W2:Y:S02]  /*56e0*/  MUFU.EX2 R84, R2 ;  /* 0x0000000200547308 */ /* 0x0002a40000000800 */
[----:B-1----:R-:W-:Y:S01]  /*56f0*/  FFMA.FTZ R2, R139, c[0x0][0x2d0], -R0 ;  /* 0x0000b4008b027a23 */ /* 0x002fe20000010800 */
[----:B--2---:R-:W-:-:S05]  /*5700*/  F2FP.PACK_AB R5, R84, R13 ;  /* 0x0000000d5405723e */ /* 0x004fca00000000ff */
[----:B------:R1:W-:Y:S02]  /*5710*/  MUFU.EX2 R32, R2 ;  /* 0x0000000200207308 */ /* 0x0003e40000000800 */
[----:B-1----:R-:W-:-:S06]  /*5720*/  FFMA.FTZ R2, R138, c[0x0][0x2d0], -R0 ;  /* 0x0000b4008a027a23 */ /* 0x002fcc0000010800 */
[----:B------:R-:W1:Y:S02]  /*5730*/  MUFU.EX2 R105, R2 ;  /* 0x0000000200697308 */ /* 0x000e640000000800 */
[----:B-1----:R-:W-:Y:S02]  /*5740*/  F2FP.PACK_AB R7, R105, R32 ;  /* 0x000000206907723e */ /* 0x002fe400000000ff */
[----:B------:R-:W-:Y:S02]  /*5750*/  MOV R2, R25 ;  /* 0x0000001900027202 */ /* 0x000fe40000000f00 */
[----:B------:R-:W-:Y:S03]  /*5760*/  LDSM.16.MT88.4 R24, [R214+0x7100] ;  /* 0x00710000d618783b */ /* 0x000fe60000004200 */
[C---:B------:R-:W-:Y:S07]  /*5770*/  HMMA.16816.F32 R136, R4.reuse, R16, R200 ;  /* 0x000000100488723c */ /* 0x040fee00000018c8 */
[----:B------:R-:W-:Y:S01]  /*5780*/  IMAD.MOV.U32 R201, RZ, RZ, R81 ;  /* 0x000000ffffc97224 */ /* 0x000fe200078e0051 */
[----:B----4-:R-:W-:Y:S01]  /*5790*/  HMMA.16816.F32 R144, R4, R8, R192 ;  /* 0x000000080490723c */ /* 0x010fe200000018c0 */
[----:B------:R-:W-:Y:S01]  /*57a0*/  IMAD.MOV.U32 R203, RZ, RZ, R32 ;  /* 0x000000ffffcb7224 */ /* 0x000fe200078e0020 */
[----:B------:R-:W-:Y:S01]  /*57b0*/  MOV R200, R34 ;  /* 0x0000002200c87202 */ /* 0x000fe20000000f00 */
[----:B------:R-:W-:-:S04]  /*57c0*/  IMAD.MOV.U32 R202, RZ, RZ, R33 ;  /* 0x000000ffffca7224 */ /* 0x000fc800078e0021 */
[----:B------:R-:W-:Y:S01]  /*57d0*/  MOV R194, R87 ;  /* 0x0000005700c27202 */ /* 0x000fe20000000f00 */
[C---:B------:R-:W-:Y:S01]  /*57e0*/  HMMA.16816.F32 R80, R4.reuse, R18, R196 ;  /* 0x000000120450723c */ /* 0x040fe200000018c4 */
[----:B------:R-:W-:Y:S01]  /*57f0*/  IMAD.MOV.U32 R193, RZ, RZ, R85 ;  /* 0x000000ffffc17224 */ /* 0x000fe200078e0055 */
[----:B------:R-:W1:Y:S01]  /*5800*/  LDSM.16.MT88.4 R16, [R215+0x1100] ;  /* 0x00110000d710783b */ /* 0x000e620000004200 */
[----:B------:R-:W-:Y:S02]  /*5810*/  IMAD.MOV.U32 R192, RZ, RZ, R84 ;  /* 0x000000ffffc07224 */ /* 0x000fe400078e0054 */
[----:B------:R-:W-:Y:S02]  /*5820*/  IMAD.MOV.U32 R195, RZ, RZ, R93 ;  /* 0x000000ffffc37224 */ /* 0x000fe400078e005d */
[----:B------:R-:W-:Y:S01]  /*5830*/  IMAD.MOV.U32 R196, RZ, RZ, R94 ;  /* 0x000000ffffc47224 */ /* 0x000fe200078e005e */
[C---:B------:R-:W-:Y:S01]  /*5840*/  HMMA.16816.F32 R84, R4.reuse, R10, R152 ;  /* 0x0000000a0454723c */ /* 0x040fe20000001898 */
[----:B------:R-:W2:Y:S01]  /*5850*/  LDSM.16.MT88.4 R8, [R213+0x4100] ;  /* 0x00410000d508783b */ /* 0x000ea20000004200 */
[----:B------:R-:W-:Y:S01]  /*5860*/  MOV R197, R95 ;  /* 0x0000005f00c57202 */ /* 0x000fe20000000f00 */
[----:B------:R-:W-:Y:S01]  /*5870*/  IMAD.MOV.U32 R199, RZ, RZ, R35 ;  /* 0x000000ffffc77224 */ /* 0x000fe200078e0023 */
[----:B------:R-:W-:Y:S01]  /*5880*/  MOV R198, R107 ;  /* 0x0000006b00c67202 */ /* 0x000fe20000000f00 */
[----:B------:R-:W-:Y:S03]  /*5890*/  LDSM.16.MT88.4 R32, [R213+0x7100] ;  /* 0x00710000d520783b */ /* 0x000fe60000004200 */
[C---:B------:R-:W-:Y:S07]  /*58a0*/  HMMA.16816.F32 R152, R4.reuse, R20, R188 ;  /* 0x000000140498723c */ /* 0x040fee00000018bc */
[----:B------:R-:W-:Y:S01]  /*58b0*/  IMAD.MOV.U32 R189, RZ, RZ, R104 ;  /* 0x000000ffffbd7224 */ /* 0x000fe200078e0068 */
[----:B------:R-:W-:Y:S01]  /*58c0*/  HMMA.16816.F32 R92, R4, R22, R184 ;  /* 0x00000016045c723c */ /* 0x000fe200000018b8 */
[----:B------:R-:W-:Y:S01]  /*58d0*/  IMAD.MOV.U32 R190, RZ, RZ, R105 ;  /* 0x000000ffffbe7224 */ /* 0x000fe200078e0069 */
[----:B------:R-:W3:Y:S01]  /*58e0*/  LDSM.16.MT88.4 R20, [R214+0x4100] ;  /* 0x00410000d614783b */ /* 0x000ee20000004200 */
[----:B------:R-:W-:Y:S01]  /*58f0*/  MOV R191, R123 ;  /* 0x0000007b00bf7202 */ /* 0x000fe20000000f00 */
[----:B------:R-:W-:-:S04]  /*5900*/  IMAD.MOV.U32 R123, RZ, RZ, R124 ;  /* 0x000000ffff7b7224 */ /* 0x000fc800078e007c */
[----:B------:R-:W-:Y:S01]  /*5910*/  IMAD.MOV.U32 R188, RZ, RZ, R123 ;  /* 0x000000ffffbc7224 */ /* 0x000fe200078e007b */
        /* <DEDUP_REMOVED lines=12> */
[C---:B--2---:R-:W-:Y:S01]  /*59e0*/  HMMA.16816.F32 R156, R4.reuse, R8, R28 ;  /* 0x00000008049c723c */ /* 0x044fe2000000181c */
[----:B------:R-:W-:Y:S07]  /*59f0*/  LDSM.16.MT88.4 R28, [R214+0xa100] ;  /* 0x00a10000d61c783b */ /* 0x000fee0000004200 */
[C---:B------:R-:W-:Y:S01]  /*5a00*/  HMMA.16816.F32 R116, R4.reuse, R10, R100 ;  /* 0x0000000a0474723c */ /* 0x040fe20000001864 */
[----:B------:R-:W2:Y:S07]  /*5a10*/  LDSM.16.MT88.4 R8, [R213+0xa100] ;  /* 0x00a10000d508783b */ /* 0x000eae0000004200 */
[C---:B------:R-:W-:Y:S07]  /*5a20*/  HMMA.16816.F32 R148, R4.reuse, R32, R140 ;  /* 0x000000200494723c */ /* 0x040fee000000188c */
[----:B------:R-:W-:Y:S01]  /*5a30*/  IMAD.MOV.U32 R33, RZ, RZ, R122 ;  /* 0x000000ffff217224 */ /* 0x000fe200078e007a */
[----:B------:R-:W-:Y:S01]  /*5a40*/  HMMA.16816.F32 R140, R4, R34, R108 ;  /* 0x00000022048c723c */ /* 0x000fe2000000186c */
[----:B------:R-:W-:-:S06]  /*5a50*/  IMAD.MOV.U32 R32, RZ, RZ, R131 ;  /* 0x000000ffff207224 */ /* 0x000fcc00078e0083 */
[----:B------:R-:W-:Y:S01]  /*5a60*/  MOV R108, R190 ;  /* 0x000000be006c7202 */ /* 0x000fe20000000f00 */
[----:B------:R-:W-:Y:S01]  /*5a70*/  IMAD.MOV.U32 R190, RZ, RZ, R198 ;  /* 0x000000ffffbe7224 */ /* 0x000fe200078e00c6 */
[----:B------:R-:W-:Y:S01]  /*5a80*/  MOV R198, R200 ;  /* 0x000000c800c67202 */ /* 0x000fe20000000f00 */
[----:B------:R-:W-:Y:S01]  /*5a90*/  IMAD.MOV.U32 R34, RZ, RZ, R127 ;  /* 0x000000ffff227224 */ /* 0x000fe200078e007f */
[----:B------:R-:W-:Y:S01]  /*5aa0*/  MOV R200, R121 ;  /* 0x0000007900c87202 */ /* 0x000fe20000000f00 */
[----:B------:R-:W-:Y:S01]  /*5ab0*/  IMAD.MOV.U32 R111, RZ, RZ, R120 ;  /* 0x000000ffff6f7224 */ /* 0x000fe200078e0078 */
[----:B------:R-:W-:Y:S01]  /*5ac0*/  HMMA.16816.F32 R124, R4, R24, R96 ;  /* 0x00000018047c723c */ /* 0x000fe20000001860 */
[----:B------:R-:W-:Y:S01]  /*5ad0*/  MOV R110, R197 ;  /* 0x000000c5006e7202 */ /* 0x000fe20000000f00 */
[----:B------:R-:W-:Y:S01]  /*5ae0*/  IMAD.MOV.U32 R35, RZ, RZ, R203 ;  /* 0x000000ffff237224 */ /* 0x000fe200078e00cb */
[----:B------:R-:W-:Y:S01]  /*5af0*/  MOV R203, R2 ;  /* 0x0000000200cb7202 */ /* 0x000fe20000000f00 */
[----:B------:R-:W-:-:S02]  /*5b00*/  IMAD.MOV.U32 R197, RZ, RZ, R199 ;  /* 0x000000ffffc57224 */ /* 0x000fc400078e00c7 */
[----:B------:R-:W-:Y:S02]  /*5b10*/  IMAD.MOV.U32 R109, RZ, RZ, R196 ;  /* 0x000000ffff6d7224 */ /* 0x000fe400078e00c4 */
[C---:B---3--:R-:W-:Y:S01]  /*5b20*/  HMMA.16816.F32 R120, R4.reuse, R20, R88 ;  /* 0x000000140478723c */ /* 0x048fe20000001858 */
[----:B------:R-:W-:Y:S02]  /*5b30*/  IMAD.MOV.U32 R24, RZ, RZ, R195 ;  /* 0x000000ffff187224 */ /* 0x000fe400078e00c3 */
[----:B------:R-:W-:Y:S01]  /*5b40*/  IMAD.MOV.U32 R199, RZ, RZ, R202 ;  /* 0x000000ffffc77224 */ /* 0x000fe200078e00ca */
[----:B------:R-:W-:Y:S01]  /*5b50*/  MOV R202, R130 ;  /* 0x0000008200ca7202 */ /* 0x000fe20000000f00 */
[----:B------:R-:W-:Y:S02]  /*5b60*/  FFMA.FTZ R2, R207, c[0x0][0x2d0], -R12 ;  /* 0x0000b400cf027a23 */ /* 0x000fe4000001080c */
[----:B------:R-:W-:Y:S01]  /*5b70*/  IMAD.MOV.U32 R196, RZ, RZ, R128 ;  /* 0x000000ffffc47224 */ /* 0x000fe200078e0080 */
[----:B-1----:R-:W-:Y:S01]  /*5b80*/  HMMA.16816.F32 R96, R4, R16, R72 ;  /* 0x000000100460723c */ /* 0x002fe20000001848 */
[----:B------:R-:W-:-:S02]  /*5b90*/  IMAD.MOV.U32 R195, RZ, RZ, R129 ;  /* 0x000000ffffc37224 */ /* 0x000fc400078e0081 */
[----:B------:R-:W-:Y:S01]  /*5ba0*/  IMAD.MOV.U32 R25, RZ, RZ, R189 ;  /* 0x000000ffff197224 */ /* 0x000fe200078e00bd */
[----:B------:R-:W-:-:S04]  /*5bb0*/  MOV R189, R251 ;  /* 0x000000fb00bd7202 */ /* 0x000fc80000000f00 */
[C---:B------:R-:W-:Y:S01]  /*5bc0*/  HMMA.16816.F32 R88, R4.reuse, R18, R56 ;  /* 0x000000120458723c */ /* 0x040fe20000001838 */
[----:B------:R-:W1:Y:S07]  /*5bd0*/  LDSM.16.MT88.4 R16, [R215+0xa100] ;  /* 0x00a10000d710783b */ /* 0x000e6e0000004200 */
[C---:B--2---:R-:W-:Y:S08]  /*5be0*/  HMMA.16816.F32 R72, R4.reuse, R8, R52 ;  /* 0x000000080448723c */ /* 0x044ff00000001834 */
[C---:B------:R-:W-:Y:S01]  /*5bf0*/  HMMA.16816.F32 R64, R4.reuse, R10, R64 ;  /* 0x0000000a0440723c */ /* 0x040fe20000001840 */
[----:B------:R-:W2:Y:S07]  /*5c00*/  LDSM.16.MT88.4 R8, [R216+0xa100] ;  /* 0x00a10000d808783b */ /* 0x000eae0000004200 */
[C---:B------:R-:W-:Y:S07]  /*5c10*/  HMMA.16816.F32 R128, R4.reuse, R26, R112 ;  /* 0x0000001a0480723c */ /* 0x040fee0000001870 */
[----:B------:R-:W-:Y:S01]  /*5c20*/  IMAD.MOV.U32 R115, RZ, RZ, R248 ;  /* 0x000000ffff737224 */ /* 0x000fe200078e00f8 */
[----:B------:R-:W-:Y:S01]  /*5c30*/  MOV R113, R250 ;  /* 0x000000fa00717202 */ /* 0x000fe20000000f00 */
[----:B------:R3:W-:Y:S01]  /*5c40*/  MUFU.EX2 R248, R2 ;  /* 0x0000000200f87308 */ /* 0x0007e20000000800 */
[----:B------:R-:W-:Y:S01]  /*5c50*/  HMMA.16816.F32 R100, R4, R22, R76 ;  /* 0x000000160464723c */ /* 0x000fe2000000184c */
[----:B------:R-:W-:Y:S01]  /*5c60*/  LDSM.16.MT88.4 R20, [R214+0x1900] ;  /* 0x00190000d614783b */ /* 0x000fe20000004200 */
[----:B------:R-:W-:-:S02]  /*5c70*/  IMAD.MOV.U32 R112, RZ, RZ, R249 ;  /* 0x000000ffff707224 */ /* 0x000fc400078e00f9 */
[----:B------:R-:W-:-:S03]  /*5c80*/  IMAD.MOV.U32 R114, RZ, RZ, R34 ;  /* 0x000000ffff727224 */ /* 0x000fc600078e0022 */
[----:B------:R-:W-:Y:S01]  /*5c90*/  MOV R79, R24 ;  /* 0x00000018004f7202 */ /* 0x000fe20000000f00 */
[----:B-1----:R-:W-:Y:S01]  /*5ca0*/  HMMA.16816.F32 R40, R4, R16, R40 ;  /* 0x000000100428723c */ /* 0x002fe20000001828 */
[----:B---3--:R-:W-:-:S07]  /*5cb0*/  FFMA.FTZ R2, R206, c[0x0][0x2d0], -R12 ;  /* 0x0000b400ce027a23 */ /* 0x008fce000001080c */
[C---:B------:R-:W-:Y:S01]  /*5cc0*/  HMMA.16816.F32 R36, R4.reuse, R18, R36 ;  /* 0x000000120424723c */ /* 0x040fe20000001824 */
[----:B------:R-:W-:Y:S01]  /*5cd0*/  LDSM.16.MT88.4 R16, [R216+0x1900] ;  /* 0x00190000d810783b */ /* 0x000fe20000004200 */
[----:B------:R1:W-:Y:S06]  /*5ce0*/  MUFU.EX2 R251, R2 ;  /* 0x0000000200fb7308 */ /* 0x0003ec0000000800 */
[C---:B--2---:R-:W-:Y:S08]  /*5cf0*/  HMMA.16816.F32 R48, R4.reuse, R8, R48 ;  /* 0x000000080430723c */ /* 0x044ff00000001830 */
[----:B------:R-:W-:Y:S01]  /*5d00*/  HMMA.16816.F32 R44, R4, R10, R44 ;  /* 0x0000000a042c723c */ /* 0x000fe2000000182c */
[----:B------:R-:W-:Y:S01]  /*5d10*/  LDSM.16.MT88.4 R8, [R215+0x1900] ;  /* 0x00190000d708783b */ /* 0x000fe20000004200 */
[----:B-1----:R-:W-:-:S02]  /*5d20*/  FFMA.FTZ R2, R204, c[0x0][0x2d0], -R12 ;  /* 0x0000b400cc027a23 */ /* 0x002fc4000001080c */
[----:B------:R-:W-:Y:S02]  /*5d30*/  IMAD.MOV.U32 R204, RZ, RZ, R115 ;  /* 0x000000ffffcc7224 */ /* 0x000fe400078e0073 */
[----:B------:R1:W-:Y:S01]  /*5d40*/  MUFU.EX2 R250, R2 ;  /* 0x0000000200fa7308 */ /* 0x0003e20000000800 */
[----:B------:R-:W-:Y:S01]  /*5d50*/  IMAD.MOV.U32 R115, RZ, RZ, R25 ;  /* 0x000000ffff737224 */ /* 0x000fe200078e0019 */
[C---:B------:R-:W-:Y:S01]  /*5d60*/  HMMA.16816.F32 R60, R4.reuse, R28, R60 ;  /* 0x0000001c043c723c */ /* 0x040fe2000000183c */
[----:B------:R-:W2:Y:S07]  /*5d70*/  LDSM.16.MT88.4 R24, [R213+0x1900] ;  /* 0x00190000d518783b */ /* 0x000eae0000004200 */
[----:B------:R-:W-:Y:S01]  /*5d80*/  HMMA.16816.F32 R68, R4, R30, R68 ;  /* 0x0000001e0444723c */ /* 0x000fe20000001844 */
[----:B------:R-:W-:Y:S01]  /*5d90*/  LDSM.16.MT88.4 R28, [R214+0x7900] ;  /* 0x00790000d61c783b */ /* 0x000fe20000004200 */
[----:B-1----:R-:W-:-:S05]  /*5da0*/  FFMA.FTZ R2, R205, c[0x0][0x2d0], -R12 ;  /* 0x0000b400cd027a23 */ /* 0x002fca000001080c */
[--C-:B------:R-:W-:Y:S01]  /*5db0*/  FFMA.FTZ R4, R210, c[0x0][0x2d0], -R0.reuse ;  /* 0x0000b400d2047a23 */ /* 0x100fe20000010800 */
[----:B------:R-:W-:Y:S01]  /*5dc0*/  MOV R210, R32 ;  /* 0x0000002000d27202 */ /* 0x000fe20000000f00 */
[----:B------:R1:W3:Y:S08]  /*5dd0*/  MUFU.EX2 R249, R2 ;  /* 0x0000000200f97308 */ /* 0x0002f00000000800 */
[----:B------:R4:W-:Y:S01]  /*5de0*/  MUFU.EX2 R205, R4 ;  /* 0x0000000400cd7308 */ /* 0x0009e20000000800 */
[----:B-1----:R-:W-:Y:S01]  /*5df0*/  FFMA.FTZ R2, R208, c[0x0][0x2d0], -R0 ;  /* 0x0000b400d0027a23 */ /* 0x002fe20000010800 */
[----:B---3--:R-:W-:-:S06]  /*5e00*/  F2FP.PACK_AB R6, R249, R250 ;  /* 0x000000faf906723e */ /* 0x008fcc00000000ff */
[----:B------:R1:W-:Y:S01]  /*5e10*/  MUFU.EX2 R208, R2 ;  /* 0x0000000200d07308 */ /* 0x0003e20000000800 */
[----:B----4-:R-:W-:Y:S01]  /*5e20*/  F2FP.PACK_AB R4, R251, R248 ;  /* 0x000000f8fb04723e */ /* 0x010fe200000000ff */
[----:B-1----:R-:W-:Y:S02]  /*5e30*/  FFMA.FTZ R2, R209, c[0x0][0x2d0], -R0 ;  /* 0x0000b400d1027a23 */ /* 0x002fe40000010800 */
[----:B------:R-:W-:-:S04]  /*5e40*/  IMAD.MOV.U32 R209, RZ, RZ, R35 ;  /* 0x000000ffffd17224 */ /* 0x000fc800078e0023 */
[----:B------:R1:W3:Y:S02]  /*5e50*/  MUFU.EX2 R207, R2 ;  /* 0x0000000200cf7308 */ /* 0x0002e40000000800 */
[----:B-1----:R-:W-:Y:S01]  /*5e60*/  FFMA.FTZ R2, R211, c[0x0][0x2d0], -R0 ;  /* 0x0000b400d3027a23 */ /* 0x002fe20000010800 */
[----:B---3--:R-:W-:Y:S01]  /*5e70*/  F2FP.PACK_AB R5, R207, R208 ;  /* 0x000000d0cf05723e */ /* 0x008fe200000000ff */
[----:B------:R-:W-:-:S04]  /*5e80*/  IMAD.MOV.U32 R211, RZ, RZ, R33 ;  /* 0x000000ffffd37224 */ /* 0x000fc800078e0021 */
[----:B------:R-:W1:Y:S01]  /*5e90*/  MUFU.EX2 R206, R2 ;  /* 0x0000000200ce7308 */ /* 0x000e620000000800 */
[----:B------:R-:W3:Y:S01]  /*5ea0*/  LDSM.16.MT88.4 R32, [R213+0x4900] ;  /* 0x00490000d520783b */ /* 0x000ee20000004200 */
[----:B-1----:R-:W-:Y:S01]  /*5eb0*/  F2FP.PACK_AB R7, R206, R205 ;  /* 0x000000cdce07723e */ /* 0x002fe200000000ff */
[----:B------:R-:W-:-:S06]  /*5ec0*/  IMAD.MOV.U32 R2, RZ, RZ, R79 ;  /* 0x000000ffff027224 */ /* 0x000fcc00078e004f */
[C---:B--2---:R-:W-:Y:S08]  /*5ed0*/  HMMA.16816.F32 R136, R4.reuse, R24, R136 ;  /* 0x000000180488723c */ /* 0x044ff00000001888 */
[C---:B------:R-:W-:Y:S01]  /*5ee0*/  HMMA.16816.F32 R52, R4.reuse, R26, R80 ;  /* 0x0000001a0434723c */ /* 0x040fe20000001850 */
[----:B------:R-:W1:Y:S07]  /*5ef0*/  LDSM.16.MT88.4 R24, [R214+0x4900] ;  /* 0x00490000d618783b */ /* 0x000e6e0000004200 */
[C---:B------:R-:W-:Y:S08]  /*5f00*/  HMMA.16816.F32 R144, R4.reuse, R20, R144 ;  /* 0x000000140490723c */ /* 0x040ff00000001890 */
[C---:B------:R-:W-:Y:S01]  /*5f10*/  HMMA.16816.F32 R56, R4.reuse, R22, R84 ;  /* 0x000000160438723c */ /* 0x040fe20000001854 */
[----:B------:R-:W2:Y:S07]  /*5f20*/  LDSM.16.MT88.4 R20, [R216+0x4900] ;  /* 0x00490000d814783b */ /* 0x000eae0000004200 */
[C---:B------:R-:W-:Y:S08]  /*5f30*/  HMMA.16816.F32 R152, R4.reuse, R16, R152 ;  /* 0x000000100498723c */ /* 0x040ff00000001898 */
[C---:B------:R-:W-:Y:S01]  /*5f40*/  HMMA.16816.F32 R76, R4.reuse, R18, R92 ;  /* 0x00000012044c723c */ /* 0x040fe2000000185c */
[----:B------:R-:W4:Y:S06]  /*5f50*/  LDSM.16.MT88.4 R16, [R215+0x4900] ;  /* 0x00490000d710783b */ /* 0x000f2c0000004200 */
[----:B------:R-:W-:Y:S01]  /*5f60*/  MOV R94, R114 ;  /* 0x00000072005e7202 */ /* 0x000fe20000000f00 */
[----:B------:R-:W-:Y:S01]  /*5f70*/  HMMA.16816.F32 R160, R4, R8, R160 ;  /* 0x0000000804a0723c */ /* 0x000fe200000018a0 */
[----:B------:R-:W-:-:S02]  /*5f80*/  IMAD.MOV.U32 R95, RZ, RZ, R115 ;  /* 0x000000ffff5f7224 */ /* 0x000fc400078e0073 */
[----:B------:R-:W-:Y:S01]  /*5f90*/  IMAD.MOV.U32 R92, RZ, RZ, R211 ;  /* 0x000000ffff5c7224 */ /* 0x000fe200078e00d3 */
[----:B------:R-:W-:Y:S01]  /*5fa0*/  MOV R211, R209 ;  /* 0x000000d100d37202 */ /* 0x000fe20000000f00 */
[----:B------:R-:W-:Y:S02]  /*5fb0*/  IMAD.MOV.U32 R93, RZ, RZ, R210 ;  /* 0x000000ffff5d7224 */ /* 0x000fe400078e00d2 */
[----:B------:R-:W-:Y:S01]  /*5fc0*/  IMAD.MOV.U32 R209, RZ, RZ, R108 ;  /* 0x000000ffffd17224 */ /* 0x000fe200078e006c */
[----:B------:R-:W-:Y:S01]  /*5fd0*/  HMMA.16816.F32 R80, R4, R10, R104 ;  /* 0x0000000a0450723c */ /* 0x000fe20000001868 */
[----:B------:R-:W4:Y:S01]  /*5fe0*/  LDSM.16.MT88.4 R8, [R213+0x7900] ;  /* 0x00790000d508783b */ /* 0x000f220000004200 */
[----:B------:R-:W-:-:S06]  /*5ff0*/  IMAD.MOV.U32 R210, RZ, RZ, R110 ;  /* 0x000000ffffd27224 */ /* 0x000fcc00078e006e */
[C---:B---3--:R-:W-:Y:S08]  /*6000*/  HMMA.16816.F32 R168, R4.reuse, R32, R168 ;  /* 0x0000002004a8723c */ /* 0x048ff000000018a8 */
[C---:B------:R-:W-:Y:S07]  /*6010*/  HMMA.16816.F32 R32, R4.reuse, R34, R184 ;  /* 0x000000220420723c */ /* 0x040fee00000018b8 */
[----:B------:R-:W-:Y:S01]  /*6020*/  IMAD.MOV.U32 R185, RZ, RZ, R112 ;  /* 0x000000ffffb97224 */ /* 0x000fe200078e0070 */
[----:B-1----:R-:W-:Y:S01]  /*6030*/  HMMA.16816.F32 R84, R4, R26, R180 ;  /* 0x0000001a0454723c */ /* 0x002fe200000018b4 */
[----:B------:R-:W-:Y:S01]  /*6040*/  IMAD.MOV.U32 R184, RZ, RZ, R113 ;  /* 0x000000ffffb87224 */ /* 0x000fe200078e0071 */
[----:B------:R-:W-:Y:S01]  /*6050*/  MOV R187, R2 ;  /* 0x0000000200bb7202 */ /* 0x000fe20000000f00 */
[----:B------:R-:W-:Y:S01]  /*6060*/  IMAD.MOV.U32 R2, RZ, RZ, R111 ;  /* 0x000000ffff027224 */ /* 0x000fe200078e006f */
[----:B------:R-:W-:-:S03]  /*6070*/  MOV R186, R109 ;  /* 0x0000006d00ba7202 */ /* 0x000fc60000000f00 */
[----:B------:R-:W-:Y:S01]  /*6080*/  FFMA.FTZ R2, R2, c[0x0][0x2d0], -R12 ;  /* 0x0000b40002027a23 */ /* 0x000fe2000001080c */
[C---:B--2---:R-:W-:Y:S08]  /*6090*/  HMMA.16816.F32 R104, R4.reuse, R20, R172 ;  /* 0x000000140468723c */ /* 0x044ff000000018ac */
[C---:B----4-:R-:W-:Y:S08]  /*60a0*/  HMMA.16816.F32 R112, R4.reuse, R16, R156 ;  /* 0x000000100470723c */ /* 0x050ff0000000189c */
[C---:B------:R-:W-:Y:S01]  /*60b0*/  HMMA.16816.F32 R116, R4.reuse, R18, R116 ;  /* 0x000000120474723c */ /* 0x040fe20000001874 */
[----:B------:R-:W1:Y:S07]  /*60c0*/  LDSM.16.MT88.4 R16, [R216+0x7900] ;  /* 0x00790000d810783b */ /* 0x000e6e0000004200 */
[C---:B------:R-:W-:Y:S08]  /*60d0*/  HMMA.16816.F32 R172, R4.reuse, R8, R148 ;  /* 0x0000000804ac723c */ /* 0x040ff00000001894 */
[C---:B------:R-:W-:Y:S01]  /*60e0*/  HMMA.16816.F32 R180, R4.reuse, R10, R140 ;  /* 0x0000000a04b4723c */ /* 0x040fe2000000188c */
[----:B------:R-:W2:Y:S07]  /*60f0*/  LDSM.16.MT88.4 R8, [R215+0x7900] ;  /* 0x00790000d708783b */ /* 0x000eae0000004200 */
[C---:B------:R-:W-:Y:S01]  /*6100*/  HMMA.16816.F32 R108, R4.reuse, R22, R164 ;  /* 0x00000016046c723c */ /* 0x040fe200000018a4 */
[----:B------:R-:W3:Y:S07]  /*6110*/  LDSM.16.MT88.4 R20, [R213+0xa900] ;  /* 0x00a90000d514783b */ /* 0x000eee0000004200 */
[C---:B------:R-:W-:Y:S07]  /*6120*/  HMMA.16816.F32 R156, R4.reuse, R30, R128 ;  /* 0x0000001e049c723c */ /* 0x040fee0000001880 */
[----:B------:R-:W-:Y:S01]  /*6130*/  IMAD.MOV.U32 R30, RZ, RZ, R94 ;  /* 0x000000ffff1e7224 */ /* 0x000fe200078e005e */
[----:B------:R-:W-:Y:S01]  /*6140*/  HMMA.16816.F32 R164, R4, R28, R124 ;  /* 0x0000001c04a4723c */ /* 0x000fe2000000187c */
[----:B------:R-:W-:-:S06]  /*6150*/  MOV R31, R95 ;  /* 0x0000005f001f7202 */ /* 0x000fcc0000000f00 */
[----:B------:R-:W-:Y:S01]  /*6160*/  MOV R28, R92 ;  /* 0x0000005c001c7202 */ /* 0x000fe20000000f00 */
[C---:B------:R-:W-:Y:S01]  /*6170*/  HMMA.16816.F32 R176, R4.reuse, R24, R176 ;  /* 0x0000001804b0723c */ /* 0x040fe200000018b0 */
[----:B------:R-:W-:Y:S01]  /*6180*/  IMAD.MOV.U32 R29, RZ, RZ, R93 ;  /* 0x000000ffff1d7224 */ /* 0x000fe200078e005d */
[----:B------:R-:W4:Y:S06]  /*6190*/  LDSM.16.MT88.4 R24, [R214+0xa900] ;  /* 0x00a90000d618783b */ /* 0x000f2c0000004200 */
[C---:B-1----:R-:W-:Y:S07]  /*61a0*/  HMMA.16816.F32 R148, R4.reuse, R16, R120 ;  /* 0x000000100494723c */ /* 0x042fee0000001878 */
[----:B------:R-:W-:Y:S01]  /*61b0*/  IMAD.MOV.U32 R16, RZ, RZ, R30 ;  /* 0x000000ffff107224 */ /* 0x000fe200078e001e */
[----:B--2---:R-:W-:Y:S01]  /*61c0*/  HMMA.16816.F32 R128, R4, R8, R96 ;  /* 0x000000080480723c */ /* 0x004fe20000001860 */
[----:B------:R-:W-:Y:S01]  /*61d0*/  MOV R30, R28 ;  /* 0x0000001c001e7202 */ /* 0x000fe20000000f00 */
[----:B------:R-:W-:-:S02]  /*61e0*/  IMAD.MOV.U32 R17, RZ, RZ, R31 ;  /* 0x000000ffff117224 */ /* 0x000fc400078e001f */
[----:B------:R-:W-:Y:S02]  /*61f0*/  IMAD.MOV.U32 R28, RZ, RZ, R184 ;  /* 0x000000ffff1c7224 */ /* 0x000fe400078e00b8 */
[----:B------:R-:W-:Y:S01]  /*6200*/  IMAD.MOV.U32 R31, RZ, RZ, R29 ;  /* 0x000000ffff1f7224 */ /* 0x000fe200078e001d */
[----:B------:R-:W-:Y:S01]  /*6210*/  MOV R29, R185 ;  /* 0x000000b9001d7202 */ /* 0x000fe20000000f00 */
[----:B------:R-:W-:Y:S01]  /*6220*/  HMMA.16816.F32 R124, R4, R10, R88 ;  /* 0x0000000a047c723c */ /* 0x000fe20000001858 */
[----:B------:R-:W1:Y:S01]  /*6230*/  LDSM.16.MT88.4 R8, [R216+0xa900] ;  /* 0x00a90000d808783b */ /* 0x000e620000004200 */
[----:B------:R-:W-:Y:S01]  /*6240*/  IMAD.MOV.U32 R184, RZ, RZ, R187 ;  /* 0x000000ffffb87224 */ /* 0x000fe200078e00bb */
[----:B------:R-:W-:Y:S01]  /*6250*/  MOV R187, R191 ;  /* 0x000000bf00bb7202 */ /* 0x000fe20000000f00 */
[----:B------:R-:W-:Y:S02]  /*6260*/  IMAD.MOV.U32 R185, RZ, RZ, R204 ;  /* 0x000000ffffb97224 */ /* 0x000fe400078e00cc */
[----:B------:R-:W-:-:S02]  /*6270*/  IMAD.MOV.U32 R191, RZ, RZ, R193 ;  /* 0x000000ffffbf7224 */ /* 0x000fc400078e00c1 */
[C---:B------:R-:W-:Y:S01]  /*6280*/  HMMA.16816.F32 R140, R4.reuse, R18, R100 ;  /* 0x00000012048c723c */ /* 0x040fe20000001864 */
[----:B------:R-:W-:Y:S01]  /*6290*/  IMAD.MOV.U32 R204, RZ, RZ, R192 ;  /* 0x000000ffffcc7224 */ /* 0x000fe200078e00c0 */
[----:B------:R-:W-:Y:S01]  /*62a0*/  MOV R192, R194 ;  /* 0x000000c200c07202 */ /* 0x000fe20000000f00 */
[----:B------:R-:W-:Y:S02]  /*62b0*/  IMAD.MOV.U32 R193, RZ, RZ, R201 ;  /* 0x000000ffffc17224 */ /* 0x000fe400078e00c9 */
[----:B------:R2:W-:Y:S01]  /*62c0*/  MUFU.EX2 R201, R2 ;  /* 0x0000000200c97308 */ /* 0x0005e20000000800 */
[----:B------:R-:W-:Y:S01]  /*62d0*/  IMAD.MOV.U32 R194, RZ, RZ, R219 ;  /* 0x000000ffffc27224 */ /* 0x000fe200078e00db */
[----:B------:R-:W-:Y:S01]  /*62e0*/  MOV R103, R17 ;  /* 0x0000001100677202 */ /* 0x000fe20000000f00 */
[----:B------:R-:W-:Y:S01]  /*62f0*/  IMAD.MOV.U32 R17, RZ, RZ, R31 ;  /* 0x000000ffff117224 */ /* 0x000fe200078e001f */
[----:B---3--:R-:W-:Y:S01]  /*6300*/  HMMA.16816.F32 R120, R4, R20, R72 ;  /* 0x000000140478723c */ /* 0x008fe20000001848 */
[----:B------:R-:W-:Y:S01]  /*6310*/  IMAD.MOV.U32 R31, RZ, RZ, R29 ;  /* 0x000000ffff1f7224 */ /* 0x000fe200078e001d */
[----:B------:R-:W-:Y:S01]  /*6320*/  MOV R29, R185 ;  /* 0x000000b9001d7202 */ /* 0x000fe20000000f00 */
[----:B------:R-:W-:Y:S01]  /*6330*/  IMAD.MOV.U32 R185, RZ, RZ, R204 ;  /* 0x000000ffffb97224 */ /* 0x000fe200078e00cc */
[----:B------:R3:W5:Y:S01]  /*6340*/  LDL.LU R219, [R1+0x3c] ;  /* 0x00003c0001db7983 */ /* 0x0007620000300800 */
[----:B------:R-:W-:Y:S01]  /*6350*/  IMAD.MOV.U32 R204, RZ, RZ, R192 ;  /* 0x000000ffffcc7224 */ /* 0x000fe200078e00c0 */
[----:B------:R-:W-:-:S02]  /*6360*/  MOV R192, R194 ;  /* 0x000000c200c07202 */ /* 0x000fc40000000f00 */
[----:B------:R-:W-:Y:S01]  /*6370*/  HMMA.16816.F32 R92, R4, R22, R64 ;  /* 0x00000016045c723c */ /* 0x000fe20000001840 */
[----:B--2---:R-:W-:Y:S01]  /*6380*/  FFMA.FTZ R2, R16, c[0x0][0x2d0], -R12 ;  /* 0x0000b40010027a23 */ /* 0x004fe2000001080c */
[----:B------:R-:W2:Y:S01]  /*6390*/  LDSM.16.MT88.4 R20, [R215+0xa900] ;  /* 0x00a90000d714783b */ /* 0x000ea20000004200 */
[----:B------:R-:W-:Y:S01]  /*63a0*/  IMAD.MOV.U32 R16, RZ, RZ, R30 ;  /* 0x000000ffff107224 */ /* 0x000fe200078e001e */
[----:B------:R-:W-:Y:S01]  /*63b0*/  MOV R30, R28 ;  /* 0x0000001c001e7202 */ /* 0x000fe20000000f00 */
[----:B------:R-:W-:-:S03]  /*63c0*/  IMAD.MOV.U32 R28, RZ, RZ, R184 ;  /* 0x000000ffff1c7224 */ /* 0x000fc600078e00b8 */
[----:B----4-:R-:W-:Y:S01]  /*63d0*/  HMMA.16816.F32 R72, R4, R24, R60 ;  /* 0x000000180448723c */ /* 0x010fe2000000183c */
[----:B------:R-:W-:Y:S01]  /*63e0*/  IMAD.MOV.U32 R184, RZ, RZ, R187 ;  /* 0x000000ffffb87224 */ /* 0x000fe200078e00bb */
[----:B------:R-:W-:Y:S01]  /*63f0*/  MOV R187, R191 ;  /* 0x000000bf00bb7202 */ /* 0x000fe20000000f00 */
[----:B------:R-:W-:Y:S02]  /*6400*/  IMAD.MOV.U32 R194, RZ, RZ, R202 ;  /* 0x000000ffffc27224 */ /* 0x000fe400078e00ca */
[----:B------:R4:W1:Y:S01]  /*6410*/  MUFU.EX2 R202, R2 ;  /* 0x0000000200ca7308 */ /* 0x0008620000000800 */
[----:B------:R-:W-:Y:S01]  /*6420*/  IMAD.MOV.U32 R191, RZ, RZ, R193 ;  /* 0x000000ffffbf7224 */ /* 0x000fe200078e00c1 */
[----:B------:R-:W-:Y:S01]  /*6430*/  MOV R101, R16 ;  /* 0x0000001000657202 */ /* 0x000fe20000000f00 */
[----:B------:R-:W-:Y:S01]  /*6440*/  IMAD.MOV.U32 R102, RZ, RZ, R17 ;  /* 0x000000ffff667224 */ /* 0x000fe200078e0011 */
[----:B------:R-:W-:Y:S01]  /*6450*/  MOV R16, R31 ;  /* 0x0000001f00107202 */ /* 0x000fe20000000f00 */
[----:B------:R-:W-:Y:S01]  /*6460*/  IMAD.MOV.U32 R17, RZ, RZ, R28 ;  /* 0x000000ffff117224 */ /* 0x000fe200078e001c */
[----:B------:R-:W-:Y:S01]  /*6470*/  MOV R31, R185 ;  /* 0x000000b9001f7202 */ /* 0x000fe20000000f00 */
[----:B------:R-:W-:Y:S01]  /*6480*/  IMAD.MOV.U32 R28, RZ, RZ, R184 ;  /* 0x000000ffff1c7224 */ /* 0x000fe200078e00b8 */
[----:B------:R-:W-:Y:S01]  /*6490*/  MOV R184, R204 ;  /* 0x000000cc00b87202 */ /* 0x000fe20000000f00 */
[----:B------:R-:W-:-:S02]  /*64a0*/  IMAD.MOV.U32 R185, RZ, RZ, R191 ;  /* 0x000000ffffb97224 */ /* 0x000fc400078e00bf */
[----:B----4-:R-:W-:Y:S02]  /*64b0*/  FFMA.FTZ R2, R103, c[0x0][0x2d0], -R12 ;  /* 0x0000b40067027a23 */ /* 0x010fe4000001080c */
[----:B------:R-:W-:Y:S02]  /*64c0*/  IMAD.MOV.U32 R103, RZ, RZ, R30 ;  /* 0x000000ffff677224 */ /* 0x000fe400078e001e */
[----:B------:R-:W-:Y:S01]  /*64d0*/  IMAD.MOV.U32 R30, RZ, RZ, R187 ;  /* 0x000000ffff1e7224 */ /* 0x000fe200078e00bb */
[----:B------:R-:W-:Y:S01]  /*64e0*/  MOV R187, R192 ;  /* 0x000000c000bb7202 */ /* 0x000fe20000000f00 */
[----:B------:R-:W-:Y:S02]  /*64f0*/  IMAD.MOV.U32 R192, RZ, RZ, R203 ;  /* 0x000000ffffc07224 */ /* 0x000fe400078e00cb */
[----:B------:R4:W-:Y:S01]  /*6500*/  MUFU.EX2 R203, R2 ;  /* 0x0000000200cb7308 */ /* 0x0009e20000000800 */
[----:B------:R-:W-:Y:S01]  /*6510*/  MOV R100, R103 ;  /* 0x0000006700647202 */ /* 0x000fe20000000f00 */
[----:B------:R-:W-:Y:S01]  /*6520*/  IMAD.MOV.U32 R103, RZ, RZ, R184 ;  /* 0x000000ffff677224 */ /* 0x000fe200078e00b8 */
[----:B------:R-:W-:Y:S01]  /*6530*/  MOV R184, R185 ;  /* 0x000000b900b87202 */ /* 0x000fe20000000f00 */
[----:B------:R-:W-:Y:S01]  /*6540*/  IMAD.MOV.U32 R99, RZ, RZ, R102 ;  /* 0x000000ffff637224 */ /* 0x000fe200078e0066 */
[----:B------:R-:W-:Y:S01]  /*6550*/  MOV R102, R17 ;  /* 0x0000001100667202 */ /* 0x000fe20000000f00 */
[----:B------:R-:W-:Y:S01]  /*6560*/  IMAD.MOV.U32 R185, RZ, RZ, R187 ;  /* 0x000000ffffb97224 */ /* 0x000fe200078e00bb */
[----:B------:R-:W-:Y:S01]  /*6570*/  MOV R187, R200 ;  /* 0x000000c800bb7202 */ /* 0x000fe20000000f00 */
[----:B----4-:R-:W-:-:S04]  /*6580*/  FFMA.FTZ R2, R252, c[0x0][0x2d0], -R12 ;  /* 0x0000b400fc027a23 */ /* 0x010fc8000001080c */
[----:B------:R4:W2:Y:S01]  /*6590*/  MUFU.EX2 R204, R2 ;  /* 0x0000000200cc7308 */ /* 0x0008a20000000800 */
[----:B-1----:R-:W-:Y:S01]  /*65a0*/  HMMA.16816.F32 R60, R4, R8, R48 ;  /* 0x00000008043c723c */ /* 0x002fe20000001830 */
[----:B----4-:R-:W-:Y:S02]  /*65b0*/  FFMA.FTZ R2, R101, c[0x0][0x2d0], -R0 ;  /* 0x0000b40065027a23 */ /* 0x010fe40000010800 */
[----:B------:R-:W-:-:S04]  /*65c0*/  IMAD.MOV.U32 R101, RZ, RZ, R16 ;  /* 0x000000ffff657224 */ /* 0x000fc800078e0010 */
[----:B------:R1:W-:Y:S01]  /*65d0*/  MUFU.EX2 R200, R2 ;  /* 0x0000000200c87308 */ /* 0x0003e20000000800 */
[----:B------:R-:W4:Y:S01]  /*65e0*/  LDSM.16.MT88.4 R16, [R213+0x2100] ;  /* 0x00210000d510783b */ /* 0x000f220000004200 */
[----:B------:R-:W-:Y:S03]  /*65f0*/  HMMA.16816.F32 R44, R4, R10, R44 ;  /* 0x0000000a042c723c */ /* 0x000fe6000000182c */
[----:B------:R-:W2:Y:S01]  /*6600*/  LDSM.16.MT88.4 R8, [R214+0x2100] ;  /* 0x00210000d608783b */ /* 0x000ea20000004200 */
[----:B-1----:R-:W-:Y:S02]  /*6610*/  FFMA.FTZ R2, R99, c[0x0][0x2d0], -R0 ;  /* 0x0000b40063027a23 */ /* 0x002fe40000010800 */
[----:B------:R-:W-:Y:S01]  /*6620*/  IMAD.MOV.U32 R99, RZ, RZ, R100 ;  /* 0x000000ffff637224 */ /* 0x000fe200078e0064 */
[----:B------:R-:W-:Y:S01]  /*6630*/  MOV R100, R101 ;  /* 0x0000006500647202 */ /* 0x000fe20000000f00 */
[----:B------:R-:W-:Y:S01]  /*6640*/  IMAD.MOV.U32 R101, RZ, RZ, R102 ;  /* 0x000000ffff657224 */ /* 0x000fe200078e0066 */
[----:B------:R-:W-:Y:S01]  /*6650*/  MOV R102, R103 ;  /* 0x0000006700667202 */ /* 0x000fe20000000f00 */
[----:B------:R-:W-:Y:S01]  /*6660*/  IMAD.MOV.U32 R103, RZ, RZ, R184 ;  /* 0x000000ffff677224 */ /* 0x000fe200078e00b8 */
[----:B------:R-:W-:Y:S01]  /*6670*/  MOV R184, R185 ;  /* 0x000000b900b87202 */ /* 0x000fe20000000f00 */
[----:B------:R-:W-:Y:S01]  /*6680*/  IMAD.MOV.U32 R185, RZ, RZ, R210 ;  /* 0x000000ffffb97224 */ /* 0x000fe200078e00d2 */
[----:B------:R-:W-:-:S02]  /*6690*/  MOV R210, R134 ;  /* 0x0000008600d27202 */ /* 0x000fc40000000f00 */
[----:B------:R1:W1:Y:S02]  /*66a0*/  MUFU.EX2 R134, R2 ;  /* 0x0000000200867308 */ /* 0x0002640000000800 */
[----:B-1----:R-:W-:-:S06]  /*66b0*/  FFMA.FTZ R2, R135, c[0x0][0x2d0], -R0 ;  /* 0x0000b40087027a23 */ /* 0x002fcc0000010800 */
[----:B------:R1:W-:Y:S02]  /*66c0*/  MUFU.EX2 R135, R2 ;  /* 0x0000000200877308 */ /* 0x0003e40000000800 */
[----:B-1----:R-:W-:Y:S02]  /*66d0*/  FFMA.FTZ R2, R99, c[0x0][0x2d0], -R0 ;  /* 0x0000b40063027a23 */ /* 0x002fe40000010800 */
[----:B------:R-:W-:Y:S01]  /*66e0*/  IMAD.MOV.U32 R99, RZ, RZ, R100 ;  /* 0x000000ffff637224 */ /* 0x000fe200078e0064 */
[----:B------:R-:W-:Y:S01]  /*66f0*/  MOV R100, R101 ;  /* 0x0000006500647202 */ /* 0x000fe20000000f00 */
[----:B------:R-:W-:Y:S01]  /*6700*/  IMAD.MOV.U32 R101, RZ, RZ, R102 ;  /* 0x000000ffff657224 */ /* 0x000fe200078e0066 */
[----:B------:R-:W-:Y:S01]  /*6710*/  MOV R102, R103 ;  /* 0x0000006700667202 */ /* 0x000fe20000000f00 */
[----:B------:R-:W-:Y:S01]  /*6720*/  IMAD.MOV.U32 R103, RZ, RZ, R184 ;  /* 0x000000ffff677224 */ /* 0x000fe200078e00b8 */
[----:B------:R-:W-:Y:S02]  /*6730*/  MOV R184, R133 ;  /* 0x0000008500b87202 */ /* 0x000fe40000000f00 */
[----:B------:R-:W1:Y:S01]  /*6740*/  MUFU.EX2 R133, R2 ;  /* 0x0000000200857308 */ /* 0x000e620000000800 */
[C---:B------:R-:W-:Y:S01]  /*6750*/  HMMA.16816.F32 R68, R4.reuse, R26, R68 ;  /* 0x0000001a0444723c */ /* 0x040fe20000001844 */
[----:B------:R-:W-:Y:S07]  /*6760*/  LDSM.16.MT88.4 R24, [R214+0x8100] ;  /* 0x00810000d618783b */ /* 0x000fee0000004200 */
[C---:B--2---:R-:W-:Y:S08]  /*6770*/  HMMA.16816.F32 R40, R4.reuse, R20, R40 ;  /* 0x000000140428723c */ /* 0x044ff00000001828 */
[----:B------:R-:W-:Y:S01]  /*6780*/  HMMA.16816.F32 R36, R4, R22, R36 ;  /* 0x000000160424723c */ /* 0x000fe20000001824 */
[----:B------:R-:W2:Y:S06]  /*6790*/  LDSM.16.MT88.4 R20, [R216+0x2100] ;  /* 0x00210000d814783b */ /* 0x000eac0000004200 */
[----:B------:R-:W-:-:S02]  /*67a0*/  F2FP.PACK_AB R4, R202, R201 ;  /* 0x000000c9ca04723e */ /* 0x000fc400000000ff */
[----:B------:R-:W-:Y:S02]  /*67b0*/  F2FP.PACK_AB R6, R204, R203 ;  /* 0x000000cbcc06723e */ /* 0x000fe400000000ff */
[----:B------:R-:W-:Y:S02]  /*67c0*/  F2FP.PACK_AB R5, R134, R200 ;  /* 0x000000c88605723e */ /* 0x000fe400000000ff */
[----:B-1----:R-:W-:-:S07]  /*67d0*/  F2FP.PACK_AB R7, R133, R135 ;  /* 0x000000878507723e */ /* 0x002fce00000000ff */
[C---:B----4-:R-:W-:Y:S08]  /*67e0*/  HMMA.16816.F32 R136, R4.reuse, R16, R136 ;  /* 0x000000100488723c */ /* 0x050ff00000001888 */
[C---:B------:R-:W-:Y:S01]  /*67f0*/  HMMA.16816.F32 R48, R4.reuse, R18, R52 ;  /* 0x000000120430723c */ /* 0x040fe20000001834 */
[----:B------:R-:W1:Y:S07]  /*6800*/  LDSM.16.MT88.4 R16, [R215+0x2100] ;  /* 0x00210000d710783b */ /* 0x000e6e0000004200 */
[C---:B------:R-:W-:Y:S08]  /*6810*/  HMMA.16816.F32 R144, R4.reuse, R8, R144 ;  /* 0x000000080490723c */ /* 0x040ff00000001890 */
[C---:B------:R-:W-:Y:S01]  /*6820*/  HMMA.16816.F32 R52, R4.reuse, R10, R56 ;  /* 0x0000000a0434723c */ /* 0x040fe20000001838 */
[----:B------:R-:W4:Y:S07]  /*6830*/  LDSM.16.MT88.4 R8, [R213+0x5100] ;  /* 0x00510000d508783b */ /* 0x000f2e0000004200 */
[C---:B--2---:R-:W-:Y:S08]  /*6840*/  HMMA.16816.F32 R152, R4.reuse, R20, R152 ;  /* 0x000000140498723c */ /* 0x044ff00000001898 */
[C---:B------:R-:W-:Y:S01]  /*6850*/  HMMA.16816.F32 R56, R4.reuse, R22, R76 ;  /* 0x000000160438723c */ /* 0x040fe2000000184c */
[----:B------:R-:W2:Y:S07]  /*6860*/  LDSM.16.MT88.4 R20, [R214+0x5100] ;  /* 0x00510000d614783b */ /* 0x000eae0000004200 */
[C---:B-1----:R-:W-:Y:S08]  /*6870*/  HMMA.16816.F32 R160, R4.reuse, R16, R160 ;  /* 0x0000001004a0723c */ /* 0x042ff000000018a0 */
[C---:B------:R-:W-:Y:S01]  /*6880*/  HMMA.16816.F32 R64, R4.reuse, R18, R80 ;  /* 0x000000120440723c */ /* 0x040fe20000001850 */
[----:B------:R-:W1:Y:S07]  /*6890*/  LDSM.16.MT88.4 R16, [R216+0x5100] ;  /* 0x00510000d810783b */ /* 0x000e6e0000004200 */
[C---:B----4-:R-:W-:Y:S08]  /*68a0*/  HMMA.16816.F32 R168, R4.reuse, R8, R168 ;  /* 0x0000000804a8723c */ /* 0x050ff000000018a8 */
[C---:B------:R-:W-:Y:S01]  /*68b0*/  HMMA.16816.F32 R76, R4.reuse, R10, R32 ;  /* 0x0000000a044c723c */ /* 0x040fe20000001820 */
[----:B------:R-:W4:Y:S04]  /*68c0*/  LDSM.16.MT88.4 R8, [R215+0x5100] ;  /* 0x00510000d708783b */ /* 0x000f280000004200 */
[----:B------:R-:W3:Y:S03]  /*68d0*/  LDSM.16.MT88.4 R32, [R213+0x8100] ;  /* 0x00810000d520783b */ /* 0x000ee60000004200 */
[----:B--2---:R-:W-:Y:S01]  /*68e0*/  HMMA.16816.F32 R80, R4, R22, R84 ;  /* 0x000000160450723c */ /* 0x004fe20000001854 */
[----:B------:R-:W-:Y:S01]  /*68f0*/  IMAD.MOV.U32 R2, RZ, RZ, R99 ;  /* 0x000000ffff027224 */ /* 0x000fe200078e0063 */
[----:B------:R-:W-:-:S06]  /*6900*/  MOV R252, R100 ;  /* 0x0000006400fc7202 */ /* 0x000fcc0000000f00 */
[C---:B------:R-:W-:Y:S01]  /*6910*/  HMMA.16816.F32 R176, R4.reuse, R20, R176 ;  /* 0x0000001404b0723c */ /* 0x040fe200000018b0 */
[----:B------:R-:W-:Y:S07]  /*6920*/  LDSM.16.MT88.4 R20, [R216+0x8100] ;  /* 0x00810000d814783b */ /* 0x000fee0000004200 */
[C---:B-1----:R-:W-:Y:S08]  /*6930*/  HMMA.16816.F32 R84, R4.reuse, R16, R104 ;  /* 0x000000100454723c */ /* 0x042ff00000001868 */
[C---:B------:R-:W-:Y:S01]  /*6940*/  HMMA.16816.F32 R88, R4.reuse, R18, R108 ;  /* 0x000000120458723c */ /* 0x040fe2000000186c */
[----:B------:R-:W1:Y:S07]  /*6950*/  LDSM.16.MT88.4 R16, [R215+0x8100] ;  /* 0x00810000d710783b */ /* 0x000e6e0000004200 */
[----:B----4-:R-:W-:Y:S07]  /*6960*/  HMMA.16816.F32 R96, R4, R8, R112 ;  /* 0x000000080460723c */ /* 0x010fee0000001870 */
[----:B------:R-:W-:Y:S01]  /*6970*/  IMAD.MOV.U32 R112, RZ, RZ, R101 ;  /* 0x000000ffff707224 */ /* 0x000fe200078e0065 */
[----:B------:R-:W-:Y:S01]  /*6980*/  MOV R113, R102 ;  /* 0x0000006600717202 */ /* 0x000fe20000000f00 */
[----:B------:R-:W-:-:S02]  /*6990*/  IMAD.MOV.U32 R114, RZ, RZ, R103 ;  /* 0x000000ffff727224 */ /* 0x000fc400078e0067 */
[----:B------:R-:W-:Y:S01]  /*69a0*/  HMMA.16816.F32 R100, R4, R10, R116 ;  /* 0x0000000a0464723c */ /* 0x000fe20000001874 */
[----:B------:R-:W2:Y:S01]  /*69b0*/  LDSM.16.MT88.4 R8, [R213+0xb100] ;  /* 0x00b10000d508783b */ /* 0x000ea20000004200 */
[----:B------:R-:W-:-:S05]  /*69c0*/  MOV R115, R30 ;  /* 0x0000001e00737202 */ /* 0x000fca0000000f00 */
[----:B------:R-:W-:Y:S01]  /*69d0*/  IMAD.MOV.U32 R117, RZ, RZ, R31 ;  /* 0x000000ffff757224 */ /* 0x000fe200078e001f */
[----:B------:R-:W-:Y:S01]  /*69e0*/  MOV R118, R28 ;  /* 0x0000001c00767202 */ /* 0x000fe20000000f00 */
[----:B------:R-:W-:Y:S01]  /*69f0*/  IMAD.MOV.U32 R119, RZ, RZ, R29 ;  /* 0x000000ffff777224 */ /* 0x000fe200078e001d */
[C---:B---3--:R-:W-:Y:S01]  /*6a00*/  HMMA.16816.F32 R104, R4.reuse, R32, R172 ;  /* 0x000000200468723c */ /* 0x048fe200000018ac */
[----:B------:R-:W-:Y:S01]  /*6a10*/  IMAD.MOV.U32 R193, RZ, RZ, R218 ;  /* 0x000000ffffc17224 */ /* 0x000fe200078e00da */
[----:B------:R-:W-:Y:S01]  /*6a20*/  MOV R191, R217 ;  /* 0x000000d900bf7202 */ /* 0x000fe20000000f00 */
[----:B------:R-:W-:Y:S01]  /*6a30*/  FFMA.FTZ R2, R2, c[0x0][0x2d0], -R12 ;  /* 0x0000b40002027a23 */ /* 0x000fe2000001080c */
[----:B------:R-:W-:Y:S03]  /*6a40*/  LDSM.16.MT88.4 R28, [R214+0xb100] ;  /* 0x00b10000d61c783b */ /* 0x000fe60000004200 */
[----:B------:R-:W-:Y:S01]  /*6a50*/  IMAD.MOV.U32 R175, RZ, RZ, R118 ;  /* 0x000000ffffaf7224 */ /* 0x000fe200078e0076 */
[C---:B------:R-:W-:Y:S01]  /*6a60*/  HMMA.16816.F32 R108, R4.reuse, R24, R164 ;  /* 0x00000018046c723c */ /* 0x040fe200000018a4 */
[----:B------:R-:W-:Y:S01]  /*6a70*/  MOV R174, R119 ;  /* 0x0000007700ae7202 */ /* 0x000fe20000000f00 */
[----:B------:R-:W-:Y:S01]  /*6a80*/  IMAD.MOV.U32 R173, RZ, RZ, R112 ;  /* 0x000000ffffad7224 */ /* 0x000fe200078e0070 */
[----:B------:R-:W-:Y:S01]  /*6a90*/  MOV R172, R113 ;  /* 0x0000007100ac7202 */ /* 0x000fe20000000f00 */
[----:B------:R-:W-:Y:S01]  /*6aa0*/  UIADD3 UR15, UR6, -0x2, URZ ;  /* 0xfffffffe060f7890 */ /* 0x000fe2000fffe03f */
[----:B------:R3:W5:Y:S02]  /*6ab0*/  LDL.LU R218, [R1+0x38] ;  /* 0x0000380001da7983 */ /* 0x0007640000300800 */
[----:B------:R-:W-:Y:S01]  /*6ac0*/  MOV R166, R117 ;  /* 0x0000007500a67202 */ /* 0x000fe20000000f00 */
[----:B------:R-:W-:Y:S01]  /*6ad0*/  HMMA.16816.F32 R32, R4, R34, R180 ;  /* 0x000000220420723c */ /* 0x000fe200000018b4 */
[----:B------:R-:W-:Y:S01]  /*6ae0*/  IMAD.MOV.U32 R167, RZ, RZ, R184 ;  /* 0x000000ffffa77224 */ /* 0x000fe200078e00b8 */
[----:B------:R-:W-:-:S06]  /*6af0*/  MOV R164, R185 ;  /* 0x000000b900a47202 */ /* 0x000fcc0000000f00 */
[C---:B-1----:R-:W-:Y:S01]  /*6b00*/  HMMA.16816.F32 R124, R4.reuse, R18, R124 ;  /* 0x00000012047c723c */ /* 0x042fe2000000187c */
[----:B------:R-:W-:Y:S01]  /*6b10*/  IMAD.MOV.U32 R183, RZ, RZ, R114 ;  /* 0x000000ffffb77224 */ /* 0x000fe200078e0072 */
[----:B------:R-:W-:Y:S01]  /*6b20*/  MOV R182, R115 ;  /* 0x0000007300b67202 */ /* 0x000fe20000000f00 */
[----:B------:R-:W-:Y:S01]  /*6b30*/  IMAD.MOV.U32 R165, RZ, RZ, R186 ;  /* 0x000000ffffa57224 */ /* 0x000fe200078e00ba */
[----:B------:R3:W5:Y:S04]  /*6b40*/  LDL.LU R217, [R1+0x34] ;  /* 0x0000340001d97983 */ /* 0x0007680000300800 */
[----:B------:R-:W-:Y:S01]  /*6b50*/  HMMA.16816.F32 R116, R4, R16, R128 ;  /* 0x000000100474723c */ /* 0x000fe20000001880 */
[----:B------:R-:W1:Y:S01]  /*6b60*/  LDSM.16.MT88.4 R16, [R215+0xb100] ;  /* 0x00b10000d710783b */ /* 0x000e620000004200 */
[----:B------:R-:W-:Y:S01]  /*6b70*/  MOV R180, R187 ;  /* 0x000000bb00b47202 */ /* 0x000fe20000000f00 */
[----:B------:R-:W-:-:S05]  /*6b80*/  IMAD.MOV.U32 R181, RZ, RZ, R188 ;  /* 0x000000ffffb57224 */ /* 0x000fca00078e00bc */
[C---:B------:R-:W-:Y:S08]  /*6b90*/  HMMA.16816.F32 R112, R4.reuse, R20, R148 ;  /* 0x000000140470723c */ /* 0x040ff00000001894 */
[----:B------:R-:W-:Y:S01]  /*6ba0*/  HMMA.16816.F32 R20, R4, R22, R140 ;  /* 0x000000160414723c */ /* 0x000fe2000000188c */
[----:B------:R-:W-:Y:S02]  /*6bb0*/  MOV R148, R193 ;  /* 0x000000c100947202 */ /* 0x000fe40000000f00 */
[----:B------:R-:W-:-:S04]  /*6bc0*/  MOV R150, R195 ;  /* 0x000000c300967202 */ /* 0x000fc80000000f00 */
[----:B------:R-:W-:Y:S01]  /*6bd0*/  IMAD.MOV.U32 R142, RZ, RZ, R198 ;  /* 0x000000ffff8e7224 */ /* 0x000fe200078e00c6 */
[----:B------:R-:W-:Y:S01]  /*6be0*/  HMMA.16816.F32 R24, R4, R26, R156 ;  /* 0x0000001a0418723c */ /* 0x000fe2000000189c */
[----:B------:R-:W-:-:S03]  /*6bf0*/  MOV R141, R197 ;  /* 0x000000c5008d7202 */ /* 0x000fc60000000f00 */
[----:B------:R-:W-:-:S03]  /*6c00*/  MOV R140, R142 ;  /* 0x0000008e008c7202 */ /* 0x000fc60000000f00 */
[----:B------:R-:W-:Y:S01]  /*6c10*/  MOV R156, R189 ;  /* 0x000000bd009c7202 */ /* 0x000fe20000000f00 */
[----:B------:R-:W-:Y:S01]  /*6c20*/  IMAD.MOV.U32 R157, RZ, RZ, R190 ;  /* 0x000000ffff9d7224 */ /* 0x000fe200078e00be */
[----:B------:R-:W-:Y:S01]  /*6c30*/  MOV R158, R191 ;  /* 0x000000bf009e7202 */ /* 0x000fe20000000f00 */
[----:B--2---:R-:W-:Y:S01]  /*6c40*/  HMMA.16816.F32 R184, R4, R8, R120 ;  /* 0x0000000804b8723c */ /* 0x004fe20000001878 */
[----:B------:R-:W-:Y:S02]  /*6c50*/  MOV R142, R148 ;  /* 0x00000094008e7202 */ /* 0x000fe40000000f00 */
[----:B------:R-:W-:-:S05]  /*6c60*/  MOV R143, R199 ;  /* 0x000000c7008f7202 */ /* 0x000fca0000000f00 */
[----:B------:R-:W-:Y:S01]  /*6c70*/  HMMA.16816.F32 R188, R4, R10, R92 ;  /* 0x0000000a04bc723c */ /* 0x000fe2000000185c */
[----:B------:R-:W2:Y:S01]  /*6c80*/  LDSM.16.MT88.4 R8, [R216+0xb100] ;  /* 0x00b10000d808783b */ /* 0x000ea20000004200 */
[----:B------:R-:W-:Y:S02]  /*6c90*/  MOV R148, R150 ;  /* 0x0000009600947202 */ /* 0x000fe40000000f00 */
[----:B------:R-:W-:Y:S01]  /*6ca0*/  MOV R150, R156 ;  /* 0x0000009c00967202 */ /* 0x000fe20000000f00 */
        /* <DEDUP_REMOVED lines=9> */
[----:B------:R4:W-:Y:S01]  /*6d40*/  MUFU.EX2 R13, R2 ;  /* 0x00000002000d7308 */ /* 0x0009e20000000800 */
[----:B------:R-:W-:-:S02]  /*6d50*/  IMAD.MOV.U32 R159, RZ, RZ, R192 ;  /* 0x000000ffff9f7224 */ /* 0x000fc400078e00c0 */
[----:B------:R-:W-:Y:S02]  /*6d60*/  IMAD.MOV.U32 R149, RZ, RZ, R151 ;  /* 0x000000ffff957224 */ /* 0x000fe400078e0097 */
[----:B------:R-:W-:Y:S02]  /*6d70*/  IMAD.MOV.U32 R151, RZ, RZ, R157 ;  /* 0x000000ffff977224 */ /* 0x000fe400078e009d */
[----:B------:R-:W-:Y:S02]  /*6d80*/  IMAD.MOV.U32 R157, RZ, RZ, R159 ;  /* 0x000000ffff9d7224 */ /* 0x000fe400078e009f */
[----:B------:R-:W-:Y:S02]  /*6d90*/  IMAD.MOV.U32 R159, RZ, RZ, R165 ;  /* 0x000000ffff9f7224 */ /* 0x000fe400078e00a5 */
[----:B----4-:R-:W-:Y:S01]  /*6da0*/  FFMA.FTZ R2, R131, c[0x0][0x2d0], -R12 ;  /* 0x0000b40083027a23 */ /* 0x010fe2000001080c */
        /* <DEDUP_REMOVED lines=8> */
[----:B------:R-:W-:Y:S02]  /*6e30*/  IMAD.MOV.U32 R15, RZ, RZ, R212 ;  /* 0x000000ffff0f7224 */ /* 0x000fe400078e00d4 */
[----:B------:R-:W-:Y:S01]  /*6e40*/  IMAD.MOV.U32 R150, RZ, RZ, R151 ;  /* 0x000000ffff967224 */ /* 0x000fe200078e0097 */
[----:B------:R-:W-:Y:S01]  /*6e50*/  MOV R151, R156 ;  /* 0x0000009c00977202 */ /* 0x000fe20000000f00 */
[----:B------:R-:W-:Y:S01]  /*6e60*/  IMAD.MOV.U32 R156, RZ, RZ, R157 ;  /* 0x000000ffff9c7224 */ /* 0x000fe200078e009d */
[----:B------:R-:W-:Y:S01]  /*6e70*/  MOV R157, R158 ;  /* 0x0000009e009d7202 */ /* 0x000fe20000000f00 */
[----:B------:R-:W-:Y:S01]  /*6e80*/  IMAD.MOV.U32 R158, RZ, RZ, R159 ;  /* 0x000000ffff9e7224 */ /* 0x000fe200078e009f */
[----:B------:R-:W-:Y:S01]  /*6e90*/  MOV R159, R15 ;  /* 0x0000000f009f7202 */ /* 0x000fe20000000f00 */
[----:B------:R-:W-:Y:S01]  /*6ea0*/  IMAD.MOV.U32 R15, RZ, RZ, R14 ;  /* 0x000000ffff0f7224 */ /* 0x000fe200078e000e */
[C---:B-1----:R-:W-:Y:S01]  /*6eb0*/  HMMA.16816.F32 R40, R4.reuse, R16, R40 ;  /* 0x000000100428723c */ /* 0x042fe20000001828 */
[----:B------:R1:W4:Y:S07]  /*6ec0*/  MUFU.EX2 R14, R2 ;  /* 0x00000002000e7308 */ /* 0x00032e0000000800 */
[----:B------:R-:W-:Y:S01]  /*6ed0*/  HMMA.16816.F32 R36, R4, R18, R36 ;  /* 0x000000120424723c */ /* 0x000fe20000001824 */
[----:B------:R-:W-:Y:S01]  /*6ee0*/  IMAD.MOV.U32 R17, RZ, RZ, R164 ;  /* 0x000000ffff117224 */ /* 0x000fe200078e00a4 */
[----:B------:R-:W-:-:S06]  /*6ef0*/  MOV R95, R142 ;  /* 0x0000008e005f7202 */ /* 0x000fcc0000000f00 */
[----:B--2---:R-:W-:Y:S01]  /*6f00*/  HMMA.16816.F32 R44, R4, R10, R44 ;  /* 0x0000000a042c723c */ /* 0x004fe2000000182c */
[----:B-1----:R-:W-:Y:S01]  /*6f10*/  FFMA.FTZ R2, R131, c[0x0][0x2d0], -R12 ;  /* 0x0000b40083027a23 */ /* 0x002fe2000001080c */
[----:B------:R-:W-:Y:S01]  /*6f20*/  MOV R131, R140 ;  /* 0x0000008c00837202 */ /* 0x000fe20000000f00 */
[----:B------:R-:W-:-:S05]  /*6f30*/  IMAD.MOV.U32 R140, RZ, RZ, R15 ;  /* 0x000000ffff8c7224 */ /* 0x000fca00078e000f */
[----:B------:R-:W-:Y:S01]  /*6f40*/  HMMA.16816.F32 R192, R4, R28, R72 ;  /* 0x0000001c04c0723c */ /* 0x000fe20000001848 */
[----:B------:R1:W-:Y:S01]  /*6f50*/  MUFU.EX2 R15, R2 ;  /* 0x00000002000f7308 */ /* 0x0003e20000000800 */
[----:B------:R-:W-:Y:S01]  /*6f60*/  MOV R16, R165 ;  /* 0x000000a500107202 */ /* 0x000fe20000000f00 */
[----:B------:R-:W-:Y:S01]  /*6f70*/  IMAD.MOV.U32 R19, RZ, RZ, R166 ;  /* 0x000000ffff137224 */ /* 0x000fe200078e00a6 */
[----:B------:R-:W-:-:S04]  /*6f80*/  MOV R18, R167 ;  /* 0x000000a700127202 */ /* 0x000fc80000000f00 */
[----:B------:R-:W-:Y:S01]  /*6f90*/  HMMA.16816.F32 R196, R4, R30, R68 ;  /* 0x0000001e04c4723c */ /* 0x000fe20000001844 */
[----:B------:R-:W2:Y:S01]  /*6fa0*/  LDSM.16.MT88.4 R164, [R215+0x2900] ;  /* 0x00290000d7a4783b */ /* 0x000ea20000004200 */
[----:B------:R-:W-:Y:S01]  /*6fb0*/  MOV R129, R156 ;  /* 0x0000009c00817202 */ /* 0x000fe20000000f00 */
[----:B------:R-:W-:Y:S01]  /*6fc0*/  IMAD.MOV.U32 R130, RZ, RZ, R157 ;  /* 0x000000ffff827224 */ /* 0x000fe200078e009d */
[----:B------:R-:W-:Y:S01]  /*6fd0*/  MOV R121, R148 ;  /* 0x0000009400797202 */ /* 0x000fe20000000f00 */
[----:B------:R-:W-:Y:S01]  /*6fe0*/  IMAD.MOV.U32 R120, RZ, RZ, R143 ;  /* 0x000000ffff787224 */ /* 0x000fe200078e008f */
[----:B------:R-:W-:Y:S01]  /*6ff0*/  MOV R123, R150 ;  /* 0x00000096007b7202 */ /* 0x000fe20000000f00 */
[----:B------:R-:W-:Y:S01]  /*7000*/  IMAD.MOV.U32 R122, RZ, RZ, R149 ;  /* 0x000000ffff7a7224 */ /* 0x000fe200078e0095 */
[----:B------:R-:W-:Y:S01]  /*7010*/  LDSM.16.MT88.4 R72, [R213+0x8900] ;  /* 0x00890000d548783b */ /* 0x000fe20000004200 */
[----:B-1----:R-:W-:Y:S01]  /*7020*/  FFMA.FTZ R2, R131, c[0x0][0x2d0], -R12 ;  /* 0x0000b40083027a23 */ /* 0x002fe2000001080c */
[----:B------:R-:W-:-:S02]  /*7030*/  UISETP.GE.AND UP0, UPT, UR15, UR8, UPT ;  /* 0x000000080f00728c */ /* 0x000fc4000bf06270 */
[----:B------:R3:W5:Y:S01]  /*7040*/  LDL.LU R212, [R1+0x30] ;  /* 0x0000300001d47983 */ /* 0x0007620000300800 */
[----:B------:R1:W1:Y:S01]  /*7050*/  MUFU.EX2 R12, R2 ;  /* 0x00000002000c7308 */ /* 0x0002620000000800 */
[----:B------:R-:W-:Y:S01]  /*7060*/  HMMA.16816.F32 R28, R4, R8, R60 ;  /* 0x00000008041c723c */ /* 0x000fe2000000183c */
[----:B-1----:R-:W-:-:S06]  /*7070*/  FFMA.FTZ R2, R140, c[0x0][0x2d0], -R0 ;  /* 0x0000b4008c027a23 */ /* 0x002fcc0000010800 */
[----:B------:R1:W-:Y:S02]  /*7080*/  MUFU.EX2 R11, R2 ;  /* 0x00000002000b7308 */ /* 0x0003e40000000800 */
[----:B-1----:R-:W-:Y:S01]  /*7090*/  FFMA.FTZ R2, R141, c[0x0][0x2d0], -R0 ;  /* 0x0000b4008d027a23 */ /* 0x002fe20000010800 */
[----:B------:R-:W-:Y:S01]  /*70a0*/  MOV R131, R158 ;  /* 0x0000009e00837202 */ /* 0x000fe20000000f00 */
[----:B------:R-:W-:Y:S01]  /*70b0*/  IMAD.MOV.U32 R128, RZ, RZ, R151 ;  /* 0x000000ffff807224 */ /* 0x000fe200078e0097 */
[----:B------:R-:W-:-:S03]  /*70c0*/  MOV R93, R121 ;  /* 0x00000079005d7202 */ /* 0x000fc60000000f00 */
[----:B------:R1:W1:Y:S01]  /*70d0*/  MUFU.EX2 R10, R2 ;  /* 0x00000002000a7308 */ /* 0x0002620000000800 */
[----:B------:R-:W-:Y:S01]  /*70e0*/  IMAD.MOV.U32 R92, RZ, RZ, R120 ;  /* 0x000000ffff5c7224 */ /* 0x000fe200078e0078 */
[----:B------:R-:W-:Y:S01]  /*70f0*/  LDSM.16.MT88.4 R140, [R213+0x2900] ;  /* 0x00290000d58c783b */ /* 0x000fe20000004200 */
[----:B------:R-:W-:-:S03]  /*7100*/  IMAD.MOV.U32 R94, RZ, RZ, R122 ;  /* 0x000000ffff5e7224 */ /* 0x000fc600078e007a */
[----:B------:R-:W-:Y:S01]  /*7110*/  LDSM.16.MT88.4 R148, [R214+0x2900] ;  /* 0x00290000d694783b */ /* 0x000fe20000004200 */
[--C-:B-1----:R-:W-:Y:S02]  /*7120*/  FFMA.FTZ R2, R159, c[0x0][0x2d0], -R0.reuse ;  /* 0x0000b4009f027a23 */ /* 0x102fe40000010800 */
[----:B------:R-:W-:Y:S01]  /*7130*/  FFMA.FTZ R0, R95, c[0x0][0x2d0], -R0 ;  /* 0x0000b4005f007a23 */ /* 0x000fe20000010800 */
[----:B------:R-:W1:Y:S01]  /*7140*/  LDSM.16.MT88.4 R156, [R216+0x2900] ;  /* 0x00290000d89c783b */ /* 0x000e620000004200 */
[----:B------:R-:W-:Y:S08]  /*7150*/  MUFU.EX2 R8, R2 ;  /* 0x0000000200087308 */ /* 0x000ff00000000800 */
[----:B------:R-:W2:Y:S01]  /*7160*/  MUFU.EX2 R9, R0 ;  /* 0x0000000000097308 */ /* 0x000ea20000000800 */
[----:B------:R-:W-:Y:S01]  /*7170*/  MOV R95, R123 ;  /* 0x0000007b005f7202 */ /* 0x000fe20000000f00 */
[----:B------:R-:W-:Y:S01]  /*7180*/  IMAD.MOV.U32 R120, RZ, RZ, R128 ;  /* 0x000000ffff787224 */ /* 0x000fe200078e0080 */
[----:B------:R-:W-:Y:S01]  /*7190*/  MOV R121, R129 ;  /* 0x0000008100797202 */ /* 0x000fe20000000f00 */
[----:B------:R-:W-:Y:S01]  /*71a0*/  IMAD.MOV.U32 R122, RZ, RZ, R130 ;  /* 0x000000ffff7a7224 */ /* 0x000fe200078e0082 */
[----:B------:R-:W-:-:S02]  /*71b0*/  MOV R123, R131 ;  /* 0x00000083007b7202 */ /* 0x000fc40000000f00 */
[----:B----4-:R-:W-:Y:S02]  /*71c0*/  F2FP.PACK_AB R128, R14, R13 ;  /* 0x0000000d0e80723e */ /* 0x010fe400000000ff */
[----:B------:R-:W-:Y:S02]  /*71d0*/  F2FP.PACK_AB R130, R12, R15 ;  /* 0x0000000f0c82723e */ /* 0x000fe400000000ff */
[----:B------:R-:W-:Y:S02]  /*71e0*/  F2FP.PACK_AB R129, R10, R11 ;  /* 0x0000000b0a81723e */ /* 0x000fe400000000ff */
[----:B--2---:R-:W-:-:S07]  /*71f0*/  F2FP.PACK_AB R131, R9, R8 ;  /* 0x000000080983723e */ /* 0x004fce00000000ff */
[C---:B------:R-:W-:Y:S08]  /*7200*/  HMMA.16816.F32 R160, R128.reuse, R164, R160 ;  /* 0x000000a480a0723c */ /* 0x040ff000000018a0 */
[C---:B------:R-:W-:Y:S01]  /*7210*/  HMMA.16816.F32 R164, R128.reuse, R166, R64 ;  /* 0x000000a680a4723c */ /* 0x040fe20000001840 */
[----:B------:R-:W2:Y:S07]  /*7220*/  LDSM.16.MT88.4 R64, [R215+0x5900] ;  /* 0x00590000d740783b */ /* 0x000eae0000004200 */
[C---:B-1----:R-:W-:Y:S08]  /*7230*/  HMMA.16816.F32 R152, R128.reuse, R156, R152 ;  /* 0x0000009c8098723c */ /* 0x042ff00000001898 */
[C---:B------:R-:W-:Y:S01]  /*7240*/  HMMA.16816.F32 R156, R128.reuse, R158, R56 ;  /* 0x0000009e809c723c */ /* 0x040fe20000001838 */
[----:B------:R-:W1:Y:S01]  /*7250*/  LDSM.16.MT88.4 R56, [R216+0x5900] ;  /* 0x00590000d838783b */ /* 0x000e620000004200 */
        /* <DEDUP_REMOVED lines=10> */
[----:B------:R-:W-:Y:S01]  /*7300*/  FADD.FTZ R2, R2, R0 ;  /* 0x0000000002027221 */ /* 0x000fe20000010000 */
[----:B------:R-:W-:Y:S01]  /*7310*/  MOV R4, R123 ;  /* 0x0000007b00047202 */ /* 0x000fe20000000f00 */
[----:B------:R-:W-:Y:S01]  /*7320*/  IMAD.MOV.U32 R123, RZ, RZ, R182 ;  /* 0x000000ffff7b7224 */ /* 0x000fe200078e00b6 */
[----:B------:R-:W-:Y:S01]  /*7330*/  HMMA.16816.F32 R136, R128, R140, R136 ;  /* 0x0000008c8088723c */ /* 0x000fe20000001888 */
[----:B------:R-:W-:Y:S01]  /*7340*/  FADD.FTZ R0, R121, R120 ;  /* 0x0000007879007221 */ /* 0x000fe20000010000 */
[----:B------:R-:W-:Y:S01]  /*7350*/  LDSM.16.MT88.4 R172, [R213+0x5900] ;  /* 0x00590000d5ac783b */ /* 0x000fe20000004200 */
[----:B------:R-:W-:-:S02]  /*7360*/  FADD.FTZ R2, R122, R2 ;  /* 0x000000027a027221 */ /* 0x000fc40000010000 */
[----:B------:R-:W-:Y:S02]  /*7370*/  FADD.FTZ R0, R123, R0 ;  /* 0x000000007b007221 */ /* 0x000fe40000010000 */
[----:B------:R-:W-:Y:S01]  /*7380*/  LDSM.16.MT88.4 R120, [R216+0xb900] ;  /* 0x00b90000d878783b */ /* 0x000fe20000004200 */
[C---:B--2---:R-:W-:Y:S03]  /*7390*/  HMMA.16816.F32 R60, R128.reuse, R64, R96 ;  /* 0x00000040803c723c */ /* 0x044fe60000001860 */
[----:B------:R-:W2:Y:S05]  /*73a0*/  LDSM.16.MT88.4 R96, [R215+0x8900] ;  /* 0x00890000d760783b */ /* 0x000eaa0000004200 */
[C---:B------:R-:W-:Y:S07]  /*73b0*/  HMMA.16816.F32 R64, R128.reuse, R66, R100 ;  /* 0x000000428040723c */ /* 0x040fee0000001864 */
[----:B------:R-:W-:Y:S01]  /*73c0*/  IMAD.MOV.U32 R102, RZ, RZ, R94 ;  /* 0x000000ffff667224 */ /* 0x000fe200078e005e */
[----:B------:R-:W-:Y:S01]  /*73d0*/  MOV R103, R95 ;  /* 0x0000005f00677202 */ /* 0x000fe20000000f00 */
[----:B------:R-:W-:Y:S02]  /*73e0*/  HMMA.16816.F32 R140, R128, R142, R48 ;  /* 0x0000008e808c723c */ /* 0x000fe40000001830 */
[----:B------:R-:W-:-:S02]  /*73f0*/  FADD.FTZ R2, R102, R2 ;  /* 0x0000000266027221 */ /* 0x000fc40000010000 */
[----:B------:R-:W-:-:S03]  /*7400*/  FADD.FTZ R0, R103, R0 ;  /* 0x0000000067007221 */ /* 0x000fc60000010000 */
[----:B------:R-:W-:Y:S01]  /*7410*/  MOV R48, R181 ;  /* 0x000000b500307202 */ /* 0x000fe20000000f00 */
[----:B------:R-:W-:Y:S01]  /*7420*/  IMAD.MOV.U32 R49, RZ, RZ, R180 ;  /* 0x000000ffff317224 */ /* 0x000fe200078e00b4 */
[----:B------:R-:W-:Y:S01]  /*7430*/  MOV R50, R93 ;  /* 0x0000005d00327202 */ /* 0x000fe20000000f00 */
[----:B------:R-:W-:Y:S01]  /*7440*/  IMAD.MOV.U32 R51, RZ, RZ, R92 ;  /* 0x000000ffff337224 */ /* 0x000fe200078e005c */
[----:B------:R-:W-:Y:S01]  /*7450*/  HMMA.16816.F32 R144, R128, R148, R144 ;  /* 0x000000948090723c */ /* 0x000fe20000001890 */
[----:B------:R-:W-:Y:S01]  /*7460*/  FADD.FTZ R2, R48, R2 ;  /* 0x0000000230027221 */ /* 0x000fe20000010000 */
[----:B------:R-:W4:Y:S01]  /*7470*/  LDSM.16.MT88.4 R180, [R214+0x5900] ;  /* 0x00590000d6b4783b */ /* 0x000f220000004200 */
[----:B------:R-:W-:Y:S02]  /*7480*/  FADD.FTZ R0, R49, R0 ;  /* 0x0000000031007221 */ /* 0x000fe40000010000 */
[----:B------:R-:W-:Y:S02]  /*7490*/  FADD.FTZ R2, R4, R2 ;  /* 0x0000000204027221 */ /* 0x000fe40000010000 */
[----:B------:R-:W-:-:S02]  /*74a0*/  FADD.FTZ R0, R5, R0 ;  /* 0x0000000005007221 */ /* 0x000fc40000010000 */
[----:B------:R-:W-:Y:S02]  /*74b0*/  FADD.FTZ R2, R6, R2 ;  /* 0x0000000206027221 */ /* 0x000fe40000010000 */
[----:B------:R-:W-:Y:S02]  /*74c0*/  FADD.FTZ R0, R7, R0 ;  /* 0x0000000007007221 */ /* 0x000fe40000010000 */
[----:B------:R-:W-:Y:S01]  /*74d0*/  FADD.FTZ R2, R50, R2 ;  /* 0x0000000232027221 */ /* 0x000fe20000010000 */
[----:B------:R-:W-:Y:S01]  /*74e0*/  HMMA.16816.F32 R148, R128, R150, R52 ;  /* 0x000000968094723c */ /* 0x000fe20000001834 */
[----:B------:R-:W-:Y:S01]  /*74f0*/  FADD.FTZ R0, R51, R0 ;  /* 0x0000000033007221 */ /* 0x000fe20000010000 */
[----:B------:R-:W2:Y:S01]  /*7500*/  LDSM.16.MT88.4 R4, [R215+0xb900] ;  /* 0x00b90000d704783b */ /* 0x000ea20000004200 */
[----:B------:R-:W-:Y:S02]  /*7510*/  FADD.FTZ R2, R18, R2 ;  /* 0x0000000212027221 */ /* 0x000fe40000010000 */
[----:B------:R-:W-:-:S03]  /*7520*/  FADD.FTZ R0, R19, R0 ;  /* 0x0000000013007221 */ /* 0x000fc60000010000 */
[----:B-1----:R-:W-:Y:S01]  /*7530*/  HMMA.16816.F32 R52, R128, R56, R84 ;  /* 0x000000388034723c */ /* 0x002fe20000001854 */
[----:B------:R-:W-:Y:S02]  /*7540*/  FADD.FTZ R2, R16, R2 ;  /* 0x0000000210027221 */ /* 0x000fe40000010000 */
[----:B------:R-:W-:-:S05]  /*7550*/  FADD.FTZ R0, R17, R0 ;  /* 0x0000000011007221 */ /* 0x000fca0000010000 */
[----:B------:R-:W-:Y:S01]  /*7560*/  HMMA.16816.F32 R56, R128, R58, R88 ;  /* 0x0000003a8038723c */ /* 0x000fe20000001858 */
[----:B------:R-:W1:Y:S01]  /*7570*/  LDSM.16.MT88.4 R88, [R216+0x8900] ;  /* 0x00890000d858783b */ /* 0x000e620000004200 */
[----:B------:R-:W-:Y:S02]  /*7580*/  FADD.FTZ R2, R252, R2 ;  /* 0x00000002fc027221 */ /* 0x000fe40000010000 */
[----:B------:R-:W-:Y:S02]  /*7590*/  FADD.FTZ R0, R211, R0 ;  /* 0x00000000d3007221 */ /* 0x000fe40000010000 */
[----:B------:R-:W-:Y:S02]  /*75a0*/  FADD.FTZ R2, R210, R2 ;  /* 0x00000002d2027221 */ /* 0x000fe40000010000 */
[----:B------:R-:W-:Y:S02]  /*75b0*/  FADD.FTZ R0, R209, R0 ;  /* 0x00000000d1007221 */ /* 0x000fe40000010000 */
[----:B------:R-:W-:-:S02]  /*75c0*/  FADD.FTZ R2, R248, R2 ;  /* 0x00000002f8027221 */ /* 0x000fc40000010000 */
[----:B------:R-:W-:Y:S02]  /*75d0*/  FADD.FTZ R0, R208, R0 ;  /* 0x00000000d0007221 */ /* 0x000fe40000010000 */
[----:B------:R-:W-:Y:S02]  /*75e0*/  FADD.FTZ R2, R251, R2 ;  /* 0x00000002fb027221 */ /* 0x000fe40000010000 */
[----:B------:R-:W-:Y:S02]  /*75f0*/  FADD.FTZ R0, R207, R0 ;  /* 0x00000000cf007221 */ /* 0x000fe40000010000 */
[----:B------:R-:W-:Y:S02]  /*7600*/  FADD.FTZ R2, R250, R2 ;  /* 0x00000002fa027221 */ /* 0x000fe40000010000 */
[----:B------:R-:W-:Y:S02]  /*7610*/  FADD.FTZ R0, R205, R0 ;  /* 0x00000000cd007221 */ /* 0x000fe40000010000 */
[----:B------:R-:W-:-:S02]  /*7620*/  FADD.FTZ R2, R249, R2 ;  /* 0x00000002f9027221 */ /* 0x000fc40000010000 */
[----:B------:R-:W-:Y:S02]  /*7630*/  FADD.FTZ R0, R206, R0 ;  /* 0x00000000ce007221 */ /* 0x000fe40000010000 */
[----:B------:R-:W-:Y:S02]  /*7640*/  FADD.FTZ R2, R201, R2 ;  /* 0x00000002c9027221 */ /* 0x000fe40000010000 */
[----:B------:R-:W-:Y:S01]  /*7650*/  FADD.FTZ R0, R200, R0 ;  /* 0x00000000c8007221 */ /* 0x000fe20000010000 */
[----:B--2---:R-:W-:Y:S01]  /*7660*/  HMMA.16816.F32 R92, R128, R96, R116 ;  /* 0x00000060805c723c */ /* 0x004fe20000001874 */
[----:B------:R-:W-:Y:S02]  /*7670*/  FADD.FTZ R2, R202, R2 ;  /* 0x00000002ca027221 */ /* 0x000fe40000010000 */
[----:B------:R-:W-:-:S05]  /*7680*/  FADD.FTZ R0, R134, R0 ;  /* 0x0000000086007221 */ /* 0x000fca0000010000 */
[C---:B------:R-:W-:Y:S08]  /*7690*/  HMMA.16816.F32 R96, R128.reuse, R98, R124 ;  /* 0x000000628060723c */ /* 0x040ff0000000187c */
[C---:B----4-:R-:W-:Y:S08]  /*76a0*/  HMMA.16816.F32 R176, R128.reuse, R180, R176 ;  /* 0x000000b480b0723c */ /* 0x050ff000000018b0 */
[C---:B------:R-:W-:Y:S07]  /*76b0*/  HMMA.16816.F32 R124, R128.reuse, R4, R40 ;  /* 0x00000004807c723c */ /* 0x040fee0000001828 */
[----:B------:R-:W-:Y:S01]  /*76c0*/  FADD.FTZ R4, R203, R2 ;  /* 0x00000002cb047221 */ /* 0x000fe20000010000 */
[----:B------:R-:W-:Y:S01]  /*76d0*/  HMMA.16816.F32 R180, R128, R182, R80 ;  /* 0x000000b680b4723c */ /* 0x000fe20000001850 */
[----:B------:R-:W2:Y:S01]  /*76e0*/  LDSM.16.MT88.4 R80, [R214+0x8900] ;  /* 0x00890000d650783b */ /* 0x000ea20000004200 */
[----:B------:R-:W-:-:S02]  /*76f0*/  FADD.FTZ R2, R135, R0 ;  /* 0x0000000087027221 */ /* 0x000fc40000010000 */
[----:B------:R-:W-:-:S04]  /*7700*/  FADD.FTZ R0, R204, R4 ;  /* 0x00000004cc007221 */ /* 0x000fc80000010000 */
[----:B------:R-:W-:Y:S01]  /*7710*/  HMMA.16816.F32 R68, R128, R72, R104 ;  /* 0x000000488044723c */ /* 0x000fe20000001868 */
[----:B------:R-:W4:Y:S01]  /*7720*/  LDSM.16.MT88.4 R104, [R213+0xb900] ;  /* 0x00b90000d568783b */ /* 0x000f220000004200 */
[----:B------:R-:W-:-:S06]  /*7730*/  FADD.FTZ R2, R133, R2 ;  /* 0x0000000285027221 */ /* 0x000fcc0000010000 */
[----:B-1----:R-:W-:Y:S01]  /*7740*/  HMMA.16816.F32 R84, R128, R88, R112 ;  /* 0x000000588054723c */ /* 0x002fe20000001870 */
        /* <DEDUP_REMOVED lines=8> */
[----:B------:R-:W-:-:S05]  /*77d0*/  FADD.FTZ R0, R9, R2 ;  /* 0x0000000209007221 */ /* 0x000fca0000010000 */
[----:B------:R3:W-:Y:S04]  /*77e0*/  STL [R1+0x4], R0 ;  /* 0x0000040001007387 */ /* 0x0007e80000100800 */
[----:B------:R3:W-:Y:S01]  /*77f0*/  STL [R1], R4 ;  /* 0x0000000401007387 */ /* 0x0007e20000100800 */
[----:B------:R-:W-:Y:S01]  /*7800*/  PLOP3.LUT P0, PT, PT, PT, UP0, 0x80, 0x0 ;  /* 0x000000000000781c */ /* 0x000fe20003f0f008 */
[C---:B------:R-:W-:Y:S08]  /*7810*/  HMMA.16816.F32 R168, R128.reuse, R172, R168 ;  /* 0x000000ac80a8723c */ /* 0x040ff000000018a8 */
[C---:B------:R-:W-:Y:S08]  /*7820*/  HMMA.16816.F32 R172, R128.reuse, R174, R76 ;  /* 0x000000ae80ac723c */ /* 0x040ff0000000184c */
[C---:B--2---:R-:W-:Y:S08]  /*7830*/  HMMA.16816.F32 R76, R128.reuse, R80, R108 ;  /* 0x00000050804c723c */ /* 0x044ff0000000186c */
[C---:B----4-:R-:W-:Y:S08]  /*7840*/  HMMA.16816.F32 R100, R128.reuse, R104, R184 ;  /* 0x000000688064723c */ /* 0x050ff000000018b8 */
[C---:B-1----:R-:W-:Y:S08]  /*7850*/  HMMA.16816.F32 R108, R128.reuse, R112, R192 ;  /* 0x00000070806c723c */ /* 0x042ff000000018c0 */
        /* <DEDUP_REMOVED lines=8> */
[----:B------:R-:W-:Y:S08]  /*78e0*/  @!P0 BRA `(.L_x_1217) ;  /* 0x00004e7000008947 */ /* 0x000ff00003800000 */
[----:B---3--:R-:W2:Y:S01]  /*78f0*/  LDL.LU.64 R16, [R1+0x10] ;  /* 0x0000100001107983 */ /* 0x008ea20000300a00 */
[----:B------:R-:W-:Y:S01]  /*7900*/  IMAD.MOV.U32 R134, RZ, RZ, R3 ;  /* 0x000000ffff867224 */ /* 0x000fe200078e0003 */
[----:B------:R-:W-:Y:S01]  /*7910*/  ULDC.64 UR6, c[0x0][0x208] ;  /* 0x0000820000067ab9 */ /* 0x000fe20000000a00 */
[----:B------:R-:W-:Y:S01]  /*7920*/  IMAD.MOV.U32 R133, RZ, RZ, R132 ;  /* 0x000000ffff857224 */ /* 0x000fe200078e0084 */
[----:B------:R-:W3:Y:S01]  /*7930*/  LDL.LU.64 R210, [R1+0x28] ;  /* 0x0000280001d27983 */ /* 0x000ee20000300a00 */
[----:B------:R-:W-:Y:S01]  /*7940*/  ULDC.64 UR4, c[0x0][0x1e0] ;  /* 0x0000780000047ab9 */ /* 0x000fe20000000a00 */
[----:B--2---:R-:W-:-:S02]  /*7950*/  MOV R3, R17 ;  /* 0x0000001100037202 */ /* 0x004fc40000000f00 */
[----:B---3--:R-:W-:-:S05]  /*7960*/  MOV R2, R210 ;  /* 0x000000d200027202 */ /* 0x008fca0000000f00 */
[----:B------:R1:W-:Y:S02]  /*7970*/  STL.64 [R1+0x10], R2 ;  /* 0x0000100201007387 */ /* 0x0003e40000100a00 */
.L_x_1218:
[----:B------:R-:W2:Y:S01]  /*7980*/  LDL.64 R204, [R1+0x10] ;  /* 0x0000100001cc7983 */ /* 0x000ea20000100a00 */
[----:B------:R-:W-:Y:S04]  /*7990*/  DEPBAR.LE SB0, 0x0 ;  /* 0x000080000000791a */ /* 0x000fe80000000000 */
[----:B------:R-:W-:Y:S01]  /*79a0*/  USHF.R.S32.HI UR14, URZ, 0x1f, UR15 ;  /* 0x0000001f3f0e7899 */ /* 0x000fe2000801140f */
[----:B------:R-:W3:Y:S01]  /*79b0*/  LDL R135, [R1+0x8] ;  /* 0x0000080001877983 */ /* 0x000ee20000100800 */
[----:B------:R-:W-:Y:S02]  /*79c0*/  UIMAD.WIDE.U32 UR16, UR15, UR6, URZ ;  /* 0x000000060f1072a5 */ /* 0x000fe4000f8e003f */
[----:B------:R-:W-:Y:S01]  /*79d0*/  UIMAD UR14, UR14, UR6, URZ ;  /* 0x000000060e0e72a4 */ /* 0x000fe2000f8e023f */
[----:B------:R-:W-:Y:S01]  /*79e0*/  BAR.SYNC.DEFER_BLOCKING 0x0 ;  /* 0x0000000000007b1d */ /* 0x000fe20000010000 */
[----:B------:R-:W-:Y:S02]  /*79f0*/  UISETP.GT.AND UP0, UPT, UR15, UR8, UPT ;  /* 0x000000080f00728c */ /* 0x000fe4000bf04270 */
[----:B------:R-:W-:Y:S01]  /*7a00*/  UIMAD UR14, UR15, UR7, UR14 ;  /* 0x000000070f0e72a4 */ /* 0x000fe2000f8e020e */
[----:B-1----:R-:W-:Y:S01]  /*7a10*/  MOV R2, UR16 ;  /* 0x0000001000027c02 */ /* 0x002fe20008000f00 */
[----:B------:R-:W-:Y:S02]  /*7a20*/  UIADD3 UR15, UR15, -0x1, URZ ;  /* 0xffffffff0f0f7890 */ /* 0x000fe4000fffe03f */
[----:B------:R-:W-:Y:S04]  /*7a30*/  UIADD3 UR14, UR17, UR14, URZ ;  /* 0x0000000e110e7290 */ /* 0x000fe8000fffe03f */
[----:B------:R-:W-:Y:S02]  /*7a40*/  UIMAD UR14, UR14, 0x60, URZ ;  /* 0x000000600e0e78a4 */ /* 0x000fe4000f8e023f */
[----:B------:R-:W-:Y:S01]  /*7a50*/  @UP0 UIMAD.WIDE.U32 UR16, UR15, UR4, URZ ;  /* 0x000000040f1002a5 */ /* 0x000fe2000f8e003f */
[----:B-----5:R-:W-:Y:S08]  /*7a60*/  LDSM.16.M88.4 R48, [R219+0x18100] ;  /* 0x01810000db30783b */ /* 0x020ff00000000200 */
[----:B------:R-:W1:Y:S08]  /*7a70*/  LDSM.16.M88.4 R8, [R212+0xc100] ;  /* 0x00c10000d408783b */ /* 0x000e700000000200 */
[----:B------:R-:W4:Y:S08]  /*7a80*/  LDSM.16.M88.4 R16, [R212+0xc900] ;  /* 0x00c90000d410783b */ /* 0x000f300000000200 */
[----:B------:R-:W4:Y:S08]  /*7a90*/  LDSM.16.M88.4 R24, [R212+0xd100] ;  /* 0x00d10000d418783b */ /* 0x000f300000000200 */
[----:B------:R-:W4:Y:S08]  /*7aa0*/  LDSM.16.M88.4 R32, [R212+0xd900] ;  /* 0x00d90000d420783b */ /* 0x000f300000000200 */
[----:B------:R-:W4:Y:S01]  /*7ab0*/  LDSM.16.M88.4 R40, [R212+0xe100] ;  /* 0x00e10000d428783b */ /* 0x000f220000000200 */
[C---:B-1----:R-:W-:Y:S07]  /*7ac0*/  HMMA.16816.F32 R4, R48.reuse, R8, RZ ;  /* 0x000000083004723c */ /* 0x042fee00000018ff */
[----:B------:R-:W1:Y:S01]  /*7ad0*/  LDSM.16.M88.4 R184, [R212+0xe900] ;  /* 0x00e90000d4b8783b */ /* 0x000e620000000200 */
[C---:B------:R-:W-:Y:S07]  /*7ae0*/  HMMA.16816.F32 R8, R48.reuse, R10, RZ ;  /* 0x0000000a3008723c */ /* 0x040fee00000018ff */
[----:B------:R-:W-:Y:S01]  /*7af0*/  LDSM.16.M88.4 R188, [R220+0x18100] ;  /* 0x01810000dcbc783b */ /* 0x000fe20000000200 */
[C---:B----4-:R-:W-:Y:S07]  /*7b00*/  HMMA.16816.F32 R12, R48.reuse, R16, RZ ;  /* 0x00000010300c723c */ /* 0x050fee00000018ff */
[----:B------:R-:W4:Y:S01]  /*7b10*/  LDSM.16.M88.4 R192, [R223] ;  /* 0x00000000dfc0783b */ /* 0x000f220000000200 */
[C---:B------:R-:W-:Y:S07]  /*7b20*/  HMMA.16816.F32 R16, R48.reuse, R18, RZ ;  /* 0x000000123010723c */ /* 0x040fee00000018ff */
[----:B------:R-:W1:Y:S01]  /*7b30*/  LDSM.16.M88.4 R196, [R246] ;  /* 0x00000000f6c4783b */ /* 0x000e620000000200 */
[C---:B------:R-:W-:Y:S07]  /*7b40*/  HMMA.16816.F32 R20, R48.reuse, R24, RZ ;  /* 0x000000183014723c */ /* 0x040fee00000018ff */
[----:B------:R-:W1:Y:S01]  /*7b50*/  LDSM.16.M88.4 R200, [R245] ;  /* 0x00000000f5c8783b */ /* 0x000e620000000200 */
[C---:B------:R-:W-:Y:S08]  /*7b60*/  HMMA.16816.F32 R24, R48.reuse, R26, RZ ;  /* 0x0000001a3018723c */ /* 0x040ff000000018ff */
[C---:B------:R-:W-:Y:S08]  /*7b70*/  HMMA.16816.F32 R28, R48.reuse, R32, RZ ;  /* 0x00000020301c723c */ /* 0x040ff000000018ff */
[C---:B------:R-:W-:Y:S08]  /*7b80*/  HMMA.16816.F32 R32, R48.reuse, R34, RZ ;  /* 0x000000223020723c */ /* 0x040ff000000018ff */
[C---:B------:R-:W-:Y:S08]  /*7b90*/  HMMA.16816.F32 R36, R48.reuse, R40, RZ ;  /* 0x000000283024723c */ /* 0x040ff000000018ff */
[C---:B------:R-:W-:Y:S08]  /*7ba0*/  HMMA.16816.F32 R40, R48.reuse, R42, RZ ;  /* 0x0000002a3028723c */ /* 0x040ff000000018ff */
[C---:B-1----:R-:W-:Y:S08]  /*7bb0*/  HMMA.16816.F32 R44, R48.reuse, R184, RZ ;  /* 0x000000b8302c723c */ /* 0x042ff000000018ff */
[----:B------:R-:W-:Y:S01]  /*7bc0*/  HMMA.16816.F32 R48, R48, R186, RZ ;  /* 0x000000ba3030723c */ /* 0x000fe200000018ff */
[----:B------:R-:W1:Y:S07]  /*7bd0*/  LDSM.16.M88.4 R184, [R244] ;  /* 0x00000000f4b8783b */ /* 0x000e6e0000000200 */
[C---:B----4-:R-:W-:Y:S08]  /*7be0*/  HMMA.16816.F32 R4, R188.reuse, R192, R4 ;  /* 0x000000c0bc04723c */ /* 0x050ff00000001804 */
[C---:B------:R-:W-:Y:S01]  /*7bf0*/  HMMA.16816.F32 R8, R188.reuse, R194, R8 ;  /* 0x000000c2bc08723c */ /* 0x040fe20000001808 */
[----:B------:R-:W4:Y:S07]  /*7c00*/  LDSM.16.M88.4 R192, [R243] ;  /* 0x00000000f3c0783b */ /* 0x000f2e0000000200 */
[C---:B------:R-:W-:Y:S08]  /*7c10*/  HMMA.16816.F32 R12, R188.reuse, R196, R12 ;  /* 0x000000c4bc0c723c */ /* 0x040ff0000000180c */
[C---:B------:R-:W-:Y:S01]  /*7c20*/  HMMA.16816.F32 R16, R188.reuse, R198, R16 ;  /* 0x000000c6bc10723c */ /* 0x040fe20000001810 */
[----:B------:R-:W4:Y:S07]  /*7c30*/  LDSM.16.M88.4 R196, [R242] ;  /* 0x00000000f2c4783b */ /* 0x000f2e0000000200 */
[C---:B------:R-:W-:Y:S08]  /*7c40*/  HMMA.16816.F32 R20, R188.reuse, R200, R20 ;  /* 0x000000c8bc14723c */ /* 0x040ff00000001814 */
[C---:B------:R-:W-:Y:S08]  /*7c50*/  HMMA.16816.F32 R24, R188.reuse, R202, R24 ;  /* 0x000000cabc18723c */ /* 0x040ff00000001818 */
[C---:B-1----:R-:W-:Y:S08]  /*7c60*/  HMMA.16816.F32 R28, R188.reuse, R184, R28 ;  /* 0x000000b8bc1c723c */ /* 0x042ff0000000181c */
[C---:B------:R-:W-:Y:S08]  /*7c70*/  HMMA.16816.F32 R32, R188.reuse, R186, R32 ;  /* 0x000000babc20723c */ /* 0x040ff00000001820 */
[C---:B----4-:R-:W-:Y:S08]  /*7c80*/  HMMA.16816.F32 R36, R188.reuse, R192, R36 ;  /* 0x000000c0bc24723c */ /* 0x050ff00000001824 */
[C---:B------:R-:W-:Y:S08]  /*7c90*/  HMMA.16816.F32 R40, R188.reuse, R194, R40 ;  /* 0x000000c2bc28723c */ /* 0x040ff00000001828 */
[C---:B------:R-:W-:Y:S08]  /*7ca0*/  HMMA.16816.F32 R44, R188.reuse, R196, R44 ;  /* 0x000000c4bc2c723c */ /* 0x040ff0000000182c */
[----:B------:R-:W-:Y:S04]  /*7cb0*/  HMMA.16816.F32 R48, R188, R198, R48 ;  /* 0x000000c6bc30723c */ /* 0x000fe80000001830 */
[----:B--2---:R-:W-:Y:S05]  /*7cc0*/  IMAD.WIDE.U32 R2, R2, 0x60, R204 ;  /* 0x0000006002027825 */ /* 0x004fea00078e00cc */
[----:B------:R-:W-:Y:S03]  /*7cd0*/  SHF.L.U32 R0, R2, 0x1, RZ ;  /* 0x0000000102007819 */ /* 0x000fe600000006ff */
[----:B------:R-:W-:Y:S01]  /*7ce0*/  IADD3 R132, R3, UR14, RZ ;  /* 0x0000000e03847c10 */ /* 0x000fe2000fffe0ff */
[----:B------:R-:W-:Y:S01]  /*7cf0*/  @UP0 USHF.R.S32.HI UR14, URZ, 0x1f, UR15 ;  /* 0x0000001f3f0e0899 */ /* 0x000fe2000801140f */
[----:B------:R-:W-:Y:S02]  /*7d00*/  IADD3 R3, P3, R0, 0x80, RZ ;  /* 0x0000008000037810 */ /* 0x000fe40007f7e0ff */
[----:B------:R-:W-:Y:S01]  /*7d10*/  SHF.L.U64.HI R132, R2, 0x1, R132 ;  /* 0x0000000102847819 */ /* 0x000fe20000010284 */
[----:B------:R-:W-:Y:S01]  /*7d20*/  @UP0 UIMAD UR14, UR14, UR4, URZ ;  /* 0x000000040e0e02a4 */ /* 0x000fe2000f8e023f */
[----:B------:R-:W-:Y:S02]  /*7d30*/  IADD3 R2, P0, R0, c[0x0][0x1f8], RZ ;  /* 0x00007e0000027a10 */ /* 0x000fe40007f1e0ff */
[----:B------:R-:W-:Y:S01]  /*7d40*/  IADD3 R184, P2, R3, c[0x0][0x1f8], RZ ;  /* 0x00007e0003b87a10 */ /* 0x000fe20007f5e0ff */
[----:B------:R-:W-:Y:S01]  /*7d50*/  @UP0 UIMAD UR14, UR15, UR5, UR14 ;  /* 0x000000050f0e02a4 */ /* 0x000fe2000f8e020e */
[----:B------:R-:W-:Y:S02]  /*7d60*/  IADD3.X R3, R132, c[0x0][0x1fc], RZ, P0, !PT ;  /* 0x00007f0084037a10 */ /* 0x000fe400007fe4ff */
[--C-:B------:R-:W-:Y:S01]  /*7d70*/  IADD3.X R185, RZ, c[0x0][0x1fc], R132.reuse, P2, P3 ;  /* 0x00007f00ffb97a10 */ /* 0x100fe200017e6484 */
[----:B------:R-:W-:Y:S01]  /*7d80*/  @UP0 UIADD3 UR14, UR17, UR14, URZ ;  /* 0x0000000e110e0290 */ /* 0x000fe2000fffe03f */
[----:B---3--:R-:W-:Y:S01]  /*7d90*/  LOP3.LUT P3, RZ, R135, 0x1, RZ, 0xc0, !PT ;  /* 0x0000000187ff7812 */ /* 0x008fe2000786c0ff */
[----:B------:R-:W-:Y:S01]  /*7da0*/  @!PT LDS RZ, [RZ] ;  /* 0x00000000fffff984 */ /* 0x000fe20000000800 */
[----:B------:R-:W-:Y:S01]  /*7db0*/  @!PT LDS RZ, [RZ] ;  /* 0x00000000fffff984 */ /* 0x000fe20000000800 */
[----:B------:R-:W-:Y:S01]  /*7dc0*/  @!PT LDS RZ, [RZ] ;  /* 0x00000000fffff984 */ /* 0x000fe20000000800 */
[----:B------:R1:W-:Y:S01]  /*7dd0*/  LDGSTS.E.BYPASS.LTC128B.128 [R247+0x100], [R2.64], !P4 ;  /* 0x0010000002f77fae */ /* 0x0003e2000e101d4a */
[C---:B------:R-:W-:Y:S01]  /*7de0*/  IADD3 R200, P1, R0.reuse, 0x100, RZ ;  /* 0x0000010000c87810 */ /* 0x040fe20007f3e0ff */
[----:B------:R-:W-:Y:S01]  /*7df0*/  @UP0 UIMAD UR14, UR14, 0x60, URZ ;  /* 0x000000600e0e08a4 */ /* 0x000fe2000f8e023f */
[----:B------:R-:W-:Y:S02]  /*7e00*/  IADD3 R0, P2, R0, 0x180, RZ ;  /* 0x0000018000007810 */ /* 0x000fe40007f5e0ff */
[----:B------:R-:W-:Y:S03]  /*7e10*/  IADD3 R200, P0, R200, c[0x0][0x1f8], RZ ;  /* 0x00007e00c8c87a10 */ /* 0x000fe60007f1e0ff */
[----:B------:R2:W-:Y:S01]  /*7e20*/  LDGSTS.E.BYPASS.LTC128B.128 [R247+0x3100], [R184.64], !P6 ;  /* 0x03100000b8f77fae */ /* 0x0005e2000f101d4a */
[--C-:B------:R-:W-:Y:S02]  /*7e30*/  IADD3.X R201, RZ, c[0x0][0x1fc], R132.reuse, P0, P1 ;  /* 0x00007f00ffc97a10 */ /* 0x100fe400007e2484 */
[----:B------:R-:W-:Y:S04]  /*7e40*/  IADD3 R186, P1, R0, c[0x0][0x1f8], RZ ;  /* 0x00007e0000ba7a10 */ /* 0x000fe80007f3e0ff */
[----:B------:R-:W-:Y:S01]  /*7e50*/  IADD3.X R187, RZ, c[0x0][0x1fc], R132, P1, P2 ;  /* 0x00007f00ffbb7a10 */ /* 0x000fe20000fe4484 */
[----:B------:R3:W-:Y:S08]  /*7e60*/  LDGSTS.E.BYPASS.LTC128B.128 [R247+0x6100], [R200.64], !P3 ;  /* 0x06100000c8f77fae */ /* 0x0007f0000d901d4a */
[----:B------:R4:W-:Y:S01]  /*7e70*/  LDGSTS.E.BYPASS.LTC128B.128 [R247+0x9100], [R186.64], !P5 ;  /* 0x09100000baf77fae */ /* 0x0009e2000e901d4a */
[----:B-1----:R-:W-:Y:S04]  /*7e80*/  IADD3 R2, P0, R2, UR12, RZ ;  /* 0x0000000c02027c10 */ /* 0x002fe8000ff1e0ff */
[----:B------:R-:W-:Y:S02]  /*7e90*/  IADD3.X R3, R3, UR13, RZ, P0, !PT ;  /* 0x0000000d03037c10 */ /* 0x000fe400087fe4ff */
[----:B--2---:R-:W-:Y:S03]  /*7ea0*/  IADD3 R184, P0, R2, UR12, RZ ;  /* 0x0000000c02b87c10 */ /* 0x004fe6000ff1e0ff */
[----:B------:R1:W-:Y:S01]  /*7eb0*/  LDGSTS.E.BYPASS.LTC128B.128 [R247+0x1100], [R2.64], !P4 ;  /* 0x0110000002f77fae */ /* 0x0003e2000e101d4a */
[----:B------:R-:W-:Y:S02]  /*7ec0*/  IADD3.X R185, R3, UR13, RZ, P0, !PT ;  /* 0x0000000d03b97c10 */ /* 0x000fe400087fe4ff */
[----:B------:R-:W-:Y:S05]  /*7ed0*/  PLOP3.LUT P0, PT, PT, PT, UP0, 0x80, 0x0 ;  /* 0x000000000000781c */ /* 0x000fea0003f0f008 */
[----:B------:R1:W-:Y:S08]  /*7ee0*/  LDGSTS.E.BYPASS.LTC128B.128 [R247+0x4100], [R2.64+0x80], !P6 ;  /* 0x0410008002f77fae */ /* 0x0003f0000f101d4a */
[----:B------:R1:W-:Y:S08]  /*7ef0*/  LDGSTS.E.BYPASS.LTC128B.128 [R247+0x7100], [R2.64+0x100], !P3 ;  /* 0x0710010002f77fae */ /* 0x0003f0000d901d4a */
[----:B------:R1:W-:Y:S08]  /*7f00*/  LDGSTS.E.BYPASS.LTC128B.128 [R247+0xa100], [R2.64+0x180], !P5 ;  /* 0x0a10018002f77fae */ /* 0x0003f0000e901d4a */
[----:B------:R4:W-:Y:S08]  /*7f10*/  LDGSTS.E.BYPASS.LTC128B.128 [R247+0x2100], [R184.64], !P4 ;  /* 0x02100000b8f77fae */ /* 0x0009f0000e101d4a */
[----:B------:R4:W-:Y:S08]  /*7f20*/  LDGSTS.E.BYPASS.LTC128B.128 [R247+0x5100], [R184.64+0x80], !P6 ;  /* 0x05100080b8f77fae */ /* 0x0009f0000f101d4a */
[----:B------:R4:W-:Y:S08]  /*7f30*/  LDGSTS.E.BYPASS.LTC128B.128 [R247+0x8100], [R184.64+0x100], !P3 ;  /* 0x08100100b8f77fae */ /* 0x0009f0000d901d4a */
[----:B------:R4:W-:Y:S08]  /*7f40*/  LDGSTS.E.BYPASS.LTC128B.128 [R247+0xb100], [R184.64+0x180], !P5 ;  /* 0x0b100180b8f77fae */ /* 0x0009f0000e901d4a */
[----:B------:R-:W-:Y:S08]  /*7f50*/  LDSM.16.M88.4 R192, [R218+0xc100] ;  /* 0x00c10000dac0783b */ /* 0x000ff00000000200 */
[----:B---3--:R-:W-:Y:S08]  /*7f60*/  LDSM.16.M88.4 R200, [R218+0xc900] ;  /* 0x00c90000dac8783b */ /* 0x008ff00000000200 */
[----:B------:R-:W-:Y:S08]  /*7f70*/  LDSM.16.M88.4 R204, [R218+0xd100] ;  /* 0x00d10000dacc783b */ /* 0x000ff00000000200 */
[----:B----4-:R-:W2:Y:S08]  /*7f80*/  LDSM.16.M88.4 R184, [R222+0x18100] ;  /* 0x01810000deb8783b */ /* 0x010eb00000000200 */
[----:B------:R-:W0:Y:S08]  /*7f90*/  LDGDEPBAR ;  /* 0x00000000000079af */ /* 0x000e300000000000 */
[----:B------:R-:W3:Y:S08]  /*7fa0*/  LDSM.16.M88.4 R208, [R218+0xd900] ;  /* 0x00d90000dad0783b */ /* 0x000ef00000000200 */
[----:B------:R-:W4:Y:S08]  /*7fb0*/  LDSM.16.M88.4 R188, [R218+0xe100] ;  /* 0x00e10000dabc783b */ /* 0x000f300000000200 */
[----:B------:R-:W1:Y:S01]  /*7fc0*/  LDSM.16.M88.4 R196, [R218+0xe900] ;  /* 0x00e90000dac4783b */ /* 0x000e620000000200 */
[C---:B--2---:R-:W-:Y:S08]  /*7fd0*/  HMMA.16816.F32 R4, R184.reuse, R192, R4 ;  /* 0x000000c0b804723c */ /* 0x044ff00000001804 */
[C---:B------:R-:W-:Y:S01]  /*7fe0*/  HMMA.16816.F32 R8, R184.reuse, R194, R8 ;  /* 0x000000c2b808723c */ /* 0x040fe20000001808 */
[----:B------:R-:W-:Y:S07]  /*7ff0*/  LDSM.16.M88.4 R192, [R217] ;  /* 0x00000000d9c0783b */ /* 0x000fee0000000200 */
[C---:B------:R-:W-:Y:S08]  /*8000*/  HMMA.16816.F32 R12, R184.reuse, R200, R12 ;  /* 0x000000c8b80c723c */ /* 0x040ff0000000180c */
[C---:B------:R-:W-:Y:S01]  /*8010*/  HMMA.16816.F32 R16, R184.reuse, R202, R16 ;  /* 0x000000cab810723c */ /* 0x040fe20000001810 */
[----:B------:R-:W-:Y:S07]  /*8020*/  LDSM.16.M88.4 R200, [R217+0x800] ;  /* 0x00080000d9c8783b */ /* 0x000fee0000000200 */
[C---:B------:R-:W-:Y:S08]  /*8030*/  HMMA.16816.F32 R20, R184.reuse, R204, R20 ;  /* 0x000000ccb814723c */ /* 0x040ff00000001814 */
[C---:B------:R-:W-:Y:S01]  /*8040*/  HMMA.16816.F32 R24, R184.reuse, R206, R24 ;  /* 0x000000ceb818723c */ /* 0x040fe20000001818 */
[----:B------:R-:W-:Y:S07]  /*8050*/  LDSM.16.M88.4 R204, [R217+0x1000] ;  /* 0x00100000d9cc783b */ /* 0x000fee0000000200 */
[C---:B---3--:R-:W-:Y:S08]  /*8060*/  HMMA.16816.F32 R28, R184.reuse, R208, R28 ;  /* 0x000000d0b81c723c */ /* 0x048ff0000000181c */
[C---:B------:R-:W-:Y:S01]  /*8070*/  HMMA.16816.F32 R32, R184.reuse, R210, R32 ;  /* 0x000000d2b820723c */ /* 0x040fe20000001820 */
[----:B------:R-:W-:Y:S07]  /*8080*/  LDSM.16.M88.4 R208, [R217+0x1800] ;  /* 0x00180000d9d0783b */ /* 0x000fee0000000200 */
[C---:B----4-:R-:W-:Y:S08]  /*8090*/  HMMA.16816.F32 R36, R184.reuse, R188, R36 ;  /* 0x000000bcb824723c */ /* 0x050ff00000001824 */
[C---:B------:R-:W-:Y:S01]  /*80a0*/  HMMA.16816.F32 R40, R184.reuse, R190, R40 ;  /* 0x000000beb828723c */ /* 0x040fe20000001828 */
[----:B------:R-:W2:Y:S07]  /*80b0*/  LDSM.16.M88.4 R188, [R221+0x18100] ;  /* 0x01810000ddbc783b */ /* 0x000eae0000000200 */
[C---:B-1----:R-:W-:Y:S08]  /*80c0*/  HMMA.16816.F32 R44, R184.reuse, R196, R44 ;  /* 0x000000c4b82c723c */ /* 0x042ff0000000182c */
[----:B------:R-:W-:Y:S01]  /*80d0*/  HMMA.16816.F32 R48, R184, R198, R48 ;  /* 0x000000c6b830723c */ /* 0x000fe20000001830 */
[----:B------:R-:W1:Y:S08]  /*80e0*/  LDSM.16.M88.4 R184, [R217+0x2000] ;  /* 0x00200000d9b8783b */ /* 0x000e700000000200 */
[----:B------:R-:W3:Y:S01]  /*80f0*/  LDSM.16.M88.4 R196, [R217+0x2800] ;  /* 0x00280000d9c4783b */ /* 0x000ee20000000200 */
[C---:B--2---:R-:W-:Y:S08]  /*8100*/  HMMA.16816.F32 R4, R188.reuse, R192, R4 ;  /* 0x000000c0bc04723c */ /* 0x044ff00000001804 */
[C---:B------:R-:W-:Y:S01]  /*8110*/  HMMA.16816.F32 R8, R188.reuse, R194, R8 ;  /* 0x000000c2bc08723c */ /* 0x040fe20000001808 */
[----:B------:R-:W-:Y:S07]  /*8120*/  LDSM.16.M88.4 R192, [R212+0xf100] ;  /* 0x00f10000d4c0783b */ /* 0x000fee0000000200 */
[C---:B------:R-:W-:Y:S08]  /*8130*/  HMMA.16816.F32 R12, R188.reuse, R200, R12 ;  /* 0x000000c8bc0c723c */ /* 0x040ff0000000180c */
        /* <DEDUP_REMOVED lines=8> */
[C---:B-1----:R-:W-:Y:S08]  /*81c0*/  HMMA.16816.F32 R36, R188.reuse, R184, R36 ;  /* 0x000000b8bc24723c */ /* 0x042ff00000001824 */
[C---:B------:R-:W-:Y:S01]  /*81d0*/  HMMA.16816.F32 R40, R188.reuse, R186, R40 ;  /* 0x000000babc28723c */ /* 0x040fe20000001828 */
[----:B------:R-:W1:Y:S07]  /*81e0*/  LDSM.16.M88.4 R184, [R219+0x1c100] ;  /* 0x01c10000dbb8783b */ /* 0x000e6e0000000200 */
[C---:B---3--:R-:W-:Y:S08]  /*81f0*/  HMMA.16816.F32 R44, R188.reuse, R196, R44 ;  /* 0x000000c4bc2c723c */ /* 0x048ff0000000182c */
[----:B------:R-:W-:Y:S01]  /*8200*/  HMMA.16816.F32 R48, R188, R198, R48 ;  /* 0x000000c6bc30723c */ /* 0x000fe20000001830 */
[----:B------:R-:W2:Y:S08]  /*8210*/  LDSM.16.M88.4 R188, [R212+0x11100] ;  /* 0x01110000d4bc783b */ /* 0x000eb00000000200 */
[----:B------:R-:W3:Y:S01]  /*8220*/  LDSM.16.M88.4 R196, [R212+0x11900] ;  /* 0x01190000d4c4783b */ /* 0x000ee20000000200 */
[C---:B-1----:R-:W-:Y:S08]  /*8230*/  HMMA.16816.F32 R4, R184.reuse, R192, R4 ;  /* 0x000000c0b804723c */ /* 0x042ff00000001804 */
[C---:B------:R-:W-:Y:S01]  /*8240*/  HMMA.16816.F32 R8, R184.reuse, R194, R8 ;  /* 0x000000c2b808723c */ /* 0x040fe20000001808 */
[----:B------:R-:W-:Y:S07]  /*8250*/  LDSM.16.M88.4 R192, [R241] ;  /* 0x00000000f1c0783b */ /* 0x000fee0000000200 */
[C---:B------:R-:W-:Y:S08]  /*8260*/  HMMA.16816.F32 R12, R184.reuse, R200, R12 ;  /* 0x000000c8b80c723c */ /* 0x040ff0000000180c */
        /* <DEDUP_REMOVED lines=8> */
[C---:B--2---:R-:W-:Y:S08]  /*82f0*/  HMMA.16816.F32 R36, R184.reuse, R188, R36 ;  /* 0x000000bcb824723c */ /* 0x044ff00000001824 */
[C---:B------:R-:W-:Y:S01]  /*8300*/  HMMA.16816.F32 R40, R184.reuse, R190, R40 ;  /* 0x000000beb828723c */ /* 0x040fe20000001828 */
[----:B------:R-:W1:Y:S07]  /*8310*/  LDSM.16.M88.4 R188, [R220+0x1c100] ;  /* 0x01c10000dcbc783b */ /* 0x000e6e0000000200 */
[C---:B---3--:R-:W-:Y:S08]  /*8320*/  HMMA.16816.F32 R44, R184.reuse, R196, R44 ;  /* 0x000000c4b82c723c */ /* 0x048ff0000000182c */
[----:B------:R-:W-:Y:S01]  /*8330*/  HMMA.16816.F32 R48, R184, R198, R48 ;  /* 0x000000c6b830723c */ /* 0x000fe20000001830 */
[----:B------:R-:W2:Y:S08]  /*8340*/  LDSM.16.M88.4 R184, [R237] ;  /* 0x00000000edb8783b */ /* 0x000eb00000000200 */
[----:B------:R-:W3:Y:S01]  /*8350*/  LDSM.16.M88.4 R196, [R236] ;  /* 0x00000000ecc4783b */ /* 0x000ee20000000200 */
[C---:B-1----:R-:W-:Y:S08]  /*8360*/  HMMA.16816.F32 R4, R188.reuse, R192, R4 ;  /* 0x000000c0bc04723c */ /* 0x042ff00000001804 */
        /* <DEDUP_REMOVED lines=11> */
[C---:B--2---:R-:W-:Y:S08]  /*8420*/  HMMA.16816.F32 R36, R188.reuse, R184, R36 ;  /* 0x000000b8bc24723c */ /* 0x044ff00000001824 */
        /* <DEDUP_REMOVED lines=100> */
[----:B------:R-:W-:Y:S01]  /*8a70*/  LDSM.16.M88.4 R196, [R219+0x24100] ;  /* 0x02410000dbc4783b */ /* 0x000fe20000000200 */
[C---:B-1----:R-:W-:Y:S08]  /*8a80*/  HMMA.16816.F32 R4, R188.reuse, R192, R4 ;  /* 0x000000c0bc04723c */ /* 0x042ff00000001804 */
[C---:B------:R-:W-:Y:S01]  /*8a90*/  HMMA.16816.F32 R8, R188.reuse, R194, R8 ;  /* 0x000000c2bc08723c */ /* 0x040fe20000001808 */
[----:B------:R-:W1:Y:S07]  /*8aa0*/  LDSM.16.M88.4 R192, [R217+0x8800] ;  /* 0x00880000d9c0783b */ /* 0x000e6e0000000200 */
        /* <DEDUP_REMOVED lines=8> */
[----:B------:R-:W4:Y:S07]  /*8b30*/  LDSM.16.M88.4 R208, [R212+0x16100] ;  /* 0x01610000d4d0783b */ /* 0x000f2e0000000200 */
[C---:B--2---:R-:W-:Y:S08]  /*8b40*/  HMMA.16816.F32 R36, R188.reuse, R184, R36 ;  /* 0x000000b8bc24723c */ /* 0x044ff00000001824 */
[C---:B------:R-:W-:Y:S01]  /*8b50*/  HMMA.16816.F32 R40, R188.reuse, R186, R40 ;  /* 0x000000babc28723c */ /* 0x040fe20000001828 */
[----:B------:R-:W2:Y:S07]  /*8b60*/  LDSM.16.M88.4 R184, [R212+0x16900] ;  /* 0x01690000d4b8783b */ /* 0x000eae0000000200 */
[C---:B-1----:R-:W-:Y:S08]  /*8b70*/  HMMA.16816.F32 R44, R188.reuse, R192, R44 ;  /* 0x000000c0bc2c723c */ /* 0x042ff0000000182c */
[----:B------:R-:W-:Y:S01]  /*8b80*/  HMMA.16816.F32 R48, R188, R194, R48 ;  /* 0x000000c2bc30723c */ /* 0x000fe20000001830 */
[----:B------:R-:W1:Y:S07]  /*8b90*/  LDSM.16.M88.4 R188, [R212+0x17100] ;  /* 0x01710000d4bc783b */ /* 0x000e6e0000000200 */
[C---:B---3--:R-:W-:Y:S01]  /*8ba0*/  HMMA.16816.F32 R4, R196.reuse, R200, R4 ;  /* 0x000000c8c404723c */ /* 0x048fe20000001804 */
[----:B------:R-:W3:Y:S07]  /*8bb0*/  LDSM.16.M88.4 R192, [R212+0x17900] ;  /* 0x01790000d4c0783b */ /* 0x000eee0000000200 */
[C---:B------:R-:W-:Y:S01]  /*8bc0*/  HMMA.16816.F32 R8, R196.reuse, R202, R8 ;  /* 0x000000cac408723c */ /* 0x040fe20000001808 */
[----:B------:R-:W-:Y:S07]  /*8bd0*/  LDSM.16.M88.4 R200, [R220+0x24100] ;  /* 0x02410000dcc8783b */ /* 0x000fee0000000200 */
[C---:B----4-:R-:W-:Y:S08]  /*8be0*/  HMMA.16816.F32 R12, R196.reuse, R204, R12 ;  /* 0x000000ccc40c723c */ /* 0x050ff0000000180c */
[C---:B------:R-:W-:Y:S01]  /*8bf0*/  HMMA.16816.F32 R16, R196.reuse, R206, R16 ;  /* 0x000000cec410723c */ /* 0x040fe20000001810 */
[----:B------:R-:W4:Y:S07]  /*8c00*/  LDSM.16.M88.4 R204, [R229] ;  /* 0x00000000e5cc783b */ /* 0x000f2e0000000200 */
[C---:B------:R-:W-:Y:S08]  /*8c10*/  HMMA.16816.F32 R20, R196.reuse, R208, R20 ;  /* 0x000000d0c414723c */ /* 0x040ff00000001814 */
[C---:B------:R-:W-:Y:S01]  /*8c20*/  HMMA.16816.F32 R24, R196.reuse, R210, R24 ;  /* 0x000000d2c418723c */ /* 0x040fe20000001818 */
[----:B------:R-:W4:Y:S07]  /*8c30*/  LDSM.16.M88.4 R208, [R228] ;  /* 0x00000000e4d0783b */ /* 0x000f2e0000000200 */
[C---:B--2---:R-:W-:Y:S08]  /*8c40*/  HMMA.16816.F32 R28, R196.reuse, R184, R28 ;  /* 0x000000b8c41c723c */ /* 0x044ff0000000181c */
[C---:B------:R-:W-:Y:S01]  /*8c50*/  HMMA.16816.F32 R32, R196.reuse, R186, R32 ;  /* 0x000000bac420723c */ /* 0x040fe20000001820 */
[----:B------:R-:W2:Y:S07]  /*8c60*/  LDSM.16.M88.4 R184, [R227] ;  /* 0x00000000e3b8783b */ /* 0x000eae0000000200 */
[C---:B-1----:R-:W-:Y:S08]  /*8c70*/  HMMA.16816.F32 R36, R196.reuse, R188, R36 ;  /* 0x000000bcc424723c */ /* 0x042ff00000001824 */
[C---:B------:R-:W-:Y:S01]  /*8c80*/  HMMA.16816.F32 R40, R196.reuse, R190, R40 ;  /* 0x000000bec428723c */ /* 0x040fe20000001828 */
[----:B------:R-:W1:Y:S07]  /*8c90*/  LDSM.16.M88.4 R188, [R226] ;  /* 0x00000000e2bc783b */ /* 0x000e6e0000000200 */
[C---:B---3--:R-:W-:Y:S08]  /*8ca0*/  HMMA.16816.F32 R44, R196.reuse, R192, R44 ;  /* 0x000000c0c42c723c */ /* 0x048ff0000000182c */
[----:B------:R-:W-:Y:S01]  /*8cb0*/  HMMA.16816.F32 R48, R196, R194, R48 ;  /* 0x000000c2c430723c */ /* 0x000fe20000001830 */
[----:B------:R-:W3:Y:S07]  /*8cc0*/  LDSM.16.M88.4 R192, [R225] ;  /* 0x00000000e1c0783b */ /* 0x000eee0000000200 */
[C---:B----4-:R-:W-:Y:S01]  /*8cd0*/  HMMA.16816.F32 R4, R200.reuse, R204, R4 ;  /* 0x000000ccc804723c */ /* 0x050fe20000001804 */
[----:B------:R-:W4:Y:S07]  /*8ce0*/  LDSM.16.M88.4 R196, [R224] ;  /* 0x00000000e0c4783b */ /* 0x000f2e0000000200 */
[C---:B------:R-:W-:Y:S01]  /*8cf0*/  HMMA.16816.F32 R8, R200.reuse, R206, R8 ;  /* 0x000000cec808723c */ /* 0x040fe20000001808 */
[----:B------:R-:W-:Y:S07]  /*8d00*/  LDSM.16.M88.4 R204, [R222+0x24100] ;  /* 0x02410000decc783b */ /* 0x000fee0000000200 */
[C---:B------:R-:W-:Y:S08]  /*8d10*/  HMMA.16816.F32 R12, R200.reuse, R208, R12 ;  /* 0x000000d0c80c723c */ /* 0x040ff0000000180c */
[C---:B------:R-:W-:Y:S01]  /*8d20*/  HMMA.16816.F32 R16, R200.reuse, R210, R16 ;  /* 0x000000d2c810723c */ /* 0x040fe20000001810 */
[----:B------:R-:W4:Y:S07]  /*8d30*/  LDSM.16.M88.4 R208, [R218+0x15100] ;  /* 0x01510000dad0783b */ /* 0x000f2e0000000200 */
        /* <DEDUP_REMOVED lines=9> */
[C---:B----4-:R-:W-:Y:S08]  /*8dd0*/  HMMA.16816.F32 R44, R200.reuse, R196, R44 ;  /* 0x000000c4c82c723c */ /* 0x050ff0000000182c */
[----:B------:R-:W-:Y:S01]  /*8de0*/  HMMA.16816.F32 R48, R200, R198, R48 ;  /* 0x000000c6c830723c */ /* 0x000fe20000001830 */
[----:B------:R-:W4:Y:S07]  /*8df0*/  LDSM.16.M88.4 R196, [R218+0x17100] ;  /* 0x01710000dac4783b */ /* 0x000f2e0000000200 */
[C---:B------:R-:W-:Y:S01]  /*8e00*/  HMMA.16816.F32 R4, R204.reuse, R208, R4 ;  /* 0x000000d0cc04723c */ /* 0x040fe20000001804 */
[----:B------:R-:W-:Y:S07]  /*8e10*/  LDSM.16.M88.4 R200, [R221+0x24100] ;  /* 0x02410000ddc8783b */ /* 0x000fee0000000200 */
[C---:B------:R-:W-:Y:S01]  /*8e20*/  HMMA.16816.F32 R8, R204.reuse, R210, R8 ;  /* 0x000000d2cc08723c */ /* 0x040fe20000001808 */
[----:B------:R-:W-:Y:S07]  /*8e30*/  LDSM.16.M88.4 R208, [R217+0x9000] ;  /* 0x00900000d9d0783b */ /* 0x000fee0000000200 */
[C---:B--2---:R-:W-:Y:S08]  /*8e40*/  HMMA.16816.F32 R12, R204.reuse, R184, R12 ;  /* 0x000000b8cc0c723c */ /* 0x044ff0000000180c */
[C---:B------:R-:W-:Y:S01]  /*8e50*/  HMMA.16816.F32 R16, R204.reuse, R186, R16 ;  /* 0x000000bacc10723c */ /* 0x040fe20000001810 */
[----:B------:R-:W2:Y:S07]  /*8e60*/  LDSM.16.M88.4 R184, [R218+0x17900] ;  /* 0x01790000dab8783b */ /* 0x000eae0000000200 */
[C---:B-1----:R-:W-:Y:S08]  /*8e70*/  HMMA.16816.F32 R20, R204.reuse, R188, R20 ;  /* 0x000000bccc14723c */ /* 0x042ff00000001814 */
[C---:B------:R-:W-:Y:S08]  /*8e80*/  HMMA.16816.F32 R24, R204.reuse, R190, R24 ;  /* 0x000000becc18723c */ /* 0x040ff00000001818 */
[C---:B---3--:R-:W-:Y:S08]  /*8e90*/  HMMA.16816.F32 R28, R204.reuse, R192, R28 ;  /* 0x000000c0cc1c723c */ /* 0x048ff0000000181c */
[C---:B------:R-:W-:Y:S08]  /*8ea0*/  HMMA.16816.F32 R32, R204.reuse, R194, R32 ;  /* 0x000000c2cc20723c */ /* 0x040ff00000001820 */
[C---:B----4-:R-:W-:Y:S08]  /*8eb0*/  HMMA.16816.F32 R36, R204.reuse, R196, R36 ;  /* 0x000000c4cc24723c */ /* 0x050ff00000001824 */
[C---:B------:R-:W-:Y:S08]  /*8ec0*/  HMMA.16816.F32 R40, R204.reuse, R198, R40 ;  /* 0x000000c6cc28723c */ /* 0x040ff00000001828 */
[C---:B--2---:R-:W-:Y:S08]  /*8ed0*/  HMMA.16816.F32 R44, R204.reuse, R184, R44 ;  /* 0x000000b8cc2c723c */ /* 0x044ff0000000182c */
[----:B------:R-:W-:Y:S01]  /*8ee0*/  HMMA.16816.F32 R48, R204, R186, R48 ;  /* 0x000000bacc30723c */ /* 0x000fe20000001830 */
[----:B------:R-:W1:Y:S07]  /*8ef0*/  LDSM.16.M88.4 R184, [R217+0x9800] ;  /* 0x00980000d9b8783b */ /* 0x000e6e0000000200 */
[C---:B------:R-:W-:Y:S08]  /*8f00*/  HMMA.16816.F32 R4, R200.reuse, R208, R4 ;  /* 0x000000d0c804723c */ /* 0x040ff00000001804 */
[C---:B------:R-:W-:Y:S11]  /*8f10*/  HMMA.16816.F32 R8, R200.reuse, R210, R8 ;  /* 0x000000d2c808723c */ /* 0x040ff60000001808 */
[----:B------:R-:W-:Y:S05]  /*8f20*/  @!UPT UIADD3 URZ, URZ, URZ, URZ ;  /* 0x0000003f3f3ff290 */ /* 0x000fea000fffe03f */
[----:B------:R-:W-:Y:S02]  /*8f30*/  FMUL.FTZ R4, R4, c[0x0][0x320] ;  /* 0x0000c80004047a20 */ /* 0x000fe40000410000 */
[----:B------:R-:W-:Y:S02]  /*8f40*/  FMUL.FTZ R5, R5, c[0x0][0x320] ;  /* 0x0000c80005057a20 */ /* 0x000fe40000410000 */
[----:B------:R-:W-:Y:S01]  /*8f50*/  FMUL.FTZ R6, R6, c[0x0][0x320] ;  /* 0x0000c80006067a20 */ /* 0x000fe20000410000 */
[----:B------:R-:W2:Y:S01]  /*8f60*/  MUFU.TANH R188, R4 ;  /* 0x0000000400bc7308 */ /* 0x000ea20000002400 */
[----:B------:R-:W-:Y:S02]  /*8f70*/  FMUL.FTZ R7, R7, c[0x0][0x320] ;  /* 0x0000c80007077a20 */ /* 0x000fe40000410000 */
[----:B------:R-:W-:Y:S01]  /*8f80*/  FMUL.FTZ R8, R8, c[0x0][0x320] ;  /* 0x0000c80008087a20 */ /* 0x000fe20000410000 */
[C---:B-1----:R-:W-:Y:S03]  /*8f90*/  HMMA.16816.F32 R12, R200.reuse, R184, R12 ;  /* 0x000000b8c80c723c */ /* 0x042fe6000000180c */
[----:B------:R-:W-:Y:S02]  /*8fa0*/  FMUL.FTZ R9, R9, c[0x0][0x320] ;  /* 0x0000c80009097a20 */ /* 0x000fe40000410000 */
[----:B------:R-:W-:Y:S01]  /*8fb0*/  FMUL.FTZ R10, R10, c[0x0][0x320] ;  /* 0x0000c8000a0a7a20 */ /* 0x000fe20000410000 */
[----:B------:R-:W1:Y:S01]  /*8fc0*/  MUFU.TANH R190, R5 ;  /* 0x0000000500be7308 */ /* 0x000e620000002400 */
[----:B------:R-:W-:Y:S01]  /*8fd0*/  FMUL.FTZ R11, R11, c[0x0][0x320] ;  /* 0x0000c8000b0b7a20 */ /* 0x000fe20000410000 */
[C---:B------:R-:W-:Y:S08]  /*8fe0*/  HMMA.16816.F32 R16, R200.reuse, R186, R16 ;  /* 0x000000bac810723c */ /* 0x040ff00000001810 */
[----:B------:R-:W3:Y:S01]  /*8ff0*/  MUFU.TANH R193, R6 ;  /* 0x0000000600c17308 */ /* 0x000ee20000002400 */
[----:B--2---:R-:W-:Y:S07]  /*9000*/  FMNMX.FTZ R0, R188, R133, !PT ;  /* 0x00000085bc007209 */ /* 0x004fee0007810000 */
[----:B------:R-:W-:Y:S02]  /*9010*/  FMUL.FTZ R12, R12, c[0x0][0x320] ;  /* 0x0000c8000c0c7a20 */ /* 0x000fe40000410000 */
[----:B------:R2:W4:Y:S01]  /*9020*/  MUFU.TANH R194, R7 ;  /* 0x0000000700c27308 */ /* 0x0005220000002400 */
[----:B------:R-:W-:Y:S02]  /*9030*/  FMUL.FTZ R13, R13, c[0x0][0x320] ;  /* 0x0000c8000d0d7a20 */ /* 0x000fe40000410000 */
[----:B------:R-:W-:Y:S01]  /*9040*/  FMUL.FTZ R14, R14, c[0x0][0x320] ;  /* 0x0000c8000e0e7a20 */ /* 0x000fe20000410000 */
[----:B-1----:R-:W-:Y:S01]  /*9050*/  FMNMX.FTZ R0, R190, R0, !PT ;  /* 0x00000000be007209 */ /* 0x002fe20007810000 */
[----:B------:R-:W-:Y:S02]  /*9060*/  FMUL.FTZ R15, R15, c[0x0][0x320] ;  /* 0x0000c8000f0f7a20 */ /* 0x000fe40000410000 */
[----:B------:R-:W-:Y:S02]  /*9070*/  FMUL.FTZ R16, R16, c[0x0][0x320] ;  /* 0x0000c80010107a20 */ /* 0x000fe40000410000 */
[----:B------:R-:W-:Y:S01]  /*9080*/  FMUL.FTZ R17, R17, c[0x0][0x320] ;  /* 0x0000c80011117a20 */ /* 0x000fe20000410000 */
[----:B------:R-:W1:Y:S01]  /*9090*/  MUFU.TANH R189, R8 ;  /* 0x0000000800bd7308 */ /* 0x000e620000002400 */
[----:B------:R-:W-:Y:S02]  /*90a0*/  FMUL.FTZ R18, R18, c[0x0][0x320] ;  /* 0x0000c80012127a20 */ /* 0x000fe40000410000 */
[----:B------:R-:W-:Y:S01]  /*90b0*/  FMUL.FTZ R19, R19, c[0x0][0x320] ;  /* 0x0000c80013137a20 */ /* 0x000fe20000410000 */
[----:B---3--:R-:W-:Y:S06]  /*90c0*/  FMNMX.FTZ R2, R193, R134, !PT ;  /* 0x00000086c1027209 */ /* 0x008fec0007810000 */
[----:B------:R-:W3:Y:S01]  /*90d0*/  MUFU.TANH R185, R9 ;  /* 0x0000000900b97308 */ /* 0x000ee20000002400 */
[----:B--2---:R-:W2:Y:S01]  /*90e0*/  LDSM.16.M88.4 R4, [R217+0xa000] ;  /* 0x00a00000d904783b */ /* 0x004ea20000000200 */
[----:B----4-:R-:W-:Y:S08]  /*90f0*/  FMNMX.FTZ R2, R194, R2, !PT ;  /* 0x00000002c2027209 */ /* 0x010ff00007810000 */
[----:B------:R-:W4:Y:S01]  /*9100*/  MUFU.TANH R191, R10 ;  /* 0x0000000a00bf7308 */ /* 0x000f220000002400 */
[----:B-1----:R-:W-:Y:S09]  /*9110*/  FMNMX.FTZ R0, R189, R0, !PT ;  /* 0x00000000bd007209 */ /* 0x002ff20007810000 */
[----:B------:R1:W1:Y:S01]  /*9120*/  MUFU.TANH R192, R11 ;  /* 0x0000000b00c07308 */ /* 0x0002620000002400 */
[----:B---3--:R-:W-:Y:S09]  /*9130*/  FMNMX.FTZ R0, R185, R0, !PT ;  /* 0x00000000b9007209 */ /* 0x008ff20007810000 */
[----:B------:R-:W3:Y:S01]  /*9140*/  MUFU.TANH R187, R12 ;  /* 0x0000000c00bb7308 */ /* 0x000ee20000002400 */
[----:B----4-:R-:W-:Y:S09]  /*9150*/  FMNMX.FTZ R2, R191, R2, !PT ;  /* 0x00000002bf027209 */ /* 0x010ff20007810000 */
[----:B------:R-:W4:Y:S01]  /*9160*/  MUFU.TANH R196, R14 ;  /* 0x0000000e00c47308 */ /* 0x000f220000002400 */
[C---:B--2---:R-:W-:Y:S01]  /*9170*/  HMMA.16816.F32 R20, R200.reuse, R4, R20 ;  /* 0x00000004c814723c */ /* 0x044fe20000001814 */
[----:B-1----:R-:W1:Y:S02]  /*9180*/  LDSM.16.M88.4 R8, [R217+0xa800] ;  /* 0x00a80000d908783b */ /* 0x002e640000000200 */
[----:B------:R-:W-:Y:S06]  /*9190*/  FMNMX.FTZ R2, R192, R2, !PT ;  /* 0x00000002c0027209 */ /* 0x000fec0007810000 */
[----:B------:R-:W-:Y:S01]  /*91a0*/  MUFU.TANH R198, R16 ;  /* 0x0000001000c67308 */ /* 0x000fe20000002400 */
[C---:B------:R-:W-:Y:S01]  /*91b0*/  HMMA.16816.F32 R24, R200.reuse, R6, R24 ;  /* 0x00000006c818723c */ /* 0x040fe20000001818 */
[----:B------:R-:W2:Y:S02]  /*91c0*/  LDSM.16.M88.4 R4, [R217+0xb000] ;  /* 0x00b00000d904783b */ /* 0x000ea40000000200 */
[----:B---3--:R-:W-:Y:S06]  /*91d0*/  FMNMX.FTZ R0, R187, R0, !PT ;  /* 0x00000000bb007209 */ /* 0x008fec0007810000 */
[----:B------:R-:W3:Y:S03]  /*91e0*/  MUFU.TANH R197, R15 ;  /* 0x0000000f00c57308 */ /* 0x000ee60000002400 */
[----:B----4-:R-:W-:Y:S02]  /*91f0*/  FMNMX.FTZ R2, R196, R2, !PT ;  /* 0x00000002c4027209 */ /* 0x010fe40007810000 */
[----:B------:R-:W-:Y:S02]  /*9200*/  FMUL.FTZ R22, R22, c[0x0][0x320] ;  /* 0x0000c80016167a20 */ /* 0x000fe40000410000 */
[----:B------:R-:W-:Y:S03]  /*9210*/  FMUL.FTZ R23, R23, c[0x0][0x320] ;  /* 0x0000c80017177a20 */ /* 0x000fe60000410000 */
[----:B------:R-:W-:Y:S01]  /*9220*/  MUFU.TANH R199, R17 ;  /* 0x0000001100c77308 */ /* 0x000fe20000002400 */
[----:B------:R-:W-:Y:S02]  /*9230*/  FMUL.FTZ R20, R20, c[0x0][0x320] ;  /* 0x0000c80014147a20 */ /* 0x000fe40000410000 */
[----:B------:R-:W-:Y:S02]  /*9240*/  FMUL.FTZ R21, R21, c[0x0][0x320] ;  /* 0x0000c80015157a20 */ /* 0x000fe40000410000 */
[----:B------:R-:W-:Y:S02]  /*9250*/  FMUL.FTZ R26, R26, c[0x0][0x320] ;  /* 0x0000c8001a1a7a20 */ /* 0x000fe40000410000 */
[----:B------:R-:W-:Y:S02]  /*9260*/  FMUL.FTZ R24, R24, c[0x0][0x320] ;  /* 0x0000c80018187a20 */ /* 0x000fe40000410000 */
[----:B------:R-:W-:Y:S01]  /*9270*/  FMUL.FTZ R27, R27, c[0x0][0x320] ;  /* 0x0000c8001b1b7a20 */ /* 0x000fe20000410000 */
[----:B------:R-:W-:Y:S01]  /*9280*/  MUFU.TANH R208, R22 ;  /* 0x0000001600d07308 */ /* 0x000fe20000002400 */
[----:B------:R-:W-:Y:S01]  /*9290*/  FMUL.FTZ R25, R25, c[0x0][0x320] ;  /* 0x0000c80019197a20 */ /* 0x000fe20000410000 */
[----:B---3--:R-:W-:Y:S01]  /*92a0*/  FMNMX.FTZ R2, R197, R2, !PT ;  /* 0x00000002c5027209 */ /* 0x008fe20007810000 */
[C---:B-1----:R-:W-:Y:S07]  /*92b0*/  HMMA.16816.F32 R28, R200.reuse, R8, R28 ;  /* 0x00000008c81c723c */ /* 0x042fee000000181c */
[----:B------:R-:W-:Y:S01]  /*92c0*/  MUFU.TANH R249, R23 ;  /* 0x0000001700f97308 */ /* 0x000fe20000002400 */
[C---:B------:R-:W-:Y:S01]  /*92d0*/  HMMA.16816.F32 R32, R200.reuse, R10, R32 ;  /* 0x0000000ac820723c */ /* 0x040fe20000001820 */
[----:B------:R-:W1:Y:S01]  /*92e0*/  LDSM.16.M88.4 R8, [R217+0xb800] ;  /* 0x00b80000d908783b */ /* 0x000e620000000200 */
[----:B------:R-:W-:Y:S06]  /*92f0*/  DEPBAR.LE SB0, 0x0 ;  /* 0x000080000000791a */ /* 0x000fec0000000000 */
[C---:B--2---:R-:W-:Y:S01]  /*9300*/  HMMA.16816.F32 R36, R200.reuse, R4, R36 ;  /* 0x00000004c824723c */ /* 0x044fe20000001824 */
[----:B------:R-:W-:Y:S07]  /*9310*/  BAR.SYNC.DEFER_BLOCKING 0x0 ;  /* 0x0000000000007b1d */ /* 0x000fee0000010000 */
[C---:B------:R-:W-:Y:S04]  /*9320*/  HMMA.16816.F32 R40, R200.reuse, R6, R40 ;  /* 0x00000006c828723c */ /* 0x040fe80000001828 */
[----:B------:R-:W-:Y:S02]  /*9330*/  FMUL.FTZ R28, R28, c[0x0][0x320] ;  /* 0x0000c8001c1c7a20 */ /* 0x000fe40000410000 */
[----:B------:R-:W-:Y:S01]  /*9340*/  FMUL.FTZ R29, R29, c[0x0][0x320] ;  /* 0x0000c8001d1d7a20 */ /* 0x000fe20000410000 */
[----:B------:R-:W-:Y:S01]  /*9350*/  MOV R6, UR16 ;  /* 0x0000001000067c02 */ /* 0x000fe20008000f00 */
[----:B------:R-:W-:Y:S01]  /*9360*/  FMUL.FTZ R30, R30, c[0x0][0x320] ;  /* 0x0000c8001e1e7a20 */ /* 0x000fe20000410000 */
[----:B------:R-:W-:Y:S03]  /*9370*/  @UP0 USHF.L.U64.HI UR16, UR4, 0x6, UR5 ;  /* 0x0000000604100899 */ /* 0x000fe60008010205 */
[----:B------:R-:W-:Y:S01]  /*9380*/  FMUL.FTZ R31, R31, c[0x0][0x320] ;  /* 0x0000c8001f1f7a20 */ /* 0x000fe20000410000 */
[----:B------:R-:W-:Y:S01]  /*9390*/  MOV R7, UR17 ;  /* 0x0000001100077c02 */ /* 0x000fe20008000f00 */
[----:B------:R-:W-:Y:S02]  /*93a0*/  FMUL.FTZ R35, R35, c[0x0][0x320] ;  /* 0x0000c80023237a20 */ /* 0x000fe40000410000 */
[----:B------:R-:W-:Y:S01]  /*93b0*/  FMUL.FTZ R36, R36, c[0x0][0x320] ;  /* 0x0000c80024247a20 */ /* 0x000fe20000410000 */
[----:B------:R-:W2:Y:S01]  /*93c0*/  MUFU.TANH R16, R28 ;  /* 0x0000001c00107308 */ /* 0x000ea20000002400 */
[----:B------:R-:W-:Y:S02]  /*93d0*/  FMUL.FTZ R37, R37, c[0x0][0x320] ;  /* 0x0000c80025257a20 */ /* 0x000fe40000410000 */
[----:B------:R-:W-:Y:S02]  /*93e0*/  FMUL.FTZ R38, R38, c[0x0][0x320] ;  /* 0x0000c80026267a20 */ /* 0x000fe40000410000 */
[----:B------:R-:W-:Y:S02]  /*93f0*/  FMUL.FTZ R39, R39, c[0x0][0x320] ;  /* 0x0000c80027277a20 */ /* 0x000fe40000410000 */
[----:B------:R-:W-:Y:S01]  /*9400*/  FMUL.FTZ R40, R40, c[0x0][0x320] ;  /* 0x0000c80028287a20 */ /* 0x000fe20000410000 */
[C---:B-1----:R-:W-:Y:S01]  /*9410*/  HMMA.16816.F32 R44, R200.reuse, R8, R44 ;  /* 0x00000008c82c723c */ /* 0x042fe2000000182c */
[----:B------:R-:W3:Y:S01]  /*9420*/  LDL.64 R8, [R1+0x20] ;  /* 0x0000200001087983 */ /* 0x000ee20000100a00 */
[----:B------:R-:W-:Y:S01]  /*9430*/  MUFU.TANH R135, R36 ;  /* 0x0000002400877308 */ /* 0x000fe20000002400 */
[----:B------:R-:W-:Y:S02]  /*9440*/  FMUL.FTZ R32, R32, c[0x0][0x320] ;  /* 0x0000c80020207a20 */ /* 0x000fe40000410000 */
[----:B------:R-:W-:Y:S02]  /*9450*/  FMUL.FTZ R33, R33, c[0x0][0x320] ;  /* 0x0000c80021217a20 */ /* 0x000fe40000410000 */
[----:B------:R-:W-:Y:S01]  /*9460*/  FMUL.FTZ R41, R41, c[0x0][0x320] ;  /* 0x0000c80029297a20 */ /* 0x000fe20000410000 */
[----:B------:R-:W-:Y:S01]  /*9470*/  HMMA.16816.F32 R48, R200, R10, R48 ;  /* 0x0000000ac830723c */ /* 0x000fe20000001830 */
[----:B------:R-:W4:Y:S03]  /*9480*/  LDL.64 R10, [R1+0x18] ;  /* 0x00001800010a7983 */ /* 0x000f260000100a00 */
[----:B------:R-:W1:Y:S01]  /*9490*/  MUFU.TANH R195, R13 ;  /* 0x0000000d00c37308 */ /* 0x000e620000002400 */
[----:B------:R-:W-:Y:S02]  /*94a0*/  FMUL.FTZ R34, R34, c[0x0][0x320] ;  /* 0x0000c80022227a20 */ /* 0x000fe40000410000 */
[----:B------:R-:W-:Y:S01]  /*94b0*/  FMUL.FTZ R42, R42, c[0x0][0x320] ;  /* 0x0000c8002a2a7a20 */ /* 0x000fe20000410000 */
[----:B--2---:R-:W-:Y:S01]  /*94c0*/  MOV R201, R16 ;  /* 0x0000001000c97202 */ /* 0x004fe20000000f00 */
[----:B------:R-:W-:Y:S05]  /*94d0*/  FMUL.FTZ R43, R43, c[0x0][0x320] ;  /* 0x0000c8002b2b7a20 */ /* 0x000fea0000410000 */
[----:B------:R-:W2:Y:S02]  /*94e0*/  MUFU.TANH R206, R20 ;  /* 0x0000001400ce7308 */ /* 0x000ea40000002400 */
[----:B------:R-:W-:Y:S02]  /*94f0*/  FMUL.FTZ R44, R44, c[0x0][0x320] ;  /* 0x0000c8002c2c7a20 */ /* 0x000fe40000410000 */
[----:B------:R-:W-:Y:S02]  /*9500*/  FMUL.FTZ R45, R45, c[0x0][0x320] ;  /* 0x0000c8002d2d7a20 */ /* 0x000fe40000410000 */
[----:B------:R-:W-:Y:S02]  /*9510*/  FMUL.FTZ R46, R46, c[0x0][0x320] ;  /* 0x0000c8002e2e7a20 */ /* 0x000fe40000410000 */
[----:B------:R-:W-:Y:S02]  /*9520*/  FMUL.FTZ R47, R47, c[0x0][0x320] ;  /* 0x0000c8002f2f7a20 */ /* 0x000fe40000410000 */
[----:B------:R-:W2:Y:S01]  /*9530*/  MUFU.TANH R204, R18 ;  /* 0x0000001200cc7308 */ /* 0x000ea20000002400 */
[----:B------:R-:W-:Y:S02]  /*9540*/  FMUL.FTZ R49, R49, c[0x0][0x320] ;  /* 0x0000c80031317a20 */ /* 0x000fe40000410000 */
[----:B------:R-:W-:Y:S01]  /*9550*/  FMUL.FTZ R48, R48, c[0x0][0x320] ;  /* 0x0000c80030307a20 */ /* 0x000fe20000410000 */
[----:B-1----:R-:W-:Y:S01]  /*9560*/  FMNMX.FTZ R0, R195, R0, !PT ;  /* 0x00000000c3007209 */ /* 0x002fe20007810000 */
[----:B------:R-:W-:Y:S03]  /*9570*/  FMUL.FTZ R50, R50, c[0x0][0x320] ;  /* 0x0000c80032327a20 */ /* 0x000fe60000410000 */
[----:B------:R-:W-:Y:S02]  /*9580*/  FMNMX.FTZ R0, R198, R0, !PT ;  /* 0x00000000c6007209 */ /* 0x000fe40007810000 */
[----:B------:R-:W1:Y:S02]  /*9590*/  MUFU.TANH R207, R21 ;  /* 0x0000001500cf7308 */ /* 0x000e640000002400 */
[----:B------:R-:W-:Y:S04]  /*95a0*/  FMNMX.FTZ R0, R199, R0, !PT ;  /* 0x00000000c7007209 */ /* 0x000fe80007810000 */
[----:B--2---:R-:W-:Y:S04]  /*95b0*/  FMNMX.FTZ R0, R206, R0, !PT ;  /* 0x00000000ce007209 */ /* 0x004fe80007810000 */
[----:B------:R-:W2:Y:S01]  /*95c0*/  MUFU.TANH R205, R19 ;  /* 0x0000001300cd7308 */ /* 0x000ea20000002400 */
[----:B------:R-:W-:Y:S09]  /*95d0*/  FMNMX.FTZ R2, R204, R2, !PT ;  /* 0x00000002cc027209 */ /* 0x000ff20007810000 */
[----:B------:R-:W2:Y:S01]  /*95e0*/  MUFU.TANH R186, R33 ;  /* 0x0000002100ba7308 */ /* 0x000ea20000002400 */
[----:B-1----:R-:W-:Y:S09]  /*95f0*/  FMNMX.FTZ R0, R207, R0, !PT ;  /* 0x00000000cf007209 */ /* 0x002ff20007810000 */
[----:B------:R1:W-:Y:S01]  /*9600*/  MUFU.TANH R33, R49 ;  /* 0x0000003100217308 */ /* 0x0003e20000002400 */
[----:B--2---:R-:W-:Y:S04]  /*9610*/  FMNMX.FTZ R2, R205, R2, !PT ;  /* 0x00000002cd027209 */ /* 0x004fe80007810000 */
[----:B------:R-:W-:Y:S05]  /*9620*/  FMNMX.FTZ R2, R208, R2, !PT ;  /* 0x00000002d0027209 */ /* 0x000fea0007810000 */
[----:B------:R-:W2:Y:S01]  /*9630*/  MUFU.TANH R250, R24 ;  /* 0x0000001800fa7308 */ /* 0x000ea20000002400 */
[----:B------:R-:W-:Y:S02]  /*9640*/  FMNMX.FTZ R2, R249, R2, !PT ;  /* 0x00000002f9027209 */ /* 0x000fe40007810000 */
[----:B------:R-:W-:Y:S07]  /*9650*/  MOV R200, R186 ;  /* 0x000000ba00c87202 */ /* 0x000fee0000000f00 */
[----:B------:R-:W2:Y:S01]  /*9660*/  MUFU.TANH R251, R25 ;  /* 0x0000001900fb7308 */ /* 0x000ea20000002400 */
[----:B-1----:R-:W-:Y:S09]  /*9670*/  MOV R49, R135 ;  /* 0x0000008700317202 */ /* 0x002ff20000000f00 */
[----:B------:R-:W1:Y:S01]  /*9680*/  MUFU.TANH R12, R29 ;  /* 0x0000001d000c7308 */ /* 0x000e620000002400 */
[----:B--2---:R-:W-:Y:S09]  /*9690*/  FMNMX.FTZ R0, R250, R0, !PT ;  /* 0x00000000fa007209 */ /* 0x004ff20007810000 */
[----:B------:R-:W2:Y:S01]  /*96a0*/  MUFU.TANH R252, R26 ;  /* 0x0000001a00fc7308 */ /* 0x000ea20000002400 */
[----:B------:R-:W-:Y:S04]  /*96b0*/  FMNMX.FTZ R0, R251, R0, !PT ;  /* 0x00000000fb007209 */ /* 0x000fe80007810000 */
[----:B------:R-:W-:Y:S05]  /*96c0*/  FMNMX.FTZ R0, R201, R0, !PT ;  /* 0x00000000c9007209 */ /* 0x000fea0007810000 */
[----:B------:R-:W2:Y:S01]  /*96d0*/  MUFU.TANH R209, R27 ;  /* 0x0000001b00d17308 */ /* 0x000ea20000002400 */
[----:B-1----:R-:W-:Y:S04]  /*96e0*/  MOV R202, R12 ;  /* 0x0000000c00ca7202 */ /* 0x002fe80000000f00 */
[----:B------:R-:W-:Y:S05]  /*96f0*/  FMNMX.FTZ R0, R202, R0, !PT ;  /* 0x00000000ca007209 */ /* 0x000fea0007810000 */
[----:B------:R-:W1:Y:S01]  /*9700*/  MUFU.TANH R211, R30 ;  /* 0x0000001e00d37308 */ /* 0x000e620000002400 */
[----:B--2---:R-:W-:Y:S09]  /*9710*/  FMNMX.FTZ R2, R252, R2, !PT ;  /* 0x00000002fc027209 */ /* 0x004ff20007810000 */
[----:B------:R-:W-:Y:S01]  /*9720*/  MUFU.TANH R184, R31 ;  /* 0x0000001f00b87308 */ /* 0x000fe20000002400 */
[----:B------:R-:W-:Y:S09]  /*9730*/  FMNMX.FTZ R2, R209, R2, !PT ;  /* 0x00000002d1027209 */ /* 0x000ff20007810000 */
[----:B------:R-:W-:Y:S01]  /*9740*/  MUFU.TANH R248, R34 ;  /* 0x0000002200f87308 */ /* 0x000fe20000002400 */
[----:B-1----:R-:W-:Y:S09]  /*9750*/  FMNMX.FTZ R2, R211, R2, !PT ;  /* 0x00000002d3027209 */ /* 0x002ff20007810000 */
[----:B------:R-:W1:Y:S10]  /*9760*/  MUFU.TANH R210, R32 ;  /* 0x0000002000d27308 */ /* 0x000e740000002400 */
[----:B------:R2:W-:Y:S10]  /*9770*/  MUFU.TANH R34, R48 ;  /* 0x0000003000227308 */ /* 0x0005f40000002400 */
[----:B------:R-:W2:Y:S01]  /*9780*/  MUFU.TANH R3, R37 ;  /* 0x0000002500037308 */ /* 0x000ea20000002400 */
[----:B-1----:R-:W-:Y:S04]  /*9790*/  FMNMX.FTZ R0, R210, R0, !PT ;  /* 0x00000000d2007209 */ /* 0x002fe80007810000 */
[----:B------:R-:W-:Y:S05]  /*97a0*/  FMNMX.FTZ R0, R200, R0, !PT ;  /* 0x00000000c8007209 */ /* 0x000fea0007810000 */
[----:B------:R1:W-:Y:S01]  /*97b0*/  MUFU.TANH R135, R50 ;  /* 0x0000003200877308 */ /* 0x0003e20000002400 */
[----:B------:R-:W-:Y:S02]  /*97c0*/  FMNMX.FTZ R0, R49, R0, !PT ;  /* 0x0000000031007209 */ /* 0x000fe40007810000 */
[----:B--2---:R-:W-:Y:S04]  /*97d0*/  MOV R48, R184 ;  /* 0x000000b800307202 */ /* 0x004fe80000000f00 */
[----:B------:R-:W-:Y:S03]  /*97e0*/  FMNMX.FTZ R2, R48, R2, !PT ;  /* 0x0000000230027209 */ /* 0x000fe60007810000 */
[----:B------:R-:W2:Y:S01]  /*97f0*/  MUFU.TANH R15, R35 ;  /* 0x00000023000f7308 */ /* 0x000ea20000002400 */
[----:B------:R-:W-:Y:S09]  /*9800*/  FMNMX.FTZ R2, R248, R2, !PT ;  /* 0x00000002f8027209 */ /* 0x000ff20007810000 */
[----:B------:R-:W2:Y:S01]  /*9810*/  MUFU.TANH R14, R40 ;  /* 0x00000028000e7308 */ /* 0x000ea20000002400 */
[----:B-1----:R-:W-:Y:S09]  /*9820*/  MOV R50, R3 ;  /* 0x0000000300327202 */ /* 0x002ff20000000f00 */
[----:B------:R-:W1:Y:S01]  /*9830*/  MUFU.TANH R13, R41 ;  /* 0x00000029000d7308 */ /* 0x000e620000002400 */
[----:B--2---:R-:W-:Y:S02]  /*9840*/  FMNMX.FTZ R3, R15, R2, !PT ;  /* 0x000000020f037209 */ /* 0x004fe40007810000 */
[----:B------:R-:W-:Y:S01]  /*9850*/  FMNMX.FTZ R2, R50, R0, !PT ;  /* 0x0000000032027209 */ /* 0x000fe20007810000 */
[----:B------:R-:W-:Y:S06]  /*9860*/  FMUL.FTZ R0, R51, c[0x0][0x320] ;  /* 0x0000c80033007a20 */ /* 0x000fec0000410000 */
[----:B------:R-:W2:Y:S01]  /*9870*/  MUFU.TANH R20, R44 ;  /* 0x0000002c00147308 */ /* 0x000ea20000002400 */
[----:B------:R-:W-:Y:S09]  /*9880*/  FMNMX.FTZ R2, R14, R2, !PT ;  /* 0x000000020e027209 */ /* 0x000ff20007810000 */
[----:B------:R2:W-:Y:S01]  /*9890*/  MUFU.TANH R184, R0 ;  /* 0x0000000000b87308 */ /* 0x0005e20000002400 */
[----:B-1----:R-:W-:Y:S09]  /*98a0*/  MOV R203, R13 ;  /* 0x0000000d00cb7202 */ /* 0x002ff20000000f00 */
[----:B------:R-:W1:Y:S10]  /*98b0*/  MUFU.TANH R16, R45 ;  /* 0x0000002d00107308 */ /* 0x000e740000002400 */
[----:B------:R-:W1:Y:S01]  /*98c0*/  MUFU.TANH R26, R38 ;  /* 0x00000026001a7308 */ /* 0x000e620000002400 */
[----:B--2---:R-:W-:Y:S04]  /*98d0*/  FMNMX.FTZ R0, R203, R2, !PT ;  /* 0x00000002cb007209 */ /* 0x004fe80007810000 */
[----:B------:R-:W-:Y:S05]  /*98e0*/  FMNMX.FTZ R0, R20, R0, !PT ;  /* 0x0000000014007209 */ /* 0x000fea0007810000 */
[----:B------:R-:W2:Y:S01]  /*98f0*/  MUFU.TANH R132, R42 ;  /* 0x0000002a00847308 */ /* 0x000ea20000002400 */
[----:B-1----:R-:W-:Y:S09]  /*9900*/  FMNMX.FTZ R0, R16, R0, !PT ;  /* 0x0000000010007209 */ /* 0x002ff20007810000 */
[----:B------:R-:W1:Y:S01]  /*9910*/  MUFU.TANH R21, R39 ;  /* 0x0000002700157308 */ /* 0x000e620000002400 */
[----:B------:R-:W-:Y:S09]  /*9920*/  FMNMX.FTZ R3, R26, R3, !PT ;  /* 0x000000031a037209 */ /* 0x000ff20007810000 */
[----:B------:R-:W3:Y:S01]  /*9930*/  MUFU.TANH R25, R43 ;  /* 0x0000002b00197308 */ /* 0x000ee20000002400 */
[----:B--2---:R-:W-:Y:S02]  /*9940*/  MOV R51, R132 ;  /* 0x0000008400337202 */ /* 0x004fe40000000f00 */
[----:B------:R-:W-:Y:S04]  /*9950*/  FMNMX.FTZ R132, R34, R0, !PT ;  /* 0x0000000022847209 */ /* 0x000fe80007810000 */
[----:B------:R-:W-:Y:S03]  /*9960*/  FMNMX.FTZ R132, R33, R132, !PT ;  /* 0x0000008421847209 */ /* 0x000fe60007810000 */
[----:B------:R-:W2:Y:S01]  /*9970*/  MUFU.TANH R17, R46 ;  /* 0x0000002e00117308 */ /* 0x000ea20000002400 */
[----:B-1----:R-:W-:Y:S02]  /*9980*/  FMNMX.FTZ R3, R21, R3, !PT ;  /* 0x0000000315037209 */ /* 0x002fe40007810000 */
[----:B----4-:R-:W-:Y:S02]  /*9990*/  @P0 MOV R5, R11 ;  /* 0x0000000b00050202 */ /* 0x010fe40000000f00 */
[----:B------:R-:W-:Y:S02]  /*99a0*/  FMNMX.FTZ R2, R51, R3, !PT ;  /* 0x0000000333027209 */ /* 0x000fe40007810000 */
[----:B------:R-:W1:Y:S03]  /*99b0*/  SHFL.BFLY PT, R3, R132, 0x2, 0x1f ;  /* 0x0c401f0084037f89 */ /* 0x000e6600000e0000 */
[----:B------:R-:W4:Y:S01]  /*99c0*/  MUFU.TANH R35, R47 ;  /* 0x0000002f00237308 */ /* 0x000f220000002400 */
[----:B---3--:R-:W-:Y:S04]  /*99d0*/  FMNMX.FTZ R2, R25, R2, !PT ;  /* 0x0000000219027209 */ /* 0x008fe80007810000 */
[----:B--2---:R-:W-:Y:S02]  /*99e0*/  FMNMX.FTZ R2, R17, R2, !PT ;  /* 0x0000000211027209 */ /* 0x004fe40007810000 */
[----:B-1----:R-:W-:Y:S02]  /*99f0*/  FMNMX.FTZ R132, R132, R3, !PT ;  /* 0x0000000384847209 */ /* 0x002fe40007810000 */
[----:B----4-:R-:W-:Y:S03]  /*9a00*/  FMNMX.FTZ R0, R35, R2, !PT ;  /* 0x0000000223007209 */ /* 0x010fe60007810000 */
[----:B------:R-:W1:Y:S01]  /*9a10*/  SHFL.BFLY PT, R4, R132, 0x1, 0x1f ;  /* 0x0c201f0084047f89 */ /* 0x000e6200000e0000 */
[----:B------:R-:W-:Y:S04]  /*9a20*/  FMNMX.FTZ R0, R135, R0, !PT ;  /* 0x0000000087007209 */ /* 0x000fe80007810000 */
[----:B------:R-:W-:Y:S05]  /*9a30*/  FMNMX.FTZ R0, R184, R0, !PT ;  /* 0x00000000b8007209 */ /* 0x000fea0007810000 */
[----:B------:R-:W2:Y:S01]  /*9a40*/  SHFL.BFLY PT, R2, R0, 0x2, 0x1f ;  /* 0x0c401f0000027f89 */ /* 0x000ea200000e0000 */
[----:B-1----:R-:W-:Y:S02]  /*9a50*/  FMNMX.FTZ R132, R132, R4, !PT ;  /* 0x0000000484847209 */ /* 0x002fe40007810000 */
[----:B------:R-:W-:Y:S03]  /*9a60*/  @P0 MOV R4, R8 ;  /* 0x0000000800040202 */ /* 0x000fe60000000f00 */
[----:B------:R-:W-:Y:S02]  /*9a70*/  FMUL.FTZ R186, R132, c[0x0][0x2d0] ;  /* 0x0000b40084ba7a20 */ /* 0x000fe40000410000 */
[----:B------:R-:W-:Y:S01]  /*9a80*/  @P0 IMAD.WIDE.U32 R4, R6, 0x60, R4 ;  /* 0x0000006006040825 */ /* 0x000fe200078e0004 */
[----:B--2---:R-:W-:Y:S03]  /*9a90*/  FMNMX.FTZ R0, R0, R2, !PT ;  /* 0x0000000200007209 */ /* 0x004fe60007810000 */
[--C-:B------:R-:W-:Y:S01]  /*9aa0*/  FFMA.FTZ R10, R189, c[0x0][0x2d0], -R186.reuse ;  /* 0x0000b400bd0a7a23 */ /* 0x100fe200000108ba */
[----:B------:R-:W-:Y:S01]  /*9ab0*/  @P0 IADD3 R6, R5, UR14, RZ ;  /* 0x0000000e05060c10 */ /* 0x000fe2000fffe0ff */
[----:B------:R-:W-:Y:S01]  /*9ac0*/  FFMA.FTZ R5, R188, c[0x0][0x2d0], -R186 ;  /* 0x0000b400bc057a23 */ /* 0x000fe200000108ba */
[C---:B------:R-:W-:Y:S01]  /*9ad0*/  @P0 SHF.L.U32 R7, R4.reuse, 0x1, RZ ;  /* 0x0000000104070819 */ /* 0x040fe200000006ff */
[----:B------:R1:W-:Y:S01]  /*9ae0*/  MUFU.EX2 R24, R10 ;  /* 0x0000000a00187308 */ /* 0x0003e20000000800 */
[----:B------:R-:W-:Y:S01]  /*9af0*/  @P0 SHF.L.U64.HI R6, R4, 0x1, R6 ;  /* 0x0000000104060819 */ /* 0x000fe20000010206 */
[----:B------:R-:W2:Y:S01]  /*9b00*/  SHFL.BFLY PT, R3, R0, 0x1, 0x1f ;  /* 0x0c201f0000037f89 */ /* 0x000ea200000e0000 */
[C---:B------:R-:W-:Y:S01]  /*9b10*/  @P0 IADD3 R8, P2, R7.reuse, 0x80, RZ ;  /* 0x0000008007080810 */ /* 0x040fe20007f5e0ff */
[----:B------:R-:W-:Y:S01]  /*9b20*/  @UP0 USHF.L.U32 UR14, UR4, 0x6, URZ ;  /* 0x00000006040e0899 */ /* 0x000fe2000800063f */
[----:B------:R-:W-:Y:S01]  /*9b30*/  FADD.FTZ R2, -R132, R133 ;  /* 0x0000008584027221 */ /* 0x000fe20000010100 */
[----:B------:R-:W-:Y:S02]  /*9b40*/  MOV R188, R35 ;  /* 0x0000002300bc7202 */ /* 0x000fe40000000f00 */
[----:B------:R-:W-:Y:S02]  /*9b50*/  @P0 IADD3 R8, P1, R8, c[0x0][0x1c8], RZ ;  /* 0x0000720008080a10 */ /* 0x000fe40007f3e0ff */
[----:B------:R3:W4:Y:S02]  /*9b60*/  MUFU.EX2 R11, R5 ;  /* 0x00000005000b7308 */ /* 0x0007240000000800 */
[----:B------:R-:W-:Y:S02]  /*9b70*/  @P0 IADD3.X R9, RZ, c[0x0][0x1cc], R6, P1, P2 ;  /* 0x00007300ff090a10 */ /* 0x000fe40000fe4406 */
[C---:B------:R-:W-:Y:S02]  /*9b80*/  @P0 IADD3 R4, P1, R7.reuse, c[0x0][0x1c8], RZ ;  /* 0x0000720007040a10 */ /* 0x040fe40007f3e0ff */
[----:B------:R-:W-:Y:S01]  /*9b90*/  @P0 IADD3 R12, P2, R7, 0x100, RZ ;  /* 0x00000100070c0810 */ /* 0x000fe20007f5e0ff */
[--C-:B-1----:R-:W-:Y:S01]  /*9ba0*/  FFMA.FTZ R10, R185, c[0x0][0x2d0], -R186.reuse ;  /* 0x0000b400b90a7a23 */ /* 0x102fe200000108ba */
[----:B--2---:R-:W-:Y:S01]  /*9bb0*/  FMNMX.FTZ R3, R0, R3, !PT ;  /* 0x0000000300037209 */ /* 0x004fe20007810000 */
[----:B------:R-:W-:Y:S02]  /*9bc0*/  FMUL.FTZ R0, R2, c[0x0][0x2d0] ;  /* 0x0000b40002007a20 */ /* 0x000fe40000410000 */
[----:B------:R-:W-:Y:S02]  /*9bd0*/  MUFU.EX2 R32, R10 ;  /* 0x0000000a00207308 */ /* 0x000fe40000000800 */
[----:B------:R-:W-:Y:S02]  /*9be0*/  FMUL.FTZ R133, R3, c[0x0][0x2d0] ;  /* 0x0000b40003857a20 */ /* 0x000fe40000410000 */
[----:B---3--:R-:W-:Y:S01]  /*9bf0*/  FFMA.FTZ R5, R190, c[0x0][0x2d0], -R186 ;  /* 0x0000b400be057a23 */ /* 0x008fe200000108ba */
[----:B----4-:R-:W-:Y:S01]  /*9c00*/  MOV R189, R11 ;  /* 0x0000000b00bd7202 */ /* 0x010fe20000000f00 */
[--C-:B------:R-:W-:Y:S01]  /*9c10*/  FFMA.FTZ R135, R135, c[0x0][0x2d0], -R133.reuse ;  /* 0x0000b40087877a23 */ /* 0x100fe20000010885 */
[----:B------:R-:W-:Y:S03]  /*9c20*/  MOV R190, R20 ;  /* 0x0000001400be7202 */ /* 0x000fe60000000f00 */
[----:B------:R1:W-:Y:S10]  /*9c30*/  MUFU.EX2 R18, R5 ;  /* 0x0000000500127308 */ /* 0x0003f40000000800 */
[----:B------:R2:W3:Y:S10]  /*9c40*/  MUFU.EX2 R2, R0 ;  /* 0x0000000000027308 */ /* 0x0004f40000000800 */
[----:B------:R-:W-:Y:S01]  /*9c50*/  MUFU.EX2 R135, R135 ;  /* 0x0000008700877308 */ /* 0x000fe20000000800 */
[----:B-1----:R-:W-:Y:S02]  /*9c60*/  @P0 IADD3.X R5, R6, c[0x0][0x1cc], RZ, P1, !PT ;  /* 0x0000730006050a10 */ /* 0x002fe40000ffe4ff */
[----:B------:R-:W-:Y:S03]  /*9c70*/  @P0 IADD3 R12, P1, R12, c[0x0][0x1c8], RZ ;  /* 0x000072000c0c0a10 */ /* 0x000fe60007f3e0ff */
[----:B------:R1:W-:Y:S01]  /*9c80*/  @P0 LDGSTS.E.BYPASS.LTC128B.128 [R247+0xc100], [R4.64], !P4 ;  /* 0x0c10000004f70fae */ /* 0x0003e2000e101d4a */
[----:B------:R-:W-:Y:S02]  /*9c90*/  @P0 IADD3.X R13, RZ, c[0x0][0x1cc], R6, P1, P2 ;  /* 0x00007300ff0d0a10 */ /* 0x000fe40000fe4406 */
[----:B------:R-:W-:Y:S01]  /*9ca0*/  @P0 IADD3 R7, P2, R7, 0x180, RZ ;  /* 0x0000018007070810 */ /* 0x000fe20007f5e0ff */
[----:B--2---:R-:W-:Y:S01]  /*9cb0*/  FADD.FTZ R0, -R3, R134 ;  /* 0x0000008603007221 */ /* 0x004fe20000010100 */
[----:B------:R-:W-:Y:S01]  /*9cc0*/  MOV R134, R15 ;  /* 0x0000000f00867202 */ /* 0x000fe20000000f00 */
[----:B---3--:R-:W-:Y:S02]  /*9cd0*/  FMUL.FTZ R41, R2, R173 ;  /* 0x000000ad02297220 */ /* 0x008fe40000410000 */
[----:B------:R2:W-:Y:S01]  /*9ce0*/  @P0 LDGSTS.E.BYPASS.LTC128B.128 [R247+0xf100], [R8.64], !P6 ;  /* 0x0f10000008f70fae */ /* 0x0005e2000f101d4a */
[----:B------:R-:W-:Y:S01]  /*9cf0*/  @P0 IADD3 R10, P1, R7, c[0x0][0x1c8], RZ ;  /* 0x00007200070a0a10 */ /* 0x000fe20007f3e0ff */
[--C-:B------:R-:W-:Y:S01]  /*9d00*/  FFMA.FTZ R7, R193, c[0x0][0x2d0], -R133.reuse ;  /* 0x0000b400c1077a23 */ /* 0x100fe20000010885 */
[----:B------:R-:W-:Y:S01]  /*9d10*/  MOV R193, R16 ;  /* 0x0000001000c17202 */ /* 0x000fe20000000f00 */
[----:B------:R-:W-:Y:S01]  /*9d20*/  FMUL.FTZ R0, R0, c[0x0][0x2d0] ;  /* 0x0000b40000007a20 */ /* 0x000fe20000410000 */
[----:B------:R-:W-:Y:S01]  /*9d30*/  @P0 IADD3.X R11, RZ, c[0x0][0x1cc], R6, P1, P2 ;  /* 0x00007300ff0b0a10 */ /* 0x000fe20000fe4406 */
[----:B------:R3:W-:Y:S01]  /*9d40*/  MUFU.EX2 R185, R7 ;  /* 0x0000000700b97308 */ /* 0x0007e20000000800 */
[C---:B------:R-:W-:Y:S01]  /*9d50*/  FMUL.FTZ R16, R2.reuse, R148 ;  /* 0x0000009402107220 */ /* 0x040fe20000410000 */
[----:B------:R4:W-:Y:S01]  /*9d60*/  @P0 LDGSTS.E.BYPASS.LTC128B.128 [R247+0x12100], [R12.64], !P3 ;  /* 0x121000000cf70fae */ /* 0x0009e2000d901d4a */
[----:B------:R-:W-:Y:S01]  /*9d70*/  MOV R148, R17 ;  /* 0x0000001100947202 */ /* 0x000fe20000000f00 */
[C---:B------:R-:W-:Y:S01]  /*9d80*/  FMUL.FTZ R17, R2.reuse, R149 ;  /* 0x0000009502117220 */ /* 0x040fe20000410000 */
[----:B------:R-:W-:Y:S01]  /*9d90*/  MOV R149, R18 ;  /* 0x0000001200957202 */ /* 0x000fe20000000f00 */
[C---:B------:R-:W-:Y:S02]  /*9da0*/  FMUL.FTZ R52, R2.reuse, R52 ;  /* 0x0000003402347220 */ /* 0x040fe40000410000 */
[C---:B------:R-:W-:Y:S02]  /*9db0*/  FMUL.FTZ R53, R2.reuse, R53 ;  /* 0x0000003502357220 */ /* 0x040fe40000410000 */
[----:B------:R4:W-:Y:S01]  /*9dc0*/  @P0 LDGSTS.E.BYPASS.LTC128B.128 [R247+0x15100], [R10.64], !P5 ;  /* 0x151000000af70fae */ /* 0x0009e2000e901d4a */
[----:B------:R-:W4:Y:S01]  /*9dd0*/  MUFU.EX2 R0, R0 ;  /* 0x0000000000007308 */ /* 0x000f220000000800 */
[----:B------:R-:W-:Y:S01]  /*9de0*/  FMUL.FTZ R56, R2, R56 ;  /* 0x0000003802387220 */ /* 0x000fe20000410000 */
[----:B-1----:R-:W-:Y:S01]  /*9df0*/  @P0 IADD3 R4, P1, R4, UR14, RZ ;  /* 0x0000000e04040c10 */ /* 0x002fe2000ff3e0ff */
[C---:B------:R-:W-:Y:S02]  /*9e00*/  FMUL.FTZ R57, R2.reuse, R57 ;  /* 0x0000003902397220 */ /* 0x040fe40000410000 */
[C---:B------:R-:W-:Y:S01]  /*9e10*/  FMUL.FTZ R60, R2.reuse, R60 ;  /* 0x0000003c023c7220 */ /* 0x040fe20000410000 */
[----:B------:R-:W-:Y:S01]  /*9e20*/  @P0 IADD3.X R5, R5, UR16, RZ, P1, !PT ;  /* 0x0000001005050c10 */ /* 0x000fe20008ffe4ff */
[----:B------:R-:W-:Y:S01]  /*9e30*/  FMUL.FTZ R61, R2, R61 ;  /* 0x0000003d023d7220 */ /* 0x000fe20000410000 */
[----:B------:R-:W-:Y:S01]  /*9e40*/  @P0 IADD3 R6, P1, R4, UR14, RZ ;  /* 0x0000000e04060c10 */ /* 0x000fe2000ff3e0ff */
[----:B------:R-:W-:Y:S02]  /*9e50*/  FMUL.FTZ R64, R2, R64 ;  /* 0x0000004002407220 */ /* 0x000fe40000410000 */
[----:B------:R1:W-:Y:S01]  /*9e60*/  @P0 LDGSTS.E.BYPASS.LTC128B.128 [R247+0xd100], [R4.64], !P4 ;  /* 0x0d10000004f70fae */ /* 0x0003e2000e101d4a */
[--C-:B--2---:R-:W-:Y:S01]  /*9e70*/  FFMA.FTZ R8, R194, c[0x0][0x2d0], -R133.reuse ;  /* 0x0000b400c2087a23 */ /* 0x104fe20000010885 */
[----:B---3--:R-:W-:Y:S01]  /*9e80*/  @P0 IADD3.X R7, R5, UR16, RZ, P1, !PT ;  /* 0x0000001005070c10 */ /* 0x008fe20008ffe4ff */
[C---:B------:R-:W-:Y:S01]  /*9e90*/  FMUL.FTZ R9, R2.reuse, R141 ;  /* 0x0000008d02097220 */ /* 0x040fe20000410000 */
[----:B------:R-:W-:Y:S01]  /*9ea0*/  MOV R194, R34 ;  /* 0x0000002200c27202 */ /* 0x000fe20000000f00 */
[----:B------:R2:W3:Y:S01]  /*9eb0*/  MUFU.EX2 R19, R8 ;  /* 0x0000000800137308 */ /* 0x0004e20000000800 */
[C---:B------:R-:W-:Y:S02]  /*9ec0*/  FMUL.FTZ R65, R2.reuse, R65 ;  /* 0x0000004102417220 */ /* 0x040fe40000410000 */
[----:B------:R1:W-:Y:S01]  /*9ed0*/  @P0 LDGSTS.E.BYPASS.LTC128B.128 [R247+0x10100], [R4.64+0x80], !P6 ;  /* 0x1010008004f70fae */ /* 0x0003e2000f101d4a */
[C---:B------:R-:W-:Y:S02]  /*9ee0*/  FMUL.FTZ R68, R2.reuse, R68 ;  /* 0x0000004402447220 */ /* 0x040fe40000410000 */
[----:B------:R-:W-:Y:S02]  /*9ef0*/  FMUL.FTZ R69, R2, R69 ;  /* 0x0000004502457220 */ /* 0x000fe40000410000 */
[C---:B----4-:R-:W-:Y:S02]  /*9f00*/  FMUL.FTZ R34, R0.reuse, R166 ;  /* 0x000000a600227220 */ /* 0x050fe40000410000 */
[C---:B------:R-:W-:Y:S01]  /*9f10*/  FMUL.FTZ R10, R0.reuse, R142 ;  /* 0x0000008e000a7220 */ /* 0x040fe20000410000 */
[----:B------:R1:W-:Y:S01]  /*9f20*/  @P0 LDGSTS.E.BYPASS.LTC128B.128 [R247+0x13100], [R4.64+0x100], !P3 ;  /* 0x1310010004f70fae */ /* 0x0003e2000d901d4a */
[C---:B------:R-:W-:Y:S02]  /*9f30*/  FMUL.FTZ R11, R0.reuse, R143 ;  /* 0x0000008f000b7220 */ /* 0x040fe40000410000 */
[C---:B------:R-:W-:Y:S02]  /*9f40*/  FMUL.FTZ R35, R0.reuse, R167 ;  /* 0x000000a700237220 */ /* 0x040fe40000410000 */
[C---:B------:R-:W-:Y:S02]  /*9f50*/  FMUL.FTZ R42, R0.reuse, R174 ;  /* 0x000000ae002a7220 */ /* 0x040fe40000410000 */
[C---:B------:R-:W-:Y:S01]  /*9f60*/  FMUL.FTZ R43, R0.reuse, R175 ;  /* 0x000000af002b7220 */ /* 0x040fe20000410000 */
[----:B------:R1:W-:Y:S01]  /*9f70*/  @P0 LDGSTS.E.BYPASS.LTC128B.128 [R247+0x16100], [R4.64+0x180], !P5 ;  /* 0x1610018004f70fae */ /* 0x0003e2000e901d4a */
[C---:B------:R-:W-:Y:S02]  /*9f80*/  FMUL.FTZ R54, R0.reuse, R54 ;  /* 0x0000003600367220 */ /* 0x040fe40000410000 */
[----:B------:R-:W-:Y:S02]  /*9f90*/  FMUL.FTZ R55, R0, R55 ;  /* 0x0000003700377220 */ /* 0x000fe40000410000 */
[----:B--2---:R-:W-:Y:S02]  /*9fa0*/  FMUL.FTZ R8, R2, R140 ;  /* 0x0000008c02087220 */ /* 0x004fe40000410000 */
[C---:B------:R-:W-:Y:S01]  /*9fb0*/  FMUL.FTZ R58, R0.reuse, R58 ;  /* 0x0000003a003a7220 */ /* 0x040fe20000410000 */
[----:B------:R2:W-:Y:S01]  /*9fc0*/  @P0 LDGSTS.E.BYPASS.LTC128B.128 [R247+0xe100], [R6.64], !P4 ;  /* 0x0e10000006f70fae */ /* 0x0005e2000e101d4a */
[C---:B------:R-:W-:Y:S02]  /*9fd0*/  FMUL.FTZ R59, R0.reuse, R59 ;  /* 0x0000003b003b7220 */ /* 0x040fe40000410000 */
[C---:B------:R-:W-:Y:S02]  /*9fe0*/  FMUL.FTZ R62, R0.reuse, R62 ;  /* 0x0000003e003e7220 */ /* 0x040fe40000410000 */
[C---:B------:R-:W-:Y:S02]  /*9ff0*/  FMUL.FTZ R63, R0.reuse, R63 ;  /* 0x0000003f003f7220 */ /* 0x040fe40000410000 */
[C---:B------:R-:W-:Y:S01]  /*a000*/  FMUL.FTZ R66, R0.reuse, R66 ;  /* 0x0000004200427220 */ /* 0x040fe20000410000 */
[----:B------:R2:W-:Y:S01]  /*a010*/  @P0 LDGSTS.E.BYPASS.LTC128B.128 [R247+0x11100], [R6.64+0x80], !P6 ;  /* 0x1110008006f70fae */ /* 0x0005e2000f101d4a */
[C---:B------:R-:W-:Y:S02]  /*a020*/  FMUL.FTZ R67, R0.reuse, R67 ;  /* 0x0000004300437220 */ /* 0x040fe40000410000 */
[C---:B------:R-:W-:Y:S02]  /*a030*/  FMUL.FTZ R70, R0.reuse, R70 ;  /* 0x0000004600467220 */ /* 0x040fe40000410000 */
[----:B------:R-:W-:Y:S02]  /*a040*/  FMUL.FTZ R71, R0, R71 ;  /* 0x0000004700477220 */ /* 0x000fe40000410000 */
[C---:B------:R-:W-:Y:S01]  /*a050*/  FMUL.FTZ R72, R2.reuse, R72 ;  /* 0x0000004802487220 */ /* 0x040fe20000410000 */
[----:B------:R2:W-:Y:S01]  /*a060*/  @P0 LDGSTS.E.BYPASS.LTC128B.128 [R247+0x14100], [R6.64+0x100], !P3 ;  /* 0x1410010006f70fae */ /* 0x0005e2000d901d4a */
[C---:B------:R-:W-:Y:S02]  /*a070*/  FMUL.FTZ R73, R2.reuse, R73 ;  /* 0x0000004902497220 */ /* 0x040fe40000410000 */
[--C-:B-1----:R-:W-:Y:S01]  /*a080*/  FFMA.FTZ R4, R191, c[0x0][0x2d0], -R133.reuse ;  /* 0x0000b400bf047a23 */ /* 0x102fe20000010885 */
[----:B------:R-:W-:Y:S01]  /*a090*/  MOV R191, R14 ;  /* 0x0000000e00bf7202 */ /* 0x000fe20000000f00 */
[----:B------:R-:W-:Y:S01]  /*a0a0*/  FMUL.FTZ R5, R2, R137 ;  /* 0x0000008902057220 */ /* 0x000fe20000410000 */
[----:B---3--:R-:W-:Y:S01]  /*a0b0*/  F2FP.PACK_AB R137, R19, R185 ;  /* 0x000000b91389723e */ /* 0x008fe200000000ff */
[----:B------:R1:W-:Y:S01]  /*a0c0*/  MUFU.EX2 R27, R4 ;  /* 0x00000004001b7308 */ /* 0x0003e20000000800 */
[----:B------:R2:W-:Y:S01]  /*a0d0*/  @P0 LDGSTS.E.BYPASS.LTC128B.128 [R247+0x17100], [R6.64+0x180], !P5 ;  /* 0x1710018006f70fae */ /* 0x0005e2000e901d4a */
[C---:B------:R-:W-:Y:S02]  /*a0e0*/  FMUL.FTZ R74, R0.reuse, R74 ;  /* 0x0000004a004a7220 */ /* 0x040fe40000410000 */
[----:B------:R-:W-:Y:S02]  /*a0f0*/  FMUL.FTZ R75, R0, R75 ;  /* 0x0000004b004b7220 */ /* 0x000fe40000410000 */
[C---:B------:R-:W-:Y:S02]  /*a100*/  FMUL.FTZ R76, R2.reuse, R76 ;  /* 0x0000004c024c7220 */ /* 0x040fe40000410000 */
[----:B------:R-:W-:Y:S01]  /*a110*/  FMUL.FTZ R77, R2, R77 ;  /* 0x0000004d024d7220 */ /* 0x000fe20000410000 */
[----:B------:R-:W3:Y:S01]  /*a120*/  LDSM.16.MT88.4 R12, [R213+0x100] ;  /* 0x00010000d50c783b */ /* 0x000ee20000004200 */
[C---:B------:R-:W-:Y:S02]  /*a130*/  FMUL.FTZ R78, R0.reuse, R78 ;  /* 0x0000004e004e7220 */ /* 0x040fe40000410000 */
[----:B------:R-:W-:Y:S02]  /*a140*/  FMUL.FTZ R79, R0, R79 ;  /* 0x0000004f004f7220 */ /* 0x000fe40000410000 */
[C---:B------:R-:W-:Y:S02]  /*a150*/  FMUL.FTZ R80, R2.reuse, R80 ;  /* 0x0000005002507220 */ /* 0x040fe40000410000 */
[----:B------:R-:W-:Y:S01]  /*a160*/  FMUL.FTZ R81, R2, R81 ;  /* 0x0000005102517220 */ /* 0x000fe20000410000 */
[----:B------:R-:W-:Y:S01]  /*a170*/  LDSM.16.MT88.4 R28, [R216+0x100] ;  /* 0x00010000d81c783b */ /* 0x000fe20000004200 */
[C---:B------:R-:W-:Y:S02]  /*a180*/  FMUL.FTZ R82, R0.reuse, R82 ;  /* 0x0000005200527220 */ /* 0x040fe40000410000 */
[----:B------:R-:W-:Y:S02]  /*a190*/  FMUL.FTZ R83, R0, R83 ;  /* 0x0000005300537220 */ /* 0x000fe40000410000 */
[----:B------:R-:W-:Y:S02]  /*a1a0*/  FMUL.FTZ R84, R2, R84 ;  /* 0x0000005402547220 */ /* 0x000fe40000410000 */
[--C-:B-1----:R-:W-:Y:S01]  /*a1b0*/  FFMA.FTZ R4, R192, c[0x0][0x2d0], -R133.reuse ;  /* 0x0000b400c0047a23 */ /* 0x102fe20000010885 */
[----:B------:R-:W-:Y:S01]  /*a1c0*/  MOV R192, R21 ;  /* 0x0000001500c07202 */ /* 0x000fe20000000f00 */
[----:B------:R-:W-:Y:S01]  /*a1d0*/  LDSM.16.MT88.4 R36, [R215+0x100] ;  /* 0x00010000d724783b */ /* 0x000fe20000004200 */
[----:B------:R-:W-:Y:S01]  /*a1e0*/  FMUL.FTZ R85, R2, R85 ;  /* 0x0000005502557220 */ /* 0x000fe20000410000 */
[----:B------:R-:W1:Y:S01]  /*a1f0*/  MUFU.EX2 R40, R4 ;  /* 0x0000000400287308 */ /* 0x000e620000000800 */
[----:B--2---:R-:W-:Y:S01]  /*a200*/  FMUL.FTZ R6, R0, R138 ;  /* 0x0000008a00067220 */ /* 0x004fe20000410000 */
[----:B------:R-:W-:Y:S01]  /*a210*/  F2FP.PACK_AB R138, R32, R24 ;  /* 0x00000018208a723e */ /* 0x000fe200000000ff */
[C---:B------:R-:W-:Y:S02]  /*a220*/  FMUL.FTZ R7, R0.reuse, R139 ;  /* 0x0000008b00077220 */ /* 0x040fe40000410000 */
[C---:B------:R-:W-:Y:S01]  /*a230*/  FMUL.FTZ R86, R0.reuse, R86 ;  /* 0x0000005600567220 */ /* 0x040fe20000410000 */
[----:B------:R-:W2:Y:S01]  /*a240*/  LDSM.16.MT88.4 R20, [R214+0x100] ;  /* 0x00010000d614783b */ /* 0x000ea20000004200 */
[----:B------:R-:W-:Y:S02]  /*a250*/  FMUL.FTZ R87, R0, R87 ;  /* 0x0000005700577220 */ /* 0x000fe40000410000 */
[C---:B------:R-:W-:Y:S02]  /*a260*/  FMUL.FTZ R88, R2.reuse, R88 ;  /* 0x0000005802587220 */ /* 0x040fe40000410000 */
[----:B------:R-:W-:Y:S02]  /*a270*/  FMUL.FTZ R89, R2, R89 ;  /* 0x0000005902597220 */ /* 0x000fe40000410000 */
[C---:B------:R-:W-:Y:S01]  /*a280*/  FMUL.FTZ R90, R0.reuse, R90 ;  /* 0x0000005a005a7220 */ /* 0x040fe20000410000 */
[----:B------:R-:W4:Y:S01]  /*a290*/  LDSM.16.MT88.4 R44, [R213+0x3100] ;  /* 0x00310000d52c783b */ /* 0x000f220000004200 */
[----:B------:R-:W-:Y:S02]  /*a2a0*/  FMUL.FTZ R91, R0, R91 ;  /* 0x0000005b005b7220 */ /* 0x000fe40000410000 */
[C---:B------:R-:W-:Y:S02]  /*a2b0*/  FMUL.FTZ R92, R2.reuse, R92 ;  /* 0x0000005c025c7220 */ /* 0x040fe40000410000 */
[----:B------:R-:W-:Y:S02]  /*a2c0*/  FMUL.FTZ R93, R2, R93 ;  /* 0x0000005d025d7220 */ /* 0x000fe40000410000 */
[C---:B------:R-:W-:Y:S01]  /*a2d0*/  FMUL.FTZ R94, R0.reuse, R94 ;  /* 0x0000005e005e7220 */ /* 0x040fe20000410000 */
[----:B------:R-:W4:Y:S01]  /*a2e0*/  LDSM.16.MT88.4 R140, [R214+0x3100] ;  /* 0x00310000d68c783b */ /* 0x000f220000004200 */
[----:B------:R-:W-:Y:S01]  /*a2f0*/  FMUL.FTZ R95, R0, R95 ;  /* 0x0000005f005f7220 */ /* 0x000fe20000410000 */
[----:B-1----:R-:W-:Y:S01]  /*a300*/  F2FP.PACK_AB R139, R40, R27 ;  /* 0x0000001b288b723e */ /* 0x002fe200000000ff */
[----:B------:R-:W-:Y:S01]  /*a310*/  FMUL.FTZ R4, R2, R136 ;  /* 0x0000008802047220 */ /* 0x000fe20000410000 */
[----:B------:R-:W-:Y:S01]  /*a320*/  F2FP.PACK_AB R136, R18, R189 ;  /* 0x000000bd1288723e */ /* 0x000fe200000000ff */
[C---:B------:R-:W-:Y:S01]  /*a330*/  FMUL.FTZ R18, R0.reuse, R150 ;  /* 0x0000009600127220 */ /* 0x040fe20000410000 */
[----:B------:R-:W-:Y:S01]  /*a340*/  MOV R150, R19 ;  /* 0x0000001300967202 */ /* 0x000fe20000000f00 */
[----:B------:R-:W-:Y:S01]  /*a350*/  FMUL.FTZ R19, R0, R151 ;  /* 0x0000009700137220 */ /* 0x000fe20000410000 */
[----:B------:R-:W0:Y:S01]  /*a360*/  LDGDEPBAR ;  /* 0x00000000000079af */ /* 0x000e220000000000 */
[----:B------:R-:W-:Y:S01]  /*a370*/  MOV R151, R40 ;  /* 0x0000002800977202 */ /* 0x000fe20000000f00 */
[C---:B------:R-:W-:Y:S01]  /*a380*/  FMUL.FTZ R40, R2.reuse, R172 ;  /* 0x000000ac02287220 */ /* 0x040fe20000410000 */
[C---:B---3--:R-:W-:Y:S05]  /*a390*/  HMMA.16816.F32 R4, R136.reuse, R12, R4 ;  /* 0x0000000c8804723c */ /* 0x048fea0000001804 */
[C---:B------:R-:W-:Y:S02]  /*a3a0*/  FMUL.FTZ R96, R2.reuse, R96 ;  /* 0x0000006002607220 */ /* 0x040fe40000410000 */
[C---:B------:R-:W-:Y:S01]  /*a3b0*/  FMUL.FTZ R12, R2.reuse, R144 ;  /* 0x00000090020c7220 */ /* 0x040fe20000410000 */
[C---:B------:R-:W-:Y:S04]  /*a3c0*/  HMMA.16816.F32 R8, R136.reuse, R14, R8 ;  /* 0x0000000e8808723c */ /* 0x040fe80000001808 */
[C---:B------:R-:W-:Y:S02]  /*a3d0*/  FMUL.FTZ R13, R2.reuse, R145 ;  /* 0x00000091020d7220 */ /* 0x040fe40000410000 */
[----:B------:R-:W-:Y:S02]  /*a3e0*/  FMUL.FTZ R97, R2, R97 ;  /* 0x0000006102617220 */ /* 0x000fe40000410000 */
[C---:B------:R-:W-:Y:S04]  /*a3f0*/  FMUL.FTZ R14, R0.reuse, R146 ;  /* 0x00000092000e7220 */ /* 0x040fe80000410000 */
[C---:B------:R-:W-:Y:S02]  /*a400*/  FMUL.FTZ R15, R0.reuse, R147 ;  /* 0x00000093000f7220 */ /* 0x040fe40000410000 */
[----:B------:R-:W1:Y:S01]  /*a410*/  LDSM.16.MT88.4 R144, [R216+0x3100] ;  /* 0x00310000d890783b */ /* 0x000e620000004200 */
[C---:B------:R-:W-:Y:S02]  /*a420*/  FMUL.FTZ R98, R0.reuse, R98 ;  /* 0x0000006200627220 */ /* 0x040fe40000410000 */
[----:B------:R-:W-:Y:S02]  /*a430*/  FMUL.FTZ R99, R0, R99 ;  /* 0x0000006300637220 */ /* 0x000fe40000410000 */
[C---:B--2---:R-:W-:Y:S03]  /*a440*/  HMMA.16816.F32 R12, R136.reuse, R20, R12 ;  /* 0x00000014880c723c */ /* 0x044fe6000000180c */
[C---:B------:R-:W-:Y:S02]  /*a450*/  FMUL.FTZ R100, R2.reuse, R100 ;  /* 0x0000006402647220 */ /* 0x040fe40000410000 */
        /* <DEDUP_REMOVED lines=11> */
[C---:B------:R-:W-:Y:S01]  /*a510*/  FMUL.FTZ R32, R2.reuse, R164 ;  /* 0x000000a402207220 */ /* 0x040fe20000410000 */
[----:B------:R-:W-:Y:S01]  /*a520*/  MOV R166, R154 ;  /* 0x0000009a00a67202 */ /* 0x000fe20000000f00 */
[C---:B------:R-:W-:Y:S01]  /*a530*/  FMUL.FTZ R33, R2.reuse, R165 ;  /* 0x000000a502217220 */ /* 0x040fe20000410000 */
[----:B------:R-:W-:Y:S01]  /*a540*/  MOV R155, R24 ;  /* 0x00000018009b7202 */ /* 0x000fe20000000f00 */
[C---:B------:R-:W-:Y:S01]  /*a550*/  FMUL.FTZ R24, R2.reuse, R156 ;  /* 0x0000009c02187220 */ /* 0x040fe20000410000 */
[C---:B------:R-:W-:Y:S03]  /*a560*/  HMMA.16816.F32 R20, R136.reuse, R28, R20 ;  /* 0x0000001c8814723c */ /* 0x040fe60000001814 */
[----:B------:R-:W-:Y:S01]  /*a570*/  MOV R156, R25 ;  /* 0x00000019009c7202 */ /* 0x000fe20000000f00 */
[----:B------:R-:W-:Y:S01]  /*a580*/  FMUL.FTZ R25, R2, R157 ;  /* 0x0000009d02197220 */ /* 0x000fe20000410000 */
[----:B------:R-:W-:Y:S01]  /*a590*/  MOV R157, R26 ;  /* 0x0000001a009d7202 */ /* 0x000fe20000000f00 */
[----:B------:R-:W-:Y:S01]  /*a5a0*/  FMUL.FTZ R26, R0, R158 ;  /* 0x0000009e001a7220 */ /* 0x000fe20000410000 */
[----:B------:R-:W-:Y:S01]  /*a5b0*/  MOV R158, R148 ;  /* 0x00000094009e7202 */ /* 0x000fe20000000f00 */
[C---:B------:R-:W-:Y:S01]  /*a5c0*/  FMUL.FTZ R28, R2.reuse, R160 ;  /* 0x000000a0021c7220 */ /* 0x040fe20000410000 */
[----:B------:R-:W-:Y:S03]  /*a5d0*/  MOV R160, R134 ;  /* 0x0000008600a07202 */ /* 0x000fe60000000f00 */
[----:B------:R-:W-:Y:S01]  /*a5e0*/  MOV R175, R158 ;  /* 0x0000009e00af7202 */ /* 0x000fe20000000f00 */
[C---:B------:R-:W-:Y:S03]  /*a5f0*/  HMMA.16816.F32 R24, R136.reuse, R30, R24 ;  /* 0x0000001e8818723c */ /* 0x040fe60000001818 */
[----:B------:R-:W-:Y:S01]  /*a600*/  FMUL.FTZ R29, R2, R161 ;  /* 0x000000a1021d7220 */ /* 0x000fe20000410000 */
[----:B------:R-:W-:Y:S01]  /*a610*/  MOV R161, R50 ;  /* 0x0000003200a17202 */ /* 0x000fe20000000f00 */
[--C-:B------:R-:W-:Y:S01]  /*a620*/  FFMA.FTZ R134, R187, c[0x0][0x2d0], -R186.reuse ;  /* 0x0000b400bb867a23 */ /* 0x100fe200000108ba */
[----:B------:R-:W-:Y:S01]  /*a630*/  MOV R164, R48 ;  /* 0x0000003000a47202 */ /* 0x000fe20000000f00 */
[C---:B------:R-:W-:Y:S01]  /*a640*/  FMUL.FTZ R30, R0.reuse, R162 ;  /* 0x000000a2001e7220 */ /* 0x040fe20000410000 */
[----:B------:R-:W-:Y:S01]  /*a650*/  MOV R162, R155 ;  /* 0x0000009b00a27202 */ /* 0x000fe20000000f00 */
[----:B------:R-:W-:Y:S03]  /*a660*/  FMUL.FTZ R31, R0, R163 ;  /* 0x000000a3001f7220 */ /* 0x000fe60000410000 */
[----:B------:R-:W-:Y:S01]  /*a670*/  MOV R155, R151 ;  /* 0x00000097009b7202 */ /* 0x000fe20000000f00 */
[----:B------:R-:W-:Y:S01]  /*a680*/  FMUL.FTZ R48, R2, R180 ;  /* 0x000000b402307220 */ /* 0x000fe20000410000 */
[----:B------:R-:W-:Y:S01]  /*a690*/  MOV R187, R210 ;  /* 0x000000d200bb7202 */ /* 0x000fe20000000f00 */
[C---:B------:R-:W-:Y:S01]  /*a6a0*/  FMUL.FTZ R50, R0.reuse, R182 ;  /* 0x000000b600327220 */ /* 0x040fe20000410000 */
[C---:B------:R-:W-:Y:S03]  /*a6b0*/  HMMA.16816.F32 R28, R136.reuse, R36, R28 ;  /* 0x00000024881c723c */ /* 0x040fe6000000181c */
[----:B------:R-:W-:Y:S01]  /*a6c0*/  MOV R182, R248 ;  /* 0x000000f800b67202 */ /* 0x000fe20000000f00 */
[C---:B------:R-:W-:Y:S01]  /*a6d0*/  FMUL.FTZ R102, R0.reuse, R102 ;  /* 0x0000006600667220 */ /* 0x040fe20000410000 */
[----:B------:R-:W-:Y:S01]  /*a6e0*/  MOV R167, R155 ;  /* 0x0000009b00a77202 */ /* 0x000fe20000000f00 */
[----:B------:R-:W-:Y:S01]  /*a6f0*/  FMUL.FTZ R103, R0, R103 ;  /* 0x0000006700677220 */ /* 0x000fe20000410000 */
[----:B------:R-:W-:Y:S01]  /*a700*/  MOV R191, R51 ;  /* 0x0000003300bf7202 */ /* 0x000fe20000000f00 */
[C---:B------:R-:W-:Y:S04]  /*a710*/  HMMA.16816.F32 R32, R136.reuse, R38, R32 ;  /* 0x000000268820723c */ /* 0x040fe80000001820 */
[C---:B------:R-:W-:Y:S01]  /*a720*/  FMUL.FTZ R36, R2.reuse, R168 ;  /* 0x000000a802247220 */ /* 0x040fe20000410000 */
[----:B------:R-:W-:Y:S01]  /*a730*/  MOV R163, R49 ;  /* 0x0000003100a37202 */ /* 0x000fe20000000f00 */
[----:B------:R2:W-:Y:S01]  /*a740*/  MUFU.EX2 R168, R134 ;  /* 0x0000008600a87308 */ /* 0x0005e20000000800 */
[----:B------:R-:W-:Y:S02]  /*a750*/  FMUL.FTZ R37, R2, R169 ;  /* 0x000000a902257220 */ /* 0x000fe40000410000 */
[C---:B------:R-:W-:Y:S03]  /*a760*/  FMUL.FTZ R38, R0.reuse, R170 ;  /* 0x000000aa00267220 */ /* 0x040fe60000410000 */
[----:B------:R-:W-:Y:S01]  /*a770*/  FMUL.FTZ R39, R0, R171 ;  /* 0x000000ab00277220 */ /* 0x000fe20000410000 */
[----:B------:R-:W-:Y:S01]  /*a780*/  MOV R180, R163 ;  /* 0x000000a300b47202 */ /* 0x000fe20000000f00 */
[----:B------:R-:W-:Y:S01]  /*a790*/  FMUL.FTZ R49, R2, R181 ;  /* 0x000000b502317220 */ /* 0x000fe20000410000 */
[----:B------:R-:W-:Y:S01]  /*a7a0*/  MOV R181, R160 ;  /* 0x000000a000b57202 */ /* 0x000fe20000000f00 */
[----:B------:R-:W-:Y:S01]  /*a7b0*/  FMUL.FTZ R51, R0, R183 ;  /* 0x000000b700337220 */ /* 0x000fe20000410000 */
[----:B------:R-:W-:Y:S01]  /*a7c0*/  MOV R160, R153 ;  /* 0x0000009900a07202 */ /* 0x000fe20000000f00 */
[C---:B------:R-:W-:Y:S01]  /*a7d0*/  FMUL.FTZ R104, R2.reuse, R104 ;  /* 0x0000006802687220 */ /* 0x040fe20000410000 */
[C---:B----4-:R-:W-:Y:S03]  /*a7e0*/  HMMA.16816.F32 R36, R136.reuse, R44, R36 ;  /* 0x0000002c8824723c */ /* 0x050fe60000001824 */
[----:B------:R-:W-:Y:S01]  /*a7f0*/  MOV R183, R211 ;  /* 0x000000d300b77202 */ /* 0x000fe20000000f00 */
[----:B------:R-:W-:Y:S02]  /*a800*/  FMUL.FTZ R105, R2, R105 ;  /* 0x0000006902697220 */ /* 0x000fe40000410000 */
[----:B------:R-:W-:Y:S02]  /*a810*/  FMUL.FTZ R106, R0, R106 ;  /* 0x0000006a006a7220 */ /* 0x000fe40000410000 */
[C---:B------:R-:W-:Y:S04]  /*a820*/  HMMA.16816.F32 R40, R136.reuse, R46, R40 ;  /* 0x0000002e8828723c */ /* 0x040fe80000001828 */
[--C-:B--2---:R-:W-:Y:S01]  /*a830*/  FFMA.FTZ R134, R195, c[0x0][0x2d0], -R186.reuse ;  /* 0x0000b400c3867a23 */ /* 0x104fe200000108ba */
[----:B------:R-:W-:Y:S01]  /*a840*/  MOV R195, R164 ;  /* 0x000000a400c37202 */ /* 0x000fe20000000f00 */
[C---:B------:R-:W-:Y:S01]  /*a850*/  FMUL.FTZ R44, R2.reuse, R176 ;  /* 0x000000b0022c7220 */ /* 0x040fe20000410000 */
[----:B------:R-:W-:Y:S01]  /*a860*/  MOV R176, R156 ;  /* 0x0000009c00b07202 */ /* 0x000fe20000000f00 */
[----:B------:R-:W-:Y:S01]  /*a870*/  FMUL.FTZ R45, R2, R177 ;  /* 0x000000b1022d7220 */ /* 0x000fe20000410000 */
[----:B------:R-:W-:Y:S01]  /*a880*/  MOV R156, R150 ;  /* 0x00000096009c7202 */ /* 0x000fe20000000f00 */
[----:B------:R2:W3:Y:S02]  /*a890*/  MUFU.EX2 R169, R134 ;  /* 0x0000008600a97308 */ /* 0x0004e40000000800 */
[----:B------:R-:W-:Y:S01]  /*a8a0*/  MOV R177, R157 ;  /* 0x0000009d00b17202 */ /* 0x000fe20000000f00 */
[C---:B------:R-:W-:Y:S01]  /*a8b0*/  FMUL.FTZ R46, R0.reuse, R178 ;  /* 0x000000b2002e7220 */ /* 0x040fe20000410000 */
[----:B------:R-:W-:Y:S01]  /*a8c0*/  MOV R157, R149 ;  /* 0x00000095009d7202 */ /* 0x000fe20000000f00 */
[C---:B------:R-:W-:Y:S01]  /*a8d0*/  FMUL.FTZ R47, R0.reuse, R179 ;  /* 0x000000b3002f7220 */ /* 0x040fe20000410000 */
[----:B------:R-:W4:Y:S01]  /*a8e0*/  LDSM.16.MT88.4 R148, [R215+0x3100] ;  /* 0x00310000d794783b */ /* 0x000f220000004200 */
[----:B------:R-:W-:Y:S01]  /*a8f0*/  MOV R179, R161 ;  /* 0x000000a100b37202 */ /* 0x000fe20000000f00 */
[----:B------:R-:W-:Y:S01]  /*a900*/  FMUL.FTZ R107, R0, R107 ;  /* 0x0000006b006b7220 */ /* 0x000fe20000410000 */
[----:B------:R-:W-:Y:S01]  /*a910*/  MOV R161, R152 ;  /* 0x0000009800a17202 */ /* 0x000fe20000000f00 */
[C---:B------:R-:W-:Y:S01]  /*a920*/  FMUL.FTZ R108, R2.reuse, R108 ;  /* 0x0000006c026c7220 */ /* 0x040fe20000410000 */
[----:B------:R-:W-:Y:S01]  /*a930*/  MOV R178, R159 ;  /* 0x0000009f00b27202 */ /* 0x000fe20000000f00 */
[C---:B------:R-:W-:Y:S02]  /*a940*/  HMMA.16816.F32 R44, R136.reuse, R140, R44 ;  /* 0x0000008c882c723c */ /* 0x040fe4000000182c */
[----:B------:R-:W-:Y:S01]  /*a950*/  LDSM.16.MT88.4 R152, [R216+0x900] ;  /* 0x00090000d898783b */ /* 0x000fe20000004200 */
[----:B------:R-:W-:Y:S01]  /*a960*/  MOV R174, R157 ;  /* 0x0000009d00ae7202 */ /* 0x000fe20000000f00 */
[----:B------:R-:W-:Y:S01]  /*a970*/  FMUL.FTZ R109, R2, R109 ;  /* 0x0000006d026d7220 */ /* 0x000fe20000410000 */
[----:B------:R-:W-:Y:S01]  /*a980*/  MOV R173, R156 ;  /* 0x0000009c00ad7202 */ /* 0x000fe20000000f00 */
[C---:B------:R-:W-:Y:S02]  /*a990*/  FMUL.FTZ R110, R0.reuse, R110 ;  /* 0x0000006e006e7220 */ /* 0x040fe40000410000 */
[C---:B------:R-:W-:Y:S02]  /*a9a0*/  HMMA.16816.F32 R48, R136.reuse, R142, R48 ;  /* 0x0000008e8830723c */ /* 0x040fe40000001830 */
[----:B------:R-:W3:Y:S02]  /*a9b0*/  LDSM.16.MT88.4 R140, [R213+0x6100] ;  /* 0x00610000d58c783b */ /* 0x000ee40000004200 */
[----:B------:R-:W-:Y:S02]  /*a9c0*/  FMUL.FTZ R111, R0, R111 ;  /* 0x0000006f006f7220 */ /* 0x000fe40000410000 */
[----:B------:R-:W-:Y:S02]  /*a9d0*/  FMUL.FTZ R112, R2, R112 ;  /* 0x0000007002707220 */ /* 0x000fe40000410000 */
[C---:B-1----:R-:W-:Y:S02]  /*a9e0*/  HMMA.16816.F32 R52, R136.reuse, R144, R52 ;  /* 0x000000908834723c */ /* 0x042fe40000001834 */
[----:B------:R-:W-:Y:S02]  /*a9f0*/  LDSM.16.MT88.4 R156, [R215+0x900] ;  /* 0x00090000d79c783b */ /* 0x000fe40000004200 */
[--C-:B--2---:R-:W-:Y:S01]  /*aa00*/  FFMA.FTZ R134, R196, c[0x0][0x2d0], -R133.reuse ;  /* 0x0000b400c4867a23 */ /* 0x104fe20000010885 */
[----:B------:R-:W-:Y:S01]  /*aa10*/  MOV R196, R202 ;  /* 0x000000ca00c47202 */ /* 0x000fe20000000f00 */
[----:B------:R-:W-:Y:S02]  /*aa20*/  FMUL.FTZ R113, R2, R113 ;  /* 0x0000007102717220 */ /* 0x000fe40000410000 */
[C---:B------:R-:W-:Y:S01]  /*aa30*/  HMMA.16816.F32 R56, R136.reuse, R146, R56 ;  /* 0x000000928838723c */ /* 0x040fe20000001838 */
[----:B------:R1:W-:Y:S01]  /*aa40*/  MUFU.EX2 R248, R134 ;  /* 0x0000008600f87308 */ /* 0x0003e20000000800 */
[----:B------:R-:W2:Y:S02]  /*aa50*/  LDSM.16.MT88.4 R144, [R214+0x6100] ;  /* 0x00610000d690783b */ /* 0x000ea40000004200 */
[C---:B------:R-:W-:Y:S02]  /*aa60*/  FMUL.FTZ R114, R0.reuse, R114 ;  /* 0x0000007200727220 */ /* 0x040fe40000410000 */
[----:B------:R-:W-:Y:S02]  /*aa70*/  FMUL.FTZ R115, R0, R115 ;  /* 0x0000007300737220 */ /* 0x000fe40000410000 */
[C---:B------:R-:W-:Y:S01]  /*aa80*/  FMUL.FTZ R116, R2.reuse, R116 ;  /* 0x0000007402747220 */ /* 0x040fe20000410000 */
[C---:B----4-:R-:W-:Y:S03]  /*aa90*/  HMMA.16816.F32 R60, R136.reuse, R148, R60 ;  /* 0x00000094883c723c */ /* 0x050fe6000000183c */
[----:B------:R-:W-:Y:S02]  /*aaa0*/  FMUL.FTZ R117, R2, R117 ;  /* 0x0000007502757220 */ /* 0x000fe40000410000 */
[C---:B------:R-:W-:Y:S02]  /*aab0*/  FMUL.FTZ R118, R0.reuse, R118 ;  /* 0x0000007600767220 */ /* 0x040fe40000410000 */
[----:B------:R-:W-:Y:S01]  /*aac0*/  FMUL.FTZ R119, R0, R119 ;  /* 0x0000007700777220 */ /* 0x000fe20000410000 */
[C---:B------:R-:W-:Y:S01]  /*aad0*/  HMMA.16816.F32 R64, R136.reuse, R150, R64 ;  /* 0x000000968840723c */ /* 0x040fe20000001840 */
[----:B------:R-:W4:Y:S03]  /*aae0*/  LDSM.16.MT88.4 R148, [R216+0x6100] ;  /* 0x00610000d894783b */ /* 0x000f260000004200 */
[C---:B------:R-:W-:Y:S02]  /*aaf0*/  FMUL.FTZ R120, R2.reuse, R120 ;  /* 0x0000007802787220 */ /* 0x040fe40000410000 */
[----:B------:R-:W-:Y:S02]  /*ab00*/  FMUL.FTZ R121, R2, R121 ;  /* 0x0000007902797220 */ /* 0x000fe40000410000 */
[C---:B---3--:R-:W-:Y:S04]  /*ab10*/  HMMA.16816.F32 R68, R136.reuse, R140, R68 ;  /* 0x0000008c8844723c */ /* 0x048fe80000001844 */
[--C-:B-1----:R-:W-:Y:S01]  /*ab20*/  FFMA.FTZ R134, R197, c[0x0][0x2d0], -R133.reuse ;  /* 0x0000b400c5867a23 */ /* 0x102fe20000010885 */
[----:B------:R-:W-:Y:S01]  /*ab30*/  MOV R197, R209 ;  /* 0x000000d100c57202 */ /* 0x000fe20000000f00 */
[C---:B------:R-:W-:Y:S02]  /*ab40*/  FMUL.FTZ R122, R0.reuse, R122 ;  /* 0x0000007a007a7220 */ /* 0x040fe40000410000 */
[C---:B------:R-:W-:Y:S01]  /*ab50*/  HMMA.16816.F32 R72, R136.reuse, R142, R72 ;  /* 0x0000008e8848723c */ /* 0x040fe20000001848 */
[----:B------:R1:W3:Y:S01]  /*ab60*/  MUFU.EX2 R211, R134 ;  /* 0x0000008600d37308 */ /* 0x0002e20000000800 */
[----:B------:R-:W3:Y:S02]  /*ab70*/  LDSM.16.MT88.4 R140, [R215+0x6100] ;  /* 0x00610000d78c783b */ /* 0x000ee40000004200 */
        /* <DEDUP_REMOVED lines=9> */
[----:B------:R-:W-:Y:S01]  /*ac10*/  FMUL.FTZ R129, R2, R129 ;  /* 0x0000008102817220 */ /* 0x000fe20000410000 */
[C---:B----4-:R-:W-:Y:S03]  /*ac20*/  HMMA.16816.F32 R84, R136.reuse, R148, R84 ;  /* 0x000000948854723c */ /* 0x050fe60000001854 */
[--C-:B-1----:R-:W-:Y:S02]  /*ac30*/  FFMA.FTZ R134, R198, c[0x0][0x2d0], -R186.reuse ;  /* 0x0000b400c6867a23 */ /* 0x102fe400000108ba */
[C---:B------:R-:W-:Y:S02]  /*ac40*/  FMUL.FTZ R130, R0.reuse, R130 ;  /* 0x0000008200827220 */ /* 0x040fe40000410000 */
[----:B------:R1:W-:Y:S01]  /*ac50*/  MUFU.EX2 R170, R134 ;  /* 0x0000008600aa7308 */ /* 0x0003e20000000800 */
[C---:B------:R-:W-:Y:S01]  /*ac60*/  HMMA.16816.F32 R88, R136.reuse, R150, R88 ;  /* 0x000000968858723c */ /* 0x040fe20000001858 */
[----:B------:R-:W4:Y:S03]  /*ac70*/  LDSM.16.MT88.4 R148, [R214+0x9100] ;  /* 0x00910000d694783b */ /* 0x000f260000004200 */
[----:B------:R-:W-:Y:S04]  /*ac80*/  FMUL.FTZ R131, R0, R131 ;  /* 0x0000008300837220 */ /* 0x000fe80000410000 */
[C---:B---3--:R-:W-:Y:S08]  /*ac90*/  HMMA.16816.F32 R92, R136.reuse, R140, R92 ;  /* 0x0000008c885c723c */ /* 0x048ff0000000185c */
[C---:B------:R-:W-:Y:S01]  /*aca0*/  HMMA.16816.F32 R96, R136.reuse, R142, R96 ;  /* 0x0000008e8860723c */ /* 0x040fe20000001860 */
[----:B------:R-:W3:Y:S03]  /*acb0*/  LDSM.16.MT88.4 R140, [R216+0x9100] ;  /* 0x00910000d88c783b */ /* 0x000ee60000004200 */
[--C-:B-1----:R-:W-:Y:S04]  /*acc0*/  FFMA.FTZ R134, R199, c[0x0][0x2d0], -R186.reuse ;  /* 0x0000b400c7867a23 */ /* 0x102fe800000108ba */
[C---:B--2---:R-:W-:Y:S01]  /*acd0*/  HMMA.16816.F32 R100, R136.reuse, R144, R100 ;  /* 0x000000908864723c */ /* 0x044fe20000001864 */
[----:B------:R1:W2:Y:S07]  /*ace0*/  MUFU.EX2 R171, R134 ;  /* 0x0000008600ab7308 */ /* 0x0002ae0000000800 */
[C---:B------:R-:W-:Y:S01]  /*acf0*/  HMMA.16816.F32 R104, R136.reuse, R146, R104 ;  /* 0x000000928868723c */ /* 0x040fe20000001868 */
[----:B------:R-:W2:Y:S07]  /*ad00*/  LDSM.16.MT88.4 R144, [R215+0x9100] ;  /* 0x00910000d790783b */ /* 0x000eae0000004200 */
[C---:B----4-:R-:W-:Y:S08]  /*ad10*/  HMMA.16816.F32 R108, R136.reuse, R148, R108 ;  /* 0x00000094886c723c */ /* 0x050ff0000000186c */
[C---:B------:R-:W-:Y:S01]  /*ad20*/  HMMA.16816.F32 R112, R136.reuse, R150, R112 ;  /* 0x000000968870723c */ /* 0x040fe20000001870 */
[----:B------:R-:W-:Y:S03]  /*ad30*/  LDSM.16.MT88.4 R148, [R214+0x900] ;  /* 0x00090000d694783b */ /* 0x000fe60000004200 */
[--C-:B-1----:R-:W-:Y:S04]  /*ad40*/  FFMA.FTZ R134, R204, c[0x0][0x2d0], -R133.reuse ;  /* 0x0000b400cc867a23 */ /* 0x102fe80000010885 */
[----:B------:R1:W-:Y:S01]  /*ad50*/  MUFU.EX2 R210, R134 ;  /* 0x0000008600d27308 */ /* 0x0003e20000000800 */
[C---:B---3--:R-:W-:Y:S08]  /*ad60*/  HMMA.16816.F32 R116, R136.reuse, R140, R116 ;  /* 0x0000008c8874723c */ /* 0x048ff00000001874 */
[C---:B------:R-:W-:Y:S01]  /*ad70*/  HMMA.16816.F32 R120, R136.reuse, R142, R120 ;  /* 0x0000008e8878723c */ /* 0x040fe20000001878 */
[----:B------:R-:W3:Y:S07]  /*ad80*/  LDSM.16.MT88.4 R140, [R213+0x900] ;  /* 0x00090000d58c783b */ /* 0x000eee0000004200 */
[C---:B--2---:R-:W-:Y:S04]  /*ad90*/  HMMA.16816.F32 R124, R136.reuse, R144, R124 ;  /* 0x00000090887c723c */ /* 0x044fe8000000187c */
[--C-:B-1----:R-:W-:Y:S04]  /*ada0*/  FFMA.FTZ R134, R205, c[0x0][0x2d0], -R133.reuse ;  /* 0x0000b400cd867a23 */ /* 0x102fe80000010885 */
[----:B------:R-:W-:Y:S01]  /*adb0*/  HMMA.16816.F32 R128, R136, R146, R128 ;  /* 0x000000928880723c */ /* 0x000fe20000001880 */
[----:B------:R-:W1:Y:S01]  /*adc0*/  LDSM.16.MT88.4 R144, [R213+0x3900] ;  /* 0x00390000d590783b */ /* 0x000e620000004200 */
[----:B------:R-:W2:Y:S05]  /*add0*/  MUFU.EX2 R209, R134 ;  /* 0x0000008600d17308 */ /* 0x000eaa0000000800 */
[----:B------:R-:W-:Y:S02]  /*ade0*/  F2FP.PACK_AB R136, R169, R168 ;  /* 0x000000a8a988723e */ /* 0x000fe400000000ff */
[----:B------:R-:W-:Y:S03]  /*adf0*/  F2FP.PACK_AB R137, R211, R248 ;  /* 0x000000f8d389723e */ /* 0x000fe600000000ff */
[----:B------:R-:W-:Y:S02]  /*ae00*/  F2FP.PACK_AB R138, R171, R170 ;  /* 0x000000aaab8a723e */ /* 0x000fe400000000ff */
[----:B--2---:R-:W-:Y:S01]  /*ae10*/  F2FP.PACK_AB R139, R209, R210 ;  /* 0x000000d2d18b723e */ /* 0x004fe200000000ff */
[--C-:B------:R-:W-:Y:S04]  /*ae20*/  FFMA.FTZ R134, R206, c[0x0][0x2d0], -R186.reuse ;  /* 0x0000b400ce867a23 */ /* 0x100fe800000108ba */
[----:B------:R2:W-:Y:S02]  /*ae30*/  MUFU.EX2 R163, R134 ;  /* 0x0000008600a37308 */ /* 0x0005e40000000800 */
[C---:B---3--:R-:W-:Y:S08]  /*ae40*/  HMMA.16816.F32 R4, R136.reuse, R140, R4 ;  /* 0x0000008c8804723c */ /* 0x048ff00000001804 */
[C---:B------:R-:W-:Y:S01]  /*ae50*/  HMMA.16816.F32 R8, R136.reuse, R142, R8 ;  /* 0x0000008e8808723c */ /* 0x040fe20000001808 */
[----:B------:R-:W3:Y:S07]  /*ae60*/  LDSM.16.MT88.4 R140, [R214+0x3900] ;  /* 0x00390000d68c783b */ /* 0x000eee0000004200 */
[C---:B------:R-:W-:Y:S04]  /*ae70*/  HMMA.16816.F32 R12, R136.reuse, R148, R12 ;  /* 0x00000094880c723c */ /* 0x040fe8000000180c */
[--C-:B--2---:R-:W-:Y:S04]  /*ae80*/  FFMA.FTZ R134, R207, c[0x0][0x2d0], -R186.reuse ;  /* 0x0000b400cf867a23 */ /* 0x104fe800000108ba */
[C---:B------:R-:W-:Y:S01]  /*ae90*/  HMMA.16816.F32 R16, R136.reuse, R150, R16 ;  /* 0x000000968810723c */ /* 0x040fe20000001810 */
[----:B------:R-:W2:Y:S01]  /*aea0*/  LDSM.16.MT88.4 R148, [R216+0x3900] ;  /* 0x00390000d894783b */ /* 0x000ea20000004200 */
[----:B------:R4:W1:Y:S06]  /*aeb0*/  MUFU.EX2 R164, R134 ;  /* 0x0000008600a47308 */ /* 0x00086c0000000800 */
[C---:B------:R-:W-:Y:S08]  /*aec0*/  HMMA.16816.F32 R20, R136.reuse, R152, R20 ;  /* 0x000000988814723c */ /* 0x040ff00000001814 */
[C---:B------:R-:W-:Y:S01]  /*aed0*/  HMMA.16816.F32 R24, R136.reuse, R154, R24 ;  /* 0x0000009a8818723c */ /* 0x040fe20000001818 */
[----:B------:R-:W2:Y:S07]  /*aee0*/  LDSM.16.MT88.4 R152, [R215+0x3900] ;  /* 0x00390000d798783b */ /* 0x000eae0000004200 */
[C---:B------:R-:W-:Y:S04]  /*aef0*/  HMMA.16816.F32 R28, R136.reuse, R156, R28 ;  /* 0x0000009c881c723c */ /* 0x040fe8000000181c */
[--C-:B----4-:R-:W-:Y:S04]  /*af00*/  FFMA.FTZ R134, R208, c[0x0][0x2d0], -R133.reuse ;  /* 0x0000b400d0867a23 */ /* 0x110fe80000010885 */
[C---:B------:R-:W-:Y:S01]  /*af10*/  HMMA.16816.F32 R32, R136.reuse, R158, R32 ;  /* 0x0000009e8820723c */ /* 0x040fe20000001820 */
[----:B------:R-:W4:Y:S01]  /*af20*/  LDSM.16.MT88.4 R156, [R213+0x6900] ;  /* 0x00690000d59c783b */ /* 0x000f220000004200 */
[----:B------:R2:W-:Y:S06]  /*af30*/  MUFU.EX2 R206, R134 ;  /* 0x0000008600ce7308 */ /* 0x0005ec0000000800 */
[C---:B-1----:R-:W-:Y:S08]  /*af40*/  HMMA.16816.F32 R36, R136.reuse, R144, R36 ;  /* 0x000000908824723c */ /* 0x042ff00000001824 */
[C---:B------:R-:W-:Y:S01]  /*af50*/  HMMA.16816.F32 R40, R136.reuse, R146, R40 ;  /* 0x000000928828723c */ /* 0x040fe20000001828 */
[----:B------:R-:W1:Y:S07]  /*af60*/  LDSM.16.MT88.4 R144, [R214+0x6900] ;  /* 0x00690000d690783b */ /* 0x000e6e0000004200 */
[C---:B---3--:R-:W-:Y:S04]  /*af70*/  HMMA.16816.F32 R44, R136.reuse, R140, R44 ;  /* 0x0000008c882c723c */ /* 0x048fe8000000182c */
[--C-:B--2---:R-:W-:Y:S04]  /*af80*/  FFMA.FTZ R134, R249, c[0x0][0x2d0], -R133.reuse ;  /* 0x0000b400f9867a23 */ /* 0x104fe80000010885 */
[C---:B------:R-:W-:Y:S01]  /*af90*/  HMMA.16816.F32 R48, R136.reuse, R142, R48 ;  /* 0x0000008e8830723c */ /* 0x040fe20000001830 */
[----:B------:R-:W2:Y:S01]  /*afa0*/  LDSM.16.MT88.4 R140, [R216+0x6900] ;  /* 0x00690000d88c783b */ /* 0x000ea20000004200 */
[----:B------:R3:W-:Y:S06]  /*afb0*/  MUFU.EX2 R205, R134 ;  /* 0x0000008600cd7308 */ /* 0x0007ec0000000800 */
[C---:B------:R-:W-:Y:S08]  /*afc0*/  HMMA.16816.F32 R52, R136.reuse, R148, R52 ;  /* 0x000000948834723c */ /* 0x040ff00000001834 */
[C---:B------:R-:W-:Y:S01]  /*afd0*/  HMMA.16816.F32 R56, R136.reuse, R150, R56 ;  /* 0x000000968838723c */ /* 0x040fe20000001838 */
[----:B------:R-:W2:Y:S07]  /*afe0*/  LDSM.16.MT88.4 R148, [R215+0x6900] ;  /* 0x00690000d794783b */ /* 0x000eae0000004200 */
[C---:B------:R-:W-:Y:S04]  /*aff0*/  HMMA.16816.F32 R60, R136.reuse, R152, R60 ;  /* 0x00000098883c723c */ /* 0x040fe8000000183c */
[--C-:B---3--:R-:W-:Y:S04]  /*b000*/  FFMA.FTZ R134, R250, c[0x0][0x2d0], -R186.reuse ;  /* 0x0000b400fa867a23 */ /* 0x108fe800000108ba */
[C---:B------:R-:W-:Y:S01]  /*b010*/  HMMA.16816.F32 R64, R136.reuse, R154, R64 ;  /* 0x0000009a8840723c */ /* 0x040fe20000001840 */
[----:B------:R-:W3:Y:S01]  /*b020*/  LDSM.16.MT88.4 R152, [R213+0x9900] ;  /* 0x00990000d598783b */ /* 0x000ee20000004200 */
[----:B------:R2:W-:Y:S06]  /*b030*/  MUFU.EX2 R165, R134 ;  /* 0x0000008600a57308 */ /* 0x0005ec0000000800 */
[C---:B----4-:R-:W-:Y:S08]  /*b040*/  HMMA.16816.F32 R68, R136.reuse, R156, R68 ;  /* 0x0000009c8844723c */ /* 0x050ff00000001844 */
[C---:B------:R-:W-:Y:S01]  /*b050*/  HMMA.16816.F32 R72, R136.reuse, R158, R72 ;  /* 0x0000009e8848723c */ /* 0x040fe20000001848 */
[----:B------:R-:W-:Y:S07]  /*b060*/  LDSM.16.MT88.4 R156, [R216+0x1100] ;  /* 0x00110000d89c783b */ /* 0x000fee0000004200 */
[C---:B-1----:R-:W-:Y:S04]  /*b070*/  HMMA.16816.F32 R76, R136.reuse, R144, R76 ;  /* 0x00000090884c723c */ /* 0x042fe8000000184c */
[--C-:B--2---:R-:W-:Y:S04]  /*b080*/  FFMA.FTZ R134, R251, c[0x0][0x2d0], -R186.reuse ;  /* 0x0000b400fb867a23 */ /* 0x104fe800000108ba */
[C---:B------:R-:W-:Y:S01]  /*b090*/  HMMA.16816.F32 R80, R136.reuse, R146, R80 ;  /* 0x000000928850723c */ /* 0x040fe20000001850 */
[----:B------:R-:W1:Y:S01]  /*b0a0*/  LDSM.16.MT88.4 R144, [R214+0x9900] ;  /* 0x00990000d690783b */ /* 0x000e620000004200 */
[----:B------:R2:W4:Y:S06]  /*b0b0*/  MUFU.EX2 R172, R134 ;  /* 0x0000008600ac7308 */ /* 0x00052c0000000800 */
[C---:B------:R-:W-:Y:S08]  /*b0c0*/  HMMA.16816.F32 R84, R136.reuse, R140, R84 ;  /* 0x0000008c8854723c */ /* 0x040ff00000001854 */
[C---:B------:R-:W-:Y:S01]  /*b0d0*/  HMMA.16816.F32 R88, R136.reuse, R142, R88 ;  /* 0x0000008e8858723c */ /* 0x040fe20000001858 */
[----:B------:R-:W4:Y:S07]  /*b0e0*/  LDSM.16.MT88.4 R140, [R216+0x9900] ;  /* 0x00990000d88c783b */ /* 0x000f2e0000004200 */
[C---:B------:R-:W-:Y:S04]  /*b0f0*/  HMMA.16816.F32 R92, R136.reuse, R148, R92 ;  /* 0x00000094885c723c */ /* 0x040fe8000000185c */
[--C-:B--2---:R-:W-:Y:S04]  /*b100*/  FFMA.FTZ R134, R252, c[0x0][0x2d0], -R133.reuse ;  /* 0x0000b400fc867a23 */ /* 0x104fe80000010885 */
[C---:B------:R-:W-:Y:S01]  /*b110*/  HMMA.16816.F32 R96, R136.reuse, R150, R96 ;  /* 0x000000968860723c */ /* 0x040fe20000001860 */
[----:B------:R-:W2:Y:S01]  /*b120*/  LDSM.16.MT88.4 R148, [R215+0x9900] ;  /* 0x00990000d794783b */ /* 0x000ea20000004200 */
[----:B------:R4:W-:Y:S06]  /*b130*/  MUFU.EX2 R202, R134 ;  /* 0x0000008600ca7308 */ /* 0x0009ec0000000800 */
[C---:B---3--:R-:W-:Y:S08]  /*b140*/  HMMA.16816.F32 R100, R136.reuse, R152, R100 ;  /* 0x000000988864723c */ /* 0x048ff00000001864 */
[C---:B------:R-:W-:Y:S01]  /*b150*/  HMMA.16816.F32 R104, R136.reuse, R154, R104 ;  /* 0x0000009a8868723c */ /* 0x040fe20000001868 */
[----:B------:R-:W3:Y:S07]  /*b160*/  LDSM.16.MT88.4 R152, [R213+0x1100] ;  /* 0x00110000d598783b */ /* 0x000eee0000004200 */
[C---:B-1----:R-:W-:Y:S04]  /*b170*/  HMMA.16816.F32 R108, R136.reuse, R144, R108 ;  /* 0x00000090886c723c */ /* 0x042fe8000000186c */
[--C-:B----4-:R-:W-:Y:S01]  /*b180*/  FFMA.FTZ R134, R197, c[0x0][0x2d0], -R133.reuse ;  /* 0x0000b400c5867a23 */ /* 0x110fe20000010885 */
[----:B------:R-:W-:Y:S03]  /*b190*/  MOV R197, R201 ;  /* 0x000000c900c57202 */ /* 0x000fe60000000f00 */
[C---:B------:R-:W-:Y:S01]  /*b1a0*/  HMMA.16816.F32 R112, R136.reuse, R146, R112 ;  /* 0x000000928870723c */ /* 0x040fe20000001870 */
[----:B------:R-:W1:Y:S01]  /*b1b0*/  LDSM.16.MT88.4 R144, [R214+0x1100] ;  /* 0x00110000d690783b */ /* 0x000e620000004200 */
[----:B------:R4:W1:Y:S06]  /*b1c0*/  MUFU.EX2 R201, R134 ;  /* 0x0000008600c97308 */ /* 0x00086c0000000800 */
[C---:B------:R-:W-:Y:S08]  /*b1d0*/  HMMA.16816.F32 R116, R136.reuse, R140, R116 ;  /* 0x0000008c8874723c */ /* 0x040ff00000001874 */
[C---:B------:R-:W-:Y:S01]  /*b1e0*/  HMMA.16816.F32 R120, R136.reuse, R142, R120 ;  /* 0x0000008e8878723c */ /* 0x040fe20000001878 */
[----:B------:R-:W3:Y:S07]  /*b1f0*/  LDSM.16.MT88.4 R140, [R215+0x1100] ;  /* 0x00110000d78c783b */ /* 0x000eee0000004200 */
[C---:B--2---:R-:W-:Y:S04]  /*b200*/  HMMA.16816.F32 R124, R136.reuse, R148, R124 ;  /* 0x00000094887c723c */ /* 0x044fe8000000187c */
[--C-:B----4-:R-:W-:Y:S04]  /*b210*/  FFMA.FTZ R134, R197, c[0x0][0x2d0], -R186.reuse ;  /* 0x0000b400c5867a23 */ /* 0x110fe800000108ba */
[----:B------:R-:W-:Y:S01]  /*b220*/  HMMA.16816.F32 R128, R136, R150, R128 ;  /* 0x000000968880723c */ /* 0x000fe20000001880 */
[----:B------:R-:W2:Y:S01]  /*b230*/  LDSM.16.MT88.4 R148, [R213+0x4100] ;  /* 0x00410000d594783b */ /* 0x000ea20000004200 */
[----:B------:R4:W-:Y:S05]  /*b240*/  MUFU.EX2 R252, R134 ;  /* 0x0000008600fc7308 */ /* 0x0009ea0000000800 */
[----:B------:R-:W-:Y:S02]  /*b250*/  F2FP.PACK_AB R136, R164, R163 ;  /* 0x000000a3a488723e */ /* 0x000fe400000000ff */
[----:B------:R-:W-:Y:S03]  /*b260*/  F2FP.PACK_AB R138, R172, R165 ;  /* 0x000000a5ac8a723e */ /* 0x000fe600000000ff */
[----:B------:R-:W-:Y:S02]  /*b270*/  F2FP.PACK_AB R137, R205, R206 ;  /* 0x000000cecd89723e */ /* 0x000fe400000000ff */
[----:B-1----:R-:W-:Y:S07]  /*b280*/  F2FP.PACK_AB R139, R201, R202 ;  /* 0x000000cac98b723e */ /* 0x002fee00000000ff */
[C---:B---3--:R-:W-:Y:S03]  /*b290*/  HMMA.16816.F32 R4, R136.reuse, R152, R4 ;  /* 0x000000988804723c */ /* 0x048fe60000001804 */
[--C-:B----4-:R-:W-:Y:S05]  /*b2a0*/  FFMA.FTZ R134, R196, c[0x0][0x2d0], -R186.reuse ;  /* 0x0000b400c4867a23 */ /* 0x110fea00000108ba */
[C---:B------:R-:W-:Y:S01]  /*b2b0*/  HMMA.16816.F32 R8, R136.reuse, R154, R8 ;  /* 0x0000009a8808723c */ /* 0x040fe20000001808 */
[----:B------:R-:W1:Y:S01]  /*b2c0*/  LDSM.16.MT88.4 R152, [R214+0x4100] ;  /* 0x00410000d698783b */ /* 0x000e620000004200 */
[----:B------:R3:W4:Y:S06]  /*b2d0*/  MUFU.EX2 R251, R134 ;  /* 0x0000008600fb7308 */ /* 0x00072c0000000800 */
[C---:B------:R-:W-:Y:S08]  /*b2e0*/  HMMA.16816.F32 R12, R136.reuse, R144, R12 ;  /* 0x00000090880c723c */ /* 0x040ff0000000180c */
[C---:B------:R-:W-:Y:S01]  /*b2f0*/  HMMA.16816.F32 R16, R136.reuse, R146, R16 ;  /* 0x000000928810723c */ /* 0x040fe20000001810 */
[----:B------:R-:W1:Y:S07]  /*b300*/  LDSM.16.MT88.4 R144, [R216+0x4100] ;  /* 0x00410000d890783b */ /* 0x000e6e0000004200 */
[C---:B------:R-:W-:Y:S04]  /*b310*/  HMMA.16816.F32 R20, R136.reuse, R156, R20 ;  /* 0x0000009c8814723c */ /* 0x040fe80000001814 */
[--C-:B---3--:R-:W-:Y:S01]  /*b320*/  FFMA.FTZ R134, R183, c[0x0][0x2d0], -R133.reuse ;  /* 0x0000b400b7867a23 */ /* 0x108fe20000010885 */
[----:B------:R-:W-:Y:S03]  /*b330*/  MOV R183, R200 ;  /* 0x000000c800b77202 */ /* 0x000fe60000000f00 */
[C---:B------:R-:W-:Y:S01]  /*b340*/  HMMA.16816.F32 R24, R136.reuse, R158, R24 ;  /* 0x0000009e8818723c */ /* 0x040fe20000001818 */
[----:B------:R-:W-:Y:S01]  /*b350*/  LDSM.16.MT88.4 R156, [R213+0x7100] ;  /* 0x00710000d59c783b */ /* 0x000fe20000004200 */
[----:B------:R3:W-:Y:S06]  /*b360*/  MUFU.EX2 R200, R134 ;  /* 0x0000008600c87308 */ /* 0x0007ec0000000800 */
[C---:B------:R-:W-:Y:S08]  /*b370*/  HMMA.16816.F32 R28, R136.reuse, R140, R28 ;  /* 0x0000008c881c723c */ /* 0x040ff0000000181c */
[C---:B------:R-:W-:Y:S01]  /*b380*/  HMMA.16816.F32 R32, R136.reuse, R142, R32 ;  /* 0x0000008e8820723c */ /* 0x040fe20000001820 */
[----:B------:R-:W4:Y:S07]  /*b390*/  LDSM.16.MT88.4 R140, [R215+0x4100] ;  /* 0x00410000d78c783b */ /* 0x000f2e0000004200 */
[C---:B--2---:R-:W-:Y:S04]  /*b3a0*/  HMMA.16816.F32 R36, R136.reuse, R148, R36 ;  /* 0x000000948824723c */ /* 0x044fe80000001824 */
[--C-:B---3--:R-:W-:Y:S04]  /*b3b0*/  FFMA.FTZ R134, R195, c[0x0][0x2d0], -R133.reuse ;  /* 0x0000b400c3867a23 */ /* 0x108fe80000010885 */
[C---:B------:R-:W-:Y:S01]  /*b3c0*/  HMMA.16816.F32 R40, R136.reuse, R150, R40 ;  /* 0x000000968828723c */ /* 0x040fe20000001828 */
[----:B------:R-:W2:Y:S01]  /*b3d0*/  LDSM.16.MT88.4 R148, [R214+0x7100] ;  /* 0x00710000d694783b */ /* 0x000ea20000004200 */
[----:B------:R3:W2:Y:S06]  /*b3e0*/  MUFU.EX2 R199, R134 ;  /* 0x0000008600c77308 */ /* 0x0006ac0000000800 */
[C---:B-1----:R-:W-:Y:S08]  /*b3f0*/  HMMA.16816.F32 R44, R136.reuse, R152, R44 ;  /* 0x00000098882c723c */ /* 0x042ff0000000182c */
[C---:B------:R-:W-:Y:S01]  /*b400*/  HMMA.16816.F32 R48, R136.reuse, R154, R48 ;  /* 0x0000009a8830723c */ /* 0x040fe20000001830 */
[----:B------:R-:W1:Y:S07]  /*b410*/  LDSM.16.MT88.4 R152, [R216+0x7100] ;  /* 0x00710000d898783b */ /* 0x000e6e0000004200 */
[C---:B------:R-:W-:Y:S04]  /*b420*/  HMMA.16816.F32 R52, R136.reuse, R144, R52 ;  /* 0x000000908834723c */ /* 0x040fe80000001834 */
[--C-:B---3--:R-:W-:Y:S04]  /*b430*/  FFMA.FTZ R134, R183, c[0x0][0x2d0], -R186.reuse ;  /* 0x0000b400b7867a23 */ /* 0x108fe800000108ba */
[C---:B------:R-:W-:Y:S01]  /*b440*/  HMMA.16816.F32 R56, R136.reuse, R146, R56 ;  /* 0x000000928838723c */ /* 0x040fe20000001838 */
[----:B------:R-:W3:Y:S01]  /*b450*/  LDSM.16.MT88.4 R144, [R215+0x7100] ;  /* 0x00710000d790783b */ /* 0x000ee20000004200 */
[----:B------:R1:W-:Y:S06]  /*b460*/  MUFU.EX2 R249, R134 ;  /* 0x0000008600f97308 */ /* 0x0003ec0000000800 */
[C---:B----4-:R-:W-:Y:S08]  /*b470*/  HMMA.16816.F32 R60, R136.reuse, R140, R60 ;  /* 0x0000008c883c723c */ /* 0x050ff0000000183c */
[C---:B------:R-:W-:Y:S01]  /*b480*/  HMMA.16816.F32 R64, R136.reuse, R142, R64 ;  /* 0x0000008e8840723c */ /* 0x040fe20000001840 */
[----:B------:R-:W4:Y:S07]  /*b490*/  LDSM.16.MT88.4 R140, [R213+0xa100] ;  /* 0x00a10000d58c783b */ /* 0x000f2e0000004200 */
[C---:B------:R-:W-:Y:S04]  /*b4a0*/  HMMA.16816.F32 R68, R136.reuse, R156, R68 ;  /* 0x0000009c8844723c */ /* 0x040fe80000001844 */
[--C-:B-1----:R-:W-:Y:S03]  /*b4b0*/  FFMA.FTZ R134, R182, c[0x0][0x2d0], -R133.reuse ;  /* 0x0000b400b6867a23 */ /* 0x102fe60000010885 */
[--C-:B------:R-:W-:Y:S01]  /*b4c0*/  FFMA.FTZ R156, R187, c[0x0][0x2d0], -R186.reuse ;  /* 0x0000b400bb9c7a23 */ /* 0x100fe200000108ba */
[C---:B------:R-:W-:Y:S01]  /*b4d0*/  HMMA.16816.F32 R72, R136.reuse, R158, R72 ;  /* 0x0000009e8848723c */ /* 0x040fe20000001848 */
[----:B------:R1:W-:Y:S07]  /*b4e0*/  MUFU.EX2 R198, R134 ;  /* 0x0000008600c67308 */ /* 0x0003ee0000000800 */
[C---:B--2---:R-:W-:Y:S03]  /*b4f0*/  HMMA.16816.F32 R76, R136.reuse, R148, R76 ;  /* 0x00000094884c723c */ /* 0x044fe6000000184c */
[----:B------:R2:W2:Y:S05]  /*b500*/  MUFU.EX2 R250, R156 ;  /* 0x0000009c00fa7308 */ /* 0x0004aa0000000800 */
[C---:B------:R-:W-:Y:S01]  /*b510*/  HMMA.16816.F32 R80, R136.reuse, R150, R80 ;  /* 0x000000968850723c */ /* 0x040fe20000001850 */
[----:B------:R-:W4:Y:S07]  /*b520*/  LDSM.16.MT88.4 R148, [R214+0xa100] ;  /* 0x00a10000d694783b */ /* 0x000f2e0000004200 */
[C---:B------:R-:W-:Y:S04]  /*b530*/  HMMA.16816.F32 R84, R136.reuse, R152, R84 ;  /* 0x000000988854723c */ /* 0x040fe80000001854 */
[--C-:B-1----:R-:W-:Y:S04]  /*b540*/  FFMA.FTZ R134, R181, c[0x0][0x2d0], -R133.reuse ;  /* 0x0000b400b5867a23 */ /* 0x102fe80000010885 */
[C---:B------:R-:W-:Y:S01]  /*b550*/  HMMA.16816.F32 R88, R136.reuse, R154, R88 ;  /* 0x0000009a8858723c */ /* 0x040fe20000001858 */
[----:B------:R-:W1:Y:S01]  /*b560*/  LDSM.16.MT88.4 R152, [R216+0xa100] ;  /* 0x00a10000d898783b */ /* 0x000e620000004200 */
[----:B------:R4:W1:Y:S06]  /*b570*/  MUFU.EX2 R197, R134 ;  /* 0x0000008600c57308 */ /* 0x00086c0000000800 */
[C---:B---3--:R-:W-:Y:S01]  /*b580*/  HMMA.16816.F32 R92, R136.reuse, R144, R92 ;  /* 0x00000090885c723c */ /* 0x048fe2000000185c */
[----:B--2---:R-:W-:Y:S07]  /*b590*/  LDSM.16.MT88.4 R156, [R215+0x1900] ;  /* 0x00190000d79c783b */ /* 0x004fee0000004200 */
[C---:B------:R-:W-:Y:S01]  /*b5a0*/  HMMA.16816.F32 R96, R136.reuse, R146, R96 ;  /* 0x000000928860723c */ /* 0x040fe20000001860 */
[----:B------:R-:W2:Y:S07]  /*b5b0*/  LDSM.16.MT88.4 R144, [R215+0xa100] ;  /* 0x00a10000d790783b */ /* 0x000eae0000004200 */
[C---:B----4-:R-:W-:Y:S04]  /*b5c0*/  HMMA.16816.F32 R100, R136.reuse, R140, R100 ;  /* 0x0000008c8864723c */ /* 0x050fe80000001864 */
[--C-:B------:R-:W-:Y:S01]  /*b5d0*/  FFMA.FTZ R134, R180, c[0x0][0x2d0], -R186.reuse ;  /* 0x0000b400b4867a23 */ /* 0x100fe200000108ba */
[----:B------:R-:W-:Y:S03]  /*b5e0*/  MOV R180, R189 ;  /* 0x000000bd00b47202 */ /* 0x000fe60000000f00 */
[C---:B------:R-:W-:Y:S01]  /*b5f0*/  HMMA.16816.F32 R104, R136.reuse, R142, R104 ;  /* 0x0000008e8868723c */ /* 0x040fe20000001868 */
[----:B------:R-:W3:Y:S01]  /*b600*/  LDSM.16.MT88.4 R140, [R213+0x1900] ;  /* 0x00190000d58c783b */ /* 0x000ee20000004200 */
[----:B------:R4:W-:Y:S06]  /*b610*/  MUFU.EX2 R208, R134 ;  /* 0x0000008600d07308 */ /* 0x0009ec0000000800 */
[C---:B------:R-:W-:Y:S08]  /*b620*/  HMMA.16816.F32 R108, R136.reuse, R148, R108 ;  /* 0x00000094886c723c */ /* 0x040ff0000000186c */
[C---:B------:R-:W-:Y:S01]  /*b630*/  HMMA.16816.F32 R112, R136.reuse, R150, R112 ;  /* 0x000000968870723c */ /* 0x040fe20000001870 */
[----:B------:R-:W3:Y:S07]  /*b640*/  LDSM.16.MT88.4 R148, [R214+0x1900] ;  /* 0x00190000d694783b */ /* 0x000eee0000004200 */
[C---:B-1----:R-:W-:Y:S04]  /*b650*/  HMMA.16816.F32 R116, R136.reuse, R152, R116 ;  /* 0x000000988874723c */ /* 0x042fe80000001874 */
[--C-:B----4-:R-:W-:Y:S02]  /*b660*/  FFMA.FTZ R134, R179, c[0x0][0x2d0], -R186.reuse ;  /* 0x0000b400b3867a23 */ /* 0x110fe400000108ba */
[----:B------:R-:W4:Y:S02]  /*b670*/  LDL.LU R179, [R1] ;  /* 0x0000000001b37983 */ /* 0x000f240000300800 */
[C---:B------:R-:W-:Y:S01]  /*b680*/  HMMA.16816.F32 R120, R136.reuse, R154, R120 ;  /* 0x0000009a8878723c */ /* 0x040fe20000001878 */
[----:B------:R1:W1:Y:S01]  /*b690*/  MUFU.EX2 R207, R134 ;  /* 0x0000008600cf7308 */ /* 0x0002620000000800 */
[----:B------:R-:W3:Y:S06]  /*b6a0*/  LDSM.16.MT88.4 R152, [R216+0x1900] ;  /* 0x00190000d898783b */ /* 0x000eec0000004200 */
[C---:B--2---:R-:W-:Y:S08]  /*b6b0*/  HMMA.16816.F32 R124, R136.reuse, R144, R124 ;  /* 0x00000090887c723c */ /* 0x044ff0000000187c */
[----:B------:R-:W-:Y:S01]  /*b6c0*/  HMMA.16816.F32 R128, R136, R146, R128 ;  /* 0x000000928880723c */ /* 0x000fe20000001880 */
[----:B------:R-:W2:Y:S06]  /*b6d0*/  LDSM.16.MT88.4 R144, [R213+0x4900] ;  /* 0x00490000d590783b */ /* 0x000eac0000004200 */
[----:B------:R-:W-:Y:S02]  /*b6e0*/  F2FP.PACK_AB R136, R251, R252 ;  /* 0x000000fcfb88723e */ /* 0x000fe400000000ff */
[----:B------:R-:W-:Y:S03]  /*b6f0*/  F2FP.PACK_AB R137, R199, R200 ;  /* 0x000000c8c789723e */ /* 0x000fe600000000ff */
[----:B------:R-:W-:Y:S01]  /*b700*/  F2FP.PACK_AB R138, R249, R250 ;  /* 0x000000faf98a723e */ /* 0x000fe200000000ff */
[--C-:B-1----:R-:W-:Y:S01]  /*b710*/  FFMA.FTZ R134, R177, c[0x0][0x2d0], -R133.reuse ;  /* 0x0000b400b1867a23 */ /* 0x102fe20000010885 */
[----:B------:R-:W-:Y:S02]  /*b720*/  F2FP.PACK_AB R139, R197, R198 ;  /* 0x000000c6c58b723e */ /* 0x000fe400000000ff */
[----:B------:R-:W-:Y:S02]  /*b730*/  MOV R177, R176 ;  /* 0x000000b000b17202 */ /* 0x000fe40000000f00 */
[----:B------:R-:W-:Y:S02]  /*b740*/  MOV R176, R193 ;  /* 0x000000c100b07202 */ /* 0x000fe40000000f00 */
[----:B------:R1:W-:Y:S01]  /*b750*/  MUFU.EX2 R193, R134 ;  /* 0x0000008600c17308 */ /* 0x0003e20000000800 */
[C---:B---3--:R-:W-:Y:S08]  /*b760*/  HMMA.16816.F32 R4, R136.reuse, R140, R4 ;  /* 0x0000008c8804723c */ /* 0x048ff00000001804 */
[C---:B------:R-:W-:Y:S01]  /*b770*/  HMMA.16816.F32 R8, R136.reuse, R142, R8 ;  /* 0x0000008e8808723c */ /* 0x040fe20000001808 */
[----:B------:R-:W3:Y:S07]  /*b780*/  LDSM.16.MT88.4 R140, [R214+0x4900] ;  /* 0x00490000d68c783b */ /* 0x000eee0000004200 */
[C---:B------:R-:W-:Y:S04]  /*b790*/  HMMA.16816.F32 R12, R136.reuse, R148, R12 ;  /* 0x00000094880c723c */ /* 0x040fe8000000180c */
[--C-:B-1----:R-:W-:Y:S04]  /*b7a0*/  FFMA.FTZ R134, R192, c[0x0][0x2d0], -R133.reuse ;  /* 0x0000b400c0867a23 */ /* 0x102fe80000010885 */
[C---:B------:R-:W-:Y:S01]  /*b7b0*/  HMMA.16816.F32 R16, R136.reuse, R150, R16 ;  /* 0x000000968810723c */ /* 0x040fe20000001810 */
[----:B------:R-:W1:Y:S01]  /*b7c0*/  LDSM.16.MT88.4 R148, [R216+0x4900] ;  /* 0x00490000d894783b */ /* 0x000e620000004200 */
[----:B------:R2:W1:Y:S06]  /*b7d0*/  MUFU.EX2 R192, R134 ;  /* 0x0000008600c07308 */ /* 0x00046c0000000800 */
[C---:B------:R-:W-:Y:S08]  /*b7e0*/  HMMA.16816.F32 R20, R136.reuse, R152, R20 ;  /* 0x000000988814723c */ /* 0x040ff00000001814 */
[C---:B------:R-:W-:Y:S01]  /*b7f0*/  HMMA.16816.F32 R24, R136.reuse, R154, R24 ;  /* 0x0000009a8818723c */ /* 0x040fe20000001818 */
[----:B------:R-:W1:Y:S07]  /*b800*/  LDSM.16.MT88.4 R152, [R215+0x4900] ;  /* 0x00490000d798783b */ /* 0x000e6e0000004200 */
[C---:B------:R-:W-:Y:S04]  /*b810*/  HMMA.16816.F32 R28, R136.reuse, R156, R28 ;  /* 0x0000009c881c723c */ /* 0x040fe8000000181c */
[--C-:B--2---:R-:W-:Y:S01]  /*b820*/  FFMA.FTZ R134, R178, c[0x0][0x2d0], -R186.reuse ;  /* 0x0000b400b2867a23 */ /* 0x104fe200000108ba */
[----:B------:R-:W-:Y:S03]  /*b830*/  MOV R178, R167 ;  /* 0x000000a700b27202 */ /* 0x000fe60000000f00 */
[C---:B------:R-:W-:Y:S01]  /*b840*/  HMMA.16816.F32 R32, R136.reuse, R158, R32 ;  /* 0x0000009e8820723c */ /* 0x040fe20000001820 */
[----:B------:R-:W2:Y:S01]  /*b850*/  LDSM.16.MT88.4 R156, [R213+0x7900] ;  /* 0x00790000d59c783b */ /* 0x000ea20000004200 */
[----:B------:R1:W-:Y:S06]  /*b860*/  MUFU.EX2 R204, R134 ;  /* 0x0000008600cc7308 */ /* 0x0003ec0000000800 */
[C---:B------:R-:W-:Y:S08]  /*b870*/  HMMA.16816.F32 R36, R136.reuse, R144, R36 ;  /* 0x000000908824723c */ /* 0x040ff00000001824 */
[C---:B------:R-:W-:Y:S01]  /*b880*/  HMMA.16816.F32 R40, R136.reuse, R146, R40 ;  /* 0x000000928828723c */ /* 0x040fe20000001828 */
[----:B------:R-:W2:Y:S07]  /*b890*/  LDSM.16.MT88.4 R144, [R214+0x7900] ;  /* 0x00790000d690783b */ /* 0x000eae0000004200 */
[C---:B---3--:R-:W-:Y:S04]  /*b8a0*/  HMMA.16816.F32 R44, R136.reuse, R140, R44 ;  /* 0x0000008c882c723c */ /* 0x048fe8000000182c */
        /* <DEDUP_REMOVED lines=8> */
[--C-:B---3--:R-:W-:Y:S04]  /*b930*/  FFMA.FTZ R134, R191, c[0x0][0x2d0], -R133.reuse ;  /* 0x0000b400bf867a23 */ /* 0x108fe80000010885 */
[C---:B------:R-:W-:Y:S01]  /*b940*/  HMMA.16816.F32 R64, R136.reuse, R154, R64 ;  /* 0x0000009a8840723c */ /* 0x040fe20000001840 */
[----:B------:R-:W3:Y:S01]  /*b950*/  LDSM.16.MT88.4 R152, [R213+0xa900] ;  /* 0x00a90000d598783b */ /* 0x000ee20000004200 */
[----:B------:R1:W-:Y:S06]  /*b960*/  MUFU.EX2 R191, R134 ;  /* 0x0000008600bf7308 */ /* 0x0003ec0000000800 */
[C---:B--2---:R-:W-:Y:S08]  /*b970*/  HMMA.16816.F32 R68, R136.reuse, R156, R68 ;  /* 0x0000009c8844723c */ /* 0x044ff00000001844 */
[C---:B------:R-:W-:Y:S01]  /*b980*/  HMMA.16816.F32 R72, R136.reuse, R158, R72 ;  /* 0x0000009e8848723c */ /* 0x040fe20000001848 */
[----:B------:R-:W-:Y:S07]  /*b990*/  LDSM.16.MT88.4 R156, [R213+0x5100] ;  /* 0x00510000d59c783b */ /* 0x000fee0000004200 */
[C---:B------:R-:W-:Y:S04]  /*b9a0*/  HMMA.16816.F32 R76, R136.reuse, R144, R76 ;  /* 0x00000090884c723c */ /* 0x040fe8000000184c */
[--C-:B-1----:R-:W-:Y:S01]  /*b9b0*/  FFMA.FTZ R134, R177, c[0x0][0x2d0], -R133.reuse ;  /* 0x0000b400b1867a23 */ /* 0x102fe20000010885 */
[----:B------:R-:W-:Y:S03]  /*b9c0*/  MOV R177, R190 ;  /* 0x000000be00b17202 */ /* 0x000fe60000000f00 */
        /* <DEDUP_REMOVED lines=12> */
[C---:B---3--:R-:W-:Y:S08]  /*ba90*/  HMMA.16816.F32 R100, R136.reuse, R152, R100 ;  /* 0x000000988864723c */ /* 0x048ff00000001864 */
[C---:B------:R-:W-:Y:S01]  /*baa0*/  HMMA.16816.F32 R104, R136.reuse, R154, R104 ;  /* 0x0000009a8868723c */ /* 0x040fe20000001868 */
[----:B------:R-:W-:Y:S07]  /*bab0*/  LDSM.16.MT88.4 R152, [R215+0x2100] ;  /* 0x00210000d798783b */ /* 0x000fee0000004200 */
[C---:B-1----:R-:W-:Y:S04]  /*bac0*/  HMMA.16816.F32 R108, R136.reuse, R144, R108 ;  /* 0x00000090886c723c */ /* 0x042fe8000000186c */
[----:B------:R-:W-:Y:S01]  /*bad0*/  FFMA.FTZ R134, R176, c[0x0][0x2d0], -R186 ;  /* 0x0000b400b0867a23 */ /* 0x000fe200000108ba */
[----:B------:R-:W-:Y:S03]  /*bae0*/  MOV R176, R173 ;  /* 0x000000ad00b07202 */ /* 0x000fe60000000f00 */
[C---:B------:R-:W-:Y:S01]  /*baf0*/  HMMA.16816.F32 R112, R136.reuse, R146, R112 ;  /* 0x000000928870723c */ /* 0x040fe20000001870 */
[----:B------:R-:W1:Y:S01]  /*bb00*/  LDSM.16.MT88.4 R144, [R213+0x2100] ;  /* 0x00210000d590783b */ /* 0x000e620000004200 */
[----:B------:R3:W1:Y:S06]  /*bb10*/  MUFU.EX2 R195, R134 ;  /* 0x0000008600c37308 */ /* 0x00066c0000000800 */
[C---:B------:R-:W-:Y:S08]  /*bb20*/  HMMA.16816.F32 R116, R136.reuse, R140, R116 ;  /* 0x0000008c8874723c */ /* 0x040ff00000001874 */
[C---:B------:R-:W-:Y:S01]  /*bb30*/  HMMA.16816.F32 R120, R136.reuse, R142, R120 ;  /* 0x0000008e8878723c */ /* 0x040fe20000001878 */
[----:B------:R-:W1:Y:S07]  /*bb40*/  LDSM.16.MT88.4 R140, [R214+0x2100] ;  /* 0x00210000d68c783b */ /* 0x000e6e0000004200 */
[C---:B--2---:R-:W-:Y:S04]  /*bb50*/  HMMA.16816.F32 R124, R136.reuse, R148, R124 ;  /* 0x00000094887c723c */ /* 0x044fe8000000187c */
[--C-:B---3--:R-:W-:Y:S04]  /*bb60*/  FFMA.FTZ R134, R175, c[0x0][0x2d0], -R133.reuse ;  /* 0x0000b400af867a23 */ /* 0x108fe80000010885 */
[----:B------:R-:W-:Y:S01]  /*bb70*/  HMMA.16816.F32 R128, R136, R150, R128 ;  /* 0x000000968880723c */ /* 0x000fe20000001880 */
[----:B------:R-:W2:Y:S01]  /*bb80*/  LDSM.16.MT88.4 R148, [R216+0x2100] ;  /* 0x00210000d894783b */ /* 0x000ea20000004200 */
[----:B------:R3:W-:Y:S05]  /*bb90*/  MUFU.EX2 R189, R134 ;  /* 0x0000008600bd7308 */ /* 0x0007ea0000000800 */
[----:B------:R-:W-:Y:S02]  /*bba0*/  F2FP.PACK_AB R136, R207, R208 ;  /* 0x000000d0cf88723e */ /* 0x000fe400000000ff */
[----:B------:R-:W-:Y:S03]  /*bbb0*/  F2FP.PACK_AB R137, R192, R193 ;  /* 0x000000c1c089723e */ /* 0x000fe600000000ff */
[----:B------:R-:W-:Y:S01]  /*bbc0*/  F2FP.PACK_AB R138, R203, R204 ;  /* 0x000000cccb8a723e */ /* 0x000fe200000000ff */
[----:B----4-:R-:W-:Y:S01]  /*bbd0*/  FFMA.FTZ R2, R2, R179, R180 ;  /* 0x000000b302027223 */ /* 0x010fe200000100b4 */
[----:B------:R-:W-:Y:S01]  /*bbe0*/  F2FP.PACK_AB R139, R190, R191 ;  /* 0x000000bfbe8b723e */ /* 0x000fe200000000ff */
[----:B------:R-:W-:Y:S01]  /*bbf0*/  LDSM.16.MT88.4 R180, [R214+0x5900] ;  /* 0x00590000d6b4783b */ /* 0x000fe20000004200 */
[----:B------:R-:W-:Y:S02]  /*bc00*/  MOV R179, R178 ;  /* 0x000000b200b37202 */ /* 0x000fe40000000f00 */
[----:B------:R-:W-:Y:S03]  /*bc10*/  MOV R178, R185 ;  /* 0x000000b900b27202 */ /* 0x000fe60000000f00 */
[C---:B-1----:R-:W-:Y:S03]  /*bc20*/  HMMA.16816.F32 R4, R136.reuse, R144, R4 ;  /* 0x000000908804723c */ /* 0x042fe60000001804 */
[--C-:B---3--:R-:W-:Y:S02]  /*bc30*/  FFMA.FTZ R134, R188, c[0x0][0x2d0], -R133.reuse ;  /* 0x0000b400bc867a23 */ /* 0x108fe40000010885 */
[----:B------:R-:W-:Y:S03]  /*bc40*/  FFMA.FTZ R133, R184, c[0x0][0x2d0], -R133 ;  /* 0x0000b400b8857a23 */ /* 0x000fe60000010885 */
[C---:B------:R-:W-:Y:S01]  /*bc50*/  HMMA.16816.F32 R8, R136.reuse, R146, R8 ;  /* 0x000000928808723c */ /* 0x040fe20000001808 */
[----:B------:R-:W1:Y:S01]  /*bc60*/  LDSM.16.MT88.4 R144, [R214+0x5100] ;  /* 0x00510000d690783b */ /* 0x000e620000004200 */
[----:B------:R3:W4:Y:S02]  /*bc70*/  MUFU.EX2 R188, R134 ;  /* 0x0000008600bc7308 */ /* 0x0007240000000800 */
[----:B------:R-:W-:Y:S04]  /*bc80*/  F2FP.PACK_AB R184, R195, R196 ;  /* 0x000000c4c3b8723e */ /* 0x000fe800000000ff */
[C---:B------:R-:W-:Y:S04]  /*bc90*/  HMMA.16816.F32 R12, R136.reuse, R140, R12 ;  /* 0x0000008c880c723c */ /* 0x040fe8000000180c */
[----:B------:R-:W1:Y:S04]  /*bca0*/  MUFU.EX2 R133, R133 ;  /* 0x0000008500857308 */ /* 0x000e680000000800 */
[C---:B------:R-:W-:Y:S01]  /*bcb0*/  HMMA.16816.F32 R16, R136.reuse, R142, R16 ;  /* 0x0000008e8810723c */ /* 0x040fe20000001810 */
[----:B------:R-:W1:Y:S07]  /*bcc0*/  LDSM.16.MT88.4 R140, [R216+0x5100] ;  /* 0x00510000d88c783b */ /* 0x000e6e0000004200 */
[C---:B--2---:R-:W-:Y:S04]  /*bcd0*/  HMMA.16816.F32 R20, R136.reuse, R148, R20 ;  /* 0x000000948814723c */ /* 0x044fe80000001814 */
[--C-:B---3--:R-:W-:Y:S01]  /*bce0*/  FFMA.FTZ R134, R194, c[0x0][0x2d0], -R186.reuse ;  /* 0x0000b400c2867a23 */ /* 0x108fe200000108ba */
[----:B----4-:R-:W-:Y:S03]  /*bcf0*/  F2FP.PACK_AB R185, R188, R189 ;  /* 0x000000bdbcb9723e */ /* 0x010fe600000000ff */
[C---:B------:R-:W-:Y:S01]  /*bd00*/  HMMA.16816.F32 R24, R136.reuse, R150, R24 ;  /* 0x000000968818723c */ /* 0x040fe20000001818 */
[----:B------:R-:W2:Y:S01]  /*bd10*/  LDSM.16.MT88.4 R148, [R215+0x5100] ;  /* 0x00510000d794783b */ /* 0x000ea20000004200 */
[----:B------:R3:W-:Y:S02]  /*bd20*/  MUFU.EX2 R194, R134 ;  /* 0x0000008600c27308 */ /* 0x0007e40000000800 */
[----:B-1----:R-:W-:Y:S04]  /*bd30*/  F2FP.PACK_AB R187, R133, R135 ;  /* 0x0000008785bb723e */ /* 0x002fe800000000ff */
[C---:B------:R-:W-:Y:S08]  /*bd40*/  HMMA.16816.F32 R28, R136.reuse, R152, R28 ;  /* 0x00000098881c723c */ /* 0x040ff0000000181c */
[C---:B------:R-:W-:Y:S01]  /*bd50*/  HMMA.16816.F32 R32, R136.reuse, R154, R32 ;  /* 0x0000009a8820723c */ /* 0x040fe20000001820 */
[----:B------:R-:W1:Y:S07]  /*bd60*/  LDSM.16.MT88.4 R152, [R213+0x8100] ;  /* 0x00810000d598783b */ /* 0x000e6e0000004200 */
[C---:B------:R-:W-:Y:S04]  /*bd70*/  HMMA.16816.F32 R36, R136.reuse, R156, R36 ;  /* 0x0000009c8824723c */ /* 0x040fe80000001824 */
[----:B---3--:R-:W-:Y:S04]  /*bd80*/  FFMA.FTZ R134, R166, c[0x0][0x2d0], -R186 ;  /* 0x0000b400a6867a23 */ /* 0x008fe800000108ba */
[C---:B------:R-:W-:Y:S01]  /*bd90*/  HMMA.16816.F32 R40, R136.reuse, R158, R40 ;  /* 0x0000009e8828723c */ /* 0x040fe20000001828 */
[----:B------:R-:W3:Y:S01]  /*bda0*/  LDSM.16.MT88.4 R156, [R214+0x8100] ;  /* 0x00810000d69c783b */ /* 0x000ee20000004200 */
[----:B------:R-:W4:Y:S06]  /*bdb0*/  MUFU.EX2 R134, R134 ;  /* 0x0000008600867308 */ /* 0x000f2c0000000800 */
[C---:B------:R-:W-:Y:S08]  /*bdc0*/  HMMA.16816.F32 R44, R136.reuse, R144, R44 ;  /* 0x00000090882c723c */ /* 0x040ff0000000182c */
[C---:B------:R-:W-:Y:S01]  /*bdd0*/  HMMA.16816.F32 R48, R136.reuse, R146, R48 ;  /* 0x000000928830723c */ /* 0x040fe20000001830 */
[----:B------:R-:W3:Y:S07]  /*bde0*/  LDSM.16.MT88.4 R144, [R216+0x8100] ;  /* 0x00810000d890783b */ /* 0x000eee0000004200 */
[C---:B------:R-:W-:Y:S04]  /*bdf0*/  HMMA.16816.F32 R52, R136.reuse, R140, R52 ;  /* 0x0000008c8834723c */ /* 0x040fe80000001834 */
[----:B----4-:R-:W-:Y:S04]  /*be00*/  F2FP.PACK_AB R186, R134, R194 ;  /* 0x000000c286ba723e */ /* 0x010fe800000000ff */
        /* <DEDUP_REMOVED lines=10> */
[----:B------:R-:W-:Y:S07]  /*beb0*/  LDSM.16.MT88.4 R156, [R216+0x2900] ;  /* 0x00290000d89c783b */ /* 0x000fee0000004200 */
[C---:B------:R-:W-:Y:S08]  /*bec0*/  HMMA.16816.F32 R84, R136.reuse, R144, R84 ;  /* 0x000000908854723c */ /* 0x040ff00000001854 */
        /* <DEDUP_REMOVED lines=11> */
[C---:B---3--:R-:W-:Y:S07]  /*bf80*/  HMMA.16816.F32 R116, R136.reuse, R144, R116 ;  /* 0x000000908874723c */ /* 0x048fee0000001874 */
[----:B------:R-:W-:Y:S01]  /*bf90*/  MOV R144, R165 ;  /* 0x000000a500907202 */ /* 0x000fe20000000f00 */
[C---:B------:R-:W-:Y:S04]  /*bfa0*/  HMMA.16816.F32 R120, R136.reuse, R146, R120 ;  /* 0x000000928878723c */ /* 0x040fe80000001878 */
[----:B------:R-:W-:Y:S02]  /*bfb0*/  MOV R145, R164 ;  /* 0x000000a400917202 */ /* 0x000fe40000000f00 */
[----:B------:R-:W3:Y:S01]  /*bfc0*/  LDSM.16.MT88.4 R164, [R215+0x2900] ;  /* 0x00290000d7a4783b */ /* 0x000ee20000004200 */
[----:B------:R-:W-:Y:S01]  /*bfd0*/  MOV R147, R172 ;  /* 0x000000ac00937202 */ /* 0x000fe20000000f00 */
[C---:B----4-:R-:W-:Y:S06]  /*bfe0*/  HMMA.16816.F32 R124, R136.reuse, R140, R124 ;  /* 0x0000008c887c723c */ /* 0x050fec000000187c */
[----:B------:R-:W4:Y:S02]  /*bff0*/  LDSM.16.MT88.4 R172, [R213+0x5900] ;  /* 0x00590000d5ac783b */ /* 0x000f240000004200 */
[----:B------:R-:W-:Y:S08]  /*c000*/  HMMA.16816.F32 R128, R136, R142, R128 ;  /* 0x0000008e8880723c */ /* 0x000ff00000001880 */
[C---:B--2---:R-:W-:Y:S07]  /*c010*/  HMMA.16816.F32 R136, R184.reuse, R148, R4 ;  /* 0x00000094b888723c */ /* 0x044fee0000001804 */
[----:B------:R-:W-:Y:S01]  /*c020*/  MOV R4, R147 ;  /* 0x0000009300047202 */ /* 0x000fe20000000f00 */
[C---:B------:R-:W-:Y:S04]  /*c030*/  HMMA.16816.F32 R140, R184.reuse, R150, R8 ;  /* 0x00000096b88c723c */ /* 0x040fe80000001808 */
[----:B------:R-:W-:Y:S02]  /*c040*/  MOV R5, R144 ;  /* 0x0000009000057202 */ /* 0x000fe40000000f00 */
[----:B------:R-:W-:Y:S02]  /*c050*/  MOV R6, R145 ;  /* 0x0000009100067202 */ /* 0x000fe40000000f00 */
[C---:B-1----:R-:W-:Y:S01]  /*c060*/  HMMA.16816.F32 R144, R184.reuse, R152, R12 ;  /* 0x00000098b890723c */ /* 0x042fe2000000180c */
[----:B------:R-:W-:Y:S03]  /*c070*/  LDSM.16.MT88.4 R12, [R213+0x8900] ;  /* 0x00890000d50c783b */ /* 0x000fe60000004200 */
[----:B------:R-:W-:Y:S02]  /*c080*/  MOV R7, R163 ;  /* 0x000000a300077202 */ /* 0x000fe40000000f00 */
[----:B------:R-:W-:Y:S02]  /*c090*/  MOV R9, R162 ;  /* 0x000000a200097202 */ /* 0x000fe40000000f00 */
[C---:B------:R-:W-:Y:S01]  /*c0a0*/  HMMA.16816.F32 R148, R184.reuse, R154, R16 ;  /* 0x0000009ab894723c */ /* 0x040fe20000001810 */
[----:B------:R-:W-:Y:S03]  /*c0b0*/  LDSM.16.MT88.4 R16, [R214+0x8900] ;  /* 0x00890000d610783b */ /* 0x000fe60000004200 */
[----:B------:R-:W-:Y:S02]  /*c0c0*/  MOV R10, R161 ;  /* 0x000000a1000a7202 */ /* 0x000fe40000000f00 */
[----:B------:R-:W-:Y:S02]  /*c0d0*/  MOV R11, R160 ;  /* 0x000000a0000b7202 */ /* 0x000fe40000000f00 */
[C---:B------:R-:W-:Y:S01]  /*c0e0*/  HMMA.16816.F32 R152, R184.reuse, R156, R20 ;  /* 0x0000009cb898723c */ /* 0x040fe20000001814 */
[----:B------:R-:W-:Y:S07]  /*c0f0*/  LDSM.16.MT88.4 R20, [R216+0x8900] ;  /* 0x00890000d814783b */ /* 0x000fee0000004200 */
[C---:B------:R-:W-:Y:S01]  /*c100*/  HMMA.16816.F32 R156, R184.reuse, R158, R24 ;  /* 0x0000009eb89c723c */ /* 0x040fe20000001818 */
[----:B------:R-:W-:Y:S07]  /*c110*/  LDSM.16.MT88.4 R24, [R215+0x8900] ;  /* 0x00890000d718783b */ /* 0x000fee0000004200 */
[C---:B---3--:R-:W-:Y:S07]  /*c120*/  HMMA.16816.F32 R160, R184.reuse, R164, R28 ;  /* 0x000000a4b8a0723c */ /* 0x048fee000000181c */
        /* <DEDUP_REMOVED lines=8> */
[C---:B----4-:R-:W-:Y:S03]  /*c1b0*/  HMMA.16816.F32 R168, R184.reuse, R172, R36 ;  /* 0x000000acb8a8723c */ /* 0x050fe60000001824 */
[----:B------:R-:W-:Y:S02]  /*c1c0*/  MOV R28, R7 ;  /* 0x00000007001c7202 */ /* 0x000fe40000000f00 */
[----:B------:R-:W1:Y:S02]  /*c1d0*/  LDSM.16.MT88.4 R4, [R216+0x5900] ;  /* 0x00590000d804783b */ /* 0x000e640000004200 */
[----:B------:R-:W-:Y:S01]  /*c1e0*/  MOV R36, R9 ;  /* 0x0000000900247202 */ /* 0x000fe20000000f00 */
[C---:B------:R-:W-:Y:S04]  /*c1f0*/  HMMA.16816.F32 R172, R184.reuse, R174, R40 ;  /* 0x000000aeb8ac723c */ /* 0x040fe80000001828 */
[----:B------:R-:W-:Y:S01]  /*c200*/  MOV R37, R10 ;  /* 0x0000000a00257202 */ /* 0x000fe20000000f00 */
[----:B------:R-:W2:Y:S01]  /*c210*/  LDL.LU R40, [R1+0x4] ;  /* 0x0000040001287983 */ /* 0x000ea20000300800 */
[----:B------:R-:W-:Y:S02]  /*c220*/  MOV R38, R11 ;  /* 0x0000000b00267202 */ /* 0x000fe40000000f00 */
[----:B------:R-:W-:Y:S01]  /*c230*/  MOV R39, R179 ;  /* 0x000000b300277202 */ /* 0x000fe20000000f00 */
[----:B------:R-:W3:Y:S03]  /*c240*/  LDSM.16.MT88.4 R8, [R215+0x5900] ;  /* 0x00590000d708783b */ /* 0x000ee60000004200 */
[----:B------:R-:W-:Y:S02]  /*c250*/  MOV R41, R178 ;  /* 0x000000b200297202 */ /* 0x000fe40000000f00 */
[----:B------:R-:W-:Y:S02]  /*c260*/  MOV R42, R177 ;  /* 0x000000b1002a7202 */ /* 0x000fe40000000f00 */
[----:B------:R-:W-:Y:S02]  /*c270*/  MOV R43, R176 ;  /* 0x000000b0002b7202 */ /* 0x000fe40000000f00 */
[C---:B------:R-:W-:Y:S03]  /*c280*/  HMMA.16816.F32 R176, R184.reuse, R180, R44 ;  /* 0x000000b4b8b0723c */ /* 0x040fe6000000182c */
[----:B------:R-:W-:Y:S04]  /*c290*/  FADD.FTZ R2, R42, R2 ;  /* 0x000000022a027221 */ /* 0x000fe80000010000 */
[----:B------:R-:W-:Y:S01]  /*c2a0*/  FADD.FTZ R2, R36, R2 ;  /* 0x0000000224027221 */ /* 0x000fe20000010000 */
[C---:B------:R-:W-:Y:S04]  /*c2b0*/  HMMA.16816.F32 R180, R184.reuse, R182, R48 ;  /* 0x000000b6b8b4723c */ /* 0x040fe80000001830 */
[----:B------:R-:W-:Y:S04]  /*c2c0*/  FADD.FTZ R2, R38, R2 ;  /* 0x0000000226027221 */ /* 0x000fe80000010000 */
[----:B------:R-:W-:Y:S01]  /*c2d0*/  FADD.FTZ R2, R32, R2 ;  /* 0x0000000220027221 */ /* 0x000fe20000010000 */
[C---:B-1----:R-:W-:Y:S03]  /*c2e0*/  HMMA.16816.F32 R52, R184.reuse, R4, R52 ;  /* 0x00000004b834723c */ /* 0x042fe60000001834 */
[----:B------:R-:W-:Y:S04]  /*c2f0*/  FADD.FTZ R2, R33, R2 ;  /* 0x0000000221027221 */ /* 0x000fe80000010000 */
[----:B------:R-:W-:Y:S01]  /*c300*/  FADD.FTZ R2, R34, R2 ;  /* 0x0000000222027221 */ /* 0x000fe20000010000 */
[C---:B------:R-:W-:Y:S01]  /*c310*/  HMMA.16816.F32 R56, R184.reuse, R6, R56 ;  /* 0x00000006b838723c */ /* 0x040fe20000001838 */
[----:B------:R-:W1:Y:S03]  /*c320*/  LDSM.16.MT88.4 R4, [R213+0xb900] ;  /* 0x00b90000d504783b */ /* 0x000e660000004200 */
[----:B------:R-:W-:Y:S04]  /*c330*/  FADD.FTZ R2, R35, R2 ;  /* 0x0000000223027221 */ /* 0x000fe80000010000 */
[C---:B---3--:R-:W-:Y:S04]  /*c340*/  HMMA.16816.F32 R60, R184.reuse, R8, R60 ;  /* 0x00000008b83c723c */ /* 0x048fe8000000183c */
[----:B------:R-:W-:Y:S04]  /*c350*/  FADD.FTZ R2, R28, R2 ;  /* 0x000000021c027221 */ /* 0x000fe80000010000 */
[C---:B------:R-:W-:Y:S01]  /*c360*/  HMMA.16816.F32 R64, R184.reuse, R10, R64 ;  /* 0x0000000ab840723c */ /* 0x040fe20000001840 */
[----:B------:R-:W3:Y:S03]  /*c370*/  LDSM.16.MT88.4 R8, [R214+0xb900] ;  /* 0x00b90000d608783b */ /* 0x000ee60000004200 */
[----:B------:R-:W-:Y:S04]  /*c380*/  FADD.FTZ R2, R29, R2 ;  /* 0x000000021d027221 */ /* 0x000fe80000010000 */
[C---:B------:R-:W-:Y:S04]  /*c390*/  HMMA.16816.F32 R68, R184.reuse, R12, R68 ;  /* 0x0000000cb844723c */ /* 0x040fe80000001844 */
[----:B------:R-:W-:Y:S04]  /*c3a0*/  FADD.FTZ R2, R30, R2 ;  /* 0x000000021e027221 */ /* 0x000fe80000010000 */
[C---:B------:R-:W-:Y:S01]  /*c3b0*/  HMMA.16816.F32 R72, R184.reuse, R14, R72 ;  /* 0x0000000eb848723c */ /* 0x040fe20000001848 */
[----:B------:R-:W4:Y:S03]  /*c3c0*/  LDSM.16.MT88.4 R12, [R216+0xb900] ;  /* 0x00b90000d80c783b */ /* 0x000f260000004200 */
[----:B------:R-:W-:Y:S04]  /*c3d0*/  FADD.FTZ R2, R31, R2 ;  /* 0x000000021f027221 */ /* 0x000fe80000010000 */
[C---:B------:R-:W-:Y:S04]  /*c3e0*/  HMMA.16816.F32 R76, R184.reuse, R16, R76 ;  /* 0x00000010b84c723c */ /* 0x040fe8000000184c */
        /* <DEDUP_REMOVED lines=11> */
[C---:B-1----:R-:W-:Y:S04]  /*c4a0*/  HMMA.16816.F32 R100, R184.reuse, R4, R100 ;  /* 0x00000004b864723c */ /* 0x042fe80000001864 */
[----:B------:R-:W-:Y:S04]  /*c4b0*/  FADD.FTZ R2, R204, R2 ;  /* 0x00000002cc027221 */ /* 0x000fe80000010000 */
[----:B------:R-:W-:Y:S01]  /*c4c0*/  FADD.FTZ R2, R203, R2 ;  /* 0x00000002cb027221 */ /* 0x000fe20000010000 */
[C---:B------:R-:W-:Y:S01]  /*c4d0*/  HMMA.16816.F32 R104, R184.reuse, R6, R104 ;  /* 0x00000006b868723c */ /* 0x040fe20000001868 */
[----:B------:R-:W1:Y:S07]  /*c4e0*/  LDSM.16.MT88.4 R4, [R215+0xb900] ;  /* 0x00b90000d704783b */ /* 0x000e6e0000004200 */
[C---:B---3--:R-:W-:Y:S08]  /*c4f0*/  HMMA.16816.F32 R108, R184.reuse, R8, R108 ;  /* 0x00000008b86c723c */ /* 0x048ff0000000186c */
[C---:B------:R-:W-:Y:S08]  /*c500*/  HMMA.16816.F32 R112, R184.reuse, R10, R112 ;  /* 0x0000000ab870723c */ /* 0x040ff00000001870 */
[C---:B----4-:R-:W-:Y:S08]  /*c510*/  HMMA.16816.F32 R116, R184.reuse, R12, R116 ;  /* 0x0000000cb874723c */ /* 0x050ff00000001874 */
[C---:B------:R-:W-:Y:S08]  /*c520*/  HMMA.16816.F32 R120, R184.reuse, R14, R120 ;  /* 0x0000000eb878723c */ /* 0x040ff00000001878 */
[C---:B-1----:R-:W-:Y:S08]  /*c530*/  HMMA.16816.F32 R124, R184.reuse, R4, R124 ;  /* 0x00000004b87c723c */ /* 0x042ff0000000187c */
[----:B------:R-:W-:Y:S04]  /*c540*/  HMMA.16816.F32 R128, R184, R6, R128 ;  /* 0x00000006b880723c */ /* 0x000fe80000001880 */
[----:B--2---:R-:W-:Y:S04]  /*c550*/  FFMA.FTZ R0, R0, R40, R41 ;  /* 0x0000002800007223 */ /* 0x004fe80000010029 */
[----:B------:R-:W-:Y:S04]  /*c560*/  FADD.FTZ R0, R43, R0 ;  /* 0x000000002b007221 */ /* 0x000fe80000010000 */
        /* <DEDUP_REMOVED lines=17> */
[----:B------:R-:W-:Y:S02]  /*c680*/  FADD.FTZ R4, R190, R0 ;  /* 0x00000000be047221 */ /* 0x000fe40000010000 */
[----:B------:R-:W-:Y:S02]  /*c690*/  FADD.FTZ R0, R196, R2 ;  /* 0x00000002c4007221 */ /* 0x000fe40000010000 */
[----:B------:R-:W-:Y:S02]  /*c6a0*/  FADD.FTZ R4, R189, R4 ;  /* 0x00000004bd047221 */ /* 0x000fe40000010000 */
[----:B------:R-:W-:Y:S02]  /*c6b0*/  FADD.FTZ R0, R195, R0 ;  /* 0x00000000c3007221 */ /* 0x000fe40000010000 */
[----:B------:R-:W-:Y:S02]  /*c6c0*/  FADD.FTZ R4, R188, R4 ;  /* 0x00000004bc047221 */ /* 0x000fe40000010000 */
[----:B------:R-:W-:Y:S02]  /*c6d0*/  FADD.FTZ R2, R194, R0 ;  /* 0x00000000c2027221 */ /* 0x000fe40000010000 */
[----:B------:R-:W-:Y:S02]  /*c6e0*/  FADD.FTZ R0, R135, R4 ;  /* 0x0000000487007221 */ /* 0x000fe40000010000 */
[----:B------:R-:W-:Y:S01]  /*c6f0*/  FADD.FTZ R2, R134, R2 ;  /* 0x0000000286027221 */ /* 0x000fe20000010000 */
[----:B------:R-:W-:Y:S01]  /*c700*/  MOV R134, R3 ;  /* 0x0000000300867202 */ /* 0x000fe20000000f00 */
[----:B------:R-:W-:Y:S01]  /*c710*/  FADD.FTZ R0, R133, R0 ;  /* 0x0000000085007221 */ /* 0x000fe20000010000 */
[----:B------:R-:W-:Y:S02]  /*c720*/  MOV R133, R132 ;  /* 0x0000008400857202 */ /* 0x000fe40000000f00 */
[----:B------:R1:W-:Y:S04]  /*c730*/  STL [R1], R2 ;  /* 0x0000000201007387 */ /* 0x0003e80000100800 */
[----:B------:R1:W-:Y:S01]  /*c740*/  STL [R1+0x4], R0 ;  /* 0x0000040001007387 */ /* 0x0003e20000100800 */
[----:B------:R-:W-:-:S05]  /*c750*/  @P0 BRA `(.L_x_1218) ;  /* 0xffffb22000000947 */ /* 0x000fca000383ffff */
.L_x_1217:
[----:B-1-3--:R-:W2:Y:S04]  /*c760*/  LDL.LU R0, [R1] ;  /* 0x0000000001007983 */ /* 0x00aea80000300800 */
        /* <DEDUP_REMOVED lines=8> */
[----:B------:R-:W1:Y:S01]  /*c7f0*/  SHFL.BFLY PT, R0, R6, 0x1, 0x1f ;  /* 0x0c201f0006007f89 */ /* 0x000e6200000e0000 */
[----:B------:R-:W-:-:S03]  /*c800*/  MOV R2, RZ ;  /* 0x000000ff00027202 */ /* 0x000fc60000000f00 */
[----:B------:R-:W2:Y:S01]  /*c810*/  SHFL.BFLY PT, R4, R7, 0x1, 0x1f ;  /* 0x0c201f0007047f89 */ /* 0x000ea200000e0000 */
[----:B-1----:R-:W-:Y:S01]  /*c820*/  FADD.FTZ R6, R6, R0 ;  /* 0x0000000006067221 */ /* 0x002fe20000010000 */
[----:B------:R-:W-:Y:S01]  /*c830*/  MOV R0, RZ ;  /* 0x000000ff00007202 */ /* 0x000fe20000000f00 */
[----:B--2---:R-:W-:-:S03]  /*c840*/  FADD.FTZ R7, R4, R7 ;  /* 0x0000000704077221 */ /* 0x004fc60000010000 */
[----:B------:R-:W-:Y:S02]  /*c850*/  FSETP.NE.FTZ.AND P1, PT, R6, RZ, PT ;  /* 0x000000ff0600720b */ /* 0x000fe40003f35000 */
[----:B------:R-:W-:-:S11]  /*c860*/  FSETP.NE.FTZ.AND P0, PT, R7, RZ, PT ;  /* 0x000000ff0700720b */ /* 0x000fd60003f15000 */
        /* <DEDUP_REMOVED lines=140> */
.L_x_1209:
        /* <DEDUP_REMOVED lines=311> */
.L_x_1221:
[----:B------:R-:W-:Y:S05]  /*e4a0*/  BSYNC B0 ;  /* 0x0000000000007941 */ /* 0x000fea0003800000 */
.L_x_1220:
        /* <DEDUP_REMOVED lines=195> */
.L_x_1219:
        /* <DEDUP_REMOVED lines=50> */
.L_x_1222:
        /* <DEDUP_REMOVED lines=16> */
.L_x_5176:


//--------------------- .text._ZN7cutlass13device_kernelIN5flash19enable_sm80_to_sm89INS1_16FlashAttnFwdSm80INS1_25CollectiveMainloopFwdSm80ILi8ELi1ELb0EN4cute5tupleIJNS5_1CILi128EEENS7_ILi64EEENS7_ILi256EEEEEELi256ENS_6half_tEfNS_4arch4Sm80ELb0ELb0ELb1ELb1ELb0ELb0ELb1ELb1EEENS1_21CollectiveEpilogueFwdINS6_IJS8_SA_S9_EEENS6_IJNS7_ILi1EEESI_SI_EEESC_SE_Li256ELb1ELb1ELb1ELb0EEENS1_36VarlenDynamicPersistentTileSchedulerILi128ELi64ELi256ELi256ELb1ELb1ELb0ELb0ELb1ELb1EEEEEEEEEvNT_6ParamsE --------------------------
	.section	.text._ZN7cutlass13device_kernelIN5flash19enable_sm80_to_sm89INS1_16FlashAttnFwdSm80INS1_25CollectiveMainloopFwdSm80ILi8ELi1ELb0EN4cute5tupleIJNS5_1CILi128EEENS7_ILi64EEENS7_ILi256EEEEEELi256ENS_6half_tEfNS_4arch4Sm80ELb0ELb0ELb1ELb1ELb0ELb0ELb1ELb1EEENS1_21CollectiveEpilogueFwdINS6_IJS8_SA_S9_EEENS6_IJNS7_ILi1EEESI_SI_EEESC_SE_Li256ELb1ELb1ELb1ELb0EEENS1_36VarlenDynamicPersistentTileSchedulerILi128ELi64ELi256ELi256ELb1ELb1ELb0ELb0ELb1ELb1EEEEEEEEEvNT_6ParamsE,"ax",@progbits
	.sectioninfo	@"SHI_REGISTERS=255"
	.align	128
.text._ZN7cutlass13device_kernelIN5flash19enable_sm80_to_sm89INS1_16FlashAttnFwdSm80INS1_25CollectiveMainloopFwdSm80ILi8ELi1ELb0EN4cute5tupleIJNS5_1CILi128EEENS7_ILi64EEENS7_ILi256EEEEEELi256ENS_6half_tEfNS_4arch4Sm80ELb0ELb0ELb1ELb1ELb0ELb0ELb1ELb1EEENS1_21CollectiveEpilogueFwdINS6_IJS8_SA_S9_EEENS6_IJNS7_ILi1EEESI_SI_EEESC_SE_Li256ELb1ELb1ELb1ELb0EEENS1_36VarlenDynamicPersistentTileSchedulerILi128ELi64ELi256ELi256ELb1ELb1ELb0ELb0ELb1ELb1EEEEEEEEEvNT_6ParamsE:
        .type           _ZN7cutlass13device_kernelIN5flash19enable_sm80_to_sm89INS1_16FlashAttnFwdSm80INS1_25CollectiveMainloopFwdSm80ILi8ELi1ELb0EN4cute5tupleIJNS5_1CILi128EEENS7_ILi64EEENS7_ILi256EEEEEELi256ENS_6half_tEfNS_4arch4Sm80ELb0ELb0ELb1ELb1ELb0ELb0ELb1ELb1EEENS1_21CollectiveEpilogueFwdINS6_IJS8_SA_S9_EEENS6_IJNS7_ILi1EEESI_SI_EEESC_SE_Li256ELb1ELb1ELb1ELb0EEENS1_36VarlenDynamicPersistentTileSchedulerILi128ELi64ELi256ELi256ELb1ELb1ELb0ELb0ELb1ELb1EEEEEEEEEvNT_6ParamsE,@function
        .size           _ZN7cutlass13device_kernelIN5flash19enable_sm80_to_sm89INS1_16FlashAttnFwdSm80INS1_25CollectiveMainloopFwdSm80ILi8ELi1ELb0EN4cute5tupleIJNS5_1CILi128EEENS7_ILi64EEENS7_ILi256EEEEEELi256ENS_6half_tEfNS_4arch4Sm80ELb0ELb0ELb1ELb1ELb0ELb0ELb1ELb1EEENS1_21CollectiveEpilogueFwdINS6_IJS8_SA_S9_EEENS6_IJNS7_ILi1EEESI_SI_EEESC_SE_Li256ELb1ELb1ELb1ELb0EEENS1_36VarlenDynamicPersistentTileSchedulerILi128ELi64ELi256ELi256ELb1ELb1ELb0ELb0ELb1ELb1EEEEEEEEEvNT_6ParamsE,(.L_x_5177 - _ZN7cutlass13device_kernelIN5flash19enable_sm80_to_sm89INS1_16FlashAttnFwdSm80INS1_25CollectiveMainloopFwdSm80ILi8ELi1ELb0EN4cute5tupleIJNS5_1CILi128EEENS7_ILi64EEENS7_ILi256EEEEEELi256ENS_6half_tEfNS_4arch4Sm80ELb0ELb0ELb1ELb1ELb0ELb0ELb1ELb1EEENS1_21CollectiveEpilogueFwdINS6_IJS8_SA_S9_EEENS6_IJNS7_ILi1EEESI_SI_EEESC_SE_Li256ELb1ELb1ELb1ELb0EEENS1_36VarlenDynamicPersistentTileSchedulerILi128ELi64ELi256ELi256ELb1ELb1ELb0ELb0ELb1ELb1EEEEEEEEEvNT_6ParamsE)
        .other          _ZN7cutlass13device_kernelIN5flash19enable_sm80_to_sm89INS1_16FlashAttnFwdSm80INS1_25CollectiveMainloopFwdSm80ILi8ELi1ELb0EN4cute5tupleIJNS5_1CILi128EEENS7_ILi64EEENS7_ILi256EEEEEELi256ENS_6half_tEfNS_4arch4Sm80ELb0ELb0ELb1ELb1ELb0ELb0ELb1ELb1EEENS1_21CollectiveEpilogueFwdINS6_IJS8_SA_S9_EEENS6_IJNS7_ILi1EEESI_SI_EEESC_SE_Li256ELb1ELb1ELb1ELb0EEENS1_36VarlenDynamicPersistentTileSchedulerILi128ELi64ELi256ELi256ELb1ELb1ELb0ELb0ELb1ELb1EEEEEEEEEvNT_6ParamsE,@"STO_CUDA_ENTRY STV_DEFAULT"
_ZN7cutlass13device_kernelIN5flash19enable_sm80_to_sm89INS1_16FlashAttnFwdSm80INS1_25CollectiveMainloopFwdSm80ILi8ELi1ELb0EN4cute5tupleIJNS5_1CILi128EEENS7_ILi64EEENS7_ILi256EEEEEELi256ENS_6half_tEfNS_4arch4Sm80ELb0ELb0ELb1ELb1ELb0ELb0ELb1ELb1EEENS1_21CollectiveEpilogueFwdINS6_IJS8_SA_S9_EEENS6_IJNS7_ILi1EEESI_SI_EEESC_SE_Li256ELb1ELb1ELb1ELb0EEENS1_36VarlenDynamicPersistentTileSchedulerILi128ELi64ELi256ELi256ELb1ELb1ELb0ELb0ELb1ELb1EEEEEEEEEvNT_6ParamsE:
        /* <DEDUP_REMOVED lines=54> */
.L_x_1228:
        /* <DEDUP_REMOVED lines=17> */
.L_x_1316:
        /* <DEDUP_REMOVED lines=16> */
.L_x_1317:
[----:B--2---:R-:W-:-:S05]  /*0570*/  IMAD R0, R0, c[0x0][0x538], RZ ;  /* 0x00014e0000007a24 */ /* 0x004fca00078e02ff */
[----:B------:R-:W-:-:S04]  /*0580*/  IADD3 R6, R0, R6, RZ ;  /* 0x0000000600067210 */ /* 0x000fc80007ffe0ff */
[----:B------:R-:W-:-:S13]  /*0590*/  ISETP.GT.AND P0, PT, R6, UR4, PT ;  /* 0x0000000406007c0c */ /* 0x000fda000bf04270 */
[----:B-1----:R-:W-:Y:S05]  /*05a0*/  @!P0 BRA `(.L_x_1228) ;  /* 0xfffffdb000008947 */ /* 0x002fea000383ffff */
.L_x_1224:
[----:B------:R-:W-:-:S05]  /*05b0*/  IADD3 R12, -R0, R6, RZ ;  /* 0x00000006000c7210 */ /* 0x000fca0007ffe1ff */
[----:B------:R-:W-:-:S05]  /*05c0*/  IMAD R0, R4, c[0x0][0x538], R12 ;  /* 0x00014e0004007a24 */ /* 0x000fca00078e020c */
[----:B------:R-:W-:Y:S01]  /*05d0*/  ISETP.GT.AND P0, PT, R0, UR4, PT ;  /* 0x0000000400007c0c */ /* 0x000fe2000bf04270 */
[----:B------:R-:W-:-:S12]  /*05e0*/  BRA.DIV ~URZ, `(.L_x_1229) ;  /* 0x0000f5927f007947 */ /* 0x000fd8000b800000 */
[----:B------:R-:W-:-:S04]  /*05f0*/  VOTE.ANY R6, PT, !P0 ;  /* 0x0000000000067806 */ /* 0x000fc800040e0100 */
.L_x_1318:
[----:B------:R1:W2:Y:S01]  /*0600*/  POPC R13, R6 ;  /* 0x00000006000d7309 */ /* 0x0002a20000000000 */
[----:B------:R-:W-:Y:S05]  /*0610*/  BRA.DIV ~URZ, `(.L_x_1230) ;  /* 0x0000f5b27f007947 */ /* 0x000fea000b800000 */
[----:B--2---:R-:W2:Y:S04]  /*0620*/  SHFL.IDX PT, R11, R8, R13, 0x1f ;  /* 0x00001f0d080b7589 */ /* 0x004ea800000e0000 */
[----:B------:R3:W4:Y:S02]  /*0630*/  SHFL.IDX PT, R10, R7, R13, 0x1f ;  /* 0x00001f0d070a7589 */ /* 0x00072400000e0000 */
[----:B---3--:R-:W-:Y:S02]  /*0640*/  MOV R7, RZ ;  /* 0x000000ff00077202 */ /* 0x008fe40000000f00 */
.L_x_1319:
[----:B--2-4-:R-:W-:Y:S01]  /*0650*/  ISETP.NE.AND P0, PT, R6, RZ, PT ;  /* 0x000000ff0600720c */ /* 0x014fe20003f05270 */
[----:B------:R-:W-:-:S12]  /*0660*/  BSSY B0, `(.L_x_1231) ;  /* 0x0000005000007945 */ /* 0x000fd80003800000 */
[----:B------:R-:W-:Y:S05]  /*0670*/  @!P0 BRA `(.L_x_1232) ;  /* 0x0000003000008947 */ /* 0x000fea0003800000 */
[----:B------:R-:W-:Y:S01]  /*0680*/  IADD3 R3, R13, -0x1, RZ ;  /* 0xffffffff0d037810 */ /* 0x000fe20007ffe0ff */
[----:B------:R-:W-:Y:S05]  /*0690*/  BRA.DIV ~URZ, `(.L_x_1233) ;  /* 0x0000f6127f007947 */ /* 0x000fea000b800000 */
[----:B------:R2:W3:Y:S02]  /*06a0*/  SHFL.IDX PT, R7, R4, R3, 0x1f ;  /* 0x00001f0304077589 */ /* 0x0004e400000e0000 */
.L_x_1232:
[----:B------:R-:W-:Y:S05]  /*06b0*/  BSYNC B0 ;  /* 0x0000000000007941 */ /* 0x000fea0003800000 */
.L_x_1231:
        /* <DEDUP_REMOVED lines=69> */
.L_x_1225:
[----:B------:R-:W-:Y:S01]  /*0b10*/  MOV R0, UR4 ;  /* 0x0000000400007c02 */ /* 0x000fe20008000f00 */
[----:B------:R-:W-:Y:S04]  /*0b20*/  STL [R1+0x24], RZ ;  /* 0x000024ff01007387 */ /* 0x000fe80000100800 */
[----:B------:R-:W-:Y:S04]  /*0b30*/  STL [R1+0x28], RZ ;  /* 0x000028ff01007387 */ /* 0x000fe80000100800 */
[----:B------:R1:W-:Y:S02]  /*0b40*/  STL [R1+0x20], R0 ;  /* 0x0000200001007387 */ /* 0x0003e40000100800 */
[----:B-1----:R-:W-:-:S05]  /*0b50*/  MOV R0, c[0x0][0x53c] ;  /* 0x00014f0000007a02 */ /* 0x002fca0000000f00 */
[----:B------:R1:W-:Y:S02]  /*0b60*/  STL [R1+0x2c], R0 ;  /* 0x00002c0001007387 */ /* 0x0003e40000100800 */
.L_x_1234:
        /* <DEDUP_REMOVED lines=8> */
.L_x_1223:
[----:B------:R-:W2:Y:S02]  /*0bf0*/  LDL R0, [R1+0x2c] ;  /* 0x00002c0001007983 */ /* 0x000ea40000100800 */
[----:B--2---:R-:W-:-:S13]  /*0c00*/  ISETP.GE.AND P0, PT, R0, c[0x0][0x53c], PT ;  /* 0x00014f0000007a0c */ /* 0x004fda0003f06270 */
[----:B------:R-:W-:Y:S05]  /*0c10*/  @P0 EXIT ;  /* 0x000000000000094d */ /* 0x000fea0003800000 */
[----:B------:R-:W2:Y:S02]  /*0c20*/  S2R R15, SR_TID.X ;  /* 0x00000000000f7919 */ /* 0x000ea40000002100 */
[----:B--2---:R-:W-:-:S04]  /*0c30*/  SHF.R.S32.HI R10, RZ, 0x1f, R15 ;  /* 0x0000001fff0a7819 */ /* 0x004fc8000001140f */
[CC--:B------:R-:W-:Y:S02]  /*0c40*/  LEA.HI R2, R10.reuse, R15.reuse, RZ, 0x4 ;  /* 0x0000000f0a027211 */ /* 0x0c0fe400078f20ff */
[----:B-1----:R-:W-:Y:S02]  /*0c50*/  LEA.HI R7, R10, R15, RZ, 0x3 ;  /* 0x0000000f0a077211 */ /* 0x002fe400078f18ff */
[----:B------:R-:W-:Y:S02]  /*0c60*/  SHF.R.S32.HI R3, RZ, 0x4, R2 ;  /* 0x00000004ff037819 */ /* 0x000fe40000011402 */
[----:B------:R-:W-:Y:S02]  /*0c70*/  LOP3.LUT R9, R7, 0xfffffff8, RZ, 0xc0, !PT ;  /* 0xfffffff807097812 */ /* 0x000fe400078ec0ff */
[----:B------:R-:W-:Y:S02]  /*0c80*/  LEA.HI R0, R2, R3, RZ, 0x1 ;  /* 0x0000000302007211 */ /* 0x000fe400078f08ff */
[----:B------:R-:W-:Y:S01]  /*0c90*/  SHF.R.S32.HI R17, RZ, 0x3, R7 ;  /* 0x00000003ff117819 */ /* 0x000fe20000011407 */
[----:B------:R-:W-:Y:S01]  /*0ca0*/  IMAD.IADD R9, R15, 0x1, -R9 ;  /* 0x000000010f097824 */ /* 0x000fe200078e0a09 */
[----:B------:R-:W-:-:S02]  /*0cb0*/  LOP3.LUT R0, R0, 0xfffffffe, RZ, 0xc0, !PT ;  /* 0xfffffffe00007812 */ /* 0x000fc400078ec0ff */
[----:B------:R-:W-:Y:S01]  /*0cc0*/  LEA.HI R11, R10, R15, RZ, 0x2 ;  /* 0x0000000f0a0b7211 */ /* 0x000fe200078f10ff */
[----:B------:R-:W-:Y:S02]  /*0cd0*/  IMAD.SHL.U32 R4, R17, 0x40, RZ ;  /* 0x0000004011047824 */ /* 0x000fe400078e00ff */
[----:B------:R-:W-:Y:S01]  /*0ce0*/  IMAD.IADD R13, R3, 0x1, -R0 ;  /* 0x00000001030d7824 */ /* 0x000fe200078e0a00 */
[----:B------:R-:W-:Y:S01]  /*0cf0*/  LOP3.LUT R0, R2, 0xfffffff0, RZ, 0xc0, !PT ;  /* 0xfffffff002007812 */ /* 0x000fe200078ec0ff */
[C---:B------:R-:W-:Y:S01]  /*0d00*/  IMAD.SHL.U32 R18, R9.reuse, 0x8, RZ ;  /* 0x0000000809127824 */ /* 0x040fe200078e00ff */
[--C-:B------:R-:W-:Y:S01]  /*0d10*/  SHF.R.S32.HI R8, RZ, 0x2, R11.reuse ;  /* 0x00000002ff087819 */ /* 0x100fe2000001140b */
[----:B------:R-:W-:Y:S01]  /*0d20*/  IMAD.SHL.U32 R6, R9, 0x40, RZ ;  /* 0x0000004009067824 */ /* 0x000fe200078e00ff */
[----:B------:R-:W-:Y:S01]  /*0d30*/  SHF.R.S32.HI R3, RZ, 0x1f, R11 ;  /* 0x0000001fff037819 */ /* 0x000fe2000001140b */
[----:B------:R-:W-:Y:S01]  /*0d40*/  IMAD.IADD R2, R15, 0x1, -R0 ;  /* 0x000000010f027824 */ /* 0x000fe200078e0a00 */
[----:B------:R-:W-:-:S02]  /*0d50*/  LOP3.LUT R0, R4, 0x1c0, RZ, 0xc0, !PT ;  /* 0x000001c004007812 */ /* 0x000fc400078ec0ff */
[----:B------:R-:W-:Y:S02]  /*0d60*/  LEA.HI R3, R3, R8, RZ, 0x3 ;  /* 0x0000000803037211 */ /* 0x000fe400078f18ff */
[----:B------:R-:W-:Y:S02]  /*0d70*/  SHF.R.S32.HI R12, RZ, 0x1f, R2 ;  /* 0x0000001fff0c7819 */ /* 0x000fe40000011402 */
[----:B------:R-:W-:Y:S02]  /*0d80*/  LOP3.LUT R4, R3, 0xfffffff8, RZ, 0xc0, !PT ;  /* 0xfffffff803047812 */ /* 0x000fe400078ec0ff */
[----:B------:R-:W-:Y:S02]  /*0d90*/  LOP3.LUT R5, R0, 0x38, R18, 0xf8, !PT ;  /* 0x0000003800057812 */ /* 0x000fe400078ef812 */
[----:B------:R-:W-:Y:S01]  /*0da0*/  SHF.R.U32.HI R3, RZ, 0x3, R0 ;  /* 0x00000003ff037819 */ /* 0x000fe20000011600 */
[----:B------:R-:W-:Y:S01]  /*0db0*/  IMAD.IADD R8, R8, 0x1, -R4 ;  /* 0x0000000108087824 */ /* 0x000fe200078e0a04 */
[----:B------:R-:W-:-:S02]  /*0dc0*/  LOP3.LUT R0, R6, 0x1c0, RZ, 0xc0, !PT ;  /* 0x000001c006007812 */ /* 0x000fc400078ec0ff */
[----:B------:R-:W-:Y:S02]  /*0dd0*/  LEA.HI R12, R12, R2, RZ, 0x3 ;  /* 0x000000020c0c7211 */ /* 0x000fe400078f18ff */
[----:B------:R-:W-:Y:S02]  /*0de0*/  LOP3.LUT R5, R5, R3, RZ, 0x3c, !PT ;  /* 0x0000000305057212 */ /* 0x000fe400078e3cff */
[----:B------:R-:W-:Y:S02]  /*0df0*/  LOP3.LUT R3, R0, 0x8, R7, 0xf8, !PT ;  /* 0x0000000800037812 */ /* 0x000fe400078ef807 */
[----:B------:R-:W-:Y:S02]  /*0e00*/  SHF.R.U32.HI R0, RZ, 0x3, R0 ;  /* 0x00000003ff007819 */ /* 0x000fe40000011600 */
[----:B------:R-:W-:Y:S02]  /*0e10*/  LEA.HI R7, R10, R15, RZ, 0x5 ;  /* 0x0000000f0a077211 */ /* 0x000fe400078f28ff */
[----:B------:R-:W-:-:S02]  /*0e20*/  LOP3.LUT R4, R12, 0xfffffff8, RZ, 0xc0, !PT ;  /* 0xfffffff80c047812 */ /* 0x000fc400078ec0ff */
[----:B------:R-:W-:Y:S02]  /*0e30*/  LEA.HI R6, R10, R15, RZ, 0x6 ;  /* 0x0000000f0a067211 */ /* 0x000fe400078f30ff */
[----:B------:R-:W-:Y:S01]  /*0e40*/  LOP3.LUT R14, R3, R0, RZ, 0x3c, !PT ;  /* 0x00000000030e7212 */ /* 0x000fe200078e3cff */
[----:B------:R-:W-:Y:S01]  /*0e50*/  IMAD.IADD R10, R2, 0x1, -R4 ;  /* 0x00000001020a7824 */ /* 0x000fe200078e0a04 */
[----:B------:R-:W-:Y:S01]  /*0e60*/  LOP3.LUT R0, R7, 0xffffffe0, RZ, 0xc0, !PT ;  /* 0xffffffe007007812 */ /* 0x000fe200078ec0ff */
[----:B------:R-:W-:Y:S01]  /*0e70*/  IMAD.SHL.U32 R4, R6, 0x8, RZ ;  /* 0x0000000806047824 */ /* 0x000fe200078e00ff */
[--C-:B------:R-:W-:Y:S02]  /*0e80*/  SHF.R.S32.HI R6, RZ, 0x5, R7.reuse ;  /* 0x00000005ff067819 */ /* 0x100fe40000011407 */
[----:B------:R-:W-:Y:S01]  /*0e90*/  SHF.R.S32.HI R2, RZ, 0x1f, R7 ;  /* 0x0000001fff027819 */ /* 0x000fe20000011407 */
[----:B------:R-:W-:Y:S01]  /*0ea0*/  IMAD.IADD R16, R15, 0x1, -R0 ;  /* 0x000000010f107824 */ /* 0x000fe200078e0a00 */
[----:B------:R-:W-:Y:S01]  /*0eb0*/  LOP3.LUT R3, R11, 0xfffffffc, RZ, 0xc0, !PT ;  /* 0xfffffffc0b037812 */ /* 0x000fe200078ec0ff */
[----:B------:R-:W-:Y:S01]  /*0ec0*/  IMAD.SHL.U32 R7, R13, 0x8, RZ ;  /* 0x000000080d077824 */ /* 0x000fe200078e00ff */
[----:B------:R-:W-:Y:S01]  /*0ed0*/  LEA.HI R0, R2, R6, RZ, 0x3 ;  /* 0x0000000602007211 */ /* 0x000fe200078f18ff */
[----:B------:R-:W-:Y:S01]  /*0ee0*/  IMAD.SHL.U32 R2, R10, 0x40, RZ ;  /* 0x000000400a027824 */ /* 0x000fe200078e00ff */
[----:B------:R-:W-:-:S02]  /*0ef0*/  SHF.R.S32.HI R11, RZ, 0x1f, R16 ;  /* 0x0000001fff0b7819 */ /* 0x000fc40000011410 */
[----:B------:R-:W-:Y:S02]  /*0f00*/  LOP3.LUT R0, R0, 0xffffff8, RZ, 0xc0, !PT ;  /* 0x0ffffff800007812 */ /* 0x000fe400078ec0ff */
[----:B------:R-:W-:Y:S02]  /*0f10*/  LEA.HI R11, R11, R16, RZ, 0x2 ;  /* 0x000000100b0b7211 */ /* 0x000fe400078f10ff */
[----:B------:R-:W-:Y:S02]  /*0f20*/  LOP3.LUT R2, R2, 0x1c0, RZ, 0xc0, !PT ;  /* 0x000001c002027812 */ /* 0x000fe400078ec0ff */
[----:B------:R-:W-:Y:S01]  /*0f30*/  LOP3.LUT R219, R5, 0x7ffffe00, R4, 0xf8, !PT ;  /* 0x7ffffe0005db7812 */ /* 0x000fe200078ef804 */
[----:B------:R-:W-:Y:S01]  /*0f40*/  IMAD.IADD R5, R15, 0x1, -R3 ;  /* 0x000000010f057824 */ /* 0x000fe200078e0a03 */
[----:B------:R-:W-:Y:S01]  /*0f50*/  LOP3.LUT R7, R2, 0x8, R7, 0xf8, !PT ;  /* 0x0000000802077812 */ /* 0x000fe200078ef807 */
[----:B------:R-:W-:Y:S01]  /*0f60*/  IMAD.IADD R3, R6, 0x1, -R0 ;  /* 0x0000000106037824 */ /* 0x000fe200078e0a00 */
[----:B------:R-:W-:Y:S01]  /*0f70*/  SHF.R.S32.HI R0, RZ, 0x2, R11 ;  /* 0x00000002ff007819 */ /* 0x000fe2000001140b */
[----:B------:R-:W-:Y:S01]  /*0f80*/  IMAD.SHL.U32 R219, R219, 0x2, RZ ;  /* 0x00000002dbdb7824 */ /* 0x000fe200078e00ff */
[----:B------:R-:W-:-:S02]  /*0f90*/  SHF.R.U32.HI R2, RZ, 0x3, R2 ;  /* 0x00000003ff027819 */ /* 0x000fc40000011602 */
[C---:B------:R-:W-:Y:S01]  /*0fa0*/  LOP3.LUT R4, R8.reuse, 0x1, RZ, 0xc0, !PT ;  /* 0x0000000108047812 */ /* 0x040fe200078ec0ff */
[----:B------:R-:W-:Y:S01]  /*0fb0*/  IMAD R15, R3, 0x10, R0 ;  /* 0x00000010030f7824 */ /* 0x000fe200078e0200 */
[----:B------:R-:W-:Y:S01]  /*0fc0*/  LOP3.LUT R7, R7, R2, RZ, 0x3c, !PT ;  /* 0x0000000207077212 */ /* 0x000fe200078e3cff */
[----:B------:R-:W-:Y:S01]  /*0fd0*/  IMAD.SHL.U32 R2, R8, 0x40, RZ ;  /* 0x0000004008027824 */ /* 0x000fe200078e00ff */
[----:B------:R-:W-:Y:S01]  /*0fe0*/  LEA.HI R0, R5, R5, RZ, 0x1 ;  /* 0x0000000505007211 */ /* 0x000fe200078f08ff */
[----:B------:R-:W-:Y:S01]  /*0ff0*/  IMAD.SHL.U32 R3, R12, 0x40, RZ ;  /* 0x000000400c037824 */ /* 0x000fe200078e00ff */
[----:B------:R-:W-:Y:S01]  /*1000*/  ISETP.NE.U32.AND P0, PT, R4, 0x1, PT ;  /* 0x000000010400780c */ /* 0x000fe20003f05070 */
[----:B------:R-:W-:Y:S01]  /*1010*/  IMAD.SHL.U32 R4, R6, 0x400, RZ ;  /* 0x0000040006047824 */ /* 0x000fe200078e00ff */
[----:B------:R-:W-:Y:S01]  /*1020*/  LOP3.LUT R0, R0, 0x1ffffffe, RZ, 0xc0, !PT ;  /* 0x1ffffffe00007812 */ /* 0x000fe200078ec0ff */
[----:B------:R-:W-:Y:S01]  /*1030*/  STL [R1+0xe4], R15 ;  /* 0x0000e40f01007387 */ /* 0x000fe20000100800 */
[----:B------:R-:W-:-:S02]  /*1040*/  LOP3.LUT R2, R2, 0x1c0, RZ, 0xc0, !PT ;  /* 0x000001c002027812 */ /* 0x000fc400078ec0ff */
[----:B------:R-:W-:Y:S01]  /*1050*/  LOP3.LUT R3, R3, 0xfffffe00, RZ, 0xc0, !PT ;  /* 0xfffffe0003037812 */ /* 0x000fe200078ec0ff */
[C---:B------:R-:W-:Y:S01]  /*1060*/  IMAD.IADD R12, R5.reuse, 0x1, -R0 ;  /* 0x00000001050c7824 */ /* 0x040fe200078e0a00 */
[----:B------:R-:W-:Y:S01]  /*1070*/  LEA.HI R2, R2, R2, RZ, 0x1d ;  /* 0x0000000202027211 */ /* 0x000fe200078fe8ff */
[----:B------:R-:W-:Y:S01]  /*1080*/  IMAD R5, R5, 0x2, R4 ;  /* 0x0000000205057824 */ /* 0x000fe200078e0204 */
[----:B------:R-:W-:Y:S01]  /*1090*/  R2P PR, R8, 0x6 ;  /* 0x0000000608007804 */ /* 0x000fe20000000000 */
[----:B------:R-:W-:Y:S01]  /*10a0*/  IMAD R0, R13, 0x200, R14 ;  /* 0x000002000d007824 */ /* 0x000fe200078e020e */
[-C--:B------:R-:W-:Y:S01]  /*10b0*/  IADD3 R4, R7, R3.reuse, R4 ;  /* 0x0000000307047210 */ /* 0x080fe20007ffe004 */
[----:B------:R-:W-:Y:S01]  /*10c0*/  IMAD.IADD R8, R5, 0x1, R2 ;  /* 0x0000000105087824 */ /* 0x000fe200078e0202 */
[----:B------:R-:W-:Y:S01]  /*10d0*/  LOP3.LUT R5, R7, R3, RZ, 0xfc, !PT ;  /* 0x0000000307057212 */ /* 0x000fe200078efcff */
[----:B------:R-:W-:Y:S01]  /*10e0*/  IMAD R3, R9, 0x20, R17 ;  /* 0x0000002009037824 */ /* 0x000fe200078e0211 */
[----:B------:R-:W-:Y:S01]  /*10f0*/  SHF.R.S32.HI R19, RZ, 0x1f, R18 ;  /* 0x0000001fff137819 */ /* 0x000fe20000011412 */
[----:B------:R-:W-:Y:S01]  /*1100*/  IMAD.MOV.U32 R13, RZ, RZ, 0x20 ;  /* 0x00000020ff0d7424 */ /* 0x000fe200078e00ff */
[----:B------:R-:W-:-:S02]  /*1110*/  IADD3 R7, R18, 0x40, RZ ;  /* 0x0000004012077810 */ /* 0x000fc40007ffe0ff */
[----:B------:R1:W-:Y:S01]  /*1120*/  STL [R1+0xa4], R3 ;  /* 0x0000a40301007387 */ /* 0x0003e20000100800 */
[C---:B------:R-:W-:Y:S02]  /*1130*/  IADD3 R6, R18.reuse, 0xc0, RZ ;  /* 0x000000c012067810 */ /* 0x040fe40007ffe0ff */
[C---:B------:R-:W-:Y:S01]  /*1140*/  LOP3.LUT P3, RZ, R9.reuse, 0x4, RZ, 0xc0, !PT ;  /* 0x0000000409ff7812 */ /* 0x040fe2000786c0ff */
[----:B------:R-:W-:Y:S01]  /*1150*/  STL.64 [R1], R18 ;  /* 0x0000001201007387 */ /* 0x000fe20000100a00 */
[----:B------:R-:W-:Y:S02]  /*1160*/  LOP3.LUT P4, RZ, R9, 0x2, RZ, 0xc0, !PT ;  /* 0x0000000209ff7812 */ /* 0x000fe4000788c0ff */
[----:B------:R-:W-:Y:S01]  /*1170*/  IADD3 R252, R18, 0x80, RZ ;  /* 0x0000008012fc7810 */ /* 0x000fe20007ffe0ff */
[----:B------:R2:W-:Y:S01]  /*1180*/  STL [R1+0x8], R7 ;  /* 0x0000080701007387 */ /* 0x0005e20000100800 */
[----:B------:R-:W-:Y:S02]  /*1190*/  SHF.R.S32.HI R9, RZ, 0x1f, R7 ;  /* 0x0000001fff097819 */ /* 0x000fe40000011407 */
[C---:B------:R-:W-:Y:S01]  /*11a0*/  LOP3.LUT P6, RZ, R10.reuse, 0x2, RZ, 0xc0, !PT ;  /* 0x000000020aff7812 */ /* 0x040fe200078cc0ff */
[----:B------:R3:W-:Y:S01]  /*11b0*/  STL [R1+0xc], R6 ;  /* 0x00000c0601007387 */ /* 0x0007e20000100800 */
[----:B------:R-:W-:Y:S01]  /*11c0*/  LOP3.LUT P5, RZ, R10, 0x4, RZ, 0xc0, !PT ;  /* 0x000000040aff7812 */ /* 0x000fe200078ac0ff */
[----:B------:R-:W-:Y:S01]  /*11d0*/  IMAD.MOV.U32 R10, RZ, RZ, 0x40 ;  /* 0x00000040ff0a7424 */ /* 0x000fe200078e00ff */
[----:B------:R-:W-:Y:S01]  /*11e0*/  LEA R192, R0, 0x8100, 0x1 ;  /* 0x0000810000c07811 */ /* 0x000fe200078e08ff */
[----:B------:R4:W-:Y:S01]  /*11f0*/  STL [R1+0x3c], R9 ;  /* 0x00003c0901007387 */ /* 0x0009e20000100800 */
[----:B------:R-:W-:-:S02]  /*1200*/  LEA R199, R4, 0x10100, 0x1 ;  /* 0x0001010004c77811 */ /* 0x000fc400078e08ff */
[C---:B------:R-:W-:Y:S02]  /*1210*/  SEL R2, R10.reuse, 0xffffffc0, !P3 ;  /* 0xffffffc00a027807 */ /* 0x040fe40005800000 */
[----:B------:R-:W-:Y:S02]  /*1220*/  SEL R0, R10, 0xffffffc0, !P5 ;  /* 0xffffffc00a007807 */ /* 0x000fe40006800000 */
[C---:B------:R-:W-:Y:S01]  /*1230*/  IADD3 R203, R192.reuse, 0x20, RZ ;  /* 0x00000020c0cb7810 */ /* 0x040fe20007ffe0ff */
[----:B------:R-:W-:Y:S01]  /*1240*/  IMAD.IADD R198, R192, 0x1, R2 ;  /* 0x00000001c0c67824 */ /* 0x000fe200078e0202 */
[----:B-1----:R-:W-:Y:S01]  /*1250*/  LOP3.LUT R3, R11, 0x7ffffffc, RZ, 0xc0, !PT ;  /* 0x7ffffffc0b037812 */ /* 0x002fe200078ec0ff */
[----:B------:R-:W-:Y:S01]  /*1260*/  IMAD R11, R12, 0x8, R15 ;  /* 0x000000080c0b7824 */ /* 0x000fe200078e020f */
[----:B------:R-:W-:Y:S01]  /*1270*/  @P4 IADD3 R203, R192, -0x20, RZ ;  /* 0xffffffe0c0cb4810 */ /* 0x000fe20007ffe0ff */
[----:B------:R-:W-:Y:S01]  /*1280*/  IMAD.IADD R202, R199, 0x1, R0 ;  /* 0x00000001c7ca7824 */ /* 0x000fe200078e0200 */
[----:B------:R-:W-:Y:S01]  /*1290*/  LEA R193, R5, 0x100, 0x1 ;  /* 0x0000010005c17811 */ /* 0x000fe200078e08ff */
[----:B------:R-:W-:Y:S01]  /*12a0*/  IMAD.IADD R3, R16, 0x1, -R3 ;  /* 0x0000000110037824 */ /* 0x000fe200078e0a03 */
[C---:B------:R-:W-:Y:S01]  /*12b0*/  IADD3 R218, R203.reuse, 0x800, RZ ;  /* 0x00000800cbda7810 */ /* 0x040fe20007ffe0ff */
[----:B------:R-:W-:Y:S01]  /*12c0*/  IMAD.IADD R195, R2, 0x1, R203 ;  /* 0x0000000102c37824 */ /* 0x000fe200078e02cb */
[----:B--2---:R-:W-:Y:S01]  /*12d0*/  SHF.R.S32.HI R7, RZ, 0x1f, R252 ;  /* 0x0000001fff077819 */ /* 0x004fe200000114fc */
[----:B------:R-:W-:Y:S01]  /*12e0*/  IMAD.IADD R197, R0, 0x1, R193 ;  /* 0x0000000100c57824 */ /* 0x000fe200078e02c1 */
[----:B------:R-:W-:-:S02]  /*12f0*/  IADD3 R217, R203, 0x1000, RZ ;  /* 0x00001000cbd97810 */ /* 0x000fc40007ffe0ff */
[----:B---3--:R-:W-:Y:S01]  /*1300*/  SHF.R.S32.HI R6, RZ, 0x1f, R6 ;  /* 0x0000001fff067819 */ /* 0x008fe20000011406 */
[----:B------:R1:W-:Y:S01]  /*1310*/  STL [R1+0x38], R7 ;  /* 0x0000380701007387 */ /* 0x0003e20000100800 */
[----:B------:R-:W-:Y:S01]  /*1320*/  IADD3 R216, R203, 0x1800, RZ ;  /* 0x00001800cbd87810 */ /* 0x000fe20007ffe0ff */
[----:B----4-:R-:W-:Y:S02]  /*1330*/  IMAD.SHL.U32 R9, R3, 0x2, RZ ;  /* 0x0000000203097824 */ /* 0x010fe400078e00ff */
[----:B------:R2:W-:Y:S01]  /*1340*/  STL [R1+0x34], R6 ;  /* 0x0000340601007387 */ /* 0x0005e20000100800 */
[----:B------:R-:W-:Y:S02]  /*1350*/  SEL R3, R13, 0xffffffe0, !P6 ;  /* 0xffffffe00d037807 */ /* 0x000fe40007000000 */
[----:B------:R-:W-:Y:S01]  /*1360*/  IADD3 R215, R203, 0x2000, RZ ;  /* 0x00002000cbd77810 */ /* 0x000fe20007ffe0ff */
[----:B------:R3:W-:Y:S01]  /*1370*/  STL [R1+0xe8], R11 ;  /* 0x0000e80b01007387 */ /* 0x0007e20000100800 */
[----:B------:R-:W-:Y:S01]  /*1380*/  IADD3 R23, R9, 0x90, RZ ;  /* 0x0000009009177810 */ /* 0x000fe20007ffe0ff */
[----:B------:R-:W-:Y:S01]  /*1390*/  IMAD.IADD R200, R199, 0x1, R3 ;  /* 0x00000001c7c87824 */ /* 0x000fe200078e0203 */
[C---:B------:R-:W-:Y:S01]  /*13a0*/  IADD3 R22, R9.reuse, 0x98, RZ ;  /* 0x0000009809167810 */ /* 0x040fe20007ffe0ff */
[----:B------:R-:W-:Y:S01]  /*13b0*/  STL [R1+0x10], R9 ;  /* 0x0000100901007387 */ /* 0x000fe20000100800 */
[----:B------:R-:W-:Y:S01]  /*13c0*/  IADD3 R21, R9, 0xa0, RZ ;  /* 0x000000a009157810 */ /* 0x000fe20007ffe0ff */
[----:B------:R-:W-:Y:S01]  /*13d0*/  IMAD.IADD R194, R3, 0x1, R193 ;  /* 0x0000000103c27824 */ /* 0x000fe200078e02c1 */
[C---:B------:R-:W-:Y:S01]  /*13e0*/  IADD3 R20, R9.reuse, 0xa8, RZ ;  /* 0x000000a809147810 */ /* 0x040fe20007ffe0ff */
[----:B------:R-:W-:Y:S01]  /*13f0*/  IMAD.IADD R201, R200, 0x1, R0 ;  /* 0x00000001c8c97824 */ /* 0x000fe200078e0200 */
[C---:B------:R-:W-:Y:S01]  /*1400*/  IADD3 R19, R9.reuse, 0xb0, RZ ;  /* 0x000000b009137810 */ /* 0x040fe20007ffe0ff */
[----:B------:R-:W-:Y:S01]  /*1410*/  IMAD.IADD R196, R0, 0x1, R194 ;  /* 0x0000000100c47824 */ /* 0x000fe200078e02c2 */
[----:B------:R-:W-:-:S02]  /*1420*/  IADD3 R18, R9, 0xb8, RZ ;  /* 0x000000b809127810 */ /* 0x000fc40007ffe0ff */
[C---:B------:R-:W-:Y:S02]  /*1430*/  IADD3 R17, R9.reuse, 0xc0, RZ ;  /* 0x000000c009117810 */ /* 0x040fe40007ffe0ff */
[C---:B------:R-:W-:Y:S02]  /*1440*/  IADD3 R16, R9.reuse, 0xc8, RZ ;  /* 0x000000c809107810 */ /* 0x040fe40007ffe0ff */
[----:B------:R-:W-:Y:S02]  /*1450*/  IADD3 R15, R9, 0xd0, RZ ;  /* 0x000000d0090f7810 */ /* 0x000fe40007ffe0ff */
[----:B-1----:R-:W-:Y:S02]  /*1460*/  SEL R7, R13, 0xffffffe0, !P1 ;  /* 0xffffffe00d077807 */ /* 0x002fe40004800000 */
[----:B--2---:R-:W-:Y:S02]  /*1470*/  SEL R6, R10, 0xffffffc0, !P2 ;  /* 0xffffffc00a067807 */ /* 0x004fe40005000000 */
[----:B------:R-:W-:-:S02]  /*1480*/  IADD3 R10, R9, 0x10, RZ ;  /* 0x00000010090a7810 */ /* 0x000fc40007ffe0ff */
[C---:B---3--:R-:W-:Y:S02]  /*1490*/  IADD3 R11, R9.reuse, 0x8, RZ ;  /* 0x00000008090b7810 */ /* 0x048fe40007ffe0ff */
[C---:B------:R-:W-:Y:S02]  /*14a0*/  IADD3 R14, R9.reuse, 0xd8, RZ ;  /* 0x000000d8090e7810 */ /* 0x040fe40007ffe0ff */
[C---:B------:R-:W-:Y:S01]  /*14b0*/  IADD3 R13, R9.reuse, 0xe0, RZ ;  /* 0x000000e0090d7810 */ /* 0x040fe20007ffe0ff */
[----:B------:R1:W-:Y:S01]  /*14c0*/  STL [R1+0x64], R11 ;  /* 0x0000640b01007387 */ /* 0x0003e20000100800 */
[----:B------:R-:W-:Y:S02]  /*14d0*/  IADD3 R12, R9, 0xe8, RZ ;  /* 0x000000e8090c7810 */ /* 0x000fe40007ffe0ff */
[C---:B------:R-:W-:Y:S01]  /*14e0*/  IADD3 R214, R203.reuse, 0x2800, RZ ;  /* 0x00002800cbd67810 */ /* 0x040fe20007ffe0ff */
[----:B------:R2:W-:Y:S01]  /*14f0*/  STL [R1+0x60], R10 ;  /* 0x0000600a01007387 */ /* 0x0005e20000100800 */
[----:B------:R-:W-:-:S02]  /*1500*/  IADD3 R213, R203, 0x3000, RZ ;  /* 0x00003000cbd57810 */ /* 0x000fc40007ffe0ff */
[C---:B------:R-:W-:Y:S01]  /*1510*/  IADD3 R212, R203.reuse, 0x3800, RZ ;  /* 0x00003800cbd47810 */ /* 0x040fe20007ffe0ff */
[----:B------:R-:W-:Y:S01]  /*1520*/  STL [R1+0xa0], R23 ;  /* 0x0000a01701007387 */ /* 0x000fe20000100800 */
[C---:B------:R-:W-:Y:S02]  /*1530*/  IADD3 R211, R203.reuse, 0x4000, RZ ;  /* 0x00004000cbd37810 */ /* 0x040fe40007ffe0ff */
[C---:B------:R-:W-:Y:S01]  /*1540*/  IADD3 R210, R203.reuse, 0x4800, RZ ;  /* 0x00004800cbd27810 */ /* 0x040fe20007ffe0ff */
[----:B------:R3:W-:Y:S01]  /*1550*/  STL [R1+0x9c], R22 ;  /* 0x00009c1601007387 */ /* 0x0007e20000100800 */
[C---:B------:R-:W-:Y:S02]  /*1560*/  IADD3 R209, R203.reuse, 0x5000, RZ ;  /* 0x00005000cbd17810 */ /* 0x040fe40007ffe0ff */
[C---:B------:R-:W-:Y:S01]  /*1570*/  IADD3 R208, R203.reuse, 0x5800, RZ ;  /* 0x00005800cbd07810 */ /* 0x040fe20007ffe0ff */
[----:B------:R4:W-:Y:S01]  /*1580*/  STL [R1+0x98], R21 ;  /* 0x0000981501007387 */ /* 0x0009e20000100800 */
[----:B------:R-:W-:-:S02]  /*1590*/  IADD3 R207, R203, 0x6000, RZ ;  /* 0x00006000cbcf7810 */ /* 0x000fc40007ffe0ff */
[C---:B------:R-:W-:Y:S01]  /*15a0*/  IADD3 R206, R203.reuse, 0x6800, RZ ;  /* 0x00006800cbce7810 */ /* 0x040fe20007ffe0ff */
[----:B------:R-:W-:Y:S01]  /*15b0*/  STL [R1+0x94], R20 ;  /* 0x0000941401007387 */ /* 0x000fe20000100800 */
[C---:B------:R-:W-:Y:S02]  /*15c0*/  IADD3 R205, R203.reuse, 0x7000, RZ ;  /* 0x00007000cbcd7810 */ /* 0x040fe40007ffe0ff */
[----:B------:R-:W-:Y:S01]  /*15d0*/  IADD3 R204, R203, 0x7800, RZ ;  /* 0x00007800cbcc7810 */ /* 0x000fe20007ffe0ff */
[----:B------:R5:W-:Y:S01]  /*15e0*/  STL [R1+0x90], R19 ;  /* 0x0000901301007387 */ /* 0x000be20000100800 */
[C---:B-1----:R-:W-:Y:S02]  /*15f0*/  IADD3 R11, R9.reuse, 0xf0, RZ ;  /* 0x000000f0090b7810 */ /* 0x042fe40007ffe0ff */
[----:B------:R-:W-:Y:S01]  /*1600*/  IADD3 R9, R9, 0xf8, RZ ;  /* 0x000000f809097810 */ /* 0x000fe20007ffe0ff */
[----:B------:R1:W-:Y:S01]  /*1610*/  STL [R1+0x8c], R18 ;  /* 0x00008c1201007387 */ /* 0x0003e20000100800 */
[----:B--2---:R-:W-:-:S02]  /*1620*/  LEA R10, R8, 0x80, 0x1 ;  /* 0x00000080080a7811 */ /* 0x004fc400078e08ff */
[----:B------:R-:W-:Y:S01]  /*1630*/  SHF.R.S32.HI R8, RZ, 0x1f, R23 ;  /* 0x0000001fff087819 */ /* 0x000fe20000011417 */
[----:B------:R-:W-:Y:S04]  /*1640*/  STL [R1+0x88], R17 ;  /* 0x0000881101007387 */ /* 0x000fe80000100800 */
[----:B------:R2:W-:Y:S01]  /*1650*/  STL [R1+0x84], R16 ;  /* 0x0000841001007387 */ /* 0x0005e20000100800 */
[----:B---3--:R-:W-:-:S03]  /*1660*/  SHF.R.S32.HI R22, RZ, 0x1f, R22 ;  /* 0x0000001fff167819 */ /* 0x008fc60000011416 */
[----:B------:R3:W-:Y:S01]  /*1670*/  STL [R1+0x80], R15 ;  /* 0x0000800f01007387 */ /* 0x0007e20000100800 */
[----:B----4-:R-:W-:-:S03]  /*1680*/  SHF.R.S32.HI R21, RZ, 0x1f, R21 ;  /* 0x0000001fff157819 */ /* 0x010fc60000011415 */
[----:B------:R-:W-:Y:S04]  /*1690*/  STL [R1+0x7c], R14 ;  /* 0x00007c0e01007387 */ /* 0x000fe80000100800 */
[----:B------:R4:W-:Y:S01]  /*16a0*/  STL [R1+0x78], R13 ;  /* 0x0000780d01007387 */ /* 0x0009e20000100800 */
[----:B-----5:R-:W-:-:S03]  /*16b0*/  SHF.R.S32.HI R19, RZ, 0x1f, R19 ;  /* 0x0000001fff137819 */ /* 0x020fc60000011413 */
[----:B------:R5:W-:Y:S01]  /*16c0*/  STL [R1+0x74], R12 ;  /* 0x0000740c01007387 */ /* 0x000be20000100800 */
[----:B-1----:R-:W-:-:S03]  /*16d0*/  SHF.R.S32.HI R18, RZ, 0x1f, R18 ;  /* 0x0000001fff127819 */ /* 0x002fc60000011412 */
[----:B------:R-:W-:Y:S04]  /*16e0*/  STL [R1+0x70], R11 ;  /* 0x0000700b01007387 */ /* 0x000fe80000100800 */
[----:B------:R1:W-:Y:S01]  /*16f0*/  STL [R1+0x6c], R9 ;  /* 0x00006c0901007387 */ /* 0x0003e20000100800 */
[----:B--2---:R-:W-:-:S03]  /*1700*/  SHF.R.S32.HI R16, RZ, 0x1f, R16 ;  /* 0x0000001fff107819 */ /* 0x004fc60000011410 */
[----:B------:R-:W-:Y:S01]  /*1710*/  STL [R1+0x40], R10 ;  /* 0x0000400a01007387 */ /* 0x000fe20000100800 */
[----:B---3--:R-:W-:-:S03]  /*1720*/  SHF.R.S32.HI R15, RZ, 0x1f, R15 ;  /* 0x0000001fff0f7819 */ /* 0x008fc6000001140f */
[----:B------:R2:W-:Y:S04]  /*1730*/  STL [R1+0xdc], R8 ;  /* 0x0000dc0801007387 */ /* 0x0005e80000100800 */
[----:B------:R-:W-:Y:S01]  /*1740*/  STL [R1+0xd8], R22 ;  /* 0x0000d81601007387 */ /* 0x000fe20000100800 */
[----:B----4-:R-:W-:-:S03]  /*1750*/  SHF.R.S32.HI R13, RZ, 0x1f, R13 ;  /* 0x0000001fff0d7819 */ /* 0x010fc6000001140d */
[----:B------:R-:W-:Y:S01]  /*1760*/  STL [R1+0xd4], R21 ;  /* 0x0000d41501007387 */ /* 0x000fe20000100800 */
[----:B-----5:R-:W-:Y:S02]  /*1770*/  SHF.R.S32.HI R12, RZ, 0x1f, R12 ;  /* 0x0000001fff0c7819 */ /* 0x020fe4000001140c */
[----:B-1----:R-:W-:Y:S02]  /*1780*/  SHF.R.S32.HI R9, RZ, 0x1f, R9 ;  /* 0x0000001fff097819 */ /* 0x002fe40000011409 */
[----:B--2---:R-:W-:-:S05]  /*1790*/  SHF.R.S32.HI R8, RZ, 0x1f, R20 ;  /* 0x0000001fff087819 */ /* 0x004fca0000011414 */
[----:B------:R1:W-:Y:S04]  /*17a0*/  STL [R1+0xd0], R8 ;  /* 0x0000d00801007387 */ /* 0x0003e80000100800 */
[----:B------:R-:W-:Y:S04]  /*17b0*/  STL [R1+0xcc], R19 ;  /* 0x0000cc1301007387 */ /* 0x000fe80000100800 */
[----:B------:R-:W-:Y:S01]  /*17c0*/  STL [R1+0xc8], R18 ;  /* 0x0000c81201007387 */ /* 0x000fe20000100800 */
[----:B-1----:R-:W-:-:S05]  /*17d0*/  SHF.R.S32.HI R8, RZ, 0x1f, R17 ;  /* 0x0000001fff087819 */ /* 0x002fca0000011411 */
[----:B------:R1:W-:Y:S04]  /*17e0*/  STL [R1+0xc4], R8 ;  /* 0x0000c40801007387 */ /* 0x0003e80000100800 */
[----:B------:R-:W-:Y:S04]  /*17f0*/  STL [R1+0xc0], R16 ;  /* 0x0000c01001007387 */ /* 0x000fe80000100800 */
[----:B------:R-:W-:Y:S01]  /*1800*/  STL [R1+0xbc], R15 ;  /* 0x0000bc0f01007387 */ /* 0x000fe20000100800 */
[----:B-1----:R-:W-:-:S05]  /*1810*/  SHF.R.S32.HI R8, RZ, 0x1f, R14 ;  /* 0x0000001fff087819 */ /* 0x002fca000001140e */
[----:B------:R1:W-:Y:S04]  /*1820*/  STL [R1+0xb8], R8 ;  /* 0x0000b80801007387 */ /* 0x0003e80000100800 */
[----:B------:R-:W-:Y:S04]  /*1830*/  STL [R1+0xb4], R13 ;  /* 0x0000b40d01007387 */ /* 0x000fe80000100800 */
[----:B------:R-:W-:Y:S01]  /*1840*/  STL [R1+0xb0], R12 ;  /* 0x0000b00c01007387 */ /* 0x000fe20000100800 */
[----:B-1----:R-:W-:Y:S01]  /*1850*/  SHF.R.S32.HI R8, RZ, 0x1f, R11 ;  /* 0x0000001fff087819 */ /* 0x002fe2000001140b */
[----:B------:R-:W-:-:S04]  /*1860*/  IMAD.IADD R11, R10, 0x1, R6 ;  /* 0x000000010a0b7824 */ /* 0x000fc800078e0206 */
[----:B------:R1:W-:Y:S04]  /*1870*/  STL [R1+0xac], R8 ;  /* 0x0000ac0801007387 */ /* 0x0003e80000100800 */
[----:B------:R2:W-:Y:S04]  /*1880*/  STL [R1+0xa8], R9 ;  /* 0x0000a80901007387 */ /* 0x0005e80000100800 */
[----:B------:R-:W-:Y:S01]  /*1890*/  STL [R1+0x5c], R11 ;  /* 0x00005c0b01007387 */ /* 0x000fe20000100800 */
[C---:B-1----:R-:W-:Y:S02]  /*18a0*/  IADD3 R8, R10.reuse, -0x10, RZ ;  /* 0xfffffff00a087810 */ /* 0x042fe40007ffe0ff */
[C---:B------:R-:W-:Y:S01]  /*18b0*/  @P0 IADD3 R8, R10.reuse, 0x10, RZ ;  /* 0x000000100a080810 */ /* 0x040fe20007ffe0ff */
[----:B--2---:R-:W-:-:S04]  /*18c0*/  IMAD.IADD R9, R10, 0x1, R7 ;  /* 0x000000010a097824 */ /* 0x004fc800078e0207 */
[----:B------:R-:W-:Y:S02]  /*18d0*/  IMAD.IADD R4, R6, 0x1, R8 ;  /* 0x0000000106047824 */ /* 0x000fe400078e0208 */
[----:B------:R-:W-:Y:S01]  /*18e0*/  IMAD.IADD R2, R9, 0x1, R6 ;  /* 0x0000000109027824 */ /* 0x000fe200078e0206 */
[----:B------:R-:W-:Y:S04]  /*18f0*/  STL [R1+0x4c], R9 ;  /* 0x00004c0901007387 */ /* 0x000fe80000100800 */
[----:B------:R1:W-:Y:S04]  /*1900*/  STL [R1+0x58], R2 ;  /* 0x0000580201007387 */ /* 0x0003e80000100800 */
[----:B------:R-:W-:Y:S04]  /*1910*/  STL [R1+0x44], R8 ;  /* 0x0000440801007387 */ /* 0x000fe80000100800 */
[----:B------:R-:W-:Y:S01]  /*1920*/  STL [R1+0x54], R4 ;  /* 0x0000540401007387 */ /* 0x000fe20000100800 */
[----:B-1----:R-:W-:-:S05]  /*1930*/  IMAD.IADD R2, R7, 0x1, R8 ;  /* 0x0000000107027824 */ /* 0x002fca00078e0208 */
[----:B------:R1:W-:Y:S02]  /*1940*/  STL [R1+0x48], R2 ;  /* 0x0000480201007387 */ /* 0x0003e40000100800 */
[----:B-1----:R-:W-:-:S05]  /*1950*/  IMAD.IADD R2, R2, 0x1, R6 ;  /* 0x0000000102027824 */ /* 0x002fca00078e0206 */
[----:B------:R1:W-:Y:S02]  /*1960*/  STL [R1+0x50], R2 ;  /* 0x0000500201007387 */ /* 0x0003e40000100800 */
.L_x_1315:
[----:B------:R-:W2:Y:S01]  /*1970*/  LDL R0, [R1+0x2c] ;  /* 0x00002c0001007983 */ /* 0x000ea20000100800 */
[----:B------:R-:W-:Y:S01]  /*1980*/  IMAD.MOV.U32 R13, RZ, RZ, 0x4 ;  /* 0x00000004ff0d7424 */ /* 0x000fe200078e00ff */
[----:B------:R-:W-:Y:S02]  /*1990*/  ISETP.NE.U32.AND P0, PT, RZ, c[0x0][0x370], PT ;  /* 0x0000dc00ff007a0c */ /* 0x000fe40003f05070 */
[----:B------:R-:W3:Y:S02]  /*19a0*/  LDL R11, [R1+0x28] ;  /* 0x00002800010b7983 */ /* 0x000ee40000100800 */
[----:B------:R-:W-:Y:S01]  /*19b0*/  ISETP.NE.AND.EX P0, PT, RZ, c[0x0][0x374], PT, P0 ;  /* 0x0000dd00ff007a0c */ /* 0x000fe20003f05300 */
[----:B-12---:R-:W-:-:S05]  /*19c0*/  IMAD.WIDE R2, R0, R13, c[0x0][0x588] ;  /* 0x0001620000027625 */ /* 0x006fca00078e020d */
[----:B------:R-:W2:Y:S01]  /*19d0*/  LDG.E R114, [R2.64] ;  /* 0x0000000602727981 */ /* 0x000ea2000c1e1900 */
[----:B------:R-:W-:Y:S01]  /*19e0*/  ISETP.NE.U32.AND P5, PT, RZ, c[0x0][0x360], PT ;  /* 0x0000d800ff007a0c */ /* 0x000fe20003fa5070 */
[----:B------:R-:W-:Y:S01]  /*19f0*/  CS2R R6, SRZ ;  /* 0x0000000000067805 */ /* 0x000fe2000001ff00 */
        /* <DEDUP_REMOVED lines=9> */
[----:B------:R-:W-:Y:S02]  /*1a90*/  @P0 LEA.HI.X R3, R114, c[0x0][0x374], R115, 0x2, P1 ;  /* 0x0000dd0072030a11 */ /* 0x000fe400008f1473 */
[----:B------:R-:W-:-:S03]  /*1aa0*/  ISETP.NE.U32.AND P1, PT, RZ, c[0x0][0x350], PT ;  /* 0x0000d400ff007a0c */ /* 0x000fc60003f25070 */
[----:B------:R2:W5:Y:S01]  /*1ab0*/  @P0 LDG.E R7, [R2.64] ;  /* 0x0000000602070981 */ /* 0x000562000c1e1900 */
[----:B------:R-:W-:Y:S02]  /*1ac0*/  ISETP.NE.AND.EX P1, PT, RZ, c[0x0][0x354], PT, P1 ;  /* 0x0000d500ff007a0c */ /* 0x000fe40003f25310 */
[C---:B------:R-:W-:Y:S02]  /*1ad0*/  @P5 LEA R8, P0, R114.reuse, c[0x0][0x360], 0x2 ;  /* 0x0000d80072085a11 */ /* 0x040fe400078010ff */
[C-C-:B------:R-:W-:Y:S02]  /*1ae0*/  LEA.HI.X R5, R114.reuse, c[0x0][0x34c], R115.reuse, 0x2, P4 ;  /* 0x0000d30072057a11 */ /* 0x140fe400020f1473 */
[----:B------:R-:W-:-:S03]  /*1af0*/  @P5 LEA.HI.X R9, R114, c[0x0][0x364], R115, 0x2, P0 ;  /* 0x0000d90072095a11 */ /* 0x000fc600000f1473 */
[----:B------:R1:W5:Y:S04]  /*1b00*/  @P2 LDG.E R6, [R4.64] ;  /* 0x0000000604062981 */ /* 0x000368000c1e1900 */
[----:B------:R1:W5:Y:S01]  /*1b10*/  @P5 LDG.E R18, [R8.64] ;  /* 0x0000000608125981 */ /* 0x000362000c1e1900 */
[----:B--2---:R-:W-:-:S04]  /*1b20*/  LEA R2, P3, R114, c[0x0][0x350], 0x2 ;  /* 0x0000d40072027a11 */ /* 0x004fc800078610ff */
[----:B------:R-:W-:-:S05]  /*1b30*/  LEA.HI.X R3, R114, c[0x0][0x354], R115, 0x2, P3 ;  /* 0x0000d50072037a11 */ /* 0x000fca00018f1473 */
[----:B------:R1:W5:Y:S01]  /*1b40*/  @P1 LDG.E R10, [R2.64] ;  /* 0x00000006020a1981 */ /* 0x000362000c1e1900 */
[----:B---3--:R-:W-:-:S05]  /*1b50*/  LOP3.LUT R107, R11, 0xffff, RZ, 0xc0, !PT ;  /* 0x0000ffff0b6b7812 */ /* 0x008fca00078ec0ff */
[----:B------:R1:W-:Y:S01]  /*1b60*/  STL [R1+0x1c], R107 ;  /* 0x00001c6b01007387 */ /* 0x0003e20000100800 */
[----:B------:R-:W-:Y:S01]  /*1b70*/  YIELD ;  /* 0x0000000000007946 */ /* 0x000fe20003800000 */
[----:B------:R-:W-:Y:S05]  /*1b80*/  @P5 BRA `(.L_x_1235) ;  /* 0x0000005000005947 */ /* 0x000fea0003800000 */
[----:B-----5:R-:W-:Y:S01]  /*1b90*/  MOV R18, c[0x0][0x168] ;  /* 0x00005a0000127a02 */ /* 0x020fe20000000f00 */
[----:B------:R-:W-:Y:S05]  /*1ba0*/  @!P2 BRA `(.L_x_1235) ;  /* 0x000000300000a947 */ /* 0x000fea0003800000 */
[----:B-1----:R-:W2:Y:S04]  /*1bb0*/  LDG.E R8, [R4.64] ;  /* 0x0000000604087981 */ /* 0x002ea8000c1e1900 */
[----:B------:R-:W2:Y:S02]  /*1bc0*/  LDG.E R0, [R4.64+0x4] ;  /* 0x0000040604007981 */ /* 0x000ea4000c1e1900 */
[----:B--2---:R-:W-:Y:S02]  /*1bd0*/  IADD3 R18, -R8, R0, RZ ;  /* 0x0000000008127210 */ /* 0x004fe40007ffe1ff */
.L_x_1235:
[----:B------:R-:W-:-:S04]  /*1be0*/  ISETP.NE.U32.AND P0, PT, RZ, c[0x0][0x368], PT ;  /* 0x0000da00ff007a0c */ /* 0x000fc80003f05070 */
[----:B------:R-:W-:-:S13]  /*1bf0*/  ISETP.NE.AND.EX P0, PT, RZ, c[0x0][0x36c], PT, P0 ;  /* 0x0000db00ff007a0c */ /* 0x000fda0003f05300 */
[----:B------:R-:W-:Y:S05]  /*1c00*/  @!P0 BRA `(.L_x_1236) ;  /* 0x0000004000008947 */ /* 0x000fea0003800000 */
[----:B-1----:R-:W-:-:S04]  /*1c10*/  LEA R2, P0, R114, c[0x0][0x368], 0x2 ;  /* 0x0000da0072027a11 */ /* 0x002fc800078010ff */
[----:B------:R-:W-:-:S05]  /*1c20*/  LEA.HI.X R3, R114, c[0x0][0x36c], R115, 0x2, P0 ;  /* 0x0000db0072037a11 */ /* 0x000fca00000f1473 */
[----:B------:R1:W5:Y:S01]  /*1c30*/  LDG.E R0, [R2.64] ;  /* 0x0000000602007981 */ /* 0x000362000c1e1900 */
[----:B------:R-:W-:Y:S05]  /*1c40*/  BRA `(.L_x_1237) ;  /* 0x0000005000007947 */ /* 0x000fea0003800000 */
.L_x_1236:
[----:B------:R-:W-:Y:S01]  /*1c50*/  MOV R0, c[0x0][0x1d0] ;  /* 0x0000740000007a02 */ /* 0x000fe20000000f00 */
[----:B------:R-:W-:Y:S05]  /*1c60*/  @!P1 BRA `(.L_x_1237) ;  /* 0x0000003000009947 */ /* 0x000fea0003800000 */
[----:B-1----:R-:W2:Y:S04]  /*1c70*/  LDG.E R4, [R2.64] ;  /* 0x0000000602047981 */ /* 0x002ea8000c1e1900 */
[----:B------:R-:W2:Y:S02]  /*1c80*/  LDG.E R0, [R2.64+0x4] ;  /* 0x0000040602007981 */ /* 0x000ea4000c1e1900 */
[----:B--2---:R-:W-:-:S04]  /*1c90*/  IADD3 R0, -R4, R0, RZ ;  /* 0x0000000004007210 */ /* 0x004fc80007ffe1ff */
.L_x_1237:
[C---:B-1----:R-:W-:Y:S01]  /*1ca0*/  LOP3.LUT R2, R11.reuse, 0xff000000, RZ, 0xc0, !PT ;  /* 0xff0000000b027812 */ /* 0x042fe200078ec0ff */
[--C-:B-----5:R-:W-:Y:S01]  /*1cb0*/  IMAD.IADD R19, R0, 0x1, -R7.reuse ;  /* 0x0000000100137824 */ /* 0x120fe200078e0a07 */
[----:B------:R-:W-:Y:S01]  /*1cc0*/  LOP3.LUT R3, R11, 0xff0000, RZ, 0xc0, !PT ;  /* 0x00ff00000b037812 */ /* 0x000fe200078ec0ff */
[----:B------:R-:W-:Y:S01]  /*1cd0*/  BSSY B0, `(.L_x_1238) ;  /* 0x000002d000007945 */ /* 0x000fe20003800000 */
[----:B------:R-:W-:Y:S01]  /*1ce0*/  SHF.R.U32.HI R4, RZ, 0x8, R2 ;  /* 0x00000008ff047819 */ /* 0x000fe20000011602 */
[----:B------:R-:W-:Y:S01]  /*1cf0*/  IMAD.IADD R12, R10, 0x1, R7 ;  /* 0x000000010a0c7824 */ /* 0x000fe200078e0207 */
[----:B------:R-:W-:-:S02]  /*1d00*/  ISETP.GE.AND P0, PT, R19, 0x1, PT ;  /* 0x000000011300780c */ /* 0x000fc40003f06270 */
[----:B------:R-:W-:Y:S02]  /*1d10*/  LEA.HI R3, R3, R4, RZ, 0x10 ;  /* 0x0000000403037211 */ /* 0x000fe400078f80ff */
[----:B------:R-:W-:Y:S02]  /*1d20*/  IADD3 R0, R19, 0x3f, RZ ;  /* 0x0000003f13007810 */ /* 0x000fe40007ffe0ff */
[----:B------:R-:W-:Y:S02]  /*1d30*/  LOP3.LUT R14, R3, 0xff, RZ, 0xc0, !PT ;  /* 0x000000ff030e7812 */ /* 0x000fe400078ec0ff */
[----:B------:R-:W-:Y:S02]  /*1d40*/  SHF.R.U32.HI R5, RZ, 0x10, R3 ;  /* 0x00000010ff057819 */ /* 0x000fe40000011603 */
[----:B------:R-:W-:Y:S01]  /*1d50*/  SHF.R.S32.HI R2, RZ, 0x1f, R0 ;  /* 0x0000001fff027819 */ /* 0x000fe20000011400 */
[----:B------:R1:W-:Y:S03]  /*1d60*/  STL [R1+0x68], R14 ;  /* 0x0000680e01007387 */ /* 0x0003e60000100800 */
[----:B------:R-:W-:Y:S01]  /*1d70*/  LEA.HI R0, R2, R0, RZ, 0x6 ;  /* 0x0000000002007211 */ /* 0x000fe200078f30ff */
[----:B------:R1:W-:Y:S01]  /*1d80*/  STL [R1+0x28], R5 ;  /* 0x0000280501007387 */ /* 0x0003e20000100800 */
[----:B------:R-:W-:-:S02]  /*1d90*/  IMAD.MOV.U32 R2, RZ, RZ, RZ ;  /* 0x000000ffff027224 */ /* 0x000fc400078e00ff */
[----:B------:R-:W-:Y:S01]  /*1da0*/  SHF.R.S32.HI R8, RZ, 0x6, R0 ;  /* 0x00000006ff087819 */ /* 0x000fe20000011400 */
        /* <DEDUP_REMOVED lines=31> */
.L_x_1239:
[----:B------:R-:W-:Y:S05]  /*1fa0*/  BSYNC B0 ;  /* 0x0000000000007941 */ /* 0x000fea0003800000 */
.L_x_1238:
        /* <DEDUP_REMOVED lines=73> */
[----:B------:R-:W2:Y:S01]  /*2440*/  LDL R102, [R1+0x24] ;  /* 0x0000240001667983 */ /* 0x000ea20000100800 */
[----:B------:R-:W-:-:S03]  /*2450*/  ISETP.NE.U32.AND P0, PT, RZ, c[0x0][0x340], PT ;  /* 0x0000d000ff007a0c */ /* 0x000fc60003f05070 */
[----:B------:R-:W3:Y:S04]  /*2460*/  LDL R106, [R1+0x8] ;  /* 0x00000800016a7983 */ /* 0x000ee80000100800 */
[----:B------:R-:W4:Y:S01]  /*2470*/  LDL.64 R110, [R1] ;  /* 0x00000000016e7983 */ /* 0x000f220000100a00 */
[----:B------:R-:W-:-:S03]  /*2480*/  ISETP.NE.AND.EX P0, PT, RZ, c[0x0][0x344], PT, P0 ;  /* 0x0000d100ff007a0c */ /* 0x000fc60003f05300 */
[----:B------:R-:W5:Y:S10]  /*2490*/  LDL R21, [R1+0xc] ;  /* 0x00000c0001157983 */ /* 0x000f740000100800 */
[----:B------:R-:W-:-:S05]  /*24a0*/  @P0 IMAD.WIDE R2, R114, R13, c[0x0][0x340] ;  /* 0x0000d00072020625 */ /* 0x000fca00078e020d */
[----:B------:R1:W4:Y:S04]  /*24b0*/  @P0 LDG.E R11, [R2.64] ;  /* 0x00000006020b0981 */ /* 0x000328000c1e1900 */
[----:B------:R-:W1:Y:S01]  /*24c0*/  S2R R8, SR_TID.X ;  /* 0x0000000000087919 */ /* 0x000e620000002100 */
[----:B------:R-:W-:-:S05]  /*24d0*/  SHF.R.S32.HI R0, RZ, 0x1f, R6 ;  /* 0x0000001fff007819 */ /* 0x000fca0000011406 */
[----:B------:R-:W-:-:S04]  /*24e0*/  IMAD R0, R0, c[0x0][0x178], RZ ;  /* 0x00005e0000007a24 */ /* 0x000fc800078e02ff */
[----:B------:R-:W-:Y:S02]  /*24f0*/  IMAD R0, R6, c[0x0][0x17c], R0 ;  /* 0x00005f0006007a24 */ /* 0x000fe400078e0200 */
[----:B-1----:R-:W-:-:S05]  /*2500*/  IMAD.MOV.U32 R2, RZ, RZ, c[0x0][0x2c4] ;  /* 0x0000b100ff027624 */ /* 0x002fca00078e00ff */
[----:B------:R-:W-:Y:S01]  /*2510*/  ISETP.NE.AND P3, PT, R2, 0x1, PT ;  /* 0x000000010200780c */ /* 0x000fe20003f65270 */
[----:B------:R-:W-:Y:S01]  /*2520*/  IMAD.WIDE.U32 R2, R6, c[0x0][0x178], RZ ;  /* 0x00005e0006027a25 */ /* 0x000fe200078e00ff */
[----:B------:R-:W-:-:S03]  /*2530*/  SHF.R.S32.HI R103, RZ, 0x1f, R8 ;  /* 0x0000001fff677819 */ /* 0x000fc60000011408 */
[----:B------:R-:W-:Y:S01]  /*2540*/  IMAD.IADD R3, R3, 0x1, R0 ;  /* 0x0000000103037824 */ /* 0x000fe200078e0200 */
[----:B------:R-:W-:Y:S02]  /*2550*/  LEA.HI R103, R103, R8, RZ, 0x3 ;  /* 0x0000000867677211 */ /* 0x000fe400078f18ff */
[----:B------:R-:W-:Y:S01]  /*2560*/  SEL R7, R115, RZ, !P2 ;  /* 0x000000ff73077207 */ /* 0x000fe20005000000 */
[----:B------:R-:W-:Y:S01]  /*2570*/  IMAD.WIDE.U32 R2, R107, c[0x0][0x1b8], R2 ;  /* 0x00006e006b027a25 */ /* 0x000fe200078e0002 */
[----:B------:R-:W-:-:S03]  /*2580*/  SHF.R.S32.HI R103, RZ, 0x3, R103 ;  /* 0x00000003ff677819 */ /* 0x000fc60000011467 */
[----:B------:R-:W-:Y:S01]  /*2590*/  IMAD R5, R107, c[0x0][0x1bc], R3 ;  /* 0x00006f006b057a24 */ /* 0x000fe200078e0203 */
[----:B------:R-:W-:Y:S01]  /*25a0*/  SEL R3, R114, RZ, !P2 ;  /* 0x000000ff72037207 */ /* 0x000fe20005000000 */
[----:B------:R-:W-:Y:S01]  /*25b0*/  IMAD R8, R7, c[0x0][0x1c0], RZ ;  /* 0x0000700007087a24 */ /* 0x000fe200078e02ff */
[----:B------:R-:W-:-:S03]  /*25c0*/  SHF.R.S32.HI R7, RZ, 0x1f, R12 ;  /* 0x0000001fff077819 */ /* 0x000fc6000001140c */
[----:B------:R-:W-:Y:S01]  /*25d0*/  IMAD R14, R3, c[0x0][0x1c4], R8 ;  /* 0x00007100030e7a24 */ /* 0x000fe200078e0208 */
[----:B------:R-:W-:Y:S02]  /*25e0*/  IADD3 R96, R224, -0x1, RZ ;  /* 0xffffffffe0607810 */ /* 0x000fe40007ffe0ff */
[----:B--2---:R-:W-:-:S05]  /*25f0*/  LEA R6, R102, R4, 0x7 ;  /* 0x0000000466067211 */ /* 0x004fca00078e38ff */
[----:B------:R-:W-:-:S04]  /*2600*/  @P3 IMAD.HI.U32 R4, R6, c[0x0][0x2c8], RZ ;  /* 0x0000b20006043a27 */ /* 0x000fc800078e00ff */
[----:B------:R-:W-:Y:S01]  /*2610*/  IMAD.MOV.U32 R0, RZ, RZ, R6 ;  /* 0x000000ffff007224 */ /* 0x000fe200078e0006 */
[----:B------:R-:W-:Y:S01]  /*2620*/  @P3 SHF.R.U32.HI R0, RZ, c[0x0][0x2cc], R4 ;  /* 0x0000b300ff003a19 */ /* 0x000fe20000011604 */
[----:B------:R-:W-:Y:S01]  /*2630*/  IMAD.MOV.U32 R4, RZ, RZ, R2 ;  /* 0x000000ffff047224 */ /* 0x000fe200078e0002 */
[----:B------:R-:W-:-:S03]  /*2640*/  IADD3 R2, P2, R103, R12, RZ ;  /* 0x0000000c67027210 */ /* 0x000fc60007f5e0ff */
[----:B------:R-:W-:Y:S01]  /*2650*/  IMAD.WIDE.U32 R4, R3, c[0x0][0x1c0], R4 ;  /* 0x0000700003047a25 */ /* 0x000fe200078e0004 */
[----:B------:R-:W-:-:S05]  /*2660*/  LEA.HI.X.SX32 R3, R103, R7, 0x1, P2 ;  /* 0x0000000767037211 */ /* 0x000fca00010f0eff */
[C---:B------:R-:W-:Y:S02]  /*2670*/  IMAD R15, R3.reuse, c[0x0][0x1e0], RZ ;  /* 0x00007800030f7a24 */ /* 0x040fe400078e02ff */
[----:B------:R-:W-:Y:S01]  /*2680*/  IMAD R3, R3, c[0x0][0x208], RZ ;  /* 0x0000820003037a24 */ /* 0x000fe200078e02ff */
[----:B---3--:R-:W-:Y:S01]  /*2690*/  ISETP.GE.AND P5, PT, R106, c[0x0][0x1d4], PT ;  /* 0x000075006a007a0c */ /* 0x008fe20003fa6270 */
[C---:B------:R-:W-:Y:S02]  /*26a0*/  IMAD R16, R2.reuse, c[0x0][0x1e4], R15 ;  /* 0x0000790002107a24 */ /* 0x040fe400078e020f */
[----:B----4-:R-:W-:Y:S01]  /*26b0*/  IMAD.WIDE.U32 R8, R2, c[0x0][0x1e0], R110 ;  /* 0x0000780002087a25 */ /* 0x010fe200078e006e */
[----:B------:R-:W-:-:S03]  /*26c0*/  ISETP.GE.AND P4, PT, R110, c[0x0][0x1d4], PT ;  /* 0x000075006e007a0c */ /* 0x000fc60003f86270 */
[----:B------:R-:W-:Y:S01]  /*26d0*/  IMAD.WIDE.U32 R12, R2, c[0x0][0x208], R110 ;  /* 0x00008200020c7a25 */ /* 0x000fe200078e006e */
[----:B------:R-:W-:-:S03]  /*26e0*/  SEL R7, RZ, 0xffffffff, P5 ;  /* 0xffffffffff077807 */ /* 0x000fc60002800000 */
[----:B------:R-:W-:Y:S01]  /*26f0*/  IMAD R15, R2, c[0x0][0x20c], R3 ;  /* 0x00008300020f7a24 */ /* 0x000fe200078e0203 */
[----:B------:R-:W-:Y:S02]  /*2700*/  SHF.R.S32.HI R2, RZ, 0x1f, R0 ;  /* 0x0000001fff027819 */ /* 0x000fe40000011400 */
[----:B------:R-:W-:Y:S02]  /*2710*/  IADD3 R3, R5, R14, RZ ;  /* 0x0000000e05037210 */ /* 0x000fe40007ffe0ff */
[----:B------:R-:W-:Y:S01]  /*2720*/  SEL R10, RZ, 0x1, P4 ;  /* 0x00000001ff0a7807 */ /* 0x000fe20002000000 */
[----:B------:R-:W-:Y:S01]  /*2730*/  IMAD R5, R2, c[0x0][0x1b0], RZ ;  /* 0x00006c0002057a24 */ /* 0x000fe200078e02ff */
[----:B------:R-:W-:Y:S01]  /*2740*/  SHF.L.U32 R17, R7, 0x1, RZ ;  /* 0x0000000107117819 */ /* 0x000fe200000006ff */
[----:B------:R-:W-:Y:S02]  /*2750*/  IMAD.MOV.U32 R2, RZ, RZ, R4 ;  /* 0x000000ffff027224 */ /* 0x000fe400078e0004 */
[----:B------:R-:W-:Y:S01]  /*2760*/  IMAD.MOV R7, RZ, RZ, -R0 ;  /* 0x000000ffff077224 */ /* 0x000fe200078e0a00 */
[----:B------:R-:W-:Y:S01]  /*2770*/  LOP3.LUT R17, R17, 0x2, R10, 0xe2, !PT ;  /* 0x0000000211117812 */ /* 0x000fe200078ee20a */
[----:B------:R-:W-:-:S02]  /*2780*/  IMAD R4, R0, c[0x0][0x1b4], R5 ;  /* 0x00006d0000047a24 */ /* 0x000fc400078e0205 */
[----:B------:R-:W-:Y:S01]  /*2790*/  IMAD.WIDE.U32 R2, R0, c[0x0][0x1b0], R2 ;  /* 0x00006c0000027a25 */ /* 0x000fe200078e0002 */
[----:B------:R-:W-:-:S03]  /*27a0*/  ISETP.GE.AND P2, PT, R252, c[0x0][0x1d4], PT ;  /* 0x00007500fc007a0c */ /* 0x000fc60003f46270 */
[----:B------:R-:W-:Y:S01]  /*27b0*/  IMAD R10, R7, c[0x0][0x2c4], R6 ;  /* 0x0000b100070a7a24 */ /* 0x000fe200078e0206 */
[----:B-----5:R-:W-:Y:S02]  /*27c0*/  ISETP.GE.AND P6, PT, R21, c[0x0][0x1d4], PT ;  /* 0x0000750015007a0c */ /* 0x020fe40003fc6270 */
[----:B------:R-:W-:Y:S02]  /*27d0*/  IADD3 R5, R9, R16, RZ ;  /* 0x0000001009057210 */ /* 0x000fe40007ffe0ff */
[----:B------:R-:W-:Y:S01]  /*27e0*/  IADD3 R3, R3, R4, RZ ;  /* 0x0000000403037210 */ /* 0x000fe20007ffe0ff */
[----:B------:R-:W-:Y:S01]  /*27f0*/  IMAD.MOV.U32 R4, RZ, RZ, R8 ;  /* 0x000000ffff047224 */ /* 0x000fe200078e0008 */
[----:B------:R-:W-:Y:S02]  /*2800*/  SHF.R.S32.HI R0, RZ, 0x1f, R10 ;  /* 0x0000001fff007819 */ /* 0x000fe4000001140a */
[----:B------:R-:W-:Y:S02]  /*2810*/  SEL R14, RZ, 0x4, P2 ;  /* 0x00000004ff0e7807 */ /* 0x000fe40001000000 */
[----:B------:R-:W-:Y:S01]  /*2820*/  SEL R6, RZ, 0x8, P6 ;  /* 0x00000008ff067807 */ /* 0x000fe20003000000 */
[----:B------:R-:W-:-:S03]  /*2830*/  IMAD.WIDE.U32 R8, R107, c[0x0][0x1e8], R4 ;  /* 0x00007a006b087a25 */ /* 0x000fc600078e0004 */
[----:B------:R-:W-:Y:S01]  /*2840*/  LOP3.LUT R28, R6, R17, R14, 0xfe, !PT ;  /* 0x00000011061c7212 */ /* 0x000fe200078efe0e */
[----:B------:R-:W-:Y:S01]  /*2850*/  IMAD R4, R0, c[0x0][0x1a8], RZ ;  /* 0x00006a0000047a24 */ /* 0x000fe200078e02ff */
[----:B------:R-:W-:Y:S01]  /*2860*/  MOV R6, R12 ;  /* 0x0000000c00067202 */ /* 0x000fe20000000f00 */
[----:B------:R-:W-:Y:S01]  /*2870*/  IMAD.IADD R7, R13, 0x1, R15 ;  /* 0x000000010d077824 */ /* 0x000fe200078e020f */
[----:B------:R-:W-:Y:S01]  /*2880*/  @P0 SHF.R.S32.HI R0, RZ, 0x1f, R11 ;  /* 0x0000001fff000819 */ /* 0x000fe2000001140b */
[----:B------:R-:W-:Y:S02]  /*2890*/  @!P0 IMAD.MOV.U32 R0, RZ, RZ, R115 ;  /* 0x000000ffff008224 */ /* 0x000fe400078e0073 */
[----:B------:R-:W-:Y:S02]  /*28a0*/  IMAD R12, R10, c[0x0][0x1ac], R4 ;  /* 0x00006b000a0c7a24 */ /* 0x000fe400078e0204 */
[----:B------:R-:W-:Y:S01]  /*28b0*/  IMAD.WIDE.U32 R4, R107, c[0x0][0x210], R6 ;  /* 0x000084006b047a25 */ /* 0x000fe200078e0006 */
[----:B------:R-:W-:-:S02]  /*28c0*/  SEL R6, R0, RZ, !P1 ;  /* 0x000000ff00067207 */ /* 0x000fc40004800000 */
[----:B------:R-:W-:Y:S01]  /*28d0*/  @!P0 MOV R11, R114 ;  /* 0x00000072000b8202 */ /* 0x000fe20000000f00 */
[----:B------:R-:W-:-:S03]  /*28e0*/  IMAD.WIDE.U32 R2, R10, c[0x0][0x1a8], R2 ;  /* 0x00006a000a027a25 */ /* 0x000fc600078e0002 */
[----:B------:R-:W-:Y:S01]  /*28f0*/  SEL R0, R11, RZ, !P1 ;  /* 0x000000ff0b007207 */ /* 0x000fe20004800000 */
[----:B------:R-:W-:Y:S01]  /*2900*/  IMAD.IADD R3, R3, 0x1, R12 ;  /* 0x0000000103037824 */ /* 0x000fe200078e020c */
[----:B------:R-:W-:Y:S01]  /*2910*/  LEA R15, P0, R2, c[0x0][0x160], 0x1 ;  /* 0x00005800020f7a11 */ /* 0x000fe200078008ff */
[C---:B------:R-:W-:Y:S02]  /*2920*/  IMAD R7, R6.reuse, c[0x0][0x1f0], RZ ;  /* 0x00007c0006077a24 */ /* 0x040fe400078e02ff */
[C---:B------:R-:W-:Y:S02]  /*2930*/  IMAD R5, R107.reuse, c[0x0][0x214], R5 ;  /* 0x000085006b057a24 */ /* 0x040fe400078e0205 */
[----:B------:R-:W-:Y:S02]  /*2940*/  IMAD R6, R6, c[0x0][0x218], RZ ;  /* 0x0000860006067a24 */ /* 0x000fe400078e02ff */
[----:B------:R-:W-:Y:S01]  /*2950*/  IMAD R9, R107, c[0x0][0x1ec], R9 ;  /* 0x00007b006b097a24 */ /* 0x000fe200078e0209 */
[----:B------:R-:W-:Y:S01]  /*2960*/  LEA.HI.X R14, R2, c[0x0][0x164], R3, 0x1, P0 ;  /* 0x00005900020e7a11 */ /* 0x000fe200000f0c03 */
[----:B------:R-:W-:-:S02]  /*2970*/  IMAD R2, R0, c[0x0][0x21c], R6 ;  /* 0x0000870000027a24 */ /* 0x000fc400078e0206 */
[----:B------:R-:W-:Y:S01]  /*2980*/  IMAD.WIDE.U32 R230, R0, c[0x0][0x218], R4 ;  /* 0x0000860000e67a25 */ /* 0x000fe200078e0004 */
[----:B------:R-:W-:-:S03]  /*2990*/  P2R R98, PR, RZ, 0x20 ;  /* 0x00000020ff627803 */ /* 0x000fc60000000000 */
[C---:B------:R-:W-:Y:S02]  /*29a0*/  IMAD R3, R0.reuse, c[0x0][0x1f4], R7 ;  /* 0x00007d0000037a24 */ /* 0x040fe400078e0207 */
[----:B------:R-:W-:Y:S01]  /*29b0*/  IMAD.WIDE.U32 R228, R0, c[0x0][0x1f0], R8 ;  /* 0x00007c0000e47a25 */ /* 0x000fe200078e0008 */
[----:B------:R-:W-:Y:S02]  /*29c0*/  P2R R99, PR, RZ, 0x10 ;  /* 0x00000010ff637803 */ /* 0x000fe40000000000 */
[----:B------:R-:W-:Y:S01]  /*29d0*/  P2R R20, PR, RZ, 0x4 ;  /* 0x00000004ff147803 */ /* 0x000fe20000000000 */
[----:B------:R-:W-:Y:S01]  /*29e0*/  IMAD.IADD R227, R229, 0x1, R3 ;  /* 0x00000001e5e37824 */ /* 0x000fe200078e0203 */
[----:B------:R-:W-:Y:S02]  /*29f0*/  ISETP.GE.AND P5, PT, R110, c[0x0][0x198], PT ;  /* 0x000066006e007a0c */ /* 0x000fe40003fa6270 */
[----:B------:R-:W-:Y:S02]  /*2a00*/  ISETP.GE.AND P4, PT, R106, c[0x0][0x198], PT ;  /* 0x000066006a007a0c */ /* 0x000fe40003f86270 */
[----:B------:R-:W-:-:S02]  /*2a10*/  ISETP.GE.AND P3, PT, R252, c[0x0][0x198], PT ;  /* 0x00006600fc007a0c */ /* 0x000fc40003f66270 */
[----:B------:R-:W-:Y:S02]  /*2a20*/  LEA R12, R102, R103, 0x7 ;  /* 0x00000067660c7211 */ /* 0x000fe400078e38ff */
[----:B------:R-:W-:Y:S02]  /*2a30*/  IADD3 R235, R231, R2, RZ ;  /* 0x00000002e7eb7210 */ /* 0x000fe40007ffe0ff */
[----:B------:R-:W-:Y:S01]  /*2a40*/  ISETP.GE.AND P2, PT, R21, c[0x0][0x198], PT ;  /* 0x0000660015007a0c */ /* 0x000fe20003f46270 */
[----:B------:R-:W-:Y:S10]  /*2a50*/  BRA.DIV ~URZ, `(.L_x_1241) ;  /* 0x0000d2b27f007947 */ /* 0x000ff4000b800000 */
[----:B------:R1:W2:Y:S02]  /*2a60*/  SHFL.IDX PT, R4, R14, RZ, 0x181f ;  /* 0x00181fff0e047589 */ /* 0x0002a400000e0000 */
.L_x_1320:
[----:B------:R-:W-:Y:S05]  /*2a70*/  BRA.DIV ~URZ, `(.L_x_1242) ;  /* 0x0000d3027f007947 */ /* 0x000fea000b800000 */
[----:B------:R3:W4:Y:S02]  /*2a80*/  SHFL.IDX PT, R0, R15, RZ, 0x181f ;  /* 0x00181fff0f007589 */ /* 0x00072400000e0000 */
.L_x_1321:
[----:B------:R-:W-:Y:S01]  /*2a90*/  IMAD R13, R18, c[0x0][0x2c4], RZ ;  /* 0x0000b100120d7a24 */ /* 0x000fe200078e02ff */
[----:B------:R-:W-:Y:S04]  /*2aa0*/  BSSY B0, `(.L_x_1243) ;  /* 0x0000018000007945 */ /* 0x000fe80003800000 */
[----:B------:R-:W-:-:S13]  /*2ab0*/  ISETP.GE.AND P0, PT, R12, R13, PT ;  /* 0x0000000d0c00720c */ /* 0x000fda0003f06270 */
[----:B------:R-:W-:Y:S05]  /*2ac0*/  @P0 BRA `(.L_x_1244) ;  /* 0x0000015000000947 */ /* 0x000fea0003800000 */
[----:B------:R-:W5:Y:S04]  /*2ad0*/  LDL.64 R8, [R1] ;  /* 0x0000000001087983 */ /* 0x000f680000100a00 */
[----:B---3--:R-:W3:Y:S04]  /*2ae0*/  LDL R3, [R1+0x8] ;  /* 0x0000080001037983 */ /* 0x008ee80000100800 */
[----:B----4-:R-:W4:Y:S04]  /*2af0*/  LDL R6, [R1+0x3c] ;  /* 0x00003c0001067983 */ /* 0x010f280000100800 */
[----:B--2---:R-:W2:Y:S04]  /*2b00*/  LDL R2, [R1+0x38] ;  /* 0x0000380001027983 */ /* 0x004ea80000100800 */
[----:B------:R-:W2:Y:S04]  /*2b10*/  LDL R5, [R1+0xc] ;  /* 0x00000c0001057983 */ /* 0x000ea80000100800 */
[----:B------:R-:W2:Y:S01]  /*2b20*/  LDL R16, [R1+0x34] ;  /* 0x0000340001107983 */ /* 0x000ea20000100800 */
[----:B-----5:R-:W-:-:S04]  /*2b30*/  LEA R10, P0, R8, R0, 0x1 ;  /* 0x00000000080a7211 */ /* 0x020fc800078008ff */
[----:B------:R-:W-:Y:S02]  /*2b40*/  LEA.HI.X R11, R8, R4, R9, 0x1, P0 ;  /* 0x00000004080b7211 */ /* 0x000fe400000f0c09 */
[----:B---3--:R-:W-:-:S03]  /*2b50*/  LEA R8, P0, R3, R0, 0x1 ;  /* 0x0000000003087211 */ /* 0x008fc600078008ff */
[----:B------:R-:W-:Y:S01]  /*2b60*/  @!PT LDS RZ, [RZ] ;  /* 0x00000000fffff984 */ /* 0x000fe20000000800 */
[----:B------:R-:W-:Y:S01]  /*2b70*/  @!PT LDS RZ, [RZ] ;  /* 0x00000000fffff984 */ /* 0x000fe20000000800 */
[----:B------:R-:W-:Y:S01]  /*2b80*/  @!PT LDS RZ, [RZ] ;  /* 0x00000000fffff984 */ /* 0x000fe20000000800 */
[----:B------:R3:W-:Y:S01]  /*2b90*/  LDGSTS.E.BYPASS.LTC128B.128 [R219+0x10100], [R10.64], !P5 ;  /* 0x101000000adb7fae */ /* 0x0007e2000e901d46 */
[----:B----4-:R-:W-:Y:S02]  /*2ba0*/  LEA.HI.X R9, R3, R4, R6, 0x1, P0 ;  /* 0x0000000403097211 */ /* 0x010fe400000f0c06 */
[----:B------:R-:W-:-:S03]  /*2bb0*/  LEA R6, P0, R252, R0, 0x1 ;  /* 0x00000000fc067211 */ /* 0x000fc600078008ff */
[----:B------:R3:W-:Y:S01]  /*2bc0*/  LDGSTS.E.BYPASS.LTC128B.128 [R219+0x14100], [R8.64], !P4 ;  /* 0x1410000008db7fae */ /* 0x0007e2000e101d46 */
[----:B--2---:R-:W-:Y:S02]  /*2bd0*/  LEA.HI.X R7, R252, R4, R2, 0x1, P0 ;  /* 0x00000004fc077211 */ /* 0x004fe400000f0c02 */
[----:B------:R-:W-:-:S03]  /*2be0*/  LEA R2, P0, R5, R0, 0x1 ;  /* 0x0000000005027211 */ /* 0x000fc600078008ff */
[----:B------:R3:W-:Y:S01]  /*2bf0*/  LDGSTS.E.BYPASS.LTC128B.128 [R219+0x18100], [R6.64], !P3 ;  /* 0x1810000006db7fae */ /* 0x0007e2000d901d46 */
[----:B------:R-:W-:-:S05]  /*2c00*/  LEA.HI.X R3, R5, R4, R16, 0x1, P0 ;  /* 0x0000000405037211 */ /* 0x000fca00000f0c10 */
[----:B------:R3:W-:Y:S04]  /*2c10*/  LDGSTS.E.BYPASS.LTC128B.128 [R219+0x1c100], [R2.64], !P2 ;  /* 0x1c10000002db7fae */ /* 0x0007e8000d101d46 */
.L_x_1244:
[----:B------:R-:W-:Y:S05]  /*2c20*/  BSYNC B0 ;  /* 0x0000000000007941 */ /* 0x000fea0003800000 */
.L_x_1243:
[----:B------:R-:W-:Y:S05]  /*2c30*/  BRA.DIV ~URZ, `(.L_x_1245) ;  /* 0x0000d1a27f007947 */ /* 0x000fea000b800000 */
[----:B--2---:R2:W1:Y:S04]  /*2c40*/  SHFL.IDX PT, R4, R14, 0x1, 0x181f ;  /* 0x00381f000e047f89 */ /* 0x00446800000e0000 */
[----:B----4-:R2:W4:Y:S02]  /*2c50*/  SHFL.IDX PT, R0, R15, 0x1, 0x181f ;  /* 0x00381f000f007f89 */ /* 0x01052400000e0000 */
.L_x_1322:
[----:B---3--:R-:W-:Y:S01]  /*2c60*/  IADD3 R2, R12, 0x20, RZ ;  /* 0x000000200c027810 */ /* 0x008fe20007ffe0ff */
[----:B------:R-:W-:Y:S03]  /*2c70*/  BSSY B0, `(.L_x_1246) ;  /* 0x0000018000007945 */ /* 0x000fe60003800000 */
[----:B------:R-:W-:-:S13]  /*2c80*/  ISETP.GE.AND P0, PT, R2, R13, PT ;  /* 0x0000000d0200720c */ /* 0x000fda0003f06270 */
[----:B------:R-:W-:Y:S05]  /*2c90*/  @P0 BRA `(.L_x_1247) ;  /* 0x0000015000000947 */ /* 0x000fea0003800000 */
[----:B------:R-:W3:Y:S04]  /*2ca0*/  LDL.64 R8, [R1] ;  /* 0x0000000001087983 */ /* 0x000ee80000100a00 */
[----:B------:R-:W5:Y:S04]  /*2cb0*/  LDL R6, [R1+0x8] ;  /* 0x0000080001067983 */ /* 0x000f680000100800 */
[----:B--2---:R-:W2:Y:S04]  /*2cc0*/  LDL R7, [R1+0x3c] ;  /* 0x00003c0001077983 */ /* 0x004ea80000100800 */
[----:B----4-:R-:W4:Y:S04]  /*2cd0*/  LDL R3, [R1+0x38] ;  /* 0x0000380001037983 */ /* 0x010f280000100800 */
[----:B------:R-:W4:Y:S04]  /*2ce0*/  LDL R5, [R1+0xc] ;  /* 0x00000c0001057983 */ /* 0x000f280000100800 */
[----:B------:R-:W4:Y:S01]  /*2cf0*/  LDL R16, [R1+0x34] ;  /* 0x0000340001107983 */ /* 0x000f220000100800 */
[----:B---3--:R-:W-:-:S04]  /*2d00*/  LEA R10, P0, R8, R0, 0x1 ;  /* 0x00000000080a7211 */ /* 0x008fc800078008ff */
[----:B-1----:R-:W-:Y:S02]  /*2d10*/  LEA.HI.X R11, R8, R4, R9, 0x1, P0 ;  /* 0x00000004080b7211 */ /* 0x002fe400000f0c09 */
[----:B-----5:R-:W-:-:S03]  /*2d20*/  LEA R8, P0, R6, R0, 0x1 ;  /* 0x0000000006087211 */ /* 0x020fc600078008ff */
[----:B------:R-:W-:Y:S01]  /*2d30*/  @!PT LDS RZ, [RZ] ;  /* 0x00000000fffff984 */ /* 0x000fe20000000800 */
[----:B------:R-:W-:Y:S01]  /*2d40*/  @!PT LDS RZ, [RZ] ;  /* 0x00000000fffff984 */ /* 0x000fe20000000800 */
[----:B------:R-:W-:Y:S01]  /*2d50*/  @!PT LDS RZ, [RZ] ;  /* 0x00000000fffff984 */ /* 0x000fe20000000800 */
[----:B------:R1:W-:Y:S01]  /*2d60*/  LDGSTS.E.BYPASS.LTC128B.128 [R219+0x11100], [R10.64], !P5 ;  /* 0x111000000adb7fae */ /* 0x0003e2000e901d46 */
[----:B--2---:R-:W-:Y:S02]  /*2d70*/  LEA.HI.X R9, R6, R4, R7, 0x1, P0 ;  /* 0x0000000406097211 */ /* 0x004fe400000f0c07 */
[----:B------:R-:W-:-:S03]  /*2d80*/  LEA R6, P0, R252, R0, 0x1 ;  /* 0x00000000fc067211 */ /* 0x000fc600078008ff */
[----:B------:R1:W-:Y:S01]  /*2d90*/  LDGSTS.E.BYPASS.LTC128B.128 [R219+0x15100], [R8.64], !P4 ;  /* 0x1510000008db7fae */ /* 0x0003e2000e101d46 */
[----:B----4-:R-:W-:Y:S02]  /*2da0*/  LEA.HI.X R7, R252, R4, R3, 0x1, P0 ;  /* 0x00000004fc077211 */ /* 0x010fe400000f0c03 */
[----:B------:R-:W-:-:S03]  /*2db0*/  LEA R2, P0, R5, R0, 0x1 ;  /* 0x0000000005027211 */ /* 0x000fc600078008ff */
[----:B------:R1:W-:Y:S01]  /*2dc0*/  LDGSTS.E.BYPASS.LTC128B.128 [R219+0x19100], [R6.64], !P3 ;  /* 0x1910000006db7fae */ /* 0x0003e2000d901d46 */
[----:B------:R-:W-:-:S05]  /*2dd0*/  LEA.HI.X R3, R5, R4, R16, 0x1, P0 ;  /* 0x0000000405037211 */ /* 0x000fca00000f0c10 */
[----:B------:R1:W-:Y:S04]  /*2de0*/  LDGSTS.E.BYPASS.LTC128B.128 [R219+0x1d100], [R2.64], !P2 ;  /* 0x1d10000002db7fae */ /* 0x0003e8000d101d46 */
.L_x_1247:
[----:B------:R-:W-:Y:S05]  /*2df0*/  BSYNC B0 ;  /* 0x0000000000007941 */ /* 0x000fea0003800000 */
.L_x_1246:
[----:B------:R-:W-:Y:S05]  /*2e00*/  BRA.DIV ~URZ, `(.L_x_1248) ;  /* 0x0000d0927f007947 */ /* 0x000fea000b800000 */
[----:B-1----:R1:W3:Y:S02]  /*2e10*/  SHFL.IDX PT, R4, R14, 0x2, 0x181f ;  /* 0x00581f000e047f89 */ /* 0x0022e400000e0000 */
.L_x_1323:
[----:B------:R-:W-:Y:S05]  /*2e20*/  BRA.DIV ~URZ, `(.L_x_1249) ;  /* 0x0000d0e27f007947 */ /* 0x000fea000b800000 */
[----:B----4-:R4:W1:Y:S02]  /*2e30*/  SHFL.IDX PT, R0, R15, 0x2, 0x181f ;  /* 0x00581f000f007f89 */ /* 0x01086400000e0000 */
.L_x_1324:
[----:B------:R-:W-:Y:S01]  /*2e40*/  IADD3 R2, R12, 0x40, RZ ;  /* 0x000000400c027810 */ /* 0x000fe20007ffe0ff */
[----:B------:R-:W-:Y:S03]  /*2e50*/  BSSY B0, `(.L_x_1250) ;  /* 0x0000018000007945 */ /* 0x000fe60003800000 */
[----:B------:R-:W-:-:S13]  /*2e60*/  ISETP.GE.AND P0, PT, R2, R13, PT ;  /* 0x0000000d0200720c */ /* 0x000fda0003f06270 */
[----:B------:R-:W-:Y:S05]  /*2e70*/  @P0 BRA `(.L_x_1251) ;  /* 0x0000015000000947 */ /* 0x000fea0003800000 */
[----:B------:R-:W5:Y:S04]  /*2e80*/  LDL.64 R8, [R1] ;  /* 0x0000000001087983 */ /* 0x000f680000100a00 */
[----:B--2---:R-:W2:Y:S04]  /*2e90*/  LDL R6, [R1+0x8] ;  /* 0x0000080001067983 */ /* 0x004ea80000100800 */
[----:B----4-:R-:W4:Y:S04]  /*2ea0*/  LDL R7, [R1+0x3c] ;  /* 0x00003c0001077983 */ /* 0x010f280000100800 */
[----:B---3--:R-:W3:Y:S04]  /*2eb0*/  LDL R3, [R1+0x38] ;  /* 0x0000380001037983 */ /* 0x008ee80000100800 */
[----:B------:R-:W3:Y:S04]  /*2ec0*/  LDL R5, [R1+0xc] ;  /* 0x00000c0001057983 */ /* 0x000ee80000100800 */
[----:B------:R-:W3:Y:S01]  /*2ed0*/  LDL R16, [R1+0x34] ;  /* 0x0000340001107983 */ /* 0x000ee20000100800 */
[----:B-1---5:R-:W-:-:S04]  /*2ee0*/  LEA R10, P0, R8, R0, 0x1 ;  /* 0x00000000080a7211 */ /* 0x022fc800078008ff */
[----:B------:R-:W-:Y:S02]  /*2ef0*/  LEA.HI.X R11, R8, R4, R9, 0x1, P0 ;  /* 0x00000004080b7211 */ /* 0x000fe400000f0c09 */
[----:B--2---:R-:W-:-:S03]  /*2f00*/  LEA R8, P0, R6, R0, 0x1 ;  /* 0x0000000006087211 */ /* 0x004fc600078008ff */
[----:B------:R-:W-:Y:S01]  /*2f10*/  @!PT LDS RZ, [RZ] ;  /* 0x00000000fffff984 */ /* 0x000fe20000000800 */
[----:B------:R-:W-:Y:S01]  /*2f20*/  @!PT LDS RZ, [RZ] ;  /* 0x00000000fffff984 */ /* 0x000fe20000000800 */
[----:B------:R-:W-:Y:S01]  /*2f30*/  @!PT LDS RZ, [RZ] ;  /* 0x00000000fffff984 */ /* 0x000fe20000000800 */
[----:B------:R1:W-:Y:S01]  /*2f40*/  LDGSTS.E.BYPASS.LTC128B.128 [R219+0x12100], [R10.64], !P5 ;  /* 0x121000000adb7fae */ /* 0x0003e2000e901d46 */
[----:B----4-:R-:W-:Y:S02]  /*2f50*/  LEA.HI.X R9, R6, R4, R7, 0x1, P0 ;  /* 0x0000000406097211 */ /* 0x010fe400000f0c07 */
[----:B------:R-:W-:-:S03]  /*2f60*/  LEA R6, P0, R252, R0, 0x1 ;  /* 0x00000000fc067211 */ /* 0x000fc600078008ff */
[----:B------:R1:W-:Y:S01]  /*2f70*/  LDGSTS.E.BYPASS.LTC128B.128 [R219+0x16100], [R8.64], !P4 ;  /* 0x1610000008db7fae */ /* 0x0003e2000e101d46 */
[----:B---3--:R-:W-:Y:S02]  /*2f80*/  LEA.HI.X R7, R252, R4, R3, 0x1, P0 ;  /* 0x00000004fc077211 */ /* 0x008fe400000f0c03 */
[----:B------:R-:W-:-:S03]  /*2f90*/  LEA R2, P0, R5, R0, 0x1 ;  /* 0x0000000005027211 */ /* 0x000fc600078008ff */
[----:B------:R1:W-:Y:S01]  /*2fa0*/  LDGSTS.E.BYPASS.LTC128B.128 [R219+0x1a100], [R6.64], !P3 ;  /* 0x1a10000006db7fae */ /* 0x0003e2000d901d46 */
[----:B------:R-:W-:-:S05]  /*2fb0*/  LEA.HI.X R3, R5, R4, R16, 0x1, P0 ;  /* 0x0000000405037211 */ /* 0x000fca00000f0c10 */
[----:B------:R1:W-:Y:S04]  /*2fc0*/  LDGSTS.E.BYPASS.LTC128B.128 [R219+0x1e100], [R2.64], !P2 ;  /* 0x1e10000002db7fae */ /* 0x0003e8000d101d46 */
.L_x_1251:
[----:B------:R-:W-:Y:S05]  /*2fd0*/  BSYNC B0 ;  /* 0x0000000000007941 */ /* 0x000fea0003800000 */
.L_x_1250:
[----:B------:R-:W-:Y:S05]  /*2fe0*/  BRA.DIV ~URZ, `(.L_x_1252) ;  /* 0x0000cf827f007947 */ /* 0x000fea000b800000 */
[----:B---3--:R3:W2:Y:S04]  /*2ff0*/  SHFL.IDX PT, R4, R14, 0x3, 0x181f ;  /* 0x00781f000e047f89 */ /* 0x0086a800000e0000 */
[----:B-1----:R3:W1:Y:S02]  /*3000*/  SHFL.IDX PT, R0, R15, 0x3, 0x181f ;  /* 0x00781f000f007f89 */ /* 0x00266400000e0000 */
.L_x_1325:
[----:B------:R-:W5:Y:S04]  /*3010*/  LDL.64 R6, [R1] ;  /* 0x0000000001067983 */ /* 0x000f680000100a00 */
[----:B---3--:R-:W3:Y:S04]  /*3020*/  LDL R3, [R1+0x8] ;  /* 0x0000080001037983 */ /* 0x008ee80000100800 */
[----:B----4-:R-:W4:Y:S04]  /*3030*/  LDL R5, [R1+0x3c] ;  /* 0x00003c0001057983 */ /* 0x010f280000100800 */
[----:B--2---:R-:W2:Y:S04]  /*3040*/  LDL R10, [R1+0x38] ;  /* 0x00003800010a7983 */ /* 0x004ea80000100800 */
[----:B------:R-:W2:Y:S04]  /*3050*/  LDL R11, [R1+0xc] ;  /* 0x00000c00010b7983 */ /* 0x000ea80000100800 */
[----:B------:R-:W2:Y:S01]  /*3060*/  LDL R14, [R1+0x34] ;  /* 0x00003400010e7983 */ /* 0x000ea20000100800 */
[----:B------:R-:W-:Y:S01]  /*3070*/  IADD3 R2, R12, 0x60, RZ ;  /* 0x000000600c027810 */ /* 0x000fe20007ffe0ff */
[----:B------:R-:W-:-:S02]  /*3080*/  IMAD R97, R96, -0x40, R19 ;  /* 0xffffffc060617824 */ /* 0x000fc400078e0213 */
[----:B------:R-:W2:Y:S01]  /*3090*/  LDL R133, [R1+0x18] ;  /* 0x0000180001857983 */ /* 0x000ea20000100800 */
[----:B------:R-:W-:-:S13]  /*30a0*/  ISETP.GE.AND P1, PT, R2, R13, PT ;  /* 0x0000000d0200720c */ /* 0x000fda0003f26270 */
[----:B-1---5:R-:W-:-:S04]  /*30b0*/  @!P1 LEA R8, P0, R6, R0, 0x1 ;  /* 0x0000000006089211 */ /* 0x022fc800078008ff */
[----:B------:R-:W-:Y:S02]  /*30c0*/  @!P1 LEA.HI.X R9, R6, R4, R7, 0x1, P0 ;  /* 0x0000000406099211 */ /* 0x000fe400000f0c07 */
[----:B---3--:R-:W-:-:S03]  /*30d0*/  @!P1 LEA R6, P0, R3, R0, 0x1 ;  /* 0x0000000003069211 */ /* 0x008fc600078008ff */
[----:B------:R-:W-:Y:S01]  /*30e0*/  @!PT LDS RZ, [RZ] ;  /* 0x00000000fffff984 */ /* 0x000fe20000000800 */
[----:B------:R-:W-:Y:S01]  /*30f0*/  @!PT LDS RZ, [RZ] ;  /* 0x00000000fffff984 */ /* 0x000fe20000000800 */
[----:B------:R-:W-:Y:S01]  /*3100*/  @!PT LDS RZ, [RZ] ;  /* 0x00000000fffff984 */ /* 0x000fe20000000800 */
[----:B------:R1:W-:Y:S01]  /*3110*/  @!P1 LDGSTS.E.BYPASS.LTC128B.128 [R219+0x13100], [R8.64], !P5 ;  /* 0x1310000008db9fae */ /* 0x0003e2000e901d46 */
[----:B----4-:R-:W-:-:S03]  /*3120*/  @!P1 LEA.HI.X R7, R3, R4, R5, 0x1, P0 ;  /* 0x0000000403079211 */ /* 0x010fc600000f0c05 */
[----:B------:R-:W3:Y:S01]  /*3130*/  S2R R5, SR_TID.X ;  /* 0x0000000000057919 */ /* 0x000ee20000002100 */
[----:B------:R-:W-:-:S03]  /*3140*/  @!P1 LEA R2, P0, R252, R0, 0x1 ;  /* 0x00000000fc029211 */ /* 0x000fc600078008ff */
[----:B------:R4:W-:Y:S01]  /*3150*/  @!P1 LDGSTS.E.BYPASS.LTC128B.128 [R219+0x17100], [R6.64], !P4 ;  /* 0x1710000006db9fae */ /* 0x0009e2000e101d46 */
[----:B--2---:R-:W-:-:S05]  /*3160*/  @!P1 LEA.HI.X R3, R252, R4, R10, 0x1, P0 ;  /* 0x00000004fc039211 */ /* 0x004fca00000f0c0a */
[----:B------:R2:W-:Y:S01]  /*3170*/  @!P1 LDGSTS.E.BYPASS.LTC128B.128 [R219+0x1b100], [R2.64], !P3 ;  /* 0x1b10000002db9fae */ /* 0x0005e2000d901d46 */
[----:B---3--:R-:W-:-:S04]  /*3180*/  SHF.R.S32.HI R10, RZ, 0x1f, R5 ;  /* 0x0000001fff0a7819 */ /* 0x008fc80000011405 */
[----:B------:R-:W-:-:S04]  /*3190*/  LEA.HI R10, R10, R5, RZ, 0x3 ;  /* 0x000000050a0a7211 */ /* 0x000fc800078f18ff */
[----:B------:R-:W-:Y:S02]  /*31a0*/  SHF.R.S32.HI R10, RZ, 0x3, R10 ;  /* 0x00000003ff0a7819 */ /* 0x000fe4000001140a */
[----:B----4-:R-:W-:-:S03]  /*31b0*/  SHF.R.S32.HI R6, RZ, 0x1f, R96 ;  /* 0x0000001fff067819 */ /* 0x010fc60000011460 */
[----:B------:R-:W-:Y:S01]  /*31c0*/  IMAD.IADD R5, R19, 0x1, -R10 ;  /* 0x0000000113057824 */ /* 0x000fe200078e0a0a */
[----:B--2---:R-:W-:-:S03]  /*31d0*/  @!P1 LEA R2, P0, R11, R0, 0x1 ;  /* 0x000000000b029211 */ /* 0x004fc600078008ff */
[----:B------:R-:W-:Y:S01]  /*31e0*/  IMAD R0, R96, -0x40, R5 ;  /* 0xffffffc060007824 */ /* 0x000fe200078e0205 */
[----:B------:R-:W-:Y:S01]  /*31f0*/  @!P1 LEA.HI.X R3, R11, R4, R14, 0x1, P0 ;  /* 0x000000040b039211 */ /* 0x000fe200000f0c0e */
[----:B------:R-:W-:-:S03]  /*3200*/  IMAD R7, R6, c[0x0][0x1e0], RZ ;  /* 0x0000780006077a24 */ /* 0x000fc600078e02ff */
[----:B------:R-:W-:Y:S01]  /*3210*/  ISETP.GE.AND P0, PT, R0, 0x1, PT ;  /* 0x000000010000780c */ /* 0x000fe20003f06270 */
[----:B------:R2:W-:Y:S01]  /*3220*/  @!P1 LDGSTS.E.BYPASS.LTC128B.128 [R219+0x1f100], [R2.64], !P2 ;  /* 0x1f10000002db9fae */ /* 0x0005e2000d101d46 */
[----:B------:R-:W-:-:S03]  /*3230*/  IMAD.WIDE.U32 R4, R96, c[0x0][0x1e0], RZ ;  /* 0x0000780060047a25 */ /* 0x000fc600078e00ff */
[----:B------:R-:W0:Y:S01]  /*3240*/  LDGDEPBAR ;  /* 0x00000000000079af */ /* 0x000e220000000000 */
[----:B------:R-:W-:Y:S01]  /*3250*/  IMAD R7, R96, c[0x0][0x1e4], R7 ;  /* 0x0000790060077a24 */ /* 0x000fe200078e0207 */
[----:B------:R-:W-:Y:S02]  /*3260*/  WARPSYNC 0xffffffff ;  /* 0xffffffff00007948 */ /* 0x000fe40003800000 */
[----:B------:R-:W-:Y:S01]  /*3270*/  BAR.SYNC.DEFER_BLOCKING 0x0 ;  /* 0x0000000000007b1d */ /* 0x000fe20000010000 */
[----:B------:R-:W-:Y:S02]  /*3280*/  ISETP.GE.AND P2, PT, R0, 0x21, PT ;  /* 0x000000210000780c */ /* 0x000fe40003f46270 */
[----:B------:R-:W-:Y:S02]  /*3290*/  LEA R0, P1, R4, R228, 0x6 ;  /* 0x000000e404007211 */ /* 0x000fe400078230ff */
[----:B------:R-:W-:Y:S02]  /*32a0*/  ISETP.NE.AND P3, PT, R99, RZ, PT ;  /* 0x000000ff6300720c */ /* 0x000fe40003f65270 */
[----:B------:R-:W-:-:S02]  /*32b0*/  ISETP.NE.AND P4, PT, R98, RZ, PT ;  /* 0x000000ff6200720c */ /* 0x000fc40003f85270 */
[----:B------:R-:W-:Y:S01]  /*32c0*/  ISETP.NE.AND P5, PT, R20, RZ, PT ;  /* 0x000000ff1400720c */ /* 0x000fe20003fa5270 */
[----:B--2---:R-:W-:Y:S02]  /*32d0*/  IMAD.IADD R2, R5, 0x1, R7 ;  /* 0x0000000105027824 */ /* 0x004fe400078e0207 */
[----:B------:R-:W-:-:S03]  /*32e0*/  IMAD.MOV.U32 R3, RZ, RZ, 0x20 ;  /* 0x00000020ff037424 */ /* 0x000fc600078e00ff */
[----:B------:R-:W-:Y:S01]  /*32f0*/  LEA.HI.X R2, R4, R227, R2, 0x6, P1 ;  /* 0x000000e304027211 */ /* 0x000fe200008f3402 */
[----:B-1----:R-:W-:Y:S01]  /*3300*/  IMAD.WIDE.U32 R8, R3, c[0x0][0x1e0], RZ ;  /* 0x0000780003087a25 */ /* 0x002fe200078e00ff */
[----:B------:R-:W-:-:S03]  /*3310*/  @P0 LEA R4, P1, R0, c[0x0][0x1c8], 0x1 ;  /* 0x0000720000040a11 */ /* 0x000fc600078208ff */
[----:B------:R-:W-:Y:S01]  /*3320*/  IMAD R3, R3, c[0x0][0x1e4], RZ ;  /* 0x0000790003037a24 */ /* 0x000fe200078e02ff */
[C---:B------:R-:W-:Y:S02]  /*3330*/  @P0 LEA.HI.X R5, R0.reuse, c[0x0][0x1cc], R2, 0x1, P1 ;  /* 0x0000730000050a11 */ /* 0x040fe400008f0c02 */
[----:B------:R-:W-:-:S03]  /*3340*/  @P2 IADD3 R0, P1, R0, R8, RZ ;  /* 0x0000000800002210 */ /* 0x000fc60007f3e0ff */
[----:B------:R-:W-:Y:S01]  /*3350*/  @!PT LDS RZ, [RZ] ;  /* 0x00000000fffff984 */ /* 0x000fe20000000800 */
[----:B------:R-:W-:Y:S01]  /*3360*/  @!PT LDS RZ, [RZ] ;  /* 0x00000000fffff984 */ /* 0x000fe20000000800 */
[----:B------:R-:W-:Y:S01]  /*3370*/  @!PT LDS RZ, [RZ] ;  /* 0x00000000fffff984 */ /* 0x000fe20000000800 */
[----:B------:R1:W-:Y:S01]  /*3380*/  @P0 LDGSTS.E.BYPASS.LTC128B.128 [R219+0x8100], [R4.64], !P3 ;  /* 0x0810000004db0fae */ /* 0x0003e2000d901d46 */
[----:B------:R-:W-:Y:S02]  /*3390*/  @P2 IADD3.X R3, R2, R9, R3, P1, !PT ;  /* 0x0000000902032210 */ /* 0x000fe40000ffe403 */
[C---:B------:R-:W-:Y:S01]  /*33a0*/  @P2 LEA R2, P1, R0.reuse, c[0x0][0x1c8], 0x1 ;  /* 0x0000720000022a11 */ /* 0x040fe200078208ff */
[----:B------:R1:W-:Y:S03]  /*33b0*/  @P0 LDGSTS.E.BYPASS.LTC128B.128 [R219+0xa100], [R4.64+0x80], !P4 ;  /* 0x0a10008004db0fae */ /* 0x0003e6000e101d46 */
[----:B------:R-:W-:Y:S01]  /*33c0*/  @P2 LEA.HI.X R3, R0, c[0x0][0x1cc], R3, 0x1, P1 ;  /* 0x0000730000032a11 */ /* 0x000fe200008f0c03 */
[----:B------:R1:W-:Y:S04]  /*33d0*/  @P0 LDGSTS.E.BYPASS.LTC128B.128 [R219+0xc100], [R4.64+0x100], !P5 ;  /* 0x0c10010004db0fae */ /* 0x0003e8000e901d46 */
[----:B------:R1:W-:Y:S04]  /*33e0*/  @P0 LDGSTS.E.BYPASS.LTC128B.128 [R219+0xe100], [R4.64+0x180], !P6 ;  /* 0x0e10018004db0fae */ /* 0x0003e8000f101d46 */
[----:B------:R2:W-:Y:S04]  /*33f0*/  @P2 LDGSTS.E.BYPASS.LTC128B.128 [R219+0x9100], [R2.64], !P3 ;  /* 0x0910000002db2fae */ /* 0x0005e8000d901d46 */
[----:B------:R2:W-:Y:S04]  /*3400*/  @P2 LDGSTS.E.BYPASS.LTC128B.128 [R219+0xb100], [R2.64+0x80], !P4 ;  /* 0x0b10008002db2fae */ /* 0x0005e8000e101d46 */
[----:B------:R2:W-:Y:S04]  /*3410*/  @P2 LDGSTS.E.BYPASS.LTC128B.128 [R219+0xd100], [R2.64+0x100], !P5 ;  /* 0x0d10010002db2fae */ /* 0x0005e8000e901d46 */
[----:B------:R2:W-:Y:S04]  /*3420*/  @P2 LDGSTS.E.BYPASS.LTC128B.128 [R219+0xf100], [R2.64+0x180], !P6 ;  /* 0x0f10018002db2fae */ /* 0x0005e8000f101d46 */
[----:B------:R-:W0:Y:S01]  /*3430*/  LDGDEPBAR ;  /* 0x00000000000079af */ /* 0x000e220000000000 */
[----:B------:R-:W-:-:S04]  /*3440*/  IMAD R0, R6, c[0x0][0x208], RZ ;  /* 0x0000820006007a24 */ /* 0x000fc800078e02ff */
[C---:B------:R-:W-:Y:S02]  /*3450*/  IMAD R6, R96.reuse, c[0x0][0x20c], R0 ;  /* 0x0000830060067a24 */ /* 0x040fe400078e0200 */
[----:B-1----:R-:W-:-:S05]  /*3460*/  IMAD.WIDE.U32 R4, R96, c[0x0][0x208], RZ ;  /* 0x0000820060047a25 */ /* 0x002fca00078e00ff */
[----:B------:R-:W-:Y:S02]  /*3470*/  LEA R0, P1, R4, R230, 0x6 ;  /* 0x000000e604007211 */ /* 0x000fe400078230ff */
[----:B--2---:R-:W-:Y:S01]  /*3480*/  IADD3 R3, R5, R6, RZ ;  /* 0x0000000605037210 */ /* 0x004fe20007ffe0ff */
[----:B------:R-:W-:-:S04]  /*3490*/  DEPBAR.LE SB0, 0x1 ;  /* 0x000080400000791a */ /* 0x000fc80000000000 */
[----:B------:R-:W-:-:S04]  /*34a0*/  DEPBAR.LE SB0, 0x0 ;  /* 0x000080000000791a */ /* 0x000fc80000000000 */
[----:B------:R-:W-:Y:S01]  /*34b0*/  BAR.SYNC.DEFER_BLOCKING 0x0 ;  /* 0x0000000000007b1d */ /* 0x000fe20000010000 */
[----:B------:R-:W-:Y:S01]  /*34c0*/  LEA R2, P0, R0, c[0x0][0x1f8], 0x1 ;  /* 0x00007e0000027a11 */ /* 0x000fe200078008ff */
[----:B------:R-:W-:Y:S01]  /*34d0*/  IMAD.MOV.U32 R5, RZ, RZ, c[0x0][0x208] ;  /* 0x00008200ff057624 */ /* 0x000fe200078e00ff */
[----:B------:R-:W-:Y:S02]  /*34e0*/  LEA.HI.X R3, R4, R235, R3, 0x6, P1 ;  /* 0x000000eb04037211 */ /* 0x000fe400008f3403 */
[----:B------:R-:W-:Y:S01]  /*34f0*/  LOP3.LUT R4, R28, 0x1, RZ, 0xc0, !PT ;  /* 0x000000011c047812 */ /* 0x000fe200078ec0ff */
[----:B------:R-:W-:Y:S01]  /*3500*/  IMAD.MOV.U32 R6, RZ, RZ, c[0x0][0x20c] ;  /* 0x00008300ff067624 */ /* 0x000fe200078e00ff */
[----:B------:R-:W-:Y:S02]  /*3510*/  LEA.HI.X R3, R0, c[0x0][0x1fc], R3, 0x1, P0 ;  /* 0x00007f0000037a11 */ /* 0x000fe400000f0c03 */
[----:B------:R-:W-:Y:S02]  /*3520*/  LEA R12, P0, R5, R2, 0x6 ;  /* 0x00000002050c7211 */ /* 0x000fe400078030ff */
[----:B------:R-:W-:-:S02]  /*3530*/  ISETP.NE.U32.AND P3, PT, R4, 0x1, PT ;  /* 0x000000010400780c */ /* 0x000fc40003f65070 */
[----:B------:R-:W-:Y:S02]  /*3540*/  IADD3 R0, -R10, R97, RZ ;  /* 0x000000610a007210 */ /* 0x000fe40007ffe1ff */
[----:B------:R-:W-:Y:S02]  /*3550*/  LEA.HI.X R13, R5, R3, R6, 0x6, P0 ;  /* 0x00000003050d7211 */ /* 0x000fe400000f3406 */
[----:B------:R-:W-:Y:S02]  /*3560*/  ISETP.LT.OR P0, PT, R0, 0x1, P3 ;  /* 0x000000010000780c */ /* 0x000fe40001f01670 */
[----:B------:R-:W-:Y:S01]  /*3570*/  LOP3.LUT P2, RZ, R28, 0x2, RZ, 0xc0, !PT ;  /* 0x000000021cff7812 */ /* 0x000fe2000784c0ff */
[----:B------:R-:W-:Y:S04]  /*3580*/  LDSM.16.M88.4 R4, [R199] ;  /* 0x00000000c704783b */ /* 0x000fe80000000200 */
[----:B------:R-:W1:Y:S04]  /*3590*/  LDSM.16.M88.4 R20, [R192] ;  /* 0x00000000c014783b */ /* 0x000e680000000200 */
[----:B------:R-:W2:Y:S04]  /*35a0*/  LDSM.16.M88.4 R16, [R192+0x800] ;  /* 0x00080000c010783b */ /* 0x000ea80000000200 */
[----:B------:R-:W3:Y:S04]  /*35b0*/  LDSM.16.M88.4 R24, [R192+0x1000] ;  /* 0x00100000c018783b */ /* 0x000ee80000000200 */
[----:B------:R-:W4:Y:S04]  /*35c0*/  LDSM.16.M88.4 R32, [R192+0x1800] ;  /* 0x00180000c020783b */ /* 0x000f280000000200 */
[----:B------:R-:W-:Y:S04]  /*35d0*/  LDSM.16.M88.4 R8, [R200] ;  /* 0x00000000c808783b */ /* 0x000fe80000000200 */
[----:B------:R-:W5:Y:S04]  /*35e0*/  LDSM.16.M88.4 R48, [R203] ;  /* 0x00000000cb30783b */ /* 0x000f680000000200 */
[----:B------:R-:W1:Y:S04]  /*35f0*/  LDSM.16.M88.4 R60, [R218] ;  /* 0x00000000da3c783b */ /* 0x000e680000000200 */
[----:B------:R-:W1:Y:S04]  /*3600*/  LDSM.16.M88.4 R64, [R217] ;  /* 0x00000000d940783b */ /* 0x000e680000000200 */
[----:B------:R-:W1:Y:S04]  /*3610*/  LDSM.16.M88.4 R76, [R216] ;  /* 0x00000000d84c783b */ /* 0x000e680000000200 */
[----:B------:R-:W-:Y:S01]  /*3620*/  @!PT LDS RZ, [RZ] ;  /* 0x00000000fffff984 */ /* 0x000fe20000000800 */
[----:B------:R-:W-:Y:S01]  /*3630*/  @!PT LDS RZ, [RZ] ;  /* 0x00000000fffff984 */ /* 0x000fe20000000800 */
[----:B------:R-:W-:Y:S01]  /*3640*/  @!PT LDS RZ, [RZ] ;  /* 0x00000000fffff984 */ /* 0x000fe20000000800 */
[----:B------:R1:W-:Y:S01]  /*3650*/  LDGSTS.E.BYPASS.LTC128B.128 [R219+0x100], [R2.64], !P0 ;  /* 0x0010000002db7fae */ /* 0x0003e2000c101d46 */
[----:B------:R-:W-:-:S02]  /*3660*/  ISETP.LT.OR P0, PT, R0, 0x1, !P2 ;  /* 0x000000010000780c */ /* 0x000fc40005701670 */
[----:B------:R-:W-:-:S11]  /*3670*/  LOP3.LUT P1, RZ, R28, 0x4, RZ, 0xc0, !PT ;  /* 0x000000041cff7812 */ /* 0x000fd6000782c0ff */
[----:B------:R2:W-:Y:S01]  /*3680*/  LDGSTS.E.BYPASS.LTC128B.128 [R219+0x2100], [R2.64+0x80], !P0 ;  /* 0x0210008002db7fae */ /* 0x0005e2000c101d46 */
[C---:B------:R-:W-:Y:S02]  /*3690*/  ISETP.LT.OR P0, PT, R0.reuse, 0x1, !P1 ;  /* 0x000000010000780c */ /* 0x040fe40004f01670 */
[C---:B------:R-:W-:Y:S02]  /*36a0*/  ISETP.LT.OR P3, PT, R0.reuse, 0x21, P3 ;  /* 0x000000210000780c */ /* 0x040fe40001f61670 */
[----:B------:R-:W-:-:S09]  /*36b0*/  ISETP.LT.OR P2, PT, R0, 0x21, !P2 ;  /* 0x000000210000780c */ /* 0x000fd20005741670 */
[----:B------:R2:W-:Y:S01]  /*36c0*/  LDGSTS.E.BYPASS.LTC128B.128 [R219+0x4100], [R2.64+0x100], !P0 ;  /* 0x0410010002db7fae */ /* 0x0005e2000c101d46 */
[----:B------:R-:W-:-:S04]  /*36d0*/  LOP3.LUT P0, RZ, R28, 0x8, RZ, 0xc0, !PT ;  /* 0x000000081cff7812 */ /* 0x000fc8000780c0ff */
[C---:B------:R-:W-:Y:S02]  /*36e0*/  ISETP.LT.OR P4, PT, R0.reuse, 0x1, !P0 ;  /* 0x000000010000780c */ /* 0x040fe40004781670 */
[C---:B------:R-:W-:Y:S02]  /*36f0*/  ISETP.LT.OR P1, PT, R0.reuse, 0x21, !P1 ;  /* 0x000000210000780c */ /* 0x040fe40004f21670 */
[----:B------:R-:W-:Y:S01]  /*3700*/  ISETP.LT.OR P0, PT, R0, 0x21, !P0 ;  /* 0x000000210000780c */ /* 0x000fe20004701670 */
[C---:B-1----:R-:W-:Y:S08]  /*3710*/  HMMA.16816.F32 R28, R4.reuse, R20, RZ ;  /* 0x00000014041c723c */ /* 0x042ff000000018ff */
[----:B------:R1:W-:Y:S01]  /*3720*/  LDGSTS.E.BYPASS.LTC128B.128 [R219+0x6100], [R2.64+0x180], !P4 ;  /* 0x0610018002db7fae */ /* 0x0003e2000e101d46 */
[C---:B------:R-:W-:Y:S03]  /*3730*/  HMMA.16816.F32 R20, R4.reuse, R22, RZ ;  /* 0x000000160414723c */ /* 0x040fe600000018ff */
[----:B------:R1:W-:Y:S04]  /*3740*/  LDGSTS.E.BYPASS.LTC128B.128 [R219+0x1100], [R12.64], !P3 ;  /* 0x011000000cdb7fae */ /* 0x0003e8000d901d46 */
[----:B------:R1:W-:Y:S01]  /*3750*/  LDGSTS.E.BYPASS.LTC128B.128 [R219+0x3100], [R12.64+0x80], !P2 ;  /* 0x031000800cdb7fae */ /* 0x0003e2000d101d46 */
[C---:B--2---:R-:W-:Y:S03]  /*3760*/  HMMA.16816.F32 R36, R4.reuse, R16, RZ ;  /* 0x000000100424723c */ /* 0x044fe600000018ff */
[----:B------:R1:W-:Y:S04]  /*3770*/  LDGSTS.E.BYPASS.LTC128B.128 [R219+0x5100], [R12.64+0x100], !P1 ;  /* 0x051001000cdb7fae */ /* 0x0003e8000c901d46 */
[----:B------:R1:W-:Y:S01]  /*3780*/  LDGSTS.E.BYPASS.LTC128B.128 [R219+0x7100], [R12.64+0x180], !P0 ;  /* 0x071001800cdb7fae */ /* 0x0003e2000c101d46 */
[C---:B------:R-:W-:Y:S03]  /*3790*/  HMMA.16816.F32 R40, R4.reuse, R18, RZ ;  /* 0x000000120428723c */ /* 0x040fe600000018ff */
[----:B------:R-:W-:Y:S04]  /*37a0*/  LDSM.16.M88.4 R68, [R198] ;  /* 0x00000000c644783b */ /* 0x000fe80000000200 */
[----:B------:R-:W-:Y:S01]  /*37b0*/  LDSM.16.M88.4 R72, [R198+0x800] ;  /* 0x00080000c648783b */ /* 0x000fe20000000200 */
[C---:B---3--:R-:W-:Y:S03]  /*37c0*/  HMMA.16816.F32 R44, R4.reuse, R24, RZ ;  /* 0x00000018042c723c */ /* 0x048fe600000018ff */
[----:B------:R-:W-:Y:S04]  /*37d0*/  LDSM.16.M88.4 R84, [R198+0x1000] ;  /* 0x00100000c654783b */ /* 0x000fe80000000200 */
[----:B------:R-:W-:Y:S01]  /*37e0*/  LDSM.16.M88.4 R80, [R195+0x800] ;  /* 0x00080000c350783b */ /* 0x000fe20000000200 */
[C---:B------:R-:W-:Y:S03]  /*37f0*/  HMMA.16816.F32 R52, R4.reuse, R26, RZ ;  /* 0x0000001a0434723c */ /* 0x040fe600000018ff */
[----:B------:R-:W-:Y:S04]  /*3800*/  LDSM.16.M88.4 R88, [R195+0x1000] ;  /* 0x00100000c358783b */ /* 0x000fe80000000200 */
[----:B------:R-:W0:Y:S04]  /*3810*/  LDGDEPBAR ;  /* 0x00000000000079af */ /* 0x000e280000000000 */
[----:B-1----:R-:W1:Y:S01]  /*3820*/  LDSM.16.M88.4 R12, [R202] ;  /* 0x00000000ca0c783b */ /* 0x002e620000000200 */
[C---:B----4-:R-:W-:Y:S08]  /*3830*/  HMMA.16816.F32 R56, R4.reuse, R32, RZ ;  /* 0x000000200438723c */ /* 0x050ff000000018ff */
[----:B------:R-:W-:Y:S01]  /*3840*/  HMMA.16816.F32 R16, R4, R34, RZ ;  /* 0x000000220410723c */ /* 0x000fe200000018ff */
[----:B------:R-:W-:Y:S07]  /*3850*/  LDSM.16.M88.4 R4, [R201] ;  /* 0x00000000c904783b */ /* 0x000fee0000000200 */
[C---:B-----5:R-:W-:Y:S08]  /*3860*/  HMMA.16816.F32 R24, R8.reuse, R48, R28 ;  /* 0x000000300818723c */ /* 0x060ff0000000181c */
[C---:B------:R-:W-:Y:S01]  /*3870*/  HMMA.16816.F32 R28, R8.reuse, R50, R20 ;  /* 0x00000032081c723c */ /* 0x040fe20000001814 */
[----:B------:R-:W2:Y:S04]  /*3880*/  LDSM.16.M88.4 R20, [R198+0x1800] ;  /* 0x00180000c614783b */ /* 0x000ea80000000200 */
[----:B------:R-:W-:Y:S03]  /*3890*/  LDSM.16.M88.4 R48, [R195+0x1800] ;  /* 0x00180000c330783b */ /* 0x000fe60000000200 */
[C---:B------:R-:W-:Y:S08]  /*38a0*/  HMMA.16816.F32 R32, R8.reuse, R60, R36 ;  /* 0x0000003c0820723c */ /* 0x040ff00000001824 */
[C---:B------:R-:W-:Y:S01]  /*38b0*/  HMMA.16816.F32 R36, R8.reuse, R62, R40 ;  /* 0x0000003e0824723c */ /* 0x040fe20000001828 */
[----:B------:R-:W3:Y:S07]  /*38c0*/  LDSM.16.M88.4 R60, [R195] ;  /* 0x00000000c33c783b */ /* 0x000eee0000000200 */
[C---:B------:R-:W-:Y:S08]  /*38d0*/  HMMA.16816.F32 R40, R8.reuse, R64, R44 ;  /* 0x000000400828723c */ /* 0x040ff0000000182c */
[C---:B------:R-:W-:Y:S01]  /*38e0*/  HMMA.16816.F32 R44, R8.reuse, R66, R52 ;  /* 0x00000042082c723c */ /* 0x040fe20000001834 */
[----:B------:R-:W-:Y:S07]  /*38f0*/  LDSM.16.M88.4 R64, [R192+0x2800] ;  /* 0x00280000c040783b */ /* 0x000fee0000000200 */
[C---:B------:R-:W-:Y:S01]  /*3900*/  HMMA.16816.F32 R52, R8.reuse, R76, R56 ;  /* 0x0000004c0834723c */ /* 0x040fe20000001838 */
[----:B------:R-:W-:Y:S07]  /*3910*/  LDSM.16.M88.4 R56, [R192+0x2000] ;  /* 0x00200000c038783b */ /* 0x000fee0000000200 */
[----:B------:R-:W-:Y:S01]  /*3920*/  HMMA.16816.F32 R16, R8, R78, R16 ;  /* 0x0000004e0810723c */ /* 0x000fe20000001810 */
[----:B------:R-:W4:Y:S04]  /*3930*/  LDSM.16.M88.4 R8, [R199+0x4000] ;  /* 0x00400000c708783b */ /* 0x000f280000000200 */
[----:B------:R-:W-:Y:S03]  /*3940*/  LDSM.16.M88.4 R76, [R214] ;  /* 0x00000000d64c783b */ /* 0x000fe60000000200 */
        /* <DEDUP_REMOVED lines=8> */
[----:B------:R-:W1:Y:S07]  /*39d0*/  LDSM.16.M88.4 R84, [R192+0x3000] ;  /* 0x00300000c054783b */ /* 0x000e6e0000000200 */
[C---:B--2---:R-:W-:Y:S08]  /*39e0*/  HMMA.16816.F32 R52, R12.reuse, R20, R52 ;  /* 0x000000140c34723c */ /* 0x044ff00000001834 */
[----:B------:R-:W-:Y:S01]  /*39f0*/  HMMA.16816.F32 R12, R12, R22, R16 ;  /* 0x000000160c0c723c */ /* 0x000fe20000001810 */
[----:B------:R-:W2:Y:S04]  /*3a00*/  LDSM.16.M88.4 R20, [R192+0x3800] ;  /* 0x00380000c014783b */ /* 0x000ea80000000200 */
[----:B------:R-:W-:Y:S03]  /*3a10*/  LDSM.16.M88.4 R16, [R200+0x4000] ;  /* 0x00400000c810783b */ /* 0x000fe60000000200 */
[C---:B---3--:R-:W-:Y:S08]  /*3a20*/  HMMA.16816.F32 R24, R4.reuse, R60, R24 ;  /* 0x0000003c0418723c */ /* 0x048ff00000001818 */
[C---:B------:R-:W-:Y:S01]  /*3a30*/  HMMA.16816.F32 R28, R4.reuse, R62, R28 ;  /* 0x0000003e041c723c */ /* 0x040fe2000000181c */
[----:B------:R-:W3:Y:S07]  /*3a40*/  LDSM.16.M88.4 R60, [R215] ;  /* 0x00000000d73c783b */ /* 0x000eee0000000200 */
[C---:B------:R-:W-:Y:S08]  /*3a50*/  HMMA.16816.F32 R32, R4.reuse, R80, R32 ;  /* 0x000000500420723c */ /* 0x040ff00000001820 */
[C---:B------:R-:W-:Y:S01]  /*3a60*/  HMMA.16816.F32 R36, R4.reuse, R82, R36 ;  /* 0x000000520424723c */ /* 0x040fe20000001824 */
[----:B------:R-:W-:Y:S07]  /*3a70*/  LDSM.16.M88.4 R80, [R198+0x3000] ;  /* 0x00300000c650783b */ /* 0x000fee0000000200 */
[C---:B------:R-:W-:Y:S08]  /*3a80*/  HMMA.16816.F32 R40, R4.reuse, R88, R40 ;  /* 0x000000580428723c */ /* 0x040ff00000001828 */
[C---:B------:R-:W-:Y:S01]  /*3a90*/  HMMA.16816.F32 R44, R4.reuse, R90, R44 ;  /* 0x0000005a042c723c */ /* 0x040fe2000000182c */
[----:B------:R-:W5:Y:S07]  /*3aa0*/  LDSM.16.M88.4 R88, [R213] ;  /* 0x00000000d558783b */ /* 0x000f6e0000000200 */
[C---:B------:R-:W-:Y:S08]  /*3ab0*/  HMMA.16816.F32 R52, R4.reuse, R48, R52 ;  /* 0x000000300434723c */ /* 0x040ff00000001834 */
[----:B------:R-:W-:Y:S01]  /*3ac0*/  HMMA.16816.F32 R12, R4, R50, R12 ;  /* 0x00000032040c723c */ /* 0x000fe2000000180c */
[----:B------:R-:W-:Y:S04]  /*3ad0*/  LDSM.16.M88.4 R4, [R202+0x4000] ;  /* 0x00400000ca04783b */ /* 0x000fe80000000200 */
[----:B------:R-:W-:Y:S03]  /*3ae0*/  LDSM.16.M88.4 R48, [R198+0x3800] ;  /* 0x00380000c630783b */ /* 0x000fe60000000200 */
[C---:B----4-:R-:W-:Y:S08]  /*3af0*/  HMMA.16816.F32 R24, R8.reuse, R56, R24 ;  /* 0x000000380818723c */ /* 0x050ff00000001818 */
[C---:B------:R-:W-:Y:S01]  /*3b00*/  HMMA.16816.F32 R28, R8.reuse, R58, R28 ;  /* 0x0000003a081c723c */ /* 0x040fe2000000181c */
[----:B------:R-:W4:Y:S07]  /*3b10*/  LDSM.16.M88.4 R56, [R212] ;  /* 0x00000000d438783b */ /* 0x000f2e0000000200 */
[C---:B------:R-:W-:Y:S08]  /*3b20*/  HMMA.16816.F32 R32, R8.reuse, R64, R32 ;  /* 0x000000400820723c */ /* 0x040ff00000001820 */
[C---:B------:R-:W-:Y:S01]  /*3b30*/  HMMA.16816.F32 R36, R8.reuse, R66, R36 ;  /* 0x000000420824723c */ /* 0x040fe20000001824 */
[----:B------:R-:W-:Y:S07]  /*3b40*/  LDSM.16.M88.4 R64, [R195+0x2000] ;  /* 0x00200000c340783b */ /* 0x000fee0000000200 */
[C---:B-1----:R-:W-:Y:S08]  /*3b50*/  HMMA.16816.F32 R40, R8.reuse, R84, R40 ;  /* 0x000000540828723c */ /* 0x042ff00000001828 */
[C---:B------:R-:W-:Y:S01]  /*3b60*/  HMMA.16816.F32 R44, R8.reuse, R86, R44 ;  /* 0x00000056082c723c */ /* 0x040fe2000000182c */
[----:B------:R-:W-:Y:S07]  /*3b70*/  LDSM.16.M88.4 R84, [R192+0x5000] ;  /* 0x00500000c054783b */ /* 0x000fee0000000200 */
[C---:B--2---:R-:W-:Y:S08]  /*3b80*/  HMMA.16816.F32 R52, R8.reuse, R20, R52 ;  /* 0x000000140834723c */ /* 0x044ff00000001834 */
[----:B------:R-:W-:Y:S01]  /*3b90*/  HMMA.16816.F32 R20, R8, R22, R12 ;  /* 0x000000160814723c */ /* 0x000fe2000000180c */
[----:B------:R-:W1:Y:S07]  /*3ba0*/  LDSM.16.M88.4 R12, [R201+0x4000] ;  /* 0x00400000c90c783b */ /* 0x000e6e0000000200 */
[C---:B---3--:R-:W-:Y:S08]  /*3bb0*/  HMMA.16816.F32 R8, R16.reuse, R60, R24 ;  /* 0x0000003c1008723c */ /* 0x048ff00000001818 */
[C---:B------:R-:W-:Y:S01]  /*3bc0*/  HMMA.16816.F32 R28, R16.reuse, R62, R28 ;  /* 0x0000003e101c723c */ /* 0x040fe2000000181c */
[----:B------:R-:W-:Y:S07]  /*3bd0*/  LDSM.16.M88.4 R60, [R195+0x3800] ;  /* 0x00380000c33c783b */ /* 0x000fee0000000200 */
[C---:B------:R-:W-:Y:S08]  /*3be0*/  HMMA.16816.F32 R32, R16.reuse, R76, R32 ;  /* 0x0000004c1020723c */ /* 0x040ff00000001820 */
[C---:B------:R-:W-:Y:S01]  /*3bf0*/  HMMA.16816.F32 R36, R16.reuse, R78, R36 ;  /* 0x0000004e1024723c */ /* 0x040fe20000001824 */
[----:B------:R-:W2:Y:S07]  /*3c00*/  LDSM.16.M88.4 R76, [R195+0x2800] ;  /* 0x00280000c34c783b */ /* 0x000eae0000000200 */
[C---:B-----5:R-:W-:Y:S08]  /*3c10*/  HMMA.16816.F32 R40, R16.reuse, R88, R40 ;  /* 0x000000581028723c */ /* 0x060ff00000001828 */
[C---:B------:R-:W-:Y:S01]  /*3c20*/  HMMA.16816.F32 R44, R16.reuse, R90, R44 ;  /* 0x0000005a102c723c */ /* 0x040fe2000000182c */
[----:B------:R-:W3:Y:S07]  /*3c30*/  LDSM.16.M88.4 R88, [R195+0x3000] ;  /* 0x00300000c358783b */ /* 0x000eee0000000200 */
[C---:B----4-:R-:W-:Y:S08]  /*3c40*/  HMMA.16816.F32 R52, R16.reuse, R56, R52 ;  /* 0x000000381034723c */ /* 0x050ff00000001834 */
[----:B------:R-:W-:Y:S01]  /*3c50*/  HMMA.16816.F32 R24, R16, R58, R20 ;  /* 0x0000003a1018723c */ /* 0x000fe20000001814 */
[----:B------:R-:W-:Y:S04]  /*3c60*/  LDSM.16.M88.4 R16, [R199+0x8000] ;  /* 0x00800000c710783b */ /* 0x000fe80000000200 */
[----:B------:R-:W-:Y:S03]  /*3c70*/  LDSM.16.M88.4 R56, [R192+0x5800] ;  /* 0x00580000c038783b */ /* 0x000fe60000000200 */
[C---:B------:R-:W-:Y:S08]  /*3c80*/  HMMA.16816.F32 R20, R4.reuse, R68, R8 ;  /* 0x000000440414723c */ /* 0x040ff00000001808 */
[C---:B------:R-:W-:Y:S01]  /*3c90*/  HMMA.16816.F32 R8, R4.reuse, R70, R28 ;  /* 0x000000460408723c */ /* 0x040fe2000000181c */
[----:B------:R-:W4:Y:S07]  /*3ca0*/  LDSM.16.M88.4 R68, [R192+0x4000] ;  /* 0x00400000c044783b */ /* 0x000f2e0000000200 */
[C---:B------:R-:W-:Y:S08]  /*3cb0*/  HMMA.16816.F32 R32, R4.reuse, R72, R32 ;  /* 0x000000480420723c */ /* 0x040ff00000001820 */
[C---:B------:R-:W-:Y:S01]  /*3cc0*/  HMMA.16816.F32 R36, R4.reuse, R74, R36 ;  /* 0x0000004a0424723c */ /* 0x040fe20000001824 */
[----:B------:R-:W5:Y:S07]  /*3cd0*/  LDSM.16.M88.4 R72, [R192+0x4800] ;  /* 0x00480000c048783b */ /* 0x000f6e0000000200 */
[C---:B------:R-:W-:Y:S08]  /*3ce0*/  HMMA.16816.F32 R40, R4.reuse, R80, R40 ;  /* 0x000000500428723c */ /* 0x040ff00000001828 */
[C---:B------:R-:W-:Y:S01]  /*3cf0*/  HMMA.16816.F32 R44, R4.reuse, R82, R44 ;  /* 0x00000052042c723c */ /* 0x040fe2000000182c */
[----:B------:R-:W-:Y:S07]  /*3d00*/  LDSM.16.M88.4 R80, [R198+0x4800] ;  /* 0x00480000c650783b */ /* 0x000fee0000000200 */
[C---:B------:R-:W-:Y:S08]  /*3d10*/  HMMA.16816.F32 R52, R4.reuse, R48, R52 ;  /* 0x000000300434723c */ /* 0x040ff00000001834 */
[----:B------:R-:W-:Y:S08]  /*3d20*/  HMMA.16816.F32 R28, R4, R50, R24 ;  /* 0x00000032041c723c */ /* 0x000ff00000001818 */
[C---:B-1----:R-:W-:Y:S08]  /*3d30*/  HMMA.16816.F32 R24, R12.reuse, R64, R20 ;  /* 0x000000400c18723c */ /* 0x042ff00000001814 */
[C---:B------:R-:W-:Y:S01]  /*3d40*/  HMMA.16816.F32 R20, R12.reuse, R66, R8 ;  /* 0x000000420c14723c */ /* 0x040fe20000001808 */
[----:B------:R-:W-:Y:S04]  /*3d50*/  LDSM.16.M88.4 R8, [R200+0x8000] ;  /* 0x00800000c808783b */ /* 0x000fe80000000200 */
[----:B------:R-:W1:Y:S03]  /*3d60*/  LDSM.16.M88.4 R64, [R211] ;  /* 0x00000000d340783b */ /* 0x000e660000000200 */
[C---:B--2---:R-:W-:Y:S08]  /*3d70*/  HMMA.16816.F32 R4, R12.reuse, R76, R32 ;  /* 0x0000004c0c04723c */ /* 0x044ff00000001820 */
[C---:B------:R-:W-:Y:S01]  /*3d80*/  HMMA.16816.F32 R36, R12.reuse, R78, R36 ;  /* 0x0000004e0c24723c */ /* 0x040fe20000001824 */
[----:B------:R-:W2:Y:S07]  /*3d90*/  LDSM.16.M88.4 R76, [R210] ;  /* 0x00000000d24c783b */ /* 0x000eae0000000200 */
[C---:B---3--:R-:W-:Y:S08]  /*3da0*/  HMMA.16816.F32 R40, R12.reuse, R88, R40 ;  /* 0x000000580c28723c */ /* 0x048ff00000001828 */
[C---:B------:R-:W-:Y:S01]  /*3db0*/  HMMA.16816.F32 R44, R12.reuse, R90, R44 ;  /* 0x0000005a0c2c723c */ /* 0x040fe2000000182c */
[----:B------:R-:W3:Y:S07]  /*3dc0*/  LDSM.16.M88.4 R88, [R209] ;  /* 0x00000000d158783b */ /* 0x000eee0000000200 */
[C---:B------:R-:W-:Y:S08]  /*3dd0*/  HMMA.16816.F32 R52, R12.reuse, R60, R52 ;  /* 0x0000003c0c34723c */ /* 0x040ff00000001834 */
[----:B------:R-:W-:Y:S01]  /*3de0*/  HMMA.16816.F32 R32, R12, R62, R28 ;  /* 0x0000003e0c20723c */ /* 0x000fe2000000181c */
[----:B------:R-:W1:Y:S07]  /*3df0*/  LDSM.16.M88.4 R60, [R208] ;  /* 0x00000000d03c783b */ /* 0x000e6e0000000200 */
[C---:B----4-:R-:W-:Y:S08]  /*3e00*/  HMMA.16816.F32 R28, R16.reuse, R68, R24 ;  /* 0x00000044101c723c */ /* 0x050ff00000001818 */
[C---:B------:R-:W-:Y:S01]  /*3e10*/  HMMA.16816.F32 R24, R16.reuse, R70, R20 ;  /* 0x000000461018723c */ /* 0x040fe20000001814 */
[----:B------:R-:W-:Y:S07]  /*3e20*/  LDSM.16.M88.4 R68, [R195+0x4000] ;  /* 0x00400000c344783b */ /* 0x000fee0000000200 */
[C---:B-----5:R-:W-:Y:S01]  /*3e30*/  HMMA.16816.F32 R20, R16.reuse, R72, R4 ;  /* 0x000000481014723c */ /* 0x060fe20000001804 */
[----:B------:R-:W-:Y:S07]  /*3e40*/  LDSM.16.M88.4 R4, [R202+0x8000] ;  /* 0x00800000ca04783b */ /* 0x000fee0000000200 */
[C---:B------:R-:W-:Y:S01]  /*3e50*/  HMMA.16816.F32 R12, R16.reuse, R74, R36 ;  /* 0x0000004a100c723c */ /* 0x040fe20000001824 */
[----:B------:R-:W4:Y:S07]  /*3e60*/  LDSM.16.M88.4 R72, [R198+0x4000] ;  /* 0x00400000c648783b */ /* 0x000f2e0000000200 */
[C---:B------:R-:W-:Y:S08]  /*3e70*/  HMMA.16816.F32 R40, R16.reuse, R84, R40 ;  /* 0x000000541028723c */ /* 0x040ff00000001828 */
[C---:B------:R-:W-:Y:S01]  /*3e80*/  HMMA.16816.F32 R48, R16.reuse, R86, R44 ;  /* 0x000000561030723c */ /* 0x040fe2000000182c */
[----:B------:R-:W5:Y:S07]  /*3e90*/  LDSM.16.M88.4 R84, [R198+0x5000] ;  /* 0x00500000c654783b */ /* 0x000f6e0000000200 */
[C---:B------:R-:W-:Y:S08]  /*3ea0*/  HMMA.16816.F32 R44, R16.reuse, R56, R52 ;  /* 0x00000038102c723c */ /* 0x040ff00000001834 */
[----:B------:R-:W-:Y:S08]  /*3eb0*/  HMMA.16816.F32 R36, R16, R58, R32 ;  /* 0x0000003a1024723c */ /* 0x000ff00000001820 */
[C---:B-1----:R-:W-:Y:S08]  /*3ec0*/  HMMA.16816.F32 R32, R8.reuse, R64, R28 ;  /* 0x000000400820723c */ /* 0x042ff0000000181c */
[C---:B------:R-:W-:Y:S01]  /*3ed0*/  HMMA.16816.F32 R28, R8.reuse, R66, R24 ;  /* 0x00000042081c723c */ /* 0x040fe20000001818 */
[----:B------:R-:W1:Y:S07]  /*3ee0*/  LDSM.16.M88.4 R64, [R198+0x5800] ;  /* 0x00580000c640783b */ /* 0x000e6e0000000200 */
[C---:B--2---:R-:W-:Y:S01]  /*3ef0*/  HMMA.16816.F32 R24, R8.reuse, R76, R20 ;  /* 0x0000004c0818723c */ /* 0x044fe20000001814 */
[----:B------:R-:W2:Y:S07]  /*3f00*/  LDSM.16.M88.4 R20, [R201+0x8000] ;  /* 0x00800000c914783b */ /* 0x000eae0000000200 */
[C---:B------:R-:W-:Y:S01]  /*3f10*/  HMMA.16816.F32 R16, R8.reuse, R78, R12 ;  /* 0x0000004e0810723c */ /* 0x040fe2000000180c */
[----:B------:R-:W1:Y:S07]  /*3f20*/  LDSM.16.M88.4 R76, [R195+0x4800] ;  /* 0x00480000c34c783b */ /* 0x000e6e0000000200 */
[C---:B---3--:R-:W-:Y:S01]  /*3f30*/  HMMA.16816.F32 R12, R8.reuse, R88, R40 ;  /* 0x00000058080c723c */ /* 0x048fe20000001828 */
[----:B------:R-:W-:Y:S07]  /*3f40*/  LDSM.16.M88.4 R40, [R195+0x5000] ;  /* 0x00500000c328783b */ /* 0x000fee0000000200 */
[C---:B------:R-:W-:Y:S08]  /*3f50*/  HMMA.16816.F32 R56, R8.reuse, R90, R48 ;  /* 0x0000005a0838723c */ /* 0x040ff00000001830 */
[C---:B------:R-:W-:Y:S08]  /*3f60*/  HMMA.16816.F32 R48, R8.reuse, R60, R44 ;  /* 0x0000003c0830723c */ /* 0x040ff0000000182c */
[----:B------:R-:W-:Y:S01]  /*3f70*/  HMMA.16816.F32 R44, R8, R62, R36 ;  /* 0x0000003e082c723c */ /* 0x000fe20000001824 */
[----:B------:R-:W-:Y:S07]  /*3f80*/  LDSM.16.M88.4 R60, [R192+0x6000] ;  /* 0x00600000c03c783b */ /* 0x000fee0000000200 */
[C---:B----4-:R-:W-:Y:S08]  /*3f90*/  HMMA.16816.F32 R36, R4.reuse, R72, R32 ;  /* 0x000000480424723c */ /* 0x050ff00000001820 */
[C---:B------:R-:W-:Y:S01]  /*3fa0*/  HMMA.16816.F32 R52, R4.reuse, R82, R16 ;  /* 0x000000520434723c */ /* 0x040fe20000001810 */
[----:B------:R-:W3:Y:S07]  /*3fb0*/  LDSM.16.M88.4 R16, [R199+0xc000] ;  /* 0x00c00000c710783b */ /* 0x000eee0000000200 */
[C---:B------:R-:W-:Y:S08]  /*3fc0*/  HMMA.16816.F32 R32, R4.reuse, R80, R24 ;  /* 0x000000500420723c */ /* 0x040ff00000001818 */
[C---:B-----5:R-:W-:Y:S01]  /*3fd0*/  HMMA.16816.F32 R24, R4.reuse, R84, R12 ;  /* 0x000000540418723c */ /* 0x060fe2000000180c */
[----:B------:R-:W-:Y:S07]  /*3fe0*/  LDSM.16.M88.4 R12, [R200+0xc000] ;  /* 0x00c00000c80c783b */ /* 0x000fee0000000200 */
[C---:B------:R-:W-:Y:S01]  /*3ff0*/  HMMA.16816.F32 R8, R4.reuse, R86, R56 ;  /* 0x000000560408723c */ /* 0x040fe20000001838 */
[----:B------:R-:W4:Y:S04]  /*4000*/  LDSM.16.M88.4 R84, [R195+0x5800] ;  /* 0x00580000c354783b */ /* 0x000f280000000200 */
[----:B------:R-:W-:Y:S03]  /*4010*/  LDSM.16.M88.4 R56, [R195+0x6000] ;  /* 0x00600000c338783b */ /* 0x000fe60000000200 */
[C---:B------:R-:W-:Y:S01]  /*4020*/  HMMA.16816.F32 R28, R4.reuse, R74, R28 ;  /* 0x0000004a041c723c */ /* 0x040fe2000000181c */
[----:B------:R-:W-:Y:S07]  /*4030*/  LDSM.16.M88.4 R72, [R192+0x7800] ;  /* 0x00780000c048783b */ /* 0x000fee0000000200 */
[C---:B-1----:R-:W-:Y:S08]  /*4040*/  HMMA.16816.F32 R48, R4.reuse, R64, R48 ;  /* 0x000000400430723c */ /* 0x042ff00000001830 */
[----:B------:R-:W-:Y:S01]  /*4050*/  HMMA.16816.F32 R92, R4, R66, R44 ;  /* 0x00000042045c723c */ /* 0x000fe2000000182c */
[----:B------:R-:W-:Y:S04]  /*4060*/  LDSM.16.M88.4 R64, [R206] ;  /* 0x00000000ce40783b */ /* 0x000fe80000000200 */
[----:B------:R-:W-:Y:S03]  /*4070*/  LDSM.16.M88.4 R44, [R192+0x7000] ;  /* 0x00700000c02c783b */ /* 0x000fe60000000200 */
[C---:B--2---:R-:W-:Y:S01]  /*4080*/  HMMA.16816.F32 R4, R20.reuse, R68, R36 ;  /* 0x000000441404723c */ /* 0x044fe20000001824 */
[----:B------:R-:W1:Y:S07]  /*4090*/  LDSM.16.M88.4 R36, [R207] ;  /* 0x00000000cf24783b */ /* 0x000e6e0000000200 */
[C---:B------:R-:W-:Y:S08]  /*40a0*/  HMMA.16816.F32 R28, R20.reuse, R70, R28 ;  /* 0x00000046141c723c */ /* 0x040ff0000000181c */
[----:B------:R-:W-:Y:S01]  /*40b0*/  HMMA.16816.F32 R68, R20, R78, R52 ;  /* 0x0000004e1444723c */ /* 0x000fe20000001834 */
[----:B------:R-:W2:Y:S07]  /*40c0*/  LDSM.16.M88.4 R52, [R192+0x6800] ;  /* 0x00680000c034783b */ /* 0x000eae0000000200 */
[----:B---3--:R-:W-:Y:S08]  /*40d0*/  HMMA.16816.F32 R4, R16, R60, R4 ;  /* 0x0000003c1004723c */ /* 0x008ff00000001804 */
[C---:B------:R-:W-:Y:S08]  /*40e0*/  HMMA.16816.F32 R32, R20.reuse, R76, R32 ;  /* 0x0000004c1420723c */ /* 0x040ff00000001820 */
[C---:B------:R-:W-:Y:S01]  /*40f0*/  HMMA.16816.F32 R76, R20.reuse, R42, R8 ;  /* 0x0000002a144c723c */ /* 0x040fe20000001808 */
[----:B------:R-:W-:Y:S07]  /*4100*/  LDSM.16.M88.4 R8, [R202+0xc000] ;  /* 0x00c00000ca08783b */ /* 0x000fee0000000200 */
[----:B----4-:R-:W-:Y:S01]  /*4110*/  HMMA.16816.F32 R88, R20, R84, R48 ;  /* 0x000000541458723c */ /* 0x010fe20000001830 */
[----:B------:R-:W3:Y:S07]  /*4120*/  LDSM.16.M88.4 R48, [R198+0x6000] ;  /* 0x00600000c630783b */ /* 0x000eee0000000200 */
[----:B------:R-:W-:Y:S01]  /*4130*/  HMMA.16816.F32 R28, R16, R62, R28 ;  /* 0x0000003e101c723c */ /* 0x000fe2000000181c */
[----:B------:R-:W-:Y:S07]  /*4140*/  LDSM.16.M88.4 R60, [R198+0x6800] ;  /* 0x00680000c63c783b */ /* 0x000fee0000000200 */
[----:B------:R-:W-:Y:S08]  /*4150*/  HMMA.16816.F32 R80, R20, R40, R24 ;  /* 0x000000281450723c */ /* 0x000ff00000001818 */
[C---:B-1----:R-:W-:Y:S01]  /*4160*/  HMMA.16816.F32 R24, R12.reuse, R36, R4 ;  /* 0x000000240c18723c */ /* 0x042fe20000001804 */
[----:B------:R-:W1:Y:S07]  /*4170*/  LDSM.16.M88.4 R4, [R201+0xc000] ;  /* 0x00c00000c904783b */ /* 0x000e6e0000000200 */
[----:B------:R-:W-:Y:S08]  /*4180*/  HMMA.16816.F32 R28, R12, R38, R28 ;  /* 0x000000260c1c723c */ /* 0x000ff0000000181c */
[----:B--2---:R-:W-:Y:S08]  /*4190*/  HMMA.16816.F32 R32, R16, R52, R32 ;  /* 0x000000341020723c */ /* 0x004ff00000001820 */
[----:B---3--:R-:W-:Y:S08]  /*41a0*/  HMMA.16816.F32 R24, R8, R48, R24 ;  /* 0x000000300818723c */ /* 0x008ff00000001818 */
[----:B------:R-:W-:Y:S01]  /*41b0*/  HMMA.16816.F32 R40, R16, R54, R68 ;  /* 0x000000361028723c */ /* 0x000fe20000001844 */
[----:B------:R-:W2:Y:S04]  /*41c0*/  LDSM.16.M88.4 R68, [R205] ;  /* 0x00000000cd44783b */ /* 0x000ea80000000200 */
[----:B------:R-:W3:Y:S03]  /*41d0*/  LDSM.16.M88.4 R52, [R195+0x6800] ;  /* 0x00680000c334783b */ /* 0x000ee60000000200 */
[----:B------:R-:W-:Y:S08]  /*41e0*/  HMMA.16816.F32 R28, R8, R50, R28 ;  /* 0x00000032081c723c */ /* 0x000ff0000000181c */
[----:B------:R-:W-:Y:S08]  /*41f0*/  HMMA.16816.F32 R36, R12, R64, R32 ;  /* 0x000000400c24723c */ /* 0x000ff00000001820 */
[----:B-1----:R-:W-:Y:S08]  /*4200*/  HMMA.16816.F32 R48, R4, R56, R24 ;  /* 0x000000380430723c */ /* 0x002ff00000001818 */
[----:B------:R-:W-:Y:S08]  /*4210*/  HMMA.16816.F32 R84, R20, R86, R92 ;  /* 0x000000561454723c */ /* 0x000ff0000000185c */
[----:B------:R-:W-:Y:S08]  /*4220*/  HMMA.16816.F32 R20, R16, R44, R80 ;  /* 0x0000002c1014723c */ /* 0x000ff00000001850 */
[----:B------:R-:W-:Y:S08]  /*4230*/  HMMA.16816.F32 R32, R12, R66, R40 ;  /* 0x000000420c20723c */ /* 0x000ff00000001828 */
[----:B------:R-:W-:Y:S01]  /*4240*/  HMMA.16816.F32 R28, R4, R58, R28 ;  /* 0x0000003a041c723c */ /* 0x000fe2000000181c */
[----:B------:R-:W1:Y:S07]  /*4250*/  LDSM.16.M88.4 R56, [R198+0x7000] ;  /* 0x00700000c638783b */ /* 0x000e6e0000000200 */
[----:B------:R-:W-:Y:S01]  /*4260*/  HMMA.16816.F32 R36, R8, R60, R36 ;  /* 0x0000003c0824723c */ /* 0x000fe20000001824 */
[----:B------:R-:W-:-:S07]  /*4270*/  FMUL.FTZ R0, R48, c[0x0][0x320] ;  /* 0x0000c80030007a20 */ /* 0x000fce0000410000 */
[----:B------:R-:W-:Y:S01]  /*4280*/  HMMA.16816.F32 R44, R16, R46, R76 ;  /* 0x0000002e102c723c */ /* 0x000fe2000000184c */
[----:B------:R4:W1:Y:S07]  /*4290*/  MUFU.TANH R78, R0 ;  /* 0x00000000004e7308 */ /* 0x00086e0000002400 */
[----:B--2---:R-:W-:Y:S01]  /*42a0*/  HMMA.16816.F32 R24, R12, R68, R20 ;  /* 0x000000440c18723c */ /* 0x004fe20000001814 */
[----:B----4-:R-:W-:-:S07]  /*42b0*/  FMUL.FTZ R0, R49, c[0x0][0x320] ;  /* 0x0000c80031007a20 */ /* 0x010fce0000410000 */
[----:B------:R-:W-:Y:S01]  /*42c0*/  HMMA.16816.F32 R20, R8, R62, R32 ;  /* 0x0000003e0814723c */ /* 0x000fe20000001820 */
[----:B------:R-:W2:Y:S01]  /*42d0*/  LDSM.16.M88.4 R60, [R204] ;  /* 0x00000000cc3c783b */ /* 0x000ea20000000200 */
[----:B------:R4:W1:Y:S06]  /*42e0*/  MUFU.TANH R77, R0 ;  /* 0x00000000004d7308 */ /* 0x00086c0000002400 */
[----:B---3--:R-:W-:Y:S01]  /*42f0*/  HMMA.16816.F32 R36, R4, R52, R36 ;  /* 0x000000340424723c */ /* 0x008fe20000001824 */
[----:B----4-:R-:W-:-:S04]  /*4300*/  FMUL.FTZ R0, R50, c[0x0][0x320] ;  /* 0x0000c80032007a20 */ /* 0x010fc80000410000 */
[----:B------:R3:W4:Y:S03]  /*4310*/  MUFU.TANH R76, R0 ;  /* 0x00000000004c7308 */ /* 0x0007260000002400 */
[----:B------:R-:W-:Y:S01]  /*4320*/  HMMA.16816.F32 R64, R16, R72, R88 ;  /* 0x000000481040723c */ /* 0x000fe20000001858 */
[----:B---3--:R-:W-:Y:S02]  /*4330*/  FMUL.FTZ R0, R51, c[0x0][0x320] ;  /* 0x0000c80033007a20 */ /* 0x008fe40000410000 */
[----:B------:R-:W3:Y:S02]  /*4340*/  LDSM.16.M88.4 R48, [R195+0x7000] ;  /* 0x00700000c330783b */ /* 0x000ee40000000200 */
[----:B------:R5:W1:Y:S03]  /*4350*/  MUFU.TANH R73, R0 ;  /* 0x0000000000497308 */ /* 0x000a660000002400 */
[----:B------:R-:W-:Y:S01]  /*4360*/  HMMA.16816.F32 R40, R12, R70, R44 ;  /* 0x000000460c28723c */ /* 0x000fe2000000182c */
[----:B------:R-:W2:Y:S01]  /*4370*/  LDSM.16.M88.4 R44, [R198+0x7800] ;  /* 0x00780000c62c783b */ /* 0x000ea20000000200 */
[----:B-----5:R-:W-:-:S04]  /*4380*/  FMUL.FTZ R0, R28, c[0x0][0x320] ;  /* 0x0000c8001c007a20 */ /* 0x020fc80000410000 */
[----:B------:R5:W2:Y:S02]  /*4390*/  MUFU.TANH R72, R0 ;  /* 0x0000000000487308 */ /* 0x000aa40000002400 */
[----:B-1----:R-:W-:Y:S01]  /*43a0*/  HMMA.16816.F32 R32, R8, R56, R24 ;  /* 0x000000380820723c */ /* 0x002fe20000001818 */
[----:B-----5:R-:W-:-:S05]  /*43b0*/  FMUL.FTZ R0, R29, c[0x0][0x320] ;  /* 0x0000c8001d007a20 */ /* 0x020fca0000410000 */
[----:B------:R1:W1:Y:S02]  /*43c0*/  MUFU.TANH R68, R0 ;  /* 0x0000000000447308 */ /* 0x0002640000002400 */
[----:B------:R-:W-:Y:S01]  /*43d0*/  HMMA.16816.F32 R24, R4, R54, R20 ;  /* 0x000000360418723c */ /* 0x000fe20000001814 */
[----:B-1----:R-:W-:-:S05]  /*43e0*/  FMUL.FTZ R0, R30, c[0x0][0x320] ;  /* 0x0000c8001e007a20 */ /* 0x002fca0000410000 */
[----:B------:R1:W1:Y:S02]  /*43f0*/  MUFU.TANH R69, R0 ;  /* 0x0000000000457308 */ /* 0x0002640000002400 */
[----:B------:R-:W-:Y:S01]  /*4400*/  HMMA.16816.F32 R16, R16, R74, R84 ;  /* 0x0000004a1010723c */ /* 0x000fe20000001854 */
[----:B-1----:R-:W-:-:S05]  /*4410*/  FMUL.FTZ R0, R31, c[0x0][0x320] ;  /* 0x0000c8001f007a20 */ /* 0x002fca0000410000 */
[----:B------:R1:W1:Y:S02]  /*4420*/  MUFU.TANH R56, R0 ;  /* 0x0000000000387308 */ /* 0x0002640000002400 */
[----:B--2---:R-:W-:Y:S01]  /*4430*/  HMMA.16816.F32 R20, R12, R60, R64 ;  /* 0x0000003c0c14723c */ /* 0x004fe20000001840 */
[----:B-1----:R-:W-:-:S05]  /*4440*/  FMUL.FTZ R0, R36, c[0x0][0x320] ;  /* 0x0000c80024007a20 */ /* 0x002fca0000410000 */
[----:B------:R1:W2:Y:S02]  /*4450*/  MUFU.TANH R55, R0 ;  /* 0x0000000000377308 */ /* 0x0002a40000002400 */
[----:B------:R-:W-:Y:S01]  /*4460*/  HMMA.16816.F32 R28, R8, R58, R40 ;  /* 0x0000003a081c723c */ /* 0x000fe20000001828 */
[----:B-1----:R-:W-:-:S05]  /*4470*/  FMUL.FTZ R0, R37, c[0x0][0x320] ;  /* 0x0000c80025007a20 */ /* 0x002fca0000410000 */
[----:B------:R1:W1:Y:S02]  /*4480*/  MUFU.TANH R54, R0 ;  /* 0x0000000000367308 */ /* 0x0002640000002400 */
[----:B---3--:R-:W-:Y:S01]  /*4490*/  HMMA.16816.F32 R32, R4, R48, R32 ;  /* 0x000000300420723c */ /* 0x008fe20000001820 */
[----:B-1----:R-:W-:-:S05]  /*44a0*/  FMUL.FTZ R0, R38, c[0x0][0x320] ;  /* 0x0000c80026007a20 */ /* 0x002fca0000410000 */
[----:B------:R1:W3:Y:S02]  /*44b0*/  MUFU.TANH R53, R0 ;  /* 0x0000000000357308 */ /* 0x0002e40000002400 */
[----:B------:R-:W-:Y:S01]  /*44c0*/  HMMA.16816.F32 R12, R12, R62, R16 ;  /* 0x0000003e0c0c723c */ /* 0x000fe20000001810 */
[----:B-1----:R-:W-:Y:S02]  /*44d0*/  FMUL.FTZ R0, R39, c[0x0][0x320] ;  /* 0x0000c80027007a20 */ /* 0x002fe40000410000 */
[----:B------:R-:W1:Y:S05]  /*44e0*/  LDSM.16.M88.4 R36, [R195+0x7800] ;  /* 0x00780000c324783b */ /* 0x000e6a0000000200 */
[----:B------:R-:W-:Y:S01]  /*44f0*/  HMMA.16816.F32 R16, R8, R44, R20 ;  /* 0x0000002c0810723c */ /* 0x000fe20000001814 */
[----:B------:R5:W1:Y:S01]  /*4500*/  MUFU.TANH R52, R0 ;  /* 0x0000000000347308 */ /* 0x000a620000002400 */
[----:B------:R-:W-:Y:S01]  /*4510*/  ISETP.GT.AND P0, PT, R96, R133, PT ;  /* 0x000000856000720c */ /* 0x000fe20003f04270 */
[----:B------:R-:W-:-:S04]  /*4520*/  DEPBAR.LE SB0, 0x0 ;  /* 0x000080000000791a */ /* 0x000fc80000000000 */
[----:B-----5:R-:W-:-:S04]  /*4530*/  FMUL.FTZ R0, R24, c[0x0][0x320] ;  /* 0x0000c80018007a20 */ /* 0x020fc80000410000 */
[----:B------:R5:W1:Y:S01]  /*4540*/  MUFU.TANH R43, R0 ;  /* 0x00000000002b7308 */ /* 0x000a620000002400 */
[----:B------:R-:W-:Y:S01]  /*4550*/  HMMA.16816.F32 R20, R4, R50, R28 ;  /* 0x000000320414723c */ /* 0x000fe2000000181c */
[----:B-----5:R-:W-:-:S06]  /*4560*/  FMUL.FTZ R0, R25, c[0x0][0x320] ;  /* 0x0000c80019007a20 */ /* 0x020fcc0000410000 */
[----:B------:R5:W1:Y:S02]  /*4570*/  MUFU.TANH R48, R0 ;  /* 0x0000000000307308 */ /* 0x000a640000002400 */
[----:B-----5:R-:W-:-:S06]  /*4580*/  FMUL.FTZ R0, R26, c[0x0][0x320] ;  /* 0x0000c8001a007a20 */ /* 0x020fcc0000410000 */
[----:B------:R5:W1:Y:S02]  /*4590*/  MUFU.TANH R42, R0 ;  /* 0x00000000002a7308 */ /* 0x000a640000002400 */
[----:B-----5:R-:W-:-:S06]  /*45a0*/  FMUL.FTZ R0, R27, c[0x0][0x320] ;  /* 0x0000c8001b007a20 */ /* 0x020fcc0000410000 */
[----:B------:R5:W1:Y:S01]  /*45b0*/  MUFU.TANH R41, R0 ;  /* 0x0000000000297308 */ /* 0x000a620000002400 */
[----:B------:R-:W-:Y:S01]  /*45c0*/  HMMA.16816.F32 R8, R8, R46, R12 ;  /* 0x0000002e0808723c */ /* 0x000fe2000000180c */
[----:B-----5:R-:W-:-:S06]  /*45d0*/  FMUL.FTZ R0, R32, c[0x0][0x320] ;  /* 0x0000c80020007a20 */ /* 0x020fcc0000410000 */
[----:B------:R5:W2:Y:S01]  /*45e0*/  MUFU.TANH R40, R0 ;  /* 0x0000000000287308 */ /* 0x000aa20000002400 */
[----:B-1----:R-:W-:Y:S01]  /*45f0*/  HMMA.16816.F32 R12, R4, R36, R16 ;  /* 0x00000024040c723c */ /* 0x002fe20000001810 */
[----:B-----5:R-:W-:-:S06]  /*4600*/  FMUL.FTZ R0, R33, c[0x0][0x320] ;  /* 0x0000c80021007a20 */ /* 0x020fcc0000410000 */
[----:B------:R1:W1:Y:S02]  /*4610*/  MUFU.TANH R32, R0 ;  /* 0x0000000000207308 */ /* 0x0002640000002400 */
[----:B-1----:R-:W-:-:S06]  /*4620*/  FMUL.FTZ R0, R34, c[0x0][0x320] ;  /* 0x0000c80022007a20 */ /* 0x002fcc0000410000 */
[----:B------:R1:W1:Y:S02]  /*4630*/  MUFU.TANH R34, R0 ;  /* 0x0000000000227308 */ /* 0x0002640000002400 */
[----:B-1----:R-:W-:-:S06]  /*4640*/  FMUL.FTZ R0, R35, c[0x0][0x320] ;  /* 0x0000c80023007a20 */ /* 0x002fcc0000410000 */
[----:B------:R1:W1:Y:S02]  /*4650*/  MUFU.TANH R33, R0 ;  /* 0x0000000000217308 */ /* 0x0002640000002400 */
[----:B-1----:R-:W-:-:S06]  /*4660*/  FMUL.FTZ R0, R20, c[0x0][0x320] ;  /* 0x0000c80014007a20 */ /* 0x002fcc0000410000 */
[----:B------:R1:W1:Y:S01]  /*4670*/  MUFU.TANH R28, R0 ;  /* 0x00000000001c7308 */ /* 0x0002620000002400 */
[----:B------:R-:W-:Y:S01]  /*4680*/  HMMA.16816.F32 R4, R4, R38, R8 ;  /* 0x000000260404723c */ /* 0x000fe20000001808 */
        /* <DEDUP_REMOVED lines=25> */
[----:B-1234-:R-:W-:Y:S01]  /*4820*/  IADD3 R0, R224, -0x2, RZ ;  /* 0xfffffffee0007810 */ /* 0x01efe20007ffe0ff */
[----:B------:R-:W-:Y:S01]  /*4830*/  IMAD.MOV.U32 R6, RZ, RZ, c[0x0][0x1e4] ;  /* 0x00007900ff067624 */ /* 0x000fe200078e00ff */
[----:B------:R-:W-:Y:S02]  /*4840*/  ISETP.NE.AND P3, PT, R99, RZ, PT ;  /* 0x000000ff6300720c */ /* 0x000fe40003f65270 */
[----:B------:R-:W-:Y:S01]  /*4850*/  SHF.R.S32.HI R2, RZ, 0x1f, R0 ;  /* 0x0000001fff027819 */ /* 0x000fe20000011400 */
[----:B------:R-:W-:Y:S01]  /*4860*/  IMAD.WIDE.U32 R4, R0, c[0x0][0x1e0], RZ ;  /* 0x0000780000047a25 */ /* 0x000fe200078e00ff */
[----:B------:R-:W-:-:S03]  /*4870*/  ISETP.NE.AND P4, PT, R98, RZ, PT ;  /* 0x000000ff6200720c */ /* 0x000fc60003f85270 */
        /* <DEDUP_REMOVED lines=21> */
.L_x_1254:
[----:B--234-:R-:W-:Y:S05]  /*49d0*/  BSYNC B0 ;  /* 0x0000000000007941 */ /* 0x01cfea0003800000 */
.L_x_1253:
[----:B-1----:R-:W2:Y:S04]  /*49e0*/  LDL R0, [R1+0x10] ;  /* 0x0000100001007983 */ /* 0x002ea80000100800 */
[----:B------:R-:W-:Y:S04]  /*49f0*/  LDSM.16.MT88.4 R44, [R194+0x800] ;  /* 0x00080000c22c783b */ /* 0x000fe80000004200 */
[----:B------:R-:W-:Y:S04]  /*4a00*/  LDSM.16.MT88.4 R36, [R197] ;  /* 0x00000000c524783b */ /* 0x000fe80000004200 */
[----:B------:R-:W-:Y:S04]  /*4a10*/  LDSM.16.MT88.4 R64, [R194+0x2800] ;  /* 0x00280000c240783b */ /* 0x000fe80000004200 */
[----:B------:R-:W0:Y:S01]  /*4a20*/  LDGDEPBAR ;  /* 0x00000000000079af */ /* 0x000e220000000000 */
[----:B--2---:R-:W-:-:S05]  /*4a30*/  IMAD.IADD R0, R97, 0x1, -R0 ;  /* 0x0000000161007824 */ /* 0x004fca00078e0a00 */
[C---:B------:R-:W-:Y:S02]  /*4a40*/  ISETP.GT.AND P1, PT, R0.reuse, RZ, PT ;  /* 0x000000ff0000720c */ /* 0x040fe40003f24270 */
[C---:B------:R-:W-:Y:S02]  /*4a50*/  ISETP.GT.AND P0, PT, R0.reuse, 0x1, PT ;  /* 0x000000010000780c */ /* 0x040fe40003f04270 */
[----:B------:R-:W-:Y:S02]  /*4a60*/  ISETP.GT.AND P6, PT, R0, 0x8, PT ;  /* 0x000000080000780c */ /* 0x000fe40003fc4270 */
[----:B------:R-:W-:Y:S02]  /*4a70*/  FSEL R5, R78, -INF , P1 ;  /* 0xff8000004e057808 */ /* 0x000fe40000800000 */
[----:B------:R-:W-:Y:S02]  /*4a80*/  FSEL R6, R77, -INF , P0 ;  /* 0xff8000004d067808 */ /* 0x000fe40000000000 */
[----:B------:R-:W-:-:S02]  /*4a90*/  ISETP.GT.AND P5, PT, R0, 0x9, PT ;  /* 0x000000090000780c */ /* 0x000fc40003fa4270 */
[----:B------:R-:W-:Y:S02]  /*4aa0*/  FSEL R7, R72, -INF , P6 ;  /* 0xff80000048077808 */ /* 0x000fe40003000000 */
        /* <DEDUP_REMOVED lines=18> */
[----:B------:R-:W-:Y:S01]  /*4bd0*/  FMNMX.FTZ R2, R11, R2, !PT ;  /* 0x000000020b027209 */ /* 0x000fe20007810000 */
[----:B------:R-:W-:Y:S01]  /*4be0*/  LDSM.16.MT88.4 R48, [R197+0x800] ;  /* 0x00080000c530783b */ /* 0x000fe20000004200 */
[----:B------:R-:W-:Y:S02]  /*4bf0*/  FSEL R13, R69, -INF , P6 ;  /* 0xff800000450d7808 */ /* 0x000fe40003000000 */
[----:B------:R-:W-:Y:S02]  /*4c00*/  ISETP.GT.AND P6, PT, R0, 0x21, PT ;  /* 0x000000210000780c */ /* 0x000fe40003fc4270 */
[----:B------:R-:W-:Y:S02]  /*4c10*/  FSEL R104, R40, -INF , P0 ;  /* 0xff80000028687808 */ /* 0x000fe40000000000 */
        /* <DEDUP_REMOVED lines=14> */
[----:B------:R-:W-:Y:S01]  /*4d00*/  LDSM.16.MT88.4 R52, [R196] ;  /* 0x00000000c434783b */ /* 0x000fe20000004200 */
        /* <DEDUP_REMOVED lines=9> */
[----:B------:R-:W-:Y:S01]  /*4da0*/  ISETP.GT.AND P1, PT, R0, 0x38, PT ;  /* 0x000000380000780c */ /* 0x000fe20003f24270 */
[----:B------:R-:W-:Y:S01]  /*4db0*/  LDSM.16.MT88.4 R40, [R196+0x800] ;  /* 0x00080000c428783b */ /* 0x000fe20000004200 */
[----:B------:R-:W-:Y:S02]  /*4dc0*/  FSEL R99, R22, -INF , P2 ;  /* 0xff80000016637808 */ /* 0x000fe40001000000 */
[----:B------:R-:W-:Y:S02]  /*4dd0*/  FMNMX.FTZ R2, R100, R2, !PT ;  /* 0x0000000264027209 */ /* 0x000fe40007810000 */
[----:B------:R-:W-:-:S02]  /*4de0*/  FSEL R105, R34, -INF , P0 ;  /* 0xff80000022697808 */ /* 0x000fc40000000000 */
[----:B------:R-:W-:Y:S02]  /*4df0*/  FMNMX.FTZ R3, R20, R3, !PT ;  /* 0x0000000314037209 */ /* 0x000fe40007810000 */
[----:B------:R-:W-:Y:S02]  /*4e00*/  ISETP.GT.AND P0, PT, R0, 0x39, PT ;  /* 0x000000390000780c */ /* 0x000fe40003f04270 */
[----:B------:R-:W-:Y:S02]  /*4e10*/  FSEL R95, R16, -INF , P1 ;  /* 0xff800000105f7808 */ /* 0x000fe40000800000 */
[----:B------:R-:W-:Y:S02]  /*4e20*/  FMNMX.FTZ R0, R99, R2, !PT ;  /* 0x0000000263007209 */ /* 0x000fe40007810000 */
        /* <DEDUP_REMOVED lines=9> */
[----:B------:R-:W-:Y:S01]  /*4ec0*/  FMNMX.FTZ R2, R98, R2, !PT ;  /* 0x0000000262027209 */ /* 0x000fe20007810000 */
[----:B------:R-:W-:Y:S01]  /*4ed0*/  LDSM.16.MT88.4 R32, [R193+0x800] ;  /* 0x00080000c120783b */ /* 0x000fe20000004200 */
[----:B------:R-:W-:Y:S02]  /*4ee0*/  FSEL R96, R30, -INF , P4 ;  /* 0xff8000001e607808 */ /* 0x000fe40002000000 */
[----:B------:R-:W-:Y:S02]  /*4ef0*/  FMNMX.FTZ R2, R97, R2, !PT ;  /* 0x0000000261027209 */ /* 0x000fe40007810000 */
[----:B------:R-:W-:Y:S02]  /*4f00*/  FSEL R94, R27, -INF , P3 ;  /* 0xff8000001b5e7808 */ /* 0x000fe40001800000 */
[----:B------:R-:W-:Y:S02]  /*4f10*/  FMNMX.FTZ R2, R96, R2, !PT ;  /* 0x0000000260027209 */ /* 0x000fe40007810000 */
[----:B------:R-:W-:-:S02]  /*4f20*/  FSEL R93, R26, -INF , P2 ;  /* 0xff8000001a5d7808 */ /* 0x000fc40001000000 */
[----:B------:R-:W-:Y:S02]  /*4f30*/  FMNMX.FTZ R2, R94, R2, !PT ;  /* 0x000000025e027209 */ /* 0x000fe40007810000 */
[----:B------:R-:W-:Y:S02]  /*4f40*/  FSEL R91, R25, -INF , P1 ;  /* 0xff800000195b7808 */ /* 0x000fe40000800000 */
[----:B------:R-:W-:Y:S02]  /*4f50*/  FMNMX.FTZ R2, R93, R2, !PT ;  /* 0x000000025d027209 */ /* 0x000fe40007810000 */
[----:B------:R-:W-:Y:S02]  /*4f60*/  FSEL R90, R24, -INF , P0 ;  /* 0xff800000185a7808 */ /* 0x000fe40000000000 */
[----:B------:R-:W-:Y:S02]  /*4f70*/  FMNMX.FTZ R2, R91, R2, !PT ;  /* 0x000000025b027209 */ /* 0x000fe40007810000 */
[----:B-1----:R-:W-:-:S02]  /*4f80*/  FMNMX.FTZ R0, R0, R3, !PT ;  /* 0x0000000300007209 */ /* 0x002fc40007810000 */
[----:B------:R-:W-:-:S03]  /*4f90*/  FMNMX.FTZ R2, R90, R2, !PT ;  /* 0x000000025a027209 */ /* 0x000fc60007810000 */
        /* <DEDUP_REMOVED lines=8> */
[----:B------:R-:W-:-:S04]  /*5020*/  FFMA.FTZ R3, R5, c[0x0][0x2d0], -R2 ;  /* 0x0000b40005037a23 */ /* 0x000fc80000010802 */
[----:B------:R2:W-:Y:S01]  /*5030*/  MUFU.EX2 R80, R3 ;  /* 0x0000000300507308 */ /* 0x0005e20000000800 */
[----:B-1----:R-:W-:Y:S01]  /*5040*/  FMNMX.FTZ R16, R0, R4, !PT ;  /* 0x0000000400107209 */ /* 0x002fe20007810000 */
[--C-:B------:R-:W-:Y:S02]  /*5050*/  FFMA.FTZ R0, R9, c[0x0][0x2d0], -R2.reuse ;  /* 0x0000b40009007a23 */ /* 0x100fe40000010802 */
[----:B--2---:R-:W-:Y:S01]  /*5060*/  FFMA.FTZ R3, R6, c[0x0][0x2d0], -R2 ;  /* 0x0000b40006037a23 */ /* 0x004fe20000010802 */
[----:B------:R-:W-:-:S03]  /*5070*/  FSETP.NEU.FTZ.AND P0, PT, R16, -INF , PT ;  /* 0xff8000001000780b */ /* 0x000fc60003f1d000 */
[----:B------:R1:W-:Y:S08]  /*5080*/  MUFU.EX2 R82, R0 ;  /* 0x0000000000527308 */ /* 0x0003f00000000800 */
[----:B------:R2:W3:Y:S01]  /*5090*/  MUFU.EX2 R79, R3 ;  /* 0x00000003004f7308 */ /* 0x0004e20000000800 */
[----:B-1----:R-:W-:-:S05]  /*50a0*/  FMUL.FTZ R0, R16, c[0x0][0x2d0] ;  /* 0x0000b40010007a20 */ /* 0x002fca0000410000 */
[----:B------:R-:W-:Y:S01]  /*50b0*/  FSEL R0, R0, RZ, P0 ;  /* 0x000000ff00007208 */ /* 0x000fe20000000000 */
[--C-:B--2---:R-:W-:Y:S02]  /*50c0*/  FFMA.FTZ R3, R7, c[0x0][0x2d0], -R2.reuse ;  /* 0x0000b40007037a23 */ /* 0x104fe40000010802 */
[----:B------:R-:W1:Y:S02]  /*50d0*/  LDSM.16.MT88.4 R4, [R193] ;  /* 0x00000000c104783b */ /* 0x000e640000004200 */
[----:B------:R2:W-:Y:S02]  /*50e0*/  MUFU.EX2 R81, R3 ;  /* 0x0000000300517308 */ /* 0x0005e40000000800 */
[----:B--2---:R-:W-:Y:S01]  /*50f0*/  FFMA.FTZ R3, R8, c[0x0][0x2d0], -R2 ;  /* 0x0000b40008037a23 */ /* 0x004fe20000010802 */
[----:B---3--:R-:W-:-:S05]  /*5100*/  F2FP.PACK_AB R8, R79, R80 ;  /* 0x000000504f08723e */ /* 0x008fca00000000ff */
[----:B------:R2:W3:Y:S02]  /*5110*/  MUFU.EX2 R83, R3 ;  /* 0x0000000300537308 */ /* 0x0004e40000000800 */
[----:B--2---:R-:W-:Y:S01]  /*5120*/  FFMA.FTZ R3, R10, c[0x0][0x2d0], -R2 ;  /* 0x0000b4000a037a23 */ /* 0x004fe20000010802 */
[----:B---3--:R-:W-:-:S05]  /*5130*/  F2FP.PACK_AB R10, R83, R81 ;  /* 0x00000051530a723e */ /* 0x008fca00000000ff */
[----:B------:R2:W-:Y:S02]  /*5140*/  MUFU.EX2 R84, R3 ;  /* 0x0000000300547308 */ /* 0x0005e40000000800 */
[----:B--2---:R-:W-:-:S06]  /*5150*/  FFMA.FTZ R3, R11, c[0x0][0x2d0], -R2 ;  /* 0x0000b4000b037a23 */ /* 0x004fcc0000010802 */
[----:B------:R2:W-:Y:S02]  /*5160*/  MUFU.EX2 R86, R3 ;  /* 0x0000000300567308 */ /* 0x0005e40000000800 */
[----:B--2---:R-:W-:-:S06]  /*5170*/  FFMA.FTZ R3, R12, c[0x0][0x2d0], -R0 ;  /* 0x0000b4000c037a23 */ /* 0x004fcc0000010800 */
[----:B------:R2:W-:Y:S02]  /*5180*/  MUFU.EX2 R77, R3 ;  /* 0x00000003004d7308 */ /* 0x0005e40000000800 */
[----:B--2---:R-:W-:-:S06]  /*5190*/  FFMA.FTZ R3, R14, c[0x0][0x2d0], -R0 ;  /* 0x0000b4000e037a23 */ /* 0x004fcc0000010800 */
[----:B------:R2:W3:Y:S02]  /*51a0*/  MUFU.EX2 R76, R3 ;  /* 0x00000003004c7308 */ /* 0x0004e40000000800 */
[--C-:B--2---:R-:W-:Y:S01]  /*51b0*/  FFMA.FTZ R3, R13, c[0x0][0x2d0], -R0.reuse ;  /* 0x0000b4000d037a23 */ /* 0x104fe20000010800 */
[----:B---3--:R-:W-:Y:S01]  /*51c0*/  F2FP.PACK_AB R9, R76, R77 ;  /* 0x0000004d4c09723e */ /* 0x008fe200000000ff */
[----:B------:R-:W2:Y:S04]  /*51d0*/  LDSM.16.MT88.4 R12, [R194] ;  /* 0x00000000c20c783b */ /* 0x000ea80000004200 */
[----:B------:R3:W-:Y:S02]  /*51e0*/  MUFU.EX2 R78, R3 ;  /* 0x00000003004e7308 */ /* 0x0007e40000000800 */
[----:B---3--:R-:W-:-:S06]  /*51f0*/  FFMA.FTZ R3, R18, c[0x0][0x2d0], -R0 ;  /* 0x0000b40012037a23 */ /* 0x008fcc0000010800 */
[----:B------:R3:W4:Y:S02]  /*5200*/  MUFU.EX2 R18, R3 ;  /* 0x0000000300127308 */ /* 0x0007240000000800 */
[----:B---3--:R-:W-:Y:S01]  /*5210*/  FFMA.FTZ R3, R17, c[0x0][0x2d0], -R2 ;  /* 0x0000b40011037a23 */ /* 0x008fe20000010802 */
[----:B----4-:R-:W-:-:S05]  /*5220*/  F2FP.PACK_AB R11, R18, R78 ;  /* 0x0000004e120b723e */ /* 0x010fca00000000ff */
[----:B------:R3:W-:Y:S02]  /*5230*/  MUFU.EX2 R87, R3 ;  /* 0x0000000300577308 */ /* 0x0007e40000000800 */
[----:B-1----:R-:W-:Y:S01]  /*5240*/  HMMA.16816.F32 R24, R8, R4, RZ ;  /* 0x000000040818723c */ /* 0x002fe200000018ff */
[----:B---3--:R-:W-:-:S05]  /*5250*/  FFMA.FTZ R3, R19, c[0x0][0x2d0], -R0 ;  /* 0x0000b40013037a23 */ /* 0x008fca0000010800 */
[----:B------:R1:W-:Y:S02]  /*5260*/  MUFU.EX2 R19, R3 ;  /* 0x0000000300137308 */ /* 0x0003e40000000800 */
[----:B-1----:R-:W-:-:S06]  /*5270*/  FFMA.FTZ R3, R20, c[0x0][0x2d0], -R0 ;  /* 0x0000b40014037a23 */ /* 0x002fcc0000010800 */
[----:B------:R1:W3:Y:S02]  /*5280*/  MUFU.EX2 R85, R3 ;  /* 0x0000000300557308 */ /* 0x0002e40000000800 */
[----:B-1----:R-:W-:Y:S02]  /*5290*/  FFMA.FTZ R3, R21, c[0x0][0x2d0], -R0 ;  /* 0x0000b40015037a23 */ /* 0x002fe40000010800 */
[C---:B------:R-:W-:Y:S04]  /*52a0*/  HMMA.16816.F32 R20, R8.reuse, R6, RZ ;  /* 0x000000060814723c */ /* 0x040fe800000018ff */
[----:B------:R1:W-:Y:S04]  /*52b0*/  MUFU.EX2 R89, R3 ;  /* 0x0000000300597308 */ /* 0x0003e80000000800 */
[----:B--2---:R-:W-:Y:S07]  /*52c0*/  HMMA.16816.F32 R4, R8, R12, RZ ;  /* 0x0000000c0804723c */ /* 0x004fee00000018ff */
[----:B------:R-:W-:-:S02]  /*52d0*/  F2FP.PACK_AB R12, R84, R82 ;  /* 0x00000052540c723e */ /* 0x000fc400000000ff */
[----:B---3--:R-:W-:Y:S01]  /*52e0*/  F2FP.PACK_AB R13, R85, R19 ;  /* 0x00000013550d723e */ /* 0x008fe200000000ff */
[----:B-1----:R-:W-:Y:S02]  /*52f0*/  FFMA.FTZ R3, R28, c[0x0][0x2d0], -R0 ;  /* 0x0000b4001c037a23 */ /* 0x002fe40000010800 */
[----:B------:R-:W-:Y:S02]  /*5300*/  HMMA.16816.F32 R28, R8, R14, RZ ;  /* 0x0000000e081c723c */ /* 0x000fe400000018ff */
[----:B------:R-:W1:Y:S05]  /*5310*/  MUFU.EX2 R88, R3 ;  /* 0x0000000300587308 */ /* 0x000e6a0000000800 */
[----:B------:R-:W-:-:S02]  /*5320*/  F2FP.PACK_AB R14, R87, R86 ;  /* 0x00000056570e723e */ /* 0x000fc400000000ff */
[----:B-1----:R-:W-:Y:S11]  /*5330*/  F2FP.PACK_AB R15, R88, R89 ;  /* 0x00000059580f723e */ /* 0x002ff600000000ff */
[----:B------:R-:W-:Y:S04]  /*5340*/  @!UPT UIADD3 URZ, URZ, URZ, URZ ;  /* 0x0000003f3f3ff290 */ /* 0x000fe8000fffe03f */
[C---:B------:R-:W-:Y:S08]  /*5350*/  HMMA.16816.F32 R28, R12.reuse, R46, R28 ;  /* 0x0000002e0c1c723c */ /* 0x040ff0000000181c */
[----:B------:R-:W-:Y:S08]  /*5360*/  HMMA.16816.F32 R60, R12, R34, R20 ;  /* 0x000000220c3c723c */ /* 0x000ff00000001814 */
[----:B------:R-:W-:Y:S08]  /*5370*/  HMMA.16816.F32 R20, R8, R38, RZ ;  /* 0x000000260814723c */ /* 0x000ff000000018ff */
[----:B------:R-:W-:Y:S01]  /*5380*/  HMMA.16816.F32 R136, R12, R32, R24 ;  /* 0x000000200c88723c */ /* 0x000fe20000001818 */
[----:B------:R-:W-:-:S02]  /*5390*/  IMAD.MOV.U32 R111, RZ, RZ, R28 ;  /* 0x000000ffff6f7224 */ /* 0x000fc400078e001c */
[----:B------:R-:W-:Y:S02]  /*53a0*/  IMAD.MOV.U32 R110, RZ, RZ, R29 ;  /* 0x000000ffff6e7224 */ /* 0x000fe400078e001d */
[----:B------:R-:W-:Y:S02]  /*53b0*/  IMAD.MOV.U32 R109, RZ, RZ, R30 ;  /* 0x000000ffff6d7224 */ /* 0x000fe400078e001e */
[----:B------:R-:W-:Y:S01]  /*53c0*/  IMAD.MOV.U32 R108, RZ, RZ, R31 ;  /* 0x000000ffff6c7224 */ /* 0x000fe200078e001f */
[----:B------:R-:W-:Y:S01]  /*53d0*/  HMMA.16816.F32 R24, R8, R36, RZ ;  /* 0x000000240818723c */ /* 0x000fe200000018ff */
[----:B------:R-:W1:Y:S01]  /*53e0*/  LDSM.16.MT88.4 R28, [R193+0x2000] ;  /* 0x00200000c11c783b */ /* 0x000e620000004200 */
[----:B------:R-:W-:Y:S02]  /*53f0*/  IMAD.MOV.U32 R107, RZ, RZ, R60 ;  /* 0x000000ffff6b7224 */ /* 0x000fe400078e003c */
[----:B------:R-:W-:Y:S01]  /*5400*/  IMAD.MOV.U32 R106, RZ, RZ, R61 ;  /* 0x000000ffff6a7224 */ /* 0x000fe200078e003d */
[----:B------:R-:W-:Y:S01]  /*5410*/  LDSM.16.MT88.4 R36, [R197+0x2000] ;  /* 0x00200000c524783b */ /* 0x000fe20000004200 */
[----:B------:R-:W-:-:S02]  /*5420*/  IMAD.MOV.U32 R17, RZ, RZ, R62 ;  /* 0x000000ffff117224 */ /* 0x000fc400078e003e */
[C---:B------:R-:W-:Y:S01]  /*5430*/  HMMA.16816.F32 R20, R12.reuse, R50, R20 ;  /* 0x000000320c14723c */ /* 0x040fe20000001814 */
[----:B------:R-:W-:Y:S02]  /*5440*/  IMAD.MOV.U32 R3, RZ, RZ, R63 ;  /* 0x000000ffff037224 */ /* 0x000fe400078e003f */
[----:B------:R-:W-:Y:S05]  /*5450*/  LDSM.16.MT88.4 R60, [R197+0x2800] ;  /* 0x00280000c53c783b */ /* 0x000fea0000004200 */
[C---:B------:R-:W-:Y:S01]  /*5460*/  HMMA.16816.F32 R144, R12.reuse, R44, R4 ;  /* 0x0000002c0c90723c */ /* 0x040fe20000001804 */
[----:B------:R-:W2:Y:S07]  /*5470*/  LDSM.16.MT88.4 R44, [R194+0x2000] ;  /* 0x00200000c22c783b */ /* 0x000eae0000004200 */
[----:B------:R-:W-:Y:S01]  /*5480*/  HMMA.16816.F32 R152, R12, R48, R24 ;  /* 0x000000300c98723c */ /* 0x000fe20000001818 */
[----:B------:R-:W3:Y:S07]  /*5490*/  LDSM.16.MT88.4 R48, [R193+0x2800] ;  /* 0x00280000c130783b */ /* 0x000eee0000004200 */
[----:B------:R-:W-:Y:S01]  /*54a0*/  HMMA.16816.F32 R32, R8, R54, RZ ;  /* 0x000000360820723c */ /* 0x000fe200000018ff */
[----:B------:R-:W-:-:S02]  /*54b0*/  IMAD.MOV.U32 R115, RZ, RZ, R20 ;  /* 0x000000ffff737224 */ /* 0x000fc400078e0014 */
[----:B------:R-:W-:Y:S02]  /*54c0*/  IMAD.MOV.U32 R114, RZ, RZ, R21 ;  /* 0x000000ffff727224 */ /* 0x000fe400078e0015 */
[----:B------:R-:W-:Y:S02]  /*54d0*/  IMAD.MOV.U32 R113, RZ, RZ, R22 ;  /* 0x000000ffff717224 */ /* 0x000fe400078e0016 */
[----:B------:R-:W-:Y:S01]  /*54e0*/  IMAD.MOV.U32 R112, RZ, RZ, R23 ;  /* 0x000000ffff707224 */ /* 0x000fe200078e0017 */
[C---:B------:R-:W-:Y:S01]  /*54f0*/  HMMA.16816.F32 R4, R8.reuse, R52, RZ ;  /* 0x000000340804723c */ /* 0x040fe200000018ff */
[----:B------:R-:W-:Y:S07]  /*5500*/  LDSM.16.MT88.4 R52, [R194+0x4000] ;  /* 0x00400000c234783b */ /* 0x000fee0000004200 */
[----:B-1----:R-:W-:Y:S08]  /*5510*/  HMMA.16816.F32 R20, R8, R30, RZ ;  /* 0x0000001e0814723c */ /* 0x002ff000000018ff */
[C---:B------:R-:W-:Y:S08]  /*5520*/  HMMA.16816.F32 R68, R12.reuse, R42, R32 ;  /* 0x0000002a0c44723c */ /* 0x040ff00000001820 */
[----:B------:R-:W-:Y:S08]  /*5530*/  HMMA.16816.F32 R160, R12, R40, R4 ;  /* 0x000000280ca0723c */ /* 0x000ff00000001804 */
[C---:B------:R-:W-:Y:S08]  /*5540*/  HMMA.16816.F32 R24, R8.reuse, R28, RZ ;  /* 0x0000001c0818723c */ /* 0x040ff000000018ff */
[----:B--2---:R-:W-:Y:S01]  /*5550*/  HMMA.16816.F32 R4, R8, R44, RZ ;  /* 0x0000002c0804723c */ /* 0x004fe200000018ff */
[----:B------:R-:W-:-:S02]  /*5560*/  IMAD.MOV.U32 R119, RZ, RZ, R68 ;  /* 0x000000ffff777224 */ /* 0x000fc400078e0044 */
[----:B------:R-:W-:Y:S02]  /*5570*/  IMAD.MOV.U32 R118, RZ, RZ, R69 ;  /* 0x000000ffff767224 */ /* 0x000fe400078e0045 */
[----:B------:R-:W-:Y:S02]  /*5580*/  IMAD.MOV.U32 R117, RZ, RZ, R70 ;  /* 0x000000ffff757224 */ /* 0x000fe400078e0046 */
[----:B------:R-:W-:Y:S01]  /*5590*/  IMAD.MOV.U32 R116, RZ, RZ, R71 ;  /* 0x000000ffff747224 */ /* 0x000fe200078e0047 */
[----:B---3--:R-:W-:Y:S01]  /*55a0*/  HMMA.16816.F32 R20, R12, R50, R20 ;  /* 0x000000320c14723c */ /* 0x008fe20000001814 */
[----:B------:R-:W-:Y:S07]  /*55b0*/  LDSM.16.MT88.4 R68, [R193+0x4800] ;  /* 0x00480000c144783b */ /* 0x000fee0000004200 */
[C---:B------:R-:W-:Y:S01]  /*55c0*/  HMMA.16816.F32 R40, R8.reuse, R46, RZ ;  /* 0x0000002e0828723c */ /* 0x040fe200000018ff */
[----:B------:R-:W1:Y:S07]  /*55d0*/  LDSM.16.MT88.4 R44, [R196+0x2800] ;  /* 0x00280000c42c783b */ /* 0x000e6e0000004200 */
[----:B------:R-:W-:Y:S08]  /*55e0*/  HMMA.16816.F32 R32, R8, R36, RZ ;  /* 0x000000240820723c */ /* 0x000ff000000018ff */
[----:B------:R-:W-:Y:S01]  /*55f0*/  HMMA.16816.F32 R244, R12, R48, R24 ;  /* 0x000000300cf4723c */ /* 0x000fe20000001818 */
[----:B------:R-:W-:Y:S01]  /*5600*/  IMAD.MOV.U32 R37, RZ, RZ, R22 ;  /* 0x000000ffff257224 */ /* 0x000fe200078e0016 */
[----:B------:R-:W-:-:S05]  /*5610*/  MOV R36, R23 ;  /* 0x0000001700247202 */ /* 0x000fca0000000f00 */
[----:B------:R-:W-:Y:S01]  /*5620*/  IMAD.MOV.U32 R49, RZ, RZ, R20 ;  /* 0x000000ffff317224 */ /* 0x000fe200078e0014 */
[----:B------:R-:W-:Y:S01]  /*5630*/  HMMA.16816.F32 R240, R12, R64, R4 ;  /* 0x000000400cf0723c */ /* 0x000fe20000001804 */
[----:B------:R-:W-:-:S07]  /*5640*/  IMAD.MOV.U32 R48, RZ, RZ, R21 ;  /* 0x000000ffff307224 */ /* 0x000fce00078e0015 */
[C---:B------:R-:W-:Y:S07]  /*5650*/  HMMA.16816.F32 R20, R8.reuse, R58, RZ ;  /* 0x0000003a0814723c */ /* 0x040fee00000018ff */
[----:B------:R-:W-:Y:S01]  /*5660*/  IMAD.MOV.U32 R58, RZ, RZ, R37 ;  /* 0x000000ffff3a7224 */ /* 0x000fe200078e0025 */
[----:B------:R-:W-:Y:S01]  /*5670*/  HMMA.16816.F32 R4, R8, R72, RZ ;  /* 0x000000480804723c */ /* 0x000fe200000018ff */
[----:B------:R-:W-:-:S06]  /*5680*/  IMAD.MOV.U32 R59, RZ, RZ, R36 ;  /* 0x000000ffff3b7224 */ /* 0x000fcc00078e0024 */
[----:B------:R-:W-:Y:S01]  /*5690*/  IMAD.MOV.U32 R72, RZ, RZ, R111 ;  /* 0x000000ffff487224 */ /* 0x000fe200078e006f */
[----:B------:R-:W-:Y:S01]  /*56a0*/  HMMA.16816.F32 R28, R8, R38, RZ ;  /* 0x00000026081c723c */ /* 0x000fe200000018ff */
[----:B------:R-:W2:Y:S01]  /*56b0*/  LDSM.16.MT88.4 R36, [R194+0x4800] ;  /* 0x00480000c224783b */ /* 0x000ea20000004200 */
[----:B------:R-:W-:-:S06]  /*56c0*/  IMAD.MOV.U32 R73, RZ, RZ, R110 ;  /* 0x000000ffff497224 */ /* 0x000fcc00078e006e */
[C---:B------:R-:W-:Y:S01]  /*56d0*/  HMMA.16816.F32 R184, R12.reuse, R60, R32 ;  /* 0x0000003c0cb8723c */ /* 0x040fe20000001820 */
[----:B------:R-:W3:Y:S06]  /*56e0*/  LDSM.16.MT88.4 R32, [R197+0x4000] ;  /* 0x00400000c520783b */ /* 0x000eec0000004200 */
[----:B------:R-:W-:Y:S01]  /*56f0*/  IMAD.MOV.U32 R60, RZ, RZ, R119 ;  /* 0x000000ffff3c7224 */ /* 0x000fe200078e0077 */
[----:B-1----:R-:W-:Y:S01]  /*5700*/  HMMA.16816.F32 R188, R12, R46, R20 ;  /* 0x0000002e0cbc723c */ /* 0x002fe20000001814 */
[----:B------:R-:W-:-:S06]  /*5710*/  IMAD.MOV.U32 R61, RZ, RZ, R118 ;  /* 0x000000ffff3d7224 */ /* 0x000fcc00078e0076 */
[----:B------:R-:W-:Y:S01]  /*5720*/  MOV R46, R113 ;  /* 0x00000071002e7202 */ /* 0x000fe20000000f00 */
[----:B------:R-:W-:Y:S01]  /*5730*/  HMMA.16816.F32 R176, R12, R68, R4 ;  /* 0x000000440cb0723c */ /* 0x000fe20000001804 */
[----:B------:R-:W-:-:S07]  /*5740*/  IMAD.MOV.U32 R47, RZ, RZ, R112 ;  /* 0x000000ffff2f7224 */ /* 0x000fce00078e0070 */
[----:B------:R-:W-:Y:S07]  /*5750*/  HMMA.16816.F32 R24, R8, R56, RZ ;  /* 0x000000380818723c */ /* 0x000fee00000018ff */
[----:B------:R-:W-:Y:S01]  /*5760*/  IMAD.MOV.U32 R56, RZ, RZ, R49 ;  /* 0x000000ffff387224 */ /* 0x000fe200078e0031 */
[----:B------:R-:W-:Y:S01]  /*5770*/  HMMA.16816.F32 R236, R12, R66, R40 ;  /* 0x000000420cec723c */ /* 0x000fe20000001828 */
[----:B------:R-:W1:Y:S01]  /*5780*/  LDSM.16.MT88.4 R40, [R196+0x4000] ;  /* 0x00400000c428783b */ /* 0x000e620000004200 */
[----:B------:R-:W-:-:S06]  /*5790*/  IMAD.MOV.U32 R57, RZ, RZ, R48 ;  /* 0x000000ffff397224 */ /* 0x000fcc00078e0030 */
[C---:B------:R-:W-:Y:S07]  /*57a0*/  HMMA.16816.F32 R20, R8.reuse, R52, RZ ;  /* 0x000000340814723c */ /* 0x040fee00000018ff */
[----:B------:R-:W-:Y:S01]  /*57b0*/  IMAD.MOV.U32 R52, RZ, RZ, R107 ;  /* 0x000000ffff347224 */ /* 0x000fe200078e006b */
[----:B------:R-:W-:Y:S01]  /*57c0*/  HMMA.16816.F32 R4, R8, R54, RZ ;  /* 0x000000360804723c */ /* 0x000fe200000018ff */
[----:B------:R-:W-:-:S06]  /*57d0*/  IMAD.MOV.U32 R53, RZ, RZ, R106 ;  /* 0x000000ffff357224 */ /* 0x000fcc00078e006a */
[----:B------:R-:W-:Y:S01]  /*57e0*/  IMAD.MOV.U32 R54, RZ, RZ, R17 ;  /* 0x000000ffff367224 */ /* 0x000fe200078e0011 */
[C---:B------:R-:W-:Y:S01]  /*57f0*/  HMMA.16816.F32 R220, R12.reuse, R62, R28 ;  /* 0x0000003e0cdc723c */ /* 0x040fe2000000181c */
[----:B------:R-:W4:Y:S01]  /*5800*/  LDSM.16.MT88.4 R28, [R197+0x4800] ;  /* 0x00480000c51c783b */ /* 0x000f220000004200 */
[----:B------:R-:W-:Y:S02]  /*5810*/  FADD.FTZ R17, R77, R76 ;  /* 0x0000004c4d117221 */ /* 0x000fe40000010000 */
[----:B------:R-:W-:Y:S02]  /*5820*/  IMAD.MOV.U32 R55, RZ, RZ, R3 ;  /* 0x000000ffff377224 */ /* 0x000fe400078e0003 */
[----:B------:R-:W-:Y:S02]  /*5830*/  FADD.FTZ R3, R80, R79 ;  /* 0x0000004f50037221 */ /* 0x000fe40000010000 */
[----:B------:R-:W-:Y:S01]  /*5840*/  HMMA.16816.F32 R180, R12, R44, R24 ;  /* 0x0000002c0cb4723c */ /* 0x000fe20000001818 */
[----:B------:R-:W-:-:S02]  /*5850*/  IMAD.MOV.U32 R62, RZ, RZ, R117 ;  /* 0x000000ffff3e7224 */ /* 0x000fc400078e0075 */
[----:B------:R-:W-:Y:S02]  /*5860*/  IMAD.MOV.U32 R63, RZ, RZ, R116 ;  /* 0x000000ffff3f7224 */ /* 0x000fe400078e0074 */
[----:B------:R-:W-:Y:S02]  /*5870*/  FADD.FTZ R3, R81, R3 ;  /* 0x0000000351037221 */ /* 0x000fe40000010000 */
[----:B------:R-:W-:Y:S01]  /*5880*/  IMAD.MOV.U32 R44, RZ, RZ, R115 ;  /* 0x000000ffff2c7224 */ /* 0x000fe200078e0073 */
[----:B--2---:R-:W-:Y:S01]  /*5890*/  HMMA.16816.F32 R148, R12, R36, R20 ;  /* 0x000000240c94723c */ /* 0x004fe20000001814 */
[----:B------:R-:W-:Y:S02]  /*58a0*/  IMAD.MOV.U32 R45, RZ, RZ, R114 ;  /* 0x000000ffff2d7224 */ /* 0x000fe400078e0072 */
[----:B------:R-:W-:-:S04]  /*58b0*/  FADD.FTZ R3, R83, R3 ;  /* 0x0000000353037221 */ /* 0x000fc80000010000 */
[----:B------:R-:W-:Y:S01]  /*58c0*/  FADD.FTZ R3, R82, R3 ;  /* 0x0000000352037221 */ /* 0x000fe20000010000 */
[----:B------:R-:W-:Y:S01]  /*58d0*/  HMMA.16816.F32 R156, R12, R38, R4 ;  /* 0x000000260c9c723c */ /* 0x000fe20000001804 */
[----:B------:R-:W2:Y:S02]  /*58e0*/  LDSM.16.MT88.4 R36, [R196+0x4800] ;  /* 0x00480000c424783b */ /* 0x000ea40000004200 */
[----:B------:R-:W-:-:S05]  /*58f0*/  FADD.FTZ R3, R84, R3 ;  /* 0x0000000354037221 */ /* 0x000fca0000010000 */
[C---:B------:R-:W-:Y:S07]  /*5900*/  HMMA.16816.F32 R24, R8.reuse, R74, RZ ;  /* 0x0000004a0818723c */ /* 0x040fee00000018ff */
[----:B------:R-:W-:Y:S01]  /*5910*/  IMAD.MOV.U32 R74, RZ, RZ, R109 ;  /* 0x000000ffff4a7224 */ /* 0x000fe200078e006d */
[----:B---3--:R-:W-:Y:S01]  /*5920*/  HMMA.16816.F32 R20, R8, R34, RZ ;  /* 0x000000220814723c */ /* 0x008fe200000018ff */
[----:B------:R-:W-:-:S06]  /*5930*/  IMAD.MOV.U32 R75, RZ, RZ, R108 ;  /* 0x000000ffff4b7224 */ /* 0x000fcc00078e006c */
[--C-:B------:R-:W-:Y:S01]  /*5940*/  FFMA.FTZ R35, R95, c[0x0][0x2d0], -R2.reuse ;  /* 0x0000b4005f237a23 */ /* 0x100fe20000010802 */
[----:B-1----:R-:W-:Y:S01]  /*5950*/  HMMA.16816.F32 R4, R8, R40, RZ ;  /* 0x000000280804723c */ /* 0x002fe200000018ff */
[----:B------:R-:W-:-:S06]  /*5960*/  FFMA.FTZ R34, R92, c[0x0][0x2d0], -R2 ;  /* 0x0000b4005c227a23 */ /* 0x000fcc0000010802 */
[--C-:B------:R-:W-:Y:S01]  /*5970*/  FFMA.FTZ R40, R94, c[0x0][0x2d0], -R0.reuse ;  /* 0x0000b4005e287a23 */ /* 0x100fe20000010800 */
[----:B------:R-:W-:Y:S01]  /*5980*/  HMMA.16816.F32 R164, R12, R70, R24 ;  /* 0x000000460ca4723c */ /* 0x000fe20000001818 */
[----:B------:R-:W-:-:S07]  /*5990*/  FFMA.FTZ R41, R93, c[0x0][0x2d0], -R0 ;  /* 0x0000b4005d297a23 */ /* 0x000fce0000010800 */
[----:B------:R-:W-:Y:S07]  /*59a0*/  HMMA.16816.F32 R24, R8, R32, RZ ;  /* 0x000000200818723c */ /* 0x000fee00000018ff */
[--C-:B------:R-:W-:Y:S01]  /*59b0*/  FFMA.FTZ R32, R100, c[0x0][0x2d0], -R2.reuse ;  /* 0x0000b40064207a23 */ /* 0x100fe20000010802 */
[----:B----4-:R-:W-:Y:S01]  /*59c0*/  HMMA.16816.F32 R140, R12, R30, R20 ;  /* 0x0000001e0c8c723c */ /* 0x010fe20000001814 */
[----:B------:R-:W1:Y:S01]  /*59d0*/  LDSM.16.MT88.4 R20, [R193+0x6000] ;  /* 0x00600000c114783b */ /* 0x000e620000004200 */
[----:B------:R-:W-:-:S06]  /*59e0*/  FFMA.FTZ R33, R99, c[0x0][0x2d0], -R2 ;  /* 0x0000b40063217a23 */ /* 0x000fcc0000010802 */
[----:B--2---:R-:W-:Y:S07]  /*59f0*/  HMMA.16816.F32 R112, R12, R36, R4 ;  /* 0x000000240c70723c */ /* 0x004fee0000001804 */
[--C-:B------:R-:W-:Y:S01]  /*5a00*/  FFMA.FTZ R36, R98, c[0x0][0x2d0], -R0.reuse ;  /* 0x0000b40062247a23 */ /* 0x100fe20000010800 */
[----:B------:R-:W-:Y:S07]  /*5a10*/  HMMA.16816.F32 R4, R8, R42, RZ ;  /* 0x0000002a0804723c */ /* 0x000fee00000018ff */
[--C-:B------:R-:W-:Y:S01]  /*5a20*/  FFMA.FTZ R42, R91, c[0x0][0x2d0], -R0.reuse ;  /* 0x0000b4005b2a7a23 */ /* 0x100fe20000010800 */
[----:B------:R-:W-:Y:S01]  /*5a30*/  HMMA.16816.F32 R108, R12, R28, R24 ;  /* 0x0000001c0c6c723c */ /* 0x000fe20000001818 */
[----:B------:R-:W2:Y:S01]  /*5a40*/  LDSM.16.MT88.4 R28, [R193+0x6800] ;  /* 0x00680000c11c783b */ /* 0x000ea20000004200 */
[----:B------:R-:W-:-:S03]  /*5a50*/  FFMA.FTZ R43, R90, c[0x0][0x2d0], -R0 ;  /* 0x0000b4005a2b7a23 */ /* 0x000fc60000010800 */
[----:B------:R-:W3:Y:S11]  /*5a60*/  LDSM.16.MT88.4 R24, [R194+0x6000] ;  /* 0x00600000c218783b */ /* 0x000ef60000004200 */
[----:B------:R-:W-:Y:S07]  /*5a70*/  HMMA.16816.F32 R116, R12, R38, R4 ;  /* 0x000000260c74723c */ /* 0x000fee0000001804 */
[--C-:B------:R-:W-:Y:S01]  /*5a80*/  FFMA.FTZ R38, R97, c[0x0][0x2d0], -R0.reuse ;  /* 0x0000b40061267a23 */ /* 0x100fe20000010800 */
[----:B-1----:R-:W-:Y:S01]  /*5a90*/  HMMA.16816.F32 R4, R8, R20, RZ ;  /* 0x000000140804723c */ /* 0x002fe200000018ff */
[----:B------:R-:W-:Y:S11]  /*5aa0*/  FFMA.FTZ R39, R96, c[0x0][0x2d0], -R0 ;  /* 0x0000b40060277a23 */ /* 0x000ff60000010800 */
[----:B------:R-:W-:Y:S11]  /*5ab0*/  @!UPT UIADD3 URZ, URZ, URZ, URZ ;  /* 0x0000003f3f3ff290 */ /* 0x000ff6000fffe03f */
[----:B------:R-:W-:Y:S01]  /*5ac0*/  @!UPT UIADD3 URZ, URZ, URZ, URZ ;  /* 0x0000003f3f3ff290 */ /* 0x000fe2000fffe03f */
[----:B--2---:R-:W-:Y:S07]  /*5ad0*/  HMMA.16816.F32 R120, R12, R28, R4 ;  /* 0x0000001c0c78723c */ /* 0x004fee0000001804 */
[----:B------:R-:W-:-:S04]  /*5ae0*/  FADD.FTZ R4, R78, R17 ;  /* 0x000000114e047221 */ /* 0x000fc80000010000 */
[----:B------:R-:W-:Y:S02]  /*5af0*/  FADD.FTZ R17, R18, R4 ;  /* 0x0000000412117221 */ /* 0x000fe40000010000 */
[----:B------:R-:W-:Y:S01]  /*5b00*/  HMMA.16816.F32 R4, R8, R22, RZ ;  /* 0x000000160804723c */ /* 0x000fe200000018ff */
[----:B------:R-:W1:Y:S01]  /*5b10*/  LDSM.16.MT88.4 R20, [R194+0x6800] ;  /* 0x00680000c214783b */ /* 0x000e620000004200 */
[----:B------:R-:W-:Y:S02]  /*5b20*/  FFMA.FTZ R18, R102, c[0x0][0x2d0], -R2 ;  /* 0x0000b40066127a23 */ /* 0x000fe40000010802 */
[----:B------:R-:W-:Y:S02]  /*5b30*/  FADD.FTZ R17, R19, R17 ;  /* 0x0000001113117221 */ /* 0x000fe40000010000 */
[----:B------:R-:W-:-:S06]  /*5b40*/  FFMA.FTZ R19, R105, c[0x0][0x2d0], -R0 ;  /* 0x0000b40069137a23 */ /* 0x000fcc0000010800 */
[----:B------:R-:W-:Y:S11]  /*5b50*/  MUFU.EX2 R19, R19 ;  /* 0x0000001300137308 */ /* 0x000ff60000000800 */
[----:B------:R-:W-:Y:S01]  /*5b60*/  @!UPT UIADD3 URZ, URZ, URZ, URZ ;  /* 0x0000003f3f3ff290 */ /* 0x000fe2000fffe03f */
[----:B------:R-:W-:Y:S01]  /*5b70*/  HMMA.16816.F32 R172, R12, R30, R4 ;  /* 0x0000001e0cac723c */ /* 0x000fe20000001804 */
[----:B------:R-:W2:Y:S07]  /*5b80*/  LDSM.16.MT88.4 R28, [R197+0x6000] ;  /* 0x00600000c51c783b */ /* 0x000eae0000004200 */
[----:B---3--:R-:W-:Y:S11]  /*5b90*/  HMMA.16816.F32 R4, R8, R24, RZ ;  /* 0x000000180804723c */ /* 0x008ff600000018ff */
[----:B------:R-:W-:Y:S11]  /*5ba0*/  @!UPT UIADD3 URZ, URZ, URZ, URZ ;  /* 0x0000003f3f3ff290 */ /* 0x000ff6000fffe03f */
[----:B------:R-:W-:Y:S02]  /*5bb0*/  @!UPT UIADD3 URZ, URZ, URZ, URZ ;  /* 0x0000003f3f3ff290 */ /* 0x000fe4000fffe03f */
[----:B-1----:R-:W-:Y:S08]  /*5bc0*/  HMMA.16816.F32 R168, R12, R20, R4 ;  /* 0x000000140ca8723c */ /* 0x002ff00000001804 */
[----:B------:R-:W-:Y:S01]  /*5bd0*/  HMMA.16816.F32 R4, R8, R26, RZ ;  /* 0x0000001a0804723c */ /* 0x000fe200000018ff */
[----:B------:R-:W1:Y:S11]  /*5be0*/  LDSM.16.MT88.4 R24, [R197+0x6800] ;  /* 0x00680000c518783b */ /* 0x000e760000004200 */
[----:B------:R-:W-:Y:S11]  /*5bf0*/  @!UPT UIADD3 URZ, URZ, URZ, URZ ;  /* 0x0000003f3f3ff290 */ /* 0x000ff6000fffe03f */
[----:B------:R-:W-:Y:S01]  /*5c00*/  @!UPT UIADD3 URZ, URZ, URZ, URZ ;  /* 0x0000003f3f3ff290 */ /* 0x000fe2000fffe03f */
[----:B------:R-:W-:Y:S07]  /*5c10*/  HMMA.16816.F32 R124, R12, R22, R4 ;  /* 0x000000160c7c723c */ /* 0x000fee0000001804 */
[----:B------:R-:W-:Y:S01]  /*5c20*/  FADD.FTZ R4, R86, R3 ;  /* 0x0000000356047221 */ /* 0x000fe20000010000 */
[----:B--2---:R-:W-:Y:S01]  /*5c30*/  HMMA.16816.F32 R20, R8, R28, RZ ;  /* 0x0000001c0814723c */ /* 0x004fe200000018ff */
[--C-:B------:R-:W-:Y:S02]  /*5c40*/  FFMA.FTZ R3, R104, c[0x0][0x2d0], -R2.reuse ;  /* 0x0000b40068037a23 */ /* 0x100fe40000010802 */
[----:B------:R-:W-:-:S02]  /*5c50*/  FFMA.FTZ R6, R103, c[0x0][0x2d0], -R2 ;  /* 0x0000b40067067a23 */ /* 0x000fc40000010802 */
[----:B------:R-:W-:Y:S02]  /*5c60*/  FFMA.FTZ R7, R101, c[0x0][0x2d0], -R2 ;  /* 0x0000b40065077a23 */ /* 0x000fe40000010802 */
[----:B------:R-:W2:Y:S01]  /*5c70*/  MUFU.EX2 R3, R3 ;  /* 0x0000000300037308 */ /* 0x000ea20000000800 */
[----:B------:R-:W-:Y:S02]  /*5c80*/  FADD.FTZ R4, R87, R4 ;  /* 0x0000000457047221 */ /* 0x000fe40000010000 */
[----:B------:R-:W-:-:S04]  /*5c90*/  FADD.FTZ R5, R85, R17 ;  /* 0x0000001155057221 */ /* 0x000fc80000010000 */
[----:B------:R-:W-:Y:S01]  /*5ca0*/  FADD.FTZ R5, R89, R5 ;  /* 0x0000000559057221 */ /* 0x000fe20000010000 */
[----:B------:R-:W3:Y:S03]  /*5cb0*/  MUFU.EX2 R2, R6 ;  /* 0x0000000600027308 */ /* 0x000ee60000000800 */
[----:B------:R-:W-:Y:S02]  /*5cc0*/  FADD.FTZ R37, R88, R5 ;  /* 0x0000000558257221 */ /* 0x000fe40000010000 */
[----:B--2---:R-:W-:-:S04]  /*5cd0*/  FADD.FTZ R0, R3, R4 ;  /* 0x0000000403007221 */ /* 0x004fc80000010000 */
[----:B-1----:R-:W-:Y:S01]  /*5ce0*/  HMMA.16816.F32 R64, R12, R24, R20 ;  /* 0x000000180c40723c */ /* 0x002fe20000001814 */
[----:B------:R-:W-:Y:S01]  /*5cf0*/  MUFU.EX2 R5, R32 ;  /* 0x0000002000057308 */ /* 0x000fe20000000800 */
[C---:B---3--:R-:W-:Y:S01]  /*5d00*/  FADD.FTZ R6, R2.reuse, R0 ;  /* 0x0000000002067221 */ /* 0x048fe20000010000 */
[----:B------:R-:W-:-:S05]  /*5d10*/  F2FP.PACK_AB R4, R2, R3 ;  /* 0x000000030204723e */ /* 0x000fca00000000ff */
[----:B------:R-:W-:Y:S01]  /*5d20*/  HMMA.16816.F32 R20, R8, R30, RZ ;  /* 0x0000001e0814723c */ /* 0x000fe200000018ff */
[----:B------:R-:W1:Y:S08]  /*5d30*/  MUFU.EX2 R2, R18 ;  /* 0x0000001200027308 */ /* 0x000e700000000800 */
[----:B------:R-:W2:Y:S08]  /*5d40*/  MUFU.EX2 R0, R7 ;  /* 0x0000000700007308 */ /* 0x000eb00000000800 */
[----:B------:R-:W3:Y:S01]  /*5d50*/  MUFU.EX2 R3, R33 ;  /* 0x0000002100037308 */ /* 0x000ee20000000800 */
[----:B-1----:R-:W-:-:S06]  /*5d60*/  FADD.FTZ R6, R2, R6 ;  /* 0x0000000602067221 */ /* 0x002fcc0000010000 */
[----:B------:R-:W-:Y:S01]  /*5d70*/  HMMA.16816.F32 R48, R12, R26, R20 ;  /* 0x0000001a0c30723c */ /* 0x000fe20000001814 */
[C---:B--2---:R-:W-:Y:S01]  /*5d80*/  FADD.FTZ R6, R0.reuse, R6 ;  /* 0x0000000600067221 */ /* 0x044fe20000010000 */
[----:B------:R-:W1:Y:S05]  /*5d90*/  MUFU.EX2 R17, R35 ;  /* 0x0000002300117308 */ /* 0x000e6a0000000800 */
[----:B------:R-:W-:Y:S01]  /*5da0*/  FADD.FTZ R20, R5, R6 ;  /* 0x0000000605147221 */ /* 0x000fe20000010000 */
[----:B------:R-:W-:Y:S01]  /*5db0*/  F2FP.PACK_AB R6, R0, R2 ;  /* 0x000000020006723e */ /* 0x000fe200000000ff */
[----:B------:R-:W-:Y:S01]  /*5dc0*/  FADD.FTZ R2, R19, R37 ;  /* 0x0000002513027221 */ /* 0x000fe20000010000 */
[----:B------:R-:W2:Y:S01]  /*5dd0*/  MUFU.EX2 R7, R34 ;  /* 0x0000002200077308 */ /* 0x000ea20000000800 */
[C---:B---3--:R-:W-:Y:S01]  /*5de0*/  FADD.FTZ R0, R3.reuse, R20 ;  /* 0x0000001403007221 */ /* 0x048fe20000010000 */
[----:B------:R-:W-:Y:S01]  /*5df0*/  F2FP.PACK_AB R128, R3, R5 ;  /* 0x000000050380723e */ /* 0x000fe200000000ff */
[----:B------:R-:W3:Y:S05]  /*5e00*/  LDSM.16.MT88.4 R20, [R196+0x6000] ;  /* 0x00600000c414783b */ /* 0x000eea0000004200 */
[----:B------:R-:W4:Y:S01]  /*5e10*/  MUFU.EX2 R18, R36 ;  /* 0x0000002400127308 */ /* 0x000f220000000800 */
[----:B-1----:R-:W-:-:S04]  /*5e20*/  FADD.FTZ R0, R17, R0 ;  /* 0x0000000011007221 */ /* 0x002fc80000010000 */
[C---:B--2---:R-:W-:Y:S01]  /*5e30*/  FADD.FTZ R251, R7.reuse, R0 ;  /* 0x0000000007fb7221 */ /* 0x044fe20000010000 */
[----:B------:R-:W-:Y:S02]  /*5e40*/  F2FP.PACK_AB R130, R7, R17 ;  /* 0x000000110782723e */ /* 0x000fe400000000ff */
[----:B------:R-:W-:Y:S01]  /*5e50*/  MUFU.EX2 R3, R39 ;  /* 0x0000002700037308 */ /* 0x000fe20000000800 */
[C---:B----4-:R-:W-:Y:S01]  /*5e60*/  FADD.FTZ R0, R18.reuse, R2 ;  /* 0x0000000212007221 */ /* 0x050fe20000010000 */
[----:B------:R-:W-:-:S06]  /*5e70*/  F2FP.PACK_AB R5, R18, R19 ;  /* 0x000000131205723e */ /* 0x000fcc00000000ff */
[----:B------:R-:W1:Y:S08]  /*5e80*/  MUFU.EX2 R7, R38 ;  /* 0x0000002600077308 */ /* 0x000e700000000800 */
[----:B------:R-:W-:Y:S08]  /*5e90*/  MUFU.EX2 R18, R40 ;  /* 0x0000002800127308 */ /* 0x000ff00000000800 */
[----:B------:R-:W2:Y:S01]  /*5ea0*/  MUFU.EX2 R17, R41 ;  /* 0x0000002900117308 */ /* 0x000ea20000000800 */
[C---:B---3--:R-:W-:Y:S07]  /*5eb0*/  HMMA.16816.F32 R24, R8.reuse, R20, RZ ;  /* 0x000000140818723c */ /* 0x048fee00000018ff */
[----:B------:R-:W3:Y:S01]  /*5ec0*/  MUFU.EX2 R2, R42 ;  /* 0x0000002a00027308 */ /* 0x000ee20000000800 */
[----:B------:R-:W-:Y:S07]  /*5ed0*/  HMMA.16816.F32 R20, R8, R22, RZ ;  /* 0x000000160814723c */ /* 0x000fee00000018ff */
[----:B-1----:R-:W-:Y:S01]  /*5ee0*/  FADD.FTZ R8, R7, R0 ;  /* 0x0000000007087221 */ /* 0x002fe20000010000 */
[----:B------:R-:W-:Y:S01]  /*5ef0*/  F2FP.PACK_AB R7, R3, R7 ;  /* 0x000000070307723e */ /* 0x000fe200000000ff */
[----:B------:R-:W1:Y:S01]  /*5f00*/  MUFU.EX2 R0, R43 ;  /* 0x0000002b00007308 */ /* 0x000e620000000800 */
[----:B--2---:R-:W-:Y:S01]  /*5f10*/  F2FP.PACK_AB R129, R17, R18 ;  /* 0x000000121181723e */ /* 0x004fe200000000ff */
[----:B------:R-:W-:-:S04]  /*5f20*/  FADD.FTZ R8, R3, R8 ;  /* 0x0000000803087221 */ /* 0x000fc80000010000 */
[----:B------:R-:W-:-:S04]  /*5f30*/  FADD.FTZ R8, R18, R8 ;  /* 0x0000000812087221 */ /* 0x000fc80000010000 */
[----:B------:R-:W-:-:S04]  /*5f40*/  FADD.FTZ R8, R17, R8 ;  /* 0x0000000811087221 */ /* 0x000fc80000010000 */
[----:B---3--:R-:W-:Y:S02]  /*5f50*/  FADD.FTZ R3, R2, R8 ;  /* 0x0000000802037221 */ /* 0x008fe40000010000 */
[----:B------:R-:W2:Y:S01]  /*5f60*/  LDSM.16.MT88.4 R8, [R196+0x6800] ;  /* 0x00680000c408783b */ /* 0x000ea20000004200 */
[C---:B-1----:R-:W-:Y:S01]  /*5f70*/  F2FP.PACK_AB R131, R0.reuse, R2 ;  /* 0x000000020083723e */ /* 0x042fe200000000ff */
[----:B------:R-:W-:Y:S01]  /*5f80*/  FADD.FTZ R250, R0, R3 ;  /* 0x0000000300fa7221 */ /* 0x000fe20000010000 */
[----:B------:R-:W-:-:S04]  /*5f90*/  IADD3 R0, R224, -0x2, RZ ;  /* 0xfffffffee0007810 */ /* 0x000fc80007ffe0ff */
[----:B------:R-:W-:Y:S01]  /*5fa0*/  ISETP.GE.AND P0, PT, R0, R133, PT ;  /* 0x000000850000720c */ /* 0x000fe20003f06270 */
[C---:B--2---:R-:W-:Y:S08]  /*5fb0*/  HMMA.16816.F32 R32, R12.reuse, R8, R24 ;  /* 0x000000080c20723c */ /* 0x044ff00000001818 */
[----:B------:R-:W-:Y:S01]  /*5fc0*/  HMMA.16816.F32 R24, R12, R10, R20 ;  /* 0x0000000a0c18723c */ /* 0x000fe20000001814 */
[----:B------:R-:W1:Y:S04]  /*5fd0*/  LDSM.16.MT88.4 R8, [R193+0x1000] ;  /* 0x00100000c108783b */ /* 0x000e680000004200 */
[----:B------:R-:W2:Y:S04]  /*5fe0*/  LDSM.16.MT88.4 R12, [R194+0x1000] ;  /* 0x00100000c20c783b */ /* 0x000ea80000004200 */
[----:B------:R-:W3:Y:S01]  /*5ff0*/  LDSM.16.MT88.4 R20, [R194+0x7000] ;  /* 0x00700000c214783b */ /* 0x000ee20000004200 */
        /* <DEDUP_REMOVED lines=27> */
[----:B------:R-:W1:Y:S07]  /*61b0*/  LDSM.16.MT88.4 R164, [R196+0x1800] ;  /* 0x00180000c4a4783b */ /* 0x000e6e0000004200 */
[C---:B------:R-:W-:Y:S01]  /*61c0*/  HMMA.16816.F32 R88, R4.reuse, R8, R176 ;  /* 0x000000080458723c */ /* 0x040fe200000018b0 */
[----:B------:R-:W-:Y:S07]  /*61d0*/  LDSM.16.MT88.4 R8, [R197+0x5000] ;  /* 0x00500000c508783b */ /* 0x000fee0000004200 */
[C---:B--2---:R-:W-:Y:S01]  /*61e0*/  HMMA.16816.F32 R100, R4.reuse, R14, R156 ;  /* 0x0000000e0464723c */ /* 0x044fe2000000189c */
[----:B------:R-:W2:Y:S07]  /*61f0*/  LDSM.16.MT88.4 R156, [R197+0x1800] ;  /* 0x00180000c59c783b */ /* 0x000eae0000004200 */
[----:B------:R-:W-:Y:S01]  /*6200*/  HMMA.16816.F32 R96, R4, R12, R148 ;  /* 0x0000000c0460723c */ /* 0x000fe20000001894 */
[----:B------:R-:W3:Y:S04]  /*6210*/  LDSM.16.MT88.4 R12, [R196+0x5000] ;  /* 0x00500000c40c783b */ /* 0x000ee80000004200 */
[----:B------:R-:W4:Y:S03]  /*6220*/  LDSM.16.MT88.4 R148, [R194+0x1800] ;  /* 0x00180000c294783b */ /* 0x000f260000004200 */
[C---:B-1----:R-:W-:Y:S08]  /*6230*/  HMMA.16816.F32 R160, R128.reuse, R164, R160 ;  /* 0x000000a480a0723c */ /* 0x042ff000000018a0 */
[C---:B------:R-:W-:Y:S08]  /*6240*/  HMMA.16816.F32 R164, R128.reuse, R166, R44 ;  /* 0x000000a680a4723c */ /* 0x040ff0000000182c */
[C---:B--2---:R-:W-:Y:S08]  /*6250*/  HMMA.16816.F32 R152, R128.reuse, R156, R152 ;  /* 0x0000009c8098723c */ /* 0x044ff00000001898 */
[----:B------:R-:W-:Y:S01]  /*6260*/  HMMA.16816.F32 R156, R128, R158, R40 ;  /* 0x0000009e809c723c */ /* 0x000fe20000001828 */
[----:B------:R-:W1:Y:S07]  /*6270*/  LDSM.16.MT88.4 R40, [R193+0x3800] ;  /* 0x00380000c128783b */ /* 0x000e6e0000004200 */
[C---:B---3--:R-:W-:Y:S08]  /*6280*/  HMMA.16816.F32 R112, R4.reuse, R12, R112 ;  /* 0x0000000c0470723c */ /* 0x048ff00000001870 */
[----:B------:R-:W-:Y:S01]  /*6290*/  HMMA.16816.F32 R116, R4, R14, R116 ;  /* 0x0000000e0474723c */ /* 0x000fe20000001874 */
[----:B------:R-:W2:Y:S07]  /*62a0*/  LDSM.16.MT88.4 R12, [R197+0x7000] ;  /* 0x00700000c50c783b */ /* 0x000eae0000004200 */
[C---:B----4-:R-:W-:Y:S08]  /*62b0*/  HMMA.16816.F32 R144, R128.reuse, R148, R144 ;  /* 0x000000948090723c */ /* 0x050ff00000001890 */
[----:B------:R-:W-:Y:S08]  /*62c0*/  HMMA.16816.F32 R148, R128, R150, R36 ;  /* 0x000000968094723c */ /* 0x000ff00000001824 */
[----:B------:R-:W-:Y:S08]  /*62d0*/  HMMA.16816.F32 R104, R4, R8, R108 ;  /* 0x000000080468723c */ /* 0x000ff0000000186c */
[C---:B-1----:R-:W-:Y:S08]  /*62e0*/  HMMA.16816.F32 R36, R128.reuse, R40, R52 ;  /* 0x000000288024723c */ /* 0x042ff00000001834 */
[----:B------:R-:W-:Y:S01]  /*62f0*/  HMMA.16816.F32 R40, R128, R42, R56 ;  /* 0x0000002a8028723c */ /* 0x000fe20000001838 */
[----:B------:R-:W1:Y:S07]  /*6300*/  LDSM.16.MT88.4 R56, [R197+0x3800] ;  /* 0x00380000c538783b */ /* 0x000e6e0000004200 */
[C---:B--2---:R-:W-:Y:S01]  /*6310*/  HMMA.16816.F32 R20, R4.reuse, R12, R64 ;  /* 0x0000000c0414723c */ /* 0x044fe20000001840 */
[----:B------:R-:W-:Y:S07]  /*6320*/  LDSM.16.MT88.4 R64, [R196+0x3800] ;  /* 0x00380000c440783b */ /* 0x000fee0000004200 */
[C---:B------:R-:W-:Y:S01]  /*6330*/  HMMA.16816.F32 R12, R4.reuse, R14, R48 ;  /* 0x0000000e040c723c */ /* 0x040fe20000001830 */
[----:B------:R-:W2:Y:S07]  /*6340*/  LDSM.16.MT88.4 R48, [R194+0x3800] ;  /* 0x00380000c230783b */ /* 0x000eae0000004200 */
[----:B------:R-:W-:Y:S01]  /*6350*/  HMMA.16816.F32 R108, R4, R10, R140 ;  /* 0x0000000a046c723c */ /* 0x000fe2000000188c */
[----:B------:R-:W-:Y:S04]  /*6360*/  LDSM.16.MT88.4 R8, [R193+0x7000] ;  /* 0x00700000c108783b */ /* 0x000fe80000004200 */
[----:B------:R-:W-:Y:S03]  /*6370*/  LDSM.16.MT88.4 R140, [R193+0x1800] ;  /* 0x00180000c18c783b */ /* 0x000fe60000004200 */
[C---:B-1----:R-:W-:Y:S01]  /*6380*/  HMMA.16816.F32 R52, R128.reuse, R56, R72 ;  /* 0x000000388034723c */ /* 0x042fe20000001848 */
[----:B------:R-:W1:Y:S07]  /*6390*/  LDSM.16.MT88.4 R72, [R193+0x5800] ;  /* 0x00580000c148783b */ /* 0x000e6e0000004200 */
[C---:B------:R-:W-:Y:S08]  /*63a0*/  HMMA.16816.F32 R56, R128.reuse, R58, R76 ;  /* 0x0000003a8038723c */ /* 0x040ff0000000184c */
[C---:B--2---:R-:W-:Y:S08]  /*63b0*/  HMMA.16816.F32 R44, R128.reuse, R48, R60 ;  /* 0x00000030802c723c */ /* 0x044ff0000000183c */
[C---:B------:R-:W-:Y:S08]  /*63c0*/  HMMA.16816.F32 R48, R128.reuse, R50, R68 ;  /* 0x000000328030723c */ /* 0x040ff00000001844 */
[C---:B------:R-:W-:Y:S01]  /*63d0*/  HMMA.16816.F32 R60, R128.reuse, R64, R80 ;  /* 0x00000040803c723c */ /* 0x040fe20000001850 */
[----:B------:R-:W2:Y:S07]  /*63e0*/  LDSM.16.MT88.4 R80, [R194+0x5800] ;  /* 0x00580000c250783b */ /* 0x000eae0000004200 */
[C---:B------:R-:W-:Y:S08]  /*63f0*/  HMMA.16816.F32 R64, R128.reuse, R66, R84 ;  /* 0x000000428040723c */ /* 0x040ff00000001854 */
[----:B-1----:R-:W-:Y:S01]  /*6400*/  HMMA.16816.F32 R68, R128, R72, R88 ;  /* 0x000000488044723c */ /* 0x002fe20000001858 */
[----:B------:R-:W1:Y:S07]  /*6410*/  LDSM.16.MT88.4 R88, [R197+0x5800] ;  /* 0x00580000c558783b */ /* 0x000e6e0000004200 */
[C---:B------:R-:W-:Y:S08]  /*6420*/  HMMA.16816.F32 R120, R4.reuse, R8, R120 ;  /* 0x000000080478723c */ /* 0x040ff00000001878 */
[----:B------:R-:W-:Y:S01]  /*6430*/  HMMA.16816.F32 R172, R4, R10, R172 ;  /* 0x0000000a04ac723c */ /* 0x000fe200000018ac */
[----:B------:R-:W3:Y:S07]  /*6440*/  LDSM.16.MT88.4 R8, [R196+0x7000] ;  /* 0x00700000c408783b */ /* 0x000eee0000004200 */
[C---:B------:R-:W-:Y:S08]  /*6450*/  HMMA.16816.F32 R72, R128.reuse, R74, R92 ;  /* 0x0000004a8048723c */ /* 0x040ff0000000185c */
[C---:B--2---:R-:W-:Y:S01]  /*6460*/  HMMA.16816.F32 R76, R128.reuse, R80, R96 ;  /* 0x00000050804c723c */ /* 0x044fe20000001860 */
[----:B------:R-:W2:Y:S07]  /*6470*/  LDSM.16.MT88.4 R96, [R196+0x5800] ;  /* 0x00580000c460783b */ /* 0x000eae0000004200 */
[C---:B------:R-:W-:Y:S08]  /*6480*/  HMMA.16816.F32 R80, R128.reuse, R82, R100 ;  /* 0x000000528050723c */ /* 0x040ff00000001864 */
[C---:B-1----:R-:W-:Y:S01]  /*6490*/  HMMA.16816.F32 R84, R128.reuse, R88, R104 ;  /* 0x000000588054723c */ /* 0x042fe20000001868 */
[----:B------:R-:W1:Y:S07]  /*64a0*/  LDSM.16.MT88.4 R104, [R193+0x7800] ;  /* 0x00780000c168783b */ /* 0x000e6e0000004200 */
[----:B------:R-:W-:Y:S08]  /*64b0*/  HMMA.16816.F32 R88, R128, R90, R108 ;  /* 0x0000005a8058723c */ /* 0x000ff0000000186c */
[C---:B---3--:R-:W-:Y:S08]  /*64c0*/  HMMA.16816.F32 R32, R4.reuse, R8, R32 ;  /* 0x000000080420723c */ /* 0x048ff00000001820 */
[----:B------:R-:W-:Y:S01]  /*64d0*/  HMMA.16816.F32 R24, R4, R10, R24 ;  /* 0x0000000a0418723c */ /* 0x000fe20000001818 */
[----:B------:R-:W-:Y:S07]  /*64e0*/  LDSM.16.MT88.4 R4, [R196+0x7800] ;  /* 0x00780000c404783b */ /* 0x000fee0000004200 */
[C---:B--2---:R-:W-:Y:S01]  /*64f0*/  HMMA.16816.F32 R92, R128.reuse, R96, R112 ;  /* 0x00000060805c723c */ /* 0x044fe20000001870 */
[----:B------:R-:W2:Y:S07]  /*6500*/  LDSM.16.MT88.4 R112, [R194+0x7800] ;  /* 0x00780000c270783b */ /* 0x000eae0000004200 */
[C---:B------:R-:W-:Y:S08]  /*6510*/  HMMA.16816.F32 R96, R128.reuse, R98, R116 ;  /* 0x000000628060723c */ /* 0x040ff00000001874 */
[C---:B-1----:R-:W-:Y:S01]  /*6520*/  HMMA.16816.F32 R100, R128.reuse, R104, R120 ;  /* 0x000000688064723c */ /* 0x042fe20000001878 */
[----:B------:R-:W1:Y:S07]  /*6530*/  LDSM.16.MT88.4 R120, [R197+0x7800] ;  /* 0x00780000c578783b */ /* 0x000e6e0000004200 */
[C---:B------:R-:W-:Y:S08]  /*6540*/  HMMA.16816.F32 R136, R128.reuse, R140, R136 ;  /* 0x0000008c8088723c */ /* 0x040ff00000001888 */
[C---:B------:R-:W-:Y:S08]  /*6550*/  HMMA.16816.F32 R140, R128.reuse, R142, R28 ;  /* 0x0000008e808c723c */ /* 0x040ff0000000181c */
[C---:B------:R-:W-:Y:S08]  /*6560*/  HMMA.16816.F32 R104, R128.reuse, R106, R172 ;  /* 0x0000006a8068723c */ /* 0x040ff000000018ac */
[C---:B--2---:R-:W-:Y:S08]  /*6570*/  HMMA.16816.F32 R108, R128.reuse, R112, R168 ;  /* 0x00000070806c723c */ /* 0x044ff000000018a8 */
[C---:B------:R-:W-:Y:S08]  /*6580*/  HMMA.16816.F32 R112, R128.reuse, R114, R124 ;  /* 0x000000728070723c */ /* 0x040ff0000000187c */
[C---:B-1----:R-:W-:Y:S08]  /*6590*/  HMMA.16816.F32 R116, R128.reuse, R120, R20 ;  /* 0x000000788074723c */ /* 0x042ff00000001814 */
[C---:B------:R-:W-:Y:S08]  /*65a0*/  HMMA.16816.F32 R120, R128.reuse, R122, R12 ;  /* 0x0000007a8078723c */ /* 0x040ff0000000180c */
[C---:B------:R-:W-:Y:S08]  /*65b0*/  HMMA.16816.F32 R124, R128.reuse, R4, R32 ;  /* 0x00000004807c723c */ /* 0x040ff00000001820 */
[----:B------:R-:W-:Y:S01]  /*65c0*/  HMMA.16816.F32 R128, R128, R6, R24 ;  /* 0x000000068080723c */ /* 0x000fe20000001818 */
[----:B------:R-:W-:Y:S07]  /*65d0*/  @!UPT UIADD3 URZ, URZ, URZ, URZ ;  /* 0x0000003f3f3ff290 */ /* 0x000fee000fffe03f */
[----:B------:R-:W-:Y:S11]  /*65e0*/  @!P0 BRA `(.L_x_1255) ;  /* 0x0000383000008947 */ /* 0x000ff60003800000 */
[----:B------:R-:W-:Y:S02]  /*65f0*/  MOV R220, R0 ;  /* 0x0000000000dc7202 */ /* 0x000fe40000000f00 */
[----:B------:R-:W-:-:S02]  /*6600*/  MOV R134, R16 ;  /* 0x0000001000867202 */ /* 0x000fc40000000f00 */
[----:B------:R-:W-:Y:S02]  /*6610*/  MOV R133, R132 ;  /* 0x0000008400857202 */ /* 0x000fe40000000f00 */
.L_x_1256:
[----:B------:R-:W2:Y:S01]  /*6620*/  LDL.64 R10, [R1] ;  /* 0x00000000010a7983 */ /* 0x000ea20000100a00 */
[----:B------:R-:W-:Y:S01]  /*6630*/  SHF.R.S32.HI R0, RZ, 0x1f, R220 ;  /* 0x0000001fff007819 */ /* 0x000fe200000114dc */
[----:B------:R-:W-:Y:S04]  /*6640*/  DEPBAR.LE SB0, 0x0 ;  /* 0x000080000000791a */ /* 0x000fe80000000000 */
[----:B------:R-:W3:Y:S01]  /*6650*/  LDL R9, [R1+0x8] ;  /* 0x0000080001097983 */ /* 0x000ee20000100800 */
[----:B------:R-:W-:Y:S01]  /*6660*/  WARPSYNC 0xffffffff ;  /* 0xffffffff00007948 */ /* 0x000fe20003800000 */
[----:B------:R-:W-:Y:S02]  /*6670*/  IMAD R0, R0, c[0x0][0x208], RZ ;  /* 0x0000820000007a24 */ /* 0x000fe400078e02ff */
[----:B------:R-:W-:Y:S01]  /*6680*/  BAR.SYNC.DEFER_BLOCKING 0x0 ;  /* 0x0000000000007b1d */ /* 0x000fe20000010000 */
[----:B------:R-:W-:Y:S01]  /*6690*/  IMAD.WIDE.U32 R4, R220, c[0x0][0x208], RZ ;  /* 0x00008200dc047a25 */ /* 0x000fe200078e00ff */
[C---:B------:R-:W-:Y:S02]  /*66a0*/  IADD3 R14, P2, R230.reuse, 0x40, RZ ;  /* 0x00000040e60e7810 */ /* 0x040fe40007f5e0ff */
[----:B------:R-:W-:Y:S01]  /*66b0*/  IADD3 R15, P3, R230, 0x80, RZ ;  /* 0x00000080e60f7810 */ /* 0x000fe20007f7e0ff */
[----:B------:R-:W-:Y:S01]  /*66c0*/  IMAD R0, R220, c[0x0][0x20c], R0 ;  /* 0x00008300dc007a24 */ /* 0x000fe200078e0200 */
[C---:B------:R-:W-:Y:S02]  /*66d0*/  SHF.L.U32 R3, R4.reuse, 0x6, RZ ;  /* 0x0000000604037819 */ /* 0x040fe400000006ff */
[-C--:B------:R-:W-:Y:S02]  /*66e0*/  IADD3.X R20, RZ, R235.reuse, RZ, P2, !PT ;  /* 0x000000ebff147210 */ /* 0x080fe400017fe4ff */
[----:B------:R-:W-:Y:S02]  /*66f0*/  IADD3 R0, R5, R0, RZ ;  /* 0x0000000005007210 */ /* 0x000fe40007ffe0ff */
[C---:B------:R-:W-:Y:S02]  /*6700*/  IADD3 R2, P1, R3.reuse, R230, RZ ;  /* 0x000000e603027210 */ /* 0x040fe40007f3e0ff */
[----:B------:R-:W-:Y:S02]  /*6710*/  SHF.L.U64.HI R0, R4, 0x6, R0 ;  /* 0x0000000604007819 */ /* 0x000fe40000010200 */
[C---:B------:R-:W-:Y:S02]  /*6720*/  IADD3 R4, P0, R3.reuse, R14, RZ ;  /* 0x0000000e03047210 */ /* 0x040fe40007f1e0ff */
[CC--:B------:R-:W-:Y:S02]  /*6730*/  IADD3.X R5, R0.reuse, R235.reuse, RZ, P1, !PT ;  /* 0x000000eb00057210 */ /* 0x0c0fe40000ffe4ff */
[----:B------:R-:W-:Y:S02]  /*6740*/  IADD3.X R8, R0, R20, RZ, P0, !PT ;  /* 0x0000001400087210 */ /* 0x000fe400007fe4ff */
[----:B------:R-:W-:Y:S02]  /*6750*/  LEA R12, P1, R4, c[0x0][0x1f8], 0x1 ;  /* 0x00007e00040c7a11 */ /* 0x000fe400078208ff */
[----:B------:R-:W-:Y:S01]  /*6760*/  LEA R6, P2, R2, c[0x0][0x1f8], 0x1 ;  /* 0x00007e0002067a11 */ /* 0x000fe200078408ff */
[----:B------:R-:W4:Y:S01]  /*6770*/  LDL R23, [R1+0xc] ;  /* 0x00000c0001177983 */ /* 0x000f220000100800 */
[----:B------:R-:W-:Y:S02]  /*6780*/  LEA.HI.X R13, R4, c[0x0][0x1fc], R8, 0x1, P1 ;  /* 0x00007f00040d7a11 */ /* 0x000fe400008f0c08 */
[----:B------:R-:W-:Y:S01]  /*6790*/  LEA.HI.X R7, R2, c[0x0][0x1fc], R5, 0x1, P2 ;  /* 0x00007f0002077a11 */ /* 0x000fe200010f0c05 */
[----:B------:R-:W-:Y:S01]  /*67a0*/  LDSM.16.M88.4 R32, [R199] ;  /* 0x00000000c720783b */ /* 0x000fe20000000200 */
[----:B------:R-:W-:Y:S02]  /*67b0*/  ISETP.GE.AND P2, PT, R252, c[0x0][0x1d4], PT ;  /* 0x00007500fc007a0c */ /* 0x000fe40003f46270 */
[----:B------:R-:W-:Y:S02]  /*67c0*/  IADD3.X R21, RZ, R235, RZ, P3, !PT ;  /* 0x000000ebff157210 */ /* 0x000fe40001ffe4ff */
[----:B------:R-:W-:Y:S03]  /*67d0*/  IADD3 R2, P4, R3, R15, RZ ;  /* 0x0000000f03027210 */ /* 0x000fe60007f9e0ff */
[----:B------:R-:W-:Y:S01]  /*67e0*/  LDSM.16.M88.4 R16, [R192+0x800] ;  /* 0x00080000c010783b */ /* 0x000fe20000000200 */
[----:B------:R-:W-:Y:S02]  /*67f0*/  LEA R4, P3, R2, c[0x0][0x1f8], 0x1 ;  /* 0x00007e0002047a11 */ /* 0x000fe400078608ff */
[----:B------:R-:W-:Y:S04]  /*6800*/  IADD3.X R5, R0, R21, RZ, P4, !PT ;  /* 0x0000001500057210 */ /* 0x000fe800027fe4ff */
[----:B------:R-:W-:Y:S01]  /*6810*/  LEA.HI.X R5, R2, c[0x0][0x1fc], R5, 0x1, P3 ;  /* 0x00007f0002057a11 */ /* 0x000fe200018f0c05 */
[----:B------:R-:W-:Y:S08]  /*6820*/  LDSM.16.M88.4 R24, [R192+0x1000] ;  /* 0x00100000c018783b */ /* 0x000ff00000000200 */
[----:B------:R-:W-:Y:S08]  /*6830*/  LDSM.16.M88.4 R168, [R192+0x1800] ;  /* 0x00180000c0a8783b */ /* 0x000ff00000000200 */
[----:B------:R-:W-:Y:S08]  /*6840*/  LDSM.16.M88.4 R172, [R200] ;  /* 0x00000000c8ac783b */ /* 0x000ff00000000200 */
[----:B------:R-:W-:Y:S08]  /*6850*/  LDSM.16.M88.4 R176, [R203] ;  /* 0x00000000cbb0783b */ /* 0x000ff00000000200 */
[----:B------:R-:W-:Y:S08]  /*6860*/  LDSM.16.M88.4 R180, [R218] ;  /* 0x00000000dab4783b */ /* 0x000ff00000000200 */
[----:B------:R-:W-:Y:S08]  /*6870*/  LDSM.16.M88.4 R184, [R217] ;  /* 0x00000000d9b8783b */ /* 0x000ff00000000200 */
[----:B------:R-:W-:Y:S08]  /*6880*/  LDSM.16.M88.4 R188, [R216] ;  /* 0x00000000d8bc783b */ /* 0x000ff00000000200 */
[----:B------:R-:W5:Y:S01]  /*6890*/  LDL R132, [R1+0x18] ;  /* 0x0000180001847983 */ /* 0x000f620000100800 */
[----:B--2---:R-:W-:Y:S02]  /*68a0*/  ISETP.GE.AND P0, PT, R10, c[0x0][0x1d4], PT ;  /* 0x000075000a007a0c */ /* 0x004fe40003f06270 */
[----:B---3--:R-:W-:Y:S02]  /*68b0*/  ISETP.GE.AND P1, PT, R9, c[0x0][0x1d4], PT ;  /* 0x0000750009007a0c */ /* 0x008fe40003f26270 */
[----:B------:R-:W1:Y:S09]  /*68c0*/  LDSM.16.M88.4 R8, [R192] ;  /* 0x00000000c008783b */ /* 0x000e720000000200 */
[----:B------:R-:W-:Y:S01]  /*68d0*/  @!PT LDS RZ, [RZ] ;  /* 0x00000000fffff984 */ /* 0x000fe20000000800 */
[----:B------:R-:W-:Y:S01]  /*68e0*/  @!PT LDS RZ, [RZ] ;  /* 0x00000000fffff984 */ /* 0x000fe20000000800 */
[----:B------:R-:W-:Y:S01]  /*68f0*/  @!PT LDS RZ, [RZ] ;  /* 0x00000000fffff984 */ /* 0x000fe20000000800 */
[----:B------:R2:W-:Y:S08]  /*6900*/  LDGSTS.E.BYPASS.LTC128B.128 [R219+0x100], [R6.64], !P0 ;  /* 0x0010000006db7fae */ /* 0x0005f0000c101d46 */
[----:B------:R3:W-:Y:S08]  /*6910*/  LDGSTS.E.BYPASS.LTC128B.128 [R219+0x2100], [R12.64], !P1 ;  /* 0x021000000cdb7fae */ /* 0x0007f0000c901d46 */
[----:B------:R1:W-:Y:S01]  /*6920*/  LDGSTS.E.BYPASS.LTC128B.128 [R219+0x4100], [R4.64], !P2 ;  /* 0x0410000004db7fae */ /* 0x0003e2000d101d46 */
[----:B--2---:R-:W-:Y:S02]  /*6930*/  IADD3 R7, P3, R230, 0xc0, RZ ;  /* 0x000000c0e6077810 */ /* 0x004fe40007f7e0ff */
[----:B------:R-:W-:Y:S02]  /*6940*/  MOV R6, c[0x0][0x208] ;  /* 0x0000820000067a02 */ /* 0x000fe40000000f00 */
[----:B------:R-:W-:Y:S02]  /*6950*/  IADD3.X R22, RZ, R235, RZ, P3, !PT ;  /* 0x000000ebff167210 */ /* 0x000fe40001ffe4ff */
[----:B----4-:R-:W-:Y:S02]  /*6960*/  ISETP.GE.AND P3, PT, R23, c[0x0][0x1d4], PT ;  /* 0x0000750017007a0c */ /* 0x010fe40003f66270 */
[C---:B------:R-:W-:Y:S02]  /*6970*/  LEA R2, P4, R6.reuse, R3, 0x5 ;  /* 0x0000000306027211 */ /* 0x040fe400078828ff */
[----:B-1----:R-:W-:Y:S02]  /*6980*/  MOV R4, c[0x0][0x20c] ;  /* 0x0000830000047a02 */ /* 0x002fe40000000f00 */
[----:B------:R-:W-:Y:S02]  /*6990*/  IADD3 R5, P5, R3, R7, RZ ;  /* 0x0000000703057210 */ /* 0x000fe40007fbe0ff */
[----:B------:R-:W-:Y:S02]  /*69a0*/  LEA.HI.X R3, R6, R0, R4, 0x5, P4 ;  /* 0x0000000006037211 */ /* 0x000fe400020f2c04 */
[C---:B------:R-:W-:Y:S02]  /*69b0*/  LEA R4, P4, R5.reuse, c[0x0][0x1f8], 0x1 ;  /* 0x00007e0005047a11 */ /* 0x040fe400078808ff */
[----:B------:R-:W-:Y:S04]  /*69c0*/  IADD3.X R0, R0, R22, RZ, P5, !PT ;  /* 0x0000001600007210 */ /* 0x000fe80002ffe4ff */
[----:B------:R-:W-:Y:S02]  /*69d0*/  LEA.HI.X R5, R5, c[0x0][0x1fc], R0, 0x1, P4 ;  /* 0x00007f0005057a11 */ /* 0x000fe400020f0c00 */
[----:B------:R-:W-:Y:S03]  /*69e0*/  IADD3 R6, P4, R2, R230, RZ ;  /* 0x000000e602067210 */ /* 0x000fe60007f9e0ff */
[----:B------:R1:W-:Y:S01]  /*69f0*/  LDGSTS.E.BYPASS.LTC128B.128 [R219+0x6100], [R4.64], !P3 ;  /* 0x0610000004db7fae */ /* 0x0003e2000d901d46 */
[----:B---3--:R-:W-:Y:S02]  /*6a00*/  LEA R12, P5, R6, c[0x0][0x1f8], 0x1 ;  /* 0x00007e00060c7a11 */ /* 0x008fe400078a08ff */
[C---:B-1----:R-:W-:Y:S02]  /*6a10*/  IADD3.X R4, R3.reuse, R235, RZ, P4, !PT ;  /* 0x000000eb03047210 */ /* 0x042fe400027fe4ff */
[----:B------:R-:W-:Y:S02]  /*6a20*/  IADD3 R0, P4, R2, R14, RZ ;  /* 0x0000000e02007210 */ /* 0x000fe40007f9e0ff */
[----:B------:R-:W-:Y:S02]  /*6a30*/  LEA.HI.X R13, R6, c[0x0][0x1fc], R4, 0x1, P5 ;  /* 0x00007f00060d7a11 */ /* 0x000fe400028f0c04 */
[----:B------:R-:W-:Y:S02]  /*6a40*/  LEA R14, P5, R0, c[0x0][0x1f8], 0x1 ;  /* 0x00007e00000e7a11 */ /* 0x000fe400078a08ff */
[C---:B------:R-:W-:Y:S01]  /*6a50*/  IADD3.X R5, R3.reuse, R20, RZ, P4, !PT ;  /* 0x0000001403057210 */ /* 0x040fe200027fe4ff */
[----:B------:R1:W-:Y:S01]  /*6a60*/  LDGSTS.E.BYPASS.LTC128B.128 [R219+0x1100], [R12.64], !P0 ;  /* 0x011000000cdb7fae */ /* 0x0003e2000c101d46 */
[----:B------:R-:W-:Y:S02]  /*6a70*/  IADD3 R4, P4, R2, R15, RZ ;  /* 0x0000000f02047210 */ /* 0x000fe40007f9e0ff */
[----:B------:R-:W-:Y:S02]  /*6a80*/  LEA.HI.X R15, R0, c[0x0][0x1fc], R5, 0x1, P5 ;  /* 0x00007f00000f7a11 */ /* 0x000fe400028f0c05 */
[----:B------:R-:W-:Y:S02]  /*6a90*/  LEA R20, P5, R4, c[0x0][0x1f8], 0x1 ;  /* 0x00007e0004147a11 */ /* 0x000fe400078a08ff */
[C---:B------:R-:W-:Y:S01]  /*6aa0*/  IADD3.X R5, R3.reuse, R21, RZ, P4, !PT ;  /* 0x0000001503057210 */ /* 0x040fe200027fe4ff */
[----:B------:R1:W-:Y:S01]  /*6ab0*/  LDGSTS.E.BYPASS.LTC128B.128 [R219+0x3100], [R14.64], !P1 ;  /* 0x031000000edb7fae */ /* 0x0003e2000c901d46 */
[----:B------:R-:W-:Y:S02]  /*6ac0*/  IADD3 R0, P4, R2, R7, RZ ;  /* 0x0000000702007210 */ /* 0x000fe40007f9e0ff */
[----:B------:R-:W-:Y:S02]  /*6ad0*/  LEA.HI.X R21, R4, c[0x0][0x1fc], R5, 0x1, P5 ;  /* 0x00007f0004157a11 */ /* 0x000fe400028f0c05 */
[C---:B------:R-:W-:Y:S03]  /*6ae0*/  HMMA.16816.F32 R4, R32.reuse, R8, RZ ;  /* 0x000000082004723c */ /* 0x040fe600000018ff */
[----:B------:R2:W-:Y:S01]  /*6af0*/  LDGSTS.E.BYPASS.LTC128B.128 [R219+0x5100], [R20.64], !P2 ;  /* 0x0510000014db7fae */ /* 0x0005e2000d101d46 */
[----:B------:R-:W-:Y:S02]  /*6b00*/  IADD3.X R3, R3, R22, RZ, P4, !PT ;  /* 0x0000001603037210 */ /* 0x000fe400027fe4ff */
[C---:B------:R-:W-:Y:S02]  /*6b10*/  LEA R2, P4, R0.reuse, c[0x0][0x1f8], 0x1 ;  /* 0x00007e0000027a11 */ /* 0x040fe400078808ff */
[C---:B------:R-:W-:Y:S04]  /*6b20*/  HMMA.16816.F32 R8, R32.reuse, R10, RZ ;  /* 0x0000000a2008723c */ /* 0x040fe800000018ff */
[----:B------:R-:W-:Y:S02]  /*6b30*/  LEA.HI.X R3, R0, c[0x0][0x1fc], R3, 0x1, P4 ;  /* 0x00007f0000037a11 */ /* 0x000fe400020f0c03 */
[C---:B-----5:R-:W-:Y:S02]  /*6b40*/  ISETP.GT.AND P4, PT, R220.reuse, R132, PT ;  /* 0x00000084dc00720c */ /* 0x060fe40003f84270 */
[----:B------:R-:W-:Y:S01]  /*6b50*/  IADD3 R220, R220, -0x1, RZ ;  /* 0xffffffffdcdc7810 */ /* 0x000fe20007ffe0ff */
[----:B------:R3:W-:Y:S01]  /*6b60*/  LDGSTS.E.BYPASS.LTC128B.128 [R219+0x7100], [R2.64], !P3 ;  /* 0x0710000002db7fae */ /* 0x0007e2000d901d46 */
[C---:B-1----:R-:W-:Y:S07]  /*6b70*/  HMMA.16816.F32 R12, R32.reuse, R16, RZ ;  /* 0x00000010200c723c */ /* 0x042fee00000018ff */
[----:B------:R-:W0:Y:S01]  /*6b80*/  LDGDEPBAR ;  /* 0x00000000000079af */ /* 0x000e220000000000 */
[C---:B------:R-:W-:Y:S08]  /*6b90*/  HMMA.16816.F32 R16, R32.reuse, R18, RZ ;  /* 0x000000122010723c */ /* 0x040ff000000018ff */
[C---:B--2---:R-:W-:Y:S08]  /*6ba0*/  HMMA.16816.F32 R20, R32.reuse, R24, RZ ;  /* 0x000000182014723c */ /* 0x044ff000000018ff */
[C---:B------:R-:W-:Y:S08]  /*6bb0*/  HMMA.16816.F32 R24, R32.reuse, R26, RZ ;  /* 0x0000001a2018723c */ /* 0x040ff000000018ff */
[C---:B------:R-:W-:Y:S08]  /*6bc0*/  HMMA.16816.F32 R28, R32.reuse, R168, RZ ;  /* 0x000000a8201c723c */ /* 0x040ff000000018ff */
[----:B------:R-:W-:Y:S01]  /*6bd0*/  HMMA.16816.F32 R32, R32, R170, RZ ;  /* 0x000000aa2020723c */ /* 0x000fe200000018ff */
[----:B------:R-:W-:Y:S07]  /*6be0*/  LDSM.16.M88.4 R168, [R202] ;  /* 0x00000000caa8783b */ /* 0x000fee0000000200 */
[C---:B------:R-:W-:Y:S08]  /*6bf0*/  HMMA.16816.F32 R4, R172.reuse, R176, R4 ;  /* 0x000000b0ac04723c */ /* 0x040ff00000001804 */
[C---:B------:R-:W-:Y:S01]  /*6c00*/  HMMA.16816.F32 R8, R172.reuse, R178, R8 ;  /* 0x000000b2ac08723c */ /* 0x040fe20000001808 */
[----:B------:R-:W1:Y:S07]  /*6c10*/  LDSM.16.M88.4 R176, [R198] ;  /* 0x00000000c6b0783b */ /* 0x000e6e0000000200 */
[C---:B------:R-:W-:Y:S08]  /*6c20*/  HMMA.16816.F32 R12, R172.reuse, R180, R12 ;  /* 0x000000b4ac0c723c */ /* 0x040ff0000000180c */
[C---:B------:R-:W-:Y:S01]  /*6c30*/  HMMA.16816.F32 R16, R172.reuse, R182, R16 ;  /* 0x000000b6ac10723c */ /* 0x040fe20000001810 */
[----:B------:R-:W2:Y:S07]  /*6c40*/  LDSM.16.M88.4 R180, [R198+0x800] ;  /* 0x00080000c6b4783b */ /* 0x000eae0000000200 */
[C---:B------:R-:W-:Y:S08]  /*6c50*/  HMMA.16816.F32 R20, R172.reuse, R184, R20 ;  /* 0x000000b8ac14723c */ /* 0x040ff00000001814 */
[C---:B------:R-:W-:Y:S01]  /*6c60*/  HMMA.16816.F32 R24, R172.reuse, R186, R24 ;  /* 0x000000baac18723c */ /* 0x040fe20000001818 */
[----:B------:R-:W-:Y:S07]  /*6c70*/  LDSM.16.M88.4 R184, [R198+0x1800] ;  /* 0x00180000c6b8783b */ /* 0x000fee0000000200 */
[C---:B------:R-:W-:Y:S08]  /*6c80*/  HMMA.16816.F32 R28, R172.reuse, R188, R28 ;  /* 0x000000bcac1c723c */ /* 0x040ff0000000181c */
[----:B------:R-:W-:Y:S01]  /*6c90*/  HMMA.16816.F32 R32, R172, R190, R32 ;  /* 0x000000beac20723c */ /* 0x000fe20000001820 */
[----:B------:R-:W4:Y:S07]  /*6ca0*/  LDSM.16.M88.4 R172, [R198+0x1000] ;  /* 0x00100000c6ac783b */ /* 0x000f2e0000000200 */
[C---:B-1----:R-:W-:Y:S08]  /*6cb0*/  HMMA.16816.F32 R4, R168.reuse, R176, R4 ;  /* 0x000000b0a804723c */ /* 0x042ff00000001804 */
[C---:B------:R-:W-:Y:S01]  /*6cc0*/  HMMA.16816.F32 R8, R168.reuse, R178, R8 ;  /* 0x000000b2a808723c */ /* 0x040fe20000001808 */
[----:B------:R-:W-:Y:S07]  /*6cd0*/  LDSM.16.M88.4 R176, [R195] ;  /* 0x00000000c3b0783b */ /* 0x000fee0000000200 */
[C---:B--2---:R-:W-:Y:S08]  /*6ce0*/  HMMA.16816.F32 R12, R168.reuse, R180, R12 ;  /* 0x000000b4a80c723c */ /* 0x044ff0000000180c */
[C---:B------:R-:W-:Y:S01]  /*6cf0*/  HMMA.16816.F32 R16, R168.reuse, R182, R16 ;  /* 0x000000b6a810723c */ /* 0x040fe20000001810 */
[----:B------:R-:W-:Y:S07]  /*6d00*/  LDSM.16.M88.4 R180, [R195+0x800] ;  /* 0x00080000c3b4783b */ /* 0x000fee0000000200 */
[C---:B----4-:R-:W-:Y:S08]  /*6d10*/  HMMA.16816.F32 R20, R168.reuse, R172, R20 ;  /* 0x000000aca814723c */ /* 0x050ff00000001814 */
[C---:B------:R-:W-:Y:S01]  /*6d20*/  HMMA.16816.F32 R24, R168.reuse, R174, R24 ;  /* 0x000000aea818723c */ /* 0x040fe20000001818 */
[----:B------:R-:W1:Y:S07]  /*6d30*/  LDSM.16.M88.4 R172, [R201] ;  /* 0x00000000c9ac783b */ /* 0x000e6e0000000200 */
[C---:B------:R-:W-:Y:S08]  /*6d40*/  HMMA.16816.F32 R28, R168.reuse, R184, R28 ;  /* 0x000000b8a81c723c */ /* 0x040ff0000000181c */
[----:B------:R-:W-:Y:S01]  /*6d50*/  HMMA.16816.F32 R32, R168, R186, R32 ;  /* 0x000000baa820723c */ /* 0x000fe20000001820 */
[----:B------:R-:W2:Y:S08]  /*6d60*/  LDSM.16.M88.4 R168, [R195+0x1000] ;  /* 0x00100000c3a8783b */ /* 0x000eb00000000200 */
[----:B------:R-:W4:Y:S01]  /*6d70*/  LDSM.16.M88.4 R184, [R195+0x1800] ;  /* 0x00180000c3b8783b */ /* 0x000f220000000200 */
[C---:B-1----:R-:W-:Y:S08]  /*6d80*/  HMMA.16816.F32 R4, R172.reuse, R176, R4 ;  /* 0x000000b0ac04723c */ /* 0x042ff00000001804 */
        /* <DEDUP_REMOVED lines=8> */
[C---:B----4-:R-:W-:Y:S08]  /*6e10*/  HMMA.16816.F32 R28, R172.reuse, R184, R28 ;  /* 0x000000b8ac1c723c */ /* 0x050ff0000000181c */
[----:B------:R-:W-:Y:S01]  /*6e20*/  HMMA.16816.F32 R32, R172, R186, R32 ;  /* 0x000000baac20723c */ /* 0x000fe20000001820 */
[----:B------:R-:W2:Y:S08]  /*6e30*/  LDSM.16.M88.4 R172, [R192+0x3000] ;  /* 0x00300000c0ac783b */ /* 0x000eb00000000200 */
[----:B------:R-:W4:Y:S01]  /*6e40*/  LDSM.16.M88.4 R184, [R192+0x3800] ;  /* 0x00380000c0b8783b */ /* 0x000f220000000200 */
[C---:B-1----:R-:W-:Y:S08]  /*6e50*/  HMMA.16816.F32 R4, R168.reuse, R176, R4 ;  /* 0x000000b0a804723c */ /* 0x042ff00000001804 */
        /* <DEDUP_REMOVED lines=8> */
[C---:B----4-:R-:W-:Y:S08]  /*6ee0*/  HMMA.16816.F32 R28, R168.reuse, R184, R28 ;  /* 0x000000b8a81c723c */ /* 0x050ff0000000181c */
[----:B------:R-:W-:Y:S01]  /*6ef0*/  HMMA.16816.F32 R32, R168, R186, R32 ;  /* 0x000000baa820723c */ /* 0x000fe20000001820 */
[----:B------:R-:W2:Y:S08]  /*6f00*/  LDSM.16.M88.4 R168, [R213] ;  /* 0x00000000d5a8783b */ /* 0x000eb00000000200 */
[----:B------:R-:W4:Y:S01]  /*6f10*/  LDSM.16.M88.4 R184, [R212] ;  /* 0x00000000d4b8783b */ /* 0x000f220000000200 */
        /* <DEDUP_REMOVED lines=122> */
[----:B------:R-:W4:Y:S07]  /*76c0*/  LDSM.16.M88.4 R180, [R201+0xc000] ;  /* 0x00c00000c9b4783b */ /* 0x000f2e0000000200 */
[C---:B--2---:R-:W-:Y:S08]  /*76d0*/  HMMA.16816.F32 R20, R168.reuse, R172, R20 ;  /* 0x000000aca814723c */ /* 0x044ff00000001814 */
[C---:B------:R-:W-:Y:S08]  /*76e0*/  HMMA.16816.F32 R24, R168.reuse, R174, R24 ;  /* 0x000000aea818723c */ /* 0x040ff00000001818 */
[C---:B-1----:R-:W-:Y:S08]  /*76f0*/  HMMA.16816.F32 R28, R168.reuse, R176, R28 ;  /* 0x000000b0a81c723c */ /* 0x042ff0000000181c */
[----:B------:R-:W-:Y:S01]  /*7700*/  HMMA.16816.F32 R32, R168, R178, R32 ;  /* 0x000000b2a820723c */ /* 0x000fe20000001820 */
[----:B------:R-:W1:Y:S07]  /*7710*/  LDSM.16.M88.4 R168, [R195+0x6800] ;  /* 0x00680000c3a8783b */ /* 0x000e6e0000000200 */
[C---:B----4-:R-:W-:Y:S08]  /*7720*/  HMMA.16816.F32 R4, R180.reuse, R184, R4 ;  /* 0x000000b8b404723c */ /* 0x050ff00000001804 */
[C---:B------:R-:W-:Y:S11]  /*7730*/  HMMA.16816.F32 R8, R180.reuse, R186, R8 ;  /* 0x000000bab408723c */ /* 0x040ff60000001808 */
[----:B------:R-:W-:Y:S05]  /*7740*/  @!UPT UIADD3 URZ, URZ, URZ, URZ ;  /* 0x0000003f3f3ff290 */ /* 0x000fea000fffe03f */
[----:B------:R-:W-:Y:S04]  /*7750*/  FMUL.FTZ R0, R4, c[0x0][0x320] ;  /* 0x0000c80004007a20 */ /* 0x000fe80000410000 */
[----:B------:R2:W4:Y:S04]  /*7760*/  MUFU.TANH R176, R0 ;  /* 0x0000000000b07308 */ /* 0x0005280000002400 */
[----:B---3--:R-:W-:Y:S01]  /*7770*/  FMUL.FTZ R2, R11, c[0x0][0x320] ;  /* 0x0000c8000b027a20 */ /* 0x008fe20000410000 */
[C---:B-1----:R-:W-:Y:S05]  /*7780*/  HMMA.16816.F32 R12, R180.reuse, R168, R12 ;  /* 0x000000a8b40c723c */ /* 0x042fea000000180c */
[----:B------:R1:W-:Y:S03]  /*7790*/  MUFU.TANH R174, R2 ;  /* 0x0000000200ae7308 */ /* 0x0003e60000002400 */
[C---:B------:R-:W-:Y:S04]  /*77a0*/  HMMA.16816.F32 R16, R180.reuse, R170, R16 ;  /* 0x000000aab410723c */ /* 0x040fe80000001810 */
[----:B--2---:R-:W-:Y:S04]  /*77b0*/  FMUL.FTZ R0, R5, c[0x0][0x320] ;  /* 0x0000c80005007a20 */ /* 0x004fe80000410000 */
[----:B------:R2:W3:Y:S11]  /*77c0*/  MUFU.TANH R175, R0 ;  /* 0x0000000000af7308 */ /* 0x0004f60000002400 */
[----:B------:R-:W-:Y:S05]  /*77d0*/  @!UPT UIADD3 URZ, URZ, URZ, URZ ;  /* 0x0000003f3f3ff290 */ /* 0x000fea000fffe03f */
[----:B-1----:R-:W-:Y:S04]  /*77e0*/  FMUL.FTZ R2, R19, c[0x0][0x320] ;  /* 0x0000c80013027a20 */ /* 0x002fe80000410000 */
[----:B------:R-:W-:Y:S01]  /*77f0*/  MUFU.TANH R225, R2 ;  /* 0x0000000200e17308 */ /* 0x000fe20000002400 */
[----:B--2---:R-:W-:Y:S09]  /*7800*/  FMUL.FTZ R0, R6, c[0x0][0x320] ;  /* 0x0000c80006007a20 */ /* 0x004ff20000410000 */
[----:B------:R1:W-:Y:S02]  /*7810*/  MUFU.TANH R177, R0 ;  /* 0x0000000000b17308 */ /* 0x0003e40000002400 */
[----:B-1----:R-:W-:Y:S02]  /*7820*/  FMUL.FTZ R0, R7, c[0x0][0x320] ;  /* 0x0000c80007007a20 */ /* 0x002fe40000410000 */
[----:B------:R-:W1:Y:S06]  /*7830*/  LDSM.16.M88.4 R4, [R195+0x7000] ;  /* 0x00700000c304783b */ /* 0x000e6c0000000200 */
[----:B------:R2:W-:Y:S02]  /*7840*/  MUFU.TANH R178, R0 ;  /* 0x0000000000b27308 */ /* 0x0005e40000002400 */
[----:B--2---:R-:W-:Y:S08]  /*7850*/  FMUL.FTZ R0, R8, c[0x0][0x320] ;  /* 0x0000c80008007a20 */ /* 0x004ff00000410000 */
[----:B------:R2:W5:Y:S01]  /*7860*/  MUFU.TANH R173, R0 ;  /* 0x0000000000ad7308 */ /* 0x0005620000002400 */
[C---:B-1----:R-:W-:Y:S08]  /*7870*/  HMMA.16816.F32 R20, R180.reuse, R4, R20 ;  /* 0x00000004b414723c */ /* 0x042ff00000001814 */
[C---:B------:R-:W-:Y:S04]  /*7880*/  HMMA.16816.F32 R24, R180.reuse, R6, R24 ;  /* 0x00000006b418723c */ /* 0x040fe80000001818 */
[----:B--2---:R-:W-:Y:S04]  /*7890*/  FMUL.FTZ R0, R9, c[0x0][0x320] ;  /* 0x0000c80009007a20 */ /* 0x004fe80000410000 */
[----:B------:R1:W2:Y:S11]  /*78a0*/  MUFU.TANH R169, R0 ;  /* 0x0000000000a97308 */ /* 0x0002b60000002400 */
[----:B------:R-:W-:Y:S05]  /*78b0*/  @!UPT UIADD3 URZ, URZ, URZ, URZ ;  /* 0x0000003f3f3ff290 */ /* 0x000fea000fffe03f */
[----:B------:R-:W-:Y:S02]  /*78c0*/  FMUL.FTZ R2, R27, c[0x0][0x320] ;  /* 0x0000c8001b027a20 */ /* 0x000fe40000410000 */
[----:B------:R-:W-:Y:S02]  /*78d0*/  FMUL.FTZ R5, R25, c[0x0][0x320] ;  /* 0x0000c80019057a20 */ /* 0x000fe40000410000 */
[----:B------:R2:W-:Y:S01]  /*78e0*/  MUFU.TANH R243, R2 ;  /* 0x0000000200f37308 */ /* 0x0005e20000002400 */
[----:B-1----:R-:W-:Y:S02]  /*78f0*/  FMUL.FTZ R0, R10, c[0x0][0x320] ;  /* 0x0000c8000a007a20 */ /* 0x002fe40000410000 */
[----:B------:R-:W1:Y:S01]  /*7900*/  LDSM.16.M88.4 R8, [R195+0x7800] ;  /* 0x00780000c308783b */ /* 0x000e620000000200 */
[----:B------:R-:W-:Y:S06]  /*7910*/  DEPBAR.LE SB0, 0x0 ;  /* 0x000080000000791a */ /* 0x000fec0000000000 */
[----:B------:R3:W-:Y:S01]  /*7920*/  MUFU.TANH R172, R0 ;  /* 0x0000000000ac7308 */ /* 0x0007e20000002400 */
[----:B------:R-:W-:Y:S01]  /*7930*/  BAR.SYNC.DEFER_BLOCKING 0x0 ;  /* 0x0000000000007b1d */ /* 0x000fe20000010000 */
[----:B--2---:R-:W-:Y:S04]  /*7940*/  @P4 IMAD.WIDE.U32 R2, R220, c[0x0][0x1e0], RZ ;  /* 0x00007800dc024a25 */ /* 0x004fe800078e00ff */
[----:B---3--:R-:W-:Y:S04]  /*7950*/  FMUL.FTZ R0, R12, c[0x0][0x320] ;  /* 0x0000c8000c007a20 */ /* 0x008fe80000410000 */
[----:B------:R2:W3:Y:S01]  /*7960*/  MUFU.TANH R171, R0 ;  /* 0x0000000000ab7308 */ /* 0x0004e20000002400 */
[C---:B-1----:R-:W-:Y:S09]  /*7970*/  HMMA.16816.F32 R28, R180.reuse, R8, R28 ;  /* 0x00000008b41c723c */ /* 0x042ff2000000181c */
[----:B------:R4:W-:Y:S03]  /*7980*/  MUFU.TANH R240, R5 ;  /* 0x0000000500f07308 */ /* 0x0009e60000002400 */
[----:B------:R-:W-:Y:S01]  /*7990*/  @P4 MOV R9, c[0x0][0x1e4] ;  /* 0x0000790000094a02 */ /* 0x000fe20000000f00 */
[----:B------:R-:W-:Y:S03]  /*79a0*/  HMMA.16816.F32 R32, R180, R10, R32 ;  /* 0x0000000ab420723c */ /* 0x000fe60000001820 */
[----:B--2---:R-:W-:Y:S04]  /*79b0*/  FMUL.FTZ R0, R13, c[0x0][0x320] ;  /* 0x0000c8000d007a20 */ /* 0x004fe80000410000 */
[----:B------:R1:W2:Y:S05]  /*79c0*/  MUFU.TANH R179, R0 ;  /* 0x0000000000b37308 */ /* 0x0002aa0000002400 */
[----:B------:R-:W-:Y:S02]  /*79d0*/  FMUL.FTZ R4, R28, c[0x0][0x320] ;  /* 0x0000c8001c047a20 */ /* 0x000fe40000410000 */
[----:B------:R-:W-:Y:S01]  /*79e0*/  FMUL.FTZ R10, R30, c[0x0][0x320] ;  /* 0x0000c8001e0a7a20 */ /* 0x000fe20000410000 */
[----:B----4-:R-:W-:Y:S02]  /*79f0*/  FMNMX.FTZ R5, R176, R133, !PT ;  /* 0x00000085b0057209 */ /* 0x010fe40007810000 */
[----:B------:R4:W-:Y:S02]  /*7a00*/  MUFU.TANH R249, R4 ;  /* 0x0000000400f97308 */ /* 0x0009e40000002400 */
[----:B------:R-:W-:Y:S04]  /*7a10*/  FMNMX.FTZ R5, R175, R5, !PT ;  /* 0x00000005af057209 */ /* 0x000fe80007810000 */
[----:B-----5:R-:W-:Y:S04]  /*7a20*/  FMNMX.FTZ R7, R173, R5, !PT ;  /* 0x00000005ad077209 */ /* 0x020fe80007810000 */
[----:B------:R-:W-:Y:S01]  /*7a30*/  MUFU.TANH R248, R10 ;  /* 0x0000000a00f87308 */ /* 0x000fe20000002400 */
[----:B-1----:R-:W-:Y:S02]  /*7a40*/  FMUL.FTZ R0, R14, c[0x0][0x320] ;  /* 0x0000c8000e007a20 */ /* 0x002fe40000410000 */
[----:B------:R-:W-:Y:S07]  /*7a50*/  FMUL.FTZ R14, R33, c[0x0][0x320] ;  /* 0x0000c800210e7a20 */ /* 0x000fee0000410000 */
[----:B------:R1:W-:Y:S01]  /*7a60*/  MUFU.TANH R184, R0 ;  /* 0x0000000000b87308 */ /* 0x0003e20000002400 */
[----:B----4-:R-:W-:Y:S09]  /*7a70*/  FMUL.FTZ R4, R29, c[0x0][0x320] ;  /* 0x0000c8001d047a20 */ /* 0x010ff20000410000 */
[----:B------:R-:W-:Y:S10]  /*7a80*/  MUFU.TANH R246, R4 ;  /* 0x0000000400f67308 */ /* 0x000ff40000002400 */
[----:B------:R-:W-:Y:S01]  /*7a90*/  MUFU.TANH R245, R14 ;  /* 0x0000000e00f57308 */ /* 0x000fe20000002400 */
[----:B-1----:R-:W-:Y:S02]  /*7aa0*/  FMUL.FTZ R0, R15, c[0x0][0x320] ;  /* 0x0000c8000f007a20 */ /* 0x002fe40000410000 */
[----:B------:R-:W-:Y:S07]  /*7ab0*/  FMUL.FTZ R15, R31, c[0x0][0x320] ;  /* 0x0000c8001f0f7a20 */ /* 0x000fee0000410000 */
[----:B------:R1:W-:Y:S10]  /*7ac0*/  MUFU.TANH R185, R0 ;  /* 0x0000000000b97308 */ /* 0x0003f40000002400 */
[----:B------:R-:W-:Y:S01]  /*7ad0*/  MUFU.TANH R244, R15 ;  /* 0x0000000f00f47308 */ /* 0x000fe20000002400 */
[----:B-1----:R-:W-:Y:S09]  /*7ae0*/  FMUL.FTZ R0, R16, c[0x0][0x320] ;  /* 0x0000c80010007a20 */ /* 0x002ff20000410000 */
[----:B------:R1:W4:Y:S02]  /*7af0*/  MUFU.TANH R186, R0 ;  /* 0x0000000000ba7308 */ /* 0x0003240000002400 */
[----:B-1----:R-:W-:Y:S08]  /*7b00*/  FMUL.FTZ R0, R17, c[0x0][0x320] ;  /* 0x0000c80011007a20 */ /* 0x002ff00000410000 */
[----:B------:R1:W5:Y:S02]  /*7b10*/  MUFU.TANH R187, R0 ;  /* 0x0000000000bb7308 */ /* 0x0003640000002400 */
[----:B-1----:R-:W-:Y:S08]  /*7b20*/  FMUL.FTZ R0, R18, c[0x0][0x320] ;  /* 0x0000c80012007a20 */ /* 0x002ff00000410000 */
[----:B------:R1:W-:Y:S02]  /*7b30*/  MUFU.TANH R188, R0 ;  /* 0x0000000000bc7308 */ /* 0x0003e40000002400 */
[----:B-1----:R-:W-:Y:S08]  /*7b40*/  FMUL.FTZ R0, R20, c[0x0][0x320] ;  /* 0x0000c80014007a20 */ /* 0x002ff00000410000 */
[----:B------:R1:W1:Y:S02]  /*7b50*/  MUFU.TANH R239, R0 ;  /* 0x0000000000ef7308 */ /* 0x0002640000002400 */
[----:B-1----:R-:W-:Y:S08]  /*7b60*/  FMUL.FTZ R0, R21, c[0x0][0x320] ;  /* 0x0000c80015007a20 */ /* 0x002ff00000410000 */
[----:B------:R1:W1:Y:S02]  /*7b70*/  MUFU.TANH R238, R0 ;  /* 0x0000000000ee7308 */ /* 0x0002640000002400 */
[----:B-1----:R-:W-:Y:S08]  /*7b80*/  FMUL.FTZ R0, R22, c[0x0][0x320] ;  /* 0x0000c80016007a20 */ /* 0x002ff00000410000 */
[----:B------:R1:W-:Y:S02]  /*7b90*/  MUFU.TANH R237, R0 ;  /* 0x0000000000ed7308 */ /* 0x0003e40000002400 */
[----:B-1----:R-:W-:Y:S08]  /*7ba0*/  FMUL.FTZ R0, R23, c[0x0][0x320] ;  /* 0x0000c80017007a20 */ /* 0x002ff00000410000 */
[----:B------:R1:W-:Y:S02]  /*7bb0*/  MUFU.TANH R236, R0 ;  /* 0x0000000000ec7308 */ /* 0x0003e40000002400 */
[----:B-1----:R-:W-:Y:S08]  /*7bc0*/  FMUL.FTZ R0, R24, c[0x0][0x320] ;  /* 0x0000c80018007a20 */ /* 0x002ff00000410000 */
[----:B------:R1:W1:Y:S02]  /*7bd0*/  MUFU.TANH R241, R0 ;  /* 0x0000000000f17308 */ /* 0x0002640000002400 */
[----:B-1----:R-:W-:Y:S08]  /*7be0*/  FMUL.FTZ R0, R26, c[0x0][0x320] ;  /* 0x0000c8001a007a20 */ /* 0x002ff00000410000 */
[----:B------:R1:W-:Y:S02]  /*7bf0*/  MUFU.TANH R242, R0 ;  /* 0x0000000000f27308 */ /* 0x0003e40000002400 */
[----:B-1----:R-:W-:Y:S05]  /*7c00*/  @P4 SHF.R.S32.HI R0, RZ, 0x1f, R220 ;  /* 0x0000001fff004819 */ /* 0x002fea00000114dc */
[----:B------:R-:W-:Y:S04]  /*7c10*/  @P4 IMAD R0, R0, c[0x0][0x1e0], RZ ;  /* 0x0000780000004a24 */ /* 0x000fe800078e02ff */
[----:B------:R-:W-:Y:S05]  /*7c20*/  @P4 IMAD R0, R220, c[0x0][0x1e4], R0 ;  /* 0x00007900dc004a24 */ /* 0x000fea00078e0200 */
[----:B------:R-:W-:Y:S02]  /*7c30*/  @P4 IADD3 R0, R3, R0, RZ ;  /* 0x0000000003004210 */ /* 0x000fe40007ffe0ff */
[C---:B------:R-:W-:Y:S02]  /*7c40*/  @P4 SHF.L.U32 R3, R2.reuse, 0x6, RZ ;  /* 0x0000000602034819 */ /* 0x040fe400000006ff */
[----:B------:R-:W-:Y:S02]  /*7c50*/  @P4 SHF.L.U64.HI R2, R2, 0x6, R0 ;  /* 0x0000000602024819 */ /* 0x000fe40000010200 */
[----:B------:R-:W-:Y:S02]  /*7c60*/  @P4 MOV R0, c[0x0][0x1e0] ;  /* 0x0000780000004a02 */ /* 0x000fe40000000f00 */
[----:B------:R-:W-:Y:S02]  /*7c70*/  @P4 IADD3 R6, P6, R3, R228, RZ ;  /* 0x000000e403064210 */ /* 0x000fe40007fde0ff */
[----:B------:R-:W-:Y:S02]  /*7c80*/  @P4 LEA R4, P5, R0, R3, 0x5 ;  /* 0x0000000300044211 */ /* 0x000fe400078a28ff */
[----:B------:R-:W-:Y:S02]  /*7c90*/  @P4 IADD3.X R8, R2, R227, RZ, P6, !PT ;  /* 0x000000e302084210 */ /* 0x000fe400037fe4ff */
[----:B------:R-:W-:Y:S02]  /*7ca0*/  @P4 LEA R20, P6, R6, c[0x0][0x1c8], 0x1 ;  /* 0x0000720006144a11 */ /* 0x000fe400078c08ff */
[----:B------:R-:W-:Y:S02]  /*7cb0*/  @P4 LEA.HI.X R5, R0, R2, R9, 0x5, P5 ;  /* 0x0000000200054211 */ /* 0x000fe400028f2c09 */
[----:B------:R-:W-:Y:S02]  /*7cc0*/  FMNMX.FTZ R0, R169, R7, !PT ;  /* 0x00000007a9007209 */ /* 0x000fe40007810000 */
[----:B------:R-:W-:Y:S01]  /*7cd0*/  @P4 LEA.HI.X R21, R6, c[0x0][0x1cc], R8, 0x1, P6 ;  /* 0x0000730006154a11 */ /* 0x000fe200030f0c08 */
[----:B------:R-:W-:Y:S01]  /*7ce0*/  FMUL.FTZ R6, R32, c[0x0][0x320] ;  /* 0x0000c80020067a20 */ /* 0x000fe20000410000 */
[----:B---3--:R-:W-:Y:S02]  /*7cf0*/  FMNMX.FTZ R0, R171, R0, !PT ;  /* 0x00000000ab007209 */ /* 0x008fe40007810000 */
[C---:B------:R-:W-:Y:S01]  /*7d00*/  @P4 IADD3 R7, P5, R228.reuse, 0x40, RZ ;  /* 0x00000040e4074810 */ /* 0x040fe20007fbe0ff */
[----:B------:R1:W3:Y:S01]  /*7d10*/  MUFU.TANH R247, R6 ;  /* 0x0000000600f77308 */ /* 0x0002e20000002400 */
[----:B------:R-:W-:Y:S01]  /*7d20*/  @P4 IADD3 R9, P6, R228, 0x80, RZ ;  /* 0x00000080e4094810 */ /* 0x000fe20007fde0ff */
[----:B------:R-:W-:Y:S01]  /*7d30*/  @!PT LDS RZ, [RZ] ;  /* 0x00000000fffff984 */ /* 0x000fe20000000800 */
[----:B------:R-:W-:Y:S01]  /*7d40*/  @!PT LDS RZ, [RZ] ;  /* 0x00000000fffff984 */ /* 0x000fe20000000800 */
[----:B------:R-:W-:Y:S01]  /*7d50*/  @!PT LDS RZ, [RZ] ;  /* 0x00000000fffff984 */ /* 0x000fe20000000800 */
[----:B------:R1:W-:Y:S01]  /*7d60*/  @P4 LDGSTS.E.BYPASS.LTC128B.128 [R219+0x8100], [R20.64], !P0 ;  /* 0x0810000014db4fae */ /* 0x0003e2000c101d46 */
[----:B--2---:R-:W-:Y:S02]  /*7d70*/  FMNMX.FTZ R0, R179, R0, !PT ;  /* 0x00000000b3007209 */ /* 0x004fe40007810000 */
[-C--:B------:R-:W-:Y:S02]  /*7d80*/  @P4 IADD3.X R10, RZ, R227.reuse, RZ, P5, !PT ;  /* 0x000000e3ff0a4210 */ /* 0x080fe40002ffe4ff */
[----:B------:R-:W-:Y:S02]  /*7d90*/  @P4 IADD3.X R11, RZ, R227, RZ, P6, !PT ;  /* 0x000000e3ff0b4210 */ /* 0x000fe400037fe4ff */
[----:B----4-:R-:W-:Y:S02]  /*7da0*/  FMNMX.FTZ R13, R186, R0, !PT ;  /* 0x00000000ba0d7209 */ /* 0x010fe40007810000 */
[----:B------:R-:W-:Y:S02]  /*7db0*/  @P4 IADD3 R0, P5, R3, R9, RZ ;  /* 0x0000000903004210 */ /* 0x000fe40007fbe0ff */
[----:B------:R-:W-:Y:S04]  /*7dc0*/  FMNMX.FTZ R8, R177, R134, !PT ;  /* 0x00000086b1087209 */ /* 0x000fe80007810000 */
[----:B------:R-:W-:Y:S02]  /*7dd0*/  FMNMX.FTZ R12, R178, R8, !PT ;  /* 0x00000008b20c7209 */ /* 0x000fe40007810000 */
[----:B-----5:R-:W-:Y:S02]  /*7de0*/  FMNMX.FTZ R8, R187, R13, !PT ;  /* 0x0000000dbb087209 */ /* 0x020fe40007810000 */
[----:B------:R-:W-:Y:S02]  /*7df0*/  @P4 IADD3.X R13, R2, R11, RZ, P5, !PT ;  /* 0x0000000b020d4210 */ /* 0x000fe40002ffe4ff */
[----:B------:R-:W-:Y:S02]  /*7e00*/  @P4 LEA R16, P5, R0, c[0x0][0x1c8], 0x1 ;  /* 0x0000720000104a11 */ /* 0x000fe400078a08ff */
[----:B------:R-:W-:Y:S02]  /*7e10*/  FMNMX.FTZ R12, R172, R12, !PT ;  /* 0x0000000cac0c7209 */ /* 0x000fe40007810000 */
[----:B------:R-:W-:Y:S01]  /*7e20*/  @P4 LEA.HI.X R17, R0, c[0x0][0x1cc], R13, 0x1, P5 ;  /* 0x0000730000114a11 */ /* 0x000fe200028f0c0d */
[----:B------:R-:W-:Y:S01]  /*7e30*/  FMUL.FTZ R13, R34, c[0x0][0x320] ;  /* 0x0000c800220d7a20 */ /* 0x000fe20000410000 */
[----:B------:R-:W-:Y:S01]  /*7e40*/  FMNMX.FTZ R8, R239, R8, !PT ;  /* 0x00000008ef087209 */ /* 0x000fe20007810000 */
[----:B------:R-:W-:Y:S01]  /*7e50*/  FMUL.FTZ R0, R35, c[0x0][0x320] ;  /* 0x0000c80023007a20 */ /* 0x000fe20000410000 */
[----:B-1----:R-:W-:Y:S01]  /*7e60*/  @P4 IADD3 R6, P6, R3, R7, RZ ;  /* 0x0000000703064210 */ /* 0x002fe20007fde0ff */
[----:B------:R1:W2:Y:S01]  /*7e70*/  MUFU.TANH R135, R13 ;  /* 0x0000000d00877308 */ /* 0x0002a20000002400 */
[----:B------:R-:W-:Y:S02]  /*7e80*/  FMNMX.FTZ R12, R174, R12, !PT ;  /* 0x0000000cae0c7209 */ /* 0x000fe40007810000 */
[----:B------:R-:W-:Y:S02]  /*7e90*/  FMNMX.FTZ R8, R238, R8, !PT ;  /* 0x00000008ee087209 */ /* 0x000fe40007810000 */
[----:B------:R-:W-:Y:S02]  /*7ea0*/  @P4 IADD3.X R14, R2, R10, RZ, P6, !PT ;  /* 0x0000000a020e4210 */ /* 0x000fe400037fe4ff */
[----:B------:R-:W-:Y:S02]  /*7eb0*/  @P4 LEA R18, P6, R6, c[0x0][0x1c8], 0x1 ;  /* 0x0000720006124a11 */ /* 0x000fe400078c08ff */
[----:B------:R-:W-:Y:S01]  /*7ec0*/  FMNMX.FTZ R12, R184, R12, !PT ;  /* 0x0000000cb80c7209 */ /* 0x000fe20007810000 */
[----:B------:R4:W5:Y:S01]  /*7ed0*/  MUFU.TANH R168, R0 ;  /* 0x0000000000a87308 */ /* 0x0009620000002400 */
[----:B------:R-:W-:Y:S02]  /*7ee0*/  FMNMX.FTZ R8, R241, R8, !PT ;  /* 0x00000008f1087209 */ /* 0x000fe40007810000 */
[----:B------:R-:W-:Y:S02]  /*7ef0*/  @P4 LEA.HI.X R19, R6, c[0x0][0x1cc], R14, 0x1, P6 ;  /* 0x0000730006134a11 */ /* 0x000fe400030f0c0e */
[----:B------:R-:W-:Y:S02]  /*7f00*/  FMNMX.FTZ R6, R240, R8, !PT ;  /* 0x00000008f0067209 */ /* 0x000fe40007810000 */
[----:B------:R-:W-:Y:S01]  /*7f10*/  FMNMX.FTZ R12, R185, R12, !PT ;  /* 0x0000000cb90c7209 */ /* 0x000fe20007810000 */
[----:B------:R2:W-:Y:S01]  /*7f20*/  @P4 LDGSTS.E.BYPASS.LTC128B.128 [R219+0xa100], [R18.64], !P1 ;  /* 0x0a10000012db4fae */ /* 0x0005e2000c901d46 */
[----:B------:R-:W-:Y:S02]  /*7f30*/  FMNMX.FTZ R8, R249, R6, !PT ;  /* 0x00000006f9087209 */ /* 0x000fe40007810000 */
[----:B------:R-:W-:Y:S02]  /*7f40*/  FMNMX.FTZ R12, R188, R12, !PT ;  /* 0x0000000cbc0c7209 */ /* 0x000fe40007810000 */
[----:B------:R-:W-:Y:S02]  /*7f50*/  @P4 IADD3 R6, P5, R228, 0xc0, RZ ;  /* 0x000000c0e4064810 */ /* 0x000fe40007fbe0ff */
[----:B-1----:R-:W-:Y:S01]  /*7f60*/  FMNMX.FTZ R13, R225, R12, !PT ;  /* 0x0000000ce10d7209 */ /* 0x002fe20007810000 */
[----:B------:R1:W-:Y:S01]  /*7f70*/  @P4 LDGSTS.E.BYPASS.LTC128B.128 [R219+0xc100], [R16.64], !P2 ;  /* 0x0c10000010db4fae */ /* 0x0003e2000d101d46 */
[----:B------:R-:W-:Y:S02]  /*7f80*/  FMNMX.FTZ R12, R246, R8, !PT ;  /* 0x00000008f60c7209 */ /* 0x000fe40007810000 */
[----:B------:R-:W-:Y:S02]  /*7f90*/  @P4 IADD3 R3, P6, R3, R6, RZ ;  /* 0x0000000603034210 */ /* 0x000fe40007fde0ff */
[----:B------:R-:W-:Y:S02]  /*7fa0*/  @P4 IADD3.X R8, RZ, R227, RZ, P5, !PT ;  /* 0x000000e3ff084210 */ /* 0x000fe40002ffe4ff */
[----:B---3--:R-:W-:Y:S02]  /*7fb0*/  FMNMX.FTZ R12, R247, R12, !PT ;  /* 0x0000000cf70c7209 */ /* 0x008fe40007810000 */
[----:B------:R-:W-:Y:S02]  /*7fc0*/  @P4 LEA R14, P5, R3, c[0x0][0x1c8], 0x1 ;  /* 0x00007200030e4a11 */ /* 0x000fe400078a08ff */
[----:B------:R-:W-:Y:S02]  /*7fd0*/  @P4 IADD3.X R15, R2, R8, RZ, P6, !PT ;  /* 0x00000008020f4210 */ /* 0x000fe400037fe4ff */
[----:B------:R-:W-:Y:S02]  /*7fe0*/  FMNMX.FTZ R2, R245, R12, !PT ;  /* 0x0000000cf5027209 */ /* 0x000fe40007810000 */
[----:B------:R-:W-:Y:S02]  /*7ff0*/  @P4 LEA.HI.X R15, R3, c[0x0][0x1cc], R15, 0x1, P5 ;  /* 0x00007300030f4a11 */ /* 0x000fe400028f0c0f */
[----:B------:R-:W-:Y:S01]  /*8000*/  FMNMX.FTZ R13, R237, R13, !PT ;  /* 0x0000000ded0d7209 */ /* 0x000fe20007810000 */
[----:B------:R-:W3:Y:S01]  /*8010*/  SHFL.BFLY PT, R3, R2, 0x2, 0x1f ;  /* 0x0c401f0002037f89 */ /* 0x000ee200000e0000 */
[----:B------:R-:W-:Y:S02]  /*8020*/  @P4 IADD3 R7, P5, R4, R7, RZ ;  /* 0x0000000704074210 */ /* 0x000fe40007fbe0ff */
[----:B------:R-:W-:Y:S04]  /*8030*/  FMNMX.FTZ R13, R236, R13, !PT ;  /* 0x0000000dec0d7209 */ /* 0x000fe80007810000 */
[----:B----4-:R-:W-:Y:S01]  /*8040*/  FMNMX.FTZ R0, R242, R13, !PT ;  /* 0x0000000df2007209 */ /* 0x010fe20007810000 */
[----:B------:R4:W-:Y:S03]  /*8050*/  @P4 LDGSTS.E.BYPASS.LTC128B.128 [R219+0xe100], [R14.64], !P3 ;  /* 0x0e1000000edb4fae */ /* 0x0009e6000d901d46 */
[----:B------:R-:W-:Y:S04]  /*8060*/  FMNMX.FTZ R0, R243, R0, !PT ;  /* 0x00000000f3007209 */ /* 0x000fe80007810000 */
[----:B------:R-:W-:Y:S04]  /*8070*/  FMNMX.FTZ R0, R248, R0, !PT ;  /* 0x00000000f8007209 */ /* 0x000fe80007810000 */
[----:B------:R-:W-:Y:S04]  /*8080*/  FMNMX.FTZ R0, R244, R0, !PT ;  /* 0x00000000f4007209 */ /* 0x000fe80007810000 */
[----:B--2---:R-:W-:Y:S02]  /*8090*/  FMNMX.FTZ R0, R135, R0, !PT ;  /* 0x0000000087007209 */ /* 0x004fe40007810000 */
[----:B---3--:R-:W-:Y:S02]  /*80a0*/  FMNMX.FTZ R3, R2, R3, !PT ;  /* 0x0000000302037209 */ /* 0x008fe40007810000 */
[----:B-----5:R-:W-:Y:S03]  /*80b0*/  FMNMX.FTZ R0, R168, R0, !PT ;  /* 0x00000000a8007209 */ /* 0x020fe60007810000 */
[----:B------:R-:W2:Y:S08]  /*80c0*/  SHFL.BFLY PT, R12, R3, 0x1, 0x1f ;  /* 0x0c201f00030c7f89 */ /* 0x000eb000000e0000 */
[----:B------:R-:W3:Y:S01]  /*80d0*/  SHFL.BFLY PT, R2, R0, 0x2, 0x1f ;  /* 0x0c401f0000027f89 */ /* 0x000ee200000e0000 */
[----:B--2---:R-:W-:Y:S02]  /*80e0*/  FMNMX.FTZ R132, R3, R12, !PT ;  /* 0x0000000c03847209 */ /* 0x004fe40007810000 */
[----:B------:R-:W-:Y:S02]  /*80f0*/  @P4 IADD3 R12, P6, R4, R9, RZ ;  /* 0x00000009040c4210 */ /* 0x000fe40007fde0ff */
[C---:B------:R-:W-:Y:S01]  /*8100*/  @P4 IADD3.X R9, R5.reuse, R10, RZ, P5, !PT ;  /* 0x0000000a05094210 */ /* 0x040fe20002ffe4ff */
[----:B------:R-:W-:Y:S01]  /*8110*/  FMUL.FTZ R170, R132, c[0x0][0x2d0] ;  /* 0x0000b40084aa7a20 */ /* 0x000fe20000410000 */
[C---:B------:R-:W-:Y:S02]  /*8120*/  @P4 IADD3 R13, P5, R4.reuse, R6, RZ ;  /* 0x00000006040d4210 */ /* 0x040fe40007fbe0ff */
[C---:B------:R-:W-:Y:S02]  /*8130*/  @P4 IADD3.X R23, R5.reuse, R11, RZ, P6, !PT ;  /* 0x0000000b05174210 */ /* 0x040fe400037fe4ff */
[----:B------:R-:W-:Y:S02]  /*8140*/  @P4 IADD3 R4, P6, R4, R228, RZ ;  /* 0x000000e404044210 */ /* 0x000fe40007fde0ff */
[C---:B------:R-:W-:Y:S02]  /*8150*/  @P4 IADD3.X R22, R5.reuse, R8, RZ, P5, !PT ;  /* 0x0000000805164210 */ /* 0x040fe40002ffe4ff */
[----:B------:R-:W-:Y:S02]  /*8160*/  @P4 LEA R10, P5, R4, c[0x0][0x1c8], 0x1 ;  /* 0x00007200040a4a11 */ /* 0x000fe400078a08ff */
[----:B------:R-:W-:Y:S02]  /*8170*/  @P4 IADD3.X R5, R5, R227, RZ, P6, !PT ;  /* 0x000000e305054210 */ /* 0x000fe400037fe4ff */
[----:B---3--:R-:W-:Y:S01]  /*8180*/  FMNMX.FTZ R0, R0, R2, !PT ;  /* 0x0000000200007209 */ /* 0x008fe20007810000 */
[----:B------:R-:W-:Y:S01]  /*8190*/  FADD.FTZ R2, -R132, R133 ;  /* 0x0000008584027221 */ /* 0x000fe20000010100 */
[----:B------:R-:W-:Y:S01]  /*81a0*/  @P4 LEA.HI.X R11, R4, c[0x0][0x1cc], R5, 0x1, P5 ;  /* 0x00007300040b4a11 */ /* 0x000fe200028f0c05 */
[--C-:B------:R-:W-:Y:S01]  /*81b0*/  FFMA.FTZ R4, R176, c[0x0][0x2d0], -R170.reuse ;  /* 0x0000b400b0047a23 */ /* 0x100fe200000108aa */
[C---:B------:R-:W-:Y:S01]  /*81c0*/  @P4 LEA R8, P5, R7.reuse, c[0x0][0x1c8], 0x1 ;  /* 0x0000720007084a11 */ /* 0x040fe200078a08ff */
[----:B------:R-:W2:Y:S02]  /*81d0*/  SHFL.BFLY PT, R3, R0, 0x1, 0x1f ;  /* 0x0c201f0000037f89 */ /* 0x000ea400000e0000 */
[----:B------:R3:W-:Y:S01]  /*81e0*/  MUFU.EX2 R226, R4 ;  /* 0x0000000400e27308 */ /* 0x0007e20000000800 */
[----:B------:R-:W-:Y:S02]  /*81f0*/  @P4 LEA.HI.X R9, R7, c[0x0][0x1cc], R9, 0x1, P5 ;  /* 0x0000730007094a11 */ /* 0x000fe400028f0c09 */
[C---:B------:R-:W-:Y:S03]  /*8200*/  @P4 LEA R6, P5, R12.reuse, c[0x0][0x1c8], 0x1 ;  /* 0x000072000c064a11 */ /* 0x040fe600078a08ff */
[----:B------:R5:W-:Y:S01]  /*8210*/  @P4 LDGSTS.E.BYPASS.LTC128B.128 [R219+0x9100], [R10.64], !P0 ;  /* 0x091000000adb4fae */ /* 0x000be2000c101d46 */
[----:B------:R-:W-:Y:S07]  /*8220*/  @P4 LEA.HI.X R7, R12, c[0x0][0x1cc], R23, 0x1, P5 ;  /* 0x000073000c074a11 */ /* 0x000fee00028f0c17 */
[----:B------:R1:W-:Y:S01]  /*8230*/  @P4 LDGSTS.E.BYPASS.LTC128B.128 [R219+0xb100], [R8.64], !P1 ;  /* 0x0b10000008db4fae */ /* 0x0003e2000c901d46 */
[----:B--2---:R-:W-:Y:S07]  /*8240*/  FMNMX.FTZ R3, R0, R3, !PT ;  /* 0x0000000300037209 */ /* 0x004fee0007810000 */
[----:B------:R2:W-:Y:S01]  /*8250*/  @P4 LDGSTS.E.BYPASS.LTC128B.128 [R219+0xd100], [R6.64], !P2 ;  /* 0x0d10000006db4fae */ /* 0x0005e2000d101d46 */
[--C-:B---3--:R-:W-:Y:S02]  /*8260*/  FFMA.FTZ R4, R175, c[0x0][0x2d0], -R170.reuse ;  /* 0x0000b400af047a23 */ /* 0x108fe400000108aa */
[----:B------:R-:W-:Y:S02]  /*8270*/  FMUL.FTZ R0, R2, c[0x0][0x2d0] ;  /* 0x0000b40002007a20 */ /* 0x000fe40000410000 */
[----:B------:R3:W-:Y:S01]  /*8280*/  MUFU.EX2 R234, R4 ;  /* 0x0000000400ea7308 */ /* 0x0007e20000000800 */
[----:B------:R-:W-:Y:S04]  /*8290*/  FMUL.FTZ R133, R3, c[0x0][0x2d0] ;  /* 0x0000b40003857a20 */ /* 0x000fe80000410000 */
[--C-:B------:R-:W-:Y:S02]  /*82a0*/  FFMA.FTZ R5, R177, c[0x0][0x2d0], -R133.reuse ;  /* 0x0000b400b1057a23 */ /* 0x100fe40000010885 */
[--C-:B------:R-:W-:Y:S02]  /*82b0*/  FFMA.FTZ R12, R178, c[0x0][0x2d0], -R133.reuse ;  /* 0x0000b400b20c7a23 */ /* 0x100fe40000010885 */
[--C-:B------:R-:W-:Y:S01]  /*82c0*/  FFMA.FTZ R135, R135, c[0x0][0x2d0], -R133.reuse ;  /* 0x0000b40087877a23 */ /* 0x100fe20000010885 */
[----:B------:R2:W2:Y:S01]  /*82d0*/  MUFU.EX2 R2, R0 ;  /* 0x0000000000027308 */ /* 0x0004a20000000800 */
[--C-:B-1----:R-:W-:Y:S09]  /*82e0*/  FFMA.FTZ R8, R172, c[0x0][0x2d0], -R133.reuse ;  /* 0x0000b400ac087a23 */ /* 0x102ff20000010885 */
[----:B------:R-:W-:Y:S01]  /*82f0*/  MUFU.EX2 R191, R12 ;  /* 0x0000000c00bf7308 */ /* 0x000fe20000000800 */
[----:B---3--:R-:W-:Y:S09]  /*8300*/  FFMA.FTZ R4, R173, c[0x0][0x2d0], -R170 ;  /* 0x0000b400ad047a23 */ /* 0x008ff200000108aa */
[----:B------:R1:W-:Y:S01]  /*8310*/  MUFU.EX2 R233, R4 ;  /* 0x0000000400e97308 */ /* 0x0003e20000000800 */
[----:B--2---:R-:W-:Y:S02]  /*8320*/  FADD.FTZ R0, -R3, R134 ;  /* 0x0000008603007221 */ /* 0x004fe40000010100 */
[----:B------:R-:W-:Y:S02]  /*8330*/  FMUL.FTZ R9, R2, R141 ;  /* 0x0000008d02097220 */ /* 0x000fe40000410000 */
[----:B------:R-:W-:Y:S05]  /*8340*/  FMUL.FTZ R0, R0, c[0x0][0x2d0] ;  /* 0x0000b40000007a20 */ /* 0x000fea0000410000 */
[----:B------:R2:W-:Y:S01]  /*8350*/  MUFU.EX2 R190, R8 ;  /* 0x0000000800be7308 */ /* 0x0005e20000000800 */
[C---:B------:R-:W-:Y:S02]  /*8360*/  FMUL.FTZ R16, R2.reuse, R148 ;  /* 0x0000009402107220 */ /* 0x040fe40000410000 */
[C---:B------:R-:W-:Y:S02]  /*8370*/  FMUL.FTZ R17, R2.reuse, R149 ;  /* 0x0000009502117220 */ /* 0x040fe40000410000 */
[C---:B------:R-:W-:Y:S02]  /*8380*/  FMUL.FTZ R24, R2.reuse, R156 ;  /* 0x0000009c02187220 */ /* 0x040fe40000410000 */
[C---:B------:R-:W-:Y:S02]  /*8390*/  FMUL.FTZ R25, R2.reuse, R157 ;  /* 0x0000009d02197220 */ /* 0x040fe40000410000 */
[--C-:B------:R-:W-:Y:S01]  /*83a0*/  FFMA.FTZ R134, R171, c[0x0][0x2d0], -R170.reuse ;  /* 0x0000b400ab867a23 */ /* 0x100fe200000108aa */
[----:B------:R-:W3:Y:S01]  /*83b0*/  MUFU.EX2 R0, R0 ;  /* 0x0000000000007308 */ /* 0x000ee20000000800 */
[C---:B------:R-:W-:Y:S02]  /*83c0*/  FMUL.FTZ R32, R2.reuse, R164 ;  /* 0x000000a402207220 */ /* 0x040fe40000410000 */
[C---:B------:R-:W-:Y:S02]  /*83d0*/  FMUL.FTZ R33, R2.reuse, R165 ;  /* 0x000000a502217220 */ /* 0x040fe40000410000 */
[----:B-1----:R-:W-:Y:S02]  /*83e0*/  FFMA.FTZ R4, R169, c[0x0][0x2d0], -R170 ;  /* 0x0000b400a9047a23 */ /* 0x002fe400000108aa */
[C---:B------:R-:W-:Y:S02]  /*83f0*/  FMUL.FTZ R36, R2.reuse, R36 ;  /* 0x0000002402247220 */ /* 0x040fe40000410000 */
[C---:B------:R-:W-:Y:S01]  /*8400*/  FMUL.FTZ R37, R2.reuse, R37 ;  /* 0x0000002502257220 */ /* 0x040fe20000410000 */
[----:B------:R1:W1:Y:S01]  /*8410*/  MUFU.EX2 R232, R4 ;  /* 0x0000000400e87308 */ /* 0x0002620000000800 */
[C---:B------:R-:W-:Y:S02]  /*8420*/  FMUL.FTZ R40, R2.reuse, R40 ;  /* 0x0000002802287220 */ /* 0x040fe40000410000 */
[C---:B------:R-:W-:Y:S02]  /*8430*/  FMUL.FTZ R41, R2.reuse, R41 ;  /* 0x0000002902297220 */ /* 0x040fe40000410000 */
[C---:B--2---:R-:W-:Y:S02]  /*8440*/  FMUL.FTZ R8, R2.reuse, R140 ;  /* 0x0000008c02087220 */ /* 0x044fe40000410000 */
[C---:B------:R-:W-:Y:S02]  /*8450*/  FMUL.FTZ R44, R2.reuse, R44 ;  /* 0x0000002c022c7220 */ /* 0x040fe40000410000 */
[C---:B------:R-:W-:Y:S01]  /*8460*/  FMUL.FTZ R45, R2.reuse, R45 ;  /* 0x0000002d022d7220 */ /* 0x040fe20000410000 */
[----:B------:R2:W2:Y:S01]  /*8470*/  MUFU.EX2 R169, R5 ;  /* 0x0000000500a97308 */ /* 0x0004a20000000800 */
[C---:B------:R-:W-:Y:S02]  /*8480*/  FMUL.FTZ R48, R2.reuse, R48 ;  /* 0x0000003002307220 */ /* 0x040fe40000410000 */
[----:B------:R-:W-:Y:S02]  /*8490*/  FMUL.FTZ R49, R2, R49 ;  /* 0x0000003102317220 */ /* 0x000fe40000410000 */
[C---:B---3--:R-:W-:Y:S02]  /*84a0*/  FMUL.FTZ R6, R0.reuse, R138 ;  /* 0x0000008a00067220 */ /* 0x048fe40000410000 */
[C---:B------:R-:W-:Y:S02]  /*84b0*/  FMUL.FTZ R7, R0.reuse, R139 ;  /* 0x0000008b00077220 */ /* 0x040fe40000410000 */
[C---:B-----5:R-:W-:Y:S01]  /*84c0*/  FMUL.FTZ R10, R0.reuse, R142 ;  /* 0x0000008e000a7220 */ /* 0x060fe20000410000 */
[----:B------:R-:W-:Y:S01]  /*84d0*/  MUFU.EX2 R224, R134 ;  /* 0x0000008600e07308 */ /* 0x000fe20000000800 */
[C---:B------:R-:W-:Y:S02]  /*84e0*/  FMUL.FTZ R11, R0.reuse, R143 ;  /* 0x0000008f000b7220 */ /* 0x040fe40000410000 */
[C---:B------:R-:W-:Y:S01]  /*84f0*/  FMUL.FTZ R18, R0.reuse, R150 ;  /* 0x0000009600127220 */ /* 0x040fe20000410000 */
[C---:B-1----:R-:W-:Y:S01]  /*8500*/  @P4 LEA R4, P5, R13.reuse, c[0x0][0x1c8], 0x1 ;  /* 0x000072000d044a11 */ /* 0x042fe200078a08ff */
[----:B------:R-:W-:Y:S01]  /*8510*/  FMUL.FTZ R19, R0, R151 ;  /* 0x0000009700137220 */ /* 0x000fe20000410000 */
[----:B------:R-:W-:Y:S01]  /*8520*/  F2FP.PACK_AB R138, R232, R233 ;  /* 0x000000e9e88a723e */ /* 0x000fe200000000ff */
[C---:B------:R-:W-:Y:S02]  /*8530*/  FMUL.FTZ R26, R0.reuse, R158 ;  /* 0x0000009e001a7220 */ /* 0x040fe40000410000 */
[C---:B------:R-:W-:Y:S01]  /*8540*/  FMUL.FTZ R27, R0.reuse, R159 ;  /* 0x0000009f001b7220 */ /* 0x040fe20000410000 */
[----:B------:R-:W-:Y:S01]  /*8550*/  MUFU.EX2 R135, R135 ;  /* 0x0000008700877308 */ /* 0x000fe20000000800 */
[C---:B------:R-:W-:Y:S02]  /*8560*/  FMUL.FTZ R34, R0.reuse, R166 ;  /* 0x000000a600227220 */ /* 0x040fe40000410000 */
[C---:B------:R-:W-:Y:S01]  /*8570*/  FMUL.FTZ R35, R0.reuse, R167 ;  /* 0x000000a700237220 */ /* 0x040fe20000410000 */
[----:B--2---:R-:W-:Y:S01]  /*8580*/  @P4 LEA.HI.X R5, R13, c[0x0][0x1cc], R22, 0x1, P5 ;  /* 0x000073000d054a11 */ /* 0x004fe200028f0c16 */
[C---:B------:R-:W-:Y:S02]  /*8590*/  FMUL.FTZ R38, R0.reuse, R38 ;  /* 0x0000002600267220 */ /* 0x040fe40000410000 */
[C---:B------:R-:W-:Y:S02]  /*85a0*/  FMUL.FTZ R39, R0.reuse, R39 ;  /* 0x0000002700277220 */ /* 0x040fe40000410000 */
[----:B------:R1:W-:Y:S01]  /*85b0*/  @P4 LDGSTS.E.BYPASS.LTC128B.128 [R219+0xf100], [R4.64], !P3 ;  /* 0x0f10000004db4fae */ /* 0x0003e2000d901d46 */
[C---:B------:R-:W-:Y:S02]  /*85c0*/  FMUL.FTZ R42, R0.reuse, R42 ;  /* 0x0000002a002a7220 */ /* 0x040fe40000410000 */
[C---:B------:R-:W-:Y:S02]  /*85d0*/  FMUL.FTZ R43, R0.reuse, R43 ;  /* 0x0000002b002b7220 */ /* 0x040fe40000410000 */
[C---:B------:R-:W-:Y:S02]  /*85e0*/  FMUL.FTZ R46, R0.reuse, R46 ;  /* 0x0000002e002e7220 */ /* 0x040fe40000410000 */
[C---:B------:R-:W-:Y:S01]  /*85f0*/  FMUL.FTZ R47, R0.reuse, R47 ;  /* 0x0000002f002f7220 */ /* 0x040fe20000410000 */
[----:B----4-:R-:W2:Y:S01]  /*8600*/  LDSM.16.MT88.4 R12, [R193] ;  /* 0x00000000c10c783b */ /* 0x010ea20000004200 */
[C---:B------:R-:W-:Y:S02]  /*8610*/  FMUL.FTZ R50, R0.reuse, R50 ;  /* 0x0000003200327220 */ /* 0x040fe40000410000 */
        /* <DEDUP_REMOVED lines=8> */
[----:B------:R-:W4:Y:S01]  /*86a0*/  LDSM.16.MT88.4 R28, [R197] ;  /* 0x00000000c51c783b */ /* 0x000f220000004200 */
[----:B------:R-:W-:Y:S02]  /*86b0*/  FMUL.FTZ R58, R0, R58 ;  /* 0x0000003a003a7220 */ /* 0x000fe40000410000 */
[--C-:B-1----:R-:W-:Y:S02]  /*86c0*/  FFMA.FTZ R4, R174, c[0x0][0x2d0], -R133.reuse ;  /* 0x0000b400ae047a23 */ /* 0x102fe40000010885 */
[----:B------:R-:W-:Y:S01]  /*86d0*/  FMUL.FTZ R5, R2, R137 ;  /* 0x0000008902057220 */ /* 0x000fe20000410000 */
[----:B------:R-:W-:Y:S01]  /*86e0*/  F2FP.PACK_AB R137, R191, R169 ;  /* 0x000000a9bf89723e */ /* 0x000fe200000000ff */
[----:B------:R-:W1:Y:S01]  /*86f0*/  MUFU.EX2 R189, R4 ;  /* 0x0000000400bd7308 */ /* 0x000e620000000800 */
[----:B------:R-:W5:Y:S01]  /*8700*/  LDSM.16.MT88.4 R140, [R196] ;  /* 0x00000000c48c783b */ /* 0x000f620000004200 */
[----:B------:R-:W-:Y:S02]  /*8710*/  FMUL.FTZ R59, R0, R59 ;  /* 0x0000003b003b7220 */ /* 0x000fe40000410000 */
[C---:B------:R-:W-:Y:S02]  /*8720*/  FMUL.FTZ R60, R2.reuse, R60 ;  /* 0x0000003c023c7220 */ /* 0x040fe40000410000 */
[----:B------:R-:W-:Y:S02]  /*8730*/  FMUL.FTZ R61, R2, R61 ;  /* 0x0000003d023d7220 */ /* 0x000fe40000410000 */
[C---:B------:R-:W-:Y:S01]  /*8740*/  FMUL.FTZ R62, R0.reuse, R62 ;  /* 0x0000003e003e7220 */ /* 0x040fe20000410000 */
[----:B------:R-:W-:Y:S01]  /*8750*/  LDSM.16.MT88.4 R148, [R194+0x2000] ;  /* 0x00200000c294783b */ /* 0x000fe20000004200 */
[----:B------:R-:W-:Y:S02]  /*8760*/  FMUL.FTZ R63, R0, R63 ;  /* 0x0000003f003f7220 */ /* 0x000fe40000410000 */
[C---:B------:R-:W-:Y:S02]  /*8770*/  FMUL.FTZ R64, R2.reuse, R64 ;  /* 0x0000004002407220 */ /* 0x040fe40000410000 */
[----:B------:R-:W-:Y:S02]  /*8780*/  FMUL.FTZ R65, R2, R65 ;  /* 0x0000004102417220 */ /* 0x000fe40000410000 */
[C---:B------:R-:W-:Y:S01]  /*8790*/  FMUL.FTZ R66, R0.reuse, R66 ;  /* 0x0000004200427220 */ /* 0x040fe20000410000 */
[----:B------:R-:W-:Y:S01]  /*87a0*/  LDSM.16.MT88.4 R156, [R197+0x1800] ;  /* 0x00180000c59c783b */ /* 0x000fe20000004200 */
[----:B------:R-:W-:Y:S02]  /*87b0*/  FMUL.FTZ R67, R0, R67 ;  /* 0x0000004300437220 */ /* 0x000fe40000410000 */
[C---:B------:R-:W-:Y:S02]  /*87c0*/  FMUL.FTZ R68, R2.reuse, R68 ;  /* 0x0000004402447220 */ /* 0x040fe40000410000 */
[C---:B------:R-:W-:Y:S01]  /*87d0*/  FMUL.FTZ R69, R2.reuse, R69 ;  /* 0x0000004502457220 */ /* 0x040fe20000410000 */
[----:B-1----:R-:W-:Y:S01]  /*87e0*/  F2FP.PACK_AB R139, R189, R190 ;  /* 0x000000bebd8b723e */ /* 0x002fe200000000ff */
[----:B------:R-:W-:Y:S01]  /*87f0*/  FMUL.FTZ R4, R2, R136 ;  /* 0x0000008802047220 */ /* 0x000fe20000410000 */
[----:B------:R-:W-:Y:S01]  /*8800*/  F2FP.PACK_AB R136, R234, R226 ;  /* 0x000000e2ea88723e */ /* 0x000fe200000000ff */
[----:B------:R-:W-:Y:S01]  /*8810*/  LDSM.16.MT88.4 R164, [R196+0x1800] ;  /* 0x00180000c4a4783b */ /* 0x000fe20000004200 */
[C---:B------:R-:W-:Y:S02]  /*8820*/  FMUL.FTZ R70, R0.reuse, R70 ;  /* 0x0000004600467220 */ /* 0x040fe40000410000 */
[----:B------:R-:W-:Y:S02]  /*8830*/  FMUL.FTZ R71, R0, R71 ;  /* 0x0000004700477220 */ /* 0x000fe40000410000 */
[C---:B------:R-:W-:Y:S01]  /*8840*/  FMUL.FTZ R72, R2.reuse, R72 ;  /* 0x0000004802487220 */ /* 0x040fe20000410000 */
[C---:B--2---:R-:W-:Y:S02]  /*8850*/  HMMA.16816.F32 R4, R136.reuse, R12, R4 ;  /* 0x0000000c8804723c */ /* 0x044fe40000001804 */
[----:B------:R-:W0:Y:S03]  /*8860*/  LDGDEPBAR ;  /* 0x00000000000079af */ /* 0x000e260000000000 */
[C---:B------:R-:W-:Y:S02]  /*8870*/  FMUL.FTZ R73, R2.reuse, R73 ;  /* 0x0000004902497220 */ /* 0x040fe40000410000 */
[C---:B------:R-:W-:Y:S01]  /*8880*/  FMUL.FTZ R12, R2.reuse, R144 ;  /* 0x00000090020c7220 */ /* 0x040fe20000410000 */
[C---:B------:R-:W-:Y:S04]  /*8890*/  HMMA.16816.F32 R8, R136.reuse, R14, R8 ;  /* 0x0000000e8808723c */ /* 0x040fe80000001808 */
[----:B------:R-:W-:Y:S02]  /*88a0*/  FMUL.FTZ R13, R2, R145 ;  /* 0x00000091020d7220 */ /* 0x000fe40000410000 */
[--C-:B------:R-:W-:Y:S02]  /*88b0*/  FFMA.FTZ R134, R179, c[0x0][0x2d0], -R170.reuse ;  /* 0x0000b400b3867a23 */ /* 0x100fe400000108aa */
[C---:B------:R-:W-:Y:S02]  /*88c0*/  FMUL.FTZ R14, R0.reuse, R146 ;  /* 0x00000092000e7220 */ /* 0x040fe40000410000 */
[----:B------:R1:W2:Y:S02]  /*88d0*/  MUFU.EX2 R223, R134 ;  /* 0x0000008600df7308 */ /* 0x0002a40000000800 */
[C---:B------:R-:W-:Y:S02]  /*88e0*/  FMUL.FTZ R15, R0.reuse, R147 ;  /* 0x00000093000f7220 */ /* 0x040fe40000410000 */
[----:B------:R-:W1:Y:S01]  /*88f0*/  LDSM.16.MT88.4 R144, [R193+0x2000] ;  /* 0x00200000c190783b */ /* 0x000e620000004200 */
[C---:B------:R-:W-:Y:S02]  /*8900*/  FMUL.FTZ R74, R0.reuse, R74 ;  /* 0x0000004a004a7220 */ /* 0x040fe40000410000 */
[----:B------:R-:W-:Y:S02]  /*8910*/  FMUL.FTZ R75, R0, R75 ;  /* 0x0000004b004b7220 */ /* 0x000fe40000410000 */
[C---:B---3--:R-:W-:Y:S03]  /*8920*/  HMMA.16816.F32 R12, R136.reuse, R20, R12 ;  /* 0x00000014880c723c */ /* 0x048fe6000000180c */
[C---:B------:R-:W-:Y:S02]  /*8930*/  FMUL.FTZ R76, R2.reuse, R76 ;  /* 0x0000004c024c7220 */ /* 0x040fe40000410000 */
[----:B------:R-:W-:Y:S02]  /*8940*/  FMUL.FTZ R77, R2, R77 ;  /* 0x0000004d024d7220 */ /* 0x000fe40000410000 */
[----:B------:R-:W-:Y:S01]  /*8950*/  FMUL.FTZ R78, R0, R78 ;  /* 0x0000004e004e7220 */ /* 0x000fe20000410000 */
[C---:B------:R-:W-:Y:S04]  /*8960*/  HMMA.16816.F32 R16, R136.reuse, R22, R16 ;  /* 0x000000168810723c */ /* 0x040fe80000001810 */
[C---:B------:R-:W-:Y:S02]  /*8970*/  FMUL.FTZ R20, R2.reuse, R152 ;  /* 0x0000009802147220 */ /* 0x040fe40000410000 */
[----:B------:R-:W-:Y:S02]  /*8980*/  FMUL.FTZ R21, R2, R153 ;  /* 0x0000009902157220 */ /* 0x000fe40000410000 */
[C---:B------:R-:W-:Y:S04]  /*8990*/  FMUL.FTZ R22, R0.reuse, R154 ;  /* 0x0000009a00167220 */ /* 0x040fe80000410000 */
[C---:B------:R-:W-:Y:S02]  /*89a0*/  FMUL.FTZ R23, R0.reuse, R155 ;  /* 0x0000009b00177220 */ /* 0x040fe40000410000 */
[----:B------:R-:W-:Y:S02]  /*89b0*/  FMUL.FTZ R79, R0, R79 ;  /* 0x0000004f004f7220 */ /* 0x000fe40000410000 */
[C---:B------:R-:W-:Y:S02]  /*89c0*/  FMUL.FTZ R80, R2.reuse, R80 ;  /* 0x0000005002507220 */ /* 0x040fe40000410000 */
[----:B------:R-:W-:Y:S01]  /*89d0*/  FMUL.FTZ R81, R2, R81 ;  /* 0x0000005102517220 */ /* 0x000fe20000410000 */
[C---:B----4-:R-:W-:Y:S03]  /*89e0*/  HMMA.16816.F32 R20, R136.reuse, R28, R20 ;  /* 0x0000001c8814723c */ /* 0x050fe60000001814 */
[C---:B------:R-:W-:Y:S02]  /*89f0*/  FMUL.FTZ R82, R0.reuse, R82 ;  /* 0x0000005200527220 */ /* 0x040fe40000410000 */
[----:B------:R-:W-:Y:S02]  /*8a00*/  FMUL.FTZ R83, R0, R83 ;  /* 0x0000005300537220 */ /* 0x000fe40000410000 */
[C---:B------:R-:W-:Y:S01]  /*8a10*/  FMUL.FTZ R28, R2.reuse, R160 ;  /* 0x000000a0021c7220 */ /* 0x040fe20000410000 */
[C---:B------:R-:W-:Y:S04]  /*8a20*/  HMMA.16816.F32 R24, R136.reuse, R30, R24 ;  /* 0x0000001e8818723c */ /* 0x040fe80000001818 */
[----:B------:R-:W-:Y:S02]  /*8a30*/  FMUL.FTZ R29, R2, R161 ;  /* 0x000000a1021d7220 */ /* 0x000fe40000410000 */
[--C-:B-1----:R-:W-:Y:S02]  /*8a40*/  FFMA.FTZ R134, R184, c[0x0][0x2d0], -R133.reuse ;  /* 0x0000b400b8867a23 */ /* 0x102fe40000010885 */
[C---:B------:R-:W-:Y:S02]  /*8a50*/  FMUL.FTZ R30, R0.reuse, R162 ;  /* 0x000000a2001e7220 */ /* 0x040fe40000410000 */
[----:B------:R1:W-:Y:S02]  /*8a60*/  MUFU.EX2 R184, R134 ;  /* 0x0000008600b87308 */ /* 0x0003e40000000800 */
[----:B------:R-:W-:Y:S02]  /*8a70*/  FMUL.FTZ R31, R0, R163 ;  /* 0x000000a3001f7220 */ /* 0x000fe40000410000 */
[C---:B------:R-:W-:Y:S02]  /*8a80*/  FMUL.FTZ R84, R2.reuse, R84 ;  /* 0x0000005402547220 */ /* 0x040fe40000410000 */
[----:B------:R-:W-:Y:S02]  /*8a90*/  FMUL.FTZ R85, R2, R85 ;  /* 0x0000005502557220 */ /* 0x000fe40000410000 */
[C---:B------:R-:W-:Y:S01]  /*8aa0*/  FMUL.FTZ R86, R0.reuse, R86 ;  /* 0x0000005600567220 */ /* 0x040fe20000410000 */
[C---:B-----5:R-:W-:Y:S03]  /*8ab0*/  HMMA.16816.F32 R28, R136.reuse, R140, R28 ;  /* 0x0000008c881c723c */ /* 0x060fe6000000181c */
[----:B------:R-:W-:Y:S02]  /*8ac0*/  FMUL.FTZ R87, R0, R87 ;  /* 0x0000005700577220 */ /* 0x000fe40000410000 */
[C---:B------:R-:W-:Y:S02]  /*8ad0*/  FMUL.FTZ R88, R2.reuse, R88 ;  /* 0x0000005802587220 */ /* 0x040fe40000410000 */
[----:B------:R-:W-:Y:S01]  /*8ae0*/  FMUL.FTZ R89, R2, R89 ;  /* 0x0000005902597220 */ /* 0x000fe20000410000 */
[C---:B------:R-:W-:Y:S01]  /*8af0*/  HMMA.16816.F32 R32, R136.reuse, R142, R32 ;  /* 0x0000008e8820723c */ /* 0x040fe20000001820 */
[----:B------:R-:W3:Y:S03]  /*8b00*/  LDSM.16.MT88.4 R140, [R197+0x2000] ;  /* 0x00200000c58c783b */ /* 0x000ee60000004200 */
[C---:B------:R-:W-:Y:S02]  /*8b10*/  FMUL.FTZ R90, R0.reuse, R90 ;  /* 0x0000005a005a7220 */ /* 0x040fe40000410000 */
[----:B------:R-:W-:Y:S02]  /*8b20*/  FMUL.FTZ R91, R0, R91 ;  /* 0x0000005b005b7220 */ /* 0x000fe40000410000 */
[C---:B------:R-:W-:Y:S04]  /*8b30*/  HMMA.16816.F32 R36, R136.reuse, R144, R36 ;  /* 0x000000908824723c */ /* 0x040fe80000001824 */
[C---:B------:R-:W-:Y:S02]  /*8b40*/  FMUL.FTZ R92, R2.reuse, R92 ;  /* 0x0000005c025c7220 */ /* 0x040fe40000410000 */
[----:B------:R-:W-:Y:S02]  /*8b50*/  FMUL.FTZ R93, R2, R93 ;  /* 0x0000005d025d7220 */ /* 0x000fe40000410000 */
[C---:B------:R-:W-:Y:S01]  /*8b60*/  HMMA.16816.F32 R40, R136.reuse, R146, R40 ;  /* 0x000000928828723c */ /* 0x040fe20000001828 */
[----:B------:R-:W4:Y:S03]  /*8b70*/  LDSM.16.MT88.4 R144, [R196+0x2000] ;  /* 0x00200000c490783b */ /* 0x000f260000004200 */
[C---:B------:R-:W-:Y:S02]  /*8b80*/  FMUL.FTZ R94, R0.reuse, R94 ;  /* 0x0000005e005e7220 */ /* 0x040fe40000410000 */
[----:B------:R-:W-:Y:S02]  /*8b90*/  FMUL.FTZ R95, R0, R95 ;  /* 0x0000005f005f7220 */ /* 0x000fe40000410000 */
[C---:B------:R-:W-:Y:S04]  /*8ba0*/  HMMA.16816.F32 R44, R136.reuse, R148, R44 ;  /* 0x00000094882c723c */ /* 0x040fe8000000182c */
[C---:B------:R-:W-:Y:S02]  /*8bb0*/  FMUL.FTZ R96, R2.reuse, R96 ;  /* 0x0000006002607220 */ /* 0x040fe40000410000 */
[----:B------:R-:W-:Y:S02]  /*8bc0*/  FMUL.FTZ R97, R2, R97 ;  /* 0x0000006102617220 */ /* 0x000fe40000410000 */
[C---:B------:R-:W-:Y:S01]  /*8bd0*/  HMMA.16816.F32 R48, R136.reuse, R150, R48 ;  /* 0x000000968830723c */ /* 0x040fe20000001830 */
[----:B------:R-:W5:Y:S03]  /*8be0*/  LDSM.16.MT88.4 R148, [R193+0x4000] ;  /* 0x00400000c194783b */ /* 0x000f660000004200 */
[C---:B------:R-:W-:Y:S02]  /*8bf0*/  FMUL.FTZ R98, R0.reuse, R98 ;  /* 0x0000006200627220 */ /* 0x040fe40000410000 */
[----:B------:R-:W-:Y:S02]  /*8c00*/  FMUL.FTZ R99, R0, R99 ;  /* 0x0000006300637220 */ /* 0x000fe40000410000 */
[C---:B------:R-:W-:Y:S01]  /*8c10*/  FMUL.FTZ R100, R2.reuse, R100 ;  /* 0x0000006402647220 */ /* 0x040fe20000410000 */
[C---:B---3--:R-:W-:Y:S03]  /*8c20*/  HMMA.16816.F32 R52, R136.reuse, R140, R52 ;  /* 0x0000008c8834723c */ /* 0x048fe60000001834 */
[----:B------:R-:W-:Y:S02]  /*8c30*/  FMUL.FTZ R101, R2, R101 ;  /* 0x0000006502657220 */ /* 0x000fe40000410000 */
[C---:B------:R-:W-:Y:S02]  /*8c40*/  FMUL.FTZ R102, R0.reuse, R102 ;  /* 0x0000006600667220 */ /* 0x040fe40000410000 */
[----:B------:R-:W-:Y:S01]  /*8c50*/  FMUL.FTZ R103, R0, R103 ;  /* 0x0000006700677220 */ /* 0x000fe20000410000 */
[C---:B------:R-:W-:Y:S01]  /*8c60*/  HMMA.16816.F32 R56, R136.reuse, R142, R56 ;  /* 0x0000008e8838723c */ /* 0x040fe20000001838 */
[----:B------:R-:W3:Y:S03]  /*8c70*/  LDSM.16.MT88.4 R140, [R194+0x4000] ;  /* 0x00400000c28c783b */ /* 0x000ee60000004200 */
[C---:B------:R-:W-:Y:S02]  /*8c80*/  FMUL.FTZ R104, R2.reuse, R104 ;  /* 0x0000006802687220 */ /* 0x040fe40000410000 */
[----:B------:R-:W-:Y:S02]  /*8c90*/  FMUL.FTZ R105, R2, R105 ;  /* 0x0000006902697220 */ /* 0x000fe40000410000 */
[C---:B----4-:R-:W-:Y:S04]  /*8ca0*/  HMMA.16816.F32 R60, R136.reuse, R144, R60 ;  /* 0x00000090883c723c */ /* 0x050fe8000000183c */
[--C-:B-1----:R-:W-:Y:S02]  /*8cb0*/  FFMA.FTZ R134, R185, c[0x0][0x2d0], -R133.reuse ;  /* 0x0000b400b9867a23 */ /* 0x102fe40000010885 */
[C---:B------:R-:W-:Y:S02]  /*8cc0*/  FMUL.FTZ R106, R0.reuse, R106 ;  /* 0x0000006a006a7220 */ /* 0x040fe40000410000 */
[C---:B------:R-:W-:Y:S01]  /*8cd0*/  HMMA.16816.F32 R64, R136.reuse, R146, R64 ;  /* 0x000000928840723c */ /* 0x040fe20000001840 */
[----:B------:R1:W4:Y:S01]  /*8ce0*/  MUFU.EX2 R183, R134 ;  /* 0x0000008600b77308 */ /* 0x0003220000000800 */
[----:B------:R-:W2:Y:S02]  /*8cf0*/  LDSM.16.MT88.4 R144, [R197+0x4000] ;  /* 0x00400000c590783b */ /* 0x000ea40000004200 */
[----:B------:R-:W-:Y:S02]  /*8d00*/  FMUL.FTZ R107, R0, R107 ;  /* 0x0000006b006b7220 */ /* 0x000fe40000410000 */
[C---:B------:R-:W-:Y:S02]  /*8d10*/  FMUL.FTZ R108, R2.reuse, R108 ;  /* 0x0000006c026c7220 */ /* 0x040fe40000410000 */
[C---:B-----5:R-:W-:Y:S04]  /*8d20*/  HMMA.16816.F32 R68, R136.reuse, R148, R68 ;  /* 0x000000948844723c */ /* 0x060fe80000001844 */
[----:B------:R-:W-:Y:S02]  /*8d30*/  FMUL.FTZ R109, R2, R109 ;  /* 0x0000006d026d7220 */ /* 0x000fe40000410000 */
[C---:B------:R-:W-:Y:S02]  /*8d40*/  FMUL.FTZ R110, R0.reuse, R110 ;  /* 0x0000006e006e7220 */ /* 0x040fe40000410000 */
[C---:B------:R-:W-:Y:S01]  /*8d50*/  HMMA.16816.F32 R72, R136.reuse, R150, R72 ;  /* 0x000000968848723c */ /* 0x040fe20000001848 */
[----:B------:R-:W5:Y:S03]  /*8d60*/  LDSM.16.MT88.4 R148, [R196+0x4000] ;  /* 0x00400000c494783b */ /* 0x000f660000004200 */
[----:B------:R-:W-:Y:S02]  /*8d70*/  FMUL.FTZ R111, R0, R111 ;  /* 0x0000006f006f7220 */ /* 0x000fe40000410000 */
[C---:B------:R-:W-:Y:S02]  /*8d80*/  FMUL.FTZ R112, R2.reuse, R112 ;  /* 0x0000007002707220 */ /* 0x040fe40000410000 */
[----:B------:R-:W-:Y:S01]  /*8d90*/  FMUL.FTZ R113, R2, R113 ;  /* 0x0000007102717220 */ /* 0x000fe20000410000 */
[C---:B---3--:R-:W-:Y:S03]  /*8da0*/  HMMA.16816.F32 R76, R136.reuse, R140, R76 ;  /* 0x0000008c884c723c */ /* 0x048fe6000000184c */
[--C-:B-1----:R-:W-:Y:S02]  /*8db0*/  FFMA.FTZ R134, R186, c[0x0][0x2d0], -R170.reuse ;  /* 0x0000b400ba867a23 */ /* 0x102fe400000108aa */
[C---:B------:R-:W-:Y:S02]  /*8dc0*/  FMUL.FTZ R114, R0.reuse, R114 ;  /* 0x0000007200727220 */ /* 0x040fe40000410000 */
[----:B------:R1:W-:Y:S01]  /*8dd0*/  MUFU.EX2 R222, R134 ;  /* 0x0000008600de7308 */ /* 0x0003e20000000800 */
[C---:B------:R-:W-:Y:S01]  /*8de0*/  HMMA.16816.F32 R80, R136.reuse, R142, R80 ;  /* 0x0000008e8850723c */ /* 0x040fe20000001850 */
[----:B------:R-:W3:Y:S03]  /*8df0*/  LDSM.16.MT88.4 R140, [R193+0x6000] ;  /* 0x00600000c18c783b */ /* 0x000ee60000004200 */
        /* <DEDUP_REMOVED lines=10> */
[--C-:B-1----:R-:W-:Y:S02]  /*8ea0*/  FFMA.FTZ R134, R187, c[0x0][0x2d0], -R170.reuse ;  /* 0x0000b400bb867a23 */ /* 0x102fe400000108aa */
[C---:B-----5:R-:W-:Y:S02]  /*8eb0*/  HMMA.16816.F32 R92, R136.reuse, R148, R92 ;  /* 0x00000094885c723c */ /* 0x060fe4000000185c */
[----:B------:R1:W5:Y:S02]  /*8ec0*/  MUFU.EX2 R221, R134 ;  /* 0x0000008600dd7308 */ /* 0x0003640000000800 */
[C---:B------:R-:W-:Y:S02]  /*8ed0*/  FMUL.FTZ R122, R0.reuse, R122 ;  /* 0x0000007a007a7220 */ /* 0x040fe40000410000 */
[----:B------:R-:W-:Y:S02]  /*8ee0*/  FMUL.FTZ R123, R0, R123 ;  /* 0x0000007b007b7220 */ /* 0x000fe40000410000 */
[C---:B------:R-:W-:Y:S01]  /*8ef0*/  HMMA.16816.F32 R96, R136.reuse, R150, R96 ;  /* 0x000000968860723c */ /* 0x040fe20000001860 */
[----:B------:R-:W4:Y:S03]  /*8f00*/  LDSM.16.MT88.4 R148, [R197+0x6000] ;  /* 0x00600000c594783b */ /* 0x000f260000004200 */
[C---:B------:R-:W-:Y:S02]  /*8f10*/  FMUL.FTZ R124, R2.reuse, R124 ;  /* 0x0000007c027c7220 */ /* 0x040fe40000410000 */
[----:B------:R-:W-:Y:S02]  /*8f20*/  FMUL.FTZ R125, R2, R125 ;  /* 0x0000007d027d7220 */ /* 0x000fe40000410000 */
[C---:B---3--:R-:W-:Y:S04]  /*8f30*/  HMMA.16816.F32 R100, R136.reuse, R140, R100 ;  /* 0x0000008c8864723c */ /* 0x048fe80000001864 */
[C---:B------:R-:W-:Y:S02]  /*8f40*/  FMUL.FTZ R126, R0.reuse, R126 ;  /* 0x0000007e007e7220 */ /* 0x040fe40000410000 */
[----:B------:R-:W-:Y:S02]  /*8f50*/  FMUL.FTZ R127, R0, R127 ;  /* 0x0000007f007f7220 */ /* 0x000fe40000410000 */
[C---:B------:R-:W-:Y:S01]  /*8f60*/  HMMA.16816.F32 R104, R136.reuse, R142, R104 ;  /* 0x0000008e8868723c */ /* 0x040fe20000001868 */
[----:B------:R-:W3:Y:S03]  /*8f70*/  LDSM.16.MT88.4 R140, [R196+0x6000] ;  /* 0x00600000c48c783b */ /* 0x000ee60000004200 */
[----:B-1----:R-:W-:Y:S02]  /*8f80*/  FFMA.FTZ R134, R188, c[0x0][0x2d0], -R133 ;  /* 0x0000b400bc867a23 */ /* 0x002fe40000010885 */
[C---:B------:R-:W-:Y:S02]  /*8f90*/  FMUL.FTZ R128, R2.reuse, R128 ;  /* 0x0000008002807220 */ /* 0x040fe40000410000 */
[----:B------:R1:W-:Y:S01]  /*8fa0*/  MUFU.EX2 R182, R134 ;  /* 0x0000008600b67308 */ /* 0x0003e20000000800 */
[C---:B--2---:R-:W-:Y:S03]  /*8fb0*/  HMMA.16816.F32 R108, R136.reuse, R144, R108 ;  /* 0x00000090886c723c */ /* 0x044fe6000000186c */
[----:B------:R-:W-:Y:S02]  /*8fc0*/  FMUL.FTZ R129, R2, R129 ;  /* 0x0000008102817220 */ /* 0x000fe40000410000 */
[C---:B------:R-:W-:Y:S02]  /*8fd0*/  FMUL.FTZ R130, R0.reuse, R130 ;  /* 0x0000008200827220 */ /* 0x040fe40000410000 */
[C---:B------:R-:W-:Y:S01]  /*8fe0*/  FMUL.FTZ R131, R0.reuse, R131 ;  /* 0x0000008300837220 */ /* 0x040fe20000410000 */
[C---:B------:R-:W-:Y:S01]  /*8ff0*/  HMMA.16816.F32 R112, R136.reuse, R146, R112 ;  /* 0x000000928870723c */ /* 0x040fe20000001870 */
[----:B------:R-:W2:Y:S03]  /*9000*/  LDSM.16.MT88.4 R144, [R193+0x800] ;  /* 0x00080000c190783b */ /* 0x000ea60000004200 */
[----:B------:R-:W-:Y:S02]  /*9010*/  FFMA.FTZ R152, R245, c[0x0][0x2d0], -R170 ;  /* 0x0000b400f5987a23 */ /* 0x000fe400000108aa */
[----:B------:R-:W-:Y:S02]  /*9020*/  FFMA.FTZ R0, R0, R250, R169 ;  /* 0x000000fa00007223 */ /* 0x000fe400000100a9 */
[C---:B----4-:R-:W-:Y:S04]  /*9030*/  HMMA.16816.F32 R116, R136.reuse, R148, R116 ;  /* 0x000000948874723c */ /* 0x050fe80000001874 */
[----:B------:R-:W-:Y:S02]  /*9040*/  FFMA.FTZ R2, R2, R251, R226 ;  /* 0x000000fb02027223 */ /* 0x000fe400000100e2 */
[----:B------:R-:W-:Y:S02]  /*9050*/  FADD.FTZ R0, R191, R0 ;  /* 0x00000000bf007221 */ /* 0x000fe40000010000 */
[C---:B------:R-:W-:Y:S01]  /*9060*/  HMMA.16816.F32 R120, R136.reuse, R150, R120 ;  /* 0x000000968878723c */ /* 0x040fe20000001878 */
[----:B------:R-:W4:Y:S03]  /*9070*/  LDSM.16.MT88.4 R148, [R194+0x800] ;  /* 0x00080000c294783b */ /* 0x000f260000004200 */
[--C-:B-1----:R-:W-:Y:S02]  /*9080*/  FFMA.FTZ R134, R225, c[0x0][0x2d0], -R133.reuse ;  /* 0x0000b400e1867a23 */ /* 0x102fe40000010885 */
[----:B------:R-:W-:Y:S02]  /*9090*/  FADD.FTZ R2, R234, R2 ;  /* 0x00000002ea027221 */ /* 0x000fe40000010000 */
[C---:B---3--:R-:W-:Y:S01]  /*90a0*/  HMMA.16816.F32 R124, R136.reuse, R140, R124 ;  /* 0x0000008c887c723c */ /* 0x048fe2000000187c */
[----:B------:R-:W1:Y:S03]  /*90b0*/  MUFU.EX2 R181, R134 ;  /* 0x0000008600b57308 */ /* 0x000e660000000800 */
[----:B------:R-:W-:Y:S02]  /*90c0*/  FADD.FTZ R2, R233, R2 ;  /* 0x00000002e9027221 */ /* 0x000fe40000010000 */
[----:B------:R-:W-:Y:S02]  /*90d0*/  FADD.FTZ R0, R190, R0 ;  /* 0x00000000be007221 */ /* 0x000fe40000010000 */
[----:B------:R-:W-:Y:S01]  /*90e0*/  HMMA.16816.F32 R128, R136, R142, R128 ;  /* 0x0000008e8880723c */ /* 0x000fe20000001880 */
[----:B------:R-:W3:Y:S03]  /*90f0*/  LDSM.16.MT88.4 R140, [R197+0x800] ;  /* 0x00080000c58c783b */ /* 0x000ee60000004200 */
[----:B------:R-:W-:Y:S02]  /*9100*/  FADD.FTZ R2, R232, R2 ;  /* 0x00000002e8027221 */ /* 0x000fe40000010000 */
[----:B------:R-:W-:Y:S01]  /*9110*/  FADD.FTZ R0, R189, R0 ;  /* 0x00000000bd007221 */ /* 0x000fe20000010000 */
[----:B------:R-:W-:Y:S01]  /*9120*/  F2FP.PACK_AB R136, R223, R224 ;  /* 0x000000e0df88723e */ /* 0x000fe200000000ff */
[----:B------:R-:W-:Y:S01]  /*9130*/  FADD.FTZ R2, R224, R2 ;  /* 0x00000002e0027221 */ /* 0x000fe20000010000 */
[----:B------:R-:W-:Y:S03]  /*9140*/  F2FP.PACK_AB R137, R183, R184 ;  /* 0x000000b8b789723e */ /* 0x000fe600000000ff */
[----:B-----5:R-:W-:Y:S01]  /*9150*/  F2FP.PACK_AB R138, R221, R222 ;  /* 0x000000dedd8a723e */ /* 0x020fe200000000ff */
[----:B------:R-:W-:Y:S02]  /*9160*/  FADD.FTZ R0, R184, R0 ;  /* 0x00000000b8007221 */ /* 0x000fe40000010000 */
[----:B------:R-:W-:Y:S01]  /*9170*/  FADD.FTZ R2, R223, R2 ;  /* 0x00000002df027221 */ /* 0x000fe20000010000 */
[----:B-1----:R-:W-:Y:S01]  /*9180*/  F2FP.PACK_AB R139, R181, R182 ;  /* 0x000000b6b58b723e */ /* 0x002fe200000000ff */
[----:B------:R-:W-:Y:S02]  /*9190*/  FFMA.FTZ R134, R239, c[0x0][0x2d0], -R170 ;  /* 0x0000b400ef867a23 */ /* 0x000fe400000108aa */
[----:B------:R-:W-:Y:S02]  /*91a0*/  FADD.FTZ R0, R183, R0 ;  /* 0x00000000b7007221 */ /* 0x000fe40000010000 */
[----:B------:R1:W5:Y:S01]  /*91b0*/  MUFU.EX2 R187, R134 ;  /* 0x0000008600bb7308 */ /* 0x0003620000000800 */
[----:B------:R-:W-:Y:S01]  /*91c0*/  FADD.FTZ R2, R222, R2 ;  /* 0x00000002de027221 */ /* 0x000fe20000010000 */
[C---:B--2---:R-:W-:Y:S03]  /*91d0*/  HMMA.16816.F32 R4, R136.reuse, R144, R4 ;  /* 0x000000908804723c */ /* 0x044fe60000001804 */
[----:B------:R-:W-:Y:S02]  /*91e0*/  FADD.FTZ R0, R182, R0 ;  /* 0x00000000b6007221 */ /* 0x000fe40000010000 */
[----:B------:R-:W-:Y:S02]  /*91f0*/  FADD.FTZ R2, R221, R2 ;  /* 0x00000002dd027221 */ /* 0x000fe40000010000 */
[----:B------:R-:W-:Y:S01]  /*9200*/  FADD.FTZ R0, R181, R0 ;  /* 0x00000000b5007221 */ /* 0x000fe20000010000 */
[C---:B------:R-:W-:Y:S01]  /*9210*/  HMMA.16816.F32 R8, R136.reuse, R146, R8 ;  /* 0x000000928808723c */ /* 0x040fe20000001808 */
[----:B------:R-:W2:Y:S07]  /*9220*/  LDSM.16.MT88.4 R144, [R196+0x800] ;  /* 0x00080000c490783b */ /* 0x000eae0000004200 */
[C---:B----4-:R-:W-:Y:S04]  /*9230*/  HMMA.16816.F32 R12, R136.reuse, R148, R12 ;  /* 0x00000094880c723c */ /* 0x050fe8000000180c */
[----:B-1----:R-:W-:Y:S04]  /*9240*/  FFMA.FTZ R134, R238, c[0x0][0x2d0], -R170 ;  /* 0x0000b400ee867a23 */ /* 0x002fe800000108aa */
[C---:B------:R-:W-:Y:S01]  /*9250*/  HMMA.16816.F32 R16, R136.reuse, R150, R16 ;  /* 0x000000968810723c */ /* 0x040fe20000001810 */
[----:B------:R-:W1:Y:S01]  /*9260*/  LDSM.16.MT88.4 R148, [R193+0x2800] ;  /* 0x00280000c194783b */ /* 0x000e620000004200 */
[----:B------:R4:W4:Y:S02]  /*9270*/  MUFU.EX2 R188, R134 ;  /* 0x0000008600bc7308 */ /* 0x0009240000000800 */
[----:B-----5:R-:W-:Y:S04]  /*9280*/  FADD.FTZ R2, R187, R2 ;  /* 0x00000002bb027221 */ /* 0x020fe80000010000 */
[C---:B---3--:R-:W-:Y:S08]  /*9290*/  HMMA.16816.F32 R20, R136.reuse, R140, R20 ;  /* 0x0000008c8814723c */ /* 0x048ff00000001814 */
[C---:B------:R-:W-:Y:S01]  /*92a0*/  HMMA.16816.F32 R24, R136.reuse, R142, R24 ;  /* 0x0000008e8818723c */ /* 0x040fe20000001818 */
[----:B------:R-:W3:Y:S07]  /*92b0*/  LDSM.16.MT88.4 R140, [R194+0x2800] ;  /* 0x00280000c28c783b */ /* 0x000eee0000004200 */
[C---:B--2---:R-:W-:Y:S04]  /*92c0*/  HMMA.16816.F32 R28, R136.reuse, R144, R28 ;  /* 0x00000090881c723c */ /* 0x044fe8000000181c */
[--C-:B----4-:R-:W-:Y:S02]  /*92d0*/  FFMA.FTZ R134, R237, c[0x0][0x2d0], -R133.reuse ;  /* 0x0000b400ed867a23 */ /* 0x110fe40000010885 */
[----:B------:R-:W-:Y:S02]  /*92e0*/  FADD.FTZ R2, R188, R2 ;  /* 0x00000002bc027221 */ /* 0x000fe40000010000 */
[----:B------:R2:W4:Y:S01]  /*92f0*/  MUFU.EX2 R176, R134 ;  /* 0x0000008600b07308 */ /* 0x0005220000000800 */
[C---:B------:R-:W-:Y:S01]  /*9300*/  HMMA.16816.F32 R32, R136.reuse, R146, R32 ;  /* 0x000000928820723c */ /* 0x040fe20000001820 */
[----:B------:R-:W5:Y:S07]  /*9310*/  LDSM.16.MT88.4 R144, [R197+0x2800] ;  /* 0x00280000c590783b */ /* 0x000f6e0000004200 */
[C---:B-1----:R-:W-:Y:S08]  /*9320*/  HMMA.16816.F32 R36, R136.reuse, R148, R36 ;  /* 0x000000948824723c */ /* 0x042ff00000001824 */
[C---:B------:R-:W-:Y:S01]  /*9330*/  HMMA.16816.F32 R40, R136.reuse, R150, R40 ;  /* 0x000000968828723c */ /* 0x040fe20000001828 */
[----:B------:R-:W1:Y:S03]  /*9340*/  LDSM.16.MT88.4 R148, [R196+0x2800] ;  /* 0x00280000c494783b */ /* 0x000e660000004200 */
[--C-:B--2---:R-:W-:Y:S04]  /*9350*/  FFMA.FTZ R134, R236, c[0x0][0x2d0], -R133.reuse ;  /* 0x0000b400ec867a23 */ /* 0x104fe80000010885 */
[C---:B---3--:R-:W-:Y:S01]  /*9360*/  HMMA.16816.F32 R44, R136.reuse, R140, R44 ;  /* 0x0000008c882c723c */ /* 0x048fe2000000182c */
[----:B------:R2:W3:Y:S03]  /*9370*/  MUFU.EX2 R177, R134 ;  /* 0x0000008600b17308 */ /* 0x0004e60000000800 */
[----:B----4-:R-:W-:Y:S04]  /*9380*/  FADD.FTZ R0, R176, R0 ;  /* 0x00000000b0007221 */ /* 0x010fe80000010000 */
[C---:B------:R-:W-:Y:S01]  /*9390*/  HMMA.16816.F32 R48, R136.reuse, R142, R48 ;  /* 0x0000008e8830723c */ /* 0x040fe20000001830 */
[----:B------:R-:W4:Y:S07]  /*93a0*/  LDSM.16.MT88.4 R140, [R193+0x4800] ;  /* 0x00480000c18c783b */ /* 0x000f2e0000004200 */
[C---:B-----5:R-:W-:Y:S08]  /*93b0*/  HMMA.16816.F32 R52, R136.reuse, R144, R52 ;  /* 0x000000908834723c */ /* 0x060ff00000001834 */
[C---:B------:R-:W-:Y:S01]  /*93c0*/  HMMA.16816.F32 R56, R136.reuse, R146, R56 ;  /* 0x000000928838723c */ /* 0x040fe20000001838 */
[----:B------:R-:W5:Y:S03]  /*93d0*/  LDSM.16.MT88.4 R144, [R194+0x4800] ;  /* 0x00480000c290783b */ /* 0x000f660000004200 */
[----:B--2---:R-:W-:Y:S02]  /*93e0*/  FFMA.FTZ R134, R241, c[0x0][0x2d0], -R170 ;  /* 0x0000b400f1867a23 */ /* 0x004fe400000108aa */
[----:B---3--:R-:W-:Y:S02]  /*93f0*/  FADD.FTZ R0, R177, R0 ;  /* 0x00000000b1007221 */ /* 0x008fe40000010000 */
[C---:B-1----:R-:W-:Y:S01]  /*9400*/  HMMA.16816.F32 R60, R136.reuse, R148, R60 ;  /* 0x00000094883c723c */ /* 0x042fe2000000183c */
[----:B------:R1:W2:Y:S07]  /*9410*/  MUFU.EX2 R186, R134 ;  /* 0x0000008600ba7308 */ /* 0x0002ae0000000800 */
[C---:B------:R-:W-:Y:S01]  /*9420*/  HMMA.16816.F32 R64, R136.reuse, R150, R64 ;  /* 0x000000968840723c */ /* 0x040fe20000001840 */
[----:B------:R-:W3:Y:S07]  /*9430*/  LDSM.16.MT88.4 R148, [R197+0x4800] ;  /* 0x00480000c594783b */ /* 0x000eee0000004200 */
[C---:B----4-:R-:W-:Y:S08]  /*9440*/  HMMA.16816.F32 R68, R136.reuse, R140, R68 ;  /* 0x0000008c8844723c */ /* 0x050ff00000001844 */
[C---:B------:R-:W-:Y:S01]  /*9450*/  HMMA.16816.F32 R72, R136.reuse, R142, R72 ;  /* 0x0000008e8848723c */ /* 0x040fe20000001848 */
[----:B------:R-:W4:Y:S03]  /*9460*/  LDSM.16.MT88.4 R140, [R196+0x4800] ;  /* 0x00480000c48c783b */ /* 0x000f260000004200 */
[----:B-1----:R-:W-:Y:S02]  /*9470*/  FFMA.FTZ R134, R240, c[0x0][0x2d0], -R170 ;  /* 0x0000b400f0867a23 */ /* 0x002fe400000108aa */
[----:B--2---:R-:W-:Y:S02]  /*9480*/  FADD.FTZ R2, R186, R2 ;  /* 0x00000002ba027221 */ /* 0x004fe40000010000 */
[----:B------:R1:W-:Y:S01]  /*9490*/  MUFU.EX2 R185, R134 ;  /* 0x0000008600b97308 */ /* 0x0003e20000000800 */
[C---:B-----5:R-:W-:Y:S08]  /*94a0*/  HMMA.16816.F32 R76, R136.reuse, R144, R76 ;  /* 0x00000090884c723c */ /* 0x060ff0000000184c */
[C---:B------:R-:W-:Y:S01]  /*94b0*/  HMMA.16816.F32 R80, R136.reuse, R146, R80 ;  /* 0x000000928850723c */ /* 0x040fe20000001850 */
[----:B------:R-:W2:Y:S07]  /*94c0*/  LDSM.16.MT88.4 R144, [R193+0x6800] ;  /* 0x00680000c190783b */ /* 0x000eae0000004200 */
[C---:B---3--:R-:W-:Y:S04]  /*94d0*/  HMMA.16816.F32 R84, R136.reuse, R148, R84 ;  /* 0x000000948854723c */ /* 0x048fe80000001854 */
[--C-:B-1----:R-:W-:Y:S04]  /*94e0*/  FFMA.FTZ R134, R242, c[0x0][0x2d0], -R133.reuse ;  /* 0x0000b400f2867a23 */ /* 0x102fe80000010885 */
[C---:B------:R-:W-:Y:S01]  /*94f0*/  HMMA.16816.F32 R88, R136.reuse, R150, R88 ;  /* 0x000000968858723c */ /* 0x040fe20000001858 */
[----:B------:R-:W1:Y:S01]  /*9500*/  LDSM.16.MT88.4 R148, [R194+0x6800] ;  /* 0x00680000c294783b */ /* 0x000e620000004200 */
[----:B------:R3:W5:Y:S06]  /*9510*/  MUFU.EX2 R175, R134 ;  /* 0x0000008600af7308 */ /* 0x00076c0000000800 */
[C---:B----4-:R-:W-:Y:S08]  /*9520*/  HMMA.16816.F32 R92, R136.reuse, R140, R92 ;  /* 0x0000008c885c723c */ /* 0x050ff0000000185c */
[C---:B------:R-:W-:Y:S01]  /*9530*/  HMMA.16816.F32 R96, R136.reuse, R142, R96 ;  /* 0x0000008e8860723c */ /* 0x040fe20000001860 */
[----:B------:R-:W4:Y:S07]  /*9540*/  LDSM.16.MT88.4 R140, [R197+0x6800] ;  /* 0x00680000c58c783b */ /* 0x000f2e0000004200 */
[C---:B--2---:R-:W-:Y:S04]  /*9550*/  HMMA.16816.F32 R100, R136.reuse, R144, R100 ;  /* 0x000000908864723c */ /* 0x044fe80000001864 */
[--C-:B---3--:R-:W-:Y:S02]  /*9560*/  FFMA.FTZ R134, R243, c[0x0][0x2d0], -R133.reuse ;  /* 0x0000b400f3867a23 */ /* 0x108fe40000010885 */
[----:B-----5:R-:W-:Y:S02]  /*9570*/  FADD.FTZ R0, R175, R0 ;  /* 0x00000000af007221 */ /* 0x020fe40000010000 */
[----:B------:R2:W3:Y:S01]  /*9580*/  MUFU.EX2 R174, R134 ;  /* 0x0000008600ae7308 */ /* 0x0004e20000000800 */
[C---:B------:R-:W-:Y:S01]  /*9590*/  HMMA.16816.F32 R104, R136.reuse, R146, R104 ;  /* 0x000000928868723c */ /* 0x040fe20000001868 */
[----:B------:R-:W5:Y:S07]  /*95a0*/  LDSM.16.MT88.4 R144, [R196+0x6800] ;  /* 0x00680000c490783b */ /* 0x000f6e0000004200 */
[C---:B-1----:R-:W-:Y:S08]  /*95b0*/  HMMA.16816.F32 R108, R136.reuse, R148, R108 ;  /* 0x00000094886c723c */ /* 0x042ff0000000186c */
[C---:B------:R-:W-:Y:S01]  /*95c0*/  HMMA.16816.F32 R112, R136.reuse, R150, R112 ;  /* 0x000000968870723c */ /* 0x040fe20000001870 */
[----:B------:R-:W-:Y:S03]  /*95d0*/  LDSM.16.MT88.4 R148, [R194+0x1000] ;  /* 0x00100000c294783b */ /* 0x000fe60000004200 */
[--C-:B--2---:R-:W-:Y:S04]  /*95e0*/  FFMA.FTZ R134, R249, c[0x0][0x2d0], -R170.reuse ;  /* 0x0000b400f9867a23 */ /* 0x104fe800000108aa */
[C---:B----4-:R-:W-:Y:S01]  /*95f0*/  HMMA.16816.F32 R116, R136.reuse, R140, R116 ;  /* 0x0000008c8874723c */ /* 0x050fe20000001874 */
[----:B------:R1:W-:Y:S07]  /*9600*/  MUFU.EX2 R180, R134 ;  /* 0x0000008600b47308 */ /* 0x0003ee0000000800 */
[C---:B------:R-:W-:Y:S01]  /*9610*/  HMMA.16816.F32 R120, R136.reuse, R142, R120 ;  /* 0x0000008e8878723c */ /* 0x040fe20000001878 */
[----:B------:R-:W2:Y:S07]  /*9620*/  LDSM.16.MT88.4 R140, [R193+0x1000] ;  /* 0x00100000c18c783b */ /* 0x000eae0000004200 */
[C---:B-----5:R-:W-:Y:S08]  /*9630*/  HMMA.16816.F32 R124, R136.reuse, R144, R124 ;  /* 0x00000090887c723c */ /* 0x060ff0000000187c */
[----:B------:R-:W-:Y:S01]  /*9640*/  HMMA.16816.F32 R128, R136, R146, R128 ;  /* 0x000000928880723c */ /* 0x000fe20000001880 */
[----:B------:R-:W4:Y:S03]  /*9650*/  LDSM.16.MT88.4 R144, [R197+0x1000] ;  /* 0x00100000c590783b */ /* 0x000f260000004200 */
[--C-:B-1----:R-:W-:Y:S03]  /*9660*/  FFMA.FTZ R134, R246, c[0x0][0x2d0], -R170.reuse ;  /* 0x0000b400f6867a23 */ /* 0x102fe600000108aa */
[----:B------:R-:W-:Y:S01]  /*9670*/  F2FP.PACK_AB R136, R188, R187 ;  /* 0x000000bbbc88723e */ /* 0x000fe200000000ff */
[----:B------:R1:W5:Y:S01]  /*9680*/  MUFU.EX2 R179, R134 ;  /* 0x0000008600b37308 */ /* 0x0003620000000800 */
[----:B------:R-:W-:Y:S03]  /*9690*/  F2FP.PACK_AB R137, R177, R176 ;  /* 0x000000b0b189723e */ /* 0x000fe600000000ff */
[----:B------:R-:W-:Y:S02]  /*96a0*/  F2FP.PACK_AB R138, R185, R186 ;  /* 0x000000bab98a723e */ /* 0x000fe400000000ff */
[----:B---3--:R-:W-:Y:S07]  /*96b0*/  F2FP.PACK_AB R139, R174, R175 ;  /* 0x000000afae8b723e */ /* 0x008fee00000000ff */
[C---:B--2---:R-:W-:Y:S08]  /*96c0*/  HMMA.16816.F32 R4, R136.reuse, R140, R4 ;  /* 0x0000008c8804723c */ /* 0x044ff00000001804 */
[C---:B------:R-:W-:Y:S01]  /*96d0*/  HMMA.16816.F32 R8, R136.reuse, R142, R8 ;  /* 0x0000008e8808723c */ /* 0x040fe20000001808 */
[----:B------:R-:W2:Y:S03]  /*96e0*/  LDSM.16.MT88.4 R140, [R196+0x1000] ;  /* 0x00100000c48c783b */ /* 0x000ea60000004200 */
[--C-:B-1----:R-:W-:Y:S04]  /*96f0*/  FFMA.FTZ R134, R248, c[0x0][0x2d0], -R133.reuse ;  /* 0x0000b400f8867a23 */ /* 0x102fe80000010885 */
[C---:B------:R-:W-:Y:S01]  /*9700*/  HMMA.16816.F32 R12, R136.reuse, R148, R12 ;  /* 0x00000094880c723c */ /* 0x040fe2000000180c */
[----:B------:R1:W-:Y:S07]  /*9710*/  MUFU.EX2 R172, R134 ;  /* 0x0000008600ac7308 */ /* 0x0003ee0000000800 */
[C---:B------:R-:W-:Y:S01]  /*9720*/  HMMA.16816.F32 R16, R136.reuse, R150, R16 ;  /* 0x000000968810723c */ /* 0x040fe20000001810 */
[----:B------:R-:W3:Y:S07]  /*9730*/  LDSM.16.MT88.4 R148, [R193+0x3000] ;  /* 0x00300000c194783b */ /* 0x000eee0000004200 */
[C---:B----4-:R-:W-:Y:S08]  /*9740*/  HMMA.16816.F32 R20, R136.reuse, R144, R20 ;  /* 0x000000908814723c */ /* 0x050ff00000001814 */
[C---:B------:R-:W-:Y:S01]  /*9750*/  HMMA.16816.F32 R24, R136.reuse, R146, R24 ;  /* 0x000000928818723c */ /* 0x040fe20000001818 */
[----:B------:R-:W4:Y:S03]  /*9760*/  LDSM.16.MT88.4 R144, [R194+0x3000] ;  /* 0x00300000c290783b */ /* 0x000f260000004200 */
[--C-:B-1----:R-:W-:Y:S02]  /*9770*/  FFMA.FTZ R134, R244, c[0x0][0x2d0], -R133.reuse ;  /* 0x0000b400f4867a23 */ /* 0x102fe40000010885 */
[----:B------:R-:W-:Y:S01]  /*9780*/  FFMA.FTZ R133, R168, c[0x0][0x2d0], -R133 ;  /* 0x0000b400a8857a23 */ /* 0x000fe20000010885 */
[----:B-----5:R-:W-:Y:S01]  /*9790*/  F2FP.PACK_AB R168, R179, R180 ;  /* 0x000000b4b3a8723e */ /* 0x020fe200000000ff */
[----:B------:R-:W1:Y:S01]  /*97a0*/  MUFU.EX2 R173, R134 ;  /* 0x0000008600ad7308 */ /* 0x000e620000000800 */
[C---:B--2---:R-:W-:Y:S08]  /*97b0*/  HMMA.16816.F32 R28, R136.reuse, R140, R28 ;  /* 0x0000008c881c723c */ /* 0x044ff0000000181c */
[C---:B------:R-:W-:Y:S01]  /*97c0*/  HMMA.16816.F32 R32, R136.reuse, R142, R32 ;  /* 0x0000008e8820723c */ /* 0x040fe20000001820 */
[----:B------:R-:W2:Y:S01]  /*97d0*/  LDSM.16.MT88.4 R140, [R197+0x3000] ;  /* 0x00300000c58c783b */ /* 0x000ea20000004200 */
[----:B------:R-:W5:Y:S06]  /*97e0*/  MUFU.EX2 R133, R133 ;  /* 0x0000008500857308 */ /* 0x000f6c0000000800 */
[C---:B---3--:R-:W-:Y:S04]  /*97f0*/  HMMA.16816.F32 R36, R136.reuse, R148, R36 ;  /* 0x000000948824723c */ /* 0x048fe80000001824 */
[----:B-1----:R-:W-:Y:S04]  /*9800*/  F2FP.PACK_AB R169, R173, R172 ;  /* 0x000000acada9723e */ /* 0x002fe800000000ff */
[C---:B------:R-:W-:Y:S01]  /*9810*/  HMMA.16816.F32 R40, R136.reuse, R150, R40 ;  /* 0x000000968828723c */ /* 0x040fe20000001828 */
[----:B------:R-:W1:Y:S03]  /*9820*/  LDSM.16.MT88.4 R148, [R196+0x3000] ;  /* 0x00300000c494783b */ /* 0x000e660000004200 */
[----:B------:R-:W-:Y:S04]  /*9830*/  FFMA.FTZ R134, R247, c[0x0][0x2d0], -R170 ;  /* 0x0000b400f7867a23 */ /* 0x000fe800000108aa */
[C---:B----4-:R-:W-:Y:S01]  /*9840*/  HMMA.16816.F32 R44, R136.reuse, R144, R44 ;  /* 0x00000090882c723c */ /* 0x050fe2000000182c */
[----:B------:R-:W-:Y:S03]  /*9850*/  MUFU.EX2 R178, R134 ;  /* 0x0000008600b27308 */ /* 0x000fe60000000800 */
[----:B-----5:R-:W-:Y:S04]  /*9860*/  F2FP.PACK_AB R171, R133, R135 ;  /* 0x0000008785ab723e */ /* 0x020fe800000000ff */
[C---:B------:R-:W-:Y:S01]  /*9870*/  HMMA.16816.F32 R48, R136.reuse, R146, R48 ;  /* 0x000000928830723c */ /* 0x040fe20000001830 */
[----:B------:R-:W3:Y:S02]  /*9880*/  LDSM.16.MT88.4 R144, [R193+0x5000] ;  /* 0x00500000c190783b */ /* 0x000ee40000004200 */
[----:B------:R-:W4:Y:S05]  /*9890*/  MUFU.EX2 R134, R152 ;  /* 0x0000009800867308 */ /* 0x000f2a0000000800 */
[C---:B--2---:R-:W-:Y:S08]  /*98a0*/  HMMA.16816.F32 R52, R136.reuse, R140, R52 ;  /* 0x0000008c8834723c */ /* 0x044ff00000001834 */
[C---:B------:R-:W-:Y:S01]  /*98b0*/  HMMA.16816.F32 R56, R136.reuse, R142, R56 ;  /* 0x0000008e8838723c */ /* 0x040fe20000001838 */
[----:B------:R-:W2:Y:S07]  /*98c0*/  LDSM.16.MT88.4 R140, [R194+0x5000] ;  /* 0x00500000c28c783b */ /* 0x000eae0000004200 */
[C---:B-1----:R-:W-:Y:S04]  /*98d0*/  HMMA.16816.F32 R60, R136.reuse, R148, R60 ;  /* 0x00000094883c723c */ /* 0x042fe8000000183c */
[----:B----4-:R-:W-:Y:S04]  /*98e0*/  F2FP.PACK_AB R170, R134, R178 ;  /* 0x000000b286aa723e */ /* 0x010fe800000000ff */
        /* <DEDUP_REMOVED lines=10> */
[----:B------:R-:W-:Y:S07]  /*9990*/  LDSM.16.MT88.4 R148, [R197+0x7000] ;  /* 0x00700000c594783b */ /* 0x000fee0000004200 */
[C---:B---3--:R-:W-:Y:S08]  /*99a0*/  HMMA.16816.F32 R92, R136.reuse, R144, R92 ;  /* 0x00000090885c723c */ /* 0x048ff0000000185c */
        /* <DEDUP_REMOVED lines=8> */
[C---:B------:R-:W-:Y:S08]  /*9a30*/  HMMA.16816.F32 R116, R136.reuse, R148, R116 ;  /* 0x000000948874723c */ /* 0x040ff00000001874 */
[C---:B------:R-:W-:Y:S01]  /*9a40*/  HMMA.16816.F32 R120, R136.reuse, R150, R120 ;  /* 0x000000968878723c */ /* 0x040fe20000001878 */
[----:B------:R-:W3:Y:S07]  /*9a50*/  LDSM.16.MT88.4 R148, [R194+0x1800] ;  /* 0x00180000c294783b */ /* 0x000eee0000004200 */
[C---:B--2---:R-:W-:Y:S08]  /*9a60*/  HMMA.16816.F32 R124, R136.reuse, R140, R124 ;  /* 0x0000008c887c723c */ /* 0x044ff0000000187c */
[----:B------:R-:W-:Y:S08]  /*9a70*/  HMMA.16816.F32 R128, R136, R142, R128 ;  /* 0x0000008e8880723c */ /* 0x000ff00000001880 */
[C---:B-1----:R-:W-:Y:S01]  /*9a80*/  HMMA.16816.F32 R136, R168.reuse, R144, R4 ;  /* 0x00000090a888723c */ /* 0x042fe20000001804 */
[----:B------:R-:W1:Y:S07]  /*9a90*/  LDSM.16.MT88.4 R4, [R193+0x3800] ;  /* 0x00380000c104783b */ /* 0x000e6e0000004200 */
[C---:B------:R-:W-:Y:S01]  /*9aa0*/  HMMA.16816.F32 R140, R168.reuse, R146, R8 ;  /* 0x00000092a88c723c */ /* 0x040fe20000001808 */
[----:B------:R-:W2:Y:S07]  /*9ab0*/  LDSM.16.MT88.4 R8, [R194+0x3800] ;  /* 0x00380000c208783b */ /* 0x000eae0000004200 */
[C---:B---3--:R-:W-:Y:S01]  /*9ac0*/  HMMA.16816.F32 R144, R168.reuse, R148, R12 ;  /* 0x00000094a890723c */ /* 0x048fe2000000180c */
[----:B------:R-:W3:Y:S07]  /*9ad0*/  LDSM.16.MT88.4 R12, [R197+0x3800] ;  /* 0x00380000c50c783b */ /* 0x000eee0000004200 */
[C---:B------:R-:W-:Y:S01]  /*9ae0*/  HMMA.16816.F32 R148, R168.reuse, R150, R16 ;  /* 0x00000096a894723c */ /* 0x040fe20000001810 */
[----:B------:R-:W4:Y:S07]  /*9af0*/  LDSM.16.MT88.4 R16, [R196+0x3800] ;  /* 0x00380000c410783b */ /* 0x000f2e0000004200 */
[C---:B------:R-:W-:Y:S08]  /*9b00*/  HMMA.16816.F32 R152, R168.reuse, R156, R20 ;  /* 0x0000009ca898723c */ /* 0x040ff00000001814 */
        /* <DEDUP_REMOVED lines=24> */
[C---:B----4-:R-:W-:Y:S07]  /*9c90*/  HMMA.16816.F32 R92, R168.reuse, R16, R92 ;  /* 0x00000010a85c723c */ /* 0x050fee000000185c */
[-C--:B------:R-:W-:Y:S01]  /*9ca0*/  MOV R16, R3.reuse ;  /* 0x0000000300107202 */ /* 0x080fe20000000f00 */
[C---:B------:R-:W-:Y:S08]  /*9cb0*/  HMMA.16816.F32 R96, R168.reuse, R18, R96 ;  /* 0x00000012a860723c */ /* 0x040ff00000001860 */
[C---:B-1----:R-:W-:Y:S08]  /*9cc0*/  HMMA.16816.F32 R100, R168.reuse, R4, R100 ;  /* 0x00000004a864723c */ /* 0x042ff00000001864 */
[C---:B------:R-:W-:Y:S01]  /*9cd0*/  HMMA.16816.F32 R104, R168.reuse, R6, R104 ;  /* 0x00000006a868723c */ /* 0x040fe20000001868 */
[----:B------:R-:W1:Y:S07]  /*9ce0*/  LDSM.16.MT88.4 R4, [R196+0x7800] ;  /* 0x00780000c404783b */ /* 0x000e6e0000004200 */
[C---:B--2---:R-:W-:Y:S08]  /*9cf0*/  HMMA.16816.F32 R108, R168.reuse, R8, R108 ;  /* 0x00000008a86c723c */ /* 0x044ff0000000186c */
        /* <DEDUP_REMOVED lines=11> */
[----:B------:R-:W-:Y:S02]  /*9db0*/  FADD.FTZ R2, R178, R0 ;  /* 0x00000000b2027221 */ /* 0x000fe40000010000 */
[----:B------:R-:W-:Y:S02]  /*9dc0*/  FADD.FTZ R0, R135, R4 ;  /* 0x0000000487007221 */ /* 0x000fe40000010000 */
[----:B------:R-:W-:Y:S01]  /*9dd0*/  FADD.FTZ R251, R134, R2 ;  /* 0x0000000286fb7221 */ /* 0x000fe20000010000 */
[----:B------:R-:W-:Y:S01]  /*9de0*/  MOV R134, R3 ;  /* 0x0000000300867202 */ /* 0x000fe20000000f00 */
[----:B------:R-:W-:Y:S01]  /*9df0*/  FADD.FTZ R250, R133, R0 ;  /* 0x0000000085fa7221 */ /* 0x000fe20000010000 */
[----:B------:R-:W-:Y:S01]  /*9e00*/  MOV R133, R132 ;  /* 0x0000008400857202 */ /* 0x000fe20000000f00 */
[----:B------:R-:W-:-:S05]  /*9e10*/  @P4 BRA `(.L_x_1256) ;  /* 0xffffc80000004947 */ /* 0x000fca000383ffff */
.L_x_1255:
        /* <DEDUP_REMOVED lines=8> */
.L_x_1326:
[----:B------:R-:W-:Y:S01]  /*9ea0*/  FSETP.NE.FTZ.AND P1, PT, R0, RZ, PT ;  /* 0x000000ff0000720b */ /* 0x000fe20003f35000 */
[----:B---3--:R-:W-:Y:S01]  /*9eb0*/  FADD.FTZ R3, R3, R4 ;  /* 0x0000000403037221 */ /* 0x008fe20000010000 */
[----:B------:R-:W-:Y:S02]  /*9ec0*/  MOV R2, RZ ;  /* 0x000000ff00027202 */ /* 0x000fe40000000f00 */
[----:B------:R-:W-:Y:S02]  /*9ed0*/  MOV R21, 0xff800000 ;  /* 0xff80000000157802 */ /* 0x000fe40000000f00 */
[----:B------:R-:W-:-:S02]  /*9ee0*/  FSETP.NE.FTZ.AND P0, PT, R3, RZ, PT ;  /* 0x000000ff0300720b */ /* 0x000fc40003f15000 */
[----:B------:R-:W-:-:S05]  /*9ef0*/  MOV R20, 0xff800000 ;  /* 0xff80000000147802 */ /* 0x000fca0000000f00 */
[----:B------:R-:W1:Y:S01]  /*9f00*/  @P1 MUFU.LG2 R5, R0 ;  /* 0x0000000000051308 */ /* 0x000e620000000c00 */
[----:B--2---:R-:W-:-:S05]  /*9f10*/  @P1 MOV R4, 0x3f317218 ;  /* 0x3f31721800041802 */ /* 0x004fca0000000f00 */
[----:B------:R-:W-:Y:S02]  /*9f20*/  @P1 FMUL.FTZ R4, R4, c[0x0][0x2d0] ;  /* 0x0000b40004041a20 */ /* 0x000fe40000410000 */
[----:B------:R2:W3:Y:S01]  /*9f30*/  @P1 MUFU.RCP R2, R0 ;  /* 0x0000000000021308 */ /* 0x0004e20000001000 */
[----:B-1----:R-:W-:-:S04]  /*9f40*/  @P1 FMUL.FTZ R5, R5, 0.69314718246459960938 ;  /* 0x3f31721805051820 */ /* 0x002fc80000410000 */
[----:B------:R-:W-:Y:S01]  /*9f50*/  @P1 FFMA.FTZ R21, R4, R132, R5 ;  /* 0x0000008404151223 */ /* 0x000fe20000010005 */
[----:B------:R-:W-:Y:S02]  /*9f60*/  MOV R4, 0x1 ;  /* 0x0000000100047802 */ /* 0x000fe40000000f00 */
[----:B--2---:R-:W-:Y:S01]  /*9f70*/  MOV R0, RZ ;  /* 0x000000ff00007202 */ /* 0x004fe20000000f00 */
[C---:B---3--:R-:W-:Y:S02]  /*9f80*/  FMUL.FTZ R22, R2.reuse, R140 ;  /* 0x0000008c02167220 */ /* 0x048fe40000410000 */
[C---:B------:R-:W-:Y:S02]  /*9f90*/  FMUL.FTZ R23, R2.reuse, R141 ;  /* 0x0000008d02177220 */ /* 0x040fe40000410000 */
[C---:B------:R-:W-:Y:S01]  /*9fa0*/  FMUL.FTZ R30, R2.reuse, R148 ;  /* 0x00000094021e7220 */ /* 0x040fe20000410000 */
[----:B------:R-:W1:Y:S01]  /*9fb0*/  @P0 MUFU.RCP R0, R3 ;  /* 0x0000000300000308 */ /* 0x000e620000001000 */
        /* <DEDUP_REMOVED lines=61> */
[----:B------:R2:W3:Y:S01]  /*a390*/  @P0 MUFU.LG2 R2, R3 ;  /* 0x0000000300020308 */ /* 0x0004e20000000c00 */
[C---:B-1----:R-:W-:Y:S02]  /*a3a0*/  FMUL.FTZ R120, R0.reuse, R142 ;  /* 0x0000008e00787220 */ /* 0x042fe40000410000 */
[C---:B------:R-:W-:Y:S02]  /*a3b0*/  FMUL.FTZ R121, R0.reuse, R143 ;  /* 0x0000008f00797220 */ /* 0x040fe40000410000 */
[C---:B------:R-:W-:Y:S02]  /*a3c0*/  FMUL.FTZ R128, R0.reuse, R158 ;  /* 0x0000009e00807220 */ /* 0x040fe40000410000 */
[C---:B------:R-:W-:Y:S02]  /*a3d0*/  FMUL.FTZ R129, R0.reuse, R159 ;  /* 0x0000009f00817220 */ /* 0x040fe40000410000 */
[C---:B------:R-:W-:Y:S02]  /*a3e0*/  FMUL.FTZ R112, R0.reuse, R138 ;  /* 0x0000008a00707220 */ /* 0x040fe40000410000 */
[----:B------:R-:W-:-:S02]  /*a3f0*/  FMUL.FTZ R113, R0, R139 ;  /* 0x0000008b00717220 */ /* 0x000fc40000410000 */
[C---:B------:R-:W-:Y:S02]  /*a400*/  FMUL.FTZ R116, R0.reuse, R146 ;  /* 0x0000009200747220 */ /* 0x040fe40000410000 */
[C---:B------:R-:W-:Y:S01]  /*a410*/  FMUL.FTZ R117, R0.reuse, R147 ;  /* 0x0000009300757220 */ /* 0x040fe20000410000 */
[----:B--2---:R-:W-:Y:S01]  /*a420*/  @P0 MOV R3, 0x3f317218 ;  /* 0x3f31721800030802 */ /* 0x004fe20000000f00 */
[C---:B------:R-:W-:Y:S02]  /*a430*/  FMUL.FTZ R142, R0.reuse, R166 ;  /* 0x000000a6008e7220 */ /* 0x040fe40000410000 */
[C---:B------:R-:W-:Y:S02]  /*a440*/  FMUL.FTZ R143, R0.reuse, R167 ;  /* 0x000000a7008f7220 */ /* 0x040fe40000410000 */
[C---:B------:R-:W-:Y:S02]  /*a450*/  FMUL.FTZ R158, R0.reuse, R50 ;  /* 0x00000032009e7220 */ /* 0x040fe40000410000 */
[----:B------:R-:W-:-:S02]  /*a460*/  FMUL.FTZ R159, R0, R51 ;  /* 0x00000033009f7220 */ /* 0x000fc40000410000 */
[C---:B------:R-:W-:Y:S02]  /*a470*/  FMUL.FTZ R156, R0.reuse, R54 ;  /* 0x00000036009c7220 */ /* 0x040fe40000410000 */
[----:B------:R-:W-:Y:S02]  /*a480*/  FMUL.FTZ R157, R0, R55 ;  /* 0x00000037009d7220 */ /* 0x000fe40000410000 */
[----:B---3--:R-:W-:Y:S02]  /*a490*/  @P0 FMUL.FTZ R2, R2, 0.69314718246459960938 ;  /* 0x3f31721802020820 */ /* 0x008fe40000410000 */
        /* <DEDUP_REMOVED lines=50> */
[----:B------:R-:W-:Y:S01]  /*a7c0*/  FMUL.FTZ R39, R0, R131 ;  /* 0x0000008300277220 */ /* 0x000fe20000410000 */
[----:B------:R-:W-:Y:S01]  /*a7d0*/  PRMT R0, R4, 0x7610, R0 ;  /* 0x0000761004007816 */ /* 0x000fe20000000000 */
[----:B------:R-:W-:-:S02]  /*a7e0*/  @P0 FFMA.FTZ R20, R3, R16, R2 ;  /* 0x0000001003140223 */ /* 0x000fc40000010002 */
.L_x_1240:
        /* <DEDUP_REMOVED lines=19> */
.L_x_1259:
[----:B--2---:R-:W-:Y:S05]  /*a920*/  BSYNC B0 ;  /* 0x0000000000007941 */ /* 0x004fea0003800000 */
.L_x_1258:
[----:B------:R-:W-:Y:S01]  /*a930*/  PRMT R0, R0, 0x9910, RZ ;  /* 0x0000991000007816 */ /* 0x000fe200000000ff */
[----:B------:R-:W-:Y:S01]  /*a940*/  BSSY B1, `(.L_x_1260) ;  /* 0x000043a000017945 */ /* 0x000fe20003800000 */
[----:B-----5:R-:W-:Y:S02]  /*a950*/  IMAD.MOV.U32 R98, RZ, RZ, R6 ;  /* 0x000000ffff627224 */ /* 0x020fe400078e0006 */
[----:B------:R-:W-:-:S13]  /*a960*/  ISETP.NE.AND P0, PT, R0, RZ, PT ;  /* 0x000000ff0000720c */ /* 0x000fda0003f05270 */
        /* <DEDUP_REMOVED lines=8> */
[----:B------:R-:W4:Y:S01]  /*a9f0*/  LDL R11, [R1+0x50] ;  /* 0x00005000010b7983 */ /* 0x000f220000100800 */
[----:B------:R-:W-:Y:S01]  /*aa00*/  WARPSYNC 0xffffffff ;  /* 0xffffffff00007948 */ /* 0x000fe20003800000 */
[----:B------:R-:W-:-:S02]  /*aa10*/  F2FP.PACK_AB R0, R25, R24 ;  /* 0x000000181900723e */ /* 0x000fc400000000ff */
[----:B------:R-:W-:Y:S01]  /*aa20*/  BAR.SYNC.DEFER_BLOCKING 0x1, 0x100 ;  /* 0x0044000000007b1d */ /* 0x000fe20000010000 */
[----:B------:R-:W-:Y:S02]  /*aa30*/  F2FP.PACK_AB R2, R113, R112 ;  /* 0x000000707102723e */ /* 0x000fe400000000ff */
[----:B------:R-:W-:-:S03]  /*aa40*/  F2FP.PACK_AB R3, R23, R22 ;  /* 0x000000161703723e */ /* 0x000fc600000000ff */
[----:B------:R-:W4:Y:S01]  /*aa50*/  LDL R9, [R1+0x14] ;  /* 0x0000140001097983 */ /* 0x000f220000100800 */
[----:B------:R-:W-:-:S03]  /*aa60*/  F2FP.PACK_AB R4, R85, R84 ;  /* 0x000000545504723e */ /* 0x000fc600000000ff */
[----:B--2---:R1:W-:Y:S04]  /*aa70*/  STS [R8], R0 ;  /* 0x0000000008007388 */ /* 0x0043e80000000800 */
[----:B------:R2:W-:Y:S04]  /*aa80*/  STS [R8+0x400], R2 ;  /* 0x0004000208007388 */ /* 0x0005e80000000800 */
[----:B---3--:R3:W-:Y:S01]  /*aa90*/  STS [R13], R3 ;  /* 0x000000030d007388 */ /* 0x0087e20000000800 */
[----:B-1----:R-:W-:Y:S02]  /*aaa0*/  F2FP.PACK_AB R0, R121, R120 ;  /* 0x000000787900723e */ /* 0x002fe400000000ff */
        /* <DEDUP_REMOVED lines=91> */
[----:B------:R1:W-:Y:S04]  /*b060*/  STS [R8+0xc000], R0 ;  /* 0x00c0000008007388 */ /* 0x0003e80000000800 */
[----:B------:R2:W-:Y:S01]  /*b070*/  STS [R8+0xc400], R2 ;  /* 0x00c4000208007388 */ /* 0x0005e20000000800 */
[----:B---3--:R-:W-:Y:S02]  /*b080*/  F2FP.PACK_AB R3, R89, R88 ;  /* 0x000000585903723e */ /* 0x008fe400000000ff */
[----:B-1----:R-:W-:Y:S01]  /*b090*/  F2FP.PACK_AB R0, R63, R62 ;  /* 0x0000003e3f00723e */ /* 0x002fe200000000ff */
[----:B--2---:R-:W2:Y:S01]  /*b0a0*/  LDL R8, [R1+0x30] ;  /* 0x0000300001087983 */ /* 0x004ea20000100800 */
[----:B------:R-:W-:-:S03]  /*b0b0*/  F2FP.PACK_AB R2, R93, R92 ;  /* 0x0000005c5d02723e */ /* 0x000fc600000000ff */
[----:B------:R1:W-:Y:S04]  /*b0c0*/  STS [R13+0xc000], R4 ;  /* 0x00c000040d007388 */ /* 0x0003e80000000800 */
[----:B------:R3:W-:Y:S04]  /*b0d0*/  STS [R13+0xc400], R0 ;  /* 0x00c400000d007388 */ /* 0x0007e80000000800 */
[----:B------:R4:W-:Y:S01]  /*b0e0*/  STS [R10+0xc000], R3 ;  /* 0x00c000030a007388 */ /* 0x0009e20000000800 */
[----:B-1----:R-:W-:Y:S02]  /*b0f0*/  F2FP.PACK_AB R4, R67, R66 ;  /* 0x000000424304723e */ /* 0x002fe400000000ff */
[----:B---3--:R-:W-:-:S03]  /*b100*/  F2FP.PACK_AB R0, R95, R94 ;  /* 0x0000005e5f00723e */ /* 0x008fc600000000ff */
[----:B------:R1:W-:Y:S01]  /*b110*/  STS [R10+0xc400], R4 ;  /* 0x00c400040a007388 */ /* 0x0003e20000000800 */
[----:B----4-:R-:W-:-:S03]  /*b120*/  F2FP.PACK_AB R3, R109, R108 ;  /* 0x0000006c6d03723e */ /* 0x010fc600000000ff */
[----:B------:R3:W-:Y:S04]  /*b130*/  STS [R12+0xc000], R2 ;  /* 0x00c000020c007388 */ /* 0x0007e80000000800 */
[----:B------:R4:W-:Y:S04]  /*b140*/  STS [R12+0xc400], R0 ;  /* 0x00c400000c007388 */ /* 0x0009e80000000800 */
[----:B------:R4:W-:Y:S01]  /*b150*/  STS [R7+0xc000], R3 ;  /* 0x00c0000307007388 */ /* 0x0009e20000000800 */
[----:B------:R-:W-:Y:S02]  /*b160*/  ISETP.NE.U32.AND P2, PT, RZ, c[0x0][0x508], PT ;  /* 0x00014200ff007a0c */ /* 0x000fe40003f45070 */
[----:B------:R-:W-:Y:S01]  /*b170*/  ISETP.NE.U32.AND P1, PT, RZ, c[0x0][0x500], PT ;  /* 0x00014000ff007a0c */ /* 0x000fe20003f25070 */
[----:B-1----:R-:W2:Y:S01]  /*b180*/  LDL.LU R10, [R1+0x28] ;  /* 0x00002800010a7983 */ /* 0x002ea20000300800 */
[----:B------:R-:W-:-:S02]  /*b190*/  ISETP.NE.AND.EX P2, PT, RZ, c[0x0][0x50c], PT, P2 ;  /* 0x00014300ff007a0c */ /* 0x000fc40003f45320 */
[----:B------:R-:W-:Y:S02]  /*b1a0*/  ISETP.NE.AND.EX P1, PT, RZ, c[0x0][0x504], PT, P1 ;  /* 0x00014100ff007a0c */ /* 0x000fe40003f25310 */
[----:B---3--:R-:W-:Y:S02]  /*b1b0*/  F2FP.PACK_AB R2, R87, R86 ;  /* 0x000000565702723e */ /* 0x008fe400000000ff */
[----:B----4-:R-:W-:Y:S01]  /*b1c0*/  F2FP.PACK_AB R0, R105, R104 ;  /* 0x000000686900723e */ /* 0x010fe200000000ff */
[----:B------:R-:W-:Y:S02]  /*b1d0*/  IMAD.MOV.U32 R12, RZ, RZ, c[0x0][0x388] ;  /* 0x0000e200ff0c7624 */ /* 0x000fe400078e00ff */
[----:B------:R1:W-:Y:S01]  /*b1e0*/  STS [R7+0xc400], R2 ;  /* 0x00c4000207007388 */ /* 0x0003e20000000800 */
[----:B------:R-:W-:-:S03]  /*b1f0*/  F2FP.PACK_AB R3, R71, R70 ;  /* 0x000000464703723e */ /* 0x000fc600000000ff */
[----:B------:R3:W-:Y:S01]  /*b200*/  STS [R6+0xc000], R0 ;  /* 0x00c0000006007388 */ /* 0x0007e20000000800 */
[----:B------:R-:W-:-:S03]  /*b210*/  @P2 LEA R4, P0, R9, c[0x0][0x508], 0x2 ;  /* 0x0001420009042a11 */ /* 0x000fc600078010ff */
[----:B------:R4:W-:Y:S01]  /*b220*/  STS [R6+0xc400], R3 ;  /* 0x00c4000306007388 */ /* 0x0009e20000000800 */
[----:B-1----:R-:W-:Y:S02]  /*b230*/  F2FP.PACK_AB R2, R97, R96 ;  /* 0x000000606102723e */ /* 0x002fe400000000ff */
[----:B---3--:R-:W-:-:S03]  /*b240*/  F2FP.PACK_AB R0, R47, R46 ;  /* 0x0000002e2f00723e */ /* 0x008fc600000000ff */
[----:B------:R1:W-:Y:S01]  /*b250*/  STS [R5+0xc000], R2 ;  /* 0x00c0000205007388 */ /* 0x0003e20000000800 */
[----:B----4-:R-:W-:-:S03]  /*b260*/  F2FP.PACK_AB R3, R49, R48 ;  /* 0x000000303103723e */ /* 0x010fc600000000ff */
[----:B------:R3:W-:Y:S01]  /*b270*/  STS [R5+0xc400], R0 ;  /* 0x00c4000005007388 */ /* 0x0007e20000000800 */
[----:B------:R-:W-:-:S03]  /*b280*/  IMAD.MOV.U32 R6, RZ, RZ, 0x4 ;  /* 0x00000004ff067424 */ /* 0x000fc600078e00ff */
[----:B------:R-:W-:Y:S01]  /*b290*/  STS [R11+0xc000], R3 ;  /* 0x00c000030b007388 */ /* 0x000fe20000000800 */
[----:B------:R-:W-:-:S04]  /*b2a0*/  IMAD.WIDE R6, R9, R6, c[0x0][0x500] ;  /* 0x0001400009067625 */ /* 0x000fc800078e0206 */
[----:B-1----:R-:W-:Y:S01]  /*b2b0*/  IMAD.MOV.U32 R2, RZ, RZ, RZ ;  /* 0x000000ffff027224 */ /* 0x002fe200078e00ff */
[----:B---3--:R-:W-:-:S05]  /*b2c0*/  F2FP.PACK_AB R0, R39, R38 ;  /* 0x000000262700723e */ /* 0x008fca00000000ff */
[----:B------:R1:W-:Y:S04]  /*b2d0*/  STS [R11+0xc400], R0 ;  /* 0x00c400000b007388 */ /* 0x0003e80000000800 */
[----:B------:R-:W-:Y:S06]  /*b2e0*/  BAR.SYNC.DEFER_BLOCKING 0x1, 0x100 ;  /* 0x0044000000007b1d */ /* 0x000fec0000010000 */
[----:B------:R3:W5:Y:S01]  /*b2f0*/  @P1 LDG.E R2, [R6.64] ;  /* 0x0000000606021981 */ /* 0x000762000c1e1900 */
[----:B--2---:R-:W-:-:S05]  /*b300*/  @P2 LEA.HI.X R5, R9, c[0x0][0x50c], R8, 0x2, P0 ;  /* 0x0001430009052a11 */ /* 0x004fca00000f1408 */
[----:B------:R3:W5:Y:S01]  /*b310*/  @P2 LDG.E R12, [R4.64] ;  /* 0x00000006040c2981 */ /* 0x000762000c1e1900 */
[----:B------:R-:W-:-:S04]  /*b320*/  ISETP.NE.AND P0, PT, R10, RZ, PT ;  /* 0x000000ff0a00720c */ /* 0x000fc80003f05270 */
[----:B-1----:R-:W-:Y:S01]  /*b330*/  SEL R0, R10, c[0x0][0x3d4], P0 ;  /* 0x0000f5000a007a07 */ /* 0x002fe20000000000 */
[----:B------:R-:W-:Y:S05]  /*b340*/  @P2 BRA `(.L_x_1262) ;  /* 0x0000004000002947 */ /* 0x000fea0003800000 */
[----:B---3--:R-:W-:Y:S05]  /*b350*/  @!P1 BRA `(.L_x_1262) ;  /* 0x0000003000009947 */ /* 0x008fea0003800000 */
[----:B-----5:R1:W2:Y:S04]  /*b360*/  LDG.E R12, [R6.64] ;  /* 0x00000006060c7981 */ /* 0x0202a8000c1e1900 */
[----:B-1----:R-:W2:Y:S02]  /*b370*/  LDG.E R6, [R6.64+0x4] ;  /* 0x0000040606067981 */ /* 0x002ea4000c1e1900 */
[----:B--2---:R-:W-:Y:S02]  /*b380*/  IADD3 R12, -R12, R6, RZ ;  /* 0x000000060c0c7210 */ /* 0x004fe40007ffe1ff */
.L_x_1262:
[----:B---3--:R-:W2:Y:S01]  /*b390*/  LDL R102, [R1+0x1c] ;  /* 0x00001c0001667983 */ /* 0x008ea20000100800 */
[----:B------:R-:W-:Y:S01]  /*b3a0*/  IMAD.MOV.U32 R10, RZ, RZ, 0x368 ;  /* 0x00000368ff0a7424 */ /* 0x000fe200078e00ff */
[----:B------:R-:W-:Y:S02]  /*b3b0*/  ISETP.GT.AND P2, PT, R0, 0x1, PT ;  /* 0x000000010000780c */ /* 0x000fe40003f44270 */
[----:B------:R-:W3:Y:S02]  /*b3c0*/  LDL R103, [R1+0xe8] ;  /* 0x0000e80001677983 */ /* 0x000ee40000100800 */
[----:B------:R-:W-:-:S02]  /*b3d0*/  SEL R10, R10, 0x328, P2 ;  /* 0x000003280a0a7807 */ /* 0x000fc40001000000 */
[----:B------:R-:W3:Y:S02]  /*b3e0*/  LDL R99, [R1+0x24] ;  /* 0x0000240001637983 */ /* 0x000ee40000100800 */
[----:B------:R-:W2:Y:S02]  /*b3f0*/  LDC.64 R14, c[0x0][R10+0x168] ;  /* 0x00005a000a0e7b82 */ /* 0x000ea40000000a00 */
[----:B------:R-:W4:Y:S01]  /*b400*/  LDL R106, [R1+0x68] ;  /* 0x00006800016a7983 */ /* 0x000f220000100800 */
[----:B------:R-:W-:-:S04]  /*b410*/  ISETP.NE.U32.AND P0, PT, RZ, c[0x0][0x500], PT ;  /* 0x00014000ff007a0c */ /* 0x000fc80003f05070 */
[----:B------:R-:W-:-:S04]  /*b420*/  ISETP.NE.AND.EX P0, PT, RZ, c[0x0][0x504], PT, P0 ;  /* 0x00014100ff007a0c */ /* 0x000fc80003f05300 */
[----:B------:R-:W-:Y:S01]  /*b430*/  SEL R4, R8, RZ, !P0 ;  /* 0x000000ff08047207 */ /* 0x000fe20004000000 */
[----:B------:R-:W1:Y:S08]  /*b440*/  LDC.64 R6, c[0x0][R10+0x170] ;  /* 0x00005c000a067b82 */ /* 0x000e700000000a00 */
[----:B------:R-:W1:Y:S08]  /*b450*/  LDC.64 R16, c[0x0][R10+0x178] ;  /* 0x00005e000a107b82 */ /* 0x000e700000000a00 */
[----:B------:R1:W1:Y:S01]  /*b460*/  LDC.64 R18, c[0x0][R10+0x160] ;  /* 0x000058000a127b82 */ /* 0x0002620000000a00 */
[----:B------:R-:W-:Y:S01]  /*b470*/  SEL R0, R9, RZ, !P0 ;  /* 0x000000ff09007207 */ /* 0x000fe20004000000 */
[----:B------:R-:W-:-:S05]  /*b480*/  IMAD.MOV.U32 R5, RZ, RZ, c[0x0][0x4e8] ;  /* 0x00013a00ff057624 */ /* 0x000fca00078e00ff */
[----:B------:R-:W-:Y:S01]  /*b490*/  ISETP.NE.AND P1, PT, R5, 0x1, PT ;  /* 0x000000010500780c */ /* 0x000fe20003f25270 */
[----:B--2---:R-:W-:Y:S02]  /*b4a0*/  IMAD R8, R15, R102, RZ ;  /* 0x000000660f087224 */ /* 0x004fe400078e02ff */
[----:B------:R-:W2:Y:S01]  /*b4b0*/  LDL R15, [R1+0xe4] ;  /* 0x0000e400010f7983 */ /* 0x000ea20000100800 */
[----:B-1----:R-:W-:-:S04]  /*b4c0*/  IMAD R3, R7, R0, RZ ;  /* 0x0000000007037224 */ /* 0x002fc800078e02ff */
[C---:B------:R-:W-:Y:S02]  /*b4d0*/  IMAD R3, R6.reuse, R4, R3 ;  /* 0x0000000406037224 */ /* 0x040fe400078e0203 */
[----:B------:R-:W-:-:S04]  /*b4e0*/  IMAD.WIDE.U32 R4, R6, R0, RZ ;  /* 0x0000000006047225 */ /* 0x000fc800078e00ff */
[----:B------:R-:W-:-:S04]  /*b4f0*/  IMAD.WIDE.U32 R6, R14, R102, RZ ;  /* 0x000000660e067225 */ /* 0x000fc800078e00ff */
[----:B------:R-:W-:Y:S01]  /*b500*/  IMAD.IADD R13, R5, 0x1, R3 ;  /* 0x00000001050d7824 */ /* 0x000fe200078e0203 */
[----:B-----5:R-:W-:Y:S01]  /*b510*/  IADD3 R9, P5, P4, R4, R6, R2 ;  /* 0x0000000604097210 */ /* 0x020fe20007cbe002 */
[----:B---3--:R-:W-:Y:S01]  /*b520*/  IMAD R3, R99, 0x80, R103 ;  /* 0x0000008063037824 */ /* 0x008fe200078e0267 */
[----:B----4-:R-:W-:Y:S01]  /*b530*/  SEL R4, R106, RZ, P2 ;  /* 0x000000ff6a047207 */ /* 0x010fe20001000000 */
[----:B------:R-:W-:Y:S02]  /*b540*/  IMAD.IADD R11, R7, 0x1, R8 ;  /* 0x00000001070b7824 */ /* 0x000fe400078e0208 */
[----:B------:R-:W-:Y:S01]  /*b550*/  @P1 IMAD.HI.U32 R5, R3, c[0x0][0x4ec], RZ ;  /* 0x00013b0003051a27 */ /* 0x000fe200078e00ff */
[----:B------:R-:W1:Y:S03]  /*b560*/  S2R R103, SR_TID.X ;  /* 0x0000000000677919 */ /* 0x000e660000002100 */
[----:B------:R-:W-:-:S02]  /*b570*/  IMAD R8, R17, R4, RZ ;  /* 0x0000000411087224 */ /* 0x000fc400078e02ff */
[----:B------:R-:W-:-:S04]  /*b580*/  IMAD.WIDE.U32 R6, R16, R4, RZ ;  /* 0x0000000410067225 */ /* 0x000fc800078e00ff */
[----:B------:R-:W-:Y:S01]  /*b590*/  IMAD.MOV.U32 R4, RZ, RZ, R3 ;  /* 0x000000ffff047224 */ /* 0x000fe200078e0003 */
[----:B------:R-:W-:Y:S01]  /*b5a0*/  @P1 SHF.R.U32.HI R4, RZ, c[0x0][0x4f0], R5 ;  /* 0x00013c00ff041a19 */ /* 0x000fe20000011605 */
[----:B------:R-:W-:-:S03]  /*b5b0*/  IMAD.IADD R10, R7, 0x1, R8 ;  /* 0x00000001070a7824 */ /* 0x000fc600078e0208 */
[----:B------:R-:W-:Y:S01]  /*b5c0*/  IADD3 R8, P3, P0, R4, R9, R6 ;  /* 0x0000000904087210 */ /* 0x000fe2000787e006 */
[----:B------:R-:W-:Y:S01]  /*b5d0*/  IMAD.MOV R5, RZ, RZ, -R4 ;  /* 0x000000ffff057224 */ /* 0x000fe200078e0a04 */
[----:B------:R-:W-:Y:S02]  /*b5e0*/  SHF.R.S32.HI R6, RZ, 0x1f, R2 ;  /* 0x0000001fff067819 */ /* 0x000fe40000011402 */
[----:B------:R-:W-:Y:S01]  /*b5f0*/  SHF.R.S32.HI R7, RZ, 0x1f, R4 ;  /* 0x0000001fff077819 */ /* 0x000fe20000011404 */
[----:B------:R-:W-:Y:S01]  /*b600*/  IMAD R4, R5, c[0x0][0x4e8], R3 ;  /* 0x00013a0005047a24 */ /* 0x000fe200078e0203 */
[----:B------:R-:W-:-:S04]  /*b610*/  IADD3.X R9, R13, R11, R6, P5, P4 ;  /* 0x0000000b0d097210 */ /* 0x000fc80002fe8406 */
[----:B------:R-:W-:Y:S01]  /*b620*/  IADD3.X R9, R7, R9, R10, P3, P0 ;  /* 0x0000000907097210 */ /* 0x000fe20001fe040a */
[----:B------:R-:W-:Y:S01]  /*b630*/  IMAD R5, R19, R4, RZ ;  /* 0x0000000413057224 */ /* 0x000fe200078e02ff */
[----:B------:R-:W-:Y:S01]  /*b640*/  SHF.R.S32.HI R7, RZ, 0x1f, R4 ;  /* 0x0000001fff077819 */ /* 0x000fe20000011404 */
[----:B------:R-:W-:-:S04]  /*b650*/  IMAD.MOV.U32 R10, RZ, RZ, c[0x0][0x4a8] ;  /* 0x00012a00ff0a7624 */ /* 0x000fc800078e00ff */
[C---:B------:R-:W-:Y:S02]  /*b660*/  IMAD R7, R18.reuse, R7, R5 ;  /* 0x0000000712077224 */ /* 0x040fe400078e0205 */
        /* <DEDUP_REMOVED lines=13> */
[----:B------:R-:W-:Y:S04]  /*b740*/  SHFL.IDX PT, R8, R8, 0x1, 0x1c1f ;  /* 0x003c1f0008087f89 */ /* 0x000fe800000e0000 */
[----:B------:R3:W4:Y:S01]  /*b750*/  SHFL.IDX PT, R9, R4, 0x1, 0x1c1f ;  /* 0x003c1f0004097f89 */ /* 0x00072200000e0000 */
[----:B------:R-:W-:Y:S01]  /*b760*/  LOP3.LUT P0, RZ, R14, 0x3, RZ, 0xc0, !PT ;  /* 0x000000030eff7812 */ /* 0x000fe2000780c0ff */
[----:B---3--:R-:W-:Y:S02]  /*b770*/  IMAD R4, R12, c[0x0][0x4e8], RZ ;  /* 0x00013a000c047a24 */ /* 0x008fe400078e02ff */
[----:B--2---:R-:W-:-:S05]  /*b780*/  IMAD R5, R99, 0x80, R15 ;  /* 0x0000008063057824 */ /* 0x004fca00078e020f */
[C---:B------:R-:W-:Y:S02]  /*b790*/  IADD3 R7, R5.reuse, 0x8, RZ ;  /* 0x0000000805077810 */ /* 0x040fe40007ffe0ff */
[-C--:B------:R-:W-:Y:S02]  /*b7a0*/  ISETP.GE.OR P3, PT, R5, R4.reuse, P0 ;  /* 0x000000040500720c */ /* 0x080fe40000766670 */
[----:B------:R-:W-:-:S11]  /*b7b0*/  ISETP.GE.OR P0, PT, R7, R4, P0 ;  /* 0x000000040700720c */ /* 0x000fd60000706670 */
[----:B-1----:R1:W-:Y:S01]  /*b7c0*/  @!P3 ST.E [R10.64], R21 ;  /* 0x000000150a00b985 */ /* 0x0023e2000c101906 */
[----:B------:R-:W-:-:S03]  /*b7d0*/  ISETP.GE.AND P3, PT, R5, R4, PT ;  /* 0x000000040500720c */ /* 0x000fc60003f66270 */
[----:B----4-:R1:W-:Y:S01]  /*b7e0*/  @!P0 ST.E [R8.64], R20 ;  /* 0x0000001408008985 */ /* 0x0103e2000c101906 */
[----:B------:R-:W-:Y:S01]  /*b7f0*/  ISETP.GE.AND P0, PT, R7, R4, PT ;  /* 0x000000040700720c */ /* 0x000fe20003f06270 */
[----:B------:R-:W-:Y:S05]  /*b800*/  @P2 BRA `(.L_x_1263) ;  /* 0x00000ad000002947 */ /* 0x000fea0003800000 */
[----:B------:R-:W2:Y:S01]  /*b810*/  LDL R14, [R1+0xa4] ;  /* 0x0000a400010e7983 */ /* 0x000ea20000100800 */
[----:B------:R-:W-:Y:S01]  /*b820*/  IMAD R3, R6, c[0x0][0x3a0], RZ ;  /* 0x0000e80006037a24 */ /* 0x000fe200078e02ff */
[----:B-1----:R-:W-:Y:S01]  /*b830*/  SHF.R.S32.HI R8, RZ, 0x1f, R0 ;  /* 0x0000001fff087819 */ /* 0x002fe20000011400 */
[C---:B------:R-:W-:Y:S01]  /*b840*/  IMAD.WIDE.U32 R6, R2.reuse, c[0x0][0x3a0], RZ ;  /* 0x0000e80002067a25 */ /* 0x040fe200078e00ff */
[----:B------:R1:W3:Y:S03]  /*b850*/  LDS.128 R28, [R219+0x80] ;  /* 0x00008000db1c7984 */ /* 0x0002e60000000c00 */
[----:B------:R-:W-:Y:S01]  /*b860*/  IMAD R2, R2, c[0x0][0x3a4], R3 ;  /* 0x0000e90002027a24 */ /* 0x000fe200078e0203 */
[----:B------:R1:W4:Y:S04]  /*b870*/  LDS.128 R44, [R219+0x1080] ;  /* 0x00108000db2c7984 */ /* 0x0003280000000c00 */
[----:B------:R-:W-:Y:S01]  /*b880*/  IADD3 R3, R7, R2, RZ ;  /* 0x0000000207037210 */ /* 0x000fe20007ffe0ff */
[----:B------:R1:W1:Y:S01]  /*b890*/  LDS.128 R60, [R219+0x2080] ;  /* 0x00208000db3c7984 */ /* 0x0002620000000c00 */
[----:B------:R-:W-:-:S03]  /*b8a0*/  MOV R2, R6 ;  /* 0x0000000600027202 */ /* 0x000fc60000000f00 */
[----:B------:R1:W1:Y:S02]  /*b8b0*/  LDS.128 R72, [R219+0x3080] ;  /* 0x00308000db487984 */ /* 0x0002640000000c00 */
[----:B------:R-:W-:Y:S02]  /*b8c0*/  IMAD.WIDE.U32 R6, R102, c[0x0][0x3e8], R2 ;  /* 0x0000fa0066067a25 */ /* 0x000fe400078e0002 */
[----:B------:R1:W1:Y:S02]  /*b8d0*/  LDS.128 R24, [R219+0x4080] ;  /* 0x00408000db187984 */ /* 0x0002640000000c00 */
[----:B------:R-:W-:Y:S02]  /*b8e0*/  IMAD R3, R8, c[0x0][0x3f0], RZ ;  /* 0x0000fc0008037a24 */ /* 0x000fe400078e02ff */
[----:B------:R1:W1:Y:S01]  /*b8f0*/  LDS.128 R40, [R219+0x5080] ;  /* 0x00508000db287984 */ /* 0x0002620000000c00 */
[----:B------:R-:W-:-:S03]  /*b900*/  IMAD R7, R102, c[0x0][0x3ec], R7 ;  /* 0x0000fb0066077a24 */ /* 0x000fc600078e0207 */
[----:B------:R1:W1:Y:S01]  /*b910*/  LDS.128 R56, [R219+0x6080] ;  /* 0x00608000db387984 */ /* 0x0002620000000c00 */
[----:B------:R-:W-:-:S03]  /*b920*/  IMAD.WIDE.U32 R6, R0, c[0x0][0x3f0], R6 ;  /* 0x0000fc0000067a25 */ /* 0x000fc600078e0006 */
[----:B------:R1:W1:Y:S04]  /*b930*/  LDS.128 R68, [R219+0x7080] ;  /* 0x00708000db447984 */ /* 0x0002680000000c00 */
        /* <DEDUP_REMOVED lines=8> */
[----:B------:R-:W5:Y:S02]  /*b9c0*/  S2R R10, SR_TID.X ;  /* 0x00000000000a7919 */ /* 0x000f640000002100 */
[----:B-----5:R-:W-:-:S04]  /*b9d0*/  SHF.R.S32.HI R9, RZ, 0x1f, R10 ;  /* 0x0000001fff097819 */ /* 0x020fc8000001140a */
[----:B------:R-:W-:-:S04]  /*b9e0*/  LEA.HI R9, R9, R10, RZ, 0x3 ;  /* 0x0000000a09097211 */ /* 0x000fc800078f18ff */
[----:B------:R-:W-:Y:S02]  /*b9f0*/  SHF.R.S32.HI R9, RZ, 0x3, R9 ;  /* 0x00000003ff097819 */ /* 0x000fe40000011409 */
[----:B--2---:R-:W-:-:S04]  /*ba00*/  LEA R5, R99, R14, 0x7 ;  /* 0x0000000e63057211 */ /* 0x004fc800078e38ff */
[----:B------:R-:W-:Y:S01]  /*ba10*/  MOV R2, R5 ;  /* 0x0000000500027202 */ /* 0x000fe20000000f00 */
[----:B------:R-:W-:-:S05]  /*ba20*/  @P1 IMAD.HI.U32 R8, R5, c[0x0][0x4ec], RZ ;  /* 0x00013b0005081a27 */ /* 0x000fca00078e00ff */
[----:B------:R-:W-:Y:S01]  /*ba30*/  @P1 SHF.R.U32.HI R2, RZ, c[0x0][0x4f0], R8 ;  /* 0x00013c00ff021a19 */ /* 0x000fe20000011608 */
[----:B------:R-:W-:-:S03]  /*ba40*/  IMAD R8, R0, c[0x0][0x3f4], R3 ;  /* 0x0000fd0000087a24 */ /* 0x000fc600078e0203 */
[----:B------:R-:W-:Y:S02]  /*ba50*/  SHF.R.S32.HI R3, RZ, 0x1f, R2 ;  /* 0x0000001fff037819 */ /* 0x000fe40000011402 */
[----:B------:R-:W-:Y:S02]  /*ba60*/  IADD3 R0, -R2, RZ, RZ ;  /* 0x000000ff02007210 */ /* 0x000fe40007ffe1ff */
[----:B------:R-:W-:Y:S01]  /*ba70*/  IADD3 R7, R7, R8, RZ ;  /* 0x0000000807077210 */ /* 0x000fe20007ffe0ff */
[----:B------:R-:W-:Y:S02]  /*ba80*/  IMAD R3, R3, c[0x0][0x3e0], RZ ;  /* 0x0000f80003037a24 */ /* 0x000fe400078e02ff */
[----:B------:R-:W-:Y:S02]  /*ba90*/  IMAD R0, R0, c[0x0][0x4e8], R5 ;  /* 0x00013a0000007a24 */ /* 0x000fe400078e0205 */
[C---:B------:R-:W-:Y:S02]  /*baa0*/  IMAD R8, R2.reuse, c[0x0][0x3e4], R3 ;  /* 0x0000f90002087a24 */ /* 0x040fe400078e0203 */
[----:B------:R-:W-:Y:S01]  /*bab0*/  IMAD.WIDE.U32 R2, R2, c[0x0][0x3e0], R6 ;  /* 0x0000f80002027a25 */ /* 0x000fe200078e0006 */
[----:B------:R-:W-:-:S02]  /*bac0*/  SHF.R.S32.HI R5, RZ, 0x1f, R0 ;  /* 0x0000001fff057819 */ /* 0x000fc40000011400 */
[----:B------:R-:W-:Y:S02]  /*bad0*/  LEA R7, R99, R9, 0x7 ;  /* 0x0000000963077211 */ /* 0x000fe400078e38ff */
        /* <DEDUP_REMOVED lines=8> */
[----:B-1-34-:R1:W2:Y:S02]  /*bb60*/  SHFL.IDX PT, R6, R14, RZ, 0x181f ;  /* 0x00181fff0e067589 */ /* 0x01a2a400000e0000 */
.L_x_1327:
[----:B------:R-:W-:Y:S05]  /*bb70*/  BRA.DIV ~URZ, `(.L_x_1265) ;  /* 0x000046927f007947 */ /* 0x000fea000b800000 */
[----:B------:R3:W4:Y:S02]  /*bb80*/  SHFL.IDX PT, R0, R15, RZ, 0x181f ;  /* 0x00181fff0f007589 */ /* 0x00072400000e0000 */
.L_x_1328:
[----:B------:R-:W-:Y:S01]  /*bb90*/  ISETP.GE.AND P0, PT, R7, R4, PT ;  /* 0x000000040700720c */ /* 0x000fe20003f06270 */
[----:B------:R-:W-:-:S12]  /*bba0*/  BSSY B0, `(.L_x_1266) ;  /* 0x0000018000007945 */ /* 0x000fd80003800000 */
[----:B------:R-:W-:Y:S05]  /*bbb0*/  @P0 BRA `(.L_x_1267) ;  /* 0x0000016000000947 */ /* 0x000fea0003800000 */
[----:B------:R-:W5:Y:S04]  /*bbc0*/  LDL.64 R2, [R1] ;  /* 0x0000000001027983 */ /* 0x000f680000100a00 */
[----:B---3--:R-:W3:Y:S04]  /*bbd0*/  LDL R82, [R1+0x8] ;  /* 0x0000080001527983 */ /* 0x008ee80000100800 */
[----:B----4-:R-:W4:Y:S04]  /*bbe0*/  LDL R5, [R1+0xc] ;  /* 0x00000c0001057983 */ /* 0x010f280000100800 */
[----:B--2---:R-:W2:Y:S04]  /*bbf0*/  LDL R83, [R1+0x3c] ;  /* 0x00003c0001537983 */ /* 0x004ea80000100800 */
[----:B------:R-:W2:Y:S04]  /*bc00*/  LDL R81, [R1+0x38] ;  /* 0x0000380001517983 */ /* 0x000ea80000100800 */
[----:B------:R-:W2:Y:S01]  /*bc10*/  LDL R80, [R1+0x34] ;  /* 0x0000340001507983 */ /* 0x000ea20000100800 */
[----:B------:R-:W-:-:S13]  /*bc20*/  ISETP.GE.AND P4, PT, R252, c[0x0][0x3c8], PT ;  /* 0x0000f200fc007a0c */ /* 0x000fda0003f86270 */
[----:B------:R-:W-:Y:S02]  /*bc30*/  @!P4 LEA R8, P1, R252, R0, 0x1 ;  /* 0x00000000fc08c211 */ /* 0x000fe400078208ff */
        /* <DEDUP_REMOVED lines=8> */
[----:B------:R-:W-:-:S02]  /*bcc0*/  @!P4 LEA.HI.X R9, R252, R6, R81, 0x1, P1 ;  /* 0x00000006fc09c211 */ /* 0x000fc400008f0c51 */
[----:B------:R-:W-:Y:S01]  /*bcd0*/  @!P3 LEA.HI.X R3, R5, R6, R80, 0x1, P0 ;  /* 0x000000060503b211 */ /* 0x000fe200000f0c50 */
[----:B------:R2:W-:Y:S04]  /*bce0*/  @!P6 ST.E.128 [R12.64], R28 ;  /* 0x0000001c0c00e985 */ /* 0x0005e8000c101d06 */
[----:B------:R2:W-:Y:S04]  /*bcf0*/  @!P5 ST.E.128 [R10.64], R24 ;  /* 0x000000180a00d985 */ /* 0x0005e8000c101d06 */
[----:B------:R2:W-:Y:S04]  /*bd00*/  @!P4 ST.E.128 [R8.64], R20 ;  /* 0x000000140800c985 */ /* 0x0005e8000c101d06 */
[----:B------:R2:W-:Y:S02]  /*bd10*/  @!P3 ST.E.128 [R2.64], R16 ;  /* 0x000000100200b985 */ /* 0x0005e4000c101d06 */
.L_x_1267:
[----:B------:R-:W-:Y:S05]  /*bd20*/  BSYNC B0 ;  /* 0x0000000000007941 */ /* 0x000fea0003800000 */
.L_x_1266:
[----:B------:R-:W-:Y:S05]  /*bd30*/  BRA.DIV ~URZ, `(.L_x_1268) ;  /* 0x000045327f007947 */ /* 0x000fea000b800000 */
[----:B--2---:R2:W1:Y:S04]  /*bd40*/  SHFL.IDX PT, R6, R14, 0x1, 0x181f ;  /* 0x00381f000e067f89 */ /* 0x00446800000e0000 */
[----:B----4-:R2:W4:Y:S02]  /*bd50*/  SHFL.IDX PT, R0, R15, 0x1, 0x181f ;  /* 0x00381f000f007f89 */ /* 0x01052400000e0000 */
.L_x_1329:
[----:B------:R-:W-:Y:S01]  /*bd60*/  IADD3 R2, R7, 0x20, RZ ;  /* 0x0000002007027810 */ /* 0x000fe20007ffe0ff */
[----:B------:R-:W-:Y:S03]  /*bd70*/  BSSY B0, `(.L_x_1269) ;  /* 0x0000019000007945 */ /* 0x000fe60003800000 */
[----:B------:R-:W-:-:S13]  /*bd80*/  ISETP.GE.AND P0, PT, R2, R4, PT ;  /* 0x000000040200720c */ /* 0x000fda0003f06270 */
[----:B------:R-:W-:Y:S05]  /*bd90*/  @P0 BRA `(.L_x_1270) ;  /* 0x0000016000000947 */ /* 0x000fea0003800000 */
[----:B------:R-:W5:Y:S04]  /*bda0*/  LDL.64 R20, [R1] ;  /* 0x0000000001147983 */ /* 0x000f680000100a00 */
[----:B--2---:R-:W2:Y:S04]  /*bdb0*/  LDL R18, [R1+0x8] ;  /* 0x0000080001127983 */ /* 0x004ea80000100800 */
[----:B---3--:R-:W3:Y:S04]  /*bdc0*/  LDL R5, [R1+0xc] ;  /* 0x00000c0001057983 */ /* 0x008ee80000100800 */
[----:B----4-:R-:W4:Y:S04]  /*bdd0*/  LDL R19, [R1+0x3c] ;  /* 0x00003c0001137983 */ /* 0x010f280000100800 */
[----:B------:R-:W4:Y:S04]  /*bde0*/  LDL R17, [R1+0x38] ;  /* 0x0000380001117983 */ /* 0x000f280000100800 */
[----:B------:R-:W4:Y:S01]  /*bdf0*/  LDL R16, [R1+0x34] ;  /* 0x0000340001107983 */ /* 0x000f220000100800 */
[----:B------:R-:W-:-:S13]  /*be00*/  ISETP.GE.AND P1, PT, R252, c[0x0][0x3c8], PT ;  /* 0x0000f200fc007a0c */ /* 0x000fda0003f26270 */
[----:B------:R-:W-:Y:S02]  /*be10*/  @!P1 LEA R8, P5, R252, R0, 0x1 ;  /* 0x00000000fc089211 */ /* 0x000fe400078a08ff */
[----:B-----5:R-:W-:Y:S02]  /*be20*/  ISETP.GE.AND P3, PT, R20, c[0x0][0x3c8], PT ;  /* 0x0000f20014007a0c */ /* 0x020fe40003f66270 */
[----:B--2---:R-:W-:Y:S02]  /*be30*/  ISETP.GE.AND P2, PT, R18, c[0x0][0x3c8], PT ;  /* 0x0000f20012007a0c */ /* 0x004fe40003f46270 */
[----:B---3--:R-:W-:-:S09]  /*be40*/  ISETP.GE.AND P0, PT, R5, c[0x0][0x3c8], PT ;  /* 0x0000f20005007a0c */ /* 0x008fd20003f06270 */
[-C--:B------:R-:W-:Y:S02]  /*be50*/  @!P3 LEA R12, P4, R20, R0.reuse, 0x1 ;  /* 0x00000000140cb211 */ /* 0x080fe400078808ff */
[----:B------:R-:W-:Y:S02]  /*be60*/  @!P2 LEA R10, P6, R18, R0, 0x1 ;  /* 0x00000000120aa211 */ /* 0x000fe400078c08ff */
[----:B-1----:R-:W-:Y:S02]  /*be70*/  @!P3 LEA.HI.X R13, R20, R6, R21, 0x1, P4 ;  /* 0x00000006140db211 */ /* 0x002fe400020f0c15 */
[----:B------:R-:W-:Y:S02]  /*be80*/  @!P0 LEA R2, P4, R5, R0, 0x1 ;  /* 0x0000000005028211 */ /* 0x000fe400078808ff */
[-C--:B----4-:R-:W-:Y:S02]  /*be90*/  @!P2 LEA.HI.X R11, R18, R6.reuse, R19, 0x1, P6 ;  /* 0x00000006120ba211 */ /* 0x090fe400030f0c13 */
[----:B------:R-:W-:-:S02]  /*bea0*/  @!P1 LEA.HI.X R9, R252, R6, R17, 0x1, P5 ;  /* 0x00000006fc099211 */ /* 0x000fc400028f0c11 */
[----:B------:R-:W-:Y:S01]  /*beb0*/  @!P0 LEA.HI.X R3, R5, R6, R16, 0x1, P4 ;  /* 0x0000000605038211 */ /* 0x000fe200020f0c10 */
[----:B------:R1:W-:Y:S04]  /*bec0*/  @!P3 ST.E.128 [R12.64], R44 ;  /* 0x0000002c0c00b985 */ /* 0x0003e8000c101d06 */
[----:B------:R1:W-:Y:S04]  /*bed0*/  @!P2 ST.E.128 [R10.64], R40 ;  /* 0x000000280a00a985 */ /* 0x0003e8000c101d06 */
[----:B------:R1:W-:Y:S04]  /*bee0*/  @!P1 ST.E.128 [R8.64], R36 ;  /* 0x0000002408009985 */ /* 0x0003e8000c101d06 */
[----:B------:R1:W-:Y:S02]  /*bef0*/  @!P0 ST.E.128 [R2.64], R32 ;  /* 0x0000002002008985 */ /* 0x0003e4000c101d06 */
.L_x_1270:
[----:B------:R-:W-:Y:S05]  /*bf00*/  BSYNC B0 ;  /* 0x0000000000007941 */ /* 0x000fea0003800000 */
.L_x_1269:
[----:B------:R-:W-:Y:S05]  /*bf10*/  BRA.DIV ~URZ, `(.L_x_1271) ;  /* 0x000044127f007947 */ /* 0x000fea000b800000 */
[----:B-1----:R1:W2:Y:S02]  /*bf20*/  SHFL.IDX PT, R6, R14, 0x2, 0x181f ;  /* 0x00581f000e067f89 */ /* 0x0022a400000e0000 */
.L_x_1330:
[----:B------:R-:W-:Y:S05]  /*bf30*/  BRA.DIV ~URZ, `(.L_x_1272) ;  /* 0x000044627f007947 */ /* 0x000fea000b800000 */
[----:B----4-:R4:W1:Y:S02]  /*bf40*/  SHFL.IDX PT, R0, R15, 0x2, 0x181f ;  /* 0x00581f000f007f89 */ /* 0x01086400000e0000 */
.L_x_1331:
[----:B------:R-:W-:Y:S01]  /*bf50*/  IADD3 R2, R7, 0x40, RZ ;  /* 0x0000004007027810 */ /* 0x000fe20007ffe0ff */
[----:B------:R-:W-:Y:S03]  /*bf60*/  BSSY B0, `(.L_x_1273) ;  /* 0x0000019000007945 */ /* 0x000fe60003800000 */
        /* <DEDUP_REMOVED lines=9> */
[----:B-1----:R-:W-:Y:S02]  /*c000*/  @!P1 LEA R8, P5, R252, R0, 0x1 ;  /* 0x00000000fc089211 */ /* 0x002fe400078a08ff */
        /* <DEDUP_REMOVED lines=14> */
.L_x_1274:
[----:B------:R-:W-:Y:S05]  /*c0f0*/  BSYNC B0 ;  /* 0x0000000000007941 */ /* 0x000fea0003800000 */
.L_x_1273:
[----:B------:R-:W-:Y:S05]  /*c100*/  BRA.DIV ~URZ, `(.L_x_1275) ;  /* 0x000042f27f007947 */ /* 0x000fea000b800000 */
[----:B--2---:R2:W3:Y:S04]  /*c110*/  SHFL.IDX PT, R6, R14, 0x3, 0x181f ;  /* 0x00781f000e067f89 */ /* 0x0044e800000e0000 */
[----:B-1----:R2:W1:Y:S02]  /*c120*/  SHFL.IDX PT, R0, R15, 0x3, 0x181f ;  /* 0x00781f000f007f89 */ /* 0x00246400000e0000 */
.L_x_1332:
[----:B------:R-:W-:-:S04]  /*c130*/  IADD3 R2, R7, 0x60, RZ ;  /* 0x0000006007027810 */ /* 0x000fc80007ffe0ff */
[----:B------:R-:W-:-:S13]  /*c140*/  ISETP.GE.AND P0, PT, R2, R4, PT ;  /* 0x000000040200720c */ /* 0x000fda0003f06270 */
[----:B------:R-:W-:Y:S05]  /*c150*/  @P0 BRA `(.L_x_1276) ;  /* 0x00002b8000000947 */ /* 0x000fea0003800000 */
[----:B--234-:R-:W2:Y:S04]  /*c160*/  LDL.64 R14, [R1] ;  /* 0x00000000010e7983 */ /* 0x01cea80000100a00 */
[----:B------:R-:W3:Y:S04]  /*c170*/  LDL R12, [R1+0x8] ;  /* 0x00000800010c7983 */ /* 0x000ee80000100800 */
[----:B------:R-:W4:Y:S04]  /*c180*/  LDL R13, [R1+0x3c] ;  /* 0x00003c00010d7983 */ /* 0x000f280000100800 */
[----:B------:R-:W5:Y:S04]  /*c190*/  LDL R11, [R1+0x38] ;  /* 0x00003800010b7983 */ /* 0x000f680000100800 */
[----:B------:R-:W4:Y:S01]  /*c1a0*/  LDL R10, [R1+0xc] ;  /* 0x00000c00010a7983 */ /* 0x000f220000100800 */
[----:B------:R-:W-:-:S13]  /*c1b0*/  ISETP.GE.AND P0, PT, R252, c[0x0][0x3c8], PT ;  /* 0x0000f200fc007a0c */ /* 0x000fda0003f06270 */
[----:B-1----:R-:W-:Y:S02]  /*c1c0*/  @!P0 LEA R2, P3, R252, R0, 0x1 ;  /* 0x00000000fc028211 */ /* 0x002fe400078608ff */
[----:B--2---:R-:W-:Y:S02]  /*c1d0*/  ISETP.GE.AND P2, PT, R14, c[0x0][0x3c8], PT ;  /* 0x0000f2000e007a0c */ /* 0x004fe40003f46270 */
[----:B---3--:R-:W-:-:S11]  /*c1e0*/  ISETP.GE.AND P1, PT, R12, c[0x0][0x3c8], PT ;  /* 0x0000f2000c007a0c */ /* 0x008fd60003f26270 */
[-C--:B------:R-:W-:Y:S02]  /*c1f0*/  @!P2 LEA R8, P5, R14, R0.reuse, 0x1 ;  /* 0x000000000e08a211 */ /* 0x080fe400078a08ff */
[----:B------:R-:W-:Y:S02]  /*c200*/  @!P1 LEA R4, P4, R12, R0, 0x1 ;  /* 0x000000000c049211 */ /* 0x000fe400078808ff */
[-C--:B------:R-:W-:Y:S02]  /*c210*/  @!P2 LEA.HI.X R9, R14, R6.reuse, R15, 0x1, P5 ;  /* 0x000000060e09a211 */ /* 0x080fe400028f0c0f */
[-C--:B----4-:R-:W-:Y:S02]  /*c220*/  @!P1 LEA.HI.X R5, R12, R6.reuse, R13, 0x1, P4 ;  /* 0x000000060c059211 */ /* 0x090fe400020f0c0d */
[----:B-----5:R-:W-:Y:S01]  /*c230*/  @!P0 LEA.HI.X R3, R252, R6, R11, 0x1, P3 ;  /* 0x00000006fc038211 */ /* 0x020fe200018f0c0b */
        /* <DEDUP_REMOVED lines=10> */
.L_x_1263:
        /* <DEDUP_REMOVED lines=8> */
[----:B------:R-:W-:-:S04]  /*c360*/  IMAD R2, R2, c[0x0][0x440], RZ ;  /* 0x0001100002027a24 */ /* 0x000fc800078e02ff */
        /* <DEDUP_REMOVED lines=25> */
.L_x_1333:
[----:B------:R-:W-:Y:S05]  /*c500*/  BRA.DIV ~URZ, `(.L_x_1278) ;  /* 0x000040227f007947 */ /* 0x000fea000b800000 */
[----:B------:R3:W4:Y:S02]  /*c510*/  SHFL.IDX PT, R0, R21, RZ, 0x1c1f ;  /* 0x001c1fff15007589 */ /* 0x00072400000e0000 */
.L_x_1334:
[----:B------:R-:W-:Y:S01]  /*c520*/  BSSY B0, `(.L_x_1279) ;  /* 0x00000c2000007945 */ /* 0x000fe20003800000 */
[----:B------:R-:W-:Y:S05]  /*c530*/  @P3 BRA `(.L_x_1280) ;  /* 0x00000c0000003947 */ /* 0x000fea0003800000 */
[----:B------:R-:W5:Y:S04]  /*c540*/  LDL R107, [R1+0x10] ;  /* 0x00001000016b7983 */ /* 0x000f680000100800 */
        /* <DEDUP_REMOVED lines=8> */
[----:B------:R-:W-:-:S04]  /*c5d0*/  IADD3 R6, R107, 0x18, RZ ;  /* 0x000000186b067810 */ /* 0x000fc80007ffe0ff */
[----:B------:R-:W-:-:S05]  /*c5e0*/  ISETP.GE.AND P5, PT, R6, c[0x0][0x3c8], PT ;  /* 0x0000f20006007a0c */ /* 0x000fca0003fa6270 */
[----:B------:R-:W-:Y:S02]  /*c5f0*/  @!P2 IMAD.MOV.U32 R2, RZ, RZ, R0 ;  /* 0x000000ffff02a224 */ /* 0x000fe400078e0000 */
[----:B------:R-:W-:Y:S01]  /*c600*/  @!P2 IMAD.MOV.U32 R3, RZ, RZ, R4 ;  /* 0x000000ffff03a224 */ /* 0x000fe200078e0004 */
[----:B----4-:R-:W-:Y:S02]  /*c610*/  ISETP.GE.AND P3, PT, R12, c[0x0][0x3c8], PT ;  /* 0x0000f2000c007a0c */ /* 0x010fe40003f66270 */
[----:B------:R-:W-:Y:S01]  /*c620*/  SHF.R.S32.HI R7, RZ, 0x1f, R10 ;  /* 0x0000001fff077819 */ /* 0x000fe2000001140a */
[C---:B------:R-:W-:Y:S01]  /*c630*/  @!P2 IMAD.WIDE R2, R107.reuse, 0x4, R2 ;  /* 0x000000046b02a825 */ /* 0x040fe200078e0202 */
[C---:B------:R-:W-:Y:S02]  /*c640*/  @!P1 LEA R8, P4, R10.reuse, R0, 0x2 ;  /* 0x000000000a089211 */ /* 0x040fe400078810ff */
[----:B------:R-:W-:Y:S02]  /*c650*/  IADD3 R5, R107, 0x20, RZ ;  /* 0x000000206b057810 */ /* 0x000fe40007ffe0ff */
[----:B------:R-:W-:Y:S01]  /*c660*/  @!P1 LEA.HI.X R9, R10, R4, R7, 0x2, P4 ;  /* 0x000000040a099211 */ /* 0x000fe200020f1407 */
[----:B------:R3:W-:Y:S01]  /*c670*/  @!P2 ST.E.64 [R2.64], R24 ;  /* 0x000000180200a985 */ /* 0x0007e2000c101b06 */
[----:B------:R-:W-:-:S02]  /*c680*/  ISETP.GE.AND P4, PT, R5, c[0x0][0x3c8], PT ;  /* 0x0000f20005007a0c */ /* 0x000fc40003f86270 */
[----:B------:R-:W-:Y:S01]  /*c690*/  SHF.R.S32.HI R11, RZ, 0x1f, R6 ;  /* 0x0000001fff0b7819 */ /* 0x000fe20000011406 */
[----:B------:R4:W-:Y:S01]  /*c6a0*/  @!P1 ST.E.64 [R8.64], R22 ;  /* 0x0000001608009985 */ /* 0x0009e2000c101b06 */
[C---:B------:R-:W-:Y:S02]  /*c6b0*/  @!P5 LEA R10, P1, R6.reuse, R0, 0x2 ;  /* 0x00000000060ad211 */ /* 0x040fe400078210ff */
[----:B------:R-:W-:Y:S02]  /*c6c0*/  SHF.R.S32.HI R7, RZ, 0x1f, R12 ;  /* 0x0000001fff077819 */ /* 0x000fe4000001140c */
[----:B------:R-:W-:Y:S02]  /*c6d0*/  @!P5 LEA.HI.X R11, R6, R4, R11, 0x2, P1 ;  /* 0x00000004060bd211 */ /* 0x000fe400008f140b */
[----:B------:R-:W-:Y:S02]  /*c6e0*/  SHF.R.S32.HI R13, RZ, 0x1f, R5 ;  /* 0x0000001fff0d7819 */ /* 0x000fe40000011405 */
[C---:B---3--:R-:W-:Y:S01]  /*c6f0*/  IADD3 R3, R107.reuse, 0x28, RZ ;  /* 0x000000286b037810 */ /* 0x048fe20007ffe0ff */
[----:B------:R-:W3:Y:S01]  /*c700*/  LDL R24, [R1+0xd8] ;  /* 0x0000d80001187983 */ /* 0x000ee20000100800 */
[----:B------:R-:W-:-:S02]  /*c710*/  IADD3 R2, R107, 0x30, RZ ;  /* 0x000000306b027810 */ /* 0x000fc40007ffe0ff */
[----:B------:R-:W-:Y:S01]  /*c720*/  ISETP.GE.AND P6, PT, R3, c[0x0][0x3c8], PT ;  /* 0x0000f20003007a0c */ /* 0x000fe20003fc6270 */
[----:B----4-:R-:W4:Y:S01]  /*c730*/  LDL R22, [R1+0x9c] ;  /* 0x00009c0001167983 */ /* 0x010f220000100800 */
[----:B------:R-:W-:Y:S02]  /*c740*/  @!P3 LEA R8, P2, R12, R0, 0x2 ;  /* 0x000000000c08b211 */ /* 0x000fe400078410ff */
[----:B------:R-:W-:Y:S01]  /*c750*/  ISETP.GE.AND P1, PT, R2, c[0x0][0x3c8], PT ;  /* 0x0000f20002007a0c */ /* 0x000fe20003f26270 */
[----:B------:R-:W5:Y:S01]  /*c760*/  LDL R25, [R1+0x88] ;  /* 0x0000880001197983 */ /* 0x000f620000100800 */
[----:B------:R-:W-:Y:S02]  /*c770*/  @!P3 LEA.HI.X R9, R12, R4, R7, 0x2, P2 ;  /* 0x000000040c09b211 */ /* 0x000fe400010f1407 */
[----:B------:R-:W-:Y:S01]  /*c780*/  @!P4 LEA R12, P2, R5, R0, 0x2 ;  /* 0x00000000050cc211 */ /* 0x000fe200078410ff */
[----:B------:R-:W3:Y:S01]  /*c790*/  LDL R23, [R1+0x84] ;  /* 0x0000840001177983 */ /* 0x000ee20000100800 */
[----:B------:R-:W-:-:S02]  /*c7a0*/  IADD3 R7, R107, 0x38, RZ ;  /* 0x000000386b077810 */ /* 0x000fc40007ffe0ff */
[----:B------:R-:W-:Y:S02]  /*c7b0*/  @!P4 LEA.HI.X R13, R5, R4, R13, 0x2, P2 ;  /* 0x00000004050dc211 */ /* 0x000fe400010f140d */
[----:B------:R-:W-:Y:S02]  /*c7c0*/  SHF.R.S32.HI R5, RZ, 0x1f, R3 ;  /* 0x0000001fff057819 */ /* 0x000fe40000011403 */
[----:B------:R-:W-:Y:S01]  /*c7d0*/  @!P6 LEA R16, P2, R3, R0, 0x2 ;  /* 0x000000000310e211 */ /* 0x000fe200078410ff */
[----:B------:R1:W-:Y:S01]  /*c7e0*/  @!P3 ST.E.64 [R8.64], R26 ;  /* 0x0000001a0800b985 */ /* 0x0003e2000c101b06 */
[----:B------:R-:W-:Y:S02]  /*c7f0*/  ISETP.GE.AND P3, PT, R7, c[0x0][0x3c8], PT ;  /* 0x0000f20007007a0c */ /* 0x000fe40003f66270 */
[----:B------:R-:W-:Y:S02]  /*c800*/  @!P6 LEA.HI.X R17, R3, R4, R5, 0x2, P2 ;  /* 0x000000040311e211 */ /* 0x000fe400010f1405 */
[----:B------:R-:W-:-:S02]  /*c810*/  SHF.R.S32.HI R3, RZ, 0x1f, R2 ;  /* 0x0000001fff037819 */ /* 0x000fc40000011402 */
[C---:B------:R-:W-:Y:S02]  /*c820*/  IADD3 R6, R107.reuse, 0x40, RZ ;  /* 0x000000406b067810 */ /* 0x040fe40007ffe0ff */
[----:B------:R-:W-:Y:S01]  /*c830*/  IADD3 R5, R107, 0x48, RZ ;  /* 0x000000486b057810 */ /* 0x000fe20007ffe0ff */
[----:B------:R2:W-:Y:S01]  /*c840*/  @!P5 ST.E.64 [R10.64], R30 ;  /* 0x0000001e0a00d985 */ /* 0x0005e2000c101b06 */
[----:B------:R-:W-:-:S03]  /*c850*/  ISETP.GE.AND P5, PT, R6, c[0x0][0x3c8], PT ;  /* 0x0000f20006007a0c */ /* 0x000fc60003fa6270 */
[----:B------:R2:W-:Y:S01]  /*c860*/  @!P4 ST.E.64 [R12.64], R28 ;  /* 0x0000001c0c00c985 */ /* 0x0005e2000c101b06 */
[----:B------:R-:W-:-:S03]  /*c870*/  ISETP.GE.AND P4, PT, R5, c[0x0][0x3c8], PT ;  /* 0x0000f20005007a0c */ /* 0x000fc60003f86270 */
[----:B------:R-:W-:Y:S01]  /*c880*/  @!P6 ST.E.64 [R16.64], R34 ;  /* 0x000000221000e985 */ /* 0x000fe2000c101b06 */
[----:B-1----:R-:W-:-:S03]  /*c890*/  @!P1 LEA R8, P2, R2, R0, 0x2 ;  /* 0x0000000002089211 */ /* 0x002fc600078410ff */
[----:B------:R-:W5:Y:S01]  /*c8a0*/  LDL R27, [R1+0x8c] ;  /* 0x00008c00011b7983 */ /* 0x000f620000100800 */
[----:B------:R-:W-:-:S03]  /*c8b0*/  @!P1 LEA.HI.X R9, R2, R4, R3, 0x2, P2 ;  /* 0x0000000402099211 */ /* 0x000fc600010f1403 */
[----:B------:R-:W5:Y:S01]  /*c8c0*/  LDL R26, [R1+0xc4] ;  /* 0x0000c400011a7983 */ /* 0x000f620000100800 */
[----:B------:R-:W-:-:S04]  /*c8d0*/  IADD3 R3, R107, 0x50, RZ ;  /* 0x000000506b037810 */ /* 0x000fc80007ffe0ff */
[----:B------:R-:W-:Y:S01]  /*c8e0*/  ISETP.GE.AND P6, PT, R3, c[0x0][0x3c8], PT ;  /* 0x0000f20003007a0c */ /* 0x000fe20003fc6270 */
[----:B--2---:R-:W2:Y:S01]  /*c8f0*/  LDL R31, [R1+0xd4] ;  /* 0x0000d400011f7983 */ /* 0x004ea20000100800 */
[----:B------:R-:W-:Y:S02]  /*c900*/  SHF.R.S32.HI R2, RZ, 0x1f, R7 ;  /* 0x0000001fff027819 */ /* 0x000fe40000011407 */
[-C--:B------:R-:W-:Y:S01]  /*c910*/  @!P3 LEA R14, P2, R7, R0.reuse, 0x2 ;  /* 0x00000000070eb211 */ /* 0x080fe200078410ff */
[----:B------:R1:W-:Y:S01]  /*c920*/  @!P1 ST.E.64 [R8.64], R32 ;  /* 0x0000002008009985 */ /* 0x0003e2000c101b06 */
[----:B------:R-:W-:Y:S02]  /*c930*/  @!P4 LEA R12, P1, R5, R0, 0x2 ;  /* 0x00000000050cc211 */ /* 0x000fe400078210ff */
[----:B------:R-:W-:Y:S01]  /*c940*/  @!P3 LEA.HI.X R15, R7, R4, R2, 0x2, P2 ;  /* 0x00000004070fb211 */ /* 0x000fe200010f1402 */
[----:B------:R-:W2:Y:S01]  /*c950*/  LDL R29, [R1+0x90] ;  /* 0x00009000011d7983 */ /* 0x000ea20000100800 */
[----:B------:R-:W-:-:S02]  /*c960*/  @!P5 LEA R10, P2, R6, R0, 0x2 ;  /* 0x00000000060ad211 */ /* 0x000fc400078410ff */
[----:B------:R-:W-:Y:S01]  /*c970*/  SHF.R.S32.HI R7, RZ, 0x1f, R5 ;  /* 0x0000001fff077819 */ /* 0x000fe20000011405 */
[----:B------:R-:W2:Y:S03]  /*c980*/  LDL R30, [R1+0xcc] ;  /* 0x0000cc00011e7983 */ /* 0x000ea60000100800 */
[----:B------:R-:W-:Y:S01]  /*c990*/  @!P4 LEA.HI.X R13, R5, R4, R7, 0x2, P1 ;  /* 0x00000004050dc211 */ /* 0x000fe200008f1407 */
[----:B------:R-:W2:Y:S01]  /*c9a0*/  LDL R28, [R1+0xc8] ;  /* 0x0000c800011c7983 */ /* 0x000ea20000100800 */
[----:B------:R-:W-:-:S03]  /*c9b0*/  @!P6 LEA R18, P1, R3, R0, 0x2 ;  /* 0x000000000312e211 */ /* 0x000fc600078210ff */
[----:B------:R-:W-:Y:S01]  /*c9c0*/  @!P3 ST.E.64 [R14.64], R132 ;  /* 0x000000840e00b985 */ /* 0x000fe2000c101b06 */
[----:B-1----:R-:W-:-:S04]  /*c9d0*/  SHF.R.S32.HI R8, RZ, 0x1f, R6 ;  /* 0x0000001fff087819 */ /* 0x002fc80000011406 */
[----:B------:R-:W-:Y:S02]  /*c9e0*/  @!P5 LEA.HI.X R11, R6, R4, R8, 0x2, P2 ;  /* 0x00000004060bd211 */ /* 0x000fe400010f1408 */
[----:B------:R-:W-:-:S04]  /*c9f0*/  SHF.R.S32.HI R6, RZ, 0x1f, R3 ;  /* 0x0000001fff067819 */ /* 0x000fc80000011403 */
[----:B------:R-:W-:Y:S01]  /*ca00*/  @!P6 LEA.HI.X R19, R3, R4, R6, 0x2, P1 ;  /* 0x000000040313e211 */ /* 0x000fe200008f1406 */
[----:B------:R-:W-:Y:S04]  /*ca10*/  @!P5 ST.E.64 [R10.64], R134 ;  /* 0x000000860a00d985 */ /* 0x000fe8000c101b06 */
[----:B------:R-:W-:Y:S04]  /*ca20*/  @!P4 ST.E.64 [R12.64], R36 ;  /* 0x000000240c00c985 */ /* 0x000fe8000c101b06 */
[----:B------:R1:W-:Y:S04]  /*ca30*/  @!P6 ST.E.64 [R18.64], R44 ;  /* 0x0000002c1200e985 */ /* 0x0003e8000c101b06 */
[----:B-1----:R-:W2:Y:S01]  /*ca40*/  LDL R18, [R1+0xd0] ;  /* 0x0000d00001127983 */ /* 0x002ea20000100800 */
[----:B------:R-:W-:-:S02]  /*ca50*/  IADD3 R2, R107, 0x58, RZ ;  /* 0x000000586b027810 */ /* 0x000fc40007ffe0ff */
[----:B------:R-:W-:Y:S01]  /*ca60*/  IADD3 R5, R107, 0x60, RZ ;  /* 0x000000606b057810 */ /* 0x000fe20007ffe0ff */
[----:B------:R-:W5:Y:S01]  /*ca70*/  LDL R19, [R1+0x80] ;  /* 0x0000800001137983 */ /* 0x000f620000100800 */
[----:B------:R-:W-:Y:S02]  /*ca80*/  ISETP.GE.AND P2, PT, R2, c[0x0][0x3c8], PT ;  /* 0x0000f20002007a0c */ /* 0x000fe40003f46270 */
[----:B------:R-:W-:Y:S02]  /*ca90*/  SHF.R.S32.HI R3, RZ, 0x1f, R2 ;  /* 0x0000001fff037819 */ /* 0x000fe40000011402 */
[----:B------:R-:W-:-:S09]  /*caa0*/  ISETP.GE.AND P3, PT, R5, c[0x0][0x3c8], PT ;  /* 0x0000f20005007a0c */ /* 0x000fd20003f66270 */
[----:B------:R-:W-:-:S04]  /*cab0*/  @!P2 LEA R8, P1, R2, R0, 0x2 ;  /* 0x000000000208a211 */ /* 0x000fc800078210ff */
[----:B------:R-:W-:Y:S02]  /*cac0*/  @!P2 LEA.HI.X R9, R2, R4, R3, 0x2, P1 ;  /* 0x000000040209a211 */ /* 0x000fe400008f1403 */
[C---:B------:R-:W-:Y:S02]  /*cad0*/  IADD3 R3, R107.reuse, 0x68, RZ ;  /* 0x000000686b037810 */ /* 0x040fe40007ffe0ff */
[----:B------:R-:W-:Y:S02]  /*cae0*/  IADD3 R2, R107, 0x70, RZ ;  /* 0x000000706b027810 */ /* 0x000fe40007ffe0ff */
[----:B------:R-:W-:Y:S02]  /*caf0*/  ISETP.GE.AND P5, PT, R3, c[0x0][0x3c8], PT ;  /* 0x0000f20003007a0c */ /* 0x000fe40003fa6270 */
[----:B------:R-:W-:Y:S02]  /*cb00*/  ISETP.GE.AND P1, PT, R2, c[0x0][0x3c8], PT ;  /* 0x0000f20002007a0c */ /* 0x000fe40003f26270 */
[----:B------:R-:W-:-:S04]  /*cb10*/  IADD3 R6, R107, 0x78, RZ ;  /* 0x000000786b067810 */ /* 0x000fc80007ffe0ff */
[----:B------:R-:W-:Y:S02]  /*cb20*/  ISETP.GE.AND P6, PT, R6, c[0x0][0x3c8], PT ;  /* 0x0000f20006007a0c */ /* 0x000fe40003fc6270 */
[----:B------:R-:W-:Y:S02]  /*cb30*/  SHF.R.S32.HI R7, RZ, 0x1f, R5 ;  /* 0x0000001fff077819 */ /* 0x000fe40000011405 */
[CC--:B------:R-:W-:Y:S01]  /*cb40*/  @!P3 LEA R16, P4, R5.reuse, R0.reuse, 0x2 ;  /* 0x000000000510b211 */ /* 0x0c0fe200078810ff */
[----:B------:R1:W-:Y:S02]  /*cb50*/  @!P2 ST.E.64 [R8.64], R40 ;  /* 0x000000280800a985 */ /* 0x0003e4000c101b06 */
[----:B------:R-:W-:Y:S02]  /*cb60*/  @!P1 LEA R12, P2, R2, R0, 0x2 ;  /* 0x00000000020c9211 */ /* 0x000fe400078410ff */
[----:B------:R-:W-:Y:S02]  /*cb70*/  @!P3 LEA.HI.X R17, R5, R4, R7, 0x2, P4 ;  /* 0x000000040511b211 */ /* 0x000fe400020f1407 */
[----:B------:R-:W-:-:S02]  /*cb80*/  @!P5 LEA R14, P4, R3, R0, 0x2 ;  /* 0x00000000030ed211 */ /* 0x000fc400078810ff */
[----:B------:R-:W-:Y:S02]  /*cb90*/  SHF.R.S32.HI R7, RZ, 0x1f, R2 ;  /* 0x0000001fff077819 */ /* 0x000fe40000011402 */
[C---:B------:R-:W-:Y:S02]  /*cba0*/  IADD3 R5, R107.reuse, 0x80, RZ ;  /* 0x000000806b057810 */ /* 0x040fe40007ffe0ff */
[----:B------:R-:W-:Y:S02]  /*cbb0*/  @!P1 LEA.HI.X R13, R2, R4, R7, 0x2, P2 ;  /* 0x00000004020d9211 */ /* 0x000fe400010f1407 */
[----:B------:R-:W-:Y:S02]  /*cbc0*/  @!P6 LEA R10, P2, R6, R0, 0x2 ;  /* 0x00000000060ae211 */ /* 0x000fe400078410ff */
[----:B------:R-:W-:Y:S02]  /*cbd0*/  IADD3 R2, R107, 0x88, RZ ;  /* 0x000000886b027810 */ /* 0x000fe40007ffe0ff */
[----:B-1----:R-:W-:-:S04]  /*cbe0*/  SHF.R.S32.HI R8, RZ, 0x1f, R3 ;  /* 0x0000001fff087819 */ /* 0x002fc80000011403 */
[----:B------:R-:W-:Y:S02]  /*cbf0*/  @!P5 LEA.HI.X R15, R3, R4, R8, 0x2, P4 ;  /* 0x00000004030fd211 */ /* 0x000fe400020f1408 */
[----:B------:R-:W-:Y:S02]  /*cc00*/  ISETP.GE.AND P4, PT, R5, c[0x0][0x3c8], PT ;  /* 0x0000f20005007a0c */ /* 0x000fe40003f86270 */
[----:B------:R-:W-:-:S04]  /*cc10*/  SHF.R.S32.HI R3, RZ, 0x1f, R6 ;  /* 0x0000001fff037819 */ /* 0x000fc80000011406 */
[----:B------:R-:W-:Y:S02]  /*cc20*/  @!P6 LEA.HI.X R11, R6, R4, R3, 0x2, P2 ;  /* 0x00000004060be211 */ /* 0x000fe400010f1403 */
[----:B------:R-:W-:Y:S01]  /*cc30*/  ISETP.GE.AND P2, PT, R2, c[0x0][0x3c8], PT ;  /* 0x0000f20002007a0c */ /* 0x000fe20003f46270 */
[----:B------:R1:W-:Y:S01]  /*cc40*/  @!P3 ST.E.64 [R16.64], R140 ;  /* 0x0000008c1000b985 */ /* 0x0003e2000c101b06 */
[----:B------:R-:W-:-:S03]  /*cc50*/  SHF.R.S32.HI R3, RZ, 0x1f, R5 ;  /* 0x0000001fff037819 */ /* 0x000fc60000011405 */
[C---:B------:R-:W-:Y:S01]  /*cc60*/  @!P4 LEA R8, P3, R5.reuse, R0, 0x2 ;  /* 0x000000000508c211 */ /* 0x040fe200078610ff */
[----:B------:R1:W-:Y:S04]  /*cc70*/  @!P5 ST.E.64 [R14.64], R148 ;  /* 0x000000940e00d985 */ /* 0x0003e8000c101b06 */
[----:B------:R1:W-:Y:S01]  /*cc80*/  @!P1 ST.E.64 [R12.64], R136 ;  /* 0x000000880c009985 */ /* 0x0003e2000c101b06 */
[----:B------:R-:W-:Y:S02]  /*cc90*/  @!P4 LEA.HI.X R9, R5, R4, R3, 0x2, P3 ;  /* 0x000000040509c211 */ /* 0x000fe400018f1403 */
[----:B------:R-:W-:Y:S01]  /*cca0*/  SHF.R.S32.HI R3, RZ, 0x1f, R2 ;  /* 0x0000001fff037819 */ /* 0x000fe20000011402 */
[----:B------:R1:W-:Y:S01]  /*ccb0*/  @!P6 ST.E.64 [R10.64], R144 ;  /* 0x000000900a00e985 */ /* 0x0003e2000c101b06 */
[----:B------:R-:W-:-:S03]  /*ccc0*/  @!P2 LEA R6, P3, R2, R0, 0x2 ;  /* 0x000000000206a211 */ /* 0x000fc600078610ff */
[----:B------:R-:W5:Y:S01]  /*ccd0*/  LDL R5, [R1+0x6c] ;  /* 0x00006c0001057983 */ /* 0x000f620000100800 */
[----:B------:R-:W-:-:S03]  /*cce0*/  @!P2 LEA.HI.X R7, R2, R4, R3, 0x2, P3 ;  /* 0x000000040207a211 */ /* 0x000fc600018f1403 */
[----:B------:R-:W-:Y:S04]  /*ccf0*/  @!P4 ST.E.64 [R8.64], R52 ;  /* 0x000000340800c985 */ /* 0x000fe8000c101b06 */
[----:B------:R3:W-:Y:S01]  /*cd00*/  @!P2 ST.E.64 [R6.64], R56 ;  /* 0x000000380600a985 */ /* 0x0007e2000c101b06 */
[----:B------:R-:W-:-:S03]  /*cd10*/  ISETP.GE.AND P2, PT, R99, c[0x0][0x3c8], PT ;  /* 0x0000f20063007a0c */ /* 0x000fc60003f46270 */
[----:B-1----:R-:W5:Y:S04]  /*cd20*/  LDL R17, [R1+0x78] ;  /* 0x0000780001117983 */ /* 0x002f680000100800 */
[----:B------:R-:W5:Y:S04]  /*cd30*/  LDL R16, [R1+0xb0] ;  /* 0x0000b00001107983 */ /* 0x000f680000100800 */
[----:B------:R-:W5:Y:S04]  /*cd40*/  LDL R15, [R1+0x74] ;  /* 0x00007400010f7983 */ /* 0x000f680000100800 */
[----:B------:R-:W5:Y:S04]  /*cd50*/  LDL R13, [R1+0x70] ;  /* 0x00007000010d7983 */ /* 0x000f680000100800 */
[----:B------:R-:W5:Y:S04]  /*cd60*/  LDL R10, [R1+0x7c] ;  /* 0x00007c00010a7983 */ /* 0x000f680000100800 */
[----:B------:R-:W5:Y:S04]  /*cd70*/  LDL R11, [R1+0xb8] ;  /* 0x0000b800010b7983 */ /* 0x000f680000100800 */
[----:B------:R-:W5:Y:S04]  /*cd80*/  LDL R14, [R1+0xac] ;  /* 0x0000ac00010e7983 */ /* 0x000f680000100800 */
[----:B------:R-:W5:Y:S01]  /*cd90*/  LDL R12, [R1+0xa8] ;  /* 0x0000a800010c7983 */ /* 0x000f620000100800 */
[----:B----4-:R-:W-:-:S13]  /*cda0*/  ISETP.GE.AND P1, PT, R22, c[0x0][0x3c8], PT ;  /* 0x0000f20016007a0c */ /* 0x010fda0003f26270 */
[----:B---3--:R-:W-:-:S04]  /*cdb0*/  @!P1 LEA R6, P3, R22, R0, 0x2 ;  /* 0x0000000016069211 */ /* 0x008fc800078610ff */
[----:B------:R-:W-:Y:S02]  /*cdc0*/  @!P1 LEA.HI.X R7, R22, R4, R24, 0x2, P3 ;  /* 0x0000000416079211 */ /* 0x000fe400018f1418 */
[----:B------:R-:W3:Y:S04]  /*cdd0*/  LDL R24, [R1+0xc0] ;  /* 0x0000c00001187983 */ /* 0x000ee80000100800 */
[----:B------:R-:W4:Y:S01]  /*cde0*/  LDL R22, [R1+0xbc] ;  /* 0x0000bc0001167983 */ /* 0x000f220000100800 */
[----:B------:R-:W-:-:S04]  /*cdf0*/  @!P2 LEA R8, P3, R99, R0, 0x2 ;  /* 0x000000006308a211 */ /* 0x000fc800078610ff */
[----:B--2---:R-:W-:Y:S02]  /*ce00*/  @!P2 LEA.HI.X R9, R99, R4, R18, 0x2, P3 ;  /* 0x000000046309a211 */ /* 0x004fe400018f1412 */
[----:B------:R-:W2:Y:S01]  /*ce10*/  LDL R18, [R1+0xb4] ;  /* 0x0000b40001127983 */ /* 0x000ea20000100800 */
[----:B------:R-:W-:Y:S02]  /*ce20*/  ISETP.GE.AND P5, PT, R103, c[0x0][0x3c8], PT ;  /* 0x0000f20067007a0c */ /* 0x000fe40003fa6270 */
[----:B------:R-:W-:-:S11]  /*ce30*/  ISETP.GE.AND P6, PT, R102, c[0x0][0x3c8], PT ;  /* 0x0000f20066007a0c */ /* 0x000fd60003fc6270 */
[----:B------:R-:W-:-:S04]  /*ce40*/  @!P5 LEA R2, P4, R103, R0, 0x2 ;  /* 0x000000006702d211 */ /* 0x000fc800078810ff */
[----:B------:R-:W-:-:S05]  /*ce50*/  @!P5 LEA.HI.X R3, R103, R4, R106, 0x2, P4 ;  /* 0x000000046703d211 */ /* 0x000fca00020f146a */
[----:B------:R1:W-:Y:S01]  /*ce60*/  @!P5 ST.E.64 [R2.64], R60 ;  /* 0x0000003c0200d985 */ /* 0x0003e2000c101b06 */
[----:B------:R-:W-:-:S03]  /*ce70*/  ISETP.GE.AND P5, PT, R29, c[0x0][0x3c8], PT ;  /* 0x0000f2001d007a0c */ /* 0x000fc60003fa6270 */
[----:B------:R5:W-:Y:S02]  /*ce80*/  @!P1 ST.E.64 [R6.64], R64 ;  /* 0x0000004006009985 */ /* 0x000be4000c101b06 */
[----:B-----5:R-:W-:Y:S02]  /*ce90*/  ISETP.GE.AND P1, PT, R27, c[0x0][0x3c8], PT ;  /* 0x0000f2001b007a0c */ /* 0x020fe40003f26270 */
[----:B-1----:R-:W-:-:S04]  /*cea0*/  @!P6 LEA R2, P4, R102, R0, 0x2 ;  /* 0x000000006602e211 */ /* 0x002fc800078810ff */
[----:B------:R-:W-:Y:S02]  /*ceb0*/  @!P6 LEA.HI.X R3, R102, R4, R31, 0x2, P4 ;  /* 0x000000046603e211 */ /* 0x000fe400020f141f */
[----:B------:R-:W-:-:S03]  /*cec0*/  @!P5 LEA R6, P3, R29, R0, 0x2 ;  /* 0x000000001d06d211 */ /* 0x000fc600078610ff */
[----:B------:R1:W-:Y:S01]  /*ced0*/  @!P6 ST.E.64 [R2.64], R68 ;  /* 0x000000440200e985 */ /* 0x0003e2000c101b06 */
[----:B------:R-:W-:Y:S02]  /*cee0*/  ISETP.GE.AND P6, PT, R25, c[0x0][0x3c8], PT ;  /* 0x0000f20019007a0c */ /* 0x000fe40003fc6270 */
[----:B------:R-:W-:Y:S01]  /*cef0*/  ISETP.GE.AND P4, PT, R23, c[0x0][0x3c8], PT ;  /* 0x0000f20017007a0c */ /* 0x000fe20003f86270 */
[----:B------:R5:W-:Y:S01]  /*cf00*/  @!P2 ST.E.64 [R8.64], R72 ;  /* 0x000000480800a985 */ /* 0x000be2000c101b06 */
[----:B------:R-:W-:Y:S02]  /*cf10*/  @!P5 LEA.HI.X R7, R29, R4, R30, 0x2, P3 ;  /* 0x000000041d07d211 */ /* 0x000fe400018f141e */
[----:B------:R-:W-:-:S03]  /*cf20*/  ISETP.GE.AND P3, PT, R19, c[0x0][0x3c8], PT ;  /* 0x0000f20013007a0c */ /* 0x000fc60003f66270 */
[----:B------:R5:W-:Y:S01]  /*cf30*/  @!P5 ST.E.64 [R6.64], R76 ;  /* 0x0000004c0600d985 */ /* 0x000be2000c101b06 */
[----:B-1----:R-:W-:-:S04]  /*cf40*/  @!P1 LEA R2, P2, R27, R0, 0x2 ;  /* 0x000000001b029211 */ /* 0x002fc800078410ff */
[----:B------:R-:W-:Y:S02]  /*cf50*/  @!P1 LEA.HI.X R3, R27, R4, R28, 0x2, P2 ;  /* 0x000000041b039211 */ /* 0x000fe400010f141c */
[----:B-----5:R-:W-:-:S03]  /*cf60*/  @!P6 LEA R8, P2, R25, R0, 0x2 ;  /* 0x000000001908e211 */ /* 0x020fc600078410ff */
[----:B------:R1:W-:Y:S01]  /*cf70*/  @!P1 ST.E.64 [R2.64], R80 ;  /* 0x0000005002009985 */ /* 0x0003e2000c101b06 */
[----:B------:R-:W-:Y:S02]  /*cf80*/  @!P6 LEA.HI.X R9, R25, R4, R26, 0x2, P2 ;  /* 0x000000041909e211 */ /* 0x000fe400010f141a */
[----:B------:R-:W-:-:S03]  /*cf90*/  @!P3 LEA R6, P2, R19, R0, 0x2 ;  /* 0x000000001306b211 */ /* 0x000fc600078410ff */
[----:B------:R-:W-:Y:S01]  /*cfa0*/  @!P6 ST.E.64 [R8.64], R100 ;  /* 0x000000640800e985 */ /* 0x000fe2000c101b06 */
[----:B------:R-:W-:Y:S02]  /*cfb0*/  ISETP.GE.AND P6, PT, R17, c[0x0][0x3c8], PT ;  /* 0x0000f20011007a0c */ /* 0x000fe40003fc6270 */
[----:B------:R-:W-:Y:S02]  /*cfc0*/  ISETP.GE.AND P1, PT, R10, c[0x0][0x3c8], PT ;  /* 0x0000f2000a007a0c */ /* 0x000fe40003f26270 */
[----:B-1----:R-:W-:-:S04]  /*cfd0*/  @!P4 LEA R2, P5, R23, R0, 0x2 ;  /* 0x000000001702c211 */ /* 0x002fc800078a10ff */
[-C--:B---3--:R-:W-:Y:S02]  /*cfe0*/  @!P4 LEA.HI.X R3, R23, R4.reuse, R24, 0x2, P5 ;  /* 0x000000041703c211 */ /* 0x088fe400028f1418 */
[----:B------:R-:W-:Y:S02]  /*cff0*/  ISETP.GE.AND P5, PT, R15, c[0x0][0x3c8], PT ;  /* 0x0000f2000f007a0c */ /* 0x000fe40003fa6270 */
[----:B----4-:R-:W-:Y:S01]  /*d000*/  @!P3 LEA.HI.X R7, R19, R4, R22, 0x2, P2 ;  /* 0x000000041307b211 */ /* 0x010fe200010f1416 */
[----:B------:R1:W-:Y:S01]  /*d010*/  @!P4 ST.E.64 [R2.64], R84 ;  /* 0x000000540200c985 */ /* 0x0003e2000c101b06 */
[----:B------:R-:W-:-:S03]  /*d020*/  ISETP.GE.AND P4, PT, R13, c[0x0][0x3c8], PT ;  /* 0x0000f2000d007a0c */ /* 0x000fc60003f86270 */
[----:B------:R-:W-:Y:S01]  /*d030*/  @!P3 ST.E.64 [R6.64], R88 ;  /* 0x000000580600b985 */ /* 0x000fe2000c101b06 */
[----:B------:R-:W-:Y:S02]  /*d040*/  ISETP.GE.AND P3, PT, R5, c[0x0][0x3c8], PT ;  /* 0x0000f20005007a0c */ /* 0x000fe40003f66270 */
[----:B-1----:R-:W-:-:S04]  /*d050*/  @!P1 LEA R2, P2, R10, R0, 0x2 ;  /* 0x000000000a029211 */ /* 0x002fc800078410ff */
[----:B------:R-:W-:Y:S02]  /*d060*/  @!P1 LEA.HI.X R3, R10, R4, R11, 0x2, P2 ;  /* 0x000000040a039211 */ /* 0x000fe400010f140b */
[----:B------:R-:W-:-:S03]  /*d070*/  @!P6 LEA R10, P2, R17, R0, 0x2 ;  /* 0x00000000110ae211 */ /* 0x000fc600078410ff */
[----:B------:R1:W-:Y:S01]  /*d080*/  @!P1 ST.E.64 [R2.64], R92 ;  /* 0x0000005c02009985 */ /* 0x0003e2000c101b06 */
[----:B------:R-:W-:-:S04]  /*d090*/  @!P5 LEA R8, P1, R15, R0, 0x2 ;  /* 0x000000000f08d211 */ /* 0x000fc800078210ff */
[----:B------:R-:W-:Y:S02]  /*d0a0*/  @!P5 LEA.HI.X R9, R15, R4, R16, 0x2, P1 ;  /* 0x000000040f09d211 */ /* 0x000fe400008f1410 */
[----:B-1----:R-:W-:-:S04]  /*d0b0*/  @!P3 LEA R2, P1, R5, R0, 0x2 ;  /* 0x000000000502b211 */ /* 0x002fc800078210ff */
[-C--:B------:R-:W-:Y:S02]  /*d0c0*/  @!P3 LEA.HI.X R3, R5, R4.reuse, R12, 0x2, P1 ;  /* 0x000000040503b211 */ /* 0x080fe400008f140c */
[----:B--2---:R-:W-:Y:S02]  /*d0d0*/  @!P6 LEA.HI.X R11, R17, R4, R18, 0x2, P2 ;  /* 0x00000004110be211 */ /* 0x004fe400010f1412 */
[----:B------:R-:W-:-:S04]  /*d0e0*/  @!P4 LEA R6, P2, R13, R0, 0x2 ;  /* 0x000000000d06c211 */ /* 0x000fc800078410ff */
[----:B------:R-:W-:Y:S01]  /*d0f0*/  @!P4 LEA.HI.X R7, R13, R4, R14, 0x2, P2 ;  /* 0x000000040d07c211 */ /* 0x000fe200010f140e */
[----:B------:R1:W-:Y:S04]  /*d100*/  @!P6 ST.E.64 [R10.64], R108 ;  /* 0x0000006c0a00e985 */ /* 0x0003e8000c101b06 */
[----:B------:R1:W-:Y:S04]  /*d110*/  @!P5 ST.E.64 [R8.64], R104 ;  /* 0x000000680800d985 */ /* 0x0003e8000c101b06 */
[----:B------:R1:W-:Y:S04]  /*d120*/  @!P4 ST.E.64 [R6.64], R96 ;  /* 0x000000600600c985 */ /* 0x0003e8000c101b06 */
[----:B------:R1:W-:Y:S02]  /*d130*/  @!P3 ST.E.64 [R2.64], R48 ;  /* 0x000000300200b985 */ /* 0x0003e4000c101b06 */
.L_x_1280:
[----:B------:R-:W-:Y:S05]  /*d140*/  BSYNC B0 ;  /* 0x0000000000007941 */ /* 0x000fea0003800000 */
.L_x_1279:
[----:B------:R-:W-:Y:S05]  /*d150*/  BRA.DIV ~URZ, `(.L_x_1281) ;  /* 0x000034327f007947 */ /* 0x000fea000b800000 */
[----:B--2---:R2:W1:Y:S04]  /*d160*/  SHFL.IDX PT, R4, R20, 0x1, 0x1c1f ;  /* 0x003c1f0014047f89 */ /* 0x00446800000e0000 */
[----:B----4-:R2:W4:Y:S02]  /*d170*/  SHFL.IDX PT, R0, R21, 0x1, 0x1c1f ;  /* 0x003c1f0015007f89 */ /* 0x01052400000e0000 */
.L_x_1335:
[----:B------:R-:W-:Y:S05]  /*d180*/  @P0 BRA `(.L_x_1276) ;  /* 0x00001b5000000947 */ /* 0x000fea0003800000 */
[----:B--23--:R-:W2:Y:S04]  /*d190*/  LDL R21, [R1+0x10] ;  /* 0x0000100001157983 */ /* 0x00cea80000100800 */
[----:B------:R-:W3:Y:S04]  /*d1a0*/  LDL R13, [R1+0x64] ;  /* 0x00006400010d7983 */ /* 0x000ee80000100800 */
[----:B------:R-:W5:Y:S04]  /*d1b0*/  LDL R12, [R1+0x60] ;  /* 0x00006000010c7983 */ /* 0x000f680000100800 */
[----:B-1--4-:R-:W4:Y:S04]  /*d1c0*/  LDL R20, [R1+0xa0] ;  /* 0x0000a00001147983 */ /* 0x012f280000100800 */
[----:B------:R-:W4:Y:S04]  /*d1d0*/  LDL R22, [R1+0xdc] ;  /* 0x0000dc0001167983 */ /* 0x000f280000100800 */
        /* <DEDUP_REMOVED lines=8> */
[----:B------:R-:W4:Y:S01]  /*d260*/  LDL R24, [R1+0xc4] ;  /* 0x0000c40001187983 */ /* 0x000f220000100800 */
[----:B--2---:R-:W-:-:S02]  /*d270*/  ISETP.GE.AND P0, PT, R21, c[0x0][0x3c8], PT ;  /* 0x0000f20015007a0c */ /* 0x004fc40003f06270 */
[----:B------:R-:W-:-:S04]  /*d280*/  IADD3 R2, R21, 0x18, RZ ;  /* 0x0000001815027810 */ /* 0x000fc80007ffe0ff */
[----:B------:R-:W-:Y:S02]  /*d290*/  ISETP.GE.AND P3, PT, R2, c[0x0][0x3c8], PT ;  /* 0x0000f20002007a0c */ /* 0x000fe40003f66270 */
[----:B---3--:R-:W-:-:S05]  /*d2a0*/  ISETP.GE.AND P5, PT, R13, c[0x0][0x3c8], PT ;  /* 0x0000f2000d007a0c */ /* 0x008fca0003fa6270 */
[----:B------:R-:W-:Y:S02]  /*d2b0*/  @!P0 IMAD.MOV.U32 R6, RZ, RZ, R0 ;  /* 0x000000ffff068224 */ /* 0x000fe400078e0000 */
[----:B------:R-:W-:Y:S01]  /*d2c0*/  @!P0 IMAD.MOV.U32 R7, RZ, RZ, R4 ;  /* 0x000000ffff078224 */ /* 0x000fe200078e0004 */
[----:B-----5:R-:W-:Y:S02]  /*d2d0*/  ISETP.GE.AND P4, PT, R12, c[0x0][0x3c8], PT ;  /* 0x0000f2000c007a0c */ /* 0x020fe40003f86270 */
[----:B------:R-:W-:Y:S01]  /*d2e0*/  SHF.R.S32.HI R5, RZ, 0x1f, R2 ;  /* 0x0000001fff057819 */ /* 0x000fe20000011402 */
[C---:B------:R-:W-:Y:S01]  /*d2f0*/  @!P0 IMAD.WIDE R6, R21.reuse, 0x4, R6 ;  /* 0x0000000415068825 */ /* 0x040fe200078e0206 */
[C---:B------:R-:W-:Y:S02]  /*d300*/  @!P3 LEA R16, P1, R2.reuse, R0, 0x2 ;  /* 0x000000000210b211 */ /* 0x040fe400078210ff */
[----:B------:R-:W-:Y:S02]  /*d310*/  IADD3 R3, R21, 0x20, RZ ;  /* 0x0000002015037810 */ /* 0x000fe40007ffe0ff */
[----:B------:R1:W-:Y:S01]  /*d320*/  @!P0 ST.E.64 [R6.64], R112 ;  /* 0x0000007006008985 */ /* 0x0003e2000c101b06 */
[----:B------:R-:W-:-:S02]  /*d330*/  @!P3 LEA.HI.X R17, R2, R4, R5, 0x2, P1 ;  /* 0x000000040211b211 */ /* 0x000fc400008f1405 */
[----:B------:R-:W-:Y:S02]  /*d340*/  ISETP.GE.AND P2, PT, R3, c[0x0][0x3c8], PT ;  /* 0x0000f20003007a0c */ /* 0x000fe40003f46270 */
[-C--:B------:R-:W-:Y:S02]  /*d350*/  @!P5 LEA R10, P1, R13, R0.reuse, 0x2 ;  /* 0x000000000d0ad211 */ /* 0x080fe400078210ff */
[C---:B------:R-:W-:Y:S02]  /*d360*/  IADD3 R2, R21.reuse, 0x28, RZ ;  /* 0x0000002815027810 */ /* 0x040fe40007ffe0ff */
[----:B------:R-:W-:Y:S02]  /*d370*/  @!P4 LEA R8, P0, R12, R0, 0x2 ;  /* 0x000000000c08c211 */ /* 0x000fe400078010ff */
[----:B------:R-:W-:Y:S02]  /*d380*/  IADD3 R5, R21, 0x30, RZ ;  /* 0x0000003015057810 */ /* 0x000fe40007ffe0ff */
[----:B-1----:R-:W-:-:S04]  /*d390*/  SHF.R.S32.HI R7, RZ, 0x1f, R13 ;  /* 0x0000001fff077819 */ /* 0x002fc8000001140d */
[-C--:B------:R-:W-:Y:S02]  /*d3a0*/  @!P5 LEA.HI.X R11, R13, R4.reuse, R7, 0x2, P1 ;  /* 0x000000040d0bd211 */ /* 0x080fe400008f1407 */
[----:B------:R-:W-:Y:S02]  /*d3b0*/  ISETP.GE.AND P1, PT, R2, c[0x0][0x3c8], PT ;  /* 0x0000f20002007a0c */ /* 0x000fe40003f26270 */
[----:B------:R-:W-:Y:S02]  /*d3c0*/  SHF.R.S32.HI R6, RZ, 0x1f, R12 ;  /* 0x0000001fff067819 */ /* 0x000fe4000001140c */
[----:B------:R-:W-:Y:S02]  /*d3d0*/  SHF.R.S32.HI R7, RZ, 0x1f, R3 ;  /* 0x0000001fff077819 */ /* 0x000fe40000011403 */
[----:B------:R-:W-:Y:S02]  /*d3e0*/  @!P4 LEA.HI.X R9, R12, R4, R6, 0x2, P0 ;  /* 0x000000040c09c211 */ /* 0x000fe400000f1406 */
[----:B------:R-:W-:-:S02]  /*d3f0*/  @!P2 LEA R12, P6, R3, R0, 0x2 ;  /* 0x00000000030ca211 */ /* 0x000fc400078c10ff */
[----:B------:R-:W-:Y:S02]  /*d400*/  ISETP.GE.AND P0, PT, R5, c[0x0][0x3c8], PT ;  /* 0x0000f20005007a0c */ /* 0x000fe40003f06270 */
[----:B------:R-:W-:Y:S01]  /*d410*/  IADD3 R6, R21, 0x38, RZ ;  /* 0x0000003815067810 */ /* 0x000fe20007ffe0ff */
[----:B------:R1:W-:Y:S01]  /*d420*/  @!P5 ST.E.64 [R10.64], R120 ;  /* 0x000000780a00d985 */ /* 0x0003e2000c101b06 */
[----:B------:R-:W-:Y:S02]  /*d430*/  @!P2 LEA.HI.X R13, R3, R4, R7, 0x2, P6 ;  /* 0x00000004030da211 */ /* 0x000fe400030f1407 */
[----:B------:R-:W-:Y:S01]  /*d440*/  ISETP.GE.AND P5, PT, R6, c[0x0][0x3c8], PT ;  /* 0x0000f20006007a0c */ /* 0x000fe20003fa6270 */
[----:B------:R2:W-:Y:S01]  /*d450*/  @!P4 ST.E.64 [R8.64], R116 ;  /* 0x000000740800c985 */ /* 0x0005e2000c101b06 */
[----:B------:R-:W-:Y:S02]  /*d460*/  SHF.R.S32.HI R7, RZ, 0x1f, R2 ;  /* 0x0000001fff077819 */ /* 0x000fe40000011402 */
[----:B------:R-:W-:-:S03]  /*d470*/  IADD3 R3, R21, 0x40, RZ ;  /* 0x0000004015037810 */ /* 0x000fc60007ffe0ff */
[-C--:B------:R-:W-:Y:S02]  /*d480*/  @!P0 LEA R14, P6, R5, R0.reuse, 0x2 ;  /* 0x00000000050e8211 */ /* 0x080fe400078c10ff */
[----:B-1----:R-:W-:-:S04]  /*d490*/  @!P1 LEA R10, P4, R2, R0, 0x2 ;  /* 0x00000000020a9211 */ /* 0x002fc800078810ff */
[----:B------:R-:W-:Y:S02]  /*d4a0*/  @!P1 LEA.HI.X R11, R2, R4, R7, 0x2, P4 ;  /* 0x00000004020b9211 */ /* 0x000fe400020f1407 */
[----:B------:R-:W-:Y:S02]  /*d4b0*/  ISETP.GE.AND P4, PT, R3, c[0x0][0x3c8], PT ;  /* 0x0000f20003007a0c */ /* 0x000fe40003f86270 */
[----:B--2---:R-:W-:-:S04]  /*d4c0*/  SHF.R.S32.HI R8, RZ, 0x1f, R5 ;  /* 0x0000001fff087819 */ /* 0x004fc80000011405 */
[----:B------:R-:W-:Y:S02]  /*d4d0*/  @!P0 LEA.HI.X R15, R5, R4, R8, 0x2, P6 ;  /* 0x00000004050f8211 */ /* 0x000fe400030f1408 */
[----:B------:R-:W-:Y:S02]  /*d4e0*/  SHF.R.S32.HI R5, RZ, 0x1f, R6 ;  /* 0x0000001fff057819 */ /* 0x000fe40000011406 */
[C---:B------:R-:W-:Y:S02]  /*d4f0*/  @!P5 LEA R8, P6, R6.reuse, R0, 0x2 ;  /* 0x000000000608d211 */ /* 0x040fe400078c10ff */
[----:B------:R-:W-:Y:S02]  /*d500*/  IADD3 R2, R21, 0x48, RZ ;  /* 0x0000004815027810 */ /* 0x000fe40007ffe0ff */
[----:B------:R-:W-:Y:S02]  /*d510*/  @!P5 LEA.HI.X R9, R6, R4, R5, 0x2, P6 ;  /* 0x000000040609d211 */ /* 0x000fe400030f1405 */
[----:B------:R-:W-:-:S02]  /*d520*/  SHF.R.S32.HI R5, RZ, 0x1f, R3 ;  /* 0x0000001fff057819 */ /* 0x000fc40000011403 */
[C---:B------:R-:W-:Y:S01]  /*d530*/  @!P4 LEA R18, P6, R3.reuse, R0, 0x2 ;  /* 0x000000000312c211 */ /* 0x040fe200078c10ff */
[----:B------:R-:W-:Y:S01]  /*d540*/  @!P3 ST.E.64 [R16.64], R124 ;  /* 0x0000007c1000b985 */ /* 0x000fe2000c101b06 */
[----:B------:R-:W-:Y:S02]  /*d550*/  ISETP.GE.AND P3, PT, R2, c[0x0][0x3c8], PT ;  /* 0x0000f20002007a0c */ /* 0x000fe40003f66270 */
[----:B------:R-:W-:Y:S02]  /*d560*/  @!P4 LEA.HI.X R19, R3, R4, R5, 0x2, P6 ;  /* 0x000000040313c211 */ /* 0x000fe400030f1405 */
[C---:B------:R-:W-:Y:S02]  /*d570*/  IADD3 R5, R21.reuse, 0x50, RZ ;  /* 0x0000005015057810 */ /* 0x040fe40007ffe0ff */
[----:B------:R-:W-:Y:S01]  /*d580*/  IADD3 R3, R21, 0x58, RZ ;  /* 0x0000005815037810 */ /* 0x000fe20007ffe0ff */
[----:B------:R1:W-:Y:S01]  /*d590*/  @!P2 ST.E.64 [R12.64], R138 ;  /* 0x0000008a0c00a985 */ /* 0x0003e2000c101b06 */
[----:B------:R-:W-:-:S03]  /*d5a0*/  ISETP.GE.AND P2, PT, R5, c[0x0][0x3c8], PT ;  /* 0x0000f20005007a0c */ /* 0x000fc60003f46270 */
[----:B------:R-:W-:Y:S01]  /*d5b0*/  @!P1 ST.E.64 [R10.64], R128 ;  /* 0x000000800a009985 */ /* 0x000fe2000c101b06 */
[----:B------:R-:W-:Y:S02]  /*d5c0*/  ISETP.GE.AND P1, PT, R3, c[0x0][0x3c8], PT ;  /* 0x0000f20003007a0c */ /* 0x000fe40003f26270 */
[----:B------:R-:W-:Y:S01]  /*d5d0*/  SHF.R.S32.HI R7, RZ, 0x1f, R2 ;  /* 0x0000001fff077819 */ /* 0x000fe20000011402 */
[----:B------:R-:W-:Y:S04]  /*d5e0*/  @!P0 ST.E.64 [R14.64], R146 ;  /* 0x000000920e008985 */ /* 0x000fe8000c101b06 */
[----:B------:R2:W-:Y:S04]  /*d5f0*/  @!P5 ST.E.64 [R8.64], R142 ;  /* 0x0000008e0800d985 */ /* 0x0005e8000c101b06 */
[----:B------:R3:W-:Y:S01]  /*d600*/  @!P4 ST.E.64 [R18.64], R150 ;  /* 0x000000961200c985 */ /* 0x0007e2000c101b06 */
[----:B-1----:R-:W-:-:S04]  /*d610*/  @!P3 LEA R12, P6, R2, R0, 0x2 ;  /* 0x00000000020cb211 */ /* 0x002fc800078c10ff */
[----:B------:R-:W-:Y:S02]  /*d620*/  @!P3 LEA.HI.X R13, R2, R4, R7, 0x2, P6 ;  /* 0x00000004020db211 */ /* 0x000fe400030f1407 */
[----:B------:R-:W-:Y:S02]  /*d630*/  SHF.R.S32.HI R7, RZ, 0x1f, R3 ;  /* 0x0000001fff077819 */ /* 0x000fe40000011403 */
[-C--:B------:R-:W-:Y:S02]  /*d640*/  @!P1 LEA R16, P6, R3, R0.reuse, 0x2 ;  /* 0x0000000003109211 */ /* 0x080fe400078c10ff */
[----:B--2---:R-:W-:Y:S02]  /*d650*/  SHF.R.S32.HI R9, RZ, 0x1f, R5 ;  /* 0x0000001fff097819 */ /* 0x004fe40000011405 */
[----:B------:R-:W-:Y:S02]  /*d660*/  @!P2 LEA R8, P5, R5, R0, 0x2 ;  /* 0x000000000508a211 */ /* 0x000fe400078a10ff */
[-C--:B------:R-:W-:Y:S01]  /*d670*/  @!P1 LEA.HI.X R17, R3, R4.reuse, R7, 0x2, P6 ;  /* 0x0000000403119211 */ /* 0x080fe200030f1407 */
[----:B---3--:R-:W2:Y:S01]  /*d680*/  LDL R19, [R1+0xd8] ;  /* 0x0000d80001137983 */ /* 0x008ea20000100800 */
[----:B------:R-:W-:-:S03]  /*d690*/  @!P2 LEA.HI.X R9, R5, R4, R9, 0x2, P5 ;  /* 0x000000040509a211 */ /* 0x000fc600028f1409 */
[----:B------:R1:W-:Y:S04]  /*d6a0*/  @!P3 ST.E.64 [R12.64], R154 ;  /* 0x0000009a0c00b985 */ /* 0x0003e8000c101b06 */
[----:B------:R-:W-:Y:S04]  /*d6b0*/  @!P2 ST.E.64 [R8.64], R152 ;  /* 0x000000980800a985 */ /* 0x000fe8000c101b06 */
[----:B------:R3:W-:Y:S01]  /*d6c0*/  @!P1 ST.E.64 [R16.64], R158 ;  /* 0x0000009e10009985 */ /* 0x0007e2000c101b06 */
[----:B------:R-:W-:-:S03]  /*d6d0*/  IADD3 R6, R21, 0x60, RZ ;  /* 0x0000006015067810 */ /* 0x000fc60007ffe0ff */
[----:B------:R-:W5:Y:S04]  /*d6e0*/  LDL R18, [R1+0x7c] ;  /* 0x00007c0001127983 */ /* 0x000f680000100800 */
[----:B-1----:R-:W5:Y:S01]  /*d6f0*/  LDL R13, [R1+0xd0] ;  /* 0x0000d000010d7983 */ /* 0x002f620000100800 */
[C---:B------:R-:W-:Y:S02]  /*d700*/  IADD3 R2, R21.reuse, 0x68, RZ ;  /* 0x0000006815027810 */ /* 0x040fe40007ffe0ff */
[----:B------:R-:W-:Y:S01]  /*d710*/  IADD3 R5, R21, 0x70, RZ ;  /* 0x0000007015057810 */ /* 0x000fe20007ffe0ff */
[----:B------:R-:W5:Y:S04]  /*d720*/  LDL R12, [R1+0x70] ;  /* 0x00007000010c7983 */ /* 0x000f680000100800 */
[----:B---3--:R-:W3:Y:S01]  /*d730*/  LDL R17, [R1+0xd4] ;  /* 0x0000d40001117983 */ /* 0x008ee20000100800 */
[----:B------:R-:W-:-:S02]  /*d740*/  ISETP.GE.AND P0, PT, R6, c[0x0][0x3c8], PT ;  /* 0x0000f20006007a0c */ /* 0x000fc40003f06270 */
[----:B------:R-:W-:Y:S01]  /*d750*/  ISETP.GE.AND P5, PT, R2, c[0x0][0x3c8], PT ;  /* 0x0000f20002007a0c */ /* 0x000fe20003fa6270 */
[----:B------:R-:W3:Y:S01]  /*d760*/  LDL R16, [R1+0x78] ;  /* 0x0000780001107983 */ /* 0x000ee20000100800 */
[----:B------:R-:W-:-:S09]  /*d770*/  SHF.R.S32.HI R3, RZ, 0x1f, R6 ;  /* 0x0000001fff037819 */ /* 0x000fd20000011406 */
[----:B------:R-:W-:-:S04]  /*d780*/  @!P0 LEA R10, P6, R6, R0, 0x2 ;  /* 0x00000000060a8211 */ /* 0x000fc800078c10ff */
[----:B------:R-:W-:Y:S02]  /*d790*/  @!P0 LEA.HI.X R11, R6, R4, R3, 0x2, P6 ;  /* 0x00000004060b8211 */ /* 0x000fe400030f1403 */
[----:B------:R-:W-:Y:S02]  /*d7a0*/  SHF.R.S32.HI R3, RZ, 0x1f, R2 ;  /* 0x0000001fff037819 */ /* 0x000fe40000011402 */
[C---:B------:R-:W-:Y:S02]  /*d7b0*/  @!P5 LEA R14, P6, R2.reuse, R0, 0x2 ;  /* 0x00000000020ed211 */ /* 0x040fe400078c10ff */
[----:B------:R-:W-:Y:S02]  /*d7c0*/  ISETP.GE.AND P4, PT, R5, c[0x0][0x3c8], PT ;  /* 0x0000f20005007a0c */ /* 0x000fe40003f86270 */
[----:B------:R-:W-:Y:S02]  /*d7d0*/  @!P5 LEA.HI.X R15, R2, R4, R3, 0x2, P6 ;  /* 0x00000004020fd211 */ /* 0x000fe400030f1403 */
[----:B------:R-:W-:-:S04]  /*d7e0*/  IADD3 R3, R21, 0x78, RZ ;  /* 0x0000007815037810 */ /* 0x000fc80007ffe0ff */
[----:B------:R-:W-:Y:S02]  /*d7f0*/  ISETP.GE.AND P3, PT, R3, c[0x0][0x3c8], PT ;  /* 0x0000f20003007a0c */ /* 0x000fe40003f66270 */
[----:B------:R-:W-:Y:S02]  /*d800*/  SHF.R.S32.HI R6, RZ, 0x1f, R5 ;  /* 0x0000001fff067819 */ /* 0x000fe40000011405 */
[----:B------:R-:W-:Y:S02]  /*d810*/  IADD3 R2, R21, 0x80, RZ ;  /* 0x0000008015027810 */ /* 0x000fe40007ffe0ff */
[C---:B------:R-:W-:Y:S01]  /*d820*/  @!P4 LEA R8, P6, R5.reuse, R0, 0x2 ;  /* 0x000000000508c211 */ /* 0x040fe200078c10ff */
[----:B------:R1:W-:Y:S01]  /*d830*/  @!P0 ST.E.64 [R10.64], R156 ;  /* 0x0000009c0a008985 */ /* 0x0003e2000c101b06 */
[----:B------:R-:W-:Y:S02]  /*d840*/  ISETP.GE.AND P2, PT, R2, c[0x0][0x3c8], PT ;  /* 0x0000f20002007a0c */ /* 0x000fe40003f46270 */
[----:B------:R-:W-:-:S02]  /*d850*/  @!P4 LEA.HI.X R9, R5, R4, R6, 0x2, P6 ;  /* 0x000000040509c211 */ /* 0x000fc400030f1406 */
[----:B------:R-:W-:Y:S02]  /*d860*/  IADD3 R5, R21, 0x88, RZ ;  /* 0x0000008815057810 */ /* 0x000fe40007ffe0ff */
[----:B------:R-:W-:Y:S01]  /*d870*/  SHF.R.S32.HI R7, RZ, 0x1f, R3 ;  /* 0x0000001fff077819 */ /* 0x000fe20000011403 */
[----:B------:R1:W-:Y:S01]  /*d880*/  @!P5 ST.E.64 [R14.64], R166 ;  /* 0x000000a60e00d985 */ /* 0x0003e2000c101b06 */
[----:B------:R-:W-:Y:S02]  /*d890*/  @!P3 LEA R6, P0, R3, R0, 0x2 ;  /* 0x000000000306b211 */ /* 0x000fe400078010ff */
[----:B------:R-:W-:Y:S01]  /*d8a0*/  ISETP.GE.AND P1, PT, R5, c[0x0][0x3c8], PT ;  /* 0x0000f20005007a0c */ /* 0x000fe20003f26270 */
[----:B------:R-:W3:Y:S01]  /*d8b0*/  LDL R21, [R1+0x84] ;  /* 0x0000840001157983 */ /* 0x000ee20000100800 */
[----:B------:R-:W-:Y:S02]  /*d8c0*/  @!P3 LEA.HI.X R7, R3, R4, R7, 0x2, P0 ;  /* 0x000000040307b211 */ /* 0x000fe400000f1407 */
[----:B----4-:R-:W-:Y:S01]  /*d8d0*/  ISETP.GE.AND P0, PT, R20, c[0x0][0x3c8], PT ;  /* 0x0000f20014007a0c */ /* 0x010fe20003f06270 */
[----:B------:R-:W-:Y:S01]  /*d8e0*/  @!P4 ST.E.64 [R8.64], R160 ;  /* 0x000000a00800c985 */ /* 0x000fe2000c101b06 */
[----:B------:R-:W-:-:S03]  /*d8f0*/  SHF.R.S32.HI R3, RZ, 0x1f, R5 ;  /* 0x0000001fff037819 */ /* 0x000fc60000011405 */
[----:B------:R4:W-:Y:S01]  /*d900*/  @!P3 ST.E.64 [R6.64], R58 ;  /* 0x0000003a0600b985 */ /* 0x0009e2000c101b06 */
[----:B-1----:R-:W-:Y:S02]  /*d910*/  SHF.R.S32.HI R11, RZ, 0x1f, R2 ;  /* 0x0000001fff0b7819 */ /* 0x002fe40000011402 */
[----:B------:R-:W-:-:S04]  /*d920*/  @!P2 LEA R10, P6, R2, R0, 0x2 ;  /* 0x00000000020aa211 */ /* 0x000fc800078c10ff */
[----:B------:R-:W-:Y:S02]  /*d930*/  @!P2 LEA.HI.X R11, R2, R4, R11, 0x2, P6 ;  /* 0x00000004020ba211 */ /* 0x000fe400030f140b */
[-C--:B------:R-:W-:Y:S01]  /*d940*/  @!P0 LEA R2, P6, R20, R0.reuse, 0x2 ;  /* 0x0000000014028211 */ /* 0x080fe200078c10ff */
[----:B------:R-:W3:Y:S04]  /*d950*/  LDL R14, [R1+0x74] ;  /* 0x00007400010e7983 */ /* 0x000ee80000100800 */
[----:B------:R-:W3:Y:S01]  /*d960*/  LDL R15, [R1+0xb0] ;  /* 0x0000b000010f7983 */ /* 0x000ee20000100800 */
[----:B----4-:R-:W-:-:S04]  /*d970*/  @!P1 LEA R6, P3, R5, R0, 0x2 ;  /* 0x0000000005069211 */ /* 0x010fc800078610ff */
[-C--:B------:R-:W-:Y:S02]  /*d980*/  @!P1 LEA.HI.X R7, R5, R4.reuse, R3, 0x2, P3 ;  /* 0x0000000405079211 */ /* 0x080fe400018f1403 */
[----:B------:R-:W-:Y:S02]  /*d990*/  @!P0 LEA.HI.X R3, R20, R4, R22, 0x2, P6 ;  /* 0x0000000414038211 */ /* 0x000fe400030f1416 */
[----:B------:R-:W-:Y:S01]  /*d9a0*/  ISETP.GE.AND P5, PT, R31, c[0x0][0x3c8], PT ;  /* 0x0000f2001f007a0c */ /* 0x000fe20003fa6270 */
[----:B------:R-:W4:Y:S01]  /*d9b0*/  LDL R20, [R1+0x80] ;  /* 0x0000800001147983 */ /* 0x000f220000100800 */
[C---:B------:R-:W-:Y:S02]  /*d9c0*/  ISETP.GE.AND P4, PT, R30.reuse, c[0x0][0x3c8], PT ;  /* 0x0000f2001e007a0c */ /* 0x040fe40003f86270 */
[----:B------:R-:W-:Y:S01]  /*d9d0*/  ISETP.GE.AND P3, PT, R29, c[0x0][0x3c8], PT ;  /* 0x0000f2001d007a0c */ /* 0x000fe20003f66270 */
[----:B------:R-:W4:Y:S04]  /*d9e0*/  LDL R22, [R1+0xc0] ;  /* 0x0000c00001167983 */ /* 0x000f280000100800 */
[----:B------:R1:W-:Y:S04]  /*d9f0*/  @!P2 ST.E.64 [R10.64], R162 ;  /* 0x000000a20a00a985 */ /* 0x0003e8000c101b06 */
[-C--:B------:R-:W-:Y:S01]  /*da00*/  @!P5 LEA R8, P6, R31, R0.reuse, 0x2 ;  /* 0x000000001f08d211 */ /* 0x080fe200078c10ff */
[----:B------:R1:W-:Y:S04]  /*da10*/  @!P1 ST.E.64 [R6.64], R74 ;  /* 0x0000004a06009985 */ /* 0x0003e8000c101b06 */
[----:B------:R2:W-:Y:S04]  /*da20*/  @!P0 ST.E.64 [R2.64], R50 ;  /* 0x0000003202008985 */ /* 0x0005e8000c101b06 */
[----:B------:R-:W4:Y:S04]  /*da30*/  LDL R5, [R1+0x6c] ;  /* 0x00006c0001057983 */ /* 0x000f280000100800 */
[----:B-1----:R-:W4:Y:S01]  /*da40*/  LDL R10, [R1+0xbc] ;  /* 0x0000bc00010a7983 */ /* 0x002f220000100800 */
[----:B------:R-:W-:-:S02]  /*da50*/  @!P4 LEA R6, P0, R30, R0, 0x2 ;  /* 0x000000001e06c211 */ /* 0x000fc400078010ff */
[----:B--2---:R-:W-:Y:S02]  /*da60*/  @!P5 LEA.HI.X R9, R31, R4, R19, 0x2, P6 ;  /* 0x000000041f09d211 */ /* 0x004fe400030f1413 */
[C---:B------:R-:W-:Y:S01]  /*da70*/  @!P3 LEA R2, P6, R29.reuse, R0, 0x2 ;  /* 0x000000001d02b211 */ /* 0x040fe200078c10ff */
[----:B------:R-:W2:Y:S03]  /*da80*/  LDL R19, [R1+0xb8] ;  /* 0x0000b80001137983 */ /* 0x000ea60000100800 */
[-C--:B-----5:R-:W-:Y:S02]  /*da90*/  @!P3 LEA.HI.X R3, R29, R4.reuse, R13, 0x2, P6 ;  /* 0x000000041d03b211 */ /* 0x0a0fe400030f140d */
[----:B------:R-:W5:Y:S01]  /*daa0*/  LDL R13, [R1+0xac] ;  /* 0x0000ac00010d7983 */ /* 0x000f620000100800 */
[----:B---3--:R-:W-:-:S03]  /*dab0*/  @!P4 LEA.HI.X R7, R30, R4, R17, 0x2, P0 ;  /* 0x000000041e07c211 */ /* 0x008fc600000f1411 */
[----:B------:R-:W3:Y:S01]  /*dac0*/  LDL R17, [R1+0xb4] ;  /* 0x0000b40001117983 */ /* 0x000ee20000100800 */
[----:B------:R-:W-:Y:S02]  /*dad0*/  ISETP.GE.AND P2, PT, R27, c[0x0][0x3c8], PT ;  /* 0x0000f2001b007a0c */ /* 0x000fe40003f46270 */
[----:B------:R-:W-:Y:S02]  /*dae0*/  ISETP.GE.AND P1, PT, R25, c[0x0][0x3c8], PT ;  /* 0x0000f20019007a0c */ /* 0x000fe40003f26270 */
[----:B------:R-:W-:Y:S01]  /*daf0*/  ISETP.GE.AND P0, PT, R23, c[0x0][0x3c8], PT ;  /* 0x0000f20017007a0c */ /* 0x000fe20003f06270 */
[----:B------:R1:W-:Y:S04]  /*db00*/  @!P5 ST.E.64 [R8.64], R164 ;  /* 0x000000a40800d985 */ /* 0x0003e8000c101b06 */
[----:B------:R1:W-:Y:S04]  /*db10*/  @!P4 ST.E.64 [R6.64], R78 ;  /* 0x0000004e0600c985 */ /* 0x0003e8000c101b06 */
[----:B------:R1:W-:Y:S02]  /*db20*/  @!P3 ST.E.64 [R2.64], R54 ;  /* 0x000000360200b985 */ /* 0x0003e4000c101b06 */
[----:B-1----:R-:W-:-:S02]  /*db30*/  @!P2 LEA R8, P5, R27, R0, 0x2 ;  /* 0x000000001b08a211 */ /* 0x002fc400078a10ff */
[----:B------:R-:W-:Y:S02]  /*db40*/  @!P1 LEA R6, P6, R25, R0, 0x2 ;  /* 0x0000000019069211 */ /* 0x000fe400078c10ff */
[----:B------:R-:W-:Y:S02]  /*db50*/  @!P2 LEA.HI.X R9, R27, R4, R28, 0x2, P5 ;  /* 0x000000041b09a211 */ /* 0x000fe400028f141c */
[----:B------:R-:W-:Y:S02]  /*db60*/  @!P0 LEA R2, P3, R23, R0, 0x2 ;  /* 0x0000000017028211 */ /* 0x000fe400078610ff */
[----:B------:R-:W-:Y:S02]  /*db70*/  ISETP.GE.AND P4, PT, R21, c[0x0][0x3c8], PT ;  /* 0x0000f20015007a0c */ /* 0x000fe40003f86270 */
[-C--:B------:R-:W-:Y:S02]  /*db80*/  @!P1 LEA.HI.X R7, R25, R4.reuse, R26, 0x2, P6 ;  /* 0x0000000419079211 */ /* 0x080fe400030f141a */
[----:B------:R-:W-:Y:S01]  /*db90*/  @!P0 LEA.HI.X R3, R23, R4, R24, 0x2, P3 ;  /* 0x0000000417038211 */ /* 0x000fe200018f1418 */
[----:B------:R-:W-:Y:S01]  /*dba0*/  @!P2 ST.E.64 [R8.64], R90 ;  /* 0x0000005a0800a985 */ /* 0x000fe2000c101b06 */
[----:B------:R-:W-:-:S03]  /*dbb0*/  ISETP.GE.AND P3, PT, R18, c[0x0][0x3c8], PT ;  /* 0x0000f20012007a0c */ /* 0x000fc60003f66270 */
[----:B------:R1:W-:Y:S04]  /*dbc0*/  @!P1 ST.E.64 [R6.64], R82 ;  /* 0x0000005206009985 */ /* 0x0003e8000c101b06 */
[----:B------:R4:W-:Y:S01]  /*dbd0*/  @!P0 ST.E.64 [R2.64], R42 ;  /* 0x0000002a02008985 */ /* 0x0009e2000c101b06 */
[----:B------:R-:W-:Y:S02]  /*dbe0*/  ISETP.GE.AND P2, PT, R16, c[0x0][0x3c8], PT ;  /* 0x0000f20010007a0c */ /* 0x000fe40003f46270 */
[----:B------:R-:W-:Y:S02]  /*dbf0*/  ISETP.GE.AND P1, PT, R14, c[0x0][0x3c8], PT ;  /* 0x0000f2000e007a0c */ /* 0x000fe40003f26270 */
[----:B-1----:R-:W-:Y:S02]  /*dc00*/  @!P4 LEA R6, P0, R21, R0, 0x2 ;  /* 0x000000001506c211 */ /* 0x002fe400078010ff */
[----:B----4-:R-:W-:-:S02]  /*dc10*/  ISETP.GE.AND P5, PT, R20, c[0x0][0x3c8], PT ;  /* 0x0000f20014007a0c */ /* 0x010fc40003fa6270 */
[----:B------:R-:W-:Y:S02]  /*dc20*/  @!P4 LEA.HI.X R7, R21, R4, R22, 0x2, P0 ;  /* 0x000000041507c211 */ /* 0x000fe400000f1416 */
[----:B------:R-:W-:-:S09]  /*dc30*/  ISETP.GE.AND P0, PT, R12, c[0x0][0x3c8], PT ;  /* 0x0000f2000c007a0c */ /* 0x000fd20003f06270 */
[C---:B------:R-:W-:Y:S01]  /*dc40*/  @!P5 LEA R2, P6, R20.reuse, R0, 0x2 ;  /* 0x000000001402d211 */ /* 0x040fe200078c10ff */
[----:B------:R1:W-:Y:S03]  /*dc50*/  @!P4 ST.E.64 [R6.64], R62 ;  /* 0x0000003e0600c985 */ /* 0x0003e6000c101b06 */
[----:B------:R-:W-:Y:S02]  /*dc60*/  @!P5 LEA.HI.X R3, R20, R4, R10, 0x2, P6 ;  /* 0x000000041403d211 */ /* 0x000fe400030f140a */
[-C--:B------:R-:W-:Y:S02]  /*dc70*/  @!P3 LEA R10, P4, R18, R0.reuse, 0x2 ;  /* 0x00000000120ab211 */ /* 0x080fe400078810ff */
[-C--:B------:R-:W-:Y:S01]  /*dc80*/  @!P2 LEA R8, P6, R16, R0.reuse, 0x2 ;  /* 0x000000001008a211 */ /* 0x080fe200078c10ff */
[----:B------:R4:W-:Y:S01]  /*dc90*/  @!P5 ST.E.64 [R2.64], R66 ;  /* 0x000000420200d985 */ /* 0x0009e2000c101b06 */
[----:B-1----:R-:W-:-:S04]  /*dca0*/  @!P1 LEA R6, P5, R14, R0, 0x2 ;  /* 0x000000000e069211 */ /* 0x002fc800078a10ff */
[-C--:B------:R-:W-:Y:S02]  /*dcb0*/  @!P1 LEA.HI.X R7, R14, R4.reuse, R15, 0x2, P5 ;  /* 0x000000040e079211 */ /* 0x080fe400028f140f */
[----:B--2---:R-:W-:Y:S02]  /*dcc0*/  @!P3 LEA.HI.X R11, R18, R4, R19, 0x2, P4 ;  /* 0x00000004120bb211 */ /* 0x004fe400020f1413 */
[----:B----4-:R-:W-:-:S03]  /*dcd0*/  @!P0 LEA R2, P4, R12, R0, 0x2 ;  /* 0x000000000c028211 */ /* 0x010fc600078810ff */
[----:B------:R1:W-:Y:S01]  /*dce0*/  @!P3 ST.E.64 [R10.64], R94 ;  /* 0x0000005e0a00b985 */ /* 0x0003e2000c101b06 */
[-C--:B-----5:R-:W-:Y:S02]  /*dcf0*/  @!P0 LEA.HI.X R3, R12, R4.reuse, R13, 0x2, P4 ;  /* 0x000000040c038211 */ /* 0x0a0fe400020f140d */
[----:B---3--:R-:W-:-:S05]  /*dd00*/  @!P2 LEA.HI.X R9, R16, R4, R17, 0x2, P6 ;  /* 0x000000041009a211 */ /* 0x008fca00030f1411 */
[----:B------:R1:W-:Y:S04]  /*dd10*/  @!P2 ST.E.64 [R8.64], R86 ;  /* 0x000000560800a985 */ /* 0x0003e8000c101b06 */
[----:B------:R1:W-:Y:S04]  /*dd20*/  @!P1 ST.E.64 [R6.64], R70 ;  /* 0x0000004606009985 */ /* 0x0003e8000c101b06 */
[----:B------:R1:W-:Y:S01]  /*dd30*/  @!P0 ST.E.64 [R2.64], R46 ;  /* 0x0000002e02008985 */ /* 0x0003e2000c101b06 */
[----:B------:R-:W-:-:S13]  /*dd40*/  ISETP.GE.AND P0, PT, R5, c[0x0][0x3c8], PT ;  /* 0x0000f20005007a0c */ /* 0x000fda0003f06270 */
[----:B------:R-:W-:Y:S05]  /*dd50*/  @P0 BRA `(.L_x_1276) ;  /* 0x00000f8000000947 */ /* 0x000fea0003800000 */
[----:B------:R-:W2:Y:S01]  /*dd60*/  LDL R12, [R1+0xa8] ;  /* 0x0000a800010c7983 */ /* 0x000ea20000100800 */
[----:B-1----:R-:W-:-:S04]  /*dd70*/  LEA R2, P0, R5, R0, 0x2 ;  /* 0x0000000005027211 */ /* 0x002fc800078010ff */
[----:B--2---:R-:W-:-:S05]  /*dd80*/  LEA.HI.X R3, R5, R4, R12, 0x2, P0 ;  /* 0x0000000405037211 */ /* 0x004fca00000f140c */
[----:B------:R1:W-:Y:S01]  /*dd90*/  ST.E.64 [R2.64], R38 ;  /* 0x0000002602007985 */ /* 0x0003e2000c101b06 */
[----:B------:R-:W-:Y:S05]  /*dda0*/  BRA `(.L_x_1276) ;  /* 0x00000f3000007947 */ /* 0x000fea0003800000 */
.L_x_1261:
        /* <DEDUP_REMOVED lines=22> */
.L_x_1282:
        /* <DEDUP_REMOVED lines=57> */
.L_x_1284:
[----:B------:R-:W-:Y:S05]  /*e2a0*/  BSYNC B0 ;  /* 0x0000000000007941 */ /* 0x000fea0003800000 */
.L_x_1283:
[----:B------:R-:W-:-:S13]  /*e2b0*/  ISETP.GT.AND P0, PT, R16, 0x1, PT ;  /* 0x000000011000780c */ /* 0x000fda0003f04270 */
[----:B------:R-:W-:Y:S05]  /*e2c0*/  @P0 BRA `(.L_x_1276) ;  /* 0x00000a1000000947 */ /* 0x000fea0003800000 */
[----:B------:R-:W2:Y:S04]  /*e2d0*/  LDL.LU R4, [R1+0x1c] ;  /* 0x00001c0001047983 */ /* 0x000ea80000300800 */
[----:B-1----:R-:W3:Y:S04]  /*e2e0*/  LDL.LU R2, [R1+0x24] ;  /* 0x0000240001027983 */ /* 0x002ee80000300800 */
[----:B------:R-:W4:Y:S04]  /*e2f0*/  LDL R6, [R1+0xa4] ;  /* 0x0000a40001067983 */ /* 0x000f280000100800 */
[----:B------:R-:W1:Y:S02]  /*e300*/  S2R R12, SR_TID.X ;  /* 0x00000000000c7919 */ /* 0x000e640000002100 */
[----:B-1----:R-:W-:-:S04]  /*e310*/  SHF.R.S32.HI R11, RZ, 0x1f, R12 ;  /* 0x0000001fff0b7819 */ /* 0x002fc8000001140c */
[----:B------:R-:W-:-:S04]  /*e320*/  LEA.HI R11, R11, R12, RZ, 0x3 ;  /* 0x0000000c0b0b7211 */ /* 0x000fc800078f18ff */
[----:B------:R-:W-:Y:S02]  /*e330*/  SHF.R.S32.HI R11, RZ, 0x3, R11 ;  /* 0x00000003ff0b7819 */ /* 0x000fe4000001140b */
[----:B--2---:R-:W-:Y:S02]  /*e340*/  MOV R8, R4 ;  /* 0x0000000400087202 */ /* 0x004fe40000000f00 */
[----:B------:R-:W-:Y:S02]  /*e350*/  MOV R4, c[0x0][0x4e8] ;  /* 0x00013a0000047a02 */ /* 0x000fe40000000f00 */
[----:B---3--:R-:W-:Y:S01]  /*e360*/  MOV R10, R2 ;  /* 0x00000002000a7202 */ /* 0x008fe20000000f00 */
[----:B------:R-:W-:Y:S01]  /*e370*/  IMAD R2, R13, c[0x0][0x3a0], RZ ;  /* 0x0000e8000d027a24 */ /* 0x000fe200078e02ff */
[----:B------:R-:W-:Y:S01]  /*e380*/  ISETP.NE.AND P0, PT, R4, 0x1, PT ;  /* 0x000000010400780c */ /* 0x000fe20003f05270 */
[----:B------:R-:W-:Y:S01]  /*e390*/  IMAD.WIDE.U32 R4, R0, c[0x0][0x3a0], RZ ;  /* 0x0000e80000047a25 */ /* 0x000fe200078e00ff */
[----:B------:R-:W-:-:S03]  /*e3a0*/  LEA R14, R10, R11, 0x7 ;  /* 0x0000000b0a0e7211 */ /* 0x000fc600078e38ff */
[----:B------:R-:W-:Y:S01]  /*e3b0*/  IMAD R0, R0, c[0x0][0x3a4], R2 ;  /* 0x0000e90000007a24 */ /* 0x000fe200078e0202 */
[----:B----4-:R-:W-:Y:S01]  /*e3c0*/  LEA R2, R10, R6, 0x7 ;  /* 0x000000060a027211 */ /* 0x010fe200078e38ff */
[----:B------:R-:W-:-:S03]  /*e3d0*/  IMAD R6, R20, c[0x0][0x3f0], RZ ;  /* 0x0000fc0014067a24 */ /* 0x000fc600078e02ff */
[----:B------:R-:W-:Y:S01]  /*e3e0*/  IADD3 R5, R5, R0, RZ ;  /* 0x0000000005057210 */ /* 0x000fe20007ffe0ff */
[----:B------:R-:W-:Y:S02]  /*e3f0*/  IMAD.MOV.U32 R0, RZ, RZ, R2 ;  /* 0x000000ffff007224 */ /* 0x000fe400078e0002 */
[----:B------:R-:W-:-:S04]  /*e400*/  @P0 IMAD.HI.U32 R7, R2, c[0x0][0x4ec], RZ ;  /* 0x00013b0002070a27 */ /* 0x000fc800078e00ff */
[----:B------:R-:W-:Y:S01]  /*e410*/  IMAD.WIDE.U32 R4, R8, c[0x0][0x3e8], R4 ;  /* 0x0000fa0008047a25 */ /* 0x000fe200078e0004 */
[----:B------:R-:W-:-:S03]  /*e420*/  @P0 SHF.R.U32.HI R0, RZ, c[0x0][0x4f0], R7 ;  /* 0x00013c00ff000a19 */ /* 0x000fc60000011607 */
[----:B------:R-:W-:Y:S01]  /*e430*/  IMAD R5, R8, c[0x0][0x3ec], R5 ;  /* 0x0000fb0008057a24 */ /* 0x000fe200078e0205 */
[----:B------:R-:W-:Y:S01]  /*e440*/  SHF.R.S32.HI R8, RZ, 0x1f, R0 ;  /* 0x0000001fff087819 */ /* 0x000fe20000011400 */
[C---:B------:R-:W-:Y:S02]  /*e450*/  IMAD R9, R3.reuse, c[0x0][0x3f4], R6 ;  /* 0x0000fd0003097a24 */ /* 0x040fe400078e0206 */
[----:B------:R-:W-:Y:S01]  /*e460*/  IMAD.WIDE.U32 R6, R3, c[0x0][0x3f0], R4 ;  /* 0x0000fc0003067a25 */ /* 0x000fe200078e0004 */
[----:B------:R-:W-:-:S03]  /*e470*/  IADD3 R4, -R0, RZ, RZ ;  /* 0x000000ff00047210 */ /* 0x000fc60007ffe1ff */
[----:B------:R-:W-:Y:S01]  /*e480*/  IMAD R5, R8, c[0x0][0x3e0], RZ ;  /* 0x0000f80008057a24 */ /* 0x000fe200078e02ff */
[----:B------:R-:W-:Y:S01]  /*e490*/  IADD3 R3, R7, R9, RZ ;  /* 0x0000000907037210 */ /* 0x000fe20007ffe0ff */
[----:B------:R-:W-:Y:S02]  /*e4a0*/  IMAD R4, R4, c[0x0][0x4e8], R2 ;  /* 0x00013a0004047a24 */ /* 0x000fe400078e0202 */
[----:B------:R-:W-:Y:S02]  /*e4b0*/  IMAD.MOV.U32 R2, RZ, RZ, R6 ;  /* 0x000000ffff027224 */ /* 0x000fe400078e0006 */
        /* <DEDUP_REMOVED lines=12> */
.L_x_1336:
[----:B------:R-:W-:Y:S05]  /*e580*/  BRA.DIV ~URZ, `(.L_x_1286) ;  /* 0x000021327f007947 */ /* 0x000fea000b800000 */
[----:B------:R3:W4:Y:S02]  /*e590*/  SHFL.IDX PT, R0, R15, RZ, 0x181f ;  /* 0x00181fff0f007589 */ /* 0x00072400000e0000 */
.L_x_1337:
        /* <DEDUP_REMOVED lines=15> */
[CC--:B------:R-:W-:Y:S02]  /*e690*/  @!P3 LEA R10, P4, R2.reuse, R0.reuse, 0x1 ;  /* 0x00000000020ab211 */ /* 0x0c0fe400078808ff */
[----:B------:R-:W-:Y:S02]  /*e6a0*/  @!P2 LEA R8, P6, R19, R0, 0x1 ;  /* 0x000000001308a211 */ /* 0x000fe400078c08ff */
[----:B------:R-:W-:Y:S02]  /*e6b0*/  @!P3 LEA.HI.X R11, R2, R4, R3, 0x1, P4 ;  /* 0x00000004020bb211 */ /* 0x000fe400020f0c03 */
[----:B------:R-:W-:Y:S02]  /*e6c0*/  @!P0 LEA R2, P4, R5, R0, 0x1 ;  /* 0x0000000005028211 */ /* 0x000fe400078808ff */
[-C--:B--2---:R-:W-:Y:S02]  /*e6d0*/  @!P2 LEA.HI.X R9, R19, R4.reuse, R20, 0x1, P6 ;  /* 0x000000041309a211 */ /* 0x084fe400030f0c14 */
[----:B------:R-:W-:-:S02]  /*e6e0*/  @!P1 LEA.HI.X R7, R252, R4, R18, 0x1, P5 ;  /* 0x00000004fc079211 */ /* 0x000fc400028f0c12 */
[----:B------:R-:W-:Y:S01]  /*e6f0*/  @!P0 LEA.HI.X R3, R5, R4, R16, 0x1, P4 ;  /* 0x0000000405038211 */ /* 0x000fe200020f0c10 */
[----:B------:R2:W-:Y:S04]  /*e700*/  @!P3 ST.E.128 [R10.64], RZ ;  /* 0x000000ff0a00b985 */ /* 0x0005e8000c101d06 */
[----:B------:R2:W-:Y:S04]  /*e710*/  @!P2 ST.E.128 [R8.64], RZ ;  /* 0x000000ff0800a985 */ /* 0x0005e8000c101d06 */
[----:B------:R2:W-:Y:S04]  /*e720*/  @!P1 ST.E.128 [R6.64], RZ ;  /* 0x000000ff06009985 */ /* 0x0005e8000c101d06 */
[----:B------:R2:W-:Y:S02]  /*e730*/  @!P0 ST.E.128 [R2.64], RZ ;  /* 0x000000ff02008985 */ /* 0x0005e4000c101d06 */
.L_x_1288:
[----:B------:R-:W-:Y:S05]  /*e740*/  BSYNC B0 ;  /* 0x0000000000007941 */ /* 0x000fea0003800000 */
.L_x_1287:
[----:B------:R-:W-:Y:S05]  /*e750*/  BRA.DIV ~URZ, `(.L_x_1289) ;  /* 0x00001fc27f007947 */ /* 0x000fea000b800000 */
[----:B--2---:R2:W1:Y:S04]  /*e760*/  SHFL.IDX PT, R4, R12, 0x1, 0x181f ;  /* 0x00381f000c047f89 */ /* 0x00446800000e0000 */
[----:B----4-:R2:W4:Y:S02]  /*e770*/  SHFL.IDX PT, R0, R15, 0x1, 0x181f ;  /* 0x00381f000f007f89 */ /* 0x01052400000e0000 */
.L_x_1338:
        /* <DEDUP_REMOVED lines=22> */
[----:B------:R1:W-:Y:S04]  /*e8e0*/  @!P3 ST.E.128 [R10.64], RZ ;  /* 0x000000ff0a00b985 */ /* 0x0003e8000c101d06 */
[----:B------:R1:W-:Y:S04]  /*e8f0*/  @!P2 ST.E.128 [R8.64], RZ ;  /* 0x000000ff0800a985 */ /* 0x0003e8000c101d06 */
[----:B------:R1:W-:Y:S04]  /*e900*/  @!P1 ST.E.128 [R6.64], RZ ;  /* 0x000000ff06009985 */ /* 0x0003e8000c101d06 */
[----:B------:R1:W-:Y:S02]  /*e910*/  @!P0 ST.E.128 [R2.64], RZ ;  /* 0x000000ff02008985 */ /* 0x0003e4000c101d06 */
.L_x_1291:
[----:B------:R-:W-:Y:S05]  /*e920*/  BSYNC B0 ;  /* 0x0000000000007941 */ /* 0x000fea0003800000 */
.L_x_1290:
[----:B------:R-:W-:Y:S05]  /*e930*/  BRA.DIV ~URZ, `(.L_x_1292) ;  /* 0x00001ea27f007947 */ /* 0x000fea000b800000 */
[----:B-1----:R1:W2:Y:S02]  /*e940*/  SHFL.IDX PT, R4, R12, 0x2, 0x181f ;  /* 0x00581f000c047f89 */ /* 0x0022a400000e0000 */
.L_x_1339:
[----:B------:R-:W-:Y:S05]  /*e950*/  BRA.DIV ~URZ, `(.L_x_1293) ;  /* 0x00001ef27f007947 */ /* 0x000fea000b800000 */
[----:B----4-:R4:W1:Y:S02]  /*e960*/  SHFL.IDX PT, R0, R15, 0x2, 0x181f ;  /* 0x00581f000f007f89 */ /* 0x01086400000e0000 */
.L_x_1340:
        /* <DEDUP_REMOVED lines=26> */
.L_x_1295:
[----:B------:R-:W-:Y:S05]  /*eb10*/  BSYNC B0 ;  /* 0x0000000000007941 */ /* 0x000fea0003800000 */
.L_x_1294:
[----:B------:R-:W-:Y:S05]  /*eb20*/  BRA.DIV ~URZ, `(.L_x_1296) ;  /* 0x00001d827f007947 */ /* 0x000fea000b800000 */
[----:B--2---:R2:W3:Y:S04]  /*eb30*/  SHFL.IDX PT, R4, R12, 0x3, 0x181f ;  /* 0x00781f000c047f89 */ /* 0x0044e800000e0000 */
[----:B-1----:R2:W1:Y:S02]  /*eb40*/  SHFL.IDX PT, R0, R15, 0x3, 0x181f ;  /* 0x00781f000f007f89 */ /* 0x00246400000e0000 */
.L_x_1341:
[----:B------:R-:W-:-:S04]  /*eb50*/  IADD3 R14, R14, 0x60, RZ ;  /* 0x000000600e0e7810 */ /* 0x000fc80007ffe0ff */
        /* <DEDUP_REMOVED lines=8> */
[----:B------:R-:W-:-:S13]  /*ebe0*/  ISETP.GE.AND P1, PT, R252, c[0x0][0x3c8], PT ;  /* 0x0000f200fc007a0c */ /* 0x000fda0003f26270 */
[----:B-1----:R-:W-:Y:S02]  /*ebf0*/  @!P1 LEA R6, P5, R252, R0, 0x1 ;  /* 0x00000000fc069211 */ /* 0x002fe400078a08ff */
        /* <DEDUP_REMOVED lines=8> */
[----:B------:R-:W-:-:S02]  /*ec80*/  @!P1 LEA.HI.X R7, R252, R4, R15, 0x1, P5 ;  /* 0x00000004fc079211 */ /* 0x000fc400028f0c0f */
[----:B------:R-:W-:Y:S01]  /*ec90*/  @!P0 LEA.HI.X R3, R5, R4, R12, 0x1, P4 ;  /* 0x0000000405038211 */ /* 0x000fe200020f0c0c */
[----:B------:R1:W-:Y:S04]  /*eca0*/  @!P3 ST.E.128 [R10.64], RZ ;  /* 0x000000ff0a00b985 */ /* 0x0003e8000c101d06 */
[----:B------:R1:W-:Y:S04]  /*ecb0*/  @!P2 ST.E.128 [R8.64], RZ ;  /* 0x000000ff0800a985 */ /* 0x0003e8000c101d06 */
[----:B------:R1:W-:Y:S04]  /*ecc0*/  @!P1 ST.E.128 [R6.64], RZ ;  /* 0x000000ff06009985 */ /* 0x0003e8000c101d06 */
[----:B------:R1:W-:Y:S02]  /*ecd0*/  @!P0 ST.E.128 [R2.64], RZ ;  /* 0x000000ff02008985 */ /* 0x0003e4000c101d06 */
.L_x_1276:
[----:B------:R-:W-:Y:S05]  /*ece0*/  BSYNC B1 ;  /* 0x0000000000017941 */ /* 0x000fea0003800000 */
.L_x_1260:
[----:B-1--4-:R-:W4:Y:S02]  /*ecf0*/  LDL R0, [R1+0xe0] ;  /* 0x0000e00001007983 */ /* 0x012f240000100800 */
[----:B----4-:R-:W-:-:S13]  /*ed00*/  ISETP.NE.AND P0, PT, R0, RZ, PT ;  /* 0x000000ff0000720c */ /* 0x010fda0003f05270 */
[----:B------:R-:W-:Y:S01]  /*ed10*/  @P0 WARPSYNC 0xffffffff ;  /* 0xffffffff00000948 */ /* 0x000fe20003800000 */
[----:B------:R-:W-:Y:S06]  /*ed20*/  @P0 BAR.SYNC.DEFER_BLOCKING 0x5, 0x100 ;  /* 0x0144000000000b1d */ /* 0x000fec0000010000 */
[----:B---3--:R-:W1:Y:S04]  /*ed30*/  @P0 LDS.128 R4, [0x20100] ;  /* 0x02010000ff040984 */ /* 0x008e680000000c00 */
        /* <DEDUP_REMOVED lines=10> */
.L_x_1342:
[----:B------:R-:W-:Y:S05]  /*ede0*/  BRA.DIV ~URZ, `(.L_x_1299) ;  /* 0x00001bf27f007947 */ /* 0x000fea000b800000 */
[----:B------:R3:W4:Y:S02]  /*edf0*/  SHFL.IDX PT, R8, R98, 0x1, 0x1f ;  /* 0x00201f0062087f89 */ /* 0x00072400000e0000 */
.L_x_1343:
        /* <DEDUP_REMOVED lines=19> */
.L_x_1344:
        /* <DEDUP_REMOVED lines=16> */
.L_x_1345:
[----:B---3--:R-:W-:Y:S01]  /*f030*/  IMAD R0, R0, c[0x0][0x538], RZ ;  /* 0x00014e0000007a24 */ /* 0x008fe200078e02ff */
[----:B------:R-:W-:Y:S04]  /*f040*/  BSSY B1, `(.L_x_1302) ;  /* 0x0000084000017945 */ /* 0x000fe80003800000 */
[----:B----4-:R-:W-:-:S04]  /*f050*/  IADD3 R8, R0, R8, RZ ;  /* 0x0000000800087210 */ /* 0x010fc80007ffe0ff */
[----:B--2---:R-:W-:-:S13]  /*f060*/  ISETP.GT.AND P6, PT, R8, R9, PT ;  /* 0x000000090800720c */ /* 0x004fda0003fc4270 */
[----:B------:R-:W-:Y:S05]  /*f070*/  @P6 BRA `(.L_x_1303) ;  /* 0x0000025000006947 */ /* 0x000fea0003800000 */
.L_x_1307:
        /* <DEDUP_REMOVED lines=17> */
.L_x_1346:
        /* <DEDUP_REMOVED lines=16> */
.L_x_1347:
[----:B--2---:R-:W-:-:S05]  /*f290*/  IMAD R0, R0, c[0x0][0x538], RZ ;  /* 0x00014e0000007a24 */ /* 0x004fca00078e02ff */
[----:B------:R-:W-:-:S04]  /*f2a0*/  IADD3 R8, R0, R8, RZ ;  /* 0x0000000800087210 */ /* 0x000fc80007ffe0ff */
[----:B------:R-:W-:-:S13]  /*f2b0*/  ISETP.GT.AND P6, PT, R8, R9, PT ;  /* 0x000000090800720c */ /* 0x000fda0003fc4270 */
[----:B-1----:R-:W-:Y:S05]  /*f2c0*/  @!P6 BRA `(.L_x_1307) ;  /* 0xfffffdb00000e947 */ /* 0x002fea000383ffff */
.L_x_1303:
[----:B------:R-:W-:-:S05]  /*f2d0*/  IADD3 R12, -R0, R8, RZ ;  /* 0x00000008000c7210 */ /* 0x000fca0007ffe1ff */
[----:B------:R-:W-:-:S05]  /*f2e0*/  IMAD R0, R4, c[0x0][0x538], R12 ;  /* 0x00014e0004007a24 */ /* 0x000fca00078e020c */
[----:B------:R-:W-:Y:S01]  /*f2f0*/  ISETP.GT.AND P0, PT, R0, R9, PT ;  /* 0x000000090000720c */ /* 0x000fe20003f04270 */
[----:B------:R-:W-:-:S12]  /*f300*/  BRA.DIV ~URZ, `(.L_x_1308) ;  /* 0x00001b127f007947 */ /* 0x000fd8000b800000 */
[----:B------:R-:W-:-:S04]  /*f310*/  VOTE.ANY R11, PT, !P0 ;  /* 0x00000000000b7806 */ /* 0x000fc800040e0100 */
.L_x_1348:
[----:B------:R2:W3:Y:S01]  /*f320*/  POPC R10, R11 ;  /* 0x0000000b000a7309 */ /* 0x0004e20000000000 */
[----:B------:R-:W-:Y:S05]  /*f330*/  BRA.DIV ~URZ, `(.L_x_1309) ;  /* 0x00001b327f007947 */ /* 0x000fea000b800000 */
[----:B---3--:R3:W4:Y:S04]  /*f340*/  SHFL.IDX PT, R8, R6, R10, 0x1f ;  /* 0x00001f0a06087589 */ /* 0x00872800000e0000 */
[----:B------:R3:W1:Y:S02]  /*f350*/  SHFL.IDX PT, R7, R7, R10, 0x1f ;  /* 0x00001f0a07077589 */ /* 0x00066400000e0000 */
.L_x_1349:
[----:B------:R-:W-:Y:S01]  /*f360*/  ISETP.NE.AND P0, PT, R11, RZ, PT ;  /* 0x000000ff0b00720c */ /* 0x000fe20003f05270 */
[----:B------:R-:W-:-:S12]  /*f370*/  BSSY B0, `(.L_x_1310) ;  /* 0x0000005000007945 */ /* 0x000fd80003800000 */
[----:B------:R-:W-:Y:S05]  /*f380*/  @!P0 BRA `(.L_x_1311) ;  /* 0x0000003000008947 */ /* 0x000fea0003800000 */
[----:B------:R-:W-:Y:S01]  /*f390*/  IADD3 R3, R10, -0x1, RZ ;  /* 0xffffffff0a037810 */ /* 0x000fe20007ffe0ff */
[----:B------:R-:W-:Y:S05]  /*f3a0*/  BRA.DIV ~URZ, `(.L_x_1312) ;  /* 0x00001b927f007947 */ /* 0x000fea000b800000 */
[----:B------:R2:W3:Y:S02]  /*f3b0*/  SHFL.IDX PT, R13, R4, R3, 0x1f ;  /* 0x00001f03040d7589 */ /* 0x0004e400000e0000 */
.L_x_1311:
[----:B------:R-:W-:Y:S05]  /*f3c0*/  BSYNC B0 ;  /* 0x0000000000007941 */ /* 0x000fea0003800000 */
.L_x_1310:
[----:B---3--:R-:W-:Y:S01]  /*f3d0*/  IMAD R6, R13, c[0x0][0x538], R12 ;  /* 0x00014e000d067a24 */ /* 0x008fe200078e020c */
[----:B----4-:R-:W-:Y:S02]  /*f3e0*/  IABS R2, R8 ;  /* 0x0000000800027213 */ /* 0x010fe40000000000 */
[----:B-12---:R-:W-:Y:S01]  /*f3f0*/  IABS R3, R7 ;  /* 0x0000000700037213 */ /* 0x006fe20000000000 */
[----:B------:R-:W-:Y:S01]  /*f400*/  IMAD.IADD R9, R9, 0x1, -R6 ;  /* 0x0000000109097824 */ /* 0x000fe200078e0a06 */
[----:B------:R1:W-:Y:S01]  /*f410*/  STL [R1+0x20], R6 ;  /* 0x0000200601007387 */ /* 0x0003e20000100800 */
[----:B------:R-:W2:Y:S03]  /*f420*/  I2F.RP R4, R2 ;  /* 0x0000000200047306 */ /* 0x000ea60000209400 */
[----:B------:R-:W3:Y:S05]  /*f430*/  LDL.LU R13, [R1+0x2c] ;  /* 0x00002c00010d7983 */ /* 0x000eea0000300800 */
[----:B--2---:R-:W2:Y:S02]  /*f440*/  MUFU.RCP R4, R4 ;  /* 0x0000000400047308 */ /* 0x004ea40000001000 */
[----:B--2---:R-:W-:-:S06]  /*f450*/  IADD3 R4, R4, 0xffffffe, RZ ;  /* 0x0ffffffe04047810 */ /* 0x004fcc0007ffe0ff */
[----:B------:R-:W2:Y:S01]  /*f460*/  F2I.FTZ.U32.TRUNC.NTZ R5, R4 ;  /* 0x0000000400057305 */ /* 0x000ea2000021f000 */
[----:B-1----:R-:W-:Y:S02]  /*f470*/  MOV R6, R3 ;  /* 0x0000000300067202 */ /* 0x002fe40000000f00 */
[----:B------:R-:W-:Y:S01]  /*f480*/  IABS R11, R9 ;  /* 0x00000009000b7213 */ /* 0x000fe20000000000 */
[----:B--2---:R-:W-:-:S04]  /*f490*/  IMAD.MOV R0, RZ, RZ, -R5 ;  /* 0x000000ffff007224 */ /* 0x004fc800078e0a05 */
[----:B------:R-:W-:Y:S01]  /*f4a0*/  IMAD.MOV.U32 R4, RZ, RZ, R0 ;  /* 0x000000ffff047224 */ /* 0x000fe200078e0000 */
[----:B------:R-:W-:-:S03]  /*f4b0*/  IABS R0, R8 ;  /* 0x0000000800007213 */ /* 0x000fc60000000000 */
[----:B------:R-:W-:Y:S02]  /*f4c0*/  IMAD R3, R4, R2, RZ ;  /* 0x0000000204037224 */ /* 0x000fe400078e02ff */
[----:B------:R-:W-:Y:S01]  /*f4d0*/  IMAD.MOV.U32 R4, RZ, RZ, RZ ;  /* 0x000000ffff047224 */ /* 0x000fe200078e00ff */
[----:B------:R-:W1:Y:S01]  /*f4e0*/  I2F.RP R12, R6 ;  /* 0x00000006000c7306 */ /* 0x000e620000209400 */
[----:B------:R-:W-:Y:S02]  /*f4f0*/  IMAD.MOV R0, RZ, RZ, -R0 ;  /* 0x000000ffff007224 */ /* 0x000fe400078e0a00 */
[----:B------:R-:W-:-:S04]  /*f500*/  IMAD.HI.U32 R5, R5, R3, R4 ;  /* 0x0000000305057227 */ /* 0x000fc800078e0004 */
[----:B------:R-:W-:Y:S01]  /*f510*/  IMAD.MOV.U32 R3, RZ, RZ, R11 ;  /* 0x000000ffff037224 */ /* 0x000fe200078e000b */
[----:B------:R-:W-:-:S03]  /*f520*/  MOV R4, R0 ;  /* 0x0000000000047202 */ /* 0x000fc60000000f00 */
[----:B------:R-:W-:-:S04]  /*f530*/  IMAD.HI.U32 R0, R5, R3, RZ ;  /* 0x0000000305007227 */ /* 0x000fc800078e00ff */
[----:B------:R-:W-:Y:S02]  /*f540*/  IMAD R3, R0, R4, R3 ;  /* 0x0000000400037224 */ /* 0x000fe400078e0203 */
[----:B-1----:R-:W1:Y:S03]  /*f550*/  MUFU.RCP R4, R12 ;  /* 0x0000000c00047308 */ /* 0x002e660000001000 */
[----:B------:R-:W-:-:S13]  /*f560*/  ISETP.GT.U32.AND P1, PT, R2, R3, PT ;  /* 0x000000030200720c */ /* 0x000fda0003f24070 */
[----:B------:R-:W-:Y:S01]  /*f570*/  @!P1 IMAD.IADD R3, R3, 0x1, -R2 ;  /* 0x0000000103039824 */ /* 0x000fe200078e0a02 */
[----:B-1----:R-:W-:-:S04]  /*f580*/  IADD3 R4, R4, 0xffffffe, RZ ;  /* 0x0ffffffe04047810 */ /* 0x002fc80007ffe0ff */
[----:B------:R-:W-:Y:S02]  /*f590*/  ISETP.GE.U32.AND P2, PT, R3, R2, PT ;  /* 0x000000020300720c */ /* 0x000fe40003f46070 */
[----:B------:R-:W1:Y:S01]  /*f5a0*/  F2I.FTZ.U32.TRUNC.NTZ R3, R4 ;  /* 0x0000000400037305 */ /* 0x000e62000021f000 */
[----:B------:R-:W-:Y:S02]  /*f5b0*/  LOP3.LUT R2, R9, R8, RZ, 0x3c, !PT ;  /* 0x0000000809027212 */ /* 0x000fe400078e3cff */
[----:B------:R-:W-:Y:S02]  /*f5c0*/  @!P1 IADD3 R0, R0, 0x1, RZ ;  /* 0x0000000100009810 */ /* 0x000fe40007ffe0ff */
[----:B------:R-:W-:Y:S02]  /*f5d0*/  ISETP.GE.AND P0, PT, R2, RZ, PT ;  /* 0x000000ff0200720c */ /* 0x000fe40003f06270 */
[----:B------:R-:W-:-:S04]  /*f5e0*/  ISETP.NE.AND P1, PT, R8, RZ, PT ;  /* 0x000000ff0800720c */ /* 0x000fc80003f25270 */
[----:B------:R-:W-:Y:S01]  /*f5f0*/  @P2 IADD3 R0, R0, 0x1, RZ ;  /* 0x0000000100002810 */ /* 0x000fe20007ffe0ff */
[----:B-1----:R-:W-:-:S06]  /*f600*/  IMAD.MOV R2, RZ, RZ, -R3 ;  /* 0x000000ffff027224 */ /* 0x002fcc00078e0a03 */
[----:B------:R-:W-:Y:S01]  /*f610*/  @!P0 IMAD.MOV R0, RZ, RZ, -R0 ;  /* 0x000000ffff008224 */ /* 0x000fe200078e0a00 */
[----:B------:R-:W-:Y:S02]  /*f620*/  MOV R4, R2 ;  /* 0x0000000200047202 */ /* 0x000fe40000000f00 */
[----:B------:R-:W-:Y:S02]  /*f630*/  IABS R2, R7 ;  /* 0x0000000700027213 */ /* 0x000fe40000000000 */
[----:B------:R-:W-:Y:S01]  /*f640*/  @!P1 LOP3.LUT R0, RZ, R8, RZ, 0x33, !PT ;  /* 0x00000008ff009212 */ /* 0x000fe200078e33ff */
[----:B------:R-:W-:Y:S02]  /*f650*/  IMAD R4, R4, R6, RZ ;  /* 0x0000000604047224 */ /* 0x000fe400078e02ff */
[----:B------:R-:W-:Y:S01]  /*f660*/  IMAD.MOV R5, RZ, RZ, -R2 ;  /* 0x000000ffff057224 */ /* 0x000fe200078e0a02 */
[----:B------:R-:W-:Y:S01]  /*f670*/  IABS R11, R0 ;  /* 0x00000000000b7213 */ /* 0x000fe20000000000 */
[----:B------:R-:W-:-:S04]  /*f680*/  IMAD.MOV.U32 R2, RZ, RZ, RZ ;  /* 0x000000ffff027224 */ /* 0x000fc800078e00ff */
        /* <DEDUP_REMOVED lines=26> */
.L_x_1304:
[----:B------:R-:W-:Y:S01]  /*f830*/  MOV R0, c[0x0][0x53c] ;  /* 0x00014f0000007a02 */ /* 0x000fe20000000f00 */
[----:B------:R2:W-:Y:S04]  /*f840*/  STL [R1+0x20], R9 ;  /* 0x0000200901007387 */ /* 0x0005e80000100800 */
[----:B------:R2:W-:Y:S04]  /*f850*/  STL [R1+0x24], RZ ;  /* 0x000024ff01007387 */ /* 0x0005e80000100800 */
[----:B------:R2:W-:Y:S04]  /*f860*/  STL [R1+0x28], RZ ;  /* 0x000028ff01007387 */ /* 0x0005e80000100800 */
[----:B------:R2:W-:Y:S02]  /*f870*/  STL [R1+0x2c], R0 ;  /* 0x00002c0001007387 */ /* 0x0005e40000100800 */
.L_x_1313:
[----:B------:R-:W-:Y:S05]  /*f880*/  BSYNC B1 ;  /* 0x0000000000017941 */ /* 0x000fea0003800000 */
.L_x_1302:
        /* <DEDUP_REMOVED lines=9> */
.L_x_1297:
[----:B--2---:R-:W2:Y:S02]  /*f920*/  LDL R0, [R1+0x2c] ;  /* 0x00002c0001007983 */ /* 0x004ea40000100800 */
[----:B--2---:R-:W-:-:S13]  /*f930*/  ISETP.GE.AND P0, PT, R0, c[0x0][0x53c], PT ;  /* 0x00014f0000007a0c */ /* 0x004fda0003f06270 */
[----:B-1----:R-:W-:Y:S01]  /*f940*/  @P0 CALL.REL.NOINC `(.L_x_1314) ;  /* 0x0000001000000944 */ /* 0x002fe20003c00000 */
[----:B------:R-:W-:Y:S05]  /*f950*/  BRA `(.L_x_1315) ;  /* 0xffff201000007947 */ /* 0x000fea000383ffff */
.L_x_1314:
[----:B------:R-:W-:Y:S05]  /*f960*/  EXIT ;  /* 0x000000000000794d */ /* 0x000fea0003800000 */
.L_x_1226:
[----:B------:R-:W-:Y:S01]  /*f970*/  IMAD.MOV.U32 R0, RZ, RZ, R5 ;  /* 0x000000ffff007224 */ /* 0x000fe200078e0005 */
[----:B------:R-:W-:Y:S02]  /*f980*/  MOV R2, 0x1 ;  /* 0x0000000100027802 */ /* 0x000fe40000000f00 */
[----:B------:R-:W-:Y:S02]  /*f990*/  MOV R3, 0xf9b0 ;  /* 0x0000f9b000037802 */ /* 0x000fe40000000f00 */
[----:B------:R-:W-:Y:S05]  /*f9a0*/  CALL.REL.NOINC `($__internal_28_$__cuda_sm70_shflsync_up_p) ;  /* 0x0000169000007944 */ /* 0x000fea0003c00000 */
[----:B------:R-:W-:Y:S01]  /*f9b0*/  MOV R0, R4 ;  /* 0x0000000400007202 */ /* 0x000fe20000000f00 */
[----:B------:R-:W-:Y:S05]  /*f9c0*/  BRA `(.L_x_1316) ;  /* 0xffff0aa000007947 */ /* 0x000fea000383ffff */
.L_x_1227:
[----:B------:R-:W-:Y:S01]  /*f9d0*/  IMAD.MOV.U32 R0, RZ, RZ, R5 ;  /* 0x000000ffff007224 */ /* 0x000fe200078e0005 */
[----:B------:R-:W-:Y:S02]  /*f9e0*/  MOV R2, 0x2 ;  /* 0x0000000200027802 */ /* 0x000fe40000000f00 */
[----:B------:R-:W-:Y:S02]  /*f9f0*/  MOV R3, 0xfa10 ;  /* 0x0000fa1000037802 */ /* 0x000fe40000000f00 */
[----:B------:R-:W-:Y:S05]  /*fa00*/  CALL.REL.NOINC `($__internal_28_$__cuda_sm70_shflsync_up_p) ;  /* 0x0000163000007944 */ /* 0x000fea0003c00000 */
[----:B------:R-:W-:Y:S01]  /*fa10*/  SEL R0, R4, RZ, P4 ;  /* 0x000000ff04007207 */ /* 0x000fe20002000000 */
[----:B------:R-:W-:Y:S01]  /*fa20*/  IMAD.MOV.U32 R2, RZ, RZ, 0x4 ;  /* 0x00000004ff027424 */ /* 0x000fe200078e00ff */
[----:B------:R-:W-:-:S03]  /*fa30*/  MOV R3, 0xfa60 ;  /* 0x0000fa6000037802 */ /* 0x000fc60000000f00 */
[----:B------:R-:W-:Y:S02]  /*fa40*/  IMAD.IADD R0, R5, 0x1, R0 ;  /* 0x0000000105007824 */ /* 0x000fe400078e0200 */
        /* <DEDUP_REMOVED lines=14> */
[----:B------:R-:W-:Y:S01]  /*fb30*/  IMAD.IADD R4, R0, 0x1, R4 ;  /* 0x0000000100047824 */ /* 0x000fe200078e0204 */
[----:B------:R-:W-:-:S03]  /*fb40*/  MOV R0, 0x1f ;  /* 0x0000001f00007802 */ /* 0x000fc60000000f00 */
[----:B------:R-:W-:Y:S02]  /*fb50*/  IMAD.MOV.U32 R5, RZ, RZ, R4 ;  /* 0x000000ffff057224 */ /* 0x000fe400078e0004 */
[----:B------:R-:W-:Y:S05]  /*fb60*/  CALL.REL.NOINC `($__internal_27_$__cuda_sm70_shflsync_idx_p) ;  /* 0x0000148000007944 */ /* 0x000fea0003c00000 */
[----:B------:R-:W-:Y:S05]  /*fb70*/  BRA `(.L_x_1317) ;  /* 0xffff09f000007947 */ /* 0x000fea000383ffff */
.L_x_1229:
[----:B------:R-:W-:Y:S02]  /*fb80*/  SEL R0, RZ, 0x1, P0 ;  /* 0x00000001ff007807 */ /* 0x000fe40000000000 */
[----:B------:R-:W-:Y:S02]  /*fb90*/  MOV R2, 0xfbb0 ;  /* 0x0000fbb000027802 */ /* 0x000fe40000000f00 */
[----:B------:R-:W-:Y:S05]  /*fba0*/  CALL.REL.NOINC `($__internal_29_$__cuda_sm70_votesync_ballot) ;  /* 0x0000150000007944 */ /* 0x000fea0003c00000 */
[----:B------:R-:W-:Y:S01]  /*fbb0*/  MOV R6, R0 ;  /* 0x0000000000067202 */ /* 0x000fe20000000f00 */
[----:B------:R-:W-:Y:S05]  /*fbc0*/  BRA `(.L_x_1318) ;  /* 0xffff0a3000007947 */ /* 0x000fea000383ffff */
.L_x_1230:
[----:B------:R-:W-:Y:S01]  /*fbd0*/  IMAD.MOV.U32 R5, RZ, RZ, R8 ;  /* 0x000000ffff057224 */ /* 0x000fe200078e0008 */
[----:B--2---:R-:W-:Y:S01]  /*fbe0*/  MOV R3, R13 ;  /* 0x0000000d00037202 */ /* 0x004fe20000000f00 */
[----:B------:R-:W-:Y:S01]  /*fbf0*/  IMAD.MOV.U32 R0, RZ, RZ, 0x1f ;  /* 0x0000001fff007424 */ /* 0x000fe200078e00ff */
[----:B------:R-:W-:Y:S02]  /*fc00*/  MOV R2, 0xfc20 ;  /* 0x0000fc2000027802 */ /* 0x000fe40000000f00 */
[----:B-1----:R-:W-:Y:S05]  /*fc10*/  CALL.REL.NOINC `($__internal_27_$__cuda_sm70_shflsync_idx_p) ;  /* 0x000013d000007944 */ /* 0x002fea0003c00000 */
[----:B------:R-:W-:Y:S01]  /*fc20*/  IMAD.MOV.U32 R11, RZ, RZ, R0 ;  /* 0x000000ffff0b7224 */ /* 0x000fe200078e0000 */
[----:B------:R-:W-:Y:S01]  /*fc30*/  MOV R5, R7 ;  /* 0x0000000700057202 */ /* 0x000fe20000000f00 */
[----:B------:R-:W-:Y:S01]  /*fc40*/  IMAD.MOV.U32 R7, RZ, RZ, RZ ;  /* 0x000000ffff077224 */ /* 0x000fe200078e00ff */
[----:B------:R-:W-:Y:S01]  /*fc50*/  MOV R3, R13 ;  /* 0x0000000d00037202 */ /* 0x000fe20000000f00 */
[----:B------:R-:W-:Y:S01]  /*fc60*/  IMAD.MOV.U32 R0, RZ, RZ, 0x1f ;  /* 0x0000001fff007424 */ /* 0x000fe200078e00ff */
[----:B------:R-:W-:-:S02]  /*fc70*/  MOV R2, 0xfc90 ;  /* 0x0000fc9000027802 */ /* 0x000fc40000000f00 */
[----:B------:R-:W-:Y:S05]  /*fc80*/  CALL.REL.NOINC `($__internal_27_$__cuda_sm70_shflsync_idx_p) ;  /* 0x0000136000007944 */ /* 0x000fea0003c00000 */
[----:B------:R-:W-:Y:S01]  /*fc90*/  MOV R10, R0 ;  /* 0x00000000000a7202 */ /* 0x000fe20000000f00 */
[----:B------:R-:W-:Y:S05]  /*fca0*/  BRA `(.L_x_1319) ;  /* 0xffff09a000007947 */ /* 0x000fea000383ffff */
.L_x_1233:
[----:B------:R-:W-:Y:S01]  /*fcb0*/  IMAD.MOV.U32 R5, RZ, RZ, R4 ;  /* 0x000000ffff057224 */ /* 0x000fe200078e0004 */
[----:B------:R-:W-:-:S02]  /*fcc0*/  MOV R0, 0x1f ;  /* 0x0000001f00007802 */ /* 0x000fc40000000f00 */
[----:B------:R-:W-:Y:S02]  /*fcd0*/  MOV R2, 0xfcf0 ;  /* 0x0000fcf000027802 */ /* 0x000fe40000000f00 */
[----:B-1----:R-:W-:Y:S05]  /*fce0*/  CALL.REL.NOINC `($__internal_27_$__cuda_sm70_shflsync_idx_p) ;  /* 0x0000130000007944 */ /* 0x002fea0003c00000 */
[----:B------:R-:W-:Y:S01]  /*fcf0*/  MOV R7, R0 ;  /* 0x0000000000077202 */ /* 0x000fe20000000f00 */
[----:B------:R-:W-:Y:S05]  /*fd00*/  BRA `(.L_x_1232) ;  /* 0xffff09a000007947 */ /* 0x000fea000383ffff */
.L_x_1241:
[----:B------:R-:W-:Y:S01]  /*fd10*/  IMAD.MOV.U32 R5, RZ, RZ, R14 ;  /* 0x000000ffff057224 */ /* 0x000fe200078e000e */
[----:B------:R-:W-:Y:S01]  /*fd20*/  MOV R3, RZ ;  /* 0x000000ff00037202 */ /* 0x000fe20000000f00 */
[----:B------:R-:W-:Y:S01]  /*fd30*/  IMAD.MOV.U32 R0, RZ, RZ, 0x181f ;  /* 0x0000181fff007424 */ /* 0x000fe200078e00ff */
[----:B------:R-:W-:Y:S02]  /*fd40*/  MOV R2, 0xfd60 ;  /* 0x0000fd6000027802 */ /* 0x000fe40000000f00 */
[----:B------:R-:W-:Y:S05]  /*fd50*/  CALL.REL.NOINC `($__internal_27_$__cuda_sm70_shflsync_idx_p) ;  /* 0x0000129000007944 */ /* 0x000fea0003c00000 */
[----:B------:R-:W-:Y:S01]  /*fd60*/  MOV R4, R0 ;  /* 0x0000000000047202 */ /* 0x000fe20000000f00 */
[----:B------:R-:W-:Y:S05]  /*fd70*/  BRA `(.L_x_1320) ;  /* 0xffff2cf000007947 */ /* 0x000fea000383ffff */
.L_x_1242:
[----:B------:R-:W-:Y:S01]  /*fd80*/  IMAD.MOV.U32 R5, RZ, RZ, R15 ;  /* 0x000000ffff057224 */ /* 0x000fe200078e000f */
[----:B------:R-:W-:Y:S01]  /*fd90*/  MOV R3, RZ ;  /* 0x000000ff00037202 */ /* 0x000fe20000000f00 */
[----:B------:R-:W-:Y:S01]  /*fda0*/  IMAD.MOV.U32 R0, RZ, RZ, 0x181f ;  /* 0x0000181fff007424 */ /* 0x000fe200078e00ff */
[----:B------:R-:W-:Y:S02]  /*fdb0*/  MOV R2, 0xfdd0 ;  /* 0x0000fdd000027802 */ /* 0x000fe40000000f00 */
[----:B-12---:R-:W-:Y:S05]  /*fdc0*/  CALL.REL.NOINC `($__internal_27_$__cuda_sm70_shflsync_idx_p) ;  /* 0x0000122000007944 */ /* 0x006fea0003c00000 */
[----:B------:R-:W-:Y:S05]  /*fdd0*/  BRA `(.L_x_1321) ;  /* 0xffff2cb000007947 */ /* 0x000fea000383ffff */
.L_x_1245:
[----:B------:R-:W-:Y:S01]  /*fde0*/  IMAD.MOV.U32 R5, RZ, RZ, R14 ;  /* 0x000000ffff057224 */ /* 0x000fe200078e000e */
[----:B---3--:R-:W-:Y:S01]  /*fdf0*/  MOV R3, 0x1 ;  /* 0x0000000100037802 */ /* 0x008fe20000000f00 */
[----:B----4-:R-:W-:Y:S01]  /*fe00*/  IMAD.MOV.U32 R0, RZ, RZ, 0x181f ;  /* 0x0000181fff007424 */ /* 0x010fe200078e00ff */
[----:B------:R-:W-:-:S02]  /*fe10*/  MOV R2, 0xfe30 ;  /* 0x0000fe3000027802 */ /* 0x000fc40000000f00 */
[----:B-12---:R-:W-:Y:S05]  /*fe20*/  CALL.REL.NOINC `($__internal_27_$__cuda_sm70_shflsync_idx_p) ;  /* 0x000011c000007944 */ /* 0x006fea0003c00000 */
[----:B------:R-:W-:Y:S01]  /*fe30*/  IMAD.MOV.U32 R4, RZ, RZ, R0 ;  /* 0x000000ffff047224 */ /* 0x000fe200078e0000 */
[----:B------:R-:W-:Y:S01]  /*fe40*/  MOV R3, 0x1 ;  /* 0x0000000100037802 */ /* 0x000fe20000000f00 */
[----:B------:R-:W-:Y:S01]  /*fe50*/  IMAD.MOV.U32 R5, RZ, RZ, R15 ;  /* 0x000000ffff057224 */ /* 0x000fe200078e000f */
[----:B------:R-:W-:-:S02]  /*fe60*/  MOV R0, 0x181f ;  /* 0x0000181f00007802 */ /* 0x000fc40000000f00 */
[----:B------:R-:W-:Y:S02]  /*fe70*/  MOV R2, 0xfe90 ;  /* 0x0000fe9000027802 */ /* 0x000fe40000000f00 */
[----:B------:R-:W-:Y:S05]  /*fe80*/  CALL.REL.NOINC `($__internal_27_$__cuda_sm70_shflsync_idx_p) ;  /* 0x0000116000007944 */ /* 0x000fea0003c00000 */
[----:B------:R-:W-:Y:S05]  /*fe90*/  BRA `(.L_x_1322) ;  /* 0xffff2dc000007947 */ /* 0x000fea000383ffff */
.L_x_1248:
[----:B------:R-:W-:Y:S01]  /*fea0*/  IMAD.MOV.U32 R5, RZ, RZ, R14 ;  /* 0x000000ffff057224 */ /* 0x000fe200078e000e */
[----:B-1----:R-:W-:Y:S01]  /*feb0*/  MOV R3, 0x2 ;  /* 0x0000000200037802 */ /* 0x002fe20000000f00 */
[----:B----4-:R-:W-:Y:S01]  /*fec0*/  IMAD.MOV.U32 R0, RZ, RZ, 0x181f ;  /* 0x0000181fff007424 */ /* 0x010fe200078e00ff */
[----:B------:R-:W-:Y:S02]  /*fed0*/  MOV R2, 0xfef0 ;  /* 0x0000fef000027802 */ /* 0x000fe40000000f00 */
[----:B--2---:R-:W-:Y:S05]  /*fee0*/  CALL.REL.NOINC `($__internal_27_$__cuda_sm70_shflsync_idx_p) ;  /* 0x0000110000007944 */ /* 0x004fea0003c00000 */
[----:B------:R-:W-:Y:S01]  /*fef0*/  MOV R4, R0 ;  /* 0x0000000000047202 */ /* 0x000fe20000000f00 */
[----:B------:R-:W-:Y:S05]  /*ff00*/  BRA `(.L_x_1323) ;  /* 0xffff2f1000007947 */ /* 0x000fea000383ffff */
.L_x_1249:
[----:B------:R-:W-:Y:S01]  /*ff10*/  IMAD.MOV.U32 R5, RZ, RZ, R15 ;  /* 0x000000ffff057224 */ /* 0x000fe200078e000f */
[----:B------:R-:W-:Y:S01]  /*ff20*/  MOV R3, 0x2 ;  /* 0x0000000200037802 */ /* 0x000fe20000000f00 */
[----:B----4-:R-:W-:Y:S01]  /*ff30*/  IMAD.MOV.U32 R0, RZ, RZ, 0x181f ;  /* 0x0000181fff007424 */ /* 0x010fe200078e00ff */
[----:B------:R-:W-:Y:S02]  /*ff40*/  MOV R2, 0xff60 ;  /* 0x0000ff6000027802 */ /* 0x000fe40000000f00 */
[----:B-123--:R-:W-:Y:S05]  /*ff50*/  CALL.REL.NOINC `($__internal_27_$__cuda_sm70_shflsync_idx_p) ;  /* 0x0000109000007944 */ /* 0x00efea0003c00000 */
[----:B------:R-:W-:Y:S05]  /*ff60*/  BRA `(.L_x_1324) ;  /* 0xffff2ed000007947 */ /* 0x000fea000383ffff */
.L_x_1252:
[----:B------:R-:W-:Y:S01]  /*ff70*/  IMAD.MOV.U32 R5, RZ, RZ, R14 ;  /* 0x000000ffff057224 */ /* 0x000fe200078e000e */
[----:B-1----:R-:W-:Y:S01]  /*ff80*/  MOV R3, 0x3 ;  /* 0x0000000300037802 */ /* 0x002fe20000000f00 */
[----:B------:R-:W-:Y:S01]  /*ff90*/  IMAD.MOV.U32 R0, RZ, RZ, 0x181f ;  /* 0x0000181fff007424 */ /* 0x000fe200078e00ff */
[----:B------:R-:W-:-:S02]  /*ffa0*/  MOV R2, 0xffc0 ;  /* 0x0000ffc000027802 */ /* 0x000fc40000000f00 */
[----:B--234-:R-:W-:Y:S05]  /*ffb0*/  CALL.REL.NOINC `($__internal_27_$__cuda_sm70_shflsync_idx_p) ;  /* 0x0000103000007944 */ /* 0x01cfea0003c00000 */
[----:B------:R-:W-:Y:S01]  /*ffc0*/  IMAD.MOV.U32 R4, RZ, RZ, R0 ;  /* 0x000000ffff047224 */ /* 0x000fe200078e0000 */
[----:B------:R-:W-:Y:S01]  /*ffd0*/  MOV R3, 0x3 ;  /* 0x0000000300037802 */ /* 0x000fe20000000f00 */
[----:B------:R-:W-:Y:S01]  /*ffe0*/  IMAD.MOV.U32 R5, RZ, RZ, R15 ;  /* 0x000000ffff057224 */ /* 0x000fe200078e000f */
[----:B------:R-:W-:-:S02]  /*fff0*/  MOV R0, 0x181f ;  /* 0x0000181f00007802 */ /* 0x000fc40000000f00 */
[----:B------:R-:W-:Y:S02]  /*10000*/  MOV R2, 0x10020 ;  /* 0x0001002000027802 */ /* 0x000fe40000000f00 */
[----:B------:R-:W-:Y:S05]  /*10010*/  CALL.REL.NOINC `($__internal_27_$__cuda_sm70_shflsync_idx_p) ;  /* 0x00000fd000007944 */ /* 0x000fea0003c00000 */
[----:B------:R-:W-:Y:S05]  /*10020*/  BRA `(.L_x_1325) ;  /* 0xffff2fe000007947 */ /* 0x000fea000383ffff */
.L_x_1257:
[----:B------:R-:W-:Y:S01]  /*10030*/  IMAD.MOV.U32 R2, RZ, RZ, R251 ;  /* 0x000000ffff027224 */ /* 0x000fe200078e00fb */
[----:B------:R-:W-:Y:S01]  /*10040*/  MOV R7, 0x1f ;  /* 0x0000001f00077802 */ /* 0x000fe20000000f00 */
[----:B------:R-:W-:Y:S01]  /*10050*/  IMAD.MOV.U32 R5, RZ, RZ, 0x2 ;  /* 0x00000002ff057424 */ /* 0x000fe200078e00ff */
[----:B------:R-:W-:Y:S02]  /*10060*/  MOV R6, 0xffffffff ;  /* 0xffffffff00067802 */ /* 0x000fe40000000f00 */
[----:B------:R-:W-:Y:S02]  /*10070*/  MOV R3, 0x10090 ;  /* 0x0001009000037802 */ /* 0x000fe40000000f00 */
[----:B------:R-:W-:Y:S05]  /*10080*/  CALL.REL.NOINC `($__internal_26_$__cuda_sm70_shflsync_bfly_p) ;  /* 0x00000f1000007944 */ /* 0x000fea0003c00000 */
[----:B------:R-:W-:Y:S01]  /*10090*/  FADD.FTZ R0, R251, R5 ;  /* 0x00000005fb007221 */ /* 0x000fe20000010000 */
[----:B------:R-:W-:Y:S02]  /*100a0*/  MOV R5, 0x1 ;  /* 0x0000000100057802 */ /* 0x000fe40000000f00 */
[----:B------:R-:W-:Y:S02]  /*100b0*/  MOV R3, 0x100e0 ;  /* 0x000100e000037802 */ /* 0x000fe40000000f00 */
[----:B------:R-:W-:-:S02]  /*100c0*/  MOV R2, R0 ;  /* 0x0000000000027202 */ /* 0x000fc40000000f00 */
[----:B------:R-:W-:Y:S05]  /*100d0*/  CALL.REL.NOINC `($__internal_26_$__cuda_sm70_shflsync_bfly_p) ;  /* 0x00000ec000007944 */ /* 0x000fea0003c00000 */
[----:B------:R-:W-:Y:S01]  /*100e0*/  FADD.FTZ R0, R0, R5 ;  /* 0x0000000500007221 */ /* 0x000fe20000010000 */
[----:B------:R-:W-:-:S02]  /*100f0*/  MOV R2, R250 ;  /* 0x000000fa00027202 */ /* 0x000fc40000000f00 */
[----:B------:R-:W-:Y:S02]  /*10100*/  MOV R5, 0x2 ;  /* 0x0000000200057802 */ /* 0x000fe40000000f00 */
[----:B------:R-:W-:Y:S02]  /*10110*/  MOV R3, 0x10130 ;  /* 0x0001013000037802 */ /* 0x000fe40000000f00 */
[----:B------:R-:W-:Y:S05]  /*10120*/  CALL.REL.NOINC `($__internal_26_$__cuda_sm70_shflsync_bfly_p) ;  /* 0x00000e7000007944 */ /* 0x000fea0003c00000 */
[----:B------:R-:W-:Y:S01]  /*10130*/  FADD.FTZ R4, R250, R5 ;  /* 0x00000005fa047221 */ /* 0x000fe20000010000 */
[----:B------:R-:W-:Y:S02]  /*10140*/  MOV R5, 0x1 ;  /* 0x0000000100057802 */ /* 0x000fe40000000f00 */
[----:B------:R-:W-:Y:S02]  /*10150*/  MOV R3, 0x10180 ;  /* 0x0001018000037802 */ /* 0x000fe40000000f00 */
[----:B------:R-:W-:Y:S02]  /*10160*/  MOV R2, R4 ;  /* 0x0000000400027202 */ /* 0x000fe40000000f00 */
[----:B------:R-:W-:Y:S05]  /*10170*/  CALL.REL.NOINC `($__internal_26_$__cuda_sm70_shflsync_bfly_p) ;  /* 0x00000e2000007944 */ /* 0x000fea0003c00000 */
[----:B------:R-:W-:Y:S01]  /*10180*/  MOV R3, R5 ;  /* 0x0000000500037202 */ /* 0x000fe20000000f00 */
[----:B------:R-:W-:Y:S05]  /*10190*/  BRA `(.L_x_1326) ;  /* 0xffff9d0000007947 */ /* 0x000fea000383ffff */
.L_x_1264:
[----:B-1-34-:R-:W-:Y:S01]  /*101a0*/  IMAD.MOV.U32 R5, RZ, RZ, R14 ;  /* 0x000000ffff057224 */ /* 0x01afe200078e000e */
[----:B------:R-:W-:Y:S01]  /*101b0*/  MOV R3, RZ ;  /* 0x000000ff00037202 */ /* 0x000fe20000000f00 */
[----:B------:R-:W-:Y:S01]  /*101c0*/  IMAD.MOV.U32 R0, RZ, RZ, 0x181f ;  /* 0x0000181fff007424 */ /* 0x000fe200078e00ff */
[----:B------:R-:W-:-:S02]  /*101d0*/  MOV R2, 0x101f0 ;  /* 0x000101f000027802 */ /* 0x000fc40000000f00 */
[----:B------:R-:W-:Y:S05]  /*101e0*/  CALL.REL.NOINC `($__internal_27_$__cuda_sm70_shflsync_idx_p) ;  /* 0x00000e0000007944 */ /* 0x000fea0003c00000 */
[----:B------:R-:W-:Y:S01]  /*101f0*/  MOV R6, R0 ;  /* 0x0000000000067202 */ /* 0x000fe20000000f00 */
[----:B------:R-:W-:Y:S05]  /*10200*/  BRA `(.L_x_1327) ;  /* 0xffffb96000007947 */ /* 0x000fea000383ffff */
.L_x_1265:
[----:B------:R-:W-:Y:S01]  /*10210*/  IMAD.MOV.U32 R5, RZ, RZ, R15 ;  /* 0x000000ffff057224 */ /* 0x000fe200078e000f */
[----:B------:R-:W-:Y:S01]  /*10220*/  MOV R3, RZ ;  /* 0x000000ff00037202 */ /* 0x000fe20000000f00 */
[----:B------:R-:W-:Y:S01]  /*10230*/  IMAD.MOV.U32 R0, RZ, RZ, 0x181f ;  /* 0x0000181fff007424 */ /* 0x000fe200078e00ff */
[----:B------:R-:W-:-:S02]  /*10240*/  MOV R2, 0x10260 ;  /* 0x0001026000027802 */ /* 0x000fc40000000f00 */
[----:B-12---:R-:W-:Y:S05]  /*10250*/  CALL.REL.NOINC `($__internal_27_$__cuda_sm70_shflsync_idx_p) ;  /* 0x00000d9000007944 */ /* 0x006fea0003c00000 */
[----:B------:R-:W-:Y:S05]  /*10260*/  BRA `(.L_x_1328) ;  /* 0xffffb92000007947 */ /* 0x000fea000383ffff */
.L_x_1268:
[----:B------:R-:W-:Y:S01]  /*10270*/  IMAD.MOV.U32 R5, RZ, RZ, R14 ;  /* 0x000000ffff057224 */ /* 0x000fe200078e000e */
[----:B--2---:R-:W-:Y:S01]  /*10280*/  MOV R3, 0x1 ;  /* 0x0000000100037802 */ /* 0x004fe20000000f00 */
[----:B----4-:R-:W-:Y:S01]  /*10290*/  IMAD.MOV.U32 R0, RZ, RZ, 0x181f ;  /* 0x0000181fff007424 */ /* 0x010fe200078e00ff */
[----:B------:R-:W-:-:S02]  /*102a0*/  MOV R2, 0x102c0 ;  /* 0x000102c000027802 */ /* 0x000fc40000000f00 */
[----:B-1-3--:R-:W-:Y:S05]  /*102b0*/  CALL.REL.NOINC `($__internal_27_$__cuda_sm70_shflsync_idx_p) ;  /* 0x00000d3000007944 */ /* 0x00afea0003c00000 */
[----:B------:R-:W-:Y:S01]  /*102c0*/  IMAD.MOV.U32 R6, RZ, RZ, R0 ;  /* 0x000000ffff067224 */ /* 0x000fe200078e0000 */
[----:B------:R-:W-:Y:S01]  /*102d0*/  MOV R3, 0x1 ;  /* 0x0000000100037802 */ /* 0x000fe20000000f00 */
[----:B------:R-:W-:Y:S01]  /*102e0*/  IMAD.MOV.U32 R5, RZ, RZ, R15 ;  /* 0x000000ffff057224 */ /* 0x000fe200078e000f */
[----:B------:R-:W-:-:S02]  /*102f0*/  MOV R0, 0x181f ;  /* 0x0000181f00007802 */ /* 0x000fc40000000f00 */
[----:B------:R-:W-:Y:S02]  /*10300*/  MOV R2, 0x10320 ;  /* 0x0001032000027802 */ /* 0x000fe40000000f00 */
[----:B------:R-:W-:Y:S05]  /*10310*/  CALL.REL.NOINC `($__internal_27_$__cuda_sm70_shflsync_idx_p) ;  /* 0x00000cd000007944 */ /* 0x000fea0003c00000 */
[----:B------:R-:W-:Y:S05]  /*10320*/  BRA `(.L_x_1329) ;  /* 0xffffba3000007947 */ /* 0x000fea000383ffff */
.L_x_1271:
[----:B------:R-:W-:Y:S01]  /*10330*/  IMAD.MOV.U32 R5, RZ, RZ, R14 ;  /* 0x000000ffff057224 */ /* 0x000fe200078e000e */
[----:B-1----:R-:W-:Y:S01]  /*10340*/  MOV R3, 0x2 ;  /* 0x0000000200037802 */ /* 0x002fe20000000f00 */
[----:B----4-:R-:W-:Y:S01]  /*10350*/  IMAD.MOV.U32 R0, RZ, RZ, 0x181f ;  /* 0x0000181fff007424 */ /* 0x010fe200078e00ff */
[----:B------:R-:W-:Y:S02]  /*10360*/  MOV R2, 0x10380 ;  /* 0x0001038000027802 */ /* 0x000fe40000000f00 */
[----:B--23--:R-:W-:Y:S05]  /*10370*/  CALL.REL.NOINC `($__internal_27_$__cuda_sm70_shflsync_idx_p) ;  /* 0x00000c7000007944 */ /* 0x00cfea0003c00000 */
[----:B------:R-:W-:Y:S01]  /*10380*/  MOV R6, R0 ;  /* 0x0000000000067202 */ /* 0x000fe20000000f00 */
[----:B------:R-:W-:Y:S05]  /*10390*/  BRA `(.L_x_1330) ;  /* 0xffffbb9000007947 */ /* 0x000fea000383ffff */
.L_x_1272:
[----:B------:R-:W-:Y:S01]  /*103a0*/  IMAD.MOV.U32 R5, RZ, RZ, R15 ;  /* 0x000000ffff057224 */ /* 0x000fe200078e000f */
[----:B------:R-:W-:Y:S01]  /*103b0*/  MOV R3, 0x2 ;  /* 0x0000000200037802 */ /* 0x000fe20000000f00 */
[----:B----4-:R-:W-:Y:S01]  /*103c0*/  IMAD.MOV.U32 R0, RZ, RZ, 0x181f ;  /* 0x0000181fff007424 */ /* 0x010fe200078e00ff */
[----:B------:R-:W-:Y:S02]  /*103d0*/  MOV R2, 0x103f0 ;  /* 0x000103f000027802 */ /* 0x000fe40000000f00 */
[----:B-123--:R-:W-:Y:S05]  /*103e0*/  CALL.REL.NOINC `($__internal_27_$__cuda_sm70_shflsync_idx_p) ;  /* 0x00000c0000007944 */ /* 0x00efea0003c00000 */
[----:B------:R-:W-:Y:S05]  /*103f0*/  BRA `(.L_x_1331) ;  /* 0xffffbb5000007947 */ /* 0x000fea000383ffff */
.L_x_1275:
        /* <DEDUP_REMOVED lines=12> */
.L_x_1277:
[----:B------:R-:W-:Y:S01]  /*104c0*/  IMAD.MOV.U32 R5, RZ, RZ, R20 ;  /* 0x000000ffff057224 */ /* 0x000fe200078e0014 */
[----:B------:R-:W-:Y:S01]  /*104d0*/  MOV R3, RZ ;  /* 0x000000ff00037202 */ /* 0x000fe20000000f00 */
[----:B------:R-:W-:Y:S01]  /*104e0*/  IMAD.MOV.U32 R0, RZ, RZ, 0x1c1f ;  /* 0x00001c1fff007424 */ /* 0x000fe200078e00ff */
[----:B------:R-:W-:Y:S02]  /*104f0*/  MOV R2, 0x10510 ;  /* 0x0001051000027802 */ /* 0x000fe40000000f00 */
[----:B------:R-:W-:Y:S05]  /*10500*/  CALL.REL.NOINC `($__internal_27_$__cuda_sm70_shflsync_idx_p) ;  /* 0x00000ae000007944 */ /* 0x000fea0003c00000 */
[----:B------:R-:W-:Y:S01]  /*10510*/  MOV R4, R0 ;  /* 0x0000000000047202 */ /* 0x000fe20000000f00 */
[----:B------:R-:W-:Y:S05]  /*10520*/  BRA `(.L_x_1333) ;  /* 0xffffbfd000007947 */ /* 0x000fea000383ffff */
.L_x_1278:
[----:B------:R-:W-:Y:S01]  /*10530*/  IMAD.MOV.U32 R5, RZ, RZ, R21 ;  /* 0x000000ffff057224 */ /* 0x000fe200078e0015 */
[----:B------:R-:W-:Y:S01]  /*10540*/  MOV R3, RZ ;  /* 0x000000ff00037202 */ /* 0x000fe20000000f00 */
[----:B------:R-:W-:Y:S01]  /*10550*/  IMAD.MOV.U32 R0, RZ, RZ, 0x1c1f ;  /* 0x00001c1fff007424 */ /* 0x000fe200078e00ff */
[----:B------:R-:W-:Y:S02]  /*10560*/  MOV R2, 0x10580 ;  /* 0x0001058000027802 */ /* 0x000fe40000000f00 */
[----:B-12---:R-:W-:Y:S05]  /*10570*/  CALL.REL.NOINC `($__internal_27_$__cuda_sm70_shflsync_idx_p) ;  /* 0x00000a7000007944 */ /* 0x006fea0003c00000 */
[----:B------:R-:W-:Y:S05]  /*10580*/  BRA `(.L_x_1334) ;  /* 0xffffbf9000007947 */ /* 0x000fea000383ffff */
.L_x_1281:
[----:B------:R-:W-:Y:S01]  /*10590*/  IMAD.MOV.U32 R5, RZ, RZ, R20 ;  /* 0x000000ffff057224 */ /* 0x000fe200078e0014 */
[----:B-1----:R-:W-:Y:S01]  /*105a0*/  MOV R3, 0x1 ;  /* 0x0000000100037802 */ /* 0x002fe20000000f00 */
[----:B----4-:R-:W-:Y:S01]  /*105b0*/  IMAD.MOV.U32 R0, RZ, RZ, 0x1c1f ;  /* 0x00001c1fff007424 */ /* 0x010fe200078e00ff */
[----:B------:R-:W-:-:S02]  /*105c0*/  MOV R2, 0x105e0 ;  /* 0x000105e000027802 */ /* 0x000fc40000000f00 */
[----:B--23--:R-:W-:Y:S05]  /*105d0*/  CALL.REL.NOINC `($__internal_27_$__cuda_sm70_shflsync_idx_p) ;  /* 0x00000a1000007944 */ /* 0x00cfea0003c00000 */
[----:B------:R-:W-:Y:S01]  /*105e0*/  IMAD.MOV.U32 R4, RZ, RZ, R0 ;  /* 0x000000ffff047224 */ /* 0x000fe200078e0000 */
[----:B------:R-:W-:Y:S01]  /*105f0*/  MOV R3, 0x1 ;  /* 0x0000000100037802 */ /* 0x000fe20000000f00 */
[----:B------:R-:W-:Y:S01]  /*10600*/  IMAD.MOV.U32 R5, RZ, RZ, R21 ;  /* 0x000000ffff057224 */ /* 0x000fe200078e0015 */
[----:B------:R-:W-:-:S02]  /*10610*/  MOV R0, 0x1c1f ;  /* 0x00001c1f00007802 */ /* 0x000fc40000000f00 */
[----:B------:R-:W-:Y:S02]  /*10620*/  MOV R2, 0x10640 ;  /* 0x0001064000027802 */ /* 0x000fe40000000f00 */
[----:B------:R-:W-:Y:S05]  /*10630*/  CALL.REL.NOINC `($__internal_27_$__cuda_sm70_shflsync_idx_p) ;  /* 0x000009b000007944 */ /* 0x000fea0003c00000 */
[----:B------:R-:W-:Y:S05]  /*10640*/  BRA `(.L_x_1335) ;  /* 0xffffcb3000007947 */ /* 0x000fea000383ffff */
.L_x_1285:
[----:B------:R-:W-:Y:S01]  /*10650*/  IMAD.MOV.U32 R5, RZ, RZ, R12 ;  /* 0x000000ffff057224 */ /* 0x000fe200078e000c */
[----:B------:R-:W-:Y:S01]  /*10660*/  MOV R3, RZ ;  /* 0x000000ff00037202 */ /* 0x000fe20000000f00 */
[----:B------:R-:W-:Y:S01]  /*10670*/  IMAD.MOV.U32 R0, RZ, RZ, 0x181f ;  /* 0x0000181fff007424 */ /* 0x000fe200078e00ff */
[----:B------:R-:W-:Y:S02]  /*10680*/  MOV R2, 0x106a0 ;  /* 0x000106a000027802 */ /* 0x000fe40000000f00 */
[----:B------:R-:W-:Y:S05]  /*10690*/  CALL.REL.NOINC `($__internal_27_$__cuda_sm70_shflsync_idx_p) ;  /* 0x0000095000007944 */ /* 0x000fea0003c00000 */
[----:B------:R-:W-:Y:S01]  /*106a0*/  MOV R4, R0 ;  /* 0x0000000000047202 */ /* 0x000fe20000000f00 */
[----:B------:R-:W-:Y:S05]  /*106b0*/  BRA `(.L_x_1336) ;  /* 0xffffdec000007947 */ /* 0x000fea000383ffff */
.L_x_1286:
[----:B------:R-:W-:Y:S01]  /*106c0*/  IMAD.MOV.U32 R5, RZ, RZ, R15 ;  /* 0x000000ffff057224 */ /* 0x000fe200078e000f */
[----:B------:R-:W-:Y:S01]  /*106d0*/  MOV R3, RZ ;  /* 0x000000ff00037202 */ /* 0x000fe20000000f00 */
[----:B------:R-:W-:Y:S01]  /*106e0*/  IMAD.MOV.U32 R0, RZ, RZ, 0x181f ;  /* 0x0000181fff007424 */ /* 0x000fe200078e00ff */
[----:B------:R-:W-:Y:S02]  /*106f0*/  MOV R2, 0x10710 ;  /* 0x0001071000027802 */ /* 0x000fe40000000f00 */
[----:B-12---:R-:W-:Y:S05]  /*10700*/  CALL.REL.NOINC `($__internal_27_$__cuda_sm70_shflsync_idx_p) ;  /* 0x000008e000007944 */ /* 0x006fea0003c00000 */
[----:B------:R-:W-:Y:S05]  /*10710*/  BRA `(.L_x_1337) ;  /* 0xffffde8000007947 */ /* 0x000fea000383ffff */
.L_x_1289:
        /* <DEDUP_REMOVED lines=12> */
.L_x_1292:
[----:B------:R-:W-:Y:S01]  /*107e0*/  IMAD.MOV.U32 R5, RZ, RZ, R12 ;  /* 0x000000ffff057224 */ /* 0x000fe200078e000c */
[----:B-1----:R-:W-:Y:S01]  /*107f0*/  MOV R3, 0x2 ;  /* 0x0000000200037802 */ /* 0x002fe20000000f00 */
[----:B----4-:R-:W-:Y:S01]  /*10800*/  IMAD.MOV.U32 R0, RZ, RZ, 0x181f ;  /* 0x0000181fff007424 */ /* 0x010fe200078e00ff */
[----:B------:R-:W-:Y:S02]  /*10810*/  MOV R2, 0x10830 ;  /* 0x0001083000027802 */ /* 0x000fe40000000f00 */
[----:B--23--:R-:W-:Y:S05]  /*10820*/  CALL.REL.NOINC `($__internal_27_$__cuda_sm70_shflsync_idx_p) ;  /* 0x000007c000007944 */ /* 0x00cfea0003c00000 */
[----:B------:R-:W-:Y:S01]  /*10830*/  MOV R4, R0 ;  /* 0x0000000000047202 */ /* 0x000fe20000000f00 */
[----:B------:R-:W-:Y:S05]  /*10840*/  BRA `(.L_x_1339) ;  /* 0xffffe10000007947 */ /* 0x000fea000383ffff */
.L_x_1293:
[----:B------:R-:W-:Y:S01]  /*10850*/  IMAD.MOV.U32 R5, RZ, RZ, R15 ;  /* 0x000000ffff057224 */ /* 0x000fe200078e000f */
[----:B------:R-:W-:Y:S01]  /*10860*/  MOV R3, 0x2 ;  /* 0x0000000200037802 */ /* 0x000fe20000000f00 */
[----:B----4-:R-:W-:Y:S01]  /*10870*/  IMAD.MOV.U32 R0, RZ, RZ, 0x181f ;  /* 0x0000181fff007424 */ /* 0x010fe200078e00ff */
[----:B------:R-:W-:Y:S02]  /*10880*/  MOV R2, 0x108a0 ;  /* 0x000108a000027802 */ /* 0x000fe40000000f00 */
[----:B-123--:R-:W-:Y:S05]  /*10890*/  CALL.REL.NOINC `($__internal_27_$__cuda_sm70_shflsync_idx_p) ;  /* 0x0000075000007944 */ /* 0x00efea0003c00000 */
[----:B------:R-:W-:Y:S05]  /*108a0*/  BRA `(.L_x_1340) ;  /* 0xffffe0c000007947 */ /* 0x000fea000383ffff */
.L_x_1296:
        /* <DEDUP_REMOVED lines=12> */
.L_x_1298:
[----:B------:R-:W-:Y:S01]  /*10970*/  IMAD.MOV.U32 R5, RZ, RZ, R98 ;  /* 0x000000ffff057224 */ /* 0x000fe200078e0062 */
[----:B------:R-:W-:Y:S01]  /*10980*/  MOV R3, RZ ;  /* 0x000000ff00037202 */ /* 0x000fe20000000f00 */
[----:B------:R-:W-:Y:S01]  /*10990*/  IMAD.MOV.U32 R0, RZ, RZ, 0x1f ;  /* 0x0000001fff007424 */ /* 0x000fe200078e00ff */
[----:B------:R-:W-:Y:S02]  /*109a0*/  MOV R2, 0x109c0 ;  /* 0x000109c000027802 */ /* 0x000fe40000000f00 */
[----:B------:R-:W-:Y:S05]  /*109b0*/  CALL.REL.NOINC `($__internal_27_$__cuda_sm70_shflsync_idx_p) ;  /* 0x0000063000007944 */ /* 0x000fea0003c00000 */
[----:B------:R-:W-:Y:S01]  /*109c0*/  MOV R9, R0 ;  /* 0x0000000000097202 */ /* 0x000fe20000000f00 */
[----:B------:R-:W-:Y:S05]  /*109d0*/  BRA `(.L_x_1342) ;  /* 0xffffe40000007947 */ /* 0x000fea000383ffff */
.L_x_1299:
[----:B------:R-:W-:Y:S01]  /*109e0*/  IMAD.MOV.U32 R5, RZ, RZ, R98 ;  /* 0x000000ffff057224 */ /* 0x000fe200078e0062 */
[----:B------:R-:W-:Y:S01]  /*109f0*/  MOV R3, 0x1 ;  /* 0x0000000100037802 */ /* 0x000fe20000000f00 */
[----:B------:R-:W-:Y:S01]  /*10a00*/  IMAD.MOV.U32 R0, RZ, RZ, 0x1f ;  /* 0x0000001fff007424 */ /* 0x000fe200078e00ff */
[----:B------:R-:W-:Y:S02]  /*10a10*/  MOV R2, 0x10a30 ;  /* 0x00010a3000027802 */ /* 0x000fe40000000f00 */
[----:B-12---:R-:W-:Y:S05]  /*10a20*/  CALL.REL.NOINC `($__internal_27_$__cuda_sm70_shflsync_idx_p) ;  /* 0x000005c000007944 */ /* 0x006fea0003c00000 */
[----:B------:R-:W-:Y:S01]  /*10a30*/  MOV R8, R0 ;  /* 0x0000000000087202 */ /* 0x000fe20000000f00 */
[----:B------:R-:W-:Y:S05]  /*10a40*/  BRA `(.L_x_1343) ;  /* 0xffffe3b000007947 */ /* 0x000fea000383ffff */
.L_x_1300:
[----:B------:R-:W-:Y:S02]  /*10a50*/  MOV R2, 0x1 ;  /* 0x0000000100027802 */ /* 0x000fe40000000f00 */
[----:B------:R-:W-:-:S02]  /*10a60*/  MOV R3, 0x10a80 ;  /* 0x00010a8000037802 */ /* 0x000fc40000000f00 */
[----:B-1234-:R-:W-:Y:S05]  /*10a70*/  CALL.REL.NOINC `($__internal_28_$__cuda_sm70_shflsync_up_p) ;  /* 0x000005c000007944 */ /* 0x01efea0003c00000 */
[----:B------:R-:W-:Y:S05]  /*10a80*/  BRA `(.L_x_1344) ;  /* 0xffffe4a000007947 */ /* 0x000fea000383ffff */
.L_x_1301:
[----:B------:R-:W-:Y:S02]  /*10a90*/  MOV R2, 0x2 ;  /* 0x0000000200027802 */ /* 0x000fe40000000f00 */
[----:B------:R-:W-:-:S02]  /*10aa0*/  MOV R3, 0x10ac0 ;  /* 0x00010ac000037802 */ /* 0x000fc40000000f00 */
[----:B--2-4-:R-:W-:Y:S05]  /*10ab0*/  CALL.REL.NOINC `($__internal_28_$__cuda_sm70_shflsync_up_p) ;  /* 0x0000058000007944 */ /* 0x014fea0003c00000 */
        /* <DEDUP_REMOVED lines=23> */
.L_x_1305:
[----:B------:R-:W-:Y:S02]  /*10c30*/  MOV R2, 0x1 ;  /* 0x0000000100027802 */ /* 0x000fe40000000f00 */
[----:B------:R-:W-:Y:S02]  /*10c40*/  MOV R3, 0x10c60 ;  /* 0x00010c6000037802 */ /* 0x000fe40000000f00 */
[----:B------:R-:W-:Y:S05]  /*10c50*/  CALL.REL.NOINC `($__internal_28_$__cuda_sm70_shflsync_up_p) ;  /* 0x000003e000007944 */ /* 0x000fea0003c00000 */
[----:B------:R-:W-:Y:S01]  /*10c60*/  MOV R2, R4 ;  /* 0x0000000400027202 */ /* 0x000fe20000000f00 */
[----:B------:R-:W-:Y:S05]  /*10c70*/  BRA `(.L_x_1346) ;  /* 0xffffe51000007947 */ /* 0x000fea000383ffff */
.L_x_1306:
        /* <DEDUP_REMOVED lines=26> */
.L_x_1308:
[----:B------:R-:W-:Y:S02]  /*10e20*/  SEL R0, RZ, 0x1, P0 ;  /* 0x00000001ff007807 */ /* 0x000fe40000000000 */
[----:B------:R-:W-:Y:S02]  /*10e30*/  MOV R2, 0x10e50 ;  /* 0x00010e5000027802 */ /* 0x000fe40000000f00 */
[----:B-1----:R-:W-:Y:S05]  /*10e40*/  CALL.REL.NOINC `($__internal_29_$__cuda_sm70_votesync_ballot) ;  /* 0x0000026000007944 */ /* 0x002fea0003c00000 */
[----:B------:R-:W-:Y:S01]  /*10e50*/  MOV R11, R0 ;  /* 0x00000000000b7202 */ /* 0x000fe20000000f00 */
[----:B------:R-:W-:Y:S05]  /*10e60*/  BRA `(.L_x_1348) ;  /* 0xffffe4b000007947 */ /* 0x000fea000383ffff */
.L_x_1309:
[----:B------:R-:W-:Y:S01]  /*10e70*/  IMAD.MOV.U32 R5, RZ, RZ, R6 ;  /* 0x000000ffff057224 */ /* 0x000fe200078e0006 */
[----:B---3--:R-:W-:Y:S01]  /*10e80*/  MOV R3, R10 ;  /* 0x0000000a00037202 */ /* 0x008fe20000000f00 */
[----:B------:R-:W-:Y:S01]  /*10e90*/  IMAD.MOV.U32 R0, RZ, RZ, 0x1f ;  /* 0x0000001fff007424 */ /* 0x000fe200078e00ff */
[----:B------:R-:W-:Y:S02]  /*10ea0*/  MOV R2, 0x10ec0 ;  /* 0x00010ec000027802 */ /* 0x000fe40000000f00 */
[----:B-12---:R-:W-:Y:S05]  /*10eb0*/  CALL.REL.NOINC `($__internal_27_$__cuda_sm70_shflsync_idx_p) ;  /* 0x0000013000007944 */ /* 0x006fea0003c00000 */
[----:B------:R-:W-:Y:S01]  /*10ec0*/  IMAD.MOV.U32 R8, RZ, RZ, R0 ;  /* 0x000000ffff087224 */ /* 0x000fe200078e0000 */
[----:B------:R-:W-:Y:S01]  /*10ed0*/  MOV R3, R10 ;  /* 0x0000000a00037202 */ /* 0x000fe20000000f00 */
[----:B------:R-:W-:Y:S01]  /*10ee0*/  IMAD.MOV.U32 R5, RZ, RZ, R7 ;  /* 0x000000ffff057224 */ /* 0x000fe200078e0007 */
[----:B------:R-:W-:Y:S02]  /*10ef0*/  MOV R0, 0x1f ;  /* 0x0000001f00007802 */ /* 0x000fe40000000f00 */
[----:B------:R-:W-:-:S02]  /*10f00*/  MOV R2, 0x10f20 ;  /* 0x00010f2000027802 */ /* 0x000fc40000000f00 */
[----:B------:R-:W-:Y:S05]  /*10f10*/  CALL.REL.NOINC `($__internal_27_$__cuda_sm70_shflsync_idx_p) ;  /* 0x000000d000007944 */ /* 0x000fea0003c00000 */
[----:B------:R-:W-:Y:S01]  /*10f20*/  MOV R7, R0 ;  /* 0x0000000000077202 */ /* 0x000fe20000000f00 */
[----:B------:R-:W-:Y:S05]  /*10f30*/  BRA `(.L_x_1349) ;  /* 0xffffe42000007947 */ /* 0x000fea000383ffff */
.L_x_1312:
[----:B------:R-:W-:Y:S01]  /*10f40*/  IMAD.MOV.U32 R5, RZ, RZ, R4 ;  /* 0x000000ffff057224 */ /* 0x000fe200078e0004 */
[----:B------:R-:W-:-:S02]  /*10f50*/  MOV R0, 0x1f ;  /* 0x0000001f00007802 */ /* 0x000fc40000000f00 */
[----:B------:R-:W-:Y:S02]  /*10f60*/  MOV R2, 0x10f80 ;  /* 0x00010f8000027802 */ /* 0x000fe40000000f00 */
[----:B-1234-:R-:W-:Y:S05]  /*10f70*/  CALL.REL.NOINC `($__internal_27_$__cuda_sm70_shflsync_idx_p) ;  /* 0x0000007000007944 */ /* 0x01efea0003c00000 */
[----:B------:R-:W-:Y:S01]  /*10f80*/  MOV R13, R0 ;  /* 0x00000000000d7202 */ /* 0x000fe20000000f00 */
[----:B------:R-:W-:Y:S05]  /*10f90*/  BRA `(.L_x_1311) ;  /* 0xffffe42000007947 */ /* 0x000fea000383ffff */
        .weak           $__internal_26_$__cuda_sm70_shflsync_bfly_p
        .type           $__internal_26_$__cuda_sm70_shflsync_bfly_p,@function
        .size           $__internal_26_$__cuda_sm70_shflsync_bfly_p,($__internal_27_$__cuda_sm70_shflsync_idx_p - $__internal_26_$__cuda_sm70_shflsync_bfly_p)
$__internal_26_$__cuda_sm70_shflsync_bfly_p:
[----:B------:R-:W-:Y:S04]  /*10fa0*/  WARPSYNC R6 ;  /* 0x0000000600007348 */ /* 0x000fe80003800000 */
[----:B------:R1:W2:Y:S02]  /*10fb0*/  SHFL.BFLY PT, R5, R2, R5, R7 ;  /* 0x0c00000502057389 */ /* 0x0002a400000e0007 */
[----:B-1----:R-:W-:Y:S02]  /*10fc0*/  MOV R2, R3 ;  /* 0x0000000300027202 */ /* 0x002fe40000000f00 */
[----:B------:R-:W-:-:S04]  /*10fd0*/  MOV R3, 0x0 ;  /* 0x0000000000037802 */ /* 0x000fc80000000f00 */
[----:B--2---:R-:W-:Y:S05]  /*10fe0*/  RET.REL.NODEC R2 `(_ZN7cutlass13device_kernelIN5flash19enable_sm80_to_sm89INS1_16FlashAttnFwdSm80INS1_25CollectiveMainloopFwdSm80ILi8ELi1ELb0EN4cute5tupleIJNS5_1CILi128EEENS7_ILi64EEENS7_ILi256EEEEEELi256ENS_6half_tEfNS_4arch4Sm80ELb0ELb0ELb1ELb1ELb0ELb0ELb1ELb1EEENS1_21CollectiveEpilogueFwdINS6_IJS8_SA_S9_EEENS6_IJNS7_ILi1EEESI_SI_EEESC_SE_Li256ELb1ELb1ELb1ELb0EEENS1_36VarlenDynamicPersistentTileSchedulerILi128ELi64ELi256ELi256ELb1ELb1ELb0ELb0ELb1ELb1EEEEEEEEEvNT_6ParamsE) ;  /* 0xfffef01002007950 */ /* 0x004fea0003c3ffff */
        .weak           $__internal_27_$__cuda_sm70_shflsync_idx_p
        .type           $__internal_27_$__cuda_sm70_shflsync_idx_p,@function
        .size           $__internal_27_$__cuda_sm70_shflsync_idx_p,($__internal_28_$__cuda_sm70_shflsync_up_p - $__internal_27_$__cuda_sm70_shflsync_idx_p)
$__internal_27_$__cuda_sm70_shflsync_idx_p:
[----:B------:R-:W-:-:S04]  /*10ff0*/  MOV R102, 0xffffffff ;  /* 0xffffffff00667802 */ /* 0x000fc80000000f00 */
[----:B------:R-:W-:Y:S04]  /*11000*/  WARPSYNC R102 ;  /* 0x0000006600007348 */ /* 0x000fe80003800000 */
[----:B------:R1:W2:Y:S02]  /*11010*/  SHFL.IDX PT, R0, R5, R3, R0 ;  /* 0x0000000305007389 */ /* 0x0002a400000e0000 */
[----:B-1----:R-:W-:-:S04]  /*11020*/  MOV R3, 0x0 ;  /* 0x0000000000037802 */ /* 0x002fc80000000f00 */
[----:B--2---:R-:W-:Y:S05]  /*11030*/  RET.REL.NODEC R2 `(_ZN7cutlass13device_kernelIN5flash19enable_sm80_to_sm89INS1_16FlashAttnFwdSm80INS1_25CollectiveMainloopFwdSm80ILi8ELi1ELb0EN4cute5tupleIJNS5_1CILi128EEENS7_ILi64EEENS7_ILi256EEEEEELi256ENS_6half_tEfNS_4arch4Sm80ELb0ELb0ELb1ELb1ELb0ELb0ELb1ELb1EEENS1_21CollectiveEpilogueFwdINS6_IJS8_SA_S9_EEENS6_IJNS7_ILi1EEESI_SI_EEESC_SE_Li256ELb1ELb1ELb1ELb0EEENS1_36VarlenDynamicPersistentTileSchedulerILi128ELi64ELi256ELi256ELb1ELb1ELb0ELb0ELb1ELb1EEEEEEEEEvNT_6ParamsE) ;  /* 0xfffeefc002007950 */ /* 0x004fea0003c3ffff */
        .weak           $__internal_28_$__cuda_sm70_shflsync_up_p
        .type           $__internal_28_$__cuda_sm70_shflsync_up_p,@function
        .size           $__internal_28_$__cuda_sm70_shflsync_up_p,($__internal_29_$__cuda_sm70_votesync_ballot - $__internal_28_$__cuda_sm70_shflsync_up_p)
$__internal_28_$__cuda_sm70_shflsync_up_p:
[----:B------:R-:W-:Y:S02]  /*11040*/  IMAD.MOV.U32 R4, RZ, RZ, RZ ;  /* 0x000000ffff047224 */ /* 0x000fe400078e00ff */
[----:B------:R-:W-:-:S04]  /*11050*/  IMAD.MOV.U32 R10, RZ, RZ, -0x1 ;  /* 0xffffffffff0a7424 */ /* 0x000fc800078e00ff */
[----:B------:R-:W-:Y:S04]  /*11060*/  WARPSYNC R10 ;  /* 0x0000000a00007348 */ /* 0x000fe80003800000 */
[----:B------:R1:W2:Y:S02]  /*11070*/  SHFL.UP PT, R4, R0, R2, R4 ;  /* 0x0400000200047389 */ /* 0x0002a400000e0004 */
[----:B-1----:R-:W-:Y:S02]  /*11080*/  MOV R2, R3 ;  /* 0x0000000300027202 */ /* 0x002fe40000000f00 */
[----:B------:R-:W-:-:S04]  /*11090*/  MOV R3, 0x0 ;  /* 0x0000000000037802 */ /* 0x000fc80000000f00 */
[----:B--2---:R-:W-:Y:S05]  /*110a0*/  RET.REL.NODEC R2 `(_ZN7cutlass13device_kernelIN5flash19enable_sm80_to_sm89INS1_16FlashAttnFwdSm80INS1_25CollectiveMainloopFwdSm80ILi8ELi1ELb0EN4cute5tupleIJNS5_1CILi128EEENS7_ILi64EEENS7_ILi256EEEEEELi256ENS_6half_tEfNS_4arch4Sm80ELb0ELb0ELb1ELb1ELb0ELb0ELb1ELb1EEENS1_21CollectiveEpilogueFwdINS6_IJS8_SA_S9_EEENS6_IJNS7_ILi1EEESI_SI_EEESC_SE_Li256ELb1ELb1ELb1ELb0EEENS1_36VarlenDynamicPersistentTileSchedulerILi128ELi64ELi256ELi256ELb1ELb1ELb0ELb0ELb1ELb1EEEEEEEEEvNT_6ParamsE) ;  /* 0xfffeef5002007950 */ /* 0x004fea0003c3ffff */
        .weak           $__internal_29_$__cuda_sm70_votesync_ballot
        .type           $__internal_29_$__cuda_sm70_votesync_ballot,@function
        .size           $__internal_29_$__cuda_sm70_votesync_ballot,(.L_x_5177 - $__internal_29_$__cuda_sm70_votesync_ballot)
$__internal_29_$__cuda_sm70_votesync_ballot:
[----:B------:R-:W-:Y:S01]  /*110b0*/  ISETP.NE.U32.AND P0, PT, R0, 0x1, PT ;  /* 0x000000010000780c */ /* 0x000fe20003f05070 */
[----:B------:R-:W-:-:S04]  /*110c0*/  IMAD.MOV.U32 R3, RZ, RZ, -0x1 ;  /* 0xffffffffff037424 */ /* 0x000fc800078e00ff */
[----:B------:R-:W-:Y:S08]  /*110d0*/  WARPSYNC R3 ;  /* 0x0000000300007348 */ /* 0x000ff00003800000 */
[----:B------:R-:W-:-:S04]  /*110e0*/  VOTE.ANY R0, PT, !P0 ;  /* 0x0000000000007806 */ /* 0x000fc800040e0100 */
[----:B------:R-:W-:Y:S01]  /*110f0*/  LOP3.LUT R0, R0, R3, RZ, 0xc0, !PT ;  /* 0x0000000300007212 */ /* 0x000fe200078ec0ff */
[----:B------:R-:W-:-:S04]  /*11100*/  IMAD.MOV.U32 R3, RZ, RZ, 0x0 ;  /* 0x00000000ff037424 */ /* 0x000fc800078e00ff */
[----:B------:R-:W-:Y:S05]  /*11110*/  RET.REL.NODEC R2 `(_ZN7cutlass13device_kernelIN5flash19enable_sm80_to_sm89INS1_16FlashAttnFwdSm80INS1_25CollectiveMainloopFwdSm80ILi8ELi1ELb0EN4cute5tupleIJNS5_1CILi128EEENS7_ILi64EEENS7_ILi256EEEEEELi256ENS_6half_tEfNS_4arch4Sm80ELb0ELb0ELb1ELb1ELb0ELb0ELb1ELb1EEENS1_21CollectiveEpilogueFwdINS6_IJS8_SA_S9_EEENS6_IJNS7_ILi1EEESI_SI_EEESC_SE_Li256ELb1ELb1ELb1ELb0EEENS1_36VarlenDynamicPersistentTileSchedulerILi128ELi64ELi256ELi256ELb1ELb1ELb0ELb0ELb1ELb1EEEEEEEEEvNT_6ParamsE) ;  /* 0xfffeeee002007950 */ /* 0x000fea0003c3ffff */
.L_x_1350:
        /* <DEDUP_REMOVED lines=14> */
.L_x_5177:


//--------------------- .text._ZN7cutlass13device_kernelIN5flash19enable_sm80_to_sm89INS1_16FlashAttnFwdSm80INS1_25CollectiveMainloopFwdSm80ILi8ELi1ELb0EN4cute5tupleIJNS5_1CILi128EEENS7_ILi48EEENS7_ILi256EEEEEELi256ENS_6half_tEfNS_4arch4Sm80ELb0ELb0ELb1ELb1ELb0ELb1ELb1ELb1EEENS1_21CollectiveEpilogueFwdINS6_IJS8_SA_S9_EEENS6_IJNS7_ILi1EEESI_SI_EEESC_SE_Li256ELb1ELb1ELb1ELb0EEENS1_36VarlenDynamicPersistentTileSchedulerILi128ELi48ELi256ELi256ELb1ELb1ELb0ELb0ELb1ELb1EEEEEEEEEvNT_6ParamsE --------------------------
	.section	.text._ZN7cutlass13device_kernelIN5flash19enable_sm80_to_sm89INS1_16FlashAttnFwdSm80INS1_25CollectiveMainloopFwdSm80ILi8ELi1ELb0EN4cute5tupleIJNS5_1CILi128EEENS7_ILi48EEENS7_ILi256EEEEEELi256ENS_6half_tEfNS_4arch4Sm80ELb0ELb0ELb1ELb1ELb0ELb1ELb1ELb1EEENS1_21CollectiveEpilogueFwdINS6_IJS8_SA_S9_EEENS6_IJNS7_ILi1EEESI_SI_EEESC_SE_Li256ELb1ELb1ELb1ELb0EEENS1_36VarlenDynamicPersistentTileSchedulerILi128ELi48ELi256ELi256ELb1ELb1ELb0ELb0ELb1ELb1EEEEEEEEEvNT_6ParamsE,"ax",@progbits
	.sectioninfo	@"SHI_REGISTERS=255"
	.align	128
.text._ZN7cutlass13device_kernelIN5flash19enable_sm80_to_sm89INS1_16FlashAttnFwdSm80INS1_25CollectiveMainloopFwdSm80ILi8ELi1ELb0EN4cute5tupleIJNS5_1CILi128EEENS7_ILi48EEENS7_ILi256EEEEEELi256ENS_6half_tEfNS_4arch4Sm80ELb0ELb0ELb1ELb1ELb0ELb1ELb1ELb1EEENS1_21CollectiveEpilogueFwdINS6_IJS8_SA_S9_EEENS6_IJNS7_ILi1EEESI_SI_EEESC_SE_Li256ELb1ELb1ELb1ELb0EEENS1_36VarlenDynamicPersistentTileSchedulerILi128ELi48ELi256ELi256ELb1ELb1ELb0ELb0ELb1ELb1EEEEEEEEEvNT_6ParamsE:
        .type           _ZN7cutlass13device_kernelIN5flash19enable_sm80_to_sm89INS1_16FlashAttnFwdSm80INS1_25CollectiveMainloopFwdSm80ILi8ELi1ELb0EN4cute5tupleIJNS5_1CILi128EEENS7_ILi48EEENS7_ILi256EEEEEELi256ENS_6half_tEfNS_4arch4Sm80ELb0ELb0ELb1ELb1ELb0ELb1ELb1ELb1EEENS1_21CollectiveEpilogueFwdINS6_IJS8_SA_S9_EEENS6_IJNS7_ILi1EEESI_SI_EEESC_SE_Li256ELb1ELb1ELb1ELb0EEENS1_36VarlenDynamicPersistentTileSchedulerILi128ELi48ELi256ELi256ELb1ELb1ELb0ELb0ELb1ELb1EEEEEEEEEvNT_6ParamsE,@function
        .size           _ZN7cutlass13device_kernelIN5flash19enable_sm80_to_sm89INS1_16FlashAttnFwdSm80INS1_25CollectiveMainloopFwdSm80ILi8ELi1ELb0EN4cute5tupleIJNS5_1CILi128EEENS7_ILi48EEENS7_ILi256EEEEEELi256ENS_6half_tEfNS_4arch4Sm80ELb0ELb0ELb1ELb1ELb0ELb1ELb1ELb1EEENS1_21CollectiveEpilogueFwdINS6_IJS8_SA_S9_EEENS6_IJNS7_ILi1EEESI_SI_EEESC_SE_Li256ELb1ELb1ELb1ELb0EEENS1_36VarlenDynamicPersistentTileSchedulerILi128ELi48ELi256ELi256ELb1ELb1ELb0ELb0ELb1ELb1EEEEEEEEEvNT_6ParamsE,(.L_x_5182 - _ZN7cutlass13device_kernelIN5flash19enable_sm80_to_sm89INS1_16FlashAttnFwdSm80INS1_25CollectiveMainloopFwdSm80ILi8ELi1ELb0EN4cute5tupleIJNS5_1CILi128EEENS7_ILi48EEENS7_ILi256EEEEEELi256ENS_6half_tEfNS_4arch4Sm80ELb0ELb0ELb1ELb1ELb0ELb1ELb1ELb1EEENS1_21CollectiveEpilogueFwdINS6_IJS8_SA_S9_EEENS6_IJNS7_ILi1EEESI_SI_EEESC_SE_Li256ELb1ELb1ELb1ELb0EEENS1_36VarlenDynamicPersistentTileSchedulerILi128ELi48ELi256ELi256ELb1ELb1ELb0ELb0ELb1ELb1EEEEEEEEEvNT_6ParamsE)
        .other          _ZN7cutlass13device_kernelIN5flash19enable_sm80_to_sm89INS1_16FlashAttnFwdSm80INS1_25CollectiveMainloopFwdSm80ILi8ELi1ELb0EN4cute5tupleIJNS5_1CILi128EEENS7_ILi48EEENS7_ILi256EEEEEELi256ENS_6half_tEfNS_4arch4Sm80ELb0ELb0ELb1ELb1ELb0ELb1ELb1ELb1EEENS1_21CollectiveEpilogueFwdINS6_IJS8_SA_S9_EEENS6_IJNS7_ILi1EEESI_SI_EEESC_SE_Li256ELb1ELb1ELb1ELb0EEENS1_36VarlenDynamicPersistentTileSchedulerILi128ELi48ELi256ELi256ELb1ELb1ELb0ELb0ELb1ELb1EEEEEEEEEvNT_6ParamsE,@"STO_CUDA_ENTRY STV_DEFAULT"
_ZN7cutlass13device_kernelIN5flash19enable_sm80_to_sm89INS1_16FlashAttnFwdSm80INS1_25CollectiveMainloopFwdSm80ILi8ELi1ELb0EN4cute5tupleIJNS5_1CILi128EEENS7_ILi48EEENS7_ILi256EEEEEELi256ENS_6half_tEfNS_4arch4Sm80ELb0ELb0ELb1ELb1ELb0ELb1ELb1ELb1EEENS1_21CollectiveEpilogueFwdINS6_IJS8_SA_S9_EEENS6_IJNS7_ILi1EEESI_SI_EEESC_SE_Li256ELb1ELb1ELb1ELb0EEENS1_36VarlenDynamicPersistentTileSchedulerILi128ELi48ELi256ELi256ELb1ELb1ELb0ELb0ELb1ELb1EEEEEEEEEvNT_6ParamsE:
        /* <DEDUP_REMOVED lines=54> */
.L_x_1356:
        /* <DEDUP_REMOVED lines=17> */
.L_x_1542:
        /* <DEDUP_REMOVED lines=16> */
.L_x_1543:
[----:B--2---:R-:W-:-:S05]  /*0570*/  IMAD R0, R0, c[0x0][0x538], RZ ;  /* 0x00014e0000007a24 */ /* 0x004fca00078e02ff */
[----:B------:R-:W-:-:S04]  /*0580*/  IADD3 R6, R0, R6, RZ ;  /* 0x0000000600067210 */ /* 0x000fc80007ffe0ff */
[----:B------:R-:W-:-:S13]  /*0590*/  ISETP.GT.AND P0, PT, R6, UR4, PT ;  /* 0x0000000406007c0c */ /* 0x000fda000bf04270 */
[----:B-1----:R-:W-:Y:S05]  /*05a0*/  @!P0 BRA `(.L_x_1356) ;  /* 0xfffffdb000008947 */ /* 0x002fea000383ffff */
.L_x_1352:
[----:B------:R-:W-:-:S05]  /*05b0*/  IADD3 R12, -R0, R6, RZ ;  /* 0x00000006000c7210 */ /* 0x000fca0007ffe1ff */
[----:B------:R-:W-:-:S05]  /*05c0*/  IMAD R0, R4, c[0x0][0x538], R12 ;  /* 0x00014e0004007a24 */ /* 0x000fca00078e020c */
[----:B------:R-:W-:Y:S01]  /*05d0*/  ISETP.GT.AND P0, PT, R0, UR4, PT ;  /* 0x0000000400007c0c */ /* 0x000fe2000bf04270 */
[----:B------:R-:W-:-:S12]  /*05e0*/  BRA.DIV ~URZ, `(.L_x_1357) ;  /* 0x0001b3127f007947 */ /* 0x000fd8000b800000 */
[----:B------:R-:W-:-:S04]  /*05f0*/  VOTE.ANY R6, PT, !P0 ;  /* 0x0000000000067806 */ /* 0x000fc800040e0100 */
.L_x_1544:
[----:B------:R1:W2:Y:S01]  /*0600*/  POPC R13, R6 ;  /* 0x00000006000d7309 */ /* 0x0002a20000000000 */
[----:B------:R-:W-:Y:S05]  /*0610*/  BRA.DIV ~URZ, `(.L_x_1358) ;  /* 0x0001b3327f007947 */ /* 0x000fea000b800000 */
[----:B--2---:R-:W2:Y:S04]  /*0620*/  SHFL.IDX PT, R11, R8, R13, 0x1f ;  /* 0x00001f0d080b7589 */ /* 0x004ea800000e0000 */
[----:B------:R3:W4:Y:S02]  /*0630*/  SHFL.IDX PT, R10, R7, R13, 0x1f ;  /* 0x00001f0d070a7589 */ /* 0x00072400000e0000 */
[----:B---3--:R-:W-:Y:S02]  /*0640*/  MOV R7, RZ ;  /* 0x000000ff00077202 */ /* 0x008fe40000000f00 */
.L_x_1545:
[----:B--2-4-:R-:W-:Y:S01]  /*0650*/  ISETP.NE.AND P0, PT, R6, RZ, PT ;  /* 0x000000ff0600720c */ /* 0x014fe20003f05270 */
[----:B------:R-:W-:-:S12]  /*0660*/  BSSY B0, `(.L_x_1359) ;  /* 0x0000005000007945 */ /* 0x000fd80003800000 */
[----:B------:R-:W-:Y:S05]  /*0670*/  @!P0 BRA `(.L_x_1360) ;  /* 0x0000003000008947 */ /* 0x000fea0003800000 */
[----:B------:R-:W-:Y:S01]  /*0680*/  IADD3 R3, R13, -0x1, RZ ;  /* 0xffffffff0d037810 */ /* 0x000fe20007ffe0ff */
[----:B------:R-:W-:Y:S05]  /*0690*/  BRA.DIV ~URZ, `(.L_x_1361) ;  /* 0x0001b3927f007947 */ /* 0x000fea000b800000 */
[----:B------:R2:W3:Y:S02]  /*06a0*/  SHFL.IDX PT, R7, R4, R3, 0x1f ;  /* 0x00001f0304077589 */ /* 0x0004e400000e0000 */
.L_x_1360:
[----:B------:R-:W-:Y:S05]  /*06b0*/  BSYNC B0 ;  /* 0x0000000000007941 */ /* 0x000fea0003800000 */
.L_x_1359:
        /* <DEDUP_REMOVED lines=69> */
.L_x_1353:
[----:B------:R-:W-:Y:S01]  /*0b10*/  MOV R0, UR4 ;  /* 0x0000000400007c02 */ /* 0x000fe20008000f00 */
[----:B------:R-:W-:Y:S04]  /*0b20*/  STL [R1+0x14], RZ ;  /* 0x000014ff01007387 */ /* 0x000fe80000100800 */
[----:B------:R-:W-:Y:S04]  /*0b30*/  STL [R1+0x18], RZ ;  /* 0x000018ff01007387 */ /* 0x000fe80000100800 */
[----:B------:R1:W-:Y:S02]  /*0b40*/  STL [R1+0x10], R0 ;  /* 0x0000100001007387 */ /* 0x0003e40000100800 */
[----:B-1----:R-:W-:-:S05]  /*0b50*/  MOV R0, c[0x0][0x53c] ;  /* 0x00014f0000007a02 */ /* 0x002fca0000000f00 */
[----:B------:R1:W-:Y:S02]  /*0b60*/  STL [R1+0x1c], R0 ;  /* 0x00001c0001007387 */ /* 0x0003e40000100800 */
.L_x_1362:
        /* <DEDUP_REMOVED lines=8> */
.L_x_1351:
        /* <DEDUP_REMOVED lines=10> */
[----:B------:R-:W-:-:S02]  /*0c90*/  SHF.R.S32.HI R205, RZ, 0x3, R14 ;  /* 0x00000003ffcd7819 */ /* 0x000fc4000001140e */
[----:B------:R-:W-:Y:S02]  /*0ca0*/  LOP3.LUT R0, R0, 0xfffffffe, RZ, 0xc0, !PT ;  /* 0xfffffffe00007812 */ /* 0x000fe400078ec0ff */
[--C-:B------:R-:W-:Y:S01]  /*0cb0*/  SHF.R.S32.HI R9, RZ, 0x2, R15.reuse ;  /* 0x00000002ff097819 */ /* 0x100fe2000001140f */
[----:B-1----:R-:W-:Y:S01]  /*0cc0*/  IMAD.SHL.U32 R4, R205, 0x40, RZ ;  /* 0x00000040cd047824 */ /* 0x002fe200078e00ff */
[----:B------:R-:W-:Y:S01]  /*0cd0*/  LOP3.LUT R5, R14, 0xfffffff8, RZ, 0xc0, !PT ;  /* 0xfffffff80e057812 */ /* 0x000fe200078ec0ff */
[----:B------:R-:W-:Y:S01]  /*0ce0*/  IMAD.IADD R12, R3, 0x1, -R0 ;  /* 0x00000001030c7824 */ /* 0x000fe200078e0a00 */
[----:B------:R-:W-:Y:S02]  /*0cf0*/  LOP3.LUT R0, R2, 0xfffffff0, RZ, 0xc0, !PT ;  /* 0xfffffff002007812 */ /* 0x000fe400078ec0ff */
[----:B------:R-:W-:Y:S01]  /*0d00*/  SHF.R.S32.HI R3, RZ, 0x1f, R15 ;  /* 0x0000001fff037819 */ /* 0x000fe2000001140f */
[----:B------:R-:W-:Y:S01]  /*0d10*/  IMAD.IADD R215, R16, 0x1, -R5 ;  /* 0x0000000110d77824 */ /* 0x000fe200078e0a05 */
[----:B------:R-:W-:Y:S01]  /*0d20*/  LEA.HI R11, R8, R16, RZ, 0x5 ;  /* 0x00000010080b7211 */ /* 0x000fe200078f28ff */
[----:B------:R-:W-:Y:S01]  /*0d30*/  IMAD.IADD R0, R16, 0x1, -R0 ;  /* 0x0000000110007824 */ /* 0x000fe200078e0a00 */
[----:B------:R-:W-:Y:S01]  /*0d40*/  LEA.HI R2, R3, R9, RZ, 0x3 ;  /* 0x0000000903027211 */ /* 0x000fe200078f18ff */
[C---:B------:R-:W-:Y:S01]  /*0d50*/  IMAD.SHL.U32 R132, R215.reuse, 0x8, RZ ;  /* 0x00000008d7847824 */ /* 0x040fe200078e00ff */
[----:B------:R-:W-:Y:S01]  /*0d60*/  SHF.R.S32.HI R6, RZ, 0x5, R11 ;  /* 0x00000005ff067819 */ /* 0x000fe2000001140b */
[----:B------:R-:W-:Y:S01]  /*0d70*/  IMAD.SHL.U32 R138, R215, 0x4, RZ ;  /* 0x00000004d78a7824 */ /* 0x000fe200078e00ff */
[----:B------:R-:W-:-:S02]  /*0d80*/  SHF.R.S32.HI R5, RZ, 0x1f, R0 ;  /* 0x0000001fff057819 */ /* 0x000fc40000011400 */
[----:B------:R-:W-:Y:S02]  /*0d90*/  LOP3.LUT R3, R2, 0xfffffff8, RZ, 0xc0, !PT ;  /* 0xfffffff802037812 */ /* 0x000fe400078ec0ff */
[----:B------:R-:W-:Y:S02]  /*0da0*/  LOP3.LUT R2, R4, 0x1c0, RZ, 0xc0, !PT ;  /* 0x000001c004027812 */ /* 0x000fe400078ec0ff */
[----:B------:R-:W-:Y:S01]  /*0db0*/  LEA.HI R13, R5, R0, RZ, 0x3 ;  /* 0x00000000050d7211 */ /* 0x000fe200078f18ff */
[----:B------:R-:W-:Y:S01]  /*0dc0*/  IMAD.IADD R9, R9, 0x1, -R3 ;  /* 0x0000000109097824 */ /* 0x000fe200078e0a03 */
[----:B------:R-:W-:Y:S01]  /*0dd0*/  SHF.R.U32.HI R4, RZ, 0x3, R2 ;  /* 0x00000003ff047819 */ /* 0x000fe20000011602 */
[----:B------:R-:W-:Y:S01]  /*0de0*/  IMAD.SHL.U32 R5, R215, 0x40, RZ ;  /* 0x00000040d7057824 */ /* 0x000fe200078e00ff */
[----:B------:R-:W-:Y:S02]  /*0df0*/  LOP3.LUT R2, R2, 0x38, R132, 0xf8, !PT ;  /* 0x0000003802027812 */ /* 0x000fe400078ef884 */
[----:B------:R-:W-:-:S02]  /*0e00*/  LOP3.LUT R3, R13, 0xfffffff8, RZ, 0xc0, !PT ;  /* 0xfffffff80d037812 */ /* 0x000fc400078ec0ff */
[----:B------:R-:W-:Y:S02]  /*0e10*/  LOP3.LUT R10, R2, R4, RZ, 0x3c, !PT ;  /* 0x00000004020a7212 */ /* 0x000fe400078e3cff */
[----:B------:R-:W-:Y:S01]  /*0e20*/  LOP3.LUT R2, R5, 0x1c0, RZ, 0xc0, !PT ;  /* 0x000001c005027812 */ /* 0x000fe200078ec0ff */
[----:B------:R-:W-:Y:S01]  /*0e30*/  IMAD.IADD R7, R0, 0x1, -R3 ;  /* 0x0000000100077824 */ /* 0x000fe200078e0a03 */
[----:B------:R-:W-:Y:S02]  /*0e40*/  LOP3.LUT R3, R11, 0xffffffe0, RZ, 0xc0, !PT ;  /* 0xffffffe00b037812 */ /* 0x000fe400078ec0ff */
[----:B------:R-:W-:Y:S02]  /*0e50*/  LOP3.LUT R4, R2, 0x8, R14, 0xf8, !PT ;  /* 0x0000000802047812 */ /* 0x000fe400078ef80e */
[----:B------:R-:W-:Y:S01]  /*0e60*/  SHF.R.U32.HI R2, RZ, 0x3, R2 ;  /* 0x00000003ff027819 */ /* 0x000fe20000011602 */
[----:B------:R-:W-:Y:S01]  /*0e70*/  IMAD.IADD R17, R16, 0x1, -R3 ;  /* 0x0000000110117824 */ /* 0x000fe200078e0a03 */
[----:B------:R-:W-:-:S02]  /*0e80*/  LEA.HI R5, R8, R16, RZ, 0x6 ;  /* 0x0000001008057211 */ /* 0x000fc400078f30ff */
[----:B------:R-:W-:Y:S02]  /*0e90*/  SHF.R.S32.HI R0, RZ, 0x1f, R11 ;  /* 0x0000001fff007819 */ /* 0x000fe4000001140b */
[----:B------:R-:W-:Y:S01]  /*0ea0*/  LOP3.LUT R11, R4, R2, RZ, 0x3c, !PT ;  /* 0x00000002040b7212 */ /* 0x000fe200078e3cff */
[----:B------:R-:W-:Y:S01]  /*0eb0*/  IMAD.SHL.U32 R4, R5, 0x8, RZ ;  /* 0x0000000805047824 */ /* 0x000fe200078e00ff */
[----:B------:R-:W-:Y:S02]  /*0ec0*/  LEA.HI R0, R0, R6, RZ, 0x3 ;  /* 0x0000000600007211 */ /* 0x000fe400078f18ff */
[----:B------:R-:W-:Y:S02]  /*0ed0*/  LOP3.LUT R3, R15, 0xfffffffc, RZ, 0xc0, !PT ;  /* 0xfffffffc0f037812 */ /* 0x000fe400078ec0ff */
[----:B------:R-:W-:Y:S02]  /*0ee0*/  SHF.R.S32.HI R5, RZ, 0x1f, R17 ;  /* 0x0000001fff057819 */ /* 0x000fe40000011411 */
[----:B------:R-:W-:Y:S01]  /*0ef0*/  LOP3.LUT R2, R0, 0xffffff8, RZ, 0xc0, !PT ;  /* 0x0ffffff800027812 */ /* 0x000fe200078ec0ff */
[----:B------:R-:W-:Y:S01]  /*0f00*/  IMAD.IADD R0, R16, 0x1, -R3 ;  /* 0x0000000110007824 */ /* 0x000fe200078e0a03 */
[----:B------:R-:W-:-:S02]  /*0f10*/  LEA.HI R14, R5, R17, RZ, 0x2 ;  /* 0x00000011050e7211 */ /* 0x000fc400078f10ff */
[----:B------:R-:W-:Y:S01]  /*0f20*/  LOP3.LUT R8, R4, 0xfffffe00, RZ, 0xc0, !PT ;  /* 0xfffffe0004087812 */ /* 0x000fe200078ec0ff */
[----:B------:R-:W-:Y:S01]  /*0f30*/  IMAD.IADD R4, R6, 0x1, -R2 ;  /* 0x0000000106047824 */ /* 0x000fe200078e0a02 */
[----:B------:R-:W-:Y:S02]  /*0f40*/  SHF.R.S32.HI R3, RZ, 0x2, R14 ;  /* 0x00000002ff037819 */ /* 0x000fe4000001140e */
[----:B------:R-:W-:Y:S02]  /*0f50*/  LEA.HI R2, R0, R0, RZ, 0x1 ;  /* 0x0000000000027211 */ /* 0x000fe400078f08ff */
[----:B------:R-:W-:Y:S01]  /*0f60*/  LOP3.LUT R201, R10, R8, RZ, 0xfc, !PT ;  /* 0x000000080ac97212 */ /* 0x000fe200078efcff */
[----:B------:R-:W-:Y:S01]  /*0f70*/  IMAD R16, R4, 0x10, R3 ;  /* 0x0000001004107824 */ /* 0x000fe200078e0203 */
[----:B------:R-:W-:Y:S01]  /*0f80*/  LOP3.LUT R2, R2, 0x1ffffffe, RZ, 0xc0, !PT ;  /* 0x1ffffffe02027812 */ /* 0x000fe200078ec0ff */
[C---:B------:R-:W-:Y:S01]  /*0f90*/  IMAD.SHL.U32 R3, R9.reuse, 0x40, RZ ;  /* 0x0000004009037824 */ /* 0x040fe200078e00ff */
[----:B------:R-:W-:Y:S01]  /*0fa0*/  LOP3.LUT R5, R9, 0x1, RZ, 0xc0, !PT ;  /* 0x0000000109057812 */ /* 0x000fe200078ec0ff */
[----:B------:R-:W-:Y:S01]  /*0fb0*/  IMAD.SHL.U32 R4, R7, 0x40, RZ ;  /* 0x0000004007047824 */ /* 0x000fe200078e00ff */
[----:B------:R-:W-:Y:S01]  /*0fc0*/  IADD3 R18, R205, 0x60, RZ ;  /* 0x00000060cd127810 */ /* 0x000fe20007ffe0ff */
[----:B------:R-:W-:Y:S01]  /*0fd0*/  IMAD.SHL.U32 R10, R6, 0x400, RZ ;  /* 0x00000400060a7824 */ /* 0x000fe200078e00ff */
[----:B------:R-:W-:Y:S01]  /*0fe0*/  LOP3.LUT R3, R3, 0x1c0, RZ, 0xc0, !PT ;  /* 0x000001c003037812 */ /* 0x000fe200078ec0ff */
[----:B------:R-:W-:Y:S01]  /*0ff0*/  IMAD.IADD R15, R0, 0x1, -R2 ;  /* 0x00000001000f7824 */ /* 0x000fe200078e0a02 */
[----:B------:R-:W-:Y:S01]  /*1000*/  LOP3.LUT R2, R4, 0x1c0, RZ, 0xc0, !PT ;  /* 0x000001c004027812 */ /* 0x000fe200078ec0ff */
[----:B------:R-:W-:Y:S01]  /*1010*/  IMAD.SHL.U32 R6, R12, 0x8, RZ ;  /* 0x000000080c067824 */ /* 0x000fe200078e00ff */
[----:B------:R-:W-:Y:S01]  /*1020*/  ISETP.NE.U32.AND P0, PT, R5, 0x1, PT ;  /* 0x000000010500780c */ /* 0x000fe20003f05070 */
[----:B------:R-:W-:Y:S01]  /*1030*/  IMAD R5, R0, 0x2, R10 ;  /* 0x0000000200057824 */ /* 0x000fe200078e020a */
[----:B------:R-:W-:Y:S01]  /*1040*/  LEA.HI R3, R3, R3, RZ, 0x1d ;  /* 0x0000000303037211 */ /* 0x000fe200078fe8ff */
[----:B------:R-:W-:Y:S01]  /*1050*/  IMAD R0, R12, 0x200, R11 ;  /* 0x000002000c007824 */ /* 0x000fe200078e020b */
[----:B------:R-:W-:Y:S01]  /*1060*/  LOP3.LUT R4, R2, 0x8, R6, 0xf8, !PT ;  /* 0x0000000802047812 */ /* 0x000fe200078ef806 */
[----:B------:R-:W-:Y:S01]  /*1070*/  IMAD.SHL.U32 R6, R13, 0x40, RZ ;  /* 0x000000400d067824 */ /* 0x000fe200078e00ff */
[----:B------:R-:W-:Y:S01]  /*1080*/  SHF.R.U32.HI R2, RZ, 0x3, R2 ;  /* 0x00000003ff027819 */ /* 0x000fe20000011602 */
[----:B------:R-:W-:Y:S01]  /*1090*/  IMAD.IADD R11, R5, 0x1, R3 ;  /* 0x00000001050b7824 */ /* 0x000fe200078e0203 */
[----:B------:R-:W-:Y:S01]  /*10a0*/  IADD3 R19, R205, 0x40, RZ ;  /* 0x00000040cd137810 */ /* 0x000fe20007ffe0ff */
[----:B------:R-:W-:Y:S01]  /*10b0*/  STL [R1+0x58], R16 ;  /* 0x0000581001007387 */ /* 0x000fe20000100800 */
[C---:B------:R-:W-:Y:S01]  /*10c0*/  IADD3 R137, R138.reuse, 0x40, RZ ;  /* 0x000000408a897810 */ /* 0x040fe20007ffe0ff */
[----:B------:R-:W-:Y:S01]  /*10d0*/  IMAD.SHL.U32 R201, R201, 0x2, RZ ;  /* 0x00000002c9c97824 */ /* 0x000fe200078e00ff */
[----:B------:R-:W-:Y:S01]  /*10e0*/  R2P PR, R9, 0x6 ;  /* 0x0000000609007804 */ /* 0x000fe20000000000 */
[----:B------:R-:W-:Y:S01]  /*10f0*/  IMAD.SHL.U32 R3, R19, 0x40, RZ ;  /* 0x0000004013037824 */ /* 0x000fe200078e00ff */
[C---:B------:R-:W-:Y:S01]  /*1100*/  LOP3.LUT P4, RZ, R7.reuse, 0x2, RZ, 0xc0, !PT ;  /* 0x0000000207ff7812 */ /* 0x040fe2000788c0ff */
[----:B------:R-:W-:Y:S01]  /*1110*/  IMAD.IADD R134, R138, 0x1, R137 ;  /* 0x000000018a867824 */ /* 0x000fe200078e0289 */
[----:B------:R-:W-:-:S02]  /*1120*/  LOP3.LUT P3, RZ, R7, 0x4, RZ, 0xc0, !PT ;  /* 0x0000000407ff7812 */ /* 0x000fc4000786c0ff */
[----:B------:R-:W-:Y:S01]  /*1130*/  LOP3.LUT R7, R4, R2, RZ, 0x3c, !PT ;  /* 0x0000000204077212 */ /* 0x000fe200078e3cff */
[----:B------:R-:W-:Y:S01]  /*1140*/  IMAD.SHL.U32 R2, R18, 0x40, RZ ;  /* 0x0000004012027824 */ /* 0x000fe200078e00ff */
[----:B------:R-:W-:Y:S02]  /*1150*/  SHF.R.S32.HI R5, RZ, 0x1f, R19 ;  /* 0x0000001fff057819 */ /* 0x000fe40000011413 */
[----:B------:R-:W-:Y:S02]  /*1160*/  SHF.R.S32.HI R4, RZ, 0x1f, R18 ;  /* 0x0000001fff047819 */ /* 0x000fe40000011412 */
[----:B------:R-:W-:Y:S02]  /*1170*/  LEA.HI R5, R5, R19, RZ, 0x3 ;  /* 0x0000001305057211 */ /* 0x000fe400078f18ff */
[----:B------:R-:W-:Y:S02]  /*1180*/  LOP3.LUT R19, R2, 0x1c0, RZ, 0xc0, !PT ;  /* 0x000001c002137812 */ /* 0x000fe400078ec0ff */
[----:B------:R-:W-:Y:S01]  /*1190*/  SHF.R.S32.HI R2, RZ, 0x1f, R134 ;  /* 0x0000001fff027819 */ /* 0x000fe20000011486 */
[----:B------:R-:W-:Y:S01]  /*11a0*/  IMAD.SHL.U32 R8, R5, 0x40, RZ ;  /* 0x0000004005087824 */ /* 0x000fe200078e00ff */
[----:B------:R-:W-:-:S02]  /*11b0*/  LOP3.LUT R20, R3, 0x1c0, RZ, 0xc0, !PT ;  /* 0x000001c003147812 */ /* 0x000fc400078ec0ff */
[----:B------:R-:W-:Y:S02]  /*11c0*/  LEA.HI R4, R4, R18, RZ, 0x3 ;  /* 0x0000001204047211 */ /* 0x000fe400078f18ff */
[CC--:B------:R-:W-:Y:S02]  /*11d0*/  LEA.HI R3, R2.reuse, R134.reuse, RZ, 0x6 ;  /* 0x0000008602037211 */ /* 0x0c0fe400078f30ff */
[----:B------:R-:W-:Y:S01]  /*11e0*/  LEA.HI R2, R2, R134, RZ, 0x3 ;  /* 0x0000008602027211 */ /* 0x000fe200078f18ff */
[----:B------:R-:W-:Y:S01]  /*11f0*/  IMAD.SHL.U32 R9, R4, 0x40, RZ ;  /* 0x0000004004097824 */ /* 0x000fe200078e00ff */
[----:B------:R-:W-:Y:S01]  /*1200*/  LOP3.LUT R4, R6, 0xfffffe00, RZ, 0xc0, !PT ;  /* 0xfffffe0006047812 */ /* 0x000fe200078ec0ff */
[----:B------:R-:W-:Y:S01]  /*1210*/  IMAD.SHL.U32 R5, R3, 0x80, RZ ;  /* 0x0000008003057824 */ /* 0x000fe200078e00ff */
[----:B------:R-:W-:Y:S02]  /*1220*/  SHF.R.U32.HI R12, RZ, 0x3, R20 ;  /* 0x00000003ff0c7819 */ /* 0x000fe40000011614 */
[----:B------:R-:W-:-:S02]  /*1230*/  LOP3.LUT R6, R20, 0x38, R2, 0xf8, !PT ;  /* 0x0000003814067812 */ /* 0x000fc400078ef802 */
[----:B------:R-:W-:Y:S02]  /*1240*/  LOP3.LUT R3, R19, 0x38, R2, 0xf8, !PT ;  /* 0x0000003813037812 */ /* 0x000fe400078ef802 */
[----:B------:R-:W-:Y:S02]  /*1250*/  LOP3.LUT R2, R5, 0xffffe000, RZ, 0xc0, !PT ;  /* 0xffffe00005027812 */ /* 0x000fe400078ec0ff */
[----:B------:R-:W-:Y:S02]  /*1260*/  SHF.R.U32.HI R18, RZ, 0x3, R19 ;  /* 0x00000003ff127819 */ /* 0x000fe40000011613 */
[----:B------:R-:W-:Y:S02]  /*1270*/  LOP3.LUT R13, R8, 0xfffffe00, RZ, 0xc0, !PT ;  /* 0xfffffe00080d7812 */ /* 0x000fe400078ec0ff */
[----:B------:R-:W-:Y:S01]  /*1280*/  LOP3.LUT R5, R6, R12, RZ, 0x3c, !PT ;  /* 0x0000000c06057212 */ /* 0x000fe200078e3cff */
[----:B------:R-:W-:Y:S01]  /*1290*/  IMAD.SHL.U32 R12, R11, 0x2, RZ ;  /* 0x000000020b0c7824 */ /* 0x000fe200078e00ff */
[----:B------:R-:W-:Y:S01]  /*12a0*/  LOP3.LUT R8, R9, 0xfffffe00, RZ, 0xc0, !PT ;  /* 0xfffffe0009087812 */ /* 0x000fe200078ec0ff */
[----:B------:R1:W-:Y:S01]  /*12b0*/  STL [R1+0x48], R13 ;  /* 0x0000480d01007387 */ /* 0x0003e20000100800 */
[----:B------:R-:W-:-:S02]  /*12c0*/  LOP3.LUT R3, R3, R18, RZ, 0x3c, !PT ;  /* 0x0000001203037212 */ /* 0x000fc400078e3cff */
[----:B------:R-:W-:Y:S01]  /*12d0*/  IADD3 R9, R5, R2, R13 ;  /* 0x0000000205097210 */ /* 0x000fe20007ffe00d */
[----:B------:R-:W-:Y:S01]  /*12e0*/  STL [R1+0x20], R12 ;  /* 0x0000200c01007387 */ /* 0x000fe20000100800 */
[C---:B------:R-:W-:Y:S02]  /*12f0*/  IADD3 R5, R12.reuse, 0x80, RZ ;  /* 0x000000800c057810 */ /* 0x040fe40007ffe0ff */
[----:B------:R-:W-:Y:S01]  /*1300*/  IADD3 R11, R12, 0x70, RZ ;  /* 0x000000700c0b7810 */ /* 0x000fe20007ffe0ff */
[----:B------:R2:W-:Y:S01]  /*1310*/  STL [R1+0x44], R8 ;  /* 0x0000440801007387 */ /* 0x0005e20000100800 */
[----:B------:R-:W-:Y:S02]  /*1320*/  @P0 IADD3 R11, R5, 0x10, RZ ;  /* 0x00000010050b0810 */ /* 0x000fe40007ffe0ff */
[----:B------:R-:W-:Y:S02]  /*1330*/  LEA R143, R0, 0xa080, 0x1 ;  /* 0x0000a080008f7811 */ /* 0x000fe400078e08ff */
[----:B------:R-:W-:Y:S01]  /*1340*/  LEA R9, R9, 0x10080, 0x1 ;  /* 0x0001008009097811 */ /* 0x000fe200078e08ff */
[----:B------:R-:W-:Y:S01]  /*1350*/  STL [R1+0x24], R11 ;  /* 0x0000240b01007387 */ /* 0x000fe20000100800 */
[----:B------:R-:W-:-:S02]  /*1360*/  SHF.R.S32.HI R133, RZ, 0x1f, R132 ;  /* 0x0000001fff857819 */ /* 0x000fc40000011484 */
[C---:B------:R-:W-:Y:S02]  /*1370*/  IADD3 R141, R138.reuse, 0x20, RZ ;  /* 0x000000208a8d7810 */ /* 0x040fe40007ffe0ff */
[----:B------:R-:W-:Y:S02]  /*1380*/  IADD3 R140, R138, 0x60, RZ ;  /* 0x000000608a8c7810 */ /* 0x000fe40007ffe0ff */
[C---:B------:R-:W-:Y:S02]  /*1390*/  IADD3 R207, R132.reuse, 0x80, RZ ;  /* 0x0000008084cf7810 */ /* 0x040fe40007ffe0ff */
[----:B------:R-:W-:Y:S01]  /*13a0*/  IADD3 R208, R132, 0xc0, RZ ;  /* 0x000000c084d07810 */ /* 0x000fe20007ffe0ff */
[----:B-1----:R-:W-:-:S05]  /*13b0*/  IMAD R13, R15, 0x8, R16 ;  /* 0x000000080f0d7824 */ /* 0x002fca00078e0210 */
[----:B------:R1:W-:Y:S01]  /*13c0*/  STL [R1+0x5c], R13 ;  /* 0x00005c0d01007387 */ /* 0x0003e20000100800 */
[----:B--2---:R-:W-:Y:S02]  /*13d0*/  IADD3 R8, R3, R2, R8 ;  /* 0x0000000203087210 */ /* 0x004fe40007ffe008 */
[----:B------:R-:W-:Y:S02]  /*13e0*/  IADD3 R2, R205, 0x20, RZ ;  /* 0x00000020cd027810 */ /* 0x000fe40007ffe0ff */
[----:B------:R-:W-:Y:S02]  /*13f0*/  LOP3.LUT R2, R14, 0x7ffffffc, RZ, 0xc0, !PT ;  /* 0x7ffffffc0e027812 */ /* 0x000fe400078ec0ff */
[CC--:B------:R-:W-:Y:S01]  /*1400*/  IADD3 R3, R7.reuse, R4.reuse, R10 ;  /* 0x0000000407037210 */ /* 0x0c0fe20007ffe00a */
[----:B------:R-:W-:Y:S01]  /*1410*/  IMAD.MOV.U32 R10, RZ, RZ, 0x40 ;  /* 0x00000040ff0a7424 */ /* 0x000fe200078e00ff */
[----:B------:R-:W-:Y:S01]  /*1420*/  LOP3.LUT R4, R7, R4, RZ, 0xfc, !PT ;  /* 0x0000000407047212 */ /* 0x000fe200078efcff */
[----:B------:R-:W-:Y:S01]  /*1430*/  IMAD.IADD R2, R17, 0x1, -R2 ;  /* 0x0000000111027824 */ /* 0x000fe200078e0a02 */
[----:B------:R-:W-:Y:S01]  /*1440*/  LEA R193, R3, 0x10080, 0x1 ;  /* 0x0001008003c17811 */ /* 0x000fe200078e08ff */
[----:B------:R-:W-:Y:S01]  /*1450*/  IMAD.MOV.U32 R7, RZ, RZ, 0x20 ;  /* 0x00000020ff077424 */ /* 0x000fe200078e00ff */
[----:B------:R-:W-:Y:S01]  /*1460*/  SEL R5, R10, 0xffffffc0, !P2 ;  /* 0xffffffc00a057807 */ /* 0x000fe20005000000 */
[----:B------:R-:W-:Y:S01]  /*1470*/  IMAD.SHL.U32 R216, R2, 0x2, RZ ;  /* 0x0000000202d87824 */ /* 0x000fe200078e00ff */
[----:B------:R-:W-:-:S02]  /*1480*/  SEL R0, R10, 0xffffffc0, !P3 ;  /* 0xffffffc00a007807 */ /* 0x000fc40005800000 */
[----:B------:R-:W-:Y:S01]  /*1490*/  SEL R6, R7, 0xffffffe0, !P1 ;  /* 0xffffffe007067807 */ /* 0x000fe20004800000 */
[----:B------:R-:W-:Y:S01]  /*14a0*/  IMAD.IADD R3, R5, 0x1, R11 ;  /* 0x0000000105037824 */ /* 0x000fe200078e020b */
[C---:B------:R-:W-:Y:S01]  /*14b0*/  IADD3 R22, R216.reuse, 0x8, RZ ;  /* 0x00000008d8167810 */ /* 0x040fe20007ffe0ff */
[----:B------:R-:W-:Y:S01]  /*14c0*/  IMAD.IADD R196, R193, 0x1, R0 ;  /* 0x00000001c1c47824 */ /* 0x000fe200078e0200 */
[C---:B------:R-:W-:Y:S02]  /*14d0*/  IADD3 R21, R216.reuse, 0x10, RZ ;  /* 0x00000010d8157810 */ /* 0x040fe40007ffe0ff */
[C---:B------:R-:W-:Y:S02]  /*14e0*/  IADD3 R18, R216.reuse, 0x28, RZ ;  /* 0x00000028d8127810 */ /* 0x040fe40007ffe0ff */
[C---:B------:R-:W-:Y:S02]  /*14f0*/  IADD3 R19, R216.reuse, 0x20, RZ ;  /* 0x00000020d8137810 */ /* 0x040fe40007ffe0ff */
[----:B------:R-:W-:-:S02]  /*1500*/  IADD3 R14, R216, 0x40, RZ ;  /* 0x00000040d80e7810 */ /* 0x000fc40007ffe0ff */
[----:B------:R-:W-:Y:S02]  /*1510*/  SEL R2, R7, 0xffffffe0, !P4 ;  /* 0xffffffe007027807 */ /* 0x000fe40006000000 */
[C---:B------:R-:W-:Y:S02]  /*1520*/  IADD3 R16, R216.reuse, 0x38, RZ ;  /* 0x00000038d8107810 */ /* 0x040fe40007ffe0ff */
[----:B------:R-:W-:Y:S01]  /*1530*/  IADD3 R7, R216, 0x50, RZ ;  /* 0x00000050d8077810 */ /* 0x000fe20007ffe0ff */
[----:B------:R-:W-:Y:S01]  /*1540*/  IMAD.IADD R194, R193, 0x1, R2 ;  /* 0x00000001c1c27824 */ /* 0x000fe200078e0202 */
[----:B------:R-:W-:Y:S02]  /*1550*/  SHF.R.S32.HI R10, RZ, 0x1f, R22 ;  /* 0x0000001fff0a7819 */ /* 0x000fe40000011416 */
[----:B------:R-:W-:Y:S01]  /*1560*/  SHF.R.S32.HI R7, RZ, 0x1f, R21 ;  /* 0x0000001fff077819 */ /* 0x000fe20000011415 */
[----:B------:R-:W-:Y:S01]  /*1570*/  IMAD.IADD R195, R194, 0x1, R0 ;  /* 0x00000001c2c37824 */ /* 0x000fe200078e0200 */
[----:B------:R-:W-:-:S02]  /*1580*/  SHF.R.S32.HI R10, RZ, 0x1f, R18 ;  /* 0x0000001fff0a7819 */ /* 0x000fc40000011412 */
[----:B------:R-:W-:Y:S02]  /*1590*/  SHF.R.S32.HI R7, RZ, 0x1f, R19 ;  /* 0x0000001fff077819 */ /* 0x000fe40000011413 */
[----:B------:R-:W-:Y:S01]  /*15a0*/  SHF.R.S32.HI R10, RZ, 0x1f, R14 ;  /* 0x0000001fff0a7819 */ /* 0x000fe2000001140e */
[C---:B------:R-:W-:Y:S01]  /*15b0*/  IMAD.IADD R10, R12.reuse, 0x1, R5 ;  /* 0x000000010c0a7824 */ /* 0x040fe200078e0205 */
[----:B------:R-:W-:Y:S01]  /*15c0*/  SHF.R.S32.HI R7, RZ, 0x1f, R16 ;  /* 0x0000001fff077819 */ /* 0x000fe20000011410 */
[----:B------:R-:W-:Y:S01]  /*15d0*/  IMAD.IADD R7, R12, 0x1, R6 ;  /* 0x000000010c077824 */ /* 0x000fe200078e0206 */
[----:B------:R-:W-:Y:S01]  /*15e0*/  LEA R189, R4, 0x4080, 0x1 ;  /* 0x0000408004bd7811 */ /* 0x000fe200078e08ff */
[----:B------:R-:W-:Y:S01]  /*15f0*/  IMAD.IADD R6, R6, 0x1, R11 ;  /* 0x0000000106067824 */ /* 0x000fe200078e020b */
[----:B------:R-:W-:Y:S01]  /*1600*/  STL [R1+0x3c], R10 ;  /* 0x00003c0a01007387 */ /* 0x000fe20000100800 */
[----:B------:R-:W-:Y:S02]  /*1610*/  LEA R8, R8, 0x10080, 0x1 ;  /* 0x0001008008087811 */ /* 0x000fe400078e08ff */
[----:B------:R-:W-:Y:S01]  /*1620*/  IMAD.IADD R190, R2, 0x1, R189 ;  /* 0x0000000102be7824 */ /* 0x000fe200078e02bd */
[----:B------:R2:W-:Y:S01]  /*1630*/  STL [R1+0x2c], R7 ;  /* 0x00002c0701007387 */ /* 0x0005e20000100800 */
[----:B------:R-:W-:Y:S01]  /*1640*/  IMAD.IADD R2, R6, 0x1, R5 ;  /* 0x0000000106027824 */ /* 0x000fe200078e0205 */
[----:B------:R-:W-:Y:S01]  /*1650*/  IADD3 R20, R216, 0x18, RZ ;  /* 0x00000018d8147810 */ /* 0x000fe20007ffe0ff */
[----:B------:R-:W-:Y:S01]  /*1660*/  IMAD.IADD R192, R0, 0x1, R189 ;  /* 0x0000000100c07824 */ /* 0x000fe200078e02bd */
[----:B------:R3:W-:Y:S01]  /*1670*/  STL [R1+0x50], R9 ;  /* 0x0000500901007387 */ /* 0x0007e20000100800 */
[----:B------:R-:W-:Y:S01]  /*1680*/  IADD3 R17, R216, 0x30, RZ ;  /* 0x00000030d8117810 */ /* 0x000fe20007ffe0ff */
[----:B------:R-:W-:Y:S01]  /*1690*/  IMAD.IADD R191, R0, 0x1, R190 ;  /* 0x0000000100bf7824 */ /* 0x000fe200078e02be */
[----:B-1----:R-:W-:Y:S01]  /*16a0*/  IADD3 R13, R216, 0x48, RZ ;  /* 0x00000048d80d7810 */ /* 0x002fe20007ffe0ff */
[----:B------:R3:W-:Y:S01]  /*16b0*/  STL [R1+0x4c], R8 ;  /* 0x00004c0801007387 */ /* 0x0007e20000100800 */
[----:B------:R-:W-:-:S02]  /*16c0*/  SHF.R.S32.HI R15, RZ, 0x1f, R20 ;  /* 0x0000001fff0f7819 */ /* 0x000fc40000011414 */
[----:B------:R-:W-:Y:S02]  /*16d0*/  SHF.R.S32.HI R15, RZ, 0x1f, R17 ;  /* 0x0000001fff0f7819 */ /* 0x000fe40000011411 */
[----:B------:R-:W-:Y:S01]  /*16e0*/  SHF.R.S32.HI R13, RZ, 0x1f, R13 ;  /* 0x0000001fff0d7819 */ /* 0x000fe2000001140d */
[----:B--2---:R-:W-:-:S05]  /*16f0*/  IMAD.IADD R7, R5, 0x1, R7 ;  /* 0x0000000105077824 */ /* 0x004fca00078e0207 */
[----:B------:R3:W-:Y:S04]  /*1700*/  STL [R1+0x38], R7 ;  /* 0x0000380701007387 */ /* 0x0007e80000100800 */
[----:B------:R3:W-:Y:S04]  /*1710*/  STL [R1+0x34], R3 ;  /* 0x0000340301007387 */ /* 0x0007e80000100800 */
[----:B------:R3:W-:Y:S04]  /*1720*/  STL [R1+0x28], R6 ;  /* 0x0000280601007387 */ /* 0x0007e80000100800 */
[----:B------:R3:W-:Y:S02]  /*1730*/  STL [R1+0x30], R2 ;  /* 0x0000300201007387 */ /* 0x0007e40000100800 */
.L_x_1541:
[----:B------:R-:W2:Y:S01]  /*1740*/  LDL R0, [R1+0x1c] ;  /* 0x00001c0001007983 */ /* 0x000ea20000100800 */
[----:B------:R-:W-:Y:S01]  /*1750*/  IMAD.MOV.U32 R12, RZ, RZ, 0x4 ;  /* 0x00000004ff0c7424 */ /* 0x000fe200078e00ff */
[----:B------:R-:W-:-:S02]  /*1760*/  ISETP.NE.U32.AND P4, PT, RZ, c[0x0][0x360], PT ;  /* 0x0000d800ff007a0c */ /* 0x000fc40003f85070 */
[----:B------:R-:W-:Y:S01]  /*1770*/  ISETP.NE.U32.AND P0, PT, RZ, c[0x0][0x370], PT ;  /* 0x0000dc00ff007a0c */ /* 0x000fe20003f05070 */
[----:B---3--:R-:W3:Y:S01]  /*1780*/  LDL R9, [R1+0x18] ;  /* 0x0000180001097983 */ /* 0x008ee20000100800 */
[----:B------:R-:W-:Y:S01]  /*1790*/  ISETP.NE.AND.EX P4, PT, RZ, c[0x0][0x364], PT, P4 ;  /* 0x0000d900ff007a0c */ /* 0x000fe20003f85340 */
[----:B--2---:R-:W-:-:S05]  /*17a0*/  IMAD.WIDE R2, R0, R12, c[0x0][0x588] ;  /* 0x0001620000027625 */ /* 0x004fca00078e020c */
[----:B------:R-:W2:Y:S01]  /*17b0*/  LDG.E R217, [R2.64] ;  /* 0x0000000602d97981 */ /* 0x000ea2000c1e1900 */
[----:B------:R-:W-:Y:S01]  /*17c0*/  ISETP.NE.AND.EX P2, PT, RZ, c[0x0][0x374], PT, P0 ;  /* 0x0000dd00ff007a0c */ /* 0x000fe20003f45300 */
[----:B------:R-:W-:Y:S01]  /*17d0*/  IMAD.MOV.U32 R164, RZ, RZ, RZ ;  /* 0x000000ffffa47224 */ /* 0x000fe200078e00ff */
[----:B------:R-:W-:Y:S02]  /*17e0*/  ISETP.NE.U32.AND P3, PT, RZ, c[0x0][0x348], PT ;  /* 0x0000d200ff007a0c */ /* 0x000fe40003f65070 */
[----:B------:R-:W-:Y:S02]  /*17f0*/  ISETP.NE.U32.AND P5, PT, RZ, c[0x0][0x358], PT ;  /* 0x0000d600ff007a0c */ /* 0x000fe40003fa5070 */
[----:B------:R-:W-:Y:S02]  /*1800*/  ISETP.NE.AND.EX P3, PT, RZ, c[0x0][0x34c], PT, P3 ;  /* 0x0000d300ff007a0c */ /* 0x000fe40003f65330 */
[----:B------:R-:W-:Y:S01]  /*1810*/  ISETP.NE.AND.EX P5, PT, RZ, c[0x0][0x35c], PT, P5 ;  /* 0x0000d700ff007a0c */ /* 0x000fe20003fa5350 */
[----:B------:R-:W-:-:S02]  /*1820*/  IMAD.MOV.U32 R176, RZ, RZ, RZ ;  /* 0x000000ffffb07224 */ /* 0x000fc400078e00ff */
[----:B------:R-:W-:Y:S02]  /*1830*/  IMAD.MOV.U32 R163, RZ, RZ, RZ ;  /* 0x000000ffffa37224 */ /* 0x000fe400078e00ff */
[----:B------:R-:W-:Y:S01]  /*1840*/  IMAD.MOV.U32 R11, RZ, RZ, RZ ;  /* 0x000000ffff0b7224 */ /* 0x000fe200078e00ff */
[----:B--2---:R-:W-:Y:S02]  /*1850*/  SHF.R.S32.HI R29, RZ, 0x1f, R217 ;  /* 0x0000001fff1d7819 */ /* 0x004fe400000114d9 */
[C---:B------:R-:W-:Y:S02]  /*1860*/  @P4 LEA R2, P0, R217.reuse, c[0x0][0x360], 0x2 ;  /* 0x0000d800d9024a11 */ /* 0x040fe400078010ff */
[C---:B------:R-:W-:Y:S02]  /*1870*/  @P2 LEA R4, P1, R217.reuse, c[0x0][0x370], 0x2 ;  /* 0x0000dc00d9042a11 */ /* 0x040fe400078210ff */
[----:B------:R-:W-:Y:S02]  /*1880*/  @P4 LEA.HI.X R3, R217, c[0x0][0x364], R29, 0x2, P0 ;  /* 0x0000d900d9034a11 */ /* 0x000fe400000f141d */
[----:B------:R-:W-:-:S02]  /*1890*/  ISETP.NE.U32.AND P0, PT, RZ, c[0x0][0x350], PT ;  /* 0x0000d400ff007a0c */ /* 0x000fc40003f05070 */
        /* <DEDUP_REMOVED lines=13> */
[----:B---3--:R-:W-:-:S03]  /*1970*/  LOP3.LUT R28, R9, 0xffff, RZ, 0xc0, !PT ;  /* 0x0000ffff091c7812 */ /* 0x008fc600078ec0ff */
[----:B------:R4:W-:Y:S04]  /*1980*/  STL [R1+0x4], R29 ;  /* 0x0000041d01007387 */ /* 0x0009e80000100800 */
[----:B------:R4:W-:Y:S01]  /*1990*/  STL [R1], R28 ;  /* 0x0000001c01007387 */ /* 0x0009e20000100800 */
[----:B------:R-:W-:Y:S01]  /*19a0*/  YIELD ;  /* 0x0000000000007946 */ /* 0x000fe20003800000 */
[----:B------:R-:W-:Y:S01]  /*19b0*/  P2R R19, PR, RZ, 0x40 ;  /* 0x00000040ff137803 */ /* 0x000fe20000000000 */
[----:B------:R-:W-:Y:S05]  /*19c0*/  @P4 BRA `(.L_x_1363) ;  /* 0x0000005000004947 */ /* 0x000fea0003800000 */
[----:B-----5:R-:W-:Y:S01]  /*19d0*/  MOV R177, c[0x0][0x168] ;  /* 0x00005a0000b17a02 */ /* 0x020fe20000000f00 */
[----:B------:R-:W-:Y:S05]  /*19e0*/  @!P3 BRA `(.L_x_1363) ;  /* 0x000000300000b947 */ /* 0x000fea0003800000 */
[----:B------:R-:W2:Y:S04]  /*19f0*/  LDG.E R8, [R6.64] ;  /* 0x0000000606087981 */ /* 0x000ea8000c1e1900 */
[----:B------:R-:W2:Y:S02]  /*1a00*/  LDG.E R0, [R6.64+0x4] ;  /* 0x0000040606007981 */ /* 0x000ea4000c1e1900 */
[----:B--2---:R-:W-:-:S02]  /*1a10*/  IADD3 R177, -R8, R0, RZ ;  /* 0x0000000008b17210 */ /* 0x004fc40007ffe1ff */
.L_x_1363:
[----:B------:R-:W-:-:S04]  /*1a20*/  ISETP.NE.U32.AND P0, PT, RZ, c[0x0][0x368], PT ;  /* 0x0000da00ff007a0c */ /* 0x000fc80003f05070 */
[----:B------:R-:W-:-:S13]  /*1a30*/  ISETP.NE.AND.EX P0, PT, RZ, c[0x0][0x36c], PT, P0 ;  /* 0x0000db00ff007a0c */ /* 0x000fda0003f05300 */
[----:B------:R-:W-:Y:S05]  /*1a40*/  @!P0 BRA `(.L_x_1364) ;  /* 0x0000004000008947 */ /* 0x000fea0003800000 */
[----:B----4-:R-:W-:-:S04]  /*1a50*/  LEA R4, P0, R217, c[0x0][0x368], 0x2 ;  /* 0x0000da00d9047a11 */ /* 0x010fc800078010ff */
[----:B------:R-:W-:-:S05]  /*1a60*/  LEA.HI.X R5, R217, c[0x0][0x36c], R29, 0x2, P0 ;  /* 0x0000db00d9057a11 */ /* 0x000fca00000f141d */
[----:B------:R1:W5:Y:S01]  /*1a70*/  LDG.E R10, [R4.64] ;  /* 0x00000006040a7981 */ /* 0x000362000c1e1900 */
[----:B------:R-:W-:Y:S05]  /*1a80*/  BRA `(.L_x_1365) ;  /* 0x0000005000007947 */ /* 0x000fea0003800000 */
.L_x_1364:
[----:B------:R-:W-:Y:S01]  /*1a90*/  MOV R10, c[0x0][0x1d0] ;  /* 0x00007400000a7a02 */ /* 0x000fe20000000f00 */
[----:B------:R-:W-:Y:S05]  /*1aa0*/  @!P6 BRA `(.L_x_1365) ;  /* 0x000000300000e947 */ /* 0x000fea0003800000 */
[----:B----4-:R-:W2:Y:S04]  /*1ab0*/  LDG.E R6, [R4.64] ;  /* 0x0000000604067981 */ /* 0x010ea8000c1e1900 */
[----:B------:R-:W2:Y:S02]  /*1ac0*/  LDG.E R0, [R4.64+0x4] ;  /* 0x0000040604007981 */ /* 0x000ea4000c1e1900 */
[----:B--2---:R-:W-:Y:S02]  /*1ad0*/  IADD3 R10, -R6, R0, RZ ;  /* 0x00000000060a7210 */ /* 0x004fe40007ffe1ff */
.L_x_1365:
[----:B----4-:R2:W3:Y:S04]  /*1ae0*/  @P5 LDG.E R6, [R2.64] ;  /* 0x0000000602065981 */ /* 0x0104e8000c1e1900 */
[----:B-1----:R2:W3:Y:S01]  /*1af0*/  @P5 LDG.E R4, [R2.64+0x4] ;  /* 0x0000040602045981 */ /* 0x0024e2000c1e1900 */
[----:B------:R-:W-:Y:S01]  /*1b00*/  ISETP.NE.U32.AND P0, PT, RZ, c[0x0][0x378], PT ;  /* 0x0000de00ff007a0c */ /* 0x000fe20003f05070 */
[----:B-----5:R-:W-:-:S03]  /*1b10*/  IMAD.MOV.U32 R158, RZ, RZ, R10 ;  /* 0x000000ffff9e7224 */ /* 0x020fc600078e000a */
[----:B------:R-:W-:Y:S01]  /*1b20*/  ISETP.NE.AND.EX P1, PT, RZ, c[0x0][0x37c], PT, P0 ;  /* 0x0000df00ff007a0c */ /* 0x000fe20003f25300 */
[----:B------:R-:W-:-:S12]  /*1b30*/  IMAD.MOV.U32 R0, RZ, RZ, c[0x0][0x228] ;  /* 0x00008a00ff007624 */ /* 0x000fd800078e00ff */
[----:B--2---:R-:W-:-:S04]  /*1b40*/  @P1 LEA R2, P0, R217, c[0x0][0x378], 0x2 ;  /* 0x0000de00d9021a11 */ /* 0x004fc800078010ff */
[----:B------:R-:W-:-:S05]  /*1b50*/  @P1 LEA.HI.X R3, R217, c[0x0][0x37c], R29, 0x2, P0 ;  /* 0x0000df00d9031a11 */ /* 0x000fca00000f141d */
[----:B------:R1:W5:Y:S01]  /*1b60*/  @P1 LDG.E R158, [R2.64] ;  /* 0x00000006029e1981 */ /* 0x000362000c1e1900 */
[----:B------:R-:W-:Y:S01]  /*1b70*/  IMAD.IADD R5, R10, 0x1, -R164 ;  /* 0x000000010a057824 */ /* 0x000fe200078e0aa4 */
[----:B------:R-:W-:Y:S01]  /*1b80*/  BSSY B0, `(.L_x_1366) ;  /* 0x0000031000007945 */ /* 0x000fe20003800000 */
[C---:B-1----:R-:W-:Y:S02]  /*1b90*/  LOP3.LUT R2, R9.reuse, 0xff000000, RZ, 0xc0, !PT ;  /* 0xff00000009027812 */ /* 0x042fe400078ec0ff */
[----:B------:R-:W-:Y:S01]  /*1ba0*/  LOP3.LUT R3, R9, 0xff0000, RZ, 0xc0, !PT ;  /* 0x00ff000009037812 */ /* 0x000fe200078ec0ff */
[----:B---3--:R-:W-:Y:S01]  /*1bb0*/  @P5 IMAD.IADD R0, R4, 0x1, -R6 ;  /* 0x0000000104005824 */ /* 0x008fe200078e0a06 */
[----:B------:R-:W-:-:S03]  /*1bc0*/  SHF.R.U32.HI R4, RZ, 0x8, R2 ;  /* 0x00000008ff047819 */ /* 0x000fc60000011602 */
[----:B------:R-:W-:Y:S01]  /*1bd0*/  IMAD.IADD R178, R5, 0x1, R0 ;  /* 0x0000000105b27824 */ /* 0x000fe200078e0200 */
[----:B------:R-:W-:-:S04]  /*1be0*/  LEA.HI R4, R3, R4, RZ, 0x10 ;  /* 0x0000000403047211 */ /* 0x000fc800078f80ff */
[----:B------:R-:W-:Y:S02]  /*1bf0*/  SHF.R.U32.HI R6, RZ, 0x10, R4 ;  /* 0x00000010ff067819 */ /* 0x000fe40000011604 */
[----:B------:R-:W-:Y:S02]  /*1c00*/  LOP3.LUT R13, R4, 0xff, RZ, 0xc0, !PT ;  /* 0x000000ff040d7812 */ /* 0x000fe400078ec0ff */
[C---:B------:R-:W-:Y:S01]  /*1c10*/  IADD3 R2, R178.reuse, 0x2f, RZ ;  /* 0x0000002fb2027810 */ /* 0x040fe20007ffe0ff */
[----:B------:R1:W-:Y:S01]  /*1c20*/  STL [R1+0x18], R6 ;  /* 0x0000180601007387 */ /* 0x0003e20000100800 */
[----:B------:R-:W-:Y:S02]  /*1c30*/  ISETP.GE.AND P0, PT, R178, 0x1, PT ;  /* 0x00000001b200780c */ /* 0x000fe40003f06270 */
[----:B------:R-:W-:Y:S01]  /*1c40*/  ISETP.NE.AND P1, PT, R6, RZ, PT ;  /* 0x000000ff0600720c */ /* 0x000fe20003f25270 */
[----:B------:R1:W-:Y:S01]  /*1c50*/  STL [R1+0x40], R13 ;  /* 0x0000400d01007387 */ /* 0x0003e20000100800 */
[----:B------:R-:W-:-:S02]  /*1c60*/  IMAD.HI R2, R2, 0x2aaaaaab, RZ ;  /* 0x2aaaaaab02027827 */ /* 0x000fc400078e02ff */
[----:B------:R-:W-:-:S03]  /*1c70*/  SEL R149, R6, c[0x0][0x338], P1 ;  /* 0x0000ce0006957a07 */ /* 0x000fc60000800000 */
[----:B------:R-:W-:-:S04]  /*1c80*/  SHF.R.U32.HI R3, RZ, 0x1f, R2 ;  /* 0x0000001fff037819 */ /* 0x000fc80000011602 */
[----:B------:R-:W-:Y:S01]  /*1c90*/  LEA.HI.SX32 R160, R2, R3, 0x1d ;  /* 0x0000000302a07211 */ /* 0x000fe200078feaff */
[----:B------:R-:W-:Y:S01]  /*1ca0*/  IMAD.MOV.U32 R2, RZ, RZ, RZ ;  /* 0x000000ffff027224 */ /* 0x000fe200078e00ff */
        /* <DEDUP_REMOVED lines=13> */
[----:B------:R-:W-:Y:S02]  /*1d80*/  IMAD.MOV R8, RZ, RZ, -R2 ;  /* 0x000000ffff087224 */ /* 0x000fe400078e0a02 */
[----:B------:R-:W-:-:S04]  /*1d90*/  IMAD.MOV.U32 R2, RZ, RZ, RZ ;  /* 0x000000ffff027224 */ /* 0x000fc800078e00ff */
        /* <DEDUP_REMOVED lines=15> */
.L_x_1367:
[----:B------:R-:W-:Y:S05]  /*1e90*/  BSYNC B0 ;  /* 0x0000000000007941 */ /* 0x000fea0003800000 */
.L_x_1366:
[----:B------:R-:W-:Y:S01]  /*1ea0*/  IMAD R3, R13, R2, RZ ;  /* 0x000000020d037224 */ /* 0x000fe200078e02ff */
[----:B------:R-:W2:Y:S01]  /*1eb0*/  S2R R7, SR_TID.X ;  /* 0x0000000000077919 */ /* 0x000ea20000002100 */
[----:B------:R-:W-:Y:S02]  /*1ec0*/  IADD3 R27, R205, 0x20, RZ ;  /* 0x00000020cd1b7810 */ /* 0x000fe40007ffe0ff */
[C---:B------:R-:W-:Y:S02]  /*1ed0*/  IMAD.IADD R2, R3.reuse, 0x1, R2 ;  /* 0x0000000103027824 */ /* 0x040fe400078e0202 */
[----:B------:R-:W-:-:S03]  /*1ee0*/  IMAD R3, R3, 0x30, -R5 ;  /* 0x0000003003037824 */ /* 0x000fc600078e0a05 */
[----:B------:R-:W-:Y:S02]  /*1ef0*/  IMNMX R2, R160, R2, PT ;  /* 0x00000002a0027217 */ /* 0x000fe40003800200 */
[----:B------:R-:W-:-:S03]  /*1f00*/  IMNMX R3, RZ, R3, !PT ;  /* 0x00000003ff037217 */ /* 0x000fc60007800200 */
[----:B------:R-:W-:Y:S02]  /*1f10*/  IMAD R2, R2, 0x30, -R5 ;  /* 0x0000003002027824 */ /* 0x000fe400078e0a05 */
[----:B------:R-:W-:-:S03]  /*1f20*/  IMAD.WIDE.U32 R4, R3, -0x55555555, RZ ;  /* 0xaaaaaaab03047825 */ /* 0x000fc600078e00ff */
[----:B------:R-:W-:Y:S01]  /*1f30*/  IMNMX R2, R2, R0, PT ;  /* 0x0000000002027217 */ /* 0x000fe20003800200 */
[----:B------:R-:W-:Y:S01]  /*1f40*/  IMAD.SHL.U32 R4, R205, 0x40, RZ ;  /* 0x00000040cd047824 */ /* 0x000fe200078e00ff */
[----:B------:R-:W-:Y:S02]  /*1f50*/  SHF.R.U32.HI R144, RZ, 0x5, R5 ;  /* 0x00000005ff907819 */ /* 0x000fe40000011605 */
[----:B------:R-:W-:Y:S02]  /*1f60*/  ISETP.GT.AND P0, PT, R2, R3, PT ;  /* 0x000000030200720c */ /* 0x000fe40003f04270 */
[----:B-12---:R-:W-:Y:S02]  /*1f70*/  SHF.R.S32.HI R6, RZ, 0x1f, R7 ;  /* 0x0000001fff067819 */ /* 0x006fe40000011407 */
[----:B------:R-:W-:-:S04]  /*1f80*/  LOP3.LUT R174, R4, 0x1c0, RZ, 0xc0, !PT ;  /* 0x000001c004ae7812 */ /* 0x000fc800078ec0ff */
[----:B------:R-:W-:Y:S02]  /*1f90*/  SHF.R.U32.HI R179, RZ, 0x3, R174 ;  /* 0x00000003ffb37819 */ /* 0x000fe400000116ae */
[----:B------:R-:W-:-:S03]  /*1fa0*/  LOP3.LUT R5, R174, 0x38, R132, 0xf8, !PT ;  /* 0x00000038ae057812 */ /* 0x000fc600078ef884 */
[----:B------:R-:W-:Y:S02]  /*1fb0*/  @P0 IADD3 R3, R2, 0x2f, RZ ;  /* 0x0000002f02030810 */ /* 0x000fe40007ffe0ff */
[----:B------:R-:W-:-:S03]  /*1fc0*/  LEA.HI R2, R6, R7, RZ, 0x6 ;  /* 0x0000000706027211 */ /* 0x000fc600078f30ff */
[----:B------:R-:W-:-:S04]  /*1fd0*/  @P0 IMAD.HI R3, R3, 0x2aaaaaab, RZ ;  /* 0x2aaaaaab03030827 */ /* 0x000fc800078e02ff */
[----:B------:R-:W-:Y:S01]  /*1fe0*/  IMAD.SHL.U32 R4, R2, 0x8, RZ ;  /* 0x0000000802047824 */ /* 0x000fe200078e00ff */
[----:B------:R-:W-:Y:S01]  /*1ff0*/  @P0 SHF.R.U32.HI R6, RZ, 0x1f, R3 ;  /* 0x0000001fff060819 */ /* 0x000fe20000011603 */
[----:B------:R-:W-:-:S03]  /*2000*/  IMAD.MOV.U32 R2, RZ, RZ, R144 ;  /* 0x000000ffff027224 */ /* 0x000fc600078e0090 */
[----:B------:R-:W-:Y:S02]  /*2010*/  @P0 LEA.HI.SX32 R2, R3, R6, 0x1d ;  /* 0x0000000603020211 */ /* 0x000fe400078feaff */
[----:B------:R-:W-:Y:S01]  /*2020*/  LOP3.LUT R175, R4, 0xfffffe00, RZ, 0xc0, !PT ;  /* 0xfffffe0004af7812 */ /* 0x000fe200078ec0ff */
[----:B------:R-:W-:Y:S01]  /*2030*/  IMAD.SHL.U32 R4, R27, 0x40, RZ ;  /* 0x000000401b047824 */ /* 0x000fe200078e00ff */
[----:B------:R-:W-:Y:S02]  /*2040*/  ISETP.GT.AND P0, PT, R2, R144, PT ;  /* 0x000000900200720c */ /* 0x000fe40003f04270 */
[----:B------:R-:W-:Y:S02]  /*2050*/  LOP3.LUT R3, R5, R179, RZ, 0x3c, !PT ;  /* 0x000000b305037212 */ /* 0x000fe400078e3cff */
[----:B------:R-:W-:-:S03]  /*2060*/  LOP3.LUT R159, R4, 0x1c0, RZ, 0xc0, !PT ;  /* 0x000001c0049f7812 */ /* 0x000fc600078ec0ff */
[----:B------:R-:W-:-:S04]  /*2070*/  IMAD.IADD R3, R175, 0x1, R3 ;  /* 0x00000001af037824 */ /* 0x000fc800078e0203 */
[----:B------:R-:W-:Y:S02]  /*2080*/  IMAD.SHL.U32 R197, R3, 0x2, RZ ;  /* 0x0000000203c57824 */ /* 0x000fe400078e00ff */
[----:B------:R-:W-:Y:S05]  /*2090*/  @!P0 BRA `(.L_x_1368) ;  /* 0x000067d000008947 */ /* 0x000fea0003800000 */
[----:B------:R-:W-:Y:S01]  /*20a0*/  SHF.R.S32.HI R24, RZ, 0x1f, R205 ;  /* 0x0000001fff187819 */ /* 0x000fe200000114cd */
[----:B------:R-:W-:Y:S01]  /*20b0*/  IMAD.MOV.U32 R152, RZ, RZ, 0x30 ;  /* 0x00000030ff987424 */ /* 0x000fe200078e00ff */
[----:B------:R-:W-:Y:S01]  /*20c0*/  IADD3 R128, P0, R205, R11, RZ ;  /* 0x0000000bcd807210 */ /* 0x000fe20007f1e0ff */
[----:B------:R-:W-:Y:S01]  /*20d0*/  IMAD.MOV.U32 R165, RZ, RZ, 0x5 ;  /* 0x00000005ffa57424 */ /* 0x000fe200078e00ff */
[----:B------:R-:W-:Y:S01]  /*20e0*/  IADD3 R36, R2, -0x1, RZ ;  /* 0xffffffff02247810 */ /* 0x000fe20007ffe0ff */
[----:B------:R-:W-:Y:S01]  /*20f0*/  IMAD R166, R152, c[0x0][0x23c], RZ ;  /* 0x00008f0098a67a24 */ /* 0x000fe200078e02ff */
[----:B------:R-:W-:Y:S01]  /*2100*/  LEA.HI.X.SX32 R146, R11, R24, 0x1, P0 ;  /* 0x000000180b927211 */ /* 0x000fe200000f0eff */
[----:B------:R-:W-:Y:S01]  /*2110*/  IMAD.WIDE.U32 R4, R128, c[0x0][0x238], R132 ;  /* 0x00008e0080047a25 */ /* 0x000fe200078e0084 */
[----:B------:R-:W-:-:S02]  /*2120*/  SEL R23, R29, RZ, !P5 ;  /* 0x000000ff1d177207 */ /* 0x000fc40006800000 */
[----:B------:R-:W-:Y:S01]  /*2130*/  SEL R22, R217, RZ, !P5 ;  /* 0x000000ffd9167207 */ /* 0x000fe20006800000 */
[----:B------:R-:W-:Y:S01]  /*2140*/  IMAD R3, R146, c[0x0][0x238], RZ ;  /* 0x00008e0092037a24 */ /* 0x000fe200078e02ff */
[----:B------:R-:W-:Y:S01]  /*2150*/  MOV R2, R4 ;  /* 0x0000000400027202 */ /* 0x000fe20000000f00 */
[----:B------:R-:W-:Y:S01]  /*2160*/  IMAD.WIDE.U32 R150, R152, c[0x0][0x238], RZ ;  /* 0x00008e0098967a25 */ /* 0x000fe200078e00ff */
[----:B------:R-:W-:Y:S02]  /*2170*/  ISETP.GE.AND P2, PT, R132, c[0x0][0x1d4], PT ;  /* 0x0000750084007a0c */ /* 0x000fe40003f46270 */
[----:B------:R-:W-:Y:S01]  /*2180*/  ISETP.GE.AND P6, PT, R134, c[0x0][0x1d4], PT ;  /* 0x0000750086007a0c */ /* 0x000fe20003fc6270 */
[----:B------:R-:W-:Y:S01]  /*2190*/  IMAD R3, R128, c[0x0][0x23c], R3 ;  /* 0x00008f0080037a24 */ /* 0x000fe200078e0203 */
[----:B------:R-:W-:Y:S01]  /*21a0*/  ISETP.GE.AND P5, PT, R207, c[0x0][0x1d4], PT ;  /* 0x00007500cf007a0c */ /* 0x000fe20003fa6270 */
[----:B------:R-:W-:Y:S01]  /*21b0*/  IMAD R4, R23, c[0x0][0x248], RZ ;  /* 0x0000920017047a24 */ /* 0x000fe200078e02ff */
[----:B------:R-:W-:Y:S01]  /*21c0*/  ISETP.GE.AND P4, PT, R208, c[0x0][0x1d4], PT ;  /* 0x00007500d0007a0c */ /* 0x000fe20003f86270 */
[----:B------:R-:W-:Y:S01]  /*21d0*/  IMAD.IADD R166, R151, 0x1, R166 ;  /* 0x0000000197a67824 */ /* 0x000fe200078e02a6 */
[----:B------:R-:W-:Y:S01]  /*21e0*/  IADD3 R3, R5, R3, RZ ;  /* 0x0000000305037210 */ /* 0x000fe20007ffe0ff */
[----:B------:R-:W-:Y:S01]  /*21f0*/  IMAD R5, R36, -0x30, R0 ;  /* 0xffffffd024057824 */ /* 0x000fe200078e0200 */
[----:B------:R-:W-:Y:S01]  /*2200*/  MOV R170, c[0x0][0x238] ;  /* 0x00008e0000aa7a02 */ /* 0x000fe20000000f00 */
[----:B------:R-:W-:Y:S01]  /*2210*/  IMAD R4, R22, c[0x0][0x24c], R4 ;  /* 0x0000930016047a24 */ /* 0x000fe200078e0204 */
[----:B------:R-:W-:Y:S01]  /*2220*/  LOP3.LUT R206, R206, 0xfffffffe, RZ, 0xc0, !PT ;  /* 0xfffffffecece7812 */ /* 0x000fe200078ec0ff */
[----:B------:R-:W-:Y:S01]  /*2230*/  IMAD.WIDE.U32 R2, R28, c[0x0][0x240], R2 ;  /* 0x000090001c027a25 */ /* 0x000fe200078e0002 */
[----:B------:R-:W-:-:S02]  /*2240*/  IMNMX R5, R5, 0x30, PT ;  /* 0x0000003005057817 */ /* 0x000fc40003800200 */
[----:B------:R-:W-:Y:S01]  /*2250*/  SHF.L.U32 R184, R170, 0x5, RZ ;  /* 0x00000005aab87819 */ /* 0x000fe200000006ff */
[----:B------:R-:W-:Y:S01]  /*2260*/  IMAD R3, R28, c[0x0][0x244], R3 ;  /* 0x000091001c037a24 */ /* 0x000fe200078e0203 */
[----:B------:R-:W-:Y:S02]  /*2270*/  IADD3 R6, -R205, R5, RZ ;  /* 0x00000005cd067210 */ /* 0x000fe40007ffe1ff */
[----:B------:R-:W-:Y:S01]  /*2280*/  SHF.L.U64.HI R170, R170, R165, c[0x0][0x23c] ;  /* 0x00008f00aaaa7619 */ /* 0x000fe200000102a5 */
[----:B------:R-:W-:Y:S01]  /*2290*/  IMAD.WIDE.U32 R124, R22, c[0x0][0x248], R2 ;  /* 0x00009200167c7a25 */ /* 0x000fe200078e0002 */
[----:B------:R-:W-:Y:S02]  /*22a0*/  ISETP.GE.AND P1, PT, R6, 0x1, PT ;  /* 0x000000010600780c */ /* 0x000fe40003f26270 */
[----:B------:R-:W-:Y:S01]  /*22b0*/  SHF.R.S32.HI R3, RZ, 0x1f, R36 ;  /* 0x0000001fff037819 */ /* 0x000fe20000011424 */
[----:B------:R-:W-:Y:S01]  /*22c0*/  IMAD R2, R166, R36, RZ ;  /* 0x00000024a6027224 */ /* 0x000fe200078e02ff */
[----:B------:R-:W-:Y:S01]  /*22d0*/  MOV R122, R124 ;  /* 0x0000007c007a7202 */ /* 0x000fe20000000f00 */
[----:B------:R-:W-:Y:S01]  /*22e0*/  IMAD.IADD R123, R125, 0x1, R4 ;  /* 0x000000017d7b7824 */ /* 0x000fe200078e0204 */
[----:B------:R-:W-:Y:S01]  /*22f0*/  IADD3 R18, R10, R163, RZ ;  /* 0x000000a30a127210 */ /* 0x000fe20007ffe0ff */
[-C--:B------:R-:W-:Y:S01]  /*2300*/  IMAD R2, R3, R150.reuse, R2 ;  /* 0x0000009603027224 */ /* 0x080fe200078e0202 */
[----:B------:R-:W-:Y:S01]  /*2310*/  SHF.R.S32.HI R139, RZ, 0x1f, R138 ;  /* 0x0000001fff8b7819 */ /* 0x000fe2000001148a */
[----:B------:R-:W-:-:S04]  /*2320*/  IMAD.WIDE.U32 R4, R36, R150, R122 ;  /* 0x0000009624047225 */ /* 0x000fc800078e007a */
[----:B------:R-:W-:Y:S01]  /*2330*/  IMAD.WIDE.U32 R14, R205, c[0x0][0x290], R132 ;  /* 0x0000a400cd0e7a25 */ /* 0x000fe200078e0084 */
[----:B------:R-:W-:Y:S02]  /*2340*/  ISETP.NE.AND P3, PT, R19, RZ, PT ;  /* 0x000000ff1300720c */ /* 0x000fe40003f65270 */
[----:B------:R-:W-:Y:S01]  /*2350*/  MOV R171, c[0x0][0x290] ;  /* 0x0000a40000ab7a02 */ /* 0x000fe20000000f00 */
[----:B------:R-:W-:Y:S01]  /*2360*/  IMAD.IADD R5, R5, 0x1, R2 ;  /* 0x0000000105057824 */ /* 0x000fe200078e0202 */
[----:B------:R-:W-:Y:S01]  /*2370*/  @P1 LEA R2, P0, R4, c[0x0][0x220], 0x1 ;  /* 0x0000880004021a11 */ /* 0x000fe200078008ff */
[----:B------:R-:W-:Y:S02]  /*2380*/  IMAD R8, R24, c[0x0][0x290], RZ ;  /* 0x0000a40018087a24 */ /* 0x000fe400078e02ff */
[----:B------:R-:W-:Y:S01]  /*2390*/  IMAD.MOV.U32 R172, RZ, RZ, c[0x0][0x280] ;  /* 0x0000a000ffac7624 */ /* 0x000fe200078e00ff */
[----:B------:R-:W-:Y:S02]  /*23a0*/  @P1 LEA.HI.X R3, R4, c[0x0][0x224], R5, 0x1, P0 ;  /* 0x0000890004031a11 */ /* 0x000fe400000f0c05 */
[----:B------:R-:W-:Y:S01]  /*23b0*/  ISETP.GT.AND P0, PT, R6, 0x20, PT ;  /* 0x000000200600780c */ /* 0x000fe20003f04270 */
[----:B------:R-:W-:Y:S01]  /*23c0*/  IMAD.WIDE.U32 R182, R205, c[0x0][0x1e0], RZ ;  /* 0x00007800cdb67a25 */ /* 0x000fe200078e00ff */
[----:B------:R-:W-:Y:S01]  /*23d0*/  MOV R185, c[0x0][0x27c] ;  /* 0x00009f0000b97a02 */ /* 0x000fe20000000f00 */
[----:B------:R-:W-:Y:S01]  /*23e0*/  @!PT LDS RZ, [RZ] ;  /* 0x00000000fffff984 */ /* 0x000fe20000000800 */
[----:B------:R-:W-:Y:S01]  /*23f0*/  @!PT LDS RZ, [RZ] ;  /* 0x00000000fffff984 */ /* 0x000fe20000000800 */
[----:B------:R-:W-:Y:S01]  /*2400*/  @!PT LDS RZ, [RZ] ;  /* 0x00000000fffff984 */ /* 0x000fe20000000800 */
[----:B------:R1:W-:Y:S01]  /*2410*/  @P1 LDGSTS.E.BYPASS.LTC128B.128 [R197+0xa080], [R2.64], !P2 ;  /* 0x0a08000002c51fae */ /* 0x0003e2000d101d46 */
[----:B------:R-:W-:-:S03]  /*2420*/  @P2 LOP3.LUT R206, R206, 0x1, RZ, 0xfc, !PT ;  /* 0x00000001cece2812 */ /* 0x000fc600078efcff */
[----:B------:R1:W-:Y:S04]  /*2430*/  @P1 LDGSTS.E.BYPASS.LTC128B.128 [R197+0xb880], [R2.64+0x80], !P6 ;  /* 0x0b88008002c51fae */ /* 0x0003e8000f101d46 */
[----:B------:R1:W-:Y:S04]  /*2440*/  @P1 LDGSTS.E.BYPASS.LTC128B.128 [R197+0xd080], [R2.64+0x100], !P5 ;  /* 0x0d08010002c51fae */ /* 0x0003e8000e901d46 */
[----:B------:R1:W-:Y:S02]  /*2450*/  @P1 LDGSTS.E.BYPASS.LTC128B.128 [R197+0xe880], [R2.64+0x180], !P4 ;  /* 0x0e88018002c51fae */ /* 0x0003e4000e101d46 */
[----:B-1----:R-:W-:-:S05]  /*2460*/  @P0 IADD3 R3, P1, R184, R4, RZ ;  /* 0x00000004b8030210 */ /* 0x002fca0007f3e0ff */
[----:B------:R-:W-:Y:S01]  /*2470*/  @P0 IMAD.X R5, R5, 0x1, R170, P1 ;  /* 0x0000000105050824 */ /* 0x000fe200008e06aa */
[----:B------:R-:W-:-:S04]  /*2480*/  @P0 LEA R2, P1, R3, c[0x0][0x220], 0x1 ;  /* 0x0000880003020a11 */ /* 0x000fc800078208ff */
[----:B------:R-:W-:Y:S02]  /*2490*/  @P0 LEA.HI.X R3, R3, c[0x0][0x224], R5, 0x1, P1 ;  /* 0x0000890003030a11 */ /* 0x000fe400008f0c05 */
[----:B------:R-:W-:Y:S02]  /*24a0*/  ISETP.NE.U32.AND P1, PT, RZ, c[0x0][0x340], PT ;  /* 0x0000d000ff007a0c */ /* 0x000fe40003f25070 */
[----:B------:R-:W-:Y:S01]  /*24b0*/  SHF.R.S32.HI R21, RZ, 0x1f, R18 ;  /* 0x0000001fff157819 */ /* 0x000fe20000011412 */
[----:B------:R-:W-:Y:S01]  /*24c0*/  IMAD R17, R205, c[0x0][0x294], R8 ;  /* 0x0000a500cd117a24 */ /* 0x000fe200078e0208 */
[----:B------:R-:W-:Y:S01]  /*24d0*/  ISETP.NE.AND.EX P1, PT, RZ, c[0x0][0x344], PT, P1 ;  /* 0x0000d100ff007a0c */ /* 0x000fe20003f25310 */
[----:B------:R1:W-:Y:S02]  /*24e0*/  @P0 LDGSTS.E.BYPASS.LTC128B.128 [R201+0xb080], [R2.64], !P2 ;  /* 0x0b08000002c90fae */ /* 0x0003e4000d101d46 */
[----:B------:R-:W-:Y:S02]  /*24f0*/  IMAD R6, R21, c[0x0][0x1e0], RZ ;  /* 0x0000780015067a24 */ /* 0x000fe400078e02ff */
[----:B------:R-:W-:Y:S01]  /*2500*/  IMAD.WIDE.U32 R8, R205, c[0x0][0x280], R132 ;  /* 0x0000a000cd087a25 */ /* 0x000fe200078e0084 */
[----:B------:R1:W-:Y:S07]  /*2510*/  @P0 LDGSTS.E.BYPASS.LTC128B.128 [R201+0xc880], [R2.64+0x80], !P6 ;  /* 0x0c88008002c90fae */ /* 0x0003ee000f101d46 */
[----:B------:R-:W-:Y:S01]  /*2520*/  @P1 IMAD.WIDE R4, R217, R12, c[0x0][0x340] ;  /* 0x0000d000d9041625 */ /* 0x000fe200078e020c */
[----:B------:R1:W-:Y:S04]  /*2530*/  @P0 LDGSTS.E.BYPASS.LTC128B.128 [R201+0xe080], [R2.64+0x100], !P5 ;  /* 0x0e08010002c90fae */ /* 0x0003e8000e901d46 */
[----:B------:R1:W-:Y:S04]  /*2540*/  @P0 LDGSTS.E.BYPASS.LTC128B.128 [R201+0xf880], [R2.64+0x180], !P4 ;  /* 0x0f88018002c90fae */ /* 0x0003e8000e101d46 */
[----:B------:R-:W0:Y:S04]  /*2550*/  LDGDEPBAR ;  /* 0x00000000000079af */ /* 0x000e280000000000 */
[----:B------:R2:W3:Y:S01]  /*2560*/  @P1 LDG.E R16, [R4.64] ;  /* 0x0000000604101981 */ /* 0x0004e2000c1e1900 */
[----:B------:R-:W-:Y:S01]  /*2570*/  IMAD R6, R18, c[0x0][0x1e4], R6 ;  /* 0x0000790012067a24 */ /* 0x000fe200078e0206 */
[----:B------:R-:W-:Y:S01]  /*2580*/  WARPSYNC 0xffffffff ;  /* 0xffffffff00007948 */ /* 0x000fe20003800000 */
[----:B------:R-:W-:Y:S01]  /*2590*/  IMAD.WIDE.U32 R10, R205, c[0x0][0x290], R138 ;  /* 0x0000a400cd0a7a25 */ /* 0x000fe200078e008a */
[----:B------:R-:W-:-:S02]  /*25a0*/  SHF.L.U64.HI R162, R172, R165, c[0x0][0x284] ;  /* 0x0000a100aca27619 */ /* 0x000fc400000102a5 */
[----:B------:R-:W-:Y:S01]  /*25b0*/  SHF.L.U64.HI R161, R171, R165, c[0x0][0x294] ;  /* 0x0000a500aba17619 */ /* 0x000fe200000102a5 */
[----:B------:R-:W-:Y:S01]  /*25c0*/  IMAD.IADD R11, R11, 0x1, R17 ;  /* 0x000000010b0b7824 */ /* 0x000fe200078e0211 */
[----:B------:R-:W-:Y:S01]  /*25d0*/  ISETP.GE.AND P2, PT, R132, c[0x0][0x27c], PT ;  /* 0x00009f0084007a0c */ /* 0x000fe20003f46270 */
[C---:B------:R-:W-:Y:S01]  /*25e0*/  IMAD R167, R152.reuse, c[0x0][0x1e4], RZ ;  /* 0x0000790098a77a24 */ /* 0x040fe200078e02ff */
[----:B------:R-:W-:Y:S01]  /*25f0*/  SHF.R.U32.HI R25, RZ, 0x3, R159 ;  /* 0x00000003ff197819 */ /* 0x000fe2000001169f */
[C---:B------:R-:W-:Y:S01]  /*2600*/  IMAD R168, R152.reuse, c[0x0][0x284], RZ ;  /* 0x0000a10098a87a24 */ /* 0x040fe200078e02ff */
[----:B------:R-:W-:Y:S01]  /*2610*/  SHF.L.U32 R171, R171, 0x5, RZ ;  /* 0x00000005abab7819 */ /* 0x000fe200000006ff */
[C---:B------:R-:W-:Y:S01]  /*2620*/  IMAD R169, R152.reuse, c[0x0][0x294], RZ ;  /* 0x0000a50098a97a24 */ /* 0x040fe200078e02ff */
[----:B------:R-:W-:Y:S01]  /*2630*/  SHF.L.U32 R26, R185, 0x1, RZ ;  /* 0x00000001b91a7819 */ /* 0x000fe200000006ff */
[----:B------:R-:W-:Y:S01]  /*2640*/  IMAD.WIDE.U32 R156, R152, c[0x0][0x1e0], RZ ;  /* 0x00007800989c7a25 */ /* 0x000fe200078e00ff */
[----:B-1---5:R-:W-:-:S03]  /*2650*/  SHF.R.S32.HI R2, RZ, 0x1f, R158 ;  /* 0x0000001fff027819 */ /* 0x022fc6000001149e */
[----:B------:R-:W-:Y:S01]  /*2660*/  IMAD.WIDE.U32 R154, R152, c[0x0][0x280], RZ ;  /* 0x0000a000989a7a25 */ /* 0x000fe200078e00ff */
[----:B------:R-:W-:-:S03]  /*2670*/  SHF.R.S32.HI R3, RZ, 0x1f, R27 ;  /* 0x0000001fff037819 */ /* 0x000fc6000001141b */
[----:B------:R-:W-:Y:S01]  /*2680*/  IMAD.WIDE.U32 R152, R152, c[0x0][0x290], RZ ;  /* 0x0000a40098987a25 */ /* 0x000fe200078e00ff */
[----:B------:R-:W-:Y:S02]  /*2690*/  LEA.HI R3, R3, R27, RZ, 0x3 ;  /* 0x0000001b03037211 */ /* 0x000fe400078f18ff */
[----:B------:R-:W-:Y:S01]  /*26a0*/  IADD3 R168, R155, R168, RZ ;  /* 0x000000a89ba87210 */ /* 0x000fe20007ffe0ff */
[----:B--2---:R-:W-:Y:S01]  /*26b0*/  IMAD.WIDE.U32 R4, R18, c[0x0][0x1e0], RZ ;  /* 0x0000780012047a25 */ /* 0x004fe200078e00ff */
[----:B------:R-:W-:-:S03]  /*26c0*/  IADD3 R169, R153, R169, RZ ;  /* 0x000000a999a97210 */ /* 0x000fc60007ffe0ff */
[----:B------:R-:W-:Y:S02]  /*26d0*/  IMAD.IADD R5, R5, 0x1, R6 ;  /* 0x0000000105057824 */ /* 0x000fe400078e0206 */
[----:B------:R-:W-:Y:S02]  /*26e0*/  IMAD R6, R24, c[0x0][0x280], RZ ;  /* 0x0000a00018067a24 */ /* 0x000fe400078e02ff */
[----:B------:R-:W-:-:S04]  /*26f0*/  IMAD.WIDE.U32 R4, R28, c[0x0][0x1e8], R4 ;  /* 0x00007a001c047a25 */ /* 0x000fc800078e0004 */
[C---:B------:R-:W-:Y:S02]  /*2700*/  IMAD R12, R205.reuse, c[0x0][0x284], R6 ;  /* 0x0000a100cd0c7a24 */ /* 0x040fe400078e0206 */
[----:B------:R-:W-:-:S03]  /*2710*/  IMAD.WIDE.U32 R6, R205, c[0x0][0x280], R138 ;  /* 0x0000a000cd067a25 */ /* 0x000fc600078e008a */
[----:B------:R-:W-:Y:S01]  /*2720*/  IADD3 R9, R12, R9, RZ ;  /* 0x000000090c097210 */ /* 0x000fe20007ffe0ff */
[----:B------:R-:W-:Y:S01]  /*2730*/  IMAD R5, R28, c[0x0][0x1ec], R5 ;  /* 0x00007b001c057a24 */ /* 0x000fe200078e0205 */
[----:B------:R-:W-:Y:S01]  /*2740*/  IADD3 R13, R7, R12, RZ ;  /* 0x0000000c070d7210 */ /* 0x000fe20007ffe0ff */
[----:B------:R-:W-:Y:S01]  /*2750*/  IMAD.IADD R7, R17, 0x1, R15 ;  /* 0x0000000111077824 */ /* 0x000fe200078e020f */
[----:B------:R-:W-:Y:S01]  /*2760*/  MOV R12, R6 ;  /* 0x00000006000c7202 */ /* 0x000fe20000000f00 */
[C---:B------:R-:W-:Y:S01]  /*2770*/  IMAD R15, R2.reuse, c[0x0][0x290], RZ ;  /* 0x0000a400020f7a24 */ /* 0x040fe200078e02ff */
[----:B------:R-:W-:Y:S01]  /*2780*/  MOV R6, R14 ;  /* 0x0000000e00067202 */ /* 0x000fe20000000f00 */
[----:B------:R-:W-:Y:S02]  /*2790*/  IMAD R14, R2, c[0x0][0x280], RZ ;  /* 0x0000a000020e7a24 */ /* 0x000fe400078e02ff */
[----:B------:R-:W-:Y:S02]  /*27a0*/  IMAD R2, R24, c[0x0][0x1e0], RZ ;  /* 0x0000780018027a24 */ /* 0x000fe400078e02ff */
[----:B------:R-:W-:-:S02]  /*27b0*/  IMAD.SHL.U32 R17, R3, 0x40, RZ ;  /* 0x0000004003117824 */ /* 0x000fc400078e00ff */
[----:B------:R-:W-:Y:S02]  /*27c0*/  IMAD R20, R205, c[0x0][0x1e4], R2 ;  /* 0x00007900cd147a24 */ /* 0x000fe400078e0202 */
[C---:B------:R-:W-:Y:S02]  /*27d0*/  IMAD R3, R158.reuse, c[0x0][0x294], R15 ;  /* 0x0000a5009e037a24 */ /* 0x040fe400078e020f */
[C---:B------:R-:W-:Y:S02]  /*27e0*/  IMAD R14, R158.reuse, c[0x0][0x284], R14 ;  /* 0x0000a1009e0e7a24 */ /* 0x040fe400078e020e */
[----:B------:R-:W-:Y:S02]  /*27f0*/  IMAD.IADD R145, R183, 0x1, R20 ;  /* 0x00000001b7917824 */ /* 0x000fe400078e0214 */
[----:B------:R-:W-:-:S04]  /*2800*/  IMAD.WIDE.U32 R106, R158, c[0x0][0x280], R12 ;  /* 0x0000a0009e6a7a25 */ /* 0x000fc800078e000c */
[----:B------:R-:W-:Y:S01]  /*2810*/  IMAD.WIDE.U32 R104, R158, c[0x0][0x290], R10 ;  /* 0x0000a4009e687a25 */ /* 0x000fe200078e000a */
[----:B------:R-:W-:-:S03]  /*2820*/  IADD3 R120, R107, R14, RZ ;  /* 0x0000000e6b787210 */ /* 0x000fc60007ffe0ff */
[----:B------:R-:W-:Y:S01]  /*2830*/  IMAD.WIDE.U32 R100, R158, c[0x0][0x290], R6 ;  /* 0x0000a4009e647a25 */ /* 0x000fe200078e0006 */
[----:B------:R-:W-:-:S03]  /*2840*/  IADD3 R118, R105, R3, RZ ;  /* 0x0000000369767210 */ /* 0x000fc60007ffe0ff */
[----:B------:R-:W-:Y:S01]  /*2850*/  IMAD.WIDE.U32 R102, R158, c[0x0][0x280], R8 ;  /* 0x0000a0009e667a25 */ /* 0x000fe200078e0008 */
[----:B------:R-:W-:-:S03]  /*2860*/  IADD3 R116, R3, R101, RZ ;  /* 0x0000006503747210 */ /* 0x000fc60007ffe0ff */
[----:B------:R-:W-:Y:S02]  /*2870*/  IMAD.SHL.U32 R172, R172, 0x20, RZ ;  /* 0x00000020acac7824 */ /* 0x000fe400078e00ff */
[----:B------:R-:W-:Y:S02]  /*2880*/  IMAD.IADD R167, R157, 0x1, R167 ;  /* 0x000000019da77824 */ /* 0x000fe400078e02a7 */
[----:B------:R-:W-:Y:S01]  /*2890*/  IMAD.IADD R117, R14, 0x1, R103 ;  /* 0x000000010e757824 */ /* 0x000fe200078e0267 */
[----:B---3--:R-:W-:Y:S02]  /*28a0*/  @P1 SHF.R.S32.HI R2, RZ, 0x1f, R16 ;  /* 0x0000001fff021819 */ /* 0x008fe40000011410 */
[----:B------:R-:W-:Y:S02]  /*28b0*/  @!P1 MOV R2, R29 ;  /* 0x0000001d00029202 */ /* 0x000fe40000000f00 */
[----:B------:R-:W-:Y:S02]  /*28c0*/  @!P1 MOV R16, R217 ;  /* 0x000000d900109202 */ /* 0x000fe40000000f00 */
[----:B------:R-:W-:-:S02]  /*28d0*/  SEL R19, R2, RZ, !P3 ;  /* 0x000000ff02137207 */ /* 0x000fc40005800000 */
[----:B------:R-:W-:Y:S02]  /*28e0*/  SEL R15, R16, RZ, !P3 ;  /* 0x000000ff100f7207 */ /* 0x000fe40005800000 */
[----:B------:R-:W-:Y:S01]  /*28f0*/  LOP3.LUT R16, R17, 0xfffffe00, RZ, 0xc0, !PT ;  /* 0xfffffe0011107812 */ /* 0x000fe200078ec0ff */
[----:B------:R-:W-:Y:S02]  /*2900*/  IMAD R2, R19, c[0x0][0x1f0], RZ ;  /* 0x00007c0013027a24 */ /* 0x000fe400078e02ff */
[----:B------:R-:W-:-:S04]  /*2910*/  IMAD.WIDE.U32 R90, R15, c[0x0][0x1f0], R4 ;  /* 0x00007c000f5a7a25 */ /* 0x000fc800078e0004 */
[----:B------:R-:W-:Y:S01]  /*2920*/  IMAD R2, R15, c[0x0][0x1f4], R2 ;  /* 0x00007d000f027a24 */ /* 0x000fe200078e0202 */
[----:B------:R-:W-:-:S04]  /*2930*/  IADD3 R119, P1, P0, R90, R182, R132 ;  /* 0x000000b65a777210 */ /* 0x000fc8000783e084 */
[----:B------:R-:W-:-:S04]  /*2940*/  IADD3 R89, R91, R2, RZ ;  /* 0x000000025b597210 */ /* 0x000fc80007ffe0ff */
[----:B------:R-:W-:Y:S02]  /*2950*/  IADD3.X R115, R89, R145, R133, P1, P0 ;  /* 0x0000009159737210 */ /* 0x000fe40000fe0485 */
[----:B------:R-:W-:Y:S01]  /*2960*/  SEL R6, RZ, c[0x0][0x27c], !P2 ;  /* 0x00009f00ff067a07 */ /* 0x000fe20005000000 */
[----:B------:R-:W-:Y:S01]  /*2970*/  IMAD.WIDE.U32 R2, R28, c[0x0][0x260], R132 ;  /* 0x000098001c027a25 */ /* 0x000fe200078e0084 */
[----:B------:R-:W-:Y:S01]  /*2980*/  ISETP.GE.AND P0, PT, R134, c[0x0][0x27c], PT ;  /* 0x00009f0086007a0c */ /* 0x000fe20003f06270 */
[----:B------:R-:W-:Y:S01]  /*2990*/  ULDC.U8 UR4, c[0x0][0x298] ;  /* 0x0000a60000047ab9 */ /* 0x000fe20000000000 */
[----:B------:R-:W-:Y:S01]  /*29a0*/  IADD3 R9, -R26, c[0x0][0x1d4], RZ ;  /* 0x000075001a097a10 */ /* 0x000fe20007ffe1ff */
[----:B------:R-:W-:Y:S01]  /*29b0*/  IMAD.IADD R8, R132, 0x1, R6 ;  /* 0x0000000184087824 */ /* 0x000fe200078e0206 */
[----:B------:R-:W-:Y:S01]  /*29c0*/  IADD3 R148, P1, R205, R18, RZ ;  /* 0x00000012cd947210 */ /* 0x000fe20007f3e0ff */
[----:B------:R-:W-:Y:S01]  /*29d0*/  IMAD.MOV.U32 R6, RZ, RZ, R2 ;  /* 0x000000ffff067224 */ /* 0x000fe200078e0002 */
[-C--:B------:R-:W-:Y:S01]  /*29e0*/  SEL R10, R26, R9.reuse, !P2 ;  /* 0x000000091a0a7207 */ /* 0x080fe20005000000 */
[C---:B------:R-:W-:Y:S01]  /*29f0*/  IMAD R7, R28.reuse, c[0x0][0x264], R3 ;  /* 0x000099001c077a24 */ /* 0x040fe200078e0203 */
[----:B------:R-:W-:Y:S01]  /*2a00*/  SHF.R.S32.HI R2, RZ, 0x1f, R8 ;  /* 0x0000001fff027819 */ /* 0x000fe20000011408 */
[----:B------:R-:W-:Y:S01]  /*2a10*/  IMAD.WIDE.U32 R4, R28, c[0x0][0x210], R132 ;  /* 0x000084001c047a25 */ /* 0x000fe200078e0084 */
[----:B------:R-:W-:Y:S01]  /*2a20*/  SEL R9, R26, R9, !P0 ;  /* 0x000000091a097207 */ /* 0x000fe20004000000 */
[----:B------:R-:W-:Y:S01]  /*2a30*/  BAR.SYNC.DEFER_BLOCKING 0x0 ;  /* 0x0000000000007b1d */ /* 0x000fe20000010000 */
[-C--:B------:R-:W-:Y:S01]  /*2a40*/  LEA.HI R3, R2, R8.reuse, RZ, 0x3 ;  /* 0x0000000802037211 */ /* 0x080fe200078f18ff */
[----:B------:R-:W-:Y:S01]  /*2a50*/  IMAD R5, R28, c[0x0][0x214], R5 ;  /* 0x000085001c057a24 */ /* 0x000fe200078e0205 */
[----:B------:R-:W-:Y:S01]  /*2a60*/  LEA.HI R13, R2, R8, RZ, 0x6 ;  /* 0x00000008020d7211 */ /* 0x000fe200078f30ff */
[----:B------:R-:W-:Y:S01]  /*2a70*/  IMAD.WIDE.U32 R98, R22, c[0x0][0x268], R6 ;  /* 0x00009a0016627a25 */ /* 0x000fe200078e0006 */
[----:B------:R-:W-:-:S02]  /*2a80*/  SEL R2, RZ, c[0x0][0x27c], !P0 ;  /* 0x00009f00ff027a07 */ /* 0x000fc40004000000 */
[----:B------:R-:W-:Y:S01]  /*2a90*/  SHF.R.S32.HI R11, RZ, 0x1f, R10 ;  /* 0x0000001fff0b7819 */ /* 0x000fe2000001140a */
[----:B------:R-:W-:Y:S01]  /*2aa0*/  IMAD R8, R19, c[0x0][0x218], RZ ;  /* 0x0000860013087a24 */ /* 0x000fe200078e02ff */
[----:B------:R-:W-:Y:S01]  /*2ab0*/  SHF.R.S32.HI R12, RZ, 0x1f, R9 ;  /* 0x0000001fff0c7819 */ /* 0x000fe20000011409 */
[----:B------:R-:W-:Y:S01]  /*2ac0*/  IMAD.IADD R2, R134, 0x1, R2 ;  /* 0x0000000186027824 */ /* 0x000fe200078e0202 */
[----:B------:R-:W-:Y:S01]  /*2ad0*/  SHF.R.S32.HI R6, RZ, 0x6, R13 ;  /* 0x00000006ff067819 */ /* 0x000fe2000001140d */
[----:B------:R-:W-:Y:S01]  /*2ae0*/  IMAD.WIDE.U32 R96, R15, c[0x0][0x218], R4 ;  /* 0x000086000f607a25 */ /* 0x000fe200078e0004 */
[----:B------:R-:W-:Y:S02]  /*2af0*/  LOP3.LUT R5, R159, 0x38, R3, 0xf8, !PT ;  /* 0x000000389f057812 */ /* 0x000fe400078ef803 */
[----:B------:R-:W-:Y:S01]  /*2b00*/  SHF.R.S32.HI R4, RZ, 0x1f, R2 ;  /* 0x0000001fff047819 */ /* 0x000fe20000011402 */
[----:B------:R-:W-:Y:S01]  /*2b10*/  IMAD R18, R15, c[0x0][0x21c], R8 ;  /* 0x000087000f127a24 */ /* 0x000fe200078e0208 */
[----:B------:R-:W-:Y:S01]  /*2b20*/  LEA.HI R14, R11, R10, RZ, 0x4 ;  /* 0x0000000a0b0e7211 */ /* 0x000fe200078f20ff */
[----:B------:R-:W-:Y:S01]  /*2b30*/  IMAD R8, R6, 0xc00, R16 ;  /* 0x00000c0006087824 */ /* 0x000fe200078e0210 */
[----:B------:R-:W-:Y:S01]  /*2b40*/  LEA.HI R11, R12, R9, RZ, 0x4 ;  /* 0x000000090c0b7211 */ /* 0x000fe200078f20ff */
[----:B------:R-:W-:Y:S01]  /*2b50*/  IMAD R9, R6, 0xc00, R175 ;  /* 0x00000c0006097824 */ /* 0x000fe200078e02af */
[----:B------:R-:W-:Y:S01]  /*2b60*/  LOP3.LUT R7, R174, 0x38, R3, 0xf8, !PT ;  /* 0x00000038ae077812 */ /* 0x000fe200078ef803 */
[----:B------:R-:W-:Y:S01]  /*2b70*/  IMAD R10, R23, c[0x0][0x268], RZ ;  /* 0x00009a00170a7a24 */ /* 0x000fe200078e02ff */
[----:B------:R-:W-:Y:S01]  /*2b80*/  LOP3.LUT R5, R5, R25, RZ, 0x3c, !PT ;  /* 0x0000001905057212 */ /* 0x000fe200078e3cff */
[----:B------:R-:W-:Y:S01]  /*2b90*/  IMAD.MOV.U32 R173, RZ, RZ, c[0x0][0x1e0] ;  /* 0x00007800ffad7624 */ /* 0x000fe200078e00ff */
[-C--:B------:R-:W-:Y:S01]  /*2ba0*/  LEA.HI R6, R4, R2.reuse, RZ, 0x6 ;  /* 0x0000000204067211 */ /* 0x080fe200078f30ff */
[----:B------:R-:W-:Y:S01]  /*2bb0*/  IMAD R19, R22, c[0x0][0x26c], R10 ;  /* 0x00009b0016137a24 */ /* 0x000fe200078e020a */
[----:B------:R-:W-:Y:S01]  /*2bc0*/  LEA.HI R2, R4, R2, RZ, 0x3 ;  /* 0x0000000204027211 */ /* 0x000fe200078f18ff */
[----:B------:R-:W-:Y:S01]  /*2bd0*/  IMAD.IADD R15, R8, 0x1, R5 ;  /* 0x00000001080f7824 */ /* 0x000fe200078e0205 */
[----:B------:R-:W-:Y:S01]  /*2be0*/  LOP3.LUT R7, R7, R179, RZ, 0x3c, !PT ;  /* 0x000000b307077212 */ /* 0x000fe200078e3cff */
[----:B------:R-:W-:Y:S01]  /*2bf0*/  IMAD.WIDE.U32 R180, R27, c[0x0][0x1e0], RZ ;  /* 0x000078001bb47a25 */ /* 0x000fe200078e00ff */
[----:B------:R-:W-:-:S02]  /*2c00*/  SHF.R.S32.HI R4, RZ, 0x6, R6 ;  /* 0x00000006ff047819 */ /* 0x000fc40000011406 */
[--C-:B------:R-:W-:Y:S01]  /*2c10*/  LOP3.LUT R6, R174, 0x38, R2.reuse, 0xf8, !PT ;  /* 0x00000038ae067812 */ /* 0x100fe200078ef802 */
[----:B------:R-:W-:Y:S01]  /*2c20*/  IMAD.IADD R17, R9, 0x1, R7 ;  /* 0x0000000109117824 */ /* 0x000fe200078e0207 */
[----:B------:R-:W-:Y:S01]  /*2c30*/  LOP3.LUT R5, R159, 0x38, R2, 0xf8, !PT ;  /* 0x000000389f057812 */ /* 0x000fe200078ef802 */
[----:B------:R-:W-:Y:S01]  /*2c40*/  IMAD R10, R4, 0xc00, R16 ;  /* 0x00000c00040a7824 */ /* 0x000fe200078e0210 */
[----:B------:R-:W-:Y:S01]  /*2c50*/  SHF.R.S32.HI R7, RZ, 0x4, R14 ;  /* 0x00000004ff077819 */ /* 0x000fe2000001140e */
[----:B------:R-:W-:Y:S01]  /*2c60*/  IMAD.X R147, R24, 0x1, R21, P1 ;  /* 0x0000000118937824 */ /* 0x000fe200008e0615 */
[----:B------:R-:W-:Y:S01]  /*2c70*/  SHF.R.S32.HI R9, RZ, 0x4, R11 ;  /* 0x00000004ff097819 */ /* 0x000fe2000001140b */
[----:B------:R-:W-:Y:S01]  /*2c80*/  IMAD R11, R4, 0xc00, R175 ;  /* 0x00000c00040b7824 */ /* 0x000fe200078e02af */
[----:B------:R-:W-:Y:S01]  /*2c90*/  LOP3.LUT R8, R6, R179, RZ, 0x3c, !PT ;  /* 0x000000b306087212 */ /* 0x000fe200078e3cff */
[----:B------:R-:W-:Y:S01]  /*2ca0*/  IMAD.IADD R108, R99, 0x1, R19 ;  /* 0x00000001636c7824 */ /* 0x000fe200078e0213 */
[----:B------:R-:W-:Y:S01]  /*2cb0*/  LOP3.LUT R6, R5, R25, RZ, 0x3c, !PT ;  /* 0x0000001905067212 */ /* 0x000fe200078e3cff */
[----:B------:R-:W-:Y:S01]  /*2cc0*/  IMAD.IADD R95, R97, 0x1, R18 ;  /* 0x00000001615f7824 */ /* 0x000fe200078e0212 */
[----:B------:R-:W-:Y:S01]  /*2cd0*/  LEA.HI.SX32 R5, R3, R7, 0x1d ;  /* 0x0000000703057211 */ /* 0x000fe200078feaff */
[----:B------:R-:W-:Y:S01]  /*2ce0*/  IMAD.IADD R14, R11, 0x1, R8 ;  /* 0x000000010b0e7824 */ /* 0x000fe200078e0208 */
[----:B------:R-:W-:Y:S01]  /*2cf0*/  LEA.HI.SX32 R4, R2, R9, 0x1d ;  /* 0x0000000902047211 */ /* 0x000fe200078feaff */
[----:B------:R-:W-:Y:S01]  /*2d00*/  IMAD.IADD R13, R10, 0x1, R6 ;  /* 0x000000010a0d7824 */ /* 0x000fe200078e0206 */
[----:B------:R-:W-:Y:S01]  /*2d10*/  SHF.R.S32.HI R6, RZ, 0x1f, R5 ;  /* 0x0000001fff067819 */ /* 0x000fe20000011405 */
[----:B------:R-:W-:Y:S01]  /*2d20*/  IMAD.SHL.U32 R93, R5, 0x8, RZ ;  /* 0x00000008055d7824 */ /* 0x000fe200078e00ff */
[----:B------:R-:W-:Y:S01]  /*2d30*/  SHF.R.S32.HI R7, RZ, 0x1f, R4 ;  /* 0x0000001fff077819 */ /* 0x000fe20000011404 */
[----:B------:R-:W-:Y:S01]  /*2d40*/  IMAD.SHL.U32 R94, R4, 0x8, RZ ;  /* 0x00000008045e7824 */ /* 0x000fe200078e00ff */
[----:B------:R-:W-:Y:S01]  /*2d50*/  ISETP.NE.AND P0, PT, RZ, UR4, PT ;  /* 0x00000004ff007c0c */ /* 0x000fe2000bf05270 */
[----:B------:R-:W-:Y:S01]  /*2d60*/  IMAD.SHL.U32 R136, R17, 0x2, RZ ;  /* 0x0000000211887824 */ /* 0x000fe200078e00ff */
[----:B------:R-:W-:Y:S01]  /*2d70*/  LEA.HI R5, R6, R5, RZ, 0x3 ;  /* 0x0000000506057211 */ /* 0x000fe200078f18ff */
[----:B------:R-:W-:Y:S01]  /*2d80*/  IMAD.SHL.U32 R135, R15, 0x2, RZ ;  /* 0x000000020f877824 */ /* 0x000fe200078e00ff */
[----:B------:R-:W-:Y:S01]  /*2d90*/  LEA.HI R4, R7, R4, RZ, 0x3 ;  /* 0x0000000407047211 */ /* 0x000fe200078f18ff */
[----:B------:R-:W-:Y:S01]  /*2da0*/  IMAD.SHL.U32 R131, R14, 0x2, RZ ;  /* 0x000000020e837824 */ /* 0x000fe200078e00ff */
[----:B------:R-:W-:Y:S01]  /*2db0*/  LOP3.LUT R8, R159, 0x38, R94, 0xf8, !PT ;  /* 0x000000389f087812 */ /* 0x000fe200078ef85e */
[----:B------:R-:W-:Y:S01]  /*2dc0*/  IMAD.SHL.U32 R130, R13, 0x2, RZ ;  /* 0x000000020d827824 */ /* 0x000fe200078e00ff */
[----:B------:R-:W-:-:S02]  /*2dd0*/  LOP3.LUT R9, R159, 0x38, R93, 0xf8, !PT ;  /* 0x000000389f097812 */ /* 0x000fc400078ef85d */
[----:B------:R-:W-:Y:S02]  /*2de0*/  SHF.R.S32.HI R5, RZ, 0x3, R5 ;  /* 0x00000003ff057819 */ /* 0x000fe40000011405 */
[----:B------:R-:W-:Y:S02]  /*2df0*/  LOP3.LUT R6, R174, 0x38, R93, 0xf8, !PT ;  /* 0x00000038ae067812 */ /* 0x000fe400078ef85d */
[----:B------:R-:W-:Y:S01]  /*2e00*/  SHF.R.S32.HI R4, RZ, 0x3, R4 ;  /* 0x00000003ff047819 */ /* 0x000fe20000011404 */
[----:B------:R-:W-:Y:S01]  /*2e10*/  IMAD R7, R5, 0xc00, R16 ;  /* 0x00000c0005077824 */ /* 0x000fe200078e0210 */
[----:B------:R-:W-:Y:S02]  /*2e20*/  LOP3.LUT R11, R8, R25, RZ, 0x3c, !PT ;  /* 0x00000019080b7212 */ /* 0x000fe400078e3cff */
[----:B------:R-:W-:Y:S02]  /*2e30*/  LOP3.LUT R8, R174, 0x38, R94, 0xf8, !PT ;  /* 0x00000038ae087812 */ /* 0x000fe400078ef85e */
[----:B------:R-:W-:-:S02]  /*2e40*/  LOP3.LUT R206, R206, 0xfffffffb, RZ, 0xc0, !PT ;  /* 0xfffffffbcece7812 */ /* 0x000fc400078ec0ff */
[----:B------:R-:W-:Y:S01]  /*2e50*/  LOP3.LUT R12, R9, R25, RZ, 0x3c, !PT ;  /* 0x00000019090c7212 */ /* 0x000fe200078e3cff */
[--C-:B------:R-:W-:Y:S01]  /*2e60*/  IMAD R9, R5, 0xc00, R175.reuse ;  /* 0x00000c0005097824 */ /* 0x100fe200078e02af */
[-C--:B------:R-:W-:Y:S01]  /*2e70*/  LOP3.LUT R10, R6, R179.reuse, RZ, 0x3c, !PT ;  /* 0x000000b3060a7212 */ /* 0x080fe200078e3cff */
[----:B------:R-:W-:Y:S01]  /*2e80*/  IMAD R6, R4, 0xc00, R16 ;  /* 0x00000c0004067824 */ /* 0x000fe200078e0210 */
[----:B------:R-:W-:Y:S01]  /*2e90*/  @P0 LOP3.LUT R206, R206, 0x4, RZ, 0xfc, !PT ;  /* 0x00000004cece0812 */ /* 0x000fe200078efcff */
[----:B------:R-:W-:Y:S01]  /*2ea0*/  IMAD R5, R4, 0xc00, R175 ;  /* 0x00000c0004057824 */ /* 0x000fe200078e02af */
[----:B------:R-:W-:Y:S01]  /*2eb0*/  LOP3.LUT R4, R8, R179, RZ, 0x3c, !PT ;  /* 0x000000b308047212 */ /* 0x000fe200078e3cff */
[----:B------:R-:W-:Y:S01]  /*2ec0*/  IMAD.IADD R8, R7, 0x1, R12 ;  /* 0x0000000107087824 */ /* 0x000fe200078e020c */
[----:B------:R-:W-:Y:S01]  /*2ed0*/  SHF.R.S32.HI R20, RZ, 0x1f, R27 ;  /* 0x0000001fff147819 */ /* 0x000fe2000001141b */
[----:B------:R-:W-:Y:S01]  /*2ee0*/  IMAD.IADD R6, R6, 0x1, R11 ;  /* 0x0000000106067824 */ /* 0x000fe200078e020b */
[----:B------:R-:W-:Y:S01]  /*2ef0*/  ISETP.GE.AND P0, PT, R185, 0x1, PT ;  /* 0x00000001b900780c */ /* 0x000fe20003f06270 */
[----:B------:R-:W-:Y:S01]  /*2f00*/  IMAD.IADD R5, R5, 0x1, R4 ;  /* 0x0000000105057824 */ /* 0x000fe200078e0204 */
[----:B------:R-:W-:Y:S01]  /*2f10*/  LOP3.LUT R110, R3, 0xfffffff8, RZ, 0xc0, !PT ;  /* 0xfffffff8036e7812 */ /* 0x000fe200078ec0ff */
[----:B------:R-:W-:Y:S01]  /*2f20*/  IMAD R4, R20, c[0x0][0x1e0], RZ ;  /* 0x0000780014047a24 */ /* 0x000fe200078e02ff */
[----:B------:R-:W-:Y:S01]  /*2f30*/  LOP3.LUT R109, R2, 0xfffffff8, RZ, 0xc0, !PT ;  /* 0xfffffff8026d7812 */ /* 0x000fe200078ec0ff */
[----:B------:R-:W-:Y:S01]  /*2f40*/  IMAD.IADD R7, R9, 0x1, R10 ;  /* 0x0000000109077824 */ /* 0x000fe200078e020a */
[----:B------:R-:W-:Y:S01]  /*2f50*/  LOP3.LUT R206, R206, 0xfffffffd, RZ, 0xc0, !PT ;  /* 0xfffffffdcece7812 */ /* 0x000fe200078ec0ff */
[----:B------:R-:W-:Y:S01]  /*2f60*/  IMAD R4, R27, c[0x0][0x1e4], R4 ;  /* 0x000079001b047a24 */ /* 0x000fe200078e0204 */
[C---:B------:R-:W-:Y:S01]  /*2f70*/  SHF.L.U64.HI R165, R173.reuse, R165, c[0x0][0x1e4] ;  /* 0x00007900ada57619 */ /* 0x040fe200000102a5 */
[----:B------:R-:W-:Y:S01]  /*2f80*/  IMAD.SHL.U32 R173, R173, 0x20, RZ ;  /* 0x00000020adad7824 */ /* 0x000fe200078e00ff */
[----:B------:R-:W-:Y:S01]  /*2f90*/  SHF.R.S32.HI R114, RZ, 0x1f, R110 ;  /* 0x0000001fff727819 */ /* 0x000fe2000001146e */
[----:B------:R-:W-:Y:S01]  /*2fa0*/  IMAD.IADD R142, R181, 0x1, R4 ;  /* 0x00000001b58e7824 */ /* 0x000fe200078e0204 */
[----:B------:R-:W-:Y:S01]  /*2fb0*/  SHF.R.S32.HI R113, RZ, 0x1f, R109 ;  /* 0x0000001fff717819 */ /* 0x000fe2000001146d */
[----:B------:R-:W-:Y:S01]  /*2fc0*/  IMAD.SHL.U32 R129, R8, 0x2, RZ ;  /* 0x0000000208817824 */ /* 0x000fe200078e00ff */
[----:B------:R-:W-:Y:S01]  /*2fd0*/  SHF.R.S32.HI R112, RZ, 0x1f, R93 ;  /* 0x0000001fff707819 */ /* 0x000fe2000001145d */
[----:B------:R-:W-:Y:S01]  /*2fe0*/  IMAD.SHL.U32 R127, R6, 0x2, RZ ;  /* 0x00000002067f7824 */ /* 0x000fe200078e00ff */
[----:B------:R-:W-:Y:S01]  /*2ff0*/  SHF.R.S32.HI R111, RZ, 0x1f, R94 ;  /* 0x0000001fff6f7819 */ /* 0x000fe2000001145e */
[----:B------:R-:W-:Y:S01]  /*3000*/  IMAD.SHL.U32 R126, R7, 0x2, RZ ;  /* 0x00000002077e7824 */ /* 0x000fe200078e00ff */
[----:B------:R-:W-:Y:S01]  /*3010*/  @P0 LOP3.LUT R206, R206, 0x2, RZ, 0xfc, !PT ;  /* 0x00000002cece0812 */ /* 0x000fe200078efcff */
[----:B------:R-:W-:-:S02]  /*3020*/  IMAD.SHL.U32 R121, R5, 0x2, RZ ;  /* 0x0000000205797824 */ /* 0x000fc400078e00ff */
.L_x_1409:
[----:B------:R-:W-:Y:S01]  /*3030*/  SHF.R.S32.HI R92, RZ, 0x1f, R36 ;  /* 0x0000001fff5c7819 */ /* 0x000fe20000011424 */
[-C--:B-1----:R-:W-:Y:S01]  /*3040*/  IMAD R2, R167, R36.reuse, RZ ;  /* 0x00000024a7027224 */ /* 0x082fe200078e02ff */
[----:B------:R-:W-:Y:S01]  /*3050*/  ISETP.GE.AND P2, PT, R185, 0x1, PT ;  /* 0x00000001b900780c */ /* 0x000fe20003f46270 */
[----:B------:R-:W-:Y:S01]  /*3060*/  IMAD.WIDE.U32 R80, R156, R36, RZ ;  /* 0x000000249c507225 */ /* 0x000fe200078e00ff */
[----:B------:R-:W-:Y:S01]  /*3070*/  IADD3 R186, R205, 0x20, RZ ;  /* 0x00000020cdba7810 */ /* 0x000fe20007ffe0ff */
[----:B------:R-:W-:Y:S04]  /*3080*/  DEPBAR.LE SB0, 0x0 ;  /* 0x000080000000791a */ /* 0x000fe80000000000 */
[----:B------:R-:W-:Y:S01]  /*3090*/  IADD3 R3, P1, P0, R119, R80, R173 ;  /* 0x0000005077037210 */ /* 0x000fe2000783e0ad */
[----:B------:R-:W-:Y:S01]  /*30a0*/  IMAD R2, R92, R156, R2 ;  /* 0x0000009c5c027224 */ /* 0x000fe200078e0202 */
[----:B------:R-:W-:Y:S01]  /*30b0*/  WARPSYNC 0xffffffff ;  /* 0xffffffff00007948 */ /* 0x000fe20003800000 */
[----:B------:R-:W-:Y:S02]  /*30c0*/  BAR.SYNC.DEFER_BLOCKING 0x0 ;  /* 0x0000000000007b1d */ /* 0x000fe40000010000 */
[----:B------:R-:W-:Y:S05]  /*30d0*/  IMAD.IADD R85, R81, 0x1, R2 ;  /* 0x0000000151557824 */ /* 0x000fea00078e0202 */
[----:B------:R-:W-:Y:S02]  /*30e0*/  IADD3.X R5, R115, R85, R165, P1, P0 ;  /* 0x0000005573057210 */ /* 0x000fe40000fe04a5 */
[----:B------:R-:W-:Y:S05]  /*30f0*/  IADD3 R2, P0, R119, R80, RZ ;  /* 0x0000005077027210 */ /* 0x000fea0007f1e0ff */
[----:B------:R-:W-:Y:S01]  /*3100*/  IMAD.X R4, R85, 0x1, R115, P0 ;  /* 0x0000000155047824 */ /* 0x000fe200000e0673 */
[C---:B------:R-:W-:Y:S04]  /*3110*/  LEA R62, P0, R2.reuse, c[0x0][0x1c8], 0x1 ;  /* 0x00007200023e7a11 */ /* 0x040fe800078008ff */
[----:B------:R-:W-:Y:S02]  /*3120*/  LEA.HI.X R63, R2, c[0x0][0x1cc], R4, 0x1, P0 ;  /* 0x00007300023f7a11 */ /* 0x000fe400000f0c04 */
[C---:B------:R-:W-:Y:S04]  /*3130*/  LEA R66, P0, R3.reuse, c[0x0][0x1c8], 0x1 ;  /* 0x0000720003427a11 */ /* 0x040fe800078008ff */
[----:B------:R-:W-:Y:S01]  /*3140*/  LEA.HI.X R67, R3, c[0x0][0x1cc], R5, 0x1, P0 ;  /* 0x0000730003437a11 */ /* 0x000fe200000f0c05 */
[----:B------:R-:W-:Y:S01]  /*3150*/  BSSY B2, `(.L_x_1369) ;  /* 0x00004df000027945 */ /* 0x000fe20003800000 */
[----:B------:R-:W-:-:S05]  /*3160*/  @!P2 BRA `(.L_x_1370) ;  /* 0x00004b300000a947 */ /* 0x000fca0003800000 */
[-C--:B------:R-:W-:Y:S01]  /*3170*/  IMAD R4, R168, R36.reuse, RZ ;  /* 0x00000024a8047224 */ /* 0x080fe200078e02ff */
[----:B------:R-:W-:Y:S01]  /*3180*/  LOP3.LUT P2, RZ, R206, 0x4, RZ, 0xc0, !PT ;  /* 0x00000004ceff7812 */ /* 0x000fe2000784c0ff */
        /* <DEDUP_REMOVED lines=54> */
.L_x_1373:
[----:B------:R-:W-:Y:S05]  /*34f0*/  BSYNC B0 ;  /* 0x0000000000007941 */ /* 0x000fea0003800000 */
.L_x_1372:
[----:B------:R-:W-:Y:S01]  /*3500*/  ISETP.GE.AND P3, PT, R186, R88, PT ;  /* 0x00000058ba00720c */ /* 0x000fe20003f66270 */
[----:B-1---5:R-:W-:Y:S01]  /*3510*/  IMAD.MOV.U32 R7, RZ, RZ, R46 ;  /* 0x000000ffff077224 */ /* 0x022fe200078e002e */
[----:B------:R-:W-:Y:S01]  /*3520*/  BSSY B0, `(.L_x_1374) ;  /* 0x0000042000007945 */ /* 0x000fe20003800000 */
[----:B------:R-:W-:Y:S01]  /*3530*/  IMAD.MOV.U32 R6, RZ, RZ, R47 ;  /* 0x000000ffff067224 */ /* 0x000fe200078e002f */
[----:B------:R-:W-:Y:S01]  /*3540*/  CS2R R52, SRZ ;  /* 0x0000000000347805 */ /* 0x000fe2000001ff00 */
[----:B------:R-:W-:Y:S01]  /*3550*/  IMAD.MOV.U32 R5, RZ, RZ, R44 ;  /* 0x000000ffff057224 */ /* 0x000fe200078e002c */
[----:B------:R-:W-:Y:S01]  /*3560*/  CS2R R50, SRZ ;  /* 0x0000000000327805 */ /* 0x000fe2000001ff00 */
[----:B------:R-:W-:Y:S01]  /*3570*/  IMAD.MOV.U32 R4, RZ, RZ, R45 ;  /* 0x000000ffff047224 */ /* 0x000fe200078e002d */
[----:B------:R-:W-:Y:S01]  /*3580*/  PRMT R57, R7, 0x5410, R6 ;  /* 0x0000541007397816 */ /* 0x000fe20000000006 */
[----:B------:R-:W-:Y:S01]  /*3590*/  IMAD.MOV.U32 R6, RZ, RZ, R43 ;  /* 0x000000ffff067224 */ /* 0x000fe200078e002b */
[----:B------:R-:W-:Y:S01]  /*35a0*/  MOV R7, R42 ;  /* 0x0000002a00077202 */ /* 0x000fe20000000f00 */
[----:B------:R-:W-:Y:S01]  /*35b0*/  CS2R R48, SRZ ;  /* 0x0000000000307805 */ /* 0x000fe2000001ff00 */
        /* <DEDUP_REMOVED lines=9> */
[----:B------:R-:W-:Y:S01]  /*3650*/  CS2R R26, SRZ ;  /* 0x00000000001a7805 */ /* 0x000fe2000001ff00 */
[----:B------:R-:W-:Y:S01]  /*3660*/  MOV R4, R15 ;  /* 0x0000000f00047202 */ /* 0x000fe20000000f00 */
[----:B------:R-:W-:Y:S01]  /*3670*/  CS2R R24, SRZ ;  /* 0x0000000000187805 */ /* 0x000fe2000001ff00 */
[----:B------:R-:W-:Y:S01]  /*3680*/  PRMT R29, R7, 0x7610, R29 ;  /* 0x00007610071d7816 */ /* 0x000fe2000000001d */
[----:B------:R-:W-:Y:S01]  /*3690*/  IMAD.MOV.U32 R7, RZ, RZ, R12 ;  /* 0x000000ffff077224 */ /* 0x000fe200078e000c */
[----:B------:R-:W-:Y:S01]  /*36a0*/  PRMT R30, R6, 0x7610, R30 ;  /* 0x00007610061e7816 */ /* 0x000fe2000000001e */
[----:B------:R-:W-:Y:S01]  /*36b0*/  IMAD.MOV.U32 R6, RZ, RZ, R13 ;  /* 0x000000ffff067224 */ /* 0x000fe200078e000d */
[----:B------:R-:W-:Y:S01]  /*36c0*/  PRMT R28, R5, 0x5410, R4 ;  /* 0x00005410051c7816 */ /* 0x000fe20000000004 */
[----:B------:R-:W-:Y:S01]  /*36d0*/  IMAD.MOV.U32 R4, RZ, RZ, R3 ;  /* 0x000000ffff047224 */ /* 0x000fe200078e0003 */
[----:B------:R-:W-:Y:S01]  /*36e0*/  MOV R5, R2 ;  /* 0x0000000200057202 */ /* 0x000fe20000000f00 */
[----:B------:R-:W-:Y:S01]  /*36f0*/  CS2R R22, SRZ ;  /* 0x0000000000167805 */ /* 0x000fe2000001ff00 */
[----:B------:R-:W-:Y:S01]  /*3700*/  PRMT R19, R7, 0x5410, R6 ;  /* 0x0000541007137816 */ /* 0x000fe20000000006 */
[----:B------:R-:W-:Y:S01]  /*3710*/  CS2R R20, SRZ ;  /* 0x0000000000147805 */ /* 0x000fe2000001ff00 */
[----:B------:R-:W-:Y:S01]  /*3720*/  PRMT R18, R5, 0x5410, R4 ;  /* 0x0000541005127816 */ /* 0x000fe20000000004 */
[----:B------:R-:W-:-:S05]  /*3730*/  @P3 BRA `(.L_x_1375) ;  /* 0x0000020000003947 */ /* 0x000fca0003800000 */
[----:B------:R-:W-:Y:S01]  /*3740*/  IADD3 R4, P1, P0, R106, R32, R172 ;  /* 0x000000206a047210 */ /* 0x000fe2000783e0ac */
[----:B------:R-:W-:Y:S01]  /*3750*/  CS2R R48, SRZ ;  /* 0x0000000000307805 */ /* 0x000fe2000001ff00 */
[----:B------:R-:W-:Y:S01]  /*3760*/  CS2R R20, SRZ ;  /* 0x0000000000147805 */ /* 0x000fe2000001ff00 */
[----:B------:R-:W-:Y:S01]  /*3770*/  CS2R R50, SRZ ;  /* 0x0000000000327805 */ /* 0x000fe2000001ff00 */
[----:B------:R-:W-:Y:S01]  /*3780*/  IADD3.X R7, R120, R11, R162, P1, P0 ;  /* 0x0000000b78077210 */ /* 0x000fe20000fe04a2 */
[----:B------:R-:W-:Y:S01]  /*3790*/  CS2R R22, SRZ ;  /* 0x0000000000167805 */ /* 0x000fe2000001ff00 */
[----:B------:R-:W-:Y:S01]  /*37a0*/  IADD3 R5, P1, P0, R104, R68, R171 ;  /* 0x0000004468057210 */ /* 0x000fe2000783e0ab */
[----:B------:R-:W-:Y:S01]  /*37b0*/  CS2R R52, SRZ ;  /* 0x0000000000347805 */ /* 0x000fe2000001ff00 */
[----:B------:R-:W-:Y:S01]  /*37c0*/  CS2R R24, SRZ ;  /* 0x0000000000187805 */ /* 0x000fe2000001ff00 */
[----:B------:R-:W-:Y:S01]  /*37d0*/  CS2R R54, SRZ ;  /* 0x0000000000367805 */ /* 0x000fe2000001ff00 */
[----:B------:R-:W-:Y:S01]  /*37e0*/  IADD3.X R8, R118, R38, R161, P1, P0 ;  /* 0x0000002676087210 */ /* 0x000fe20000fe04a1 */
[----:B------:R-:W-:Y:S01]  /*37f0*/  CS2R R26, SRZ ;  /* 0x00000000001a7805 */ /* 0x000fe2000001ff00 */
[C---:B------:R-:W-:Y:S04]  /*3800*/  LEA R6, P0, R4.reuse, c[0x0][0x270], 0x1 ;  /* 0x00009c0004067a11 */ /* 0x040fe800078008ff */
[----:B------:R-:W-:Y:S02]  /*3810*/  LEA.HI.X R7, R4, c[0x0][0x274], R7, 0x1, P0 ;  /* 0x00009d0004077a11 */ /* 0x000fe400000f0c07 */
[C---:B------:R-:W-:Y:S04]  /*3820*/  LEA R4, P0, R5.reuse, c[0x0][0x288], 0x1 ;  /* 0x0000a20005047a11 */ /* 0x040fe800078008ff */
[----:B------:R-:W-:Y:S02]  /*3830*/  LEA.HI.X R5, R5, c[0x0][0x28c], R8, 0x1, P0 ;  /* 0x0000a30005057a11 */ /* 0x000fe400000f0c08 */
[----:B------:R-:W-:Y:S11]  /*3840*/  ISETP.GE.AND P0, PT, R138, c[0x0][0x27c], PT ;  /* 0x00009f008a007a0c */ /* 0x000ff60003f06270 */
[----:B------:R-:W-:Y:S02]  /*3850*/  @!UPT UIADD3 URZ, URZ, URZ, URZ ;  /* 0x0000003f3f3ff290 */ /* 0x000fe4000fffe03f */
        /* <DEDUP_REMOVED lines=14> */
.L_x_1375:
[----:B------:R-:W-:Y:S05]  /*3940*/  BSYNC B0 ;  /* 0x0000000000007941 */ /* 0x000fea0003800000 */
.L_x_1374:
[----:B-1---5:R-:W-:Y:S01]  /*3950*/  MOV R4, R53 ;  /* 0x0000003500047202 */ /* 0x022fe20000000f00 */
[----:B------:R-:W-:Y:S01]  /*3960*/  IMAD.MOV.U32 R7, RZ, RZ, R54 ;  /* 0x000000ffff077224 */ /* 0x000fe200078e0036 */
[----:B------:R-:W-:Y:S01]  /*3970*/  BSSY B1, `(.L_x_1376) ;  /* 0x00000fb000017945 */ /* 0x000fe20003800000 */
[----:B------:R-:W-:Y:S02]  /*3980*/  IMAD.MOV.U32 R6, RZ, RZ, R55 ;  /* 0x000000ffff067224 */ /* 0x000fe400078e0037 */
        /* <DEDUP_REMOVED lines=20> */
[----:B------:R-:W-:Y:S02]  /*3ad0*/  PRMT R29, R29, 0x5410, R5 ;  /* 0x000054101d1d7816 */ /* 0x000fe40000000005 */
[----:B------:R-:W-:Y:S01]  /*3ae0*/  PRMT R30, R30, 0x5410, R4 ;  /* 0x000054101e1e7816 */ /* 0x000fe20000000004 */
[----:B------:R-:W-:-:S05]  /*3af0*/  @P2 BRA `(.L_x_1377) ;  /* 0x00000e2000002947 */ /* 0x000fca0003800000 */
[----:B------:R-:W-:Y:S01]  /*3b00*/  ISETP.GE.AND P0, PT, R132, c[0x0][0x1d4], PT ;  /* 0x0000750084007a0c */ /* 0x000fe20003f06270 */
[----:B------:R-:W-:Y:S01]  /*3b10*/  @!UPT UIADD3 URZ, URZ, URZ, URZ ;  /* 0x0000003f3f3ff290 */ /* 0x000fe2000fffe03f */
[----:B------:R-:W-:Y:S11]  /*3b20*/  BSSY B0, `(.L_x_1378) ;  /* 0x0000036000007945 */ /* 0x000ff60003800000 */
[----:B------:R-:W-:-:S05]  /*3b30*/  @P0 BRA `(.L_x_1379) ;  /* 0x0000034000000947 */ /* 0x000fca0003800000 */
[----:B------:R-:W-:Y:S01]  /*3b40*/  ISETP.GE.AND P0, PT, R138, c[0x0][0x27c], PT ;  /* 0x00009f008a007a0c */ /* 0x000fe20003f06270 */
[----:B------:R-:W1:Y:S11]  /*3b50*/  LDS.128 R8, [R197+0xa080] ;  /* 0x00a08000c5087984 */ /* 0x000e760000000c00 */
[----:B------:R-:W-:Y:S01]  /*3b60*/  @!UPT UIADD3 URZ, URZ, URZ, URZ ;  /* 0x0000003f3f3ff290 */ /* 0x000fe2000fffe03f */
[----:B------:R-:W-:Y:S01]  /*3b70*/  @!P0 SHF.R.U64 R6, R2, 0x10, R3 ;  /* 0x0000001002068819 */ /* 0x000fe20000001203 */
[----:B------:R-:W-:Y:S01]  /*3b80*/  @!P0 HADD2.F32 R2, -RZ, R18.H0_H0 ;  /* 0x20000012ff028230 */ /* 0x000fe20000004100 */
[----:B------:R-:W-:Y:S02]  /*3b90*/  @!P0 SHF.R.U64 R38, R34, 0x10, R35 ;  /* 0x0000001022268819 */ /* 0x000fe40000001223 */
[----:B------:R-:W-:Y:S02]  /*3ba0*/  @!P0 SHF.R.U32.HI R7, RZ, 0x10, R3 ;  /* 0x00000010ff078819 */ /* 0x000fe40000011603 */
        /* <DEDUP_REMOVED lines=8> */
[----:B------:R-:W-:Y:S01]  /*3c30*/  @!P0 HADD2.F32 R5, -RZ, R6.H0_H0 ;  /* 0x20000006ff058230 */ /* 0x000fe20000004100 */
[-C--:B------:R-:W-:Y:S01]  /*3c40*/  @!P0 FMUL.FTZ R64, R34, R2.reuse ;  /* 0x0000000222408220 */ /* 0x080fe20000410000 */
[--C-:B------:R-:W-:Y:S01]  /*3c50*/  @!P0 HADD2.F32 R37, -RZ, R4.reuse.H1_H1 ;  /* 0x30000004ff258230 */ /* 0x100fe20000004100 */
[C---:B------:R-:W-:Y:S01]  /*3c60*/  @!P0 FMUL.FTZ R2, R3.reuse, R2 ;  /* 0x0000000203028220 */ /* 0x040fe20000410000 */
[----:B------:R-:W-:Y:S01]  /*3c70*/  @!P0 HADD2.F32 R4, -RZ, R4.H0_H0 ;  /* 0x20000004ff048230 */ /* 0x000fe20000004100 */
[----:B------:R-:W-:Y:S01]  /*3c80*/  @!P0 FFMA.FTZ R69, R3, R35, -R64 ;  /* 0x0000002303458223 */ /* 0x000fe20000010840 */
[----:B------:R-:W-:Y:S01]  /*3c90*/  @!P0 MOV R6, R10 ;  /* 0x0000000a00068202 */ /* 0x000fe20000000f00 */
[CC--:B------:R-:W-:Y:S02]  /*3ca0*/  @!P0 FMUL.FTZ R64, R37.reuse, R5.reuse ;  /* 0x0000000525408220 */ /* 0x0c0fe40000410000 */
[----:B------:R-:W-:Y:S01]  /*3cb0*/  @!P0 FMUL.FTZ R3, R4, R5 ;  /* 0x0000000504038220 */ /* 0x000fe20000410000 */
[----:B------:R-:W-:Y:S01]  /*3cc0*/  @!P0 MOV R5, R11 ;  /* 0x0000000b00058202 */ /* 0x000fe20000000f00 */
[----:B------:R-:W-:Y:S01]  /*3cd0*/  @!P0 FFMA.FTZ R2, R34, R35, R2 ;  /* 0x0000002322028223 */ /* 0x000fe20000010002 */
[----:B------:R-:W-:Y:S01]  /*3ce0*/  @!P0 HADD2.F32 R34, -RZ, R6.H1_H1 ;  /* 0x30000006ff228230 */ /* 0x000fe20000004100 */
[-C--:B------:R-:W-:Y:S01]  /*3cf0*/  @!P0 FFMA.FTZ R68, R4, R38.reuse, -R64 ;  /* 0x0000002604448223 */ /* 0x080fe20000010840 */
[----:B------:R-:W-:Y:S01]  /*3d00*/  @!P0 HADD2.F32 R4, -RZ, R18.H1_H1 ;  /* 0x30000012ff048230 */ /* 0x000fe20000004100 */
[----:B------:R-:W-:Y:S01]  /*3d10*/  @!P0 FFMA.FTZ R3, R37, R38, R3 ;  /* 0x0000002625038223 */ /* 0x000fe20000010003 */
[----:B------:R-:W-:Y:S02]  /*3d20*/  @!P0 HADD2.F32 R18, -RZ, R7.H0_H0 ;  /* 0x20000007ff128230 */ /* 0x000fe40000004100 */
[----:B------:R-:W-:Y:S02]  /*3d30*/  @!P0 HADD2.F32 R7, -RZ, R6.H0_H0 ;  /* 0x20000006ff078230 */ /* 0x000fe40000004100 */
[----:B------:R-:W-:Y:S02]  /*3d40*/  @!P0 HADD2.F32 R6, -RZ, R5.H0_H0 ;  /* 0x20000005ff068230 */ /* 0x000fe40000004100 */
[----:B------:R-:W-:Y:S02]  /*3d50*/  @!P0 HADD2.F32 R35, -RZ, R39.H0_H0 ;  /* 0x20000027ff238230 */ /* 0x000fe40000004100 */
[----:B------:R-:W-:Y:S01]  /*3d60*/  @!P0 HADD2.F32 R39, -RZ, R5.H1_H1 ;  /* 0x30000005ff278230 */ /* 0x000fe20000004100 */
[-C--:B------:R-:W-:Y:S02]  /*3d70*/  @!P0 FMUL.FTZ R5, R34, R4.reuse ;  /* 0x0000000422058220 */ /* 0x080fe40000410000 */
[C---:B------:R-:W-:Y:S02]  /*3d80*/  @!P0 FMUL.FTZ R4, R7.reuse, R4 ;  /* 0x0000000407048220 */ /* 0x040fe40000410000 */
[----:B------:R-:W-:Y:S01]  /*3d90*/  @!P0 FFMA.FTZ R65, R7, R35, -R5 ;  /* 0x0000002307418223 */ /* 0x000fe20000010805 */
[----:B------:R-:W-:Y:S01]  /*3da0*/  @!P0 F2FP.PACK_AB R7, R2, R69 ;  /* 0x000000450207823e */ /* 0x000fe200000000ff */
[-C--:B------:R-:W-:Y:S02]  /*3db0*/  @!P0 FMUL.FTZ R5, R6, R18.reuse ;  /* 0x0000001206058220 */ /* 0x080fe40000410000 */
[----:B------:R-:W-:Y:S01]  /*3dc0*/  @!P0 FMUL.FTZ R64, R39, R18 ;  /* 0x0000001227408220 */ /* 0x000fe20000410000 */
[----:B------:R-:W-:Y:S01]  /*3dd0*/  @!P0 MOV R8, R7 ;  /* 0x0000000700088202 */ /* 0x000fe20000000f00 */
        /* <DEDUP_REMOVED lines=9> */
[----:B------:R1:W-:Y:S02]  /*3e70*/  STG.E.128 [R62.64], R8 ;  /* 0x000000083e007986 */ /* 0x0003e4000c101d06 */
.L_x_1379:
[----:B------:R-:W-:Y:S05]  /*3e80*/  BSYNC B0 ;  /* 0x0000000000007941 */ /* 0x000fea0003800000 */
.L_x_1378:
        /* <DEDUP_REMOVED lines=14> */
[----:B------:R-:W-:Y:S04]  /*3f70*/  @!P0 HADD2.F32 R18, -RZ, R18.H0_H0 ;  /* 0x20000012ff128230 */ /* 0x000fe80000004100 */
        /* <DEDUP_REMOVED lines=12> */
[CC--:B------:R-:W-:Y:S01]  /*4040*/  @!P0 FMUL.FTZ R34, R13.reuse, R5.reuse ;  /* 0x000000050d228220 */ /* 0x0c0fe20000410000 */
[----:B------:R-:W-:Y:S01]  /*4050*/  @!P0 HADD2.F32 R12, -RZ, R7.H0_H0 ;  /* 0x20000007ff0c8230 */ /* 0x000fe20000004100 */
[C---:B------:R-:W-:Y:S01]  /*4060*/  @!P0 FMUL.FTZ R3, R4.reuse, R5 ;  /* 0x0000000504038220 */ /* 0x040fe20000410000 */
[----:B------:R-:W-:Y:S01]  /*4070*/  @!P0 MOV R5, R11 ;  /* 0x0000000b00058202 */ /* 0x000fe20000000f00 */
[-C--:B------:R-:W-:Y:S01]  /*4080*/  @!P0 FFMA.FTZ R40, R4, R18.reuse, -R34 ;  /* 0x0000001204288223 */ /* 0x080fe20000010822 */
[----:B------:R-:W-:Y:S01]  /*4090*/  @!P0 HADD2.F32 R4, -RZ, R19.H1_H1 ;  /* 0x30000013ff048230 */ /* 0x000fe20000004100 */
[----:B------:R-:W-:Y:S01]  /*40a0*/  @!P0 FFMA.FTZ R3, R13, R18, R3 ;  /* 0x000000120d038223 */ /* 0x000fe20000010003 */
[--C-:B------:R-:W-:Y:S02]  /*40b0*/  @!P0 HADD2.F32 R19, -RZ, R6.reuse.H1_H1 ;  /* 0x30000006ff138230 */ /* 0x100fe40000004100 */
[----:B------:R-:W-:Y:S02]  /*40c0*/  @!P0 HADD2.F32 R7, -RZ, R6.H0_H0 ;  /* 0x20000006ff078230 */ /* 0x000fe40000004100 */
[----:B------:R-:W-:Y:S02]  /*40d0*/  @!P0 HADD2.F32 R6, -RZ, R5.H0_H0 ;  /* 0x20000005ff068230 */ /* 0x000fe40000004100 */
[----:B------:R-:W-:Y:S02]  /*40e0*/  @!P0 HADD2.F32 R34, -RZ, R41.H1_H1 ;  /* 0x30000029ff228230 */ /* 0x000fe40000004100 */
[----:B------:R-:W-:Y:S01]  /*40f0*/  @!P0 HADD2.F32 R35, -RZ, R5.H1_H1 ;  /* 0x30000005ff238230 */ /* 0x000fe20000004100 */
[-C--:B------:R-:W-:Y:S02]  /*4100*/  @!P0 FMUL.FTZ R5, R19, R4.reuse ;  /* 0x0000000413058220 */ /* 0x080fe40000410000 */
[C---:B------:R-:W-:Y:S02]  /*4110*/  @!P0 FMUL.FTZ R4, R7.reuse, R4 ;  /* 0x0000000407048220 */ /* 0x040fe40000410000 */
[----:B------:R-:W-:Y:S01]  /*4120*/  @!P0 FFMA.FTZ R39, R7, R34, -R5 ;  /* 0x0000002207278223 */ /* 0x000fe20000010805 */
[----:B------:R-:W-:Y:S01]  /*4130*/  @!P0 F2FP.PACK_AB R7, R2, R42 ;  /* 0x0000002a0207823e */ /* 0x000fe200000000ff */
[CC--:B------:R-:W-:Y:S02]  /*4140*/  @!P0 FMUL.FTZ R5, R6.reuse, R12.reuse ;  /* 0x0000000c06058220 */ /* 0x0c0fe40000410000 */
[----:B------:R-:W-:Y:S01]  /*4150*/  @!P0 FMUL.FTZ R38, R35, R12 ;  /* 0x0000000c23268220 */ /* 0x000fe20000410000 */
[----:B------:R-:W-:Y:S01]  /*4160*/  @!P0 MOV R8, R7 ;  /* 0x0000000700088202 */ /* 0x000fe20000000f00 */
        /* <DEDUP_REMOVED lines=10> */
.L_x_1381:
[----:B------:R-:W-:Y:S05]  /*4210*/  BSYNC B0 ;  /* 0x0000000000007941 */ /* 0x000fea0003800000 */
.L_x_1380:
        /* <DEDUP_REMOVED lines=9> */
[--C-:B------:R-:W-:Y:S01]  /*42b0*/  @!P0 HADD2.F32 R12, -RZ, R56.reuse.H0_H0 ;  /* 0x20000038ff0c8230 */ /* 0x100fe20000004100 */
[----:B------:R-:W-:Y:S01]  /*42c0*/  @!P0 SHF.R.U64 R14, R44, 0x10, R45 ;  /* 0x000000102c0e8819 */ /* 0x000fe2000000122d */
[----:B------:R-:W-:Y:S01]  /*42d0*/  @!P0 HADD2.F32 R18, -RZ, R56.H1_H1 ;  /* 0x30000038ff128230 */ /* 0x000fe20000004100 */
[----:B------:R-:W-:Y:S01]  /*42e0*/  @!P0 SHF.R.U32.HI R7, RZ, 0x10, R15 ;  /* 0x00000010ff078819 */ /* 0x000fe2000001160f */
[----:B------:R-:W-:Y:S01]  /*42f0*/  @!P0 HADD2.F32 R5, -RZ, R5.H0_H0 ;  /* 0x20000005ff058230 */ /* 0x000fe20000004100 */
[----:B------:R-:W-:Y:S01]  /*4300*/  @!P0 SHF.R.U32.HI R34, RZ, 0x10, R45 ;  /* 0x00000010ff228819 */ /* 0x000fe2000001162d */
        /* <DEDUP_REMOVED lines=21> */
[--C-:B------:R-:W-:Y:S02]  /*4460*/  @!P0 HADD2.F32 R6, -RZ, R5.reuse.H0_H0 ;  /* 0x20000005ff068230 */ /* 0x100fe40000004100 */
[----:B------:R-:W-:Y:S01]  /*4470*/  @!P0 HADD2.F32 R19, -RZ, R5.H1_H1 ;  /* 0x30000005ff138230 */ /* 0x000fe20000004100 */
[-C--:B------:R-:W-:Y:S01]  /*4480*/  @!P0 FMUL.FTZ R5, R15, R4.reuse ;  /* 0x000000040f058220 */ /* 0x080fe20000410000 */
[----:B------:R-:W-:Y:S01]  /*4490*/  @!P0 HADD2.F32 R28, -RZ, R34.H0_H0 ;  /* 0x20000022ff1c8230 */ /* 0x000fe20000004100 */
        /* <DEDUP_REMOVED lines=16> */
.L_x_1383:
[----:B------:R-:W-:Y:S05]  /*45a0*/  BSYNC B0 ;  /* 0x0000000000007941 */ /* 0x000fea0003800000 */
.L_x_1382:
        /* <DEDUP_REMOVED lines=32> */
[----:B------:R-:W-:Y:S01]  /*47b0*/  @!P0 HADD2.F32 R4, -RZ, R30.H0_H0 ;  /* 0x2000001eff048230 */ /* 0x000fe20000004100 */
[----:B------:R-:W-:Y:S01]  /*47c0*/  @!P0 FFMA.FTZ R3, R13, R14, R3 ;  /* 0x0000000e0d038223 */ /* 0x000fe20000010003 */
[--C-:B------:R-:W-:Y:S02]  /*47d0*/  @!P0 HADD2.F32 R15, -RZ, R6.reuse.H1_H1 ;  /* 0x30000006ff0f8230 */ /* 0x100fe40000004100 */
[----:B------:R-:W-:Y:S02]  /*47e0*/  @!P0 HADD2.F32 R7, -RZ, R6.H0_H0 ;  /* 0x20000006ff078230 */ /* 0x000fe40000004100 */
[--C-:B------:R-:W-:Y:S02]  /*47f0*/  @!P0 HADD2.F32 R6, -RZ, R5.reuse.H0_H0 ;  /* 0x20000005ff068230 */ /* 0x100fe40000004100 */
        /* <DEDUP_REMOVED lines=18> */
.L_x_1377:
[----:B------:R-:W-:Y:S05]  /*4920*/  BSYNC B1 ;  /* 0x0000000000017941 */ /* 0x000fea0003800000 */
.L_x_1376:
[----:B------:R-:W-:-:S05]  /*4930*/  @P3 BRA `(.L_x_1384) ;  /* 0x0000360000003947 */ /* 0x000fca0003800000 */
[----:B------:R-:W-:Y:S01]  /*4940*/  ISETP.GE.AND P0, PT, R132, c[0x0][0x1d4], PT ;  /* 0x0000750084007a0c */ /* 0x000fe20003f06270 */
[----:B------:R-:W-:Y:S01]  /*4950*/  @!UPT UIADD3 URZ, URZ, URZ, URZ ;  /* 0x0000003f3f3ff290 */ /* 0x000fe2000fffe03f */
[----:B------:R-:W-:Y:S11]  /*4960*/  BSSY B0, `(.L_x_1385) ;  /* 0x0000036000007945 */ /* 0x000ff60003800000 */
[----:B------:R-:W-:-:S05]  /*4970*/  @P0 BRA `(.L_x_1386) ;  /* 0x0000034000000947 */ /* 0x000fca0003800000 */
[----:B------:R-:W-:Y:S01]  /*4980*/  ISETP.GE.AND P0, PT, R138, c[0x0][0x27c], PT ;  /* 0x00009f008a007a0c */ /* 0x000fe20003f06270 */
[----:B-1----:R-:W1:Y:S11]  /*4990*/  LDS.128 R8, [R197+0xb080] ;  /* 0x00b08000c5087984 */ /* 0x002e760000000c00 */
[----:B------:R-:W-:Y:S01]  /*49a0*/  @!UPT UIADD3 URZ, URZ, URZ, URZ ;  /* 0x0000003f3f3ff290 */ /* 0x000fe2000fffe03f */
[----:B------:R-:W-:Y:S01]  /*49b0*/  @!P0 HADD2.F32 R2, -RZ, R29.H1_H1 ;  /* 0x3000001dff028230 */ /* 0x000fe20000004100 */
        /* <DEDUP_REMOVED lines=48> */
.L_x_1386:
[----:B------:R-:W-:Y:S05]  /*4cc0*/  BSYNC B0 ;  /* 0x0000000000007941 */ /* 0x000fea0003800000 */
.L_x_1385:
        /* <DEDUP_REMOVED lines=56> */
.L_x_1388:
[----:B------:R-:W-:Y:S05]  /*5050*/  BSYNC B0 ;  /* 0x0000000000007941 */ /* 0x000fea0003800000 */
.L_x_1387:
        /* <DEDUP_REMOVED lines=56> */
.L_x_1390:
[----:B------:R-:W-:Y:S05]  /*53e0*/  BSYNC B0 ;  /* 0x0000000000007941 */ /* 0x000fea0003800000 */
.L_x_1389:
        /* <DEDUP_REMOVED lines=56> */
.L_x_1371:
        /* <DEDUP_REMOVED lines=36> */
.L_x_1392:
[----:B------:R-:W-:Y:S05]  /*59b0*/  BSYNC B0 ;  /* 0x0000000000007941 */ /* 0x000fea0003800000 */
.L_x_1391:
        /* <DEDUP_REMOVED lines=20> */
[----:B------:R-:W-:Y:S01]  /*5b00*/  PRMT R65, R9, 0x7610, R65 ;  /* 0x0000761009417816 */ /* 0x000fe20000000041 */
[----:B------:R-:W-:Y:S01]  /*5b10*/  CS2R R26, SRZ ;  /* 0x00000000001a7805 */ /* 0x000fe2000001ff00 */
[----:B------:R-:W-:Y:S01]  /*5b20*/  MOV R9, R18 ;  /* 0x0000001200097202 */ /* 0x000fe20000000f00 */
[----:B------:R-:W-:Y:S01]  /*5b30*/  CS2R R24, SRZ ;  /* 0x0000000000187805 */ /* 0x000fe2000001ff00 */
        /* <DEDUP_REMOVED lines=8> */
[----:B------:R-:W-:Y:S02]  /*5bc0*/  CS2R R20, SRZ ;  /* 0x0000000000147805 */ /* 0x000fe4000001ff00 */
[----:B------:R-:W-:Y:S02]  /*5bd0*/  PRMT R29, R8, 0x5410, R9 ;  /* 0x00005410081d7816 */ /* 0x000fe40000000009 */
        /* <DEDUP_REMOVED lines=20> */
[----:B------:R1:W5:Y:S04]  /*5d20*/  @!P0 LDG.E.128 R56, [R8.64] ;  /* 0x0000000608388981 */ /* 0x000368000c1e1d00 */
[----:B------:R1:W5:Y:S01]  /*5d30*/  @!P0 LDG.E.128 R20, [R2.64] ;  /* 0x0000000602148981 */ /* 0x000362000c1e1d00 */
[----:B------:R-:W-:Y:S11]  /*5d40*/  ISETP.GE.AND P0, PT, R134, c[0x0][0x27c], PT ;  /* 0x00009f0086007a0c */ /* 0x000ff60003f06270 */
[----:B------:R-:W-:Y:S02]  /*5d50*/  @!UPT UIADD3 URZ, URZ, URZ, URZ ;  /* 0x0000003f3f3ff290 */ /* 0x000fe4000fffe03f */
[----:B------:R1:W5:Y:S04]  /*5d60*/  @!P0 LDG.E.128 R60, [R8.64+0x80] ;  /* 0x00008006083c8981 */ /* 0x000368000c1e1d00 */
[----:B------:R1:W5:Y:S02]  /*5d70*/  @!P0 LDG.E.128 R24, [R2.64+0x80] ;  /* 0x0000800602188981 */ /* 0x000364000c1e1d00 */
.L_x_1394:
[----:B------:R-:W-:Y:S05]  /*5d80*/  BSYNC B0 ;  /* 0x0000000000007941 */ /* 0x000fea0003800000 */
.L_x_1393:
[----:B-1---5:R-:W-:Y:S01]  /*5d90*/  IMAD.MOV.U32 R9, RZ, RZ, R62 ;  /* 0x000000ffff097224 */ /* 0x022fe200078e003e */
[----:B------:R-:W-:Y:S01]  /*5da0*/  BSSY B1, `(.L_x_1395) ;  /* 0x0000103000017945 */ /* 0x000fe20003800000 */
[----:B------:R-:W-:Y:S02]  /*5db0*/  IMAD.MOV.U32 R8, RZ, RZ, R63 ;  /* 0x000000ffff087224 */ /* 0x000fe400078e003f */
        /* <DEDUP_REMOVED lines=13> */
[----:B------:R-:W-:Y:S02]  /*5e90*/  PRMT R69, R9, 0x7610, R69 ;  /* 0x0000761009457816 */ /* 0x000fe40000000045 */
[----:B------:R-:W-:Y:S02]  /*5ea0*/  MOV R9, R26 ;  /* 0x0000001a00097202 */ /* 0x000fe40000000f00 */
[----:B------:R-:W-:Y:S02]  /*5eb0*/  MOV R2, R25 ;  /* 0x0000001900027202 */ /* 0x000fe40000000f00 */
[----:B------:R-:W-:Y:S01]  /*5ec0*/  PRMT R35, R9, 0x5410, R8 ;  /* 0x0000541009237816 */ /* 0x000fe20000000008 */
[----:B------:R-:W-:Y:S01]  /*5ed0*/  IMAD.MOV.U32 R9, RZ, RZ, R22 ;  /* 0x000000ffff097224 */ /* 0x000fe200078e0016 */
[----:B------:R-:W-:Y:S01]  /*5ee0*/  PRMT R34, R2, 0x5410, R3 ;  /* 0x0000541002227816 */ /* 0x000fe20000000003 */
[----:B------:R-:W-:Y:S01]  /*5ef0*/  IMAD.MOV.U32 R8, RZ, RZ, R23 ;  /* 0x000000ffff087224 */ /* 0x000fe200078e0017 */
[----:B------:R-:W-:Y:S01]  /*5f00*/  MOV R3, R20 ;  /* 0x0000001400037202 */ /* 0x000fe20000000f00 */
[----:B------:R-:W-:Y:S03]  /*5f10*/  IMAD.MOV.U32 R2, RZ, RZ, R21 ;  /* 0x000000ffff027224 */ /* 0x000fe600078e0015 */
[----:B------:R-:W-:Y:S02]  /*5f20*/  PRMT R33, R8, 0x5410, R9 ;  /* 0x0000541008217816 */ /* 0x000fe40000000009 */
[----:B------:R-:W-:Y:S01]  /*5f30*/  PRMT R32, R3, 0x5410, R2 ;  /* 0x0000541003207816 */ /* 0x000fe20000000002 */
[----:B------:R-:W-:-:S05]  /*5f40*/  @P2 BRA `(.L_x_1396) ;  /* 0x00000e8000002947 */ /* 0x000fca0003800000 */
[----:B------:R-:W-:Y:S01]  /*5f50*/  IADD3 R72, P0, R182, R80, RZ ;  /* 0x00000050b6487210 */ /* 0x000fe20007f1e0ff */
[----:B------:R-:W-:Y:S04]  /*5f60*/  BSSY B0, `(.L_x_1397) ;  /* 0x0000074000007945 */ /* 0x000fe80003800000 */
[----:B------:R-:W-:Y:S01]  /*5f70*/  IMAD.X R73, R85, 0x1, R145, P0 ;  /* 0x0000000155497824 */ /* 0x000fe200000e0691 */
[----:B------:R-:W-:Y:S11]  /*5f80*/  ISETP.GE.AND P0, PT, R132, c[0x0][0x1d4], PT ;  /* 0x0000750084007a0c */ /* 0x000ff60003f06270 */
[----:B------:R-:W-:Y:S02]  /*5f90*/  @!UPT UIADD3 URZ, URZ, URZ, URZ ;  /* 0x0000003f3f3ff290 */ /* 0x000fe4000fffe03f */
[----:B------:R-:W-:-:S05]  /*5fa0*/  @P0 BRA `(.L_x_1398) ;  /* 0x000006f000000947 */ /* 0x000fca0003800000 */
[----:B------:R-:W1:Y:S01]  /*5fb0*/  LDS.128 R52, [R126+0xa080] ;  /* 0x00a080007e347984 */ /* 0x000e620000000c00 */
[----:B------:R-:W-:Y:S02]  /*5fc0*/  ISETP.GE.AND P2, PT, R93, c[0x0][0x1d4], PT ;  /* 0x000075005d007a0c */ /* 0x000fe40003f46270 */
[CC--:B------:R-:W-:Y:S04]  /*5fd0*/  IADD3 R2, P1, P0, R90.reuse, R72.reuse, R110 ;  /* 0x000000485a027210 */ /* 0x0c0fe8000783e06e */
[CC--:B------:R-:W-:Y:S01]  /*5fe0*/  IADD3.X R8, R89.reuse, R73.reuse, R114, P1, P0 ;  /* 0x0000004959087210 */ /* 0x0c0fe20000fe0472 */
[----:B------:R-:W2:Y:S06]  /*5ff0*/  LDS.128 R12, [R136+0xa080] ;  /* 0x00a08000880c7984 */ /* 0x000eac0000000c00 */
[----:B------:R-:W-:Y:S04]  /*6000*/  @!P2 IADD3 R3, P1, P0, R90, R72, R93 ;  /* 0x000000485a03a210 */ /* 0x000fe8000783e05d */
[----:B------:R-:W-:Y:S02]  /*6010*/  @!P2 IADD3.X R9, R89, R73, R112, P1, P0 ;  /* 0x000000495909a210 */ /* 0x000fe40000fe0470 */
[C---:B------:R-:W-:Y:S04]  /*6020*/  LEA R78, P0, R2.reuse, c[0x0][0x1c8], 0x1 ;  /* 0x00007200024e7a11 */ /* 0x040fe800078008ff */
[----:B------:R-:W-:Y:S02]  /*6030*/  LEA.HI.X R79, R2, c[0x0][0x1cc], R8, 0x1, P0 ;  /* 0x00007300024f7a11 */ /* 0x000fe400000f0c08 */
[C---:B------:R-:W-:Y:S04]  /*6040*/  @!P2 LEA R76, P0, R3.reuse, c[0x0][0x1c8], 0x1 ;  /* 0x00007200034caa11 */ /* 0x040fe800078008ff */
[----:B------:R-:W-:Y:S02]  /*6050*/  @!P2 LEA.HI.X R77, R3, c[0x0][0x1cc], R9, 0x1, P0 ;  /* 0x00007300034daa11 */ /* 0x000fe400000f0c09 */
[----:B------:R-:W-:Y:S11]  /*6060*/  ISETP.GE.AND P0, PT, R132, c[0x0][0x27c], PT ;  /* 0x00009f0084007a0c */ /* 0x000ff60003f06270 */
[----:B------:R-:W-:Y:S02]  /*6070*/  @!UPT UIADD3 URZ, URZ, URZ, URZ ;  /* 0x0000003f3f3ff290 */ /* 0x000fe4000fffe03f */
[----:B------:R-:W-:Y:S01]  /*6080*/  @!P0 SHF.R.U64 R8, R4, 0x10, R5 ;  /* 0x0000001004088819 */ /* 0x000fe20000001205 */
[----:B------:R-:W-:Y:S01]  /*6090*/  @!P0 HADD2.F32 R2, -RZ, R10.H0_H0 ;  /* 0x2000000aff028230 */ /* 0x000fe20000004100 */
[----:B------:R-:W-:Y:S02]  /*60a0*/  @!P0 SHF.R.U64 R28, R6, 0x10, R7 ;  /* 0x00000010061c8819 */ /* 0x000fe40000001207 */
[----:B-1----:R-:W-:Y:S02]  /*60b0*/  @!P0 MOV R37, R52 ;  /* 0x0000003400258202 */ /* 0x002fe40000000f00 */
[----:B--2---:R-:W-:Y:S02]  /*60c0*/  @!P0 MOV R4, R12 ;  /* 0x0000000c00048202 */ /* 0x004fe40000000f00 */
[----:B------:R-:W-:Y:S01]  /*60d0*/  @!P0 SHF.R.U64 R38, R40, 0x10, R41 ;  /* 0x0000001028268819 */ /* 0x000fe20000001229 */
[----:B------:R-:W-:Y:S01]  /*60e0*/  @!P0 HADD2.F32 R6, -RZ, R37.H0_H0 ;  /* 0x20000025ff068230 */ /* 0x000fe20000004100 */
[----:B------:R-:W-:Y:S01]  /*60f0*/  @!P0 SHF.R.U32.HI R11, RZ, 0x10, R7 ;  /* 0x00000010ff0b8819 */ /* 0x000fe20000011607 */
[----:B------:R-:W-:Y:S01]  /*6100*/  @!P0 HADD2.F32 R3, -RZ, R4.H0_H0 ;  /* 0x20000004ff038230 */ /* 0x000fe20000004100 */
[----:B------:R-:W-:Y:S01]  /*6110*/  @!P0 MOV R47, R54 ;  /* 0x00000036002f8202 */ /* 0x000fe20000000f00 */
[----:B------:R-:W-:Y:S01]  /*6120*/  @!P0 HADD2.F32 R7, -RZ, R39.H0_H0 ;  /* 0x20000027ff078230 */ /* 0x000fe20000004100 */
[-C--:B------:R-:W-:Y:S01]  /*6130*/  @!P0 FMUL.FTZ R40, R6, R2.reuse ;  /* 0x0000000206288220 */ /* 0x080fe20000410000 */
[----:B------:R-:W-:Y:S01]  /*6140*/  @!P0 SHF.R.U64 R64, R42, 0x10, R43 ;  /* 0x000000102a408819 */ /* 0x000fe2000000122b */
[C---:B------:R-:W-:Y:S01]  /*6150*/  @!P0 FMUL.FTZ R2, R3.reuse, R2 ;  /* 0x0000000203028220 */ /* 0x040fe20000410000 */
[----:B------:R-:W-:Y:S01]  /*6160*/  @!P0 SHF.R.U32.HI R9, RZ, 0x10, R5 ;  /* 0x00000010ff098819 */ /* 0x000fe20000011605 */
[-C--:B------:R-:W-:Y:S01]  /*6170*/  @!P0 FFMA.FTZ R87, R3, R7.reuse, -R40 ;  /* 0x0000000703578223 */ /* 0x080fe20000010828 */
[----:B------:R-:W-:Y:S01]  /*6180*/  @!P0 HADD2.F32 R5, -RZ, R8.H0_H0 ;  /* 0x20000008ff058230 */ /* 0x000fe20000004100 */
[----:B------:R-:W-:Y:S01]  /*6190*/  @!P0 FFMA.FTZ R2, R6, R7, R2 ;  /* 0x0000000706028223 */ /* 0x000fe20000010002 */
[----:B------:R-:W-:Y:S01]  /*61a0*/  @!P0 HADD2.F32 R37, -RZ, R37.H1_H1 ;  /* 0x30000025ff258230 */ /* 0x000fe20000004100 */
[----:B------:R-:W-:Y:S01]  /*61b0*/  @!P0 IMAD.MOV.U32 R6, RZ, RZ, R53 ;  /* 0x000000ffff068224 */ /* 0x000fe200078e0035 */
[----:B------:R-:W-:Y:S01]  /*61c0*/  @!P0 HADD2.F32 R4, -RZ, R4.H1_H1 ;  /* 0x30000004ff048230 */ /* 0x000fe20000004100 */
[----:B------:R-:W-:Y:S01]  /*61d0*/  @!P0 SHF.R.U32.HI R44, RZ, 0x10, R41 ;  /* 0x00000010ff2c8819 */ /* 0x000fe20000011629 */
[----:B------:R-:W-:Y:S01]  /*61e0*/  @!P0 HADD2.F32 R38, -RZ, R38.H0_H0 ;  /* 0x20000026ff268230 */ /* 0x000fe20000004100 */
[CC--:B------:R-:W-:Y:S01]  /*61f0*/  @!P0 FMUL.FTZ R8, R37.reuse, R5.reuse ;  /* 0x0000000525088220 */ /* 0x0c0fe20000410000 */
[----:B------:R-:W-:Y:S01]  /*6200*/  @!P0 HADD2.F32 R40, -RZ, R39.H1_H1 ;  /* 0x30000027ff288230 */ /* 0x000fe20000004100 */
[C---:B------:R-:W-:Y:S01]  /*6210*/  @!P0 FMUL.FTZ R3, R4.reuse, R5 ;  /* 0x0000000504038220 */ /* 0x040fe20000410000 */
[----:B------:R-:W-:Y:S01]  /*6220*/  @!P0 MOV R5, R13 ;  /* 0x0000000d00058202 */ /* 0x000fe20000000f00 */
[-C--:B------:R-:W-:Y:S01]  /*6230*/  @!P0 FFMA.FTZ R86, R4, R38.reuse, -R8 ;  /* 0x0000002604568223 */ /* 0x080fe20000010808 */
[----:B------:R-:W-:Y:S01]  /*6240*/  @!P0 HADD2.F32 R4, -RZ, R10.H1_H1 ;  /* 0x3000000aff048230 */ /* 0x000fe20000004100 */
[----:B------:R-:W-:Y:S01]  /*6250*/  @!P0 FFMA.FTZ R3, R37, R38, R3 ;  /* 0x0000002625038223 */ /* 0x000fe20000010003 */
[--C-:B------:R-:W-:Y:S01]  /*6260*/  @!P0 HADD2.F32 R39, -RZ, R6.reuse.H0_H0 ;  /* 0x20000006ff278230 */ /* 0x100fe20000004100 */
[----:B------:R-:W-:Y:S01]  /*6270*/  @!P0 SHF.R.U32.HI R46, RZ, 0x10, R43 ;  /* 0x00000010ff2e8819 */ /* 0x000fe2000001162b */
[----:B------:R-:W-:Y:S02]  /*6280*/  @!P0 HADD2.F32 R7, -RZ, R5.H0_H0 ;  /* 0x20000005ff078230 */ /* 0x000fe40000004100 */
[----:B------:R-:W-:Y:S01]  /*6290*/  @!P0 HADD2.F32 R41, -RZ, R6.H1_H1 ;  /* 0x30000006ff298230 */ /* 0x000fe20000004100 */
[-C--:B------:R-:W-:Y:S01]  /*62a0*/  @!P0 FMUL.FTZ R8, R39, R4.reuse ;  /* 0x0000000427088220 */ /* 0x080fe20000410000 */
[----:B------:R-:W-:Y:S01]  /*62b0*/  @!P0 HADD2.F32 R9, -RZ, R9.H0_H0 ;  /* 0x20000009ff098230 */ /* 0x000fe20000004100 */
[C---:B------:R-:W-:Y:S01]  /*62c0*/  @!P0 FMUL.FTZ R4, R7.reuse, R4 ;  /* 0x0000000407048220 */ /* 0x040fe20000410000 */
[----:B------:R-:W-:Y:S01]  /*62d0*/  @!P0 HADD2.F32 R42, -RZ, R44.H0_H0 ;  /* 0x2000002cff2a8230 */ /* 0x000fe20000004100 */
[-C--:B------:R-:W-:Y:S01]  /*62e0*/  @!P0 FFMA.FTZ R84, R7, R40.reuse, -R8 ;  /* 0x0000002807548223 */ /* 0x080fe20000010808 */
[----:B------:R-:W-:Y:S01]  /*62f0*/  @!P0 MOV R7, R15 ;  /* 0x0000000f00078202 */ /* 0x000fe20000000f00 */
[----:B------:R-:W-:Y:S01]  /*6300*/  @!P0 IMAD.MOV.U32 R8, RZ, RZ, R55 ;  /* 0x000000ffff088224 */ /* 0x000fe200078e0037 */
[----:B------:R-:W-:Y:S01]  /*6310*/  @!P0 HADD2.F32 R6, -RZ, R5.H1_H1 ;  /* 0x30000005ff068230 */ /* 0x000fe20000004100 */
[-C--:B------:R-:W-:Y:S01]  /*6320*/  @!P0 FMUL.FTZ R10, R41, R9.reuse ;  /* 0x00000009290a8220 */ /* 0x080fe20000410000 */
[----:B------:R-:W-:Y:S01]  /*6330*/  @!P0 HADD2.F32 R44, -RZ, R45.H0_H0 ;  /* 0x2000002dff2c8230 */ /* 0x000fe20000004100 */
[----:B------:R-:W-:Y:S01]  /*6340*/  @!P0 FFMA.FTZ R4, R39, R40, R4 ;  /* 0x0000002827048223 */ /* 0x000fe20000010004 */
[--C-:B------:R-:W-:Y:S01]  /*6350*/  @!P0 HADD2.F32 R43, -RZ, R8.reuse.H0_H0 ;  /* 0x20000008ff2b8230 */ /* 0x100fe20000004100 */
[C---:B------:R-:W-:Y:S01]  /*6360*/  @!P0 FMUL.FTZ R5, R6.reuse, R9 ;  /* 0x0000000906058220 */ /* 0x040fe20000410000 */
[----:B------:R-:W-:Y:S01]  /*6370*/  @!P0 HADD2.F32 R9, -RZ, R7.H0_H0 ;  /* 0x20000007ff098230 */ /* 0x000fe20000004100 */
[-C--:B------:R-:W-:Y:S01]  /*6380*/  @!P0 FFMA.FTZ R74, R6, R42.reuse, -R10 ;  /* 0x0000002a064a8223 */ /* 0x080fe2000001080a */
[----:B------:R-:W-:Y:S01]  /*6390*/  @!P0 HADD2.F32 R6, -RZ, R29.H0_H0 ;  /* 0x2000001dff068230 */ /* 0x000fe20000004100 */
[----:B------:R-:W-:Y:S01]  /*63a0*/  @!P0 FFMA.FTZ R5, R41, R42, R5 ;  /* 0x0000002a29058223 */ /* 0x000fe20000010005 */
[----:B------:R-:W-:Y:S02]  /*63b0*/  @!P0 HADD2.F32 R10, -RZ, R11.H0_H0 ;  /* 0x2000000bff0a8230 */ /* 0x000fe40000004100 */
[----:B------:R-:W-:Y:S01]  /*63c0*/  @!P0 HADD2.F32 R45, -RZ, R8.H1_H1 ;  /* 0x30000008ff2d8230 */ /* 0x000fe20000004100 */
[-C--:B------:R-:W-:Y:S01]  /*63d0*/  @!P0 FMUL.FTZ R11, R43, R6.reuse ;  /* 0x000000062b0b8220 */ /* 0x080fe20000410000 */
[----:B------:R-:W-:Y:S01]  /*63e0*/  @!P0 HADD2.F32 R7, -RZ, R7.H1_H1 ;  /* 0x30000007ff078230 */ /* 0x000fe20000004100 */
[----:B------:R-:W-:Y:S01]  /*63f0*/  @!P0 FMUL.FTZ R8, R9, R6 ;  /* 0x0000000609088220 */ /* 0x000fe20000410000 */
[----:B------:R-:W-:Y:S01]  /*6400*/  @!P0 HADD2.F32 R46, -RZ, R46.H0_H0 ;  /* 0x2000002eff2e8230 */ /* 0x000fe20000004100 */
[----:B------:R-:W-:Y:S01]  /*6410*/  @!P0 FMUL.FTZ R6, R45, R10 ;  /* 0x0000000a2d068220 */ /* 0x000fe20000410000 */
[----:B------:R-:W-:Y:S01]  /*6420*/  @!P0 F2FP.PACK_AB R74, R74, R84 ;  /* 0x000000544a4a823e */ /* 0x000fe200000000ff */
[----:B------:R-:W-:Y:S01]  /*6430*/  @!P0 FFMA.FTZ R83, R9, R44, -R11 ;  /* 0x0000002c09538223 */ /* 0x000fe2000001080b */
[----:B------:R-:W-:Y:S01]  /*6440*/  @!P0 F2FP.PACK_AB R4, R5, R4 ;  /* 0x000000040504823e */ /* 0x000fe200000000ff */
[C---:B------:R-:W-:Y:S01]  /*6450*/  @!P0 FMUL.FTZ R9, R7.reuse, R10 ;  /* 0x0000000a07098220 */ /* 0x040fe20000410000 */
[----:B------:R-:W-:Y:S01]  /*6460*/  @!P0 MOV R13, R74 ;  /* 0x0000004a000d8202 */ /* 0x000fe20000000f00 */
[----:B------:R-:W-:Y:S01]  /*6470*/  @!P0 IMAD.MOV.U32 R10, RZ, RZ, R14 ;  /* 0x000000ffff0a8224 */ /* 0x000fe200078e000e */
[----:B------:R-:W-:Y:S01]  /*6480*/  @!P0 HADD2.F32 R37, -RZ, R65.H0_H0 ;  /* 0x20000041ff258230 */ /* 0x000fe20000004100 */
[----:B------:R-:W-:Y:S01]  /*6490*/  @!P0 FFMA.FTZ R82, R7, R46, -R6 ;  /* 0x0000002e07528223 */ /* 0x000fe20000010806 */
[----:B------:R-:W-:Y:S01]  /*64a0*/  @!P0 HADD2.F32 R6, -RZ, R29.H1_H1 ;  /* 0x3000001dff068230 */ /* 0x000fe20000004100 */
[----:B------:R-:W-:Y:S01]  /*64b0*/  @!P0 IMAD.MOV.U32 R53, RZ, RZ, R4 ;  /* 0x000000ffff358224 */ /* 0x000fe200078e0004 */
[--C-:B------:R-:W-:Y:S02]  /*64c0*/  @!P0 HADD2.F32 R29, -RZ, R47.reuse.H0_H0 ;  /* 0x2000002fff1d8230 */ /* 0x100fe40000004100 */
[----:B------:R-:W-:Y:S02]  /*64d0*/  @!P0 HADD2.F32 R7, -RZ, R10.H0_H0 ;  /* 0x2000000aff078230 */ /* 0x000fe40000004100 */
[----:B------:R-:W-:Y:S01]  /*64e0*/  @!P0 HADD2.F32 R11, -RZ, R28.H0_H0 ;  /* 0x2000001cff0b8230 */ /* 0x000fe20000004100 */
[-C--:B------:R-:W-:Y:S01]  /*64f0*/  @!P0 FMUL.FTZ R38, R29, R6.reuse ;  /* 0x000000061d268220 */ /* 0x080fe20000410000 */
[----:B------:R-:W-:Y:S01]  /*6500*/  @!P0 HADD2.F32 R28, -RZ, R47.H1_H1 ;  /* 0x3000002fff1c8230 */ /* 0x000fe20000004100 */
[C---:B------:R-:W-:Y:S01]  /*6510*/  @!P0 FMUL.FTZ R6, R7.reuse, R6 ;  /* 0x0000000607068220 */ /* 0x040fe20000410000 */
[----:B------:R-:W-:Y:S01]  /*6520*/  @!P0 HADD2.F32 R10, -RZ, R10.H1_H1 ;  /* 0x3000000aff0a8230 */ /* 0x000fe20000004100 */
[----:B------:R-:W-:Y:S01]  /*6530*/  @!P0 FFMA.FTZ R75, R7, R37, -R38 ;  /* 0x00000025074b8223 */ /* 0x000fe20000010826 */
[----:B------:R-:W-:Y:S01]  /*6540*/  @!P0 HADD2.F32 R38, -RZ, R64.H0_H0 ;  /* 0x20000040ff268230 */ /* 0x000fe20000004100 */
[----:B------:R-:W-:Y:S01]  /*6550*/  @!P0 F2FP.PACK_AB R64, R86, R87 ;  /* 0x000000575640823e */ /* 0x000fe200000000ff */
[-C--:B------:R-:W-:Y:S02]  /*6560*/  @!P0 FMUL.FTZ R47, R28, R11.reuse ;  /* 0x0000000b1c2f8220 */ /* 0x080fe40000410000 */
[C---:B------:R-:W-:Y:S01]  /*6570*/  @!P0 FMUL.FTZ R7, R10.reuse, R11 ;  /* 0x0000000b0a078220 */ /* 0x040fe20000410000 */
[----:B------:R-:W-:Y:S01]  /*6580*/  @!P0 MOV R12, R64 ;  /* 0x00000040000c8202 */ /* 0x000fe20000000f00 */
[----:B------:R-:W-:Y:S01]  /*6590*/  @!P0 FFMA.FTZ R11, R10, R38, -R47 ;  /* 0x000000260a0b8223 */ /* 0x000fe2000001082f */
[----:B------:R-:W-:Y:S01]  /*65a0*/  @!P0 F2FP.PACK_AB R47, R82, R83 ;  /* 0x00000053522f823e */ /* 0x000fe200000000ff */
[----:B------:R-:W-:Y:S01]  /*65b0*/  @!P0 FFMA.FTZ R6, R29, R37, R6 ;  /* 0x000000251d068223 */ /* 0x000fe20000010006 */
[----:B------:R-:W-:Y:S01]  /*65c0*/  @!P0 F2FP.PACK_AB R10, R3, R2 ;  /* 0x00000002030a823e */ /* 0x000fe200000000ff */
[----:B------:R-:W-:Y:S01]  /*65d0*/  @!P0 FFMA.FTZ R7, R28, R38, R7 ;  /* 0x000000261c078223 */ /* 0x000fe20000010007 */
[----:B------:R-:W-:Y:S01]  /*65e0*/  @!P0 F2FP.PACK_AB R11, R11, R75 ;  /* 0x0000004b0b0b823e */ /* 0x000fe200000000ff */
[----:B------:R-:W-:Y:S01]  /*65f0*/  @!P0 FFMA.FTZ R8, R43, R44, R8 ;  /* 0x0000002c2b088223 */ /* 0x000fe20000010008 */
[----:B------:R-:W-:Y:S01]  /*6600*/  @!P0 MOV R15, R47 ;  /* 0x0000002f000f8202 */ /* 0x000fe20000000f00 */
[----:B------:R-:W-:Y:S01]  /*6610*/  @!P0 FFMA.FTZ R9, R45, R46, R9 ;  /* 0x0000002e2d098223 */ /* 0x000fe20000010009 */
[----:B------:R-:W-:Y:S01]  /*6620*/  @!P0 F2FP.PACK_AB R3, R7, R6 ;  /* 0x000000060703823e */ /* 0x000fe200000000ff */
[----:B------:R-:W-:Y:S01]  /*6630*/  @!P0 IMAD.MOV.U32 R14, RZ, RZ, R11 ;  /* 0x000000ffff0e8224 */ /* 0x000fe200078e000b */
[----:B------:R-:W-:Y:S02]  /*6640*/  @!P0 MOV R52, R10 ;  /* 0x0000000a00348202 */ /* 0x000fe40000000f00 */
[----:B------:R-:W-:Y:S02]  /*6650*/  @!P0 F2FP.PACK_AB R2, R9, R8 ;  /* 0x000000080902823e */ /* 0x000fe400000000ff */
[----:B------:R1:W-:Y:S01]  /*6660*/  STG.E.128 [R78.64], R12 ;  /* 0x0000000c4e007986 */ /* 0x0003e2000c101d06 */
[----:B------:R-:W-:Y:S02]  /*6670*/  @!P0 MOV R54, R3 ;  /* 0x0000000300368202 */ /* 0x000fe40000000f00 */
[----:B------:R-:W-:Y:S05]  /*6680*/  @!P0 MOV R55, R2 ;  /* 0x0000000200378202 */ /* 0x000fea0000000f00 */
[----:B------:R1:W-:Y:S02]  /*6690*/  @!P2 STG.E.128 [R76.64], R52 ;  /* 0x000000344c00a986 */ /* 0x0003e4000c101d06 */
.L_x_1398:
[----:B------:R-:W-:Y:S05]  /*66a0*/  BSYNC B0 ;  /* 0x0000000000007941 */ /* 0x000fea0003800000 */
.L_x_1397:
[----:B------:R-:W-:Y:S11]  /*66b0*/  ISETP.GE.AND P0, PT, R134, c[0x0][0x1d4], PT ;  /* 0x0000750086007a0c */ /* 0x000ff60003f06270 */
[----:B------:R-:W-:Y:S02]  /*66c0*/  @!UPT UIADD3 URZ, URZ, URZ, URZ ;  /* 0x0000003f3f3ff290 */ /* 0x000fe4000fffe03f */
[----:B------:R-:W-:-:S05]  /*66d0*/  @P0 BRA `(.L_x_1396) ;  /* 0x000006f000000947 */ /* 0x000fca0003800000 */
[----:B------:R-:W2:Y:S01]  /*66e0*/  LDS.128 R44, [R121+0xa080] ;  /* 0x00a08000792c7984 */ /* 0x000ea20000000c00 */
[----:B------:R-:W-:Y:S02]  /*66f0*/  ISETP.GE.AND P2, PT, R94, c[0x0][0x1d4], PT ;  /* 0x000075005e007a0c */ /* 0x000fe40003f46270 */
[CC--:B------:R-:W-:Y:S04]  /*6700*/  IADD3 R2, P1, P0, R90.reuse, R72.reuse, R109 ;  /* 0x000000485a027210 */ /* 0x0c0fe8000783e06d */
[CC--:B------:R-:W-:Y:S01]  /*6710*/  IADD3.X R5, R89.reuse, R73.reuse, R113, P1, P0 ;  /* 0x0000004959057210 */ /* 0x0c0fe20000fe0471 */
[----:B-1----:R-:W1:Y:S06]  /*6720*/  LDS.128 R12, [R131+0xa080] ;  /* 0x00a08000830c7984 */ /* 0x002e6c0000000c00 */
        /* <DEDUP_REMOVED lines=10> */
[----:B------:R-:W-:Y:S01]  /*67d0*/  @!P0 SHF.R.U64 R16, R48, 0x10, R49 ;  /* 0x0000001030108819 */ /* 0x000fe20000001231 */
[----:B------:R-:W-:Y:S01]  /*67e0*/  @!P0 HADD2.F32 R8, -RZ, R65.H1_H1 ;  /* 0x30000041ff088230 */ /* 0x000fe20000004100 */
[----:B--2---:R-:W-:Y:S01]  /*67f0*/  @!P0 MOV R9, R44 ;  /* 0x0000002c00098202 */ /* 0x004fe20000000f00 */
[----:B------:R-:W-:Y:S01]  /*6800*/  @!P0 HADD2.F32 R5, -RZ, R5.H0_H0 ;  /* 0x20000005ff058230 */ /* 0x000fe20000004100 */
[----:B-1----:R-:W-:Y:S01]  /*6810*/  @!P0 MOV R4, R12 ;  /* 0x0000000c00048202 */ /* 0x002fe20000000f00 */
[----:B------:R-:W-:Y:S01]  /*6820*/  @!P0 HADD2.F32 R28, -RZ, R66.H0_H0 ;  /* 0x20000042ff1c8230 */ /* 0x000fe20000004100 */
[----:B------:R-:W-:Y:S01]  /*6830*/  @!P0 SHF.R.U32.HI R6, RZ, 0x10, R17 ;  /* 0x00000010ff068819 */ /* 0x000fe20000011611 */
[--C-:B------:R-:W-:Y:S01]  /*6840*/  @!P0 HADD2.F32 R7, -RZ, R9.reuse.H0_H0 ;  /* 0x20000009ff078230 */ /* 0x100fe20000004100 */
[----:B------:R-:W-:Y:S01]  /*6850*/  @!P0 SHF.R.U64 R11, R18, 0x10, R19 ;  /* 0x00000010120b8819 */ /* 0x000fe20000001213 */
[--C-:B------:R-:W-:Y:S01]  /*6860*/  @!P0 HADD2.F32 R3, -RZ, R4.reuse.H0_H0 ;  /* 0x20000004ff038230 */ /* 0x100fe20000004100 */
[----:B------:R-:W-:Y:S01]  /*6870*/  @!P0 SHF.R.U32.HI R38, RZ, 0x10, R51 ;  /* 0x00000010ff268819 */ /* 0x000fe20000011633 */
[----:B------:R-:W-:Y:S01]  /*6880*/  @!P0 HADD2.F32 R17, -RZ, R9.H1_H1 ;  /* 0x30000009ff118230 */ /* 0x000fe20000004100 */
[----:B------:R-:W-:Y:S01]  /*6890*/  @!P0 FMUL.FTZ R18, R7, R2 ;  /* 0x0000000207128220 */ /* 0x000fe20000410000 */
[----:B------:R-:W-:Y:S01]  /*68a0*/  @!P0 HADD2.F32 R4, -RZ, R4.H1_H1 ;  /* 0x30000004ff048230 */ /* 0x000fe20000004100 */
[----:B------:R-:W-:Y:S01]  /*68b0*/  @!P0 IMAD.MOV.U32 R9, RZ, RZ, R45 ;  /* 0x000000ffff098224 */ /* 0x000fe200078e002d */
[----:B------:R-:W-:Y:S01]  /*68c0*/  @!P0 HADD2.F32 R43, -RZ, R38.H0_H0 ;  /* 0x20000026ff2b8230 */ /* 0x000fe20000004100 */
[----:B------:R-:W-:Y:S01]  /*68d0*/  @!P0 FFMA.FTZ R72, R3, R8, -R18 ;  /* 0x0000000803488223 */ /* 0x000fe20000010812 */
[----:B------:R-:W-:Y:S01]  /*68e0*/  @!P0 HADD2.F32 R18, -RZ, R16.H0_H0 ;  /* 0x20000010ff128230 */ /* 0x000fe20000004100 */
[-C--:B------:R-:W-:Y:S01]  /*68f0*/  @!P0 FMUL.FTZ R16, R17, R5.reuse ;  /* 0x0000000511108220 */ /* 0x080fe20000410000 */
[----:B------:R-:W-:Y:S01]  /*6900*/  @!P0 MOV R38, R46 ;  /* 0x0000002e00268202 */ /* 0x000fe20000000f00 */
[----:B------:R-:W-:Y:S01]  /*6910*/  @!P0 FMUL.FTZ R2, R3, R2 ;  /* 0x0000000203028220 */ /* 0x000fe20000410000 */
[----:B------:R-:W-:Y:S01]  /*6920*/  @!P0 SHF.R.U32.HI R37, RZ, 0x10, R49 ;  /* 0x00000010ff258819 */ /* 0x000fe20000011631 */
[C---:B------:R-:W-:Y:S01]  /*6930*/  @!P0 FMUL.FTZ R3, R4.reuse, R5 ;  /* 0x0000000504038220 */ /* 0x040fe20000410000 */
[----:B------:R-:W-:Y:S01]  /*6940*/  @!P0 MOV R5, R13 ;  /* 0x0000000d00058202 */ /* 0x000fe20000000f00 */
[----:B------:R-:W-:Y:S01]  /*6950*/  @!P0 FFMA.FTZ R65, R4, R18, -R16 ;  /* 0x0000001204418223 */ /* 0x000fe20000010810 */
[----:B------:R-:W-:Y:S01]  /*6960*/  @!P0 HADD2.F32 R4, -RZ, R30.H1_H1 ;  /* 0x3000001eff048230 */ /* 0x000fe20000004100 */
[----:B------:R-:W-:Y:S01]  /*6970*/  @!P0 FFMA.FTZ R2, R7, R8, R2 ;  /* 0x0000000807028223 */ /* 0x000fe20000010002 */
[----:B------:R-:W-:Y:S01]  /*6980*/  @!P0 SHF.R.U32.HI R10, RZ, 0x10, R19 ;  /* 0x00000010ff0a8819 */ /* 0x000fe20000011613 */
[----:B------:R-:W-:Y:S01]  /*6990*/  @!P0 FFMA.FTZ R3, R17, R18, R3 ;  /* 0x0000001211038223 */ /* 0x000fe20000010003 */
[----:B------:R-:W-:Y:S01]  /*69a0*/  @!P0 HADD2.F32 R19, -RZ, R9.H0_H0 ;  /* 0x20000009ff138230 */ /* 0x000fe20000004100 */
[----:B------:R-:W-:Y:S01]  /*69b0*/  @!P0 F2FP.PACK_AB R17, R65, R72 ;  /* 0x000000484111823e */ /* 0x000fe200000000ff */
[----:B------:R-:W-:Y:S01]  /*69c0*/  @!P0 HADD2.F32 R7, -RZ, R5.H0_H0 ;  /* 0x20000005ff078230 */ /* 0x000fe20000004100 */
[----:B------:R-:W-:Y:S01]  /*69d0*/  @!P0 SHF.R.U64 R39, R50, 0x10, R51 ;  /* 0x0000001032278819 */ /* 0x000fe20000001233 */
[----:B------:R-:W-:Y:S01]  /*69e0*/  @!P0 HADD2.F32 R29, -RZ, R9.H1_H1 ;  /* 0x30000009ff1d8230 */ /* 0x000fe20000004100 */
[-C--:B------:R-:W-:Y:S01]  /*69f0*/  @!P0 FMUL.FTZ R16, R19, R4.reuse ;  /* 0x0000000413108220 */ /* 0x080fe20000410000 */
[----:B------:R-:W-:Y:S01]  /*6a00*/  @!P0 HADD2.F32 R8, -RZ, R6.H0_H0 ;  /* 0x20000006ff088230 */ /* 0x000fe20000004100 */
[C---:B------:R-:W-:Y:S01]  /*6a10*/  @!P0 FMUL.FTZ R4, R7.reuse, R4 ;  /* 0x0000000407048220 */ /* 0x040fe20000410000 */
[----:B------:R-:W-:Y:S01]  /*6a20*/  @!P0 MOV R12, R17 ;  /* 0x00000011000c8202 */ /* 0x000fe20000000f00 */
[----:B------:R-:W-:Y:S01]  /*6a30*/  @!P0 FFMA.FTZ R64, R7, R28, -R16 ;  /* 0x0000001c07408223 */ /* 0x000fe20000010810 */
[----:B------:R-:W-:Y:S01]  /*6a40*/  @!P0 MOV R7, R15 ;  /* 0x0000000f00078202 */ /* 0x000fe20000000f00 */
[----:B------:R-:W-:Y:S01]  /*6a50*/  @!P0 IMAD.MOV.U32 R16, RZ, RZ, R47 ;  /* 0x000000ffff108224 */ /* 0x000fe200078e002f */
[----:B------:R-:W-:Y:S01]  /*6a60*/  @!P0 HADD2.F32 R30, -RZ, R37.H0_H0 ;  /* 0x20000025ff1e8230 */ /* 0x000fe20000004100 */
[----:B------:R-:W-:Y:S01]  /*6a70*/  @!P0 FMUL.FTZ R9, R29, R8 ;  /* 0x000000081d098220 */ /* 0x000fe20000410000 */
[----:B------:R-:W-:Y:S01]  /*6a80*/  @!P0 HADD2.F32 R6, -RZ, R5.H1_H1 ;  /* 0x30000005ff068230 */ /* 0x000fe20000004100 */
[----:B------:R-:W-:Y:S01]  /*6a90*/  @!P0 FFMA.FTZ R4, R19, R28, R4 ;  /* 0x0000001c13048223 */ /* 0x000fe20000010004 */
[----:B------:R-:W-:Y:S02]  /*6aa0*/  @!P0 HADD2.F32 R40, -RZ, R16.H0_H0 ;  /* 0x20000010ff288230 */ /* 0x000fe40000004100 */
[----:B------:R-:W-:Y:S01]  /*6ab0*/  @!P0 HADD2.F32 R10, -RZ, R10.H0_H0 ;  /* 0x2000000aff0a8230 */ /* 0x000fe20000004100 */
[C---:B------:R-:W-:Y:S01]  /*6ac0*/  @!P0 FMUL.FTZ R5, R6.reuse, R8 ;  /* 0x0000000806058220 */ /* 0x040fe20000410000 */
[----:B------:R-:W-:Y:S01]  /*6ad0*/  @!P0 HADD2.F32 R42, -RZ, R16.H1_H1 ;  /* 0x30000010ff2a8230 */ /* 0x000fe20000004100 */
[-C--:B------:R-:W-:Y:S01]  /*6ae0*/  @!P0 FFMA.FTZ R51, R6, R30.reuse, -R9 ;  /* 0x0000001e06338223 */ /* 0x080fe20000010809 */
[----:B------:R-:W-:Y:S01]  /*6af0*/  @!P0 HADD2.F32 R9, -RZ, R7.H0_H0 ;  /* 0x20000007ff098230 */ /* 0x000fe20000004100 */
[----:B------:R-:W-:Y:S01]  /*6b00*/  @!P0 FFMA.FTZ R5, R29, R30, R5 ;  /* 0x0000001e1d058223 */ /* 0x000fe20000010005 */
[----:B------:R-:W-:Y:S02]  /*6b10*/  @!P0 HADD2.F32 R6, -RZ, R31.H0_H0 ;  /* 0x2000001fff068230 */ /* 0x000fe40000004100 */
[----:B------:R-:W-:Y:S01]  /*6b20*/  @!P0 HADD2.F32 R7, -RZ, R7.H1_H1 ;  /* 0x30000007ff078230 */ /* 0x000fe20000004100 */
[----:B------:R-:W-:Y:S01]  /*6b30*/  @!P0 F2FP.PACK_AB R18, R51, R64 ;  /* 0x000000403312823e */ /* 0x000fe200000000ff */
[----:B------:R-:W-:Y:S01]  /*6b40*/  @!P0 HADD2.F32 R41, -RZ, R66.H1_H1 ;  /* 0x30000042ff298230 */ /* 0x000fe20000004100 */
[----:B------:R-:W-:Y:S01]  /*6b50*/  @!P0 FMUL.FTZ R16, R40, R6 ;  /* 0x0000000628108220 */ /* 0x000fe20000410000 */
[----:B------:R-:W-:Y:S01]  /*6b60*/  @!P0 F2FP.PACK_AB R4, R5, R4 ;  /* 0x000000040504823e */ /* 0x000fe200000000ff */
[C---:B------:R-:W-:Y:S01]  /*6b70*/  @!P0 FMUL.FTZ R8, R9.reuse, R6 ;  /* 0x0000000609088220 */ /* 0x040fe20000410000 */
[----:B------:R-:W-:Y:S01]  /*6b80*/  @!P0 MOV R13, R18 ;  /* 0x00000012000d8202 */ /* 0x000fe20000000f00 */
[-C--:B------:R-:W-:Y:S01]  /*6b90*/  @!P0 FMUL.FTZ R6, R42, R10.reuse ;  /* 0x0000000a2a068220 */ /* 0x080fe20000410000 */
[----:B------:R-:W-:Y:S01]  /*6ba0*/  @!P0 HADD2.F32 R37, -RZ, R67.H0_H0 ;  /* 0x20000043ff258230 */ /* 0x000fe20000004100 */
[----:B------:R-:W-:Y:S01]  /*6bb0*/  @!P0 FFMA.FTZ R50, R9, R41, -R16 ;  /* 0x0000002909328223 */ /* 0x000fe20000010810 */
[----:B------:R-:W-:Y:S01]  /*6bc0*/  @!P0 HADD2.F32 R16, -RZ, R11.H0_H0 ;  /* 0x2000000bff108230 */ /* 0x000fe20000004100 */
[C---:B------:R-:W-:Y:S01]  /*6bd0*/  @!P0 FMUL.FTZ R9, R7.reuse, R10 ;  /* 0x0000000a07098220 */ /* 0x040fe20000410000 */
[----:B------:R-:W-:Y:S01]  /*6be0*/  @!P0 HADD2.F32 R39, -RZ, R39.H0_H0 ;  /* 0x20000027ff278230 */ /* 0x000fe20000004100 */
[----:B------:R-:W-:Y:S01]  /*6bf0*/  @!P0 FFMA.FTZ R49, R7, R43, -R6 ;  /* 0x0000002b07318223 */ /* 0x000fe20000010806 */
[----:B------:R-:W-:Y:S01]  /*6c00*/  @!P0 HADD2.F32 R6, -RZ, R31.H1_H1 ;  /* 0x3000001fff068230 */ /* 0x000fe20000004100 */
[----:B------:R-:W-:Y:S01]  /*6c10*/  @!P0 IMAD.MOV.U32 R7, RZ, RZ, R14 ;  /* 0x000000ffff078224 */ /* 0x000fe200078e000e */
[--C-:B------:R-:W-:Y:S01]  /*6c20*/  @!P0 HADD2.F32 R31, -RZ, R38.reuse.H0_H0 ;  /* 0x20000026ff1f8230 */ /* 0x100fe20000004100 */
[----:B------:R-:W-:Y:S01]  /*6c30*/  @!P0 IMAD.MOV.U32 R45, RZ, RZ, R4 ;  /* 0x000000ffff2d8224 */ /* 0x000fe200078e0004 */
[----:B------:R-:W-:Y:S02]  /*6c40*/  @!P0 HADD2.F32 R38, -RZ, R38.H1_H1 ;  /* 0x30000026ff268230 */ /* 0x000fe40000004100 */
[--C-:B------:R-:W-:Y:S02]  /*6c50*/  @!P0 HADD2.F32 R11, -RZ, R7.reuse.H0_H0 ;  /* 0x20000007ff0b8230 */ /* 0x100fe40000004100 */
[----:B------:R-:W-:Y:S01]  /*6c60*/  @!P0 HADD2.F32 R10, -RZ, R7.H1_H1 ;  /* 0x30000007ff0a8230 */ /* 0x000fe20000004100 */
[----:B------:R-:W-:Y:S02]  /*6c70*/  @!P0 FMUL.FTZ R7, R31, R6 ;  /* 0x000000061f078220 */ /* 0x000fe40000410000 */
[----:B------:R-:W-:Y:S02]  /*6c80*/  @!P0 FMUL.FTZ R48, R38, R16 ;  /* 0x0000001026308220 */ /* 0x000fe40000410000 */
[C---:B------:R-:W-:Y:S02]  /*6c90*/  @!P0 FMUL.FTZ R6, R11.reuse, R6 ;  /* 0x000000060b068220 */ /* 0x040fe40000410000 */
[----:B------:R-:W-:Y:S02]  /*6ca0*/  @!P0 FFMA.FTZ R11, R11, R37, -R7 ;  /* 0x000000250b0b8223 */ /* 0x000fe40000010807 */
[C---:B------:R-:W-:Y:S02]  /*6cb0*/  @!P0 FFMA.FTZ R48, R10.reuse, R39, -R48 ;  /* 0x000000270a308223 */ /* 0x040fe40000010830 */
[----:B------:R-:W-:Y:S01]  /*6cc0*/  @!P0 FMUL.FTZ R7, R10, R16 ;  /* 0x000000100a078220 */ /* 0x000fe20000410000 */
[----:B------:R-:W-:Y:S01]  /*6cd0*/  @!P0 F2FP.PACK_AB R16, R49, R50 ;  /* 0x000000323110823e */ /* 0x000fe200000000ff */
[----:B------:R-:W-:Y:S01]  /*6ce0*/  @!P0 FFMA.FTZ R6, R31, R37, R6 ;  /* 0x000000251f068223 */ /* 0x000fe20000010006 */
[----:B------:R-:W-:Y:S01]  /*6cf0*/  @!P0 F2FP.PACK_AB R11, R48, R11 ;  /* 0x0000000b300b823e */ /* 0x000fe200000000ff */
[----:B------:R-:W-:Y:S01]  /*6d00*/  @!P0 FFMA.FTZ R7, R38, R39, R7 ;  /* 0x0000002726078223 */ /* 0x000fe20000010007 */
[----:B------:R-:W-:Y:S01]  /*6d10*/  @!P0 MOV R15, R16 ;  /* 0x00000010000f8202 */ /* 0x000fe20000000f00 */
[----:B------:R-:W-:Y:S01]  /*6d20*/  @!P0 FFMA.FTZ R8, R40, R41, R8 ;  /* 0x0000002928088223 */ /* 0x000fe20000010008 */
[----:B------:R-:W-:Y:S01]  /*6d30*/  @!P0 F2FP.PACK_AB R10, R3, R2 ;  /* 0x00000002030a823e */ /* 0x000fe200000000ff */
        /* <DEDUP_REMOVED lines=9> */
.L_x_1396:
[----:B------:R-:W-:Y:S05]  /*6dd0*/  BSYNC B1 ;  /* 0x0000000000017941 */ /* 0x000fea0003800000 */
.L_x_1395:
[----:B------:R-:W-:Y:S04]  /*6de0*/  IADD3 R49, P0, R180, R80, RZ ;  /* 0x00000050b4317210 */ /* 0x000fe80007f1e0ff */
[----:B------:R-:W-:Y:S01]  /*6df0*/  IADD3.X R50, R85, R142, RZ, P0, !PT ;  /* 0x0000008e55327210 */ /* 0x000fe200007fe4ff */
[----:B------:R-:W-:-:S05]  /*6e00*/  @P3 BRA `(.L_x_1384) ;  /* 0x0000113000003947 */ /* 0x000fca0003800000 */
[----:B------:R-:W-:Y:S01]  /*6e10*/  ISETP.GE.AND P0, PT, R132, c[0x0][0x1d4], PT ;  /* 0x0000750084007a0c */ /* 0x000fe20003f06270 */
[----:B------:R-:W-:Y:S01]  /*6e20*/  @!UPT UIADD3 URZ, URZ, URZ, URZ ;  /* 0x0000003f3f3ff290 */ /* 0x000fe2000fffe03f */
[----:B------:R-:W-:Y:S11]  /*6e30*/  BSSY B0, `(.L_x_1399) ;  /* 0x0000071000007945 */ /* 0x000ff60003800000 */
        /* <DEDUP_REMOVED lines=16> */
[--C-:B------:R-:W-:Y:S01]  /*6f40*/  @!P0 SHF.R.U64 R18, R56, 0x10, R57.reuse ;  /* 0x0000001038128819 */ /* 0x100fe20000001239 */
[----:B------:R-:W-:Y:S01]  /*6f50*/  @!P0 HADD2.F32 R8, -RZ, R67.H1_H1 ;  /* 0x30000043ff088230 */ /* 0x000fe20000004100 */
[----:B--2---:R-:W-:Y:S01]  /*6f60*/  @!P0 MOV R9, R40 ;  /* 0x0000002800098202 */ /* 0x004fe20000000f00 */
[----:B------:R-:W-:Y:S01]  /*6f70*/  @!P0 HADD2.F32 R5, -RZ, R5.H0_H0 ;  /* 0x20000005ff058230 */ /* 0x000fe20000004100 */
[----:B-1----:R-:W-:Y:S01]  /*6f80*/  @!P0 MOV R4, R12 ;  /* 0x0000000c00048202 */ /* 0x002fe20000000f00 */
[----:B------:R-:W-:Y:S01]  /*6f90*/  @!P0 HADD2.F32 R18, -RZ, R18.H0_H0 ;  /* 0x20000012ff128230 */ /* 0x000fe20000004100 */
[----:B------:R-:W-:Y:S01]  /*6fa0*/  @!P0 SHF.R.U32.HI R16, RZ, 0x10, R57 ;  /* 0x00000010ff108819 */ /* 0x000fe20000011639 */
[--C-:B------:R-:W-:Y:S01]  /*6fb0*/  @!P0 HADD2.F32 R7, -RZ, R9.reuse.H0_H0 ;  /* 0x20000009ff078230 */ /* 0x100fe20000004100 */
[----:B------:R-:W-:Y:S01]  /*6fc0*/  @!P0 MOV R29, R42 ;  /* 0x0000002a001d8202 */ /* 0x000fe20000000f00 */
[----:B------:R-:W-:Y:S01]  /*6fd0*/  @!P0 HADD2.F32 R17, -RZ, R9.H1_H1 ;  /* 0x30000009ff118230 */ /* 0x000fe20000004100 */
[----:B------:R-:W-:Y:S01]  /*6fe0*/  @!P0 IMAD.MOV.U32 R9, RZ, RZ, R41 ;  /* 0x000000ffff098224 */ /* 0x000fe200078e0029 */
[--C-:B------:R-:W-:Y:S01]  /*6ff0*/  @!P0 HADD2.F32 R3, -RZ, R4.reuse.H0_H0 ;  /* 0x20000004ff038230 */ /* 0x100fe20000004100 */
[----:B------:R-:W-:Y:S01]  /*7000*/  @!P0 FMUL.FTZ R19, R7, R2 ;  /* 0x0000000207138220 */ /* 0x000fe20000410000 */
[----:B------:R-:W-:Y:S01]  /*7010*/  @!P0 HADD2.F32 R4, -RZ, R4.H1_H1 ;  /* 0x30000004ff048230 */ /* 0x000fe20000004100 */
[----:B------:R-:W-:Y:S01]  /*7020*/  @!P0 SHF.R.U64 R11, R22, 0x10, R23 ;  /* 0x00000010160b8819 */ /* 0x000fe20000001217 */
[----:B------:R-:W-:Y:S01]  /*7030*/  @!P0 HADD2.F32 R20, -RZ, R68.H0_H0 ;  /* 0x20000044ff148230 */ /* 0x000fe20000004100 */
[----:B------:R-:W-:Y:S01]  /*7040*/  @!P0 FFMA.FTZ R54, R3, R8, -R19 ;  /* 0x0000000803368223 */ /* 0x000fe20000010813 */
[----:B------:R-:W-:Y:S01]  /*7050*/  @!P0 HADD2.F32 R22, -RZ, R16.H0_H0 ;  /* 0x20000010ff168230 */ /* 0x000fe20000004100 */
[-C--:B------:R-:W-:Y:S01]  /*7060*/  @!P0 FMUL.FTZ R19, R17, R5.reuse ;  /* 0x0000000511138220 */ /* 0x080fe20000410000 */
[----:B------:R-:W-:Y:S01]  /*7070*/  @!P0 HADD2.F32 R28, -RZ, R69.H0_H0 ;  /* 0x20000045ff1c8230 */ /* 0x000fe20000004100 */
[----:B------:R-:W-:Y:S01]  /*7080*/  @!P0 FMUL.FTZ R2, R3, R2 ;  /* 0x0000000203028220 */ /* 0x000fe20000410000 */
[----:B------:R-:W-:Y:S01]  /*7090*/  @!P0 SHF.R.U32.HI R6, RZ, 0x10, R21 ;  /* 0x00000010ff068819 */ /* 0x000fe20000011615 */
[C---:B------:R-:W-:Y:S01]  /*70a0*/  @!P0 FMUL.FTZ R3, R4.reuse, R5 ;  /* 0x0000000504038220 */ /* 0x040fe20000410000 */
[----:B------:R-:W-:Y:S01]  /*70b0*/  @!P0 MOV R5, R13 ;  /* 0x0000000d00058202 */ /* 0x000fe20000000f00 */
[----:B------:R-:W-:Y:S01]  /*70c0*/  @!P0 FFMA.FTZ R53, R4, R18, -R19 ;  /* 0x0000001204358223 */ /* 0x000fe20000010813 */
[----:B------:R-:W-:Y:S01]  /*70d0*/  @!P0 HADD2.F32 R4, -RZ, R32.H1_H1 ;  /* 0x30000020ff048230 */ /* 0x000fe20000004100 */
[----:B------:R-:W-:Y:S01]  /*70e0*/  @!P0 FFMA.FTZ R2, R7, R8, R2 ;  /* 0x0000000807028223 */ /* 0x000fe20000010002 */
[----:B------:R-:W-:Y:S01]  /*70f0*/  @!P0 HADD2.F32 R19, -RZ, R9.H0_H0 ;  /* 0x20000009ff138230 */ /* 0x000fe20000004100 */
[----:B------:R-:W-:Y:S01]  /*7100*/  @!P0 FFMA.FTZ R3, R17, R18, R3 ;  /* 0x0000001211038223 */ /* 0x000fe20000010003 */
[----:B------:R-:W-:Y:S01]  /*7110*/  @!P0 HADD2.F32 R7, -RZ, R5.H0_H0 ;  /* 0x20000005ff078230 */ /* 0x000fe20000004100 */
[----:B------:R-:W-:Y:S01]  /*7120*/  @!P0 F2FP.PACK_AB R17, R53, R54 ;  /* 0x000000363511823e */ /* 0x000fe200000000ff */
        /* <DEDUP_REMOVED lines=8> */
[----:B------:R-:W-:Y:S01]  /*71b0*/  @!P0 HADD2.F32 R6, -RZ, R5.H1_H1 ;  /* 0x30000005ff068230 */ /* 0x000fe20000004100 */
[----:B------:R-:W-:Y:S01]  /*71c0*/  @!P0 FMUL.FTZ R9, R21, R8 ;  /* 0x0000000815098220 */ /* 0x000fe20000410000 */
[----:B------:R-:W-:Y:S01]  /*71d0*/  @!P0 SHF.R.U32.HI R10, RZ, 0x10, R23 ;  /* 0x00000010ff0a8819 */ /* 0x000fe20000011617 */
[----:B------:R-:W-:Y:S01]  /*71e0*/  @!P0 FFMA.FTZ R4, R19, R20, R4 ;  /* 0x0000001413048223 */ /* 0x000fe20000010004 */
[----:B------:R-:W-:Y:S01]  /*71f0*/  @!P0 SHF.R.U32.HI R23, RZ, 0x10, R59 ;  /* 0x00000010ff178819 */ /* 0x000fe2000001163b */
[C---:B------:R-:W-:Y:S01]  /*7200*/  @!P0 FMUL.FTZ R5, R6.reuse, R8 ;  /* 0x0000000806058220 */ /* 0x040fe20000410000 */
[----:B------:R-:W-:Y:S01]  /*7210*/  @!P0 HADD2.F32 R31, -RZ, R16.H0_H0 ;  /* 0x20000010ff1f8230 */ /* 0x000fe20000004100 */
[-C--:B------:R-:W-:Y:S01]  /*7220*/  @!P0 FFMA.FTZ R51, R6, R22.reuse, -R9 ;  /* 0x0000001606338223 */ /* 0x080fe20000010809 */
[----:B------:R-:W-:Y:S01]  /*7230*/  @!P0 HADD2.F32 R6, -RZ, R33.H0_H0 ;  /* 0x20000021ff068230 */ /* 0x000fe20000004100 */
[----:B------:R-:W-:Y:S01]  /*7240*/  @!P0 FFMA.FTZ R5, R21, R22, R5 ;  /* 0x0000001615058223 */ /* 0x000fe20000010005 */
[----:B------:R-:W-:Y:S01]  /*7250*/  @!P0 HADD2.F32 R10, -RZ, R10.H0_H0 ;  /* 0x2000000aff0a8230 */ /* 0x000fe20000004100 */
[----:B------:R-:W-:Y:S01]  /*7260*/  @!P0 SHF.R.U64 R30, R58, 0x10, R59 ;  /* 0x000000103a1e8819 */ /* 0x000fe2000000123b */
[--C-:B------:R-:W-:Y:S01]  /*7270*/  @!P0 HADD2.F32 R9, -RZ, R7.reuse.H0_H0 ;  /* 0x20000007ff098230 */ /* 0x100fe20000004100 */
[----:B------:R-:W-:Y:S01]  /*7280*/  @!P0 F2FP.PACK_AB R18, R51, R52 ;  /* 0x000000343312823e */ /* 0x000fe200000000ff */
[----:B------:R-:W-:Y:S01]  /*7290*/  @!P0 HADD2.F32 R37, -RZ, R16.H1_H1 ;  /* 0x30000010ff258230 */ /* 0x000fe20000004100 */
[-C--:B------:R-:W-:Y:S01]  /*72a0*/  @!P0 FMUL.FTZ R16, R31, R6.reuse ;  /* 0x000000061f108220 */ /* 0x080fe20000410000 */
[----:B------:R-:W-:Y:S01]  /*72b0*/  @!P0 HADD2.F32 R7, -RZ, R7.H1_H1 ;  /* 0x30000007ff078230 */ /* 0x000fe20000004100 */
[----:B------:R-:W-:Y:S01]  /*72c0*/  @!P0 FMUL.FTZ R8, R9, R6 ;  /* 0x0000000609088220 */ /* 0x000fe20000410000 */
[----:B------:R-:W-:Y:S01]  /*72d0*/  @!P0 HADD2.F32 R32, -RZ, R68.H1_H1 ;  /* 0x30000044ff208230 */ /* 0x000fe20000004100 */
[----:B------:R-:W-:Y:S01]  /*72e0*/  @!P0 FMUL.FTZ R6, R37, R10 ;  /* 0x0000000a25068220 */ /* 0x000fe20000410000 */
[----:B------:R-:W-:Y:S01]  /*72f0*/  @!P0 HADD2.F32 R38, -RZ, R23.H0_H0 ;  /* 0x20000017ff268230 */ /* 0x000fe20000004100 */
[----:B------:R-:W-:Y:S01]  /*7300*/  @!P0 MOV R13, R18 ;  /* 0x00000012000d8202 */ /* 0x000fe20000000f00 */
[----:B------:R-:W-:Y:S01]  /*7310*/  @!P0 HADD2.F32 R23, -RZ, R29.H0_H0 ;  /* 0x2000001dff178230 */ /* 0x000fe20000004100 */
[----:B------:R-:W-:Y:S01]  /*7320*/  @!P0 FFMA.FTZ R48, R9, R32, -R16 ;  /* 0x0000002009308223 */ /* 0x000fe20000010810 */
[----:B------:R-:W-:Y:S01]  /*7330*/  @!P0 F2FP.PACK_AB R4, R5, R4 ;  /* 0x000000040504823e */ /* 0x000fe200000000ff */
[C---:B------:R-:W-:Y:S01]  /*7340*/  @!P0 FMUL.FTZ R9, R7.reuse, R10 ;  /* 0x0000000a07098220 */ /* 0x040fe20000410000 */
[----:B------:R-:W-:Y:S01]  /*7350*/  @!P0 HADD2.F32 R16, -RZ, R11.H0_H0 ;  /* 0x2000000bff108230 */ /* 0x000fe20000004100 */
[----:B------:R-:W-:Y:S01]  /*7360*/  @!P0 FFMA.FTZ R39, R7, R38, -R6 ;  /* 0x0000002607278223 */ /* 0x000fe20000010806 */
[----:B------:R-:W-:Y:S01]  /*7370*/  @!P0 HADD2.F32 R6, -RZ, R33.H1_H1 ;  /* 0x30000021ff068230 */ /* 0x000fe20000004100 */
[----:B------:R-:W-:Y:S01]  /*7380*/  @!P0 IMAD.MOV.U32 R7, RZ, RZ, R14 ;  /* 0x000000ffff078224 */ /* 0x000fe200078e000e */
[----:B------:R-:W-:Y:S01]  /*7390*/  @!P0 HADD2.F32 R29, -RZ, R29.H1_H1 ;  /* 0x3000001dff1d8230 */ /* 0x000fe20000004100 */
[----:B------:R-:W-:Y:S01]  /*73a0*/  @!P0 IMAD.MOV.U32 R41, RZ, RZ, R4 ;  /* 0x000000ffff298224 */ /* 0x000fe200078e0004 */
[----:B------:R-:W-:Y:S02]  /*73b0*/  @!P0 HADD2.F32 R30, -RZ, R30.H0_H0 ;  /* 0x2000001eff1e8230 */ /* 0x000fe40000004100 */
[--C-:B------:R-:W-:Y:S01]  /*73c0*/  @!P0 HADD2.F32 R11, -RZ, R7.reuse.H0_H0 ;  /* 0x20000007ff0b8230 */ /* 0x100fe20000004100 */
[----:B------:R-:W-:Y:S01]  /*73d0*/  @!P0 FMUL.FTZ R33, R29, R16 ;  /* 0x000000101d218220 */ /* 0x000fe20000410000 */
[----:B------:R-:W-:Y:S01]  /*73e0*/  @!P0 HADD2.F32 R10, -RZ, R7.H1_H1 ;  /* 0x30000007ff0a8230 */ /* 0x000fe20000004100 */
[-C--:B------:R-:W-:Y:S02]  /*73f0*/  @!P0 FMUL.FTZ R7, R23, R6.reuse ;  /* 0x0000000617078220 */ /* 0x080fe40000410000 */
        /* <DEDUP_REMOVED lines=20> */
.L_x_1400:
[----:B------:R-:W-:Y:S05]  /*7540*/  BSYNC B0 ;  /* 0x0000000000007941 */ /* 0x000fea0003800000 */
.L_x_1399:
        /* <DEDUP_REMOVED lines=13> */
[----:B------:R-:W-:Y:S01]  /*7620*/  @!P0 HADD2.F32 R23, -RZ, R69.H1_H1 ;  /* 0x30000045ff178230 */ /* 0x000fe20000004100 */
[----:B------:R-:W-:Y:S01]  /*7630*/  @!P0 SHF.R.U32.HI R18, RZ, 0x10, R61 ;  /* 0x00000010ff128819 */ /* 0x000fe2000001163d */
[----:B------:R-:W-:Y:S01]  /*7640*/  @!P0 HADD2.F32 R19, -RZ, R70.H0_H0 ;  /* 0x20000046ff138230 */ /* 0x000fe20000004100 */
[----:B------:R-:W-:Y:S01]  /*7650*/  @!P0 SHF.R.U64 R10, R24, 0x10, R25 ;  /* 0x00000010180a8819 */ /* 0x000fe20000001219 */
[----:B------:R-:W-:Y:S01]  /*7660*/  @!P0 HADD2.F32 R8, -RZ, R6.H0_H0 ;  /* 0x20000006ff088230 */ /* 0x000fe20000004100 */
[--C-:B------:R-:W-:Y:S01]  /*7670*/  @!P0 SHF.R.U64 R16, R26, 0x10, R27.reuse ;  /* 0x000000101a108819 */ /* 0x100fe2000000121b */
[----:B------:R-:W-:Y:S01]  /*7680*/  @!P0 HADD2.F32 R25, -RZ, R18.H0_H0 ;  /* 0x20000012ff198230 */ /* 0x000fe20000004100 */
[----:B------:R-:W-:Y:S01]  /*7690*/  @!P0 SHF.R.U32.HI R11, RZ, 0x10, R27 ;  /* 0x00000010ff0b8819 */ /* 0x000fe2000001161b */
[----:B------:R-:W-:Y:S01]  /*76a0*/  @!P0 HADD2.F32 R27, -RZ, R70.H1_H1 ;  /* 0x30000046ff1b8230 */ /* 0x000fe20000004100 */
[----:B------:R-:W-:Y:S01]  /*76b0*/  @!P0 SHF.R.U64 R21, R60, 0x10, R61 ;  /* 0x000000103c158819 */ /* 0x000fe2000000123d */
[----:B------:R-:W-:Y:S01]  /*76c0*/  @!P0 HADD2.F32 R16, -RZ, R16.H0_H0 ;  /* 0x20000010ff108230 */ /* 0x000fe20000004100 */
[--C-:B------:R-:W-:Y:S01]  /*76d0*/  @!P0 SHF.R.U32.HI R29, RZ, 0x10, R63.reuse ;  /* 0x00000010ff1d8819 */ /* 0x100fe2000001163f */
[----:B-1----:R-:W-:Y:S01]  /*76e0*/  @!P0 IMAD.MOV.U32 R28, RZ, RZ, R42 ;  /* 0x000000ffff1c8224 */ /* 0x002fe200078e002a */
[----:B------:R-:W-:Y:S01]  /*76f0*/  @!P0 MOV R9, R41 ;  /* 0x0000002900098202 */ /* 0x000fe20000000f00 */
[----:B------:R-:W-:Y:S01]  /*7700*/  @!P0 HADD2.F32 R21, -RZ, R21.H0_H0 ;  /* 0x20000015ff158230 */ /* 0x000fe20000004100 */
[----:B------:R-:W-:Y:S01]  /*7710*/  @!P0 MOV R17, R40 ;  /* 0x0000002800118202 */ /* 0x000fe20000000f00 */
[----:B------:R-:W-:Y:S01]  /*7720*/  @!P0 HADD2.F32 R33, -RZ, R29.H0_H0 ;  /* 0x2000001dff218230 */ /* 0x000fe20000004100 */
[----:B------:R-:W-:Y:S01]  /*7730*/  @!P0 SHF.R.U64 R30, R62, 0x10, R63 ;  /* 0x000000103e1e8819 */ /* 0x000fe2000000123f */
[--C-:B------:R-:W-:Y:S01]  /*7740*/  @!P0 HADD2.F32 R22, -RZ, R9.reuse.H0_H0 ;  /* 0x20000009ff168230 */ /* 0x100fe20000004100 */
[----:B--2---:R-:W-:Y:S01]  /*7750*/  @!P0 MOV R5, R13 ;  /* 0x0000000d00058202 */ /* 0x004fe20000000f00 */
[----:B------:R-:W-:Y:S03]  /*7760*/  @!P0 HADD2.F32 R24, -RZ, R9.H1_H1 ;  /* 0x30000009ff188230 */ /* 0x000fe60000004100 */
[----:B------:R-:W-:Y:S01]  /*7770*/  @!P0 FMUL.FTZ R7, R22, R2 ;  /* 0x0000000216078220 */ /* 0x000fe20000410000 */
[----:B------:R-:W-:Y:S01]  /*7780*/  @!P0 HADD2.F32 R18, -RZ, R17.H0_H0 ;  /* 0x20000011ff128230 */ /* 0x000fe20000004100 */
[----:B------:R-:W-:Y:S01]  /*7790*/  @!P0 FMUL.FTZ R9, R24, R8 ;  /* 0x0000000818098220 */ /* 0x000fe20000410000 */
[----:B------:R-:W-:Y:S02]  /*77a0*/  @!P0 HADD2.F32 R3, -RZ, R5.H0_H0 ;  /* 0x20000005ff038230 */ /* 0x000fe40000004100 */
[----:B------:R-:W-:Y:S02]  /*77b0*/  @!P0 HADD2.F32 R29, -RZ, R30.H0_H0 ;  /* 0x2000001eff1d8230 */ /* 0x000fe40000004100 */
[----:B------:R-:W-:Y:S01]  /*77c0*/  @!P0 HADD2.F32 R31, -RZ, R71.H0_H0 ;  /* 0x20000047ff1f8230 */ /* 0x000fe20000004100 */
[C---:B------:R-:W-:Y:S01]  /*77d0*/  @!P0 FFMA.FTZ R51, R3.reuse, R23, -R7 ;  /* 0x0000001703338223 */ /* 0x040fe20000010807 */
[----:B------:R-:W-:Y:S01]  /*77e0*/  @!P0 MOV R7, R12 ;  /* 0x0000000c00078202 */ /* 0x000fe20000000f00 */
[----:B------:R-:W-:Y:S01]  /*77f0*/  @!P0 FMUL.FTZ R4, R3, R2 ;  /* 0x0000000203048220 */ /* 0x000fe20000410000 */
[----:B------:R-:W-:Y:S02]  /*7800*/  @!P0 HADD2.F32 R2, -RZ, R34.H1_H1 ;  /* 0x30000022ff028230 */ /* 0x000fe40000004100 */
[----:B------:R-:W-:Y:S02]  /*7810*/  @!P0 HADD2.F32 R3, -RZ, R5.H1_H1 ;  /* 0x30000005ff038230 */ /* 0x000fe40000004100 */
[--C-:B------:R-:W-:Y:S01]  /*7820*/  @!P0 HADD2.F32 R6, -RZ, R7.reuse.H0_H0 ;  /* 0x20000007ff068230 */ /* 0x100fe20000004100 */
[----:B------:R-:W-:Y:S01]  /*7830*/  @!P0 FMUL.FTZ R20, R18, R2 ;  /* 0x0000000212148220 */ /* 0x000fe20000410000 */
[----:B------:R-:W-:Y:S01]  /*7840*/  @!P0 HADD2.F32 R7, -RZ, R7.H1_H1 ;  /* 0x30000007ff078230 */ /* 0x000fe20000004100 */
[C---:B------:R-:W-:Y:S01]  /*7850*/  @!P0 FFMA.FTZ R48, R3.reuse, R25, -R9 ;  /* 0x0000001903308223 */ /* 0x040fe20000010809 */
[----:B------:R-:W-:Y:S01]  /*7860*/  @!P0 MOV R9, R14 ;  /* 0x0000000e00098202 */ /* 0x000fe20000000f00 */
[C---:B------:R-:W-:Y:S01]  /*7870*/  @!P0 FMUL.FTZ R2, R6.reuse, R2 ;  /* 0x0000000206028220 */ /* 0x040fe20000410000 */
[----:B------:R-:W-:Y:S01]  /*7880*/  @!P0 HADD2.F32 R26, -RZ, R28.H0_H0 ;  /* 0x2000001cff1a8230 */ /* 0x000fe20000004100 */
[-C--:B------:R-:W-:Y:S01]  /*7890*/  @!P0 FFMA.FTZ R47, R6, R19.reuse, -R20 ;  /* 0x00000013062f8223 */ /* 0x080fe20000010814 */
[----:B------:R-:W-:Y:S01]  /*78a0*/  @!P0 HADD2.F32 R6, -RZ, R35.H0_H0 ;  /* 0x20000023ff068230 */ /* 0x000fe20000004100 */
[----:B------:R-:W-:Y:S01]  /*78b0*/  @!P0 FMUL.FTZ R5, R3, R8 ;  /* 0x0000000803058220 */ /* 0x000fe20000410000 */
[----:B------:R-:W-:Y:S01]  /*78c0*/  @!P0 HADD2.F32 R3, -RZ, R10.H0_H0 ;  /* 0x2000000aff038230 */ /* 0x000fe20000004100 */
[----:B------:R-:W-:Y:S01]  /*78d0*/  @!P0 FFMA.FTZ R2, R18, R19, R2 ;  /* 0x0000001312028223 */ /* 0x000fe20000010002 */
[----:B------:R-:W-:Y:S01]  /*78e0*/  @!P0 HADD2.F32 R8, -RZ, R9.H0_H0 ;  /* 0x20000009ff088230 */ /* 0x000fe20000004100 */
[-C--:B------:R-:W-:Y:S01]  /*78f0*/  @!P0 FMUL.FTZ R10, R26, R6.reuse ;  /* 0x000000061a0a8220 */ /* 0x080fe20000410000 */
[----:B------:R-:W-:Y:S02]  /*7900*/  @!P0 HADD2.F32 R20, -RZ, R17.H1_H1 ;  /* 0x30000011ff148230 */ /* 0x000fe40000004100 */
[----:B------:R-:W-:Y:S01]  /*7910*/  @!P0 HADD2.F32 R28, -RZ, R28.H1_H1 ;  /* 0x3000001cff1c8230 */ /* 0x000fe20000004100 */
[----:B------:R-:W-:Y:S01]  /*7920*/  @!P0 FFMA.FTZ R39, R8, R27, -R10 ;  /* 0x0000001b08278223 */ /* 0x000fe2000001080a */
[----:B------:R-:W-:Y:S01]  /*7930*/  @!P0 MOV R10, R43 ;  /* 0x0000002b000a8202 */ /* 0x000fe20000000f00 */
[-C--:B------:R-:W-:Y:S02]  /*7940*/  @!P0 FMUL.FTZ R17, R20, R3.reuse ;  /* 0x0000000314118220 */ /* 0x080fe40000410000 */
[C---:B------:R-:W-:Y:S02]  /*7950*/  @!P0 FMUL.FTZ R3, R7.reuse, R3 ;  /* 0x0000000307038220 */ /* 0x040fe40000410000 */
[----:B------:R-:W-:Y:S01]  /*7960*/  @!P0 FFMA.FTZ R46, R7, R21, -R17 ;  /* 0x00000015072e8223 */ /* 0x000fe20000010811 */
[----:B------:R-:W-:Y:S01]  /*7970*/  @!P0 MOV R7, R15 ;  /* 0x0000000f00078202 */ /* 0x000fe20000000f00 */
[----:B------:R-:W-:Y:S01]  /*7980*/  @!P0 FMUL.FTZ R6, R8, R6 ;  /* 0x0000000608068220 */ /* 0x000fe20000410000 */
[----:B------:R-:W-:Y:S01]  /*7990*/  @!P0 HADD2.F32 R8, -RZ, R35.H1_H1 ;  /* 0x30000023ff088230 */ /* 0x000fe20000004100 */
[----:B------:R-:W-:Y:S01]  /*79a0*/  @!P0 FMUL.FTZ R37, R28, R16 ;  /* 0x000000101c258220 */ /* 0x000fe20000410000 */
[----:B------:R-:W-:Y:S01]  /*79b0*/  @!P0 HADD2.F32 R17, -RZ, R11.H0_H0 ;  /* 0x2000000bff118230 */ /* 0x000fe20000004100 */
[----:B------:R-:W-:Y:S01]  /*79c0*/  @!P0 FFMA.FTZ R3, R20, R21, R3 ;  /* 0x0000001514038223 */ /* 0x000fe20000010003 */
[--C-:B------:R-:W-:Y:S01]  /*79d0*/  @!P0 HADD2.F32 R30, -RZ, R10.reuse.H0_H0 ;  /* 0x2000000aff1e8230 */ /* 0x100fe20000004100 */
[----:B------:R-:W-:Y:S01]  /*79e0*/  @!P0 FFMA.FTZ R4, R22, R23, R4 ;  /* 0x0000001716048223 */ /* 0x000fe20000010004 */
[----:B------:R-:W-:Y:S01]  /*79f0*/  @!P0 HADD2.F32 R32, -RZ, R10.H1_H1 ;  /* 0x3000000aff208230 */ /* 0x000fe20000004100 */
[----:B------:R-:W-:Y:S01]  /*7a00*/  @!P0 FFMA.FTZ R5, R24, R25, R5 ;  /* 0x0000001918058223 */ /* 0x000fe20000010005 */
[----:B------:R-:W-:Y:S01]  /*7a10*/  @!P0 HADD2.F32 R11, -RZ, R9.H1_H1 ;  /* 0x30000009ff0b8230 */ /* 0x000fe20000004100 */
[----:B------:R-:W-:Y:S01]  /*7a20*/  @!P0 FMUL.FTZ R35, R30, R8 ;  /* 0x000000081e238220 */ /* 0x000fe20000410000 */
[--C-:B------:R-:W-:Y:S01]  /*7a30*/  @!P0 HADD2.F32 R10, -RZ, R7.reuse.H0_H0 ;  /* 0x20000007ff0a8230 */ /* 0x100fe20000004100 */
[----:B------:R-:W-:Y:S01]  /*7a40*/  @!P0 FMUL.FTZ R34, R32, R17 ;  /* 0x0000001120228220 */ /* 0x000fe20000410000 */
[----:B------:R-:W-:Y:S01]  /*7a50*/  @!P0 F2FP.PACK_AB R4, R5, R4 ;  /* 0x000000040504823e */ /* 0x000fe200000000ff */
[----:B------:R-:W-:Y:S01]  /*7a60*/  @!P0 HADD2.F32 R9, -RZ, R7.H1_H1 ;  /* 0x30000007ff098230 */ /* 0x000fe20000004100 */
[----:B------:R-:W-:Y:S02]  /*7a70*/  @!P0 FFMA.FTZ R37, R11, R29, -R37 ;  /* 0x0000001d0b258223 */ /* 0x000fe40000010825 */
[----:B------:R-:W-:Y:S01]  /*7a80*/  @!P0 MOV R41, R4 ;  /* 0x0000000400298202 */ /* 0x000fe20000000f00 */
[----:B------:R-:W-:Y:S02]  /*7a90*/  @!P0 FFMA.FTZ R35, R10, R31, -R35 ;  /* 0x0000001f0a238223 */ /* 0x000fe40000010823 */
[----:B------:R-:W-:Y:S01]  /*7aa0*/  @!P0 FFMA.FTZ R38, R9, R33, -R34 ;  /* 0x0000002109268223 */ /* 0x000fe20000010822 */
[----:B------:R-:W-:Y:S01]  /*7ab0*/  @!P0 F2FP.PACK_AB R34, R48, R51 ;  /* 0x000000333022823e */ /* 0x000fe200000000ff */
[----:B------:R-:W-:Y:S01]  /*7ac0*/  @!P0 FMUL.FTZ R7, R11, R16 ;  /* 0x000000100b078220 */ /* 0x000fe20000410000 */
[----:B------:R-:W-:Y:S01]  /*7ad0*/  @!P0 F2FP.PACK_AB R16, R46, R47 ;  /* 0x0000002f2e10823e */ /* 0x000fe200000000ff */
[----:B------:R-:W-:Y:S01]  /*7ae0*/  @!P0 FMUL.FTZ R8, R10, R8 ;  /* 0x000000080a088220 */ /* 0x000fe20000410000 */
[----:B------:R-:W-:Y:S01]  /*7af0*/  @!P0 F2FP.PACK_AB R11, R38, R35 ;  /* 0x00000023260b823e */ /* 0x000fe200000000ff */
[----:B------:R-:W-:Y:S01]  /*7b00*/  @!P0 FFMA.FTZ R6, R26, R27, R6 ;  /* 0x0000001b1a068223 */ /* 0x000fe20000010006 */
[----:B------:R-:W-:Y:S01]  /*7b10*/  @!P0 F2FP.PACK_AB R10, R37, R39 ;  /* 0x00000027250a823e */ /* 0x000fe200000000ff */
[----:B------:R-:W-:Y:S01]  /*7b20*/  @!P0 FMUL.FTZ R9, R9, R17 ;  /* 0x0000001109098220 */ /* 0x000fe20000410000 */
[----:B------:R-:W-:Y:S01]  /*7b30*/  @!P0 MOV R13, R34 ;  /* 0x00000022000d8202 */ /* 0x000fe20000000f00 */
[----:B------:R-:W-:Y:S01]  /*7b40*/  @!P0 FFMA.FTZ R7, R28, R29, R7 ;  /* 0x0000001d1c078223 */ /* 0x000fe20000010007 */
[----:B------:R-:W-:Y:S01]  /*7b50*/  @!P0 MOV R14, R10 ;  /* 0x0000000a000e8202 */ /* 0x000fe20000000f00 */
[----:B------:R-:W-:Y:S01]  /*7b60*/  @!P0 FFMA.FTZ R8, R30, R31, R8 ;  /* 0x0000001f1e088223 */ /* 0x000fe20000010008 */
[----:B------:R-:W-:Y:S01]  /*7b70*/  @!P0 MOV R15, R11 ;  /* 0x0000000b000f8202 */ /* 0x000fe20000000f00 */
[----:B------:R-:W-:Y:S01]  /*7b80*/  @!P0 IMAD.MOV.U32 R12, RZ, RZ, R16 ;  /* 0x000000ffff0c8224 */ /* 0x000fe200078e0010 */
[----:B------:R-:W-:Y:S01]  /*7b90*/  @!P0 F2FP.PACK_AB R10, R3, R2 ;  /* 0x00000002030a823e */ /* 0x000fe200000000ff */
[----:B------:R-:W-:Y:S01]  /*7ba0*/  @!P0 FFMA.FTZ R9, R32, R33, R9 ;  /* 0x0000002120098223 */ /* 0x000fe20000010009 */
[----:B------:R-:W-:Y:S02]  /*7bb0*/  @!P0 F2FP.PACK_AB R3, R7, R6 ;  /* 0x000000060703823e */ /* 0x000fe400000000ff */
[----:B------:R1:W-:Y:S01]  /*7bc0*/  STG.E.128 [R44.64], R12 ;  /* 0x0000000c2c007986 */ /* 0x0003e2000c101d06 */
[----:B------:R-:W-:Y:S01]  /*7bd0*/  @!P0 IMAD.MOV.U32 R40, RZ, RZ, R10 ;  /* 0x000000ffff288224 */ /* 0x000fe200078e000a */
[----:B------:R-:W-:Y:S02]  /*7be0*/  @!P0 F2FP.PACK_AB R2, R9, R8 ;  /* 0x000000080902823e */ /* 0x000fe400000000ff */
        /* <DEDUP_REMOVED lines=11> */
.L_x_1370:
[----:B------:R-:W-:Y:S01]  /*7ca0*/  IMAD R2, R36, -0x30, R0 ;  /* 0xffffffd024027824 */ /* 0x000fe200078e0200 */
[----:B------:R-:W-:Y:S04]  /*7cb0*/  BSSY B0, `(.L_x_1401) ;  /* 0x0000015000007945 */ /* 0x000fe80003800000 */
        /* <DEDUP_REMOVED lines=20> */
.L_x_1402:
[----:B------:R-:W-:Y:S05]  /*7e00*/  BSYNC B0 ;  /* 0x0000000000007941 */ /* 0x000fea0003800000 */
.L_x_1401:
[----:B------:R-:W-:Y:S11]  /*7e10*/  ISETP.GE.AND P0, PT, R186, R88, PT ;  /* 0x00000058ba00720c */ /* 0x000ff60003f06270 */
[----:B------:R-:W-:Y:S02]  /*7e20*/  @!UPT UIADD3 URZ, URZ, URZ, URZ ;  /* 0x0000003f3f3ff290 */ /* 0x000fe4000fffe03f */
[----:B------:R-:W-:-:S05]  /*7e30*/  @P0 BRA `(.L_x_1384) ;  /* 0x0000010000000947 */ /* 0x000fca0003800000 */
[----:B------:R-:W-:Y:S11]  /*7e40*/  ISETP.GE.AND P0, PT, R132, c[0x0][0x1d4], PT ;  /* 0x0000750084007a0c */ /* 0x000ff60003f06270 */
[----:B------:R-:W-:Y:S02]  /*7e50*/  @!UPT UIADD3 URZ, URZ, URZ, URZ ;  /* 0x0000003f3f3ff290 */ /* 0x000fe4000fffe03f */
[----:B------:R-:W2:Y:S04]  /*7e60*/  @!P0 LDS.128 R8, [R197+0xb080] ;  /* 0x00b08000c5088984 */ /* 0x000ea80000000c00 */
[----:B--2---:R-:W-:Y:S01]  /*7e70*/  @!P0 STG.E.128 [R66.64], R8 ;  /* 0x0000000842008986 */ /* 0x004fe2000c101d06 */
[----:B------:R-:W-:Y:S11]  /*7e80*/  ISETP.GE.AND P0, PT, R134, c[0x0][0x1d4], PT ;  /* 0x0000750086007a0c */ /* 0x000ff60003f06270 */
[----:B------:R-:W-:Y:S02]  /*7e90*/  @!UPT UIADD3 URZ, URZ, URZ, URZ ;  /* 0x0000003f3f3ff290 */ /* 0x000fe4000fffe03f */
[----:B-1----:R-:W1:Y:S04]  /*7ea0*/  @!P0 LDS.128 R4, [R197+0xc880] ;  /* 0x00c88000c5048984 */ /* 0x002e680000000c00 */
        /* <DEDUP_REMOVED lines=9> */
.L_x_1384:
[----:B------:R-:W-:Y:S05]  /*7f40*/  BSYNC B2 ;  /* 0x0000000000027941 */ /* 0x000fea0003800000 */
.L_x_1369:
[----:B--2---:R-:W-:Y:S01]  /*7f50*/  IMAD R2, R92, 0x30, RZ ;  /* 0x000000305c027824 */ /* 0x004fe200078e02ff */
[----:B------:R-:W-:Y:S01]  /*7f60*/  LOP3.LUT P3, RZ, R206, 0x1, RZ, 0xc0, !PT ;  /* 0x00000001ceff7812 */ /* 0x000fe2000786c0ff */
[----:B-1----:R-:W-:Y:S01]  /*7f70*/  IMAD.WIDE.U32 R8, R36, 0x30, RZ ;  /* 0x0000003024087825 */ /* 0x002fe200078e00ff */
[----:B------:R-:W-:Y:S03]  /*7f80*/  BSSY B0, `(.L_x_1403) ;  /* 0x0000045000007945 */ /* 0x000fe60003800000 */
[----:B------:R-:W-:Y:S01]  /*7f90*/  IMAD.IADD R3, R88, 0x1, -R205 ;  /* 0x0000000158037824 */ /* 0x000fe200078e0acd */
[----:B------:R-:W-:Y:S01]  /*7fa0*/  IADD3 R4, P0, R128, R8, RZ ;  /* 0x0000000880047210 */ /* 0x000fe20007f1e0ff */
[----:B------:R-:W-:Y:S05]  /*7fb0*/  IMAD.IADD R11, R9, 0x1, R2 ;  /* 0x00000001090b7824 */ /* 0x000fea00078e0202 */
[----:B------:R-:W-:Y:S02]  /*7fc0*/  IADD3.X R2, R11, R146, RZ, P0, !PT ;  /* 0x000000920b027210 */ /* 0x000fe400007fe4ff */
[C---:B------:R-:W-:Y:S11]  /*7fd0*/  ISETP.GE.AND P0, PT, R3.reuse, 0x21, PT ;  /* 0x000000210300780c */ /* 0x040ff60003f06270 */
[----:B------:R-:W-:Y:S02]  /*7fe0*/  @!UPT UIADD3 URZ, URZ, URZ, URZ ;  /* 0x0000003f3f3ff290 */ /* 0x000fe4000fffe03f */
[----:B------:R-:W-:Y:S05]  /*7ff0*/  @P0 IADD3 R9, P1, R4, 0x20, RZ ;  /* 0x0000002004090810 */ /* 0x000fea0007f3e0ff */
[----:B------:R-:W-:Y:S01]  /*8000*/  @P0 IMAD.X R10, RZ, RZ, R2, P1 ;  /* 0x000000ffff0a0224 */ /* 0x000fe200008e0602 */
[----:B------:R-:W-:Y:S11]  /*8010*/  ISETP.GE.AND P1, PT, R3, 0x1, PT ;  /* 0x000000010300780c */ /* 0x000ff60003f26270 */
[----:B------:R-:W-:Y:S02]  /*8020*/  @!UPT UIADD3 URZ, URZ, URZ, URZ ;  /* 0x0000003f3f3ff290 */ /* 0x000fe4000fffe03f */
[----:B------:R-:W-:Y:S01]  /*8030*/  @P1 IMAD R5, R2, c[0x0][0x258], RZ ;  /* 0x0000960002051a24 */ /* 0x000fe200078e02ff */
[----:B------:R-:W-:Y:S01]  /*8040*/  @P1 MOV R2, R98 ;  /* 0x0000006200021202 */ /* 0x000fe20000000f00 */
[----:B------:R-:W-:Y:S04]  /*8050*/  @P1 IMAD.MOV.U32 R3, RZ, RZ, R108 ;  /* 0x000000ffff031224 */ /* 0x000fe800078e006c */
[C---:B------:R-:W-:Y:S04]  /*8060*/  @P1 IMAD.WIDE.U32 R2, R4.reuse, c[0x0][0x258], R2 ;  /* 0x0000960004021a25 */ /* 0x040fe800078e0002 */
[----:B------:R-:W-:Y:S01]  /*8070*/  @P1 IMAD R4, R4, c[0x0][0x25c], R5 ;  /* 0x0000970004041a24 */ /* 0x000fe200078e0205 */
[C---:B------:R-:W-:Y:S02]  /*8080*/  @P1 LEA R6, P2, R2.reuse, c[0x0][0x250], 0x1 ;  /* 0x0000940002061a11 */ /* 0x040fe400078408ff */
[----:B------:R-:W-:Y:S02]  /*8090*/  @P0 MOV R5, R108 ;  /* 0x0000006c00050202 */ /* 0x000fe40000000f00 */
[----:B------:R-:W-:Y:S01]  /*80a0*/  @P1 IADD3 R3, R3, R4, RZ ;  /* 0x0000000403031210 */ /* 0x000fe20007ffe0ff */
[----:B------:R-:W-:Y:S03]  /*80b0*/  @P0 IMAD.MOV.U32 R4, RZ, RZ, R98 ;  /* 0x000000ffff040224 */ /* 0x000fe600078e0062 */
[----:B------:R-:W-:Y:S01]  /*80c0*/  @P1 LEA.HI.X R7, R2, c[0x0][0x254], R3, 0x1, P2 ;  /* 0x0000950002071a11 */ /* 0x000fe200010f0c03 */
[----:B------:R-:W-:Y:S02]  /*80d0*/  @P0 IMAD R2, R10, c[0x0][0x258], RZ ;  /* 0x000096000a020a24 */ /* 0x000fe400078e02ff */
[C---:B------:R-:W-:Y:S02]  /*80e0*/  @P0 IMAD.WIDE.U32 R4, R9.reuse, c[0x0][0x258], R4 ;  /* 0x0000960009040a25 */ /* 0x040fe400078e0004 */
[----:B------:R-:W-:Y:S01]  /*80f0*/  @!PT LDS RZ, [RZ] ;  /* 0x00000000fffff984 */ /* 0x000fe20000000800 */
[----:B------:R-:W-:Y:S01]  /*8100*/  @!PT LDS RZ, [RZ] ;  /* 0x00000000fffff984 */ /* 0x000fe20000000800 */
[----:B------:R-:W-:Y:S01]  /*8110*/  @!PT LDS RZ, [RZ] ;  /* 0x00000000fffff984 */ /* 0x000fe20000000800 */
[----:B------:R1:W-:Y:S02]  /*8120*/  @P1 LDGSTS.E.BYPASS.LTC128B.128 [R197+0x4080], [R6.64], !P3 ;  /* 0x0408000006c51fae */ /* 0x0003e4000d901d46 */
[----:B------:R-:W-:Y:S02]  /*8130*/  @P0 IMAD R2, R9, c[0x0][0x25c], R2 ;  /* 0x0000970009020a24 */ /* 0x000fe400078e0202 */
[----:B------:R1:W-:Y:S02]  /*8140*/  @P1 LDGSTS.E.BYPASS.LTC128B.128 [R197+0x5880], [R6.64+0x80], !P6 ;  /* 0x0588008006c51fae */ /* 0x0003e4000f101d46 */
[----:B------:R-:W-:Y:S01]  /*8150*/  @P0 IMAD.IADD R3, R5, 0x1, R2 ;  /* 0x0000000105030824 */ /* 0x000fe200078e0202 */
[C---:B------:R-:W-:Y:S01]  /*8160*/  @P0 LEA R2, P2, R4.reuse, c[0x0][0x250], 0x1 ;  /* 0x0000940004020a11 */ /* 0x040fe200078408ff */
[----:B------:R1:W-:Y:S03]  /*8170*/  @P1 LDGSTS.E.BYPASS.LTC128B.128 [R197+0x7080], [R6.64+0x100], !P5 ;  /* 0x0708010006c51fae */ /* 0x0003e6000e901d46 */
[----:B------:R-:W-:Y:S01]  /*8180*/  @P0 LEA.HI.X R3, R4, c[0x0][0x254], R3, 0x1, P2 ;  /* 0x0000950004030a11 */ /* 0x000fe200010f0c03 */
[----:B------:R1:W-:Y:S04]  /*8190*/  @P1 LDGSTS.E.BYPASS.LTC128B.128 [R197+0x8880], [R6.64+0x180], !P4 ;  /* 0x0888018006c51fae */ /* 0x0003e8000e101d46 */
[----:B------:R2:W-:Y:S04]  /*81a0*/  @P0 LDGSTS.E.BYPASS.LTC128B.128 [R201+0x5080], [R2.64], !P3 ;  /* 0x0508000002c90fae */ /* 0x0005e8000d901d46 */
[----:B------:R2:W-:Y:S04]  /*81b0*/  @P0 LDGSTS.E.BYPASS.LTC128B.128 [R201+0x6880], [R2.64+0x80], !P6 ;  /* 0x0688008002c90fae */ /* 0x0005e8000f101d46 */
[----:B------:R2:W-:Y:S04]  /*81c0*/  @P0 LDGSTS.E.BYPASS.LTC128B.128 [R201+0x8080], [R2.64+0x100], !P5 ;  /* 0x0808010002c90fae */ /* 0x0005e8000e901d46 */
[----:B------:R2:W-:Y:S04]  /*81d0*/  @P0 LDGSTS.E.BYPASS.LTC128B.128 [R201+0x9880], [R2.64+0x180], !P4 ;  /* 0x0988018002c90fae */ /* 0x0005e8000e101d46 */
[----:B------:R-:W0:Y:S01]  /*81e0*/  LDGDEPBAR ;  /* 0x00000000000079af */ /* 0x000e220000000000 */
[----:B-1----:R-:W-:Y:S04]  /*81f0*/  IADD3 R6, P0, R148, R8, RZ ;  /* 0x0000000894067210 */ /* 0x002fe80007f1e0ff */
[----:B------:R-:W-:Y:S02]  /*8200*/  IADD3.X R7, R11, R147, RZ, P0, !PT ;  /* 0x000000930b077210 */ /* 0x000fe400007fe4ff */
[----:B------:R-:W-:Y:S01]  /*8210*/  ISETP.GT.AND P0, PT, R88, R205, PT ;  /* 0x000000cd5800720c */ /* 0x000fe20003f04270 */
[----:B------:R-:W-:Y:S04]  /*8220*/  DEPBAR.LE SB0, 0x0 ;  /* 0x000080000000791a */ /* 0x000fe80000000000 */
[----:B------:R-:W-:Y:S08]  /*8230*/  BAR.SYNC.DEFER_BLOCKING 0x0 ;  /* 0x0000000000007b1d */ /* 0x000ff00000010000 */
[----:B------:R-:W-:-:S05]  /*8240*/  @!P0 BRA `(.L_x_1404) ;  /* 0x0000018000008947 */ /* 0x000fca0003800000 */
[----:B--2---:R-:W-:Y:S02]  /*8250*/  IMAD R2, R7, c[0x0][0x208], RZ ;  /* 0x0000820007027a24 */ /* 0x004fe400078e02ff */
[----:B------:R-:W-:Y:S02]  /*8260*/  IMAD.MOV.U32 R4, RZ, RZ, R96 ;  /* 0x000000ffff047224 */ /* 0x000fe400078e0060 */
[----:B------:R-:W-:Y:S02]  /*8270*/  IMAD.MOV.U32 R5, RZ, RZ, R95 ;  /* 0x000000ffff057224 */ /* 0x000fe400078e005f */
[C---:B------:R-:W-:Y:S02]  /*8280*/  IMAD R2, R6.reuse, c[0x0][0x20c], R2 ;  /* 0x0000830006027a24 */ /* 0x040fe400078e0202 */
[----:B------:R-:W-:Y:S04]  /*8290*/  IMAD.WIDE.U32 R4, R6, c[0x0][0x208], R4 ;  /* 0x0000820006047a25 */ /* 0x000fe800078e0004 */
[----:B------:R-:W-:Y:S01]  /*82a0*/  IMAD.IADD R3, R5, 0x1, R2 ;  /* 0x0000000105037824 */ /* 0x000fe200078e0202 */
[C---:B------:R-:W-:Y:S04]  /*82b0*/  LEA R2, P0, R4.reuse, c[0x0][0x1f8], 0x1 ;  /* 0x00007e0004027a11 */ /* 0x040fe800078008ff */
        /* <DEDUP_REMOVED lines=17> */
.L_x_1404:
[----:B--2---:R-:W-:Y:S05]  /*83d0*/  BSYNC B0 ;  /* 0x0000000000007941 */ /* 0x004fea0003800000 */
.L_x_1403:
[----:B------:R-:W-:Y:S01]  /*83e0*/  ISETP.GE.AND P0, PT, R186, R88, PT ;  /* 0x00000058ba00720c */ /* 0x000fe20003f06270 */
[----:B------:R-:W-:Y:S01]  /*83f0*/  @!UPT UIADD3 URZ, URZ, URZ, URZ ;  /* 0x0000003f3f3ff290 */ /* 0x000fe2000fffe03f */
[----:B------:R-:W-:Y:S11]  /*8400*/  BSSY B0, `(.L_x_1405) ;  /* 0x000001c000007945 */ /* 0x000ff60003800000 */
[----:B------:R-:W-:-:S05]  /*8410*/  @P0 BRA `(.L_x_1406) ;  /* 0x000001a000000947 */ /* 0x000fca0003800000 */
[----:B-1----:R-:W-:Y:S01]  /*8420*/  IADD3 R2, P0, R6, 0x20, RZ ;  /* 0x0000002006027810 */ /* 0x002fe20007f1e0ff */
[----:B------:R-:W-:Y:S02]  /*8430*/  IMAD.MOV.U32 R4, RZ, RZ, R96 ;  /* 0x000000ffff047224 */ /* 0x000fe400078e0060 */
[----:B------:R-:W-:Y:S02]  /*8440*/  IMAD.MOV.U32 R5, RZ, RZ, R95 ;  /* 0x000000ffff057224 */ /* 0x000fe400078e005f */
[----:B------:R-:W-:Y:S02]  /*8450*/  IMAD.X R3, RZ, RZ, R7, P0 ;  /* 0x000000ffff037224 */ /* 0x000fe400000e0607 */
[C---:B------:R-:W-:Y:S04]  /*8460*/  IMAD.WIDE.U32 R4, R2.reuse, c[0x0][0x208], R4 ;  /* 0x0000820002047a25 */ /* 0x040fe800078e0004 */
        /* <DEDUP_REMOVED lines=21> */
.L_x_1406:
[----:B------:R-:W-:Y:S05]  /*85c0*/  BSYNC B0 ;  /* 0x0000000000007941 */ /* 0x000fea0003800000 */
.L_x_1405:
[----:B------:R-:W-:Y:S01]  /*85d0*/  ISETP.GT.AND P3, PT, R36, R144, PT ;  /* 0x000000902400720c */ /* 0x000fe20003f64270 */
[----:B------:R-:W-:Y:S01]  /*85e0*/  @!UPT UIADD3 URZ, URZ, URZ, URZ ;  /* 0x0000003f3f3ff290 */ /* 0x000fe2000fffe03f */
[----:B------:R-:W-:Y:S11]  /*85f0*/  BSSY B0, `(.L_x_1407) ;  /* 0x0000022000007945 */ /* 0x000ff60003800000 */
[----:B------:R-:W-:-:S05]  /*8600*/  @!P3 BRA `(.L_x_1408) ;  /* 0x000002000000b947 */ /* 0x000fca0003800000 */
[----:B-1----:R-:W-:Y:S01]  /*8610*/  IADD3 R4, R36, -0x1, RZ ;  /* 0xffffffff24047810 */ /* 0x002fe20007ffe0ff */
[----:B------:R-:W-:Y:S02]  /*8620*/  IMAD.MOV.U32 R2, RZ, RZ, R124 ;  /* 0x000000ffff027224 */ /* 0x000fe400078e007c */
[----:B------:R-:W-:Y:S01]  /*8630*/  IMAD.MOV.U32 R3, RZ, RZ, R123 ;  /* 0x000000ffff037224 */ /* 0x000fe200078e007b */
[----:B------:R-:W-:Y:S01]  /*8640*/  SHF.R.S32.HI R6, RZ, 0x1f, R4 ;  /* 0x0000001fff067819 */ /* 0x000fe20000011404 */
[----:B------:R-:W-:Y:S02]  /*8650*/  IMAD R5, R166, R4, RZ ;  /* 0x00000004a6057224 */ /* 0x000fe400078e02ff */
[-C--:B------:R-:W-:Y:S04]  /*8660*/  IMAD.WIDE.U32 R2, R4, R150.reuse, R2 ;  /* 0x0000009604027225 */ /* 0x080fe800078e0002 */
[----:B------:R-:W-:Y:S01]  /*8670*/  IMAD R4, R6, R150, R5 ;  /* 0x0000009606047224 */ /* 0x000fe200078e0205 */
[----:B------:R-:W-:Y:S03]  /*8680*/  IADD3 R6, -R205, 0x30, RZ ;  /* 0x00000030cd067810 */ /* 0x000fe60007ffe1ff */
[----:B------:R-:W-:Y:S01]  /*8690*/  IMAD.IADD R3, R3, 0x1, R4 ;  /* 0x0000000103037824 */ /* 0x000fe200078e0204 */
[----:B------:R-:W-:Y:S11]  /*86a0*/  ISETP.GE.AND P1, PT, R6, 0x1, PT ;  /* 0x000000010600780c */ /* 0x000ff60003f26270 */
[----:B------:R-:W-:Y:S02]  /*86b0*/  @!UPT UIADD3 URZ, URZ, URZ, URZ ;  /* 0x0000003f3f3ff290 */ /* 0x000fe4000fffe03f */
[C---:B------:R-:W-:Y:S04]  /*86c0*/  @P1 LEA R4, P0, R2.reuse, c[0x0][0x220], 0x1 ;  /* 0x0000880002041a11 */ /* 0x040fe800078008ff */
[----:B------:R-:W-:Y:S02]  /*86d0*/  @P1 LEA.HI.X R5, R2, c[0x0][0x224], R3, 0x1, P0 ;  /* 0x0000890002051a11 */ /* 0x000fe400000f0c03 */
[----:B------:R-:W-:Y:S11]  /*86e0*/  ISETP.GE.AND P0, PT, R6, 0x21, PT ;  /* 0x000000210600780c */ /* 0x000ff60003f06270 */
[----:B------:R-:W-:Y:S02]  /*86f0*/  @!UPT UIADD3 URZ, URZ, URZ, URZ ;  /* 0x0000003f3f3ff290 */ /* 0x000fe4000fffe03f */
[----:B------:R-:W-:Y:S05]  /*8700*/  @P0 IADD3 R6, P2, R184, R2, RZ ;  /* 0x00000002b8060210 */ /* 0x000fea0007f5e0ff */
[----:B------:R-:W-:Y:S01]  /*8710*/  @P0 IMAD.X R3, R3, 0x1, R170, P2 ;  /* 0x0000000103030824 */ /* 0x000fe200010e06aa */
[C---:B------:R-:W-:Y:S04]  /*8720*/  @P0 LEA R2, P2, R6.reuse, c[0x0][0x220], 0x1 ;  /* 0x0000880006020a11 */ /* 0x040fe800078408ff */
[----:B------:R-:W-:Y:S02]  /*8730*/  @P0 LEA.HI.X R3, R6, c[0x0][0x224], R3, 0x1, P2 ;  /* 0x0000890006030a11 */ /* 0x000fe400010f0c03 */
[----:B------:R-:W-:Y:S11]  /*8740*/  LOP3.LUT P2, RZ, R206, 0x1, RZ, 0xc0, !PT ;  /* 0x00000001ceff7812 */ /* 0x000ff6000784c0ff */
[----:B------:R-:W-:Y:S02]  /*8750*/  @!UPT UIADD3 URZ, URZ, URZ, URZ ;  /* 0x0000003f3f3ff290 */ /* 0x000fe4000fffe03f */
[----:B------:R-:W-:Y:S01]  /*8760*/  @!PT LDS RZ, [RZ] ;  /* 0x00000000fffff984 */ /* 0x000fe20000000800 */
[----:B------:R-:W-:Y:S01]  /*8770*/  @!PT LDS RZ, [RZ] ;  /* 0x00000000fffff984 */ /* 0x000fe20000000800 */
[----:B------:R-:W-:Y:S01]  /*8780*/  @!PT LDS RZ, [RZ] ;  /* 0x00000000fffff984 */ /* 0x000fe20000000800 */
[----:B------:R1:W-:Y:S04]  /*8790*/  @P1 LDGSTS.E.BYPASS.LTC128B.128 [R197+0xa080], [R4.64], !P2 ;  /* 0x0a08000004c51fae */ /* 0x0003e8000d101d46 */
[----:B------:R1:W-:Y:S04]  /*87a0*/  @P1 LDGSTS.E.BYPASS.LTC128B.128 [R197+0xb880], [R4.64+0x80], !P6 ;  /* 0x0b88008004c51fae */ /* 0x0003e8000f101d46 */
[----:B------:R1:W-:Y:S04]  /*87b0*/  @P1 LDGSTS.E.BYPASS.LTC128B.128 [R197+0xd080], [R4.64+0x100], !P5 ;  /* 0x0d08010004c51fae */ /* 0x0003e8000e901d46 */
[----:B------:R1:W-:Y:S04]  /*87c0*/  @P1 LDGSTS.E.BYPASS.LTC128B.128 [R197+0xe880], [R4.64+0x180], !P4 ;  /* 0x0e88018004c51fae */ /* 0x0003e8000e101d46 */
[----:B------:R1:W-:Y:S04]  /*87d0*/  @P0 LDGSTS.E.BYPASS.LTC128B.128 [R201+0xb080], [R2.64], !P2 ;  /* 0x0b08000002c90fae */ /* 0x0003e8000d101d46 */
[----:B------:R1:W-:Y:S04]  /*87e0*/  @P0 LDGSTS.E.BYPASS.LTC128B.128 [R201+0xc880], [R2.64+0x80], !P6 ;  /* 0x0c88008002c90fae */ /* 0x0003e8000f101d46 */
[----:B------:R1:W-:Y:S04]  /*87f0*/  @P0 LDGSTS.E.BYPASS.LTC128B.128 [R201+0xe080], [R2.64+0x100], !P5 ;  /* 0x0e08010002c90fae */ /* 0x0003e8000e901d46 */
[----:B------:R1:W-:Y:S02]  /*8800*/  @P0 LDGSTS.E.BYPASS.LTC128B.128 [R201+0xf880], [R2.64+0x180], !P4 ;  /* 0x0f88018002c90fae */ /* 0x0003e4000e101d46 */
.L_x_1408:
[----:B------:R-:W-:Y:S05]  /*8810*/  BSYNC B0 ;  /* 0x0000000000007941 */ /* 0x000fea0003800000 */
.L_x_1407:
[----:B------:R-:W0:Y:S01]  /*8820*/  LDGDEPBAR ;  /* 0x00000000000079af */ /* 0x000e220000000000 */
[----:B------:R-:W-:Y:S01]  /*8830*/  IADD3 R36, R36, -0x1, RZ ;  /* 0xffffffff24247810 */ /* 0x000fe20007ffe0ff */
[----:B------:R-:W-:-:S05]  /*8840*/  @P3 BRA `(.L_x_1409) ;  /* 0xffffa7e000003947 */ /* 0x000fca000383ffff */
[----:B------:R-:W-:Y:S01]  /*8850*/  WARPSYNC 0xffffffff ;  /* 0xffffffff00007948 */ /* 0x000fe20003800000 */
[----:B------:R-:W-:Y:S06]  /*8860*/  BAR.SYNC.DEFER_BLOCKING 0x0 ;  /* 0x0000000000007b1d */ /* 0x000fec0000010000 */
.L_x_1368:
[----:B------:R-:W-:Y:S01]  /*8870*/  ISETP.GE.AND P0, PT, R178, 0x1, PT ;  /* 0x00000001b200780c */ /* 0x000fe20003f06270 */
[----:B------:R-:W-:Y:S01]  /*8880*/  BSSY B0, `(.L_x_1410) ;  /* 0x0000021000007945 */ /* 0x000fe20003800000 */
[----:B-1----:R-:W-:Y:S01]  /*8890*/  IMAD.IADD R9, R163, 0x1, R164 ;  /* 0x00000001a3097824 */ /* 0x002fe200078e02a4 */
[----:B------:R-:W-:-:S10]  /*88a0*/  MOV R0, RZ ;  /* 0x000000ff00007202 */ /* 0x000fd40000000f00 */
        /* <DEDUP_REMOVED lines=30> */
.L_x_1411:
[----:B------:R-:W-:Y:S05]  /*8a90*/  BSYNC B0 ;  /* 0x0000000000007941 */ /* 0x000fea0003800000 */
.L_x_1410:
[----:B------:R-:W2:Y:S01]  /*8aa0*/  LDL R2, [R1+0x40] ;  /* 0x0000400001027983 */ /* 0x000ea20000100800 */
        /* <DEDUP_REMOVED lines=64> */
[----:B--2---:R-:W-:-:S04]  /*8eb0*/  IMAD R252, R2, R0, RZ ;  /* 0x0000000002fc7224 */ /* 0x004fc800078e02ff */
[--C-:B------:R-:W-:Y:S01]  /*8ec0*/  IMAD.IADD R2, R252, 0x1, R0.reuse ;  /* 0x00000001fc027824 */ /* 0x100fe200078e0200 */
[----:B------:R-:W-:-:S04]  /*8ed0*/  PRMT R0, RZ, 0x7610, R0 ;  /* 0x00007610ff007816 */ /* 0x000fc80000000000 */
[----:B------:R-:W-:Y:S02]  /*8ee0*/  IMNMX R114, R160, R2, PT ;  /* 0x00000002a0727217 */ /* 0x000fe40003800200 */
[----:B------:R-:W-:Y:S02]  /*8ef0*/  CS2R R160, SRZ ;  /* 0x0000000000a07805 */ /* 0x000fe4000001ff00 */
[----:B------:R-:W-:Y:S01]  /*8f00*/  ISETP.GT.AND P0, PT, R114, R252, PT ;  /* 0x000000fc7200720c */ /* 0x000fe20003f04270 */
[----:B------:R1:W-:-:S12]  /*8f10*/  STL [R1+0x8], R114 ;  /* 0x0000087201007387 */ /* 0x0003d80000100800 */
[----:B------:R-:W-:Y:S05]  /*8f20*/  @!P0 BRA `(.L_x_1412) ;  /* 0x0000d7b000008947 */ /* 0x000fea0003800000 */
[----:B------:R-:W2:Y:S04]  /*8f30*/  LDL R118, [R1+0x4] ;  /* 0x0000040001767983 */ /* 0x000ea80000100800 */
[----:B------:R-:W3:Y:S04]  /*8f40*/  LDL R115, [R1] ;  /* 0x0000000001737983 */ /* 0x000ee80000100800 */
[----:B------:R-:W4:Y:S01]  /*8f50*/  LDL R19, [R1+0x14] ;  /* 0x0000140001137983 */ /* 0x000f220000100800 */
[----:B------:R-:W-:-:S04]  /*8f60*/  ISETP.NE.U32.AND P0, PT, RZ, c[0x0][0x340], PT ;  /* 0x0000d000ff007a0c */ /* 0x000fc80003f05070 */
[----:B------:R-:W-:-:S13]  /*8f70*/  ISETP.NE.AND.EX P0, PT, RZ, c[0x0][0x344], PT, P0 ;  /* 0x0000d100ff007a0c */ /* 0x000fda0003f05300 */
[----:B------:R-:W-:-:S04]  /*8f80*/  @P0 IMAD.MOV.U32 R2, RZ, RZ, 0x4 ;  /* 0x00000004ff020424 */ /* 0x000fc800078e00ff */
[----:B------:R-:W-:-:S05]  /*8f90*/  @P0 IMAD.WIDE R2, R217, R2, c[0x0][0x340] ;  /* 0x0000d000d9020625 */ /* 0x000fca00078e0202 */
[----:B------:R1:W4:Y:S01]  /*8fa0*/  @P0 LDG.E R16, [R2.64] ;  /* 0x0000000602100981 */ /* 0x000322000c1e1900 */
[----:B------:R-:W-:Y:S01]  /*8fb0*/  SHF.R.S32.HI R0, RZ, 0x1f, R176 ;  /* 0x0000001fff007819 */ /* 0x000fe200000114b0 */
[----:B------:R-:W-:Y:S01]  /*8fc0*/  IMAD.MOV.U32 R4, RZ, RZ, c[0x0][0x2c4] ;  /* 0x0000b100ff047624 */ /* 0x000fe200078e00ff */
[----:B------:R-:W-:Y:S02]  /*8fd0*/  ISETP.NE.U32.AND P2, PT, RZ, c[0x0][0x348], PT ;  /* 0x0000d200ff007a0c */ /* 0x000fe40003f45070 */
[----:B------:R-:W-:Y:S01]  /*8fe0*/  ISETP.GE.AND P5, PT, R134, c[0x0][0x1d4], PT ;  /* 0x0000750086007a0c */ /* 0x000fe20003fa6270 */
[----:B------:R-:W-:Y:S01]  /*8ff0*/  IMAD R0, R0, c[0x0][0x178], RZ ;  /* 0x00005e0000007a24 */ /* 0x000fe200078e02ff */
[----:B------:R-:W-:Y:S02]  /*9000*/  ISETP.NE.AND.EX P2, PT, RZ, c[0x0][0x34c], PT, P2 ;  /* 0x0000d300ff007a0c */ /* 0x000fe40003f45320 */
[----:B------:R-:W-:Y:S01]  /*9010*/  ISETP.NE.AND P3, PT, R4, 0x1, PT ;  /* 0x000000010400780c */ /* 0x000fe20003f65270 */
[----:B------:R-:W-:Y:S01]  /*9020*/  IMAD R0, R176, c[0x0][0x17c], R0 ;  /* 0x00005f00b0007a24 */ /* 0x000fe200078e0200 */
[----:B------:R-:W-:-:S02]  /*9030*/  SEL R6, R217, RZ, !P2 ;  /* 0x000000ffd9067207 */ /* 0x000fc40005000000 */
[----:B------:R-:W-:Y:S02]  /*9040*/  SHF.R.S32.HI R10, RZ, 0x1f, R205 ;  /* 0x0000001fff0a7819 */ /* 0x000fe400000114cd */
[----:B------:R-:W-:Y:S02]  /*9050*/  IADD3 R4, P1, R205, R9, RZ ;  /* 0x00000009cd047210 */ /* 0x000fe40007f3e0ff */
[----:B------:R-:W-:Y:S02]  /*9060*/  ISETP.GE.AND P4, PT, R132, c[0x0][0x1d4], PT ;  /* 0x0000750084007a0c */ /* 0x000fe40003f86270 */
[----:B------:R-:W-:Y:S02]  /*9070*/  LEA.HI.X.SX32 R12, R9, R10, 0x1, P1 ;  /* 0x0000000a090c7211 */ /* 0x000fe400008f0eff */
[----:B------:R-:W-:Y:S02]  /*9080*/  LOP3.LUT R206, R206, 0xfffffffb, RZ, 0xc0, !PT ;  /* 0xfffffffbcece7812 */ /* 0x000fe400078ec0ff */
[----:B------:R-:W-:Y:S01]  /*9090*/  ISETP.GE.AND P1, PT, R208, c[0x0][0x1d4], PT ;  /* 0x00007500d0007a0c */ /* 0x000fe20003f26270 */
[----:B-1----:R-:W-:Y:S01]  /*90a0*/  IMAD.WIDE.U32 R2, R176, c[0x0][0x178], RZ ;  /* 0x00005e00b0027a25 */ /* 0x002fe200078e00ff */
[----:B------:R-:W-:-:S02]  /*90b0*/  @P5 LOP3.LUT R206, R206, 0x4, RZ, 0xfc, !PT ;  /* 0x00000004cece5812 */ /* 0x000fc400078efcff */
[----:B------:R-:W-:Y:S01]  /*90c0*/  SEL R14, RZ, 0x1, P4 ;  /* 0x00000001ff0e7807 */ /* 0x000fe20002000000 */
[----:B------:R-:W-:Y:S01]  /*90d0*/  IMAD.IADD R3, R3, 0x1, R0 ;  /* 0x0000000103037824 */ /* 0x000fe200078e0200 */
[----:B------:R-:W-:Y:S02]  /*90e0*/  LEA R0, R215, R205, 0x5 ;  /* 0x000000cdd7007211 */ /* 0x000fe400078e28ff */
[----:B------:R-:W-:Y:S02]  /*90f0*/  LOP3.LUT R206, R206, 0xfffffff7, RZ, 0xc0, !PT ;  /* 0xfffffff7cece7812 */ /* 0x000fe400078ec0ff */
[----:B------:R-:W-:Y:S02]  /*9100*/  IADD3 R88, R114, -0x1, RZ ;  /* 0xffffffff72587810 */ /* 0x000fe40007ffe0ff */
[----:B------:R-:W-:Y:S02]  /*9110*/  @P4 LOP3.LUT R206, R206, 0x8, RZ, 0xfc, !PT ;  /* 0x00000008cece4812 */ /* 0x000fe400078efcff */
[----:B------:R-:W-:-:S02]  /*9120*/  ISETP.GE.AND P4, PT, R134, c[0x0][0x198], PT ;  /* 0x0000660086007a0c */ /* 0x000fc40003f86270 */
[----:B------:R-:W-:Y:S02]  /*9130*/  LOP3.LUT R206, R206, 0xfffffffd, RZ, 0xc0, !PT ;  /* 0xfffffffdcece7812 */ /* 0x000fe400078ec0ff */
[----:B--2---:R-:W-:Y:S02]  /*9140*/  SEL R7, R118, RZ, !P2 ;  /* 0x000000ff76077207 */ /* 0x004fe40005000000 */
[----:B------:R-:W-:Y:S01]  /*9150*/  ISETP.GE.AND P2, PT, R207, c[0x0][0x1d4], PT ;  /* 0x00007500cf007a0c */ /* 0x000fe20003f46270 */
[----:B---3--:R-:W-:-:S04]  /*9160*/  IMAD.WIDE.U32 R2, R115, c[0x0][0x1b8], R2 ;  /* 0x00006e0073027a25 */ /* 0x008fc800078e0002 */
[----:B------:R-:W-:Y:S02]  /*9170*/  IMAD R7, R7, c[0x0][0x1c0], RZ ;  /* 0x0000700007077a24 */ /* 0x000fe400078e02ff */
[----:B----4-:R-:W-:Y:S02]  /*9180*/  IMAD R5, R19, 0x80, R0 ;  /* 0x0000008013057824 */ /* 0x010fe400078e0200 */
[----:B------:R-:W-:Y:S02]  /*9190*/  IMAD R3, R115, c[0x0][0x1bc], R3 ;  /* 0x00006f0073037a24 */ /* 0x000fe400078e0203 */
[----:B------:R-:W-:Y:S02]  /*91a0*/  IMAD R15, R6, c[0x0][0x1c4], R7 ;  /* 0x00007100060f7a24 */ /* 0x000fe400078e0207 */
[----:B------:R-:W-:Y:S01]  /*91b0*/  @P2 LOP3.LUT R206, R206, 0x2, RZ, 0xfc, !PT ;  /* 0x00000002cece2812 */ /* 0x000fe200078efcff */
[----:B------:R-:W-:-:S03]  /*91c0*/  @P3 IMAD.HI.U32 R8, R5, c[0x0][0x2c8], RZ ;  /* 0x0000b20005083a27 */ /* 0x000fc600078e00ff */
[----:B------:R-:W-:Y:S01]  /*91d0*/  LOP3.LUT R206, R206, 0xfffffffe, RZ, 0xc0, !PT ;  /* 0xfffffffecece7812 */ /* 0x000fe200078ec0ff */
[----:B------:R-:W-:Y:S01]  /*91e0*/  IMAD.WIDE.U32 R6, R6, c[0x0][0x1c0], R2 ;  /* 0x0000700006067a25 */ /* 0x000fe200078e0002 */
[----:B------:R-:W-:Y:S02]  /*91f0*/  MOV R2, R132 ;  /* 0x0000008400027202 */ /* 0x000fe40000000f00 */
[----:B------:R-:W-:Y:S01]  /*9200*/  @P1 LOP3.LUT R206, R206, 0x1, RZ, 0xfc, !PT ;  /* 0x00000001cece1812 */ /* 0x000fe200078efcff */
[----:B------:R-:W-:Y:S02]  /*9210*/  IMAD.MOV.U32 R3, RZ, RZ, R133 ;  /* 0x000000ffff037224 */ /* 0x000fe400078e0085 */
[----:B------:R-:W-:Y:S01]  /*9220*/  IMAD.MOV.U32 R0, RZ, RZ, R5 ;  /* 0x000000ffff007224 */ /* 0x000fe200078e0005 */
[----:B------:R-:W-:Y:S01]  /*9230*/  @P3 SHF.R.U32.HI R0, RZ, c[0x0][0x2cc], R8 ;  /* 0x0000b300ff003a19 */ /* 0x000fe20000011608 */
[----:B------:R-:W-:Y:S01]  /*9240*/  IMAD.WIDE.U32 R10, R4, c[0x0][0x1e0], R2 ;  /* 0x00007800040a7a25 */ /* 0x000fe200078e0002 */
[----:B------:R-:W-:-:S02]  /*9250*/  ISETP.GE.AND P3, PT, R207, c[0x0][0x198], PT ;  /* 0x00006600cf007a0c */ /* 0x000fc40003f66270 */
[----:B------:R-:W-:Y:S01]  /*9260*/  SHF.R.S32.HI R13, RZ, 0x1f, R0 ;  /* 0x0000001fff0d7819 */ /* 0x000fe20000011400 */
[----:B------:R-:W-:Y:S01]  /*9270*/  IMAD.WIDE.U32 R8, R4, c[0x0][0x208], R2 ;  /* 0x0000820004087a25 */ /* 0x000fe200078e0002 */
[----:B------:R-:W-:Y:S02]  /*9280*/  SEL R3, RZ, 0xffffffff, P5 ;  /* 0xffffffffff037807 */ /* 0x000fe40002800000 */
[----:B------:R-:W-:Y:S01]  /*9290*/  ISETP.GE.AND P5, PT, R132, c[0x0][0x198], PT ;  /* 0x0000660084007a0c */ /* 0x000fe20003fa6270 */
[C---:B------:R-:W-:Y:S02]  /*92a0*/  IMAD R2, R12.reuse, c[0x0][0x1e0], RZ ;  /* 0x000078000c027a24 */ /* 0x040fe400078e02ff */
[----:B------:R-:W-:Y:S02]  /*92b0*/  IMAD R12, R12, c[0x0][0x208], RZ ;  /* 0x000082000c0c7a24 */ /* 0x000fe400078e02ff */
[----:B------:R-:W-:Y:S01]  /*92c0*/  IMAD R17, R4, c[0x0][0x1e4], R2 ;  /* 0x0000790004117a24 */ /* 0x000fe200078e0202 */
[----:B------:R-:W-:Y:S01]  /*92d0*/  IADD3 R2, -R0, RZ, RZ ;  /* 0x000000ff00027210 */ /* 0x000fe20007ffe1ff */
[----:B------:R-:W-:-:S02]  /*92e0*/  IMAD.SHL.U32 R18, R3, 0x2, RZ ;  /* 0x0000000203127824 */ /* 0x000fc400078e00ff */
[----:B------:R-:W-:Y:S01]  /*92f0*/  IMAD.IADD R3, R7, 0x1, R15 ;  /* 0x0000000107037824 */ /* 0x000fe200078e020f */
[----:B------:R-:W-:Y:S01]  /*9300*/  IADD3 R7, R11, R17, RZ ;  /* 0x000000110b077210 */ /* 0x000fe20007ffe0ff */
[----:B------:R-:W-:Y:S01]  /*9310*/  IMAD R15, R4, c[0x0][0x20c], R12 ;  /* 0x00008300040f7a24 */ /* 0x000fe200078e020c */
[----:B------:R-:W-:Y:S01]  /*9320*/  LOP3.LUT R14, R18, 0x2, R14, 0xe2, !PT ;  /* 0x00000002120e7812 */ /* 0x000fe200078ee20e */
[----:B------:R-:W-:Y:S01]  /*9330*/  IMAD R12, R2, c[0x0][0x2c4], R5 ;  /* 0x0000b100020c7a24 */ /* 0x000fe200078e0205 */
[----:B------:R-:W-:Y:S01]  /*9340*/  LEA R11, R19, R205, 0x7 ;  /* 0x000000cd130b7211 */ /* 0x000fe200078e38ff */
[----:B------:R-:W-:Y:S02]  /*9350*/  IMAD R4, R13, c[0x0][0x1b0], RZ ;  /* 0x00006c000d047a24 */ /* 0x000fe400078e02ff */
[----:B------:R-:W-:Y:S01]  /*9360*/  IMAD.MOV.U32 R2, RZ, RZ, R6 ;  /* 0x000000ffff027224 */ /* 0x000fe200078e0006 */
[----:B------:R-:W-:Y:S01]  /*9370*/  SEL R6, RZ, 0x4, P2 ;  /* 0x00000004ff067807 */ /* 0x000fe20001000000 */
[C---:B------:R-:W-:Y:S01]  /*9380*/  IMAD R13, R0.reuse, c[0x0][0x1b4], R4 ;  /* 0x00006d00000d7a24 */ /* 0x040fe200078e0204 */
[----:B------:R-:W-:Y:S01]  /*9390*/  SEL R4, RZ, 0x8, P1 ;  /* 0x00000008ff047807 */ /* 0x000fe20000800000 */
[----:B------:R-:W-:Y:S01]  /*93a0*/  IMAD.WIDE.U32 R2, R0, c[0x0][0x1b0], R2 ;  /* 0x00006c0000027a25 */ /* 0x000fe200078e0002 */
[----:B------:R-:W-:-:S02]  /*93b0*/  SHF.R.S32.HI R0, RZ, 0x1f, R12 ;  /* 0x0000001fff007819 */ /* 0x000fc4000001140c */
[----:B------:R-:W-:Y:S01]  /*93c0*/  LOP3.LUT R59, R4, R14, R6, 0xfe, !PT ;  /* 0x0000000e043b7212 */ /* 0x000fe200078efe06 */
[----:B------:R-:W-:Y:S01]  /*93d0*/  IMAD.IADD R3, R3, 0x1, R13 ;  /* 0x0000000103037824 */ /* 0x000fe200078e020d */
[----:B------:R-:W-:Y:S01]  /*93e0*/  MOV R6, R10 ;  /* 0x0000000a00067202 */ /* 0x000fe20000000f00 */
[----:B------:R-:W-:Y:S01]  /*93f0*/  IMAD R0, R0, c[0x0][0x1a8], RZ ;  /* 0x00006a0000007a24 */ /* 0x000fe200078e02ff */
[----:B------:R-:W-:Y:S01]  /*9400*/  ISETP.NE.U32.AND P1, PT, RZ, c[0x0][0x350], PT ;  /* 0x0000d400ff007a0c */ /* 0x000fe20003f25070 */
[----:B------:R-:W-:Y:S01]  /*9410*/  IMAD.IADD R5, R9, 0x1, R15 ;  /* 0x0000000109057824 */ /* 0x000fe200078e020f */
[----:B------:R-:W-:Y:S01]  /*9420*/  ISETP.GE.AND P2, PT, R208, c[0x0][0x198], PT ;  /* 0x00006600d0007a0c */ /* 0x000fe20003f46270 */
[----:B------:R-:W-:Y:S01]  /*9430*/  IMAD R10, R12, c[0x0][0x1ac], R0 ;  /* 0x00006b000c0a7a24 */ /* 0x000fe200078e0200 */
[----:B------:R-:W-:Y:S01]  /*9440*/  @P0 SHF.R.S32.HI R0, RZ, 0x1f, R16 ;  /* 0x0000001fff000819 */ /* 0x000fe20000011410 */
[----:B------:R-:W-:Y:S01]  /*9450*/  IMAD.MOV.U32 R4, RZ, RZ, R8 ;  /* 0x000000ffff047224 */ /* 0x000fe200078e0008 */
[----:B------:R-:W-:Y:S01]  /*9460*/  ISETP.NE.AND.EX P1, PT, RZ, c[0x0][0x354], PT, P1 ;  /* 0x0000d500ff007a0c */ /* 0x000fe20003f25310 */
[----:B------:R-:W-:Y:S01]  /*9470*/  IMAD.WIDE.U32 R6, R115, c[0x0][0x1e8], R6 ;  /* 0x00007a0073067a25 */ /* 0x000fe200078e0006 */
[----:B------:R-:W-:-:S03]  /*9480*/  @!P0 MOV R16, R217 ;  /* 0x000000d900108202 */ /* 0x000fc60000000f00 */
[----:B------:R-:W-:Y:S02]  /*9490*/  @!P0 IMAD.MOV.U32 R0, RZ, RZ, R118 ;  /* 0x000000ffff008224 */ /* 0x000fe400078e0076 */
[----:B------:R-:W-:-:S04]  /*94a0*/  IMAD.WIDE.U32 R8, R12, c[0x0][0x1a8], R2 ;  /* 0x00006a000c087a25 */ /* 0x000fc800078e0002 */
[----:B------:R-:W-:Y:S01]  /*94b0*/  IMAD.WIDE.U32 R2, R115, c[0x0][0x210], R4 ;  /* 0x0000840073027a25 */ /* 0x000fe200078e0004 */
[----:B------:R-:W-:-:S03]  /*94c0*/  LEA R15, P0, R8, c[0x0][0x160], 0x1 ;  /* 0x00005800080f7a11 */ /* 0x000fc600078008ff */
[C---:B------:R-:W-:Y:S01]  /*94d0*/  IMAD R5, R115.reuse, c[0x0][0x1ec], R7 ;  /* 0x00007b0073057a24 */ /* 0x040fe200078e0207 */
[----:B------:R-:W-:Y:S01]  /*94e0*/  SEL R7, R0, RZ, !P1 ;  /* 0x000000ff00077207 */ /* 0x000fe20004800000 */
[----:B------:R-:W-:Y:S01]  /*94f0*/  IMAD R3, R115, c[0x0][0x214], R3 ;  /* 0x0000850073037a24 */ /* 0x000fe200078e0203 */
[----:B------:R-:W-:Y:S01]  /*9500*/  SEL R0, R16, RZ, !P1 ;  /* 0x000000ff10007207 */ /* 0x000fe20004800000 */
[----:B------:R-:W-:Y:S02]  /*9510*/  IMAD.MOV.U32 R4, RZ, RZ, R6 ;  /* 0x000000ffff047224 */ /* 0x000fe400078e0006 */
[C---:B------:R-:W-:Y:S02]  /*9520*/  IMAD R6, R7.reuse, c[0x0][0x1f0], RZ ;  /* 0x00007c0007067a24 */ /* 0x040fe400078e02ff */
[----:B------:R-:W-:Y:S02]  /*9530*/  IMAD R7, R7, c[0x0][0x218], RZ ;  /* 0x0000860007077a24 */ /* 0x000fe400078e02ff */
[----:B------:R-:W-:-:S04]  /*9540*/  IMAD.WIDE.U32 R212, R0, c[0x0][0x218], R2 ;  /* 0x0000860000d47a25 */ /* 0x000fc800078e0002 */
[----:B------:R-:W-:-:S04]  /*9550*/  IMAD.WIDE.U32 R210, R0, c[0x0][0x1f0], R4 ;  /* 0x00007c0000d27a25 */ /* 0x000fc800078e0004 */
[C---:B------:R-:W-:Y:S02]  /*9560*/  IMAD R2, R0.reuse, c[0x0][0x1f4], R6 ;  /* 0x00007d0000027a24 */ /* 0x040fe400078e0206 */
[----:B------:R-:W-:Y:S02]  /*9570*/  IMAD.IADD R9, R9, 0x1, R10 ;  /* 0x0000000109097824 */ /* 0x000fe400078e020a */
[----:B------:R-:W-:Y:S02]  /*9580*/  IMAD R0, R0, c[0x0][0x21c], R7 ;  /* 0x0000870000007a24 */ /* 0x000fe400078e0207 */
[----:B------:R-:W-:Y:S01]  /*9590*/  IMAD.IADD R209, R211, 0x1, R2 ;  /* 0x00000001d3d17824 */ /* 0x000fe200078e0202 */
[----:B------:R-:W-:Y:S02]  /*95a0*/  LEA.HI.X R13, R8, c[0x0][0x164], R9, 0x1, P0 ;  /* 0x00005900080d7a11 */ /* 0x000fe400000f0c09 */
[----:B------:R-:W-:Y:S01]  /*95b0*/  IADD3 R214, R213, R0, RZ ;  /* 0x00000000d5d67210 */ /* 0x000fe20007ffe0ff */
[----:B------:R-:W-:Y:S05]  /*95c0*/  BRA.DIV ~URZ, `(.L_x_1413) ;  /* 0x000124c27f007947 */ /* 0x000fea000b800000 */
[----:B------:R1:W2:Y:S02]  /*95d0*/  SHFL.IDX PT, R10, R13, RZ, 0x181f ;  /* 0x00181fff0d0a7589 */ /* 0x0002a400000e0000 */
.L_x_1546:
[----:B------:R-:W-:Y:S05]  /*95e0*/  BRA.DIV ~URZ, `(.L_x_1414) ;  /* 0x000125127f007947 */ /* 0x000fea000b800000 */
[----:B------:R3:W4:Y:S02]  /*95f0*/  SHFL.IDX PT, R0, R15, RZ, 0x181f ;  /* 0x00181fff0f007589 */ /* 0x00072400000e0000 */
.L_x_1547:
[----:B------:R-:W-:Y:S01]  /*9600*/  IMAD R37, R177, c[0x0][0x2c4], RZ ;  /* 0x0000b100b1257a24 */ /* 0x000fe200078e02ff */
[----:B------:R-:W-:Y:S01]  /*9610*/  SHF.R.S32.HI R39, RZ, 0x1f, R134 ;  /* 0x0000001fff277819 */ /* 0x000fe20000011486 */
[----:B------:R-:W-:Y:S01]  /*9620*/  BSSY B0, `(.L_x_1415) ;  /* 0x0000017000007945 */ /* 0x000fe20003800000 */
[----:B------:R-:W-:-:S02]  /*9630*/  SHF.R.S32.HI R12, RZ, 0x1f, R207 ;  /* 0x0000001fff0c7819 */ /* 0x000fc400000114cf */
[----:B------:R-:W-:Y:S02]  /*9640*/  ISETP.GE.AND P6, PT, R11, R37, PT ;  /* 0x000000250b00720c */ /* 0x000fe40003fc6270 */
[----:B------:R-:W-:Y:S02]  /*9650*/  LEA.HI R38, R39, R134, RZ, 0x3 ;  /* 0x0000008627267211 */ /* 0x000fe400078f18ff */
[----:B------:R-:W-:Y:S02]  /*9660*/  SHF.R.S32.HI R14, RZ, 0x1f, R208 ;  /* 0x0000001fff0e7819 */ /* 0x000fe400000114d0 */
        /* <DEDUP_REMOVED lines=18> */
.L_x_1416:
[----:B------:R-:W-:Y:S05]  /*9790*/  BSYNC B0 ;  /* 0x0000000000007941 */ /* 0x000fea0003800000 */
.L_x_1415:
[----:B------:R-:W-:Y:S05]  /*97a0*/  BRA.DIV ~URZ, `(.L_x_1417) ;  /* 0x000123b27f007947 */ /* 0x000fea000b800000 */
[----:B--2---:R2:W1:Y:S04]  /*97b0*/  SHFL.IDX PT, R10, R13, 0x1, 0x181f ;  /* 0x00381f000d0a7f89 */ /* 0x00446800000e0000 */
[----:B----4-:R2:W4:Y:S02]  /*97c0*/  SHFL.IDX PT, R0, R15, 0x1, 0x181f ;  /* 0x00381f000f007f89 */ /* 0x01052400000e0000 */
.L_x_1548:
[----:B------:R-:W-:Y:S01]  /*97d0*/  IADD3 R2, R11, 0x20, RZ ;  /* 0x000000200b027810 */ /* 0x000fe20007ffe0ff */
[----:B------:R-:W-:Y:S03]  /*97e0*/  BSSY B0, `(.L_x_1418) ;  /* 0x0000012000007945 */ /* 0x000fe60003800000 */
[----:B------:R-:W-:-:S13]  /*97f0*/  ISETP.GE.AND P0, PT, R2, R37, PT ;  /* 0x000000250200720c */ /* 0x000fda0003f06270 */
        /* <DEDUP_REMOVED lines=16> */
.L_x_1419:
[----:B------:R-:W-:Y:S05]  /*9900*/  BSYNC B0 ;  /* 0x0000000000007941 */ /* 0x000fea0003800000 */
.L_x_1418:
[----:B------:R-:W-:Y:S05]  /*9910*/  BRA.DIV ~URZ, `(.L_x_1420) ;  /* 0x000123027f007947 */ /* 0x000fea000b800000 */
[----:B-1----:R1:W2:Y:S02]  /*9920*/  SHFL.IDX PT, R10, R13, 0x2, 0x181f ;  /* 0x00581f000d0a7f89 */ /* 0x0022a400000e0000 */
.L_x_1549:
[----:B------:R-:W-:Y:S05]  /*9930*/  BRA.DIV ~URZ, `(.L_x_1421) ;  /* 0x000123527f007947 */ /* 0x000fea000b800000 */
[----:B----4-:R4:W1:Y:S02]  /*9940*/  SHFL.IDX PT, R0, R15, 0x2, 0x181f ;  /* 0x00581f000f007f89 */ /* 0x01086400000e0000 */
.L_x_1550:
        /* <DEDUP_REMOVED lines=19> */
.L_x_1423:
[----:B------:R-:W-:Y:S05]  /*9a80*/  BSYNC B0 ;  /* 0x0000000000007941 */ /* 0x000fea0003800000 */
.L_x_1422:
[----:B------:R-:W-:Y:S05]  /*9a90*/  BRA.DIV ~URZ, `(.L_x_1424) ;  /* 0x000122527f007947 */ /* 0x000fea000b800000 */
[----:B--2---:R2:W3:Y:S04]  /*9aa0*/  SHFL.IDX PT, R10, R13, 0x3, 0x181f ;  /* 0x00781f000d0a7f89 */ /* 0x0044e800000e0000 */
[----:B-1----:R2:W1:Y:S02]  /*9ab0*/  SHFL.IDX PT, R0, R15, 0x3, 0x181f ;  /* 0x00781f000f007f89 */ /* 0x00246400000e0000 */
.L_x_1551:
[----:B--2---:R-:W2:Y:S01]  /*9ac0*/  LDL R103, [R1+0x8] ;  /* 0x0000080001677983 */ /* 0x004ea20000100800 */
[----:B------:R-:W-:Y:S01]  /*9ad0*/  IADD3 R2, R11, 0x60, RZ ;  /* 0x000000600b027810 */ /* 0x000fe20007ffe0ff */
[----:B------:R-:W-:Y:S01]  /*9ae0*/  IMAD.MOV.U32 R61, RZ, RZ, 0x30 ;  /* 0x00000030ff3d7424 */ /* 0x000fe200078e00ff */
[----:B------:R-:W-:Y:S01]  /*9af0*/  SHF.R.S32.HI R60, RZ, 0x1f, R88 ;  /* 0x0000001fff3c7819 */ /* 0x000fe20000011458 */
[----:B------:R-:W-:Y:S01]  /*9b00*/  IMAD.MOV.U32 R90, RZ, RZ, R210 ;  /* 0x000000ffff5a7224 */ /* 0x000fe200078e00d2 */
[----:B------:R-:W-:Y:S01]  /*9b10*/  ISETP.GE.AND P0, PT, R2, R37, PT ;  /* 0x000000250200720c */ /* 0x000fe20003f06270 */
[----:B------:R-:W-:-:S12]  /*9b20*/  IMAD.MOV.U32 R91, RZ, RZ, R209 ;  /* 0x000000ffff5b7224 */ /* 0x000fd800078e00d1 */
        /* <DEDUP_REMOVED lines=10> */
[----:B------:R-:W-:Y:S02]  /*9bd0*/  @!P0 LEA R4, P1, R208, R0, 0x1 ;  /* 0x00000000d0048211 */ /* 0x000fe400078208ff */
[----:B------:R-:W-:Y:S01]  /*9be0*/  LOP3.LUT P5, RZ, R206, 0x1, RZ, 0xc0, !PT ;  /* 0x00000001ceff7812 */ /* 0x000fe200078ac0ff */
[----:B------:R3:W-:Y:S01]  /*9bf0*/  @!P0 LDGSTS.E.BYPASS.LTC128B.128 [R201+0x17080], [R6.64], !P4 ;  /* 0x1708000006c98fae */ /* 0x0007e2000e101d46 */
[----:B------:R-:W-:Y:S02]  /*9c00*/  @!P0 LEA.HI.X R5, R208, R10, R14, 0x1, P1 ;  /* 0x0000000ad0058211 */ /* 0x000fe400008f0c0e */
[C---:B------:R-:W-:Y:S01]  /*9c10*/  LOP3.LUT P4, RZ, R206.reuse, 0x2, RZ, 0xc0, !PT ;  /* 0x00000002ceff7812 */ /* 0x040fe2000788c0ff */
[----:B------:R4:W-:Y:S01]  /*9c20*/  @!P0 LDGSTS.E.BYPASS.LTC128B.128 [R201+0x1b080], [R2.64], !P3 ;  /* 0x1b08000002c98fae */ /* 0x0009e2000d901d46 */
[----:B------:R-:W-:-:S03]  /*9c30*/  LOP3.LUT P3, RZ, R206, 0x4, RZ, 0xc0, !PT ;  /* 0x00000004ceff7812 */ /* 0x000fc6000786c0ff */
[----:B------:R1:W-:Y:S04]  /*9c40*/  @!P0 LDGSTS.E.BYPASS.LTC128B.128 [R201+0x1f080], [R4.64], !P2 ;  /* 0x1f08000004c98fae */ /* 0x0003e8000d101d46 */
[----:B------:R-:W0:Y:S01]  /*9c50*/  LDGDEPBAR ;  /* 0x00000000000079af */ /* 0x000e220000000000 */
[----:B------:R-:W-:Y:S01]  /*9c60*/  WARPSYNC 0xffffffff ;  /* 0xffffffff00007948 */ /* 0x000fe20003800000 */
[----:B---3--:R-:W-:Y:S02]  /*9c70*/  IMAD R7, R60, c[0x0][0x1e0], RZ ;  /* 0x000078003c077a24 */ /* 0x008fe400078e02ff */
[----:B----4-:R-:W-:Y:S01]  /*9c80*/  IMAD.WIDE.U32 R2, R88, c[0x0][0x1e0], RZ ;  /* 0x0000780058027a25 */ /* 0x010fe200078e00ff */
[----:B------:R-:W-:Y:S03]  /*9c90*/  BAR.SYNC.DEFER_BLOCKING 0x0 ;  /* 0x0000000000007b1d */ /* 0x000fe60000010000 */
[----:B--2---:R-:W-:-:S04]  /*9ca0*/  IMAD R61, R103, -0x30, R61 ;  /* 0xffffffd0673d7824 */ /* 0x004fc800078e023d */
[----:B------:R-:W-:-:S05]  /*9cb0*/  IMAD.IADD R89, R178, 0x1, R61 ;  /* 0x00000001b2597824 */ /* 0x000fca00078e023d */
[----:B------:R-:W-:-:S05]  /*9cc0*/  IMNMX R0, R89, 0x30, PT ;  /* 0x0000003059007817 */ /* 0x000fca0003800200 */
[----:B------:R-:W-:Y:S02]  /*9cd0*/  IMAD.IADD R6, R0, 0x1, -R205 ;  /* 0x0000000100067824 */ /* 0x000fe400078e0acd */
[----:B------:R-:W-:Y:S02]  /*9ce0*/  IMAD R0, R88, c[0x0][0x1e4], R7 ;  /* 0x0000790058007a24 */ /* 0x000fe400078e0207 */
[----:B------:R-:W-:Y:S01]  /*9cf0*/  IMAD.MOV.U32 R7, RZ, RZ, 0x20 ;  /* 0x00000020ff077424 */ /* 0x000fe200078e00ff */
[----:B------:R-:W-:Y:S01]  /*9d00*/  ISETP.GE.AND P0, PT, R6, 0x21, PT ;  /* 0x000000210600780c */ /* 0x000fe20003f06270 */
[----:B------:R-:W-:Y:S02]  /*9d10*/  IMAD.IADD R0, R3, 0x1, R0 ;  /* 0x0000000103007824 */ /* 0x000fe400078e0200 */
[----:B------:R-:W-:-:S04]  /*9d20*/  IMAD.WIDE.U32 R2, R2, 0x30, R90 ;  /* 0x0000003002027825 */ /* 0x000fc800078e005a */
[----:B------:R-:W-:Y:S02]  /*9d30*/  IMAD R0, R0, 0x30, RZ ;  /* 0x0000003000007824 */ /* 0x000fe400078e02ff */
[----:B-1----:R-:W-:-:S04]  /*9d40*/  IMAD.WIDE.U32 R4, R7, c[0x0][0x1e0], RZ ;  /* 0x0000780007047a25 */ /* 0x002fc800078e00ff */
[----:B------:R-:W-:Y:S02]  /*9d50*/  IMAD R7, R7, c[0x0][0x1e4], RZ ;  /* 0x0000790007077a24 */ /* 0x000fe400078e02ff */
[----:B------:R-:W-:Y:S01]  /*9d60*/  IMAD.IADD R0, R3, 0x1, R0 ;  /* 0x0000000103007824 */ /* 0x000fe200078e0200 */
[----:B------:R-:W-:-:S04]  /*9d70*/  @P0 IADD3 R3, P1, R2, R4, RZ ;  /* 0x0000000402030210 */ /* 0x000fc80007f3e0ff */
[----:B------:R-:W-:Y:S02]  /*9d80*/  @P0 IADD3.X R7, R0, R5, R7, P1, !PT ;  /* 0x0000000500070210 */ /* 0x000fe40000ffe407 */
[----:B------:R-:W-:-:S13]  /*9d90*/  ISETP.GE.AND P1, PT, R6, 0x1, PT ;  /* 0x000000010600780c */ /* 0x000fda0003f26270 */
[----:B------:R-:W-:-:S04]  /*9da0*/  @P1 LEA R4, P2, R2, c[0x0][0x1c8], 0x1 ;  /* 0x0000720002041a11 */ /* 0x000fc800078408ff */
[----:B------:R-:W-:Y:S02]  /*9db0*/  @P1 LEA.HI.X R5, R2, c[0x0][0x1cc], R0, 0x1, P2 ;  /* 0x0000730002051a11 */ /* 0x000fe400010f0c00 */
[----:B------:R-:W-:-:S04]  /*9dc0*/  @P0 LEA R2, P2, R3, c[0x0][0x1c8], 0x1 ;  /* 0x0000720003020a11 */ /* 0x000fc800078408ff */
[----:B------:R-:W-:Y:S02]  /*9dd0*/  @P0 LEA.HI.X R3, R3, c[0x0][0x1cc], R7, 0x1, P2 ;  /* 0x0000730003030a11 */ /* 0x000fe400010f0c07 */
[----:B------:R-:W-:-:S13]  /*9de0*/  LOP3.LUT P2, RZ, R206, 0x8, RZ, 0xc0, !PT ;  /* 0x00000008ceff7812 */ /* 0x000fda000784c0ff */
        /* <DEDUP_REMOVED lines=10> */
[----:B------:R1:W-:Y:S01]  /*9e90*/  @P0 LDGSTS.E.BYPASS.LTC128B.128 [R201+0xf880], [R2.64+0x180], !P5 ;  /* 0x0f88018002c90fae */ /* 0x0003e2000e901d46 */
[----:B------:R-:W-:-:S03]  /*9ea0*/  ISETP.LT.AND P0, PT, RZ, c[0x0][0x27c], PT ;  /* 0x00009f00ff007a0c */ /* 0x000fc60003f01270 */
[----:B------:R-:W0:Y:S10]  /*9eb0*/  LDGDEPBAR ;  /* 0x00000000000079af */ /* 0x000e340000000000 */
[----:B------:R-:W-:Y:S05]  /*9ec0*/  @P0 BRA `(.L_x_1425) ;  /* 0x0000002000000947 */ /* 0x000fea0003800000 */
[----:B------:R-:W-:-:S04]  /*9ed0*/  DEPBAR.LE SB0, 0x1 ;  /* 0x000080400000791a */ /* 0x000fc80000000000 */
[----:B------:R-:W-:Y:S05]  /*9ee0*/  BRA `(.L_x_1426) ;  /* 0x000069c000007947 */ /* 0x000fea0003800000 */
.L_x_1425:
        /* <DEDUP_REMOVED lines=19> */
[----:B------:R-:W-:Y:S01]  /*a020*/  CS2R R20, SRZ ;  /* 0x0000000000147805 */ /* 0x000fe2000001ff00 */
        /* <DEDUP_REMOVED lines=20> */
[----:B------:R-:W-:Y:S02]  /*a170*/  @!P0 IADD3 R6, P1, R2, R0, RZ ;  /* 0x0000000002068210 */ /* 0x000fe40007f3e0ff */
[----:B------:R-:W-:Y:S02]  /*a180*/  SHF.R.S32.HI R0, RZ, 0x1f, R137 ;  /* 0x0000001fff007819 */ /* 0x000fe40000011489 */
[----:B------:R1:W5:Y:S01]  /*a190*/  @!P0 LD.E.64 R16, [R10.64] ;  /* 0x000000060a108980 */ /* 0x000362000c101b00 */
[----:B------:R-:W-:Y:S01]  /*a1a0*/  @!P0 IMAD.X R7, R3, 0x1, R7, P1 ;  /* 0x0000000103078824 */ /* 0x000fe200008e0607 */
[----:B------:R-:W-:-:S04]  /*a1b0*/  SHF.L.U64.HI R0, R137, 0x1, R0 ;  /* 0x0000000189007819 */ /* 0x000fc80000010200 */
[----:B------:R2:W5:Y:S01]  /*a1c0*/  @!P0 LD.E.64 R8, [R6.64] ;  /* 0x0000000606088980 */ /* 0x000562000c101b00 */
[----:B------:R-:W-:Y:S01]  /*a1d0*/  ISETP.GE.AND P1, PT, R138, c[0x0][0x27c], PT ;  /* 0x00009f008a007a0c */ /* 0x000fe20003f26270 */
[----:B-1----:R-:W-:-:S05]  /*a1e0*/  IMAD.SHL.U32 R10, R137, 0x2, RZ ;  /* 0x00000002890a7824 */ /* 0x002fca00078e00ff */
[----:B------:R-:W-:-:S05]  /*a1f0*/  @!P2 IADD3 R12, P0, R4, R10, RZ ;  /* 0x0000000a040ca210 */ /* 0x000fca0007f1e0ff */
[----:B------:R-:W-:Y:S01]  /*a200*/  @!P2 IMAD.X R13, R5, 0x1, R0, P0 ;  /* 0x00000001050da824 */ /* 0x000fe200000e0600 */
[----:B------:R-:W-:-:S05]  /*a210*/  @!P2 IADD3 R22, P0, R2, R10, RZ ;  /* 0x0000000a0216a210 */ /* 0x000fca0007f1e0ff */
[----:B------:R-:W-:Y:S01]  /*a220*/  @!P2 IMAD.X R23, R3, 0x1, R0, P0 ;  /* 0x000000010317a824 */ /* 0x000fe200000e0600 */
[----:B------:R-:W-:Y:S01]  /*a230*/  ISETP.GE.AND P0, PT, R140, c[0x0][0x27c], PT ;  /* 0x00009f008c007a0c */ /* 0x000fe20003f06270 */
[----:B------:R-:W-:Y:S01]  /*a240*/  CS2R R14, SRZ ;  /* 0x00000000000e7805 */ /* 0x000fe2000001ff00 */
[----:B--2---:R-:W-:Y:S01]  /*a250*/  CS2R R6, SRZ ;  /* 0x0000000000067805 */ /* 0x004fe2000001ff00 */
[----:B------:R-:W-:Y:S01]  /*a260*/  @!P1 IMAD.WIDE R18, R138, 0x2, R4 ;  /* 0x000000028a129825 */ /* 0x000fe200078e0204 */
[----:B------:R-:W-:-:S03]  /*a270*/  SHF.R.S32.HI R0, RZ, 0x1f, R140 ;  /* 0x0000001fff007819 */ /* 0x000fc6000001148c */
[----:B------:R-:W-:Y:S01]  /*a280*/  @!P1 IMAD.WIDE R10, R138, 0x2, R2 ;  /* 0x000000028a0a9825 */ /* 0x000fe200078e0202 */
[----:B------:R1:W5:Y:S03]  /*a290*/  @!P1 LD.E.64 R14, [R18.64] ;  /* 0x00000006120e9980 */ /* 0x000366000c101b00 */
[C---:B------:R-:W-:Y:S01]  /*a2a0*/  IMAD.SHL.U32 R20, R140.reuse, 0x2, RZ ;  /* 0x000000028c147824 */ /* 0x040fe200078e00ff */
[----:B------:R2:W5:Y:S01]  /*a2b0*/  @!P1 LD.E.64 R6, [R10.64] ;  /* 0x000000060a069980 */ /* 0x000562000c101b00 */
[----:B------:R-:W-:-:S03]  /*a2c0*/  SHF.L.U64.HI R0, R140, 0x1, R0 ;  /* 0x000000018c007819 */ /* 0x000fc60000010200 */
[----:B------:R-:W-:-:S05]  /*a2d0*/  @!P0 IADD3 R4, P1, R4, R20, RZ ;  /* 0x0000001404048210 */ /* 0x000fca0007f3e0ff */
[--C-:B------:R-:W-:Y:S01]  /*a2e0*/  @!P0 IMAD.X R5, R5, 0x1, R0.reuse, P1 ;  /* 0x0000000105058824 */ /* 0x100fe200008e0600 */
[----:B------:R-:W-:Y:S02]  /*a2f0*/  @!P0 IADD3 R2, P1, R2, R20, RZ ;  /* 0x0000001402028210 */ /* 0x000fe40007f3e0ff */
[----:B------:R-:W-:Y:S01]  /*a300*/  CS2R R20, SRZ ;  /* 0x0000000000147805 */ /* 0x000fe2000001ff00 */
[----:B-1----:R-:W-:Y:S02]  /*a310*/  CS2R R18, SRZ ;  /* 0x0000000000127805 */ /* 0x002fe4000001ff00 */
[----:B------:R-:W-:-:S03]  /*a320*/  @!P0 IMAD.X R3, R3, 0x1, R0, P1 ;  /* 0x0000000103038824 */ /* 0x000fc600008e0600 */
[----:B------:R1:W5:Y:S01]  /*a330*/  @!P0 LD.E.64 R20, [R4.64] ;  /* 0x0000000604148980 */ /* 0x000362000c101b00 */
[----:B--2---:R-:W-:-:S03]  /*a340*/  CS2R R10, SRZ ;  /* 0x00000000000a7805 */ /* 0x004fc6000001ff00 */
[----:B------:R2:W5:Y:S04]  /*a350*/  @!P2 LD.E.64 R18, [R12.64] ;  /* 0x000000060c12a980 */ /* 0x000568000c101b00 */
[----:B------:R1:W5:Y:S01]  /*a360*/  @!P2 LD.E.64 R10, [R22.64] ;  /* 0x00000006160aa980 */ /* 0x000362000c101b00 */
[----:B--2---:R-:W-:-:S06]  /*a370*/  CS2R R12, SRZ ;  /* 0x00000000000c7805 */ /* 0x004fcc000001ff00 */
[----:B------:R1:W5:Y:S02]  /*a380*/  @!P0 LD.E.64 R12, [R2.64] ;  /* 0x00000006020c8980 */ /* 0x000364000c101b00 */
.L_x_1429:
[----:B-123--:R-:W-:Y:S05]  /*a390*/  BSYNC B0 ;  /* 0x0000000000007941 */ /* 0x00efea0003800000 */
.L_x_1428:
[----:B------:R-:W2:Y:S01]  /*a3a0*/  LDL R38, [R1+0x14] ;  /* 0x0000140001267983 */ /* 0x000ea20000100800 */
        /* <DEDUP_REMOVED lines=18> */
[----:B------:R-:W-:Y:S01]  /*a4d0*/  IMAD.MOV.U32 R21, RZ, RZ, R6 ;  /* 0x000000ffff157224 */ /* 0x000fe200078e0006 */
        /* <DEDUP_REMOVED lines=9> */
[----:B------:R-:W-:-:S04]  /*a570*/  DEPBAR.LE SB0, 0x1 ;  /* 0x000080400000791a */ /* 0x000fc80000000000 */
[----:B------:R-:W-:Y:S01]  /*a580*/  SHF.R.U32.HI R27, RZ, 0x10, R17 ;  /* 0x00000010ff1b7819 */ /* 0x000fe20000011611 */
[----:B------:R-:W-:Y:S01]  /*a590*/  IMAD.MOV.U32 R17, RZ, RZ, R9 ;  /* 0x000000ffff117224 */ /* 0x000fe200078e0009 */
[----:B------:R-:W-:Y:S01]  /*a5a0*/  SHF.R.U32.HI R31, RZ, 0x10, R15 ;  /* 0x00000010ff1f7819 */ /* 0x000fe2000001160f */
[----:B------:R-:W-:Y:S01]  /*a5b0*/  BSSY B1, `(.L_x_1430) ;  /* 0x00000c4000017945 */ /* 0x000fe20003800000 */
        /* <DEDUP_REMOVED lines=24> */
[----:B------:R-:W-:Y:S01]  /*a740*/  BAR.SYNC.DEFER_BLOCKING 0x0 ;  /* 0x0000000000007b1d */ /* 0x000fe20000010000 */
[----:B--2---:R-:W-:-:S05]  /*a750*/  IMAD R2, R38, -0x80, R37 ;  /* 0xffffff8026027824 */ /* 0x004fca00078e0225 */
[----:B------:R-:W-:-:S04]  /*a760*/  IMNMX R16, R2, 0x80, PT ;  /* 0x0000008002107817 */ /* 0x000fc80003800200 */
[----:B------:R-:W-:-:S13]  /*a770*/  ISETP.GE.AND P0, PT, R205, R16, PT ;  /* 0x00000010cd00720c */ /* 0x000fda0003f06270 */
        /* <DEDUP_REMOVED lines=42> */
.L_x_1433:
[----:B------:R-:W-:Y:S05]  /*aa20*/  BSYNC B0 ;  /* 0x0000000000007941 */ /* 0x000fea0003800000 */
.L_x_1432:
        /* <DEDUP_REMOVED lines=41> */
.L_x_1435:
[----:B------:R-:W-:Y:S05]  /*acc0*/  BSYNC B0 ;  /* 0x0000000000007941 */ /* 0x000fea0003800000 */
.L_x_1434:
        /* <DEDUP_REMOVED lines=41> */
.L_x_1437:
[----:B------:R-:W-:Y:S05]  /*af60*/  BSYNC B0 ;  /* 0x0000000000007941 */ /* 0x000fea0003800000 */
.L_x_1436:
        /* <DEDUP_REMOVED lines=40> */
.L_x_1431:
[----:B------:R-:W-:Y:S05]  /*b1f0*/  BSYNC B1 ;  /* 0x0000000000017941 */ /* 0x000fea0003800000 */
.L_x_1430:
        /* <DEDUP_REMOVED lines=45> */
.L_x_1441:
[----:B------:R-:W-:Y:S05]  /*b4d0*/  BSYNC B0 ;  /* 0x0000000000007941 */ /* 0x000fea0003800000 */
.L_x_1440:
        /* <DEDUP_REMOVED lines=41> */
.L_x_1443:
[----:B------:R-:W-:Y:S05]  /*b770*/  BSYNC B0 ;  /* 0x0000000000007941 */ /* 0x000fea0003800000 */
.L_x_1442:
        /* <DEDUP_REMOVED lines=41> */
.L_x_1445:
[----:B------:R-:W-:Y:S05]  /*ba10*/  BSYNC B0 ;  /* 0x0000000000007941 */ /* 0x000fea0003800000 */
.L_x_1444:
        /* <DEDUP_REMOVED lines=40> */
.L_x_1439:
[----:B------:R-:W-:Y:S05]  /*bca0*/  BSYNC B1 ;  /* 0x0000000000017941 */ /* 0x000fea0003800000 */
.L_x_1438:
        /* <DEDUP_REMOVED lines=45> */
.L_x_1449:
[----:B------:R-:W-:Y:S05]  /*bf80*/  BSYNC B0 ;  /* 0x0000000000007941 */ /* 0x000fea0003800000 */
.L_x_1448:
        /* <DEDUP_REMOVED lines=41> */
.L_x_1451:
[----:B------:R-:W-:Y:S05]  /*c220*/  BSYNC B0 ;  /* 0x0000000000007941 */ /* 0x000fea0003800000 */
.L_x_1450:
        /* <DEDUP_REMOVED lines=41> */
.L_x_1453:
[----:B------:R-:W-:Y:S05]  /*c4c0*/  BSYNC B0 ;  /* 0x0000000000007941 */ /* 0x000fea0003800000 */
.L_x_1452:
        /* <DEDUP_REMOVED lines=40> */
.L_x_1447:
[----:B------:R-:W-:Y:S05]  /*c750*/  BSYNC B1 ;  /* 0x0000000000017941 */ /* 0x000fea0003800000 */
.L_x_1446:
        /* <DEDUP_REMOVED lines=44> */
.L_x_1456:
[----:B------:R-:W-:Y:S05]  /*ca20*/  BSYNC B0 ;  /* 0x0000000000007941 */ /* 0x000fea0003800000 */
.L_x_1455:
        /* <DEDUP_REMOVED lines=41> */
.L_x_1458:
[----:B------:R-:W-:Y:S05]  /*ccc0*/  BSYNC B0 ;  /* 0x0000000000007941 */ /* 0x000fea0003800000 */
.L_x_1457:
        /* <DEDUP_REMOVED lines=41> */
.L_x_1460:
[----:B------:R-:W-:Y:S05]  /*cf60*/  BSYNC B0 ;  /* 0x0000000000007941 */ /* 0x000fea0003800000 */
.L_x_1459:
        /* <DEDUP_REMOVED lines=41> */
.L_x_1427:
        /* <DEDUP_REMOVED lines=36> */
.L_x_1462:
[----:B-123--:R-:W-:Y:S05]  /*d440*/  BSYNC B0 ;  /* 0x0000000000007941 */ /* 0x00efea0003800000 */
.L_x_1461:
[----:B------:R-:W2:Y:S01]  /*d450*/  LDL R40, [R1+0x14] ;  /* 0x0000140001287983 */ /* 0x000ea20000100800 */
[--C-:B-----5:R-:W-:Y:S01]  /*d460*/  IMAD.MOV.U32 R20, RZ, RZ, R13.reuse ;  /* 0x000000ffff147224 */ /* 0x120fe200078e000d */
[----:B------:R-:W-:Y:S01]  /*d470*/  SHF.R.U32.HI R2, RZ, 0x10, R13 ;  /* 0x00000010ff027819 */ /* 0x000fe2000001160d */
[----:B------:R-:W-:Y:S01]  /*d480*/  IMAD.MOV.U32 R33, RZ, RZ, R18 ;  /* 0x000000ffff217224 */ /* 0x000fe200078e0012 */
[--C-:B------:R-:W-:Y:S01]  /*d490*/  SHF.R.U64 R30, R18, 0x10, R19.reuse ;  /* 0x00000010121e7819 */ /* 0x100fe20000001213 */
[----:B------:R-:W-:Y:S01]  /*d4a0*/  IMAD.MOV.U32 R32, RZ, RZ, R19 ;  /* 0x000000ffff207224 */ /* 0x000fe200078e0013 */
[----:B------:R-:W-:Y:S01]  /*d4b0*/  PRMT R42, R20, 0x5410, R2 ;  /* 0x00005410142a7816 */ /* 0x000fe20000000002 */
[----:B------:R-:W-:Y:S01]  /*d4c0*/  IMAD.MOV.U32 R28, RZ, RZ, R9 ;  /* 0x000000ffff1c7224 */ /* 0x000fe200078e0009 */
[----:B------:R-:W-:Y:S01]  /*d4d0*/  SHF.R.U32.HI R27, RZ, 0x10, R19 ;  /* 0x00000010ff1b7819 */ /* 0x000fe20000011613 */
[----:B------:R-:W-:Y:S01]  /*d4e0*/  IMAD.MOV.U32 R21, RZ, RZ, R12 ;  /* 0x000000ffff157224 */ /* 0x000fe200078e000c */
[----:B------:R-:W-:Y:S01]  /*d4f0*/  SHF.R.U64 R26, R8, 0x10, R9 ;  /* 0x00000010081a7819 */ /* 0x000fe20000001209 */
        /* <DEDUP_REMOVED lines=8> */
[----:B------:R-:W-:Y:S01]  /*d580*/  IMAD.MOV.U32 R29, RZ, RZ, R8 ;  /* 0x000000ffff1d7224 */ /* 0x000fe200078e0008 */
[--C-:B------:R-:W-:Y:S01]  /*d590*/  SHF.R.U64 R9, R4, 0x10, R5.reuse ;  /* 0x0000001004097819 */ /* 0x100fe20000001205 */
[----:B------:R-:W-:Y:S01]  /*d5a0*/  IMAD.MOV.U32 R11, RZ, RZ, R5 ;  /* 0x000000ffff0b7224 */ /* 0x000fe200078e0005 */
[--C-:B------:R-:W-:Y:S01]  /*d5b0*/  SHF.R.U64 R34, R16, 0x10, R17.reuse ;  /* 0x0000001010227819 */ /* 0x100fe20000001211 */
[----:B------:R-:W-:Y:S01]  /*d5c0*/  IMAD.MOV.U32 R25, RZ, RZ, R10 ;  /* 0x000000ffff197224 */ /* 0x000fe200078e000a */
[----:B------:R-:W-:Y:S01]  /*d5d0*/  SHF.R.U32.HI R31, RZ, 0x10, R17 ;  /* 0x00000010ff1f7819 */ /* 0x000fe20000011611 */
[----:B------:R-:W-:Y:S01]  /*d5e0*/  IMAD.MOV.U32 R17, RZ, RZ, R14 ;  /* 0x000000ffff117224 */ /* 0x000fe200078e000e */
[----:B------:R-:W-:Y:S01]  /*d5f0*/  SHF.R.U32.HI R4, RZ, 0x10, R5 ;  /* 0x00000010ff047819 */ /* 0x000fe20000011605 */
[--C-:B------:R-:W-:Y:S01]  /*d600*/  IMAD.MOV.U32 R16, RZ, RZ, R15.reuse ;  /* 0x000000ffff107224 */ /* 0x100fe200078e000f */
[--C-:B------:R-:W-:Y:S01]  /*d610*/  SHF.R.U64 R13, R14, 0x10, R15.reuse ;  /* 0x000000100e0d7819 */ /* 0x100fe2000000120f */
[----:B------:R-:W-:Y:S01]  /*d620*/  IMAD.MOV.U32 R8, RZ, RZ, R6 ;  /* 0x000000ffff087224 */ /* 0x000fe200078e0006 */
[----:B------:R-:W-:Y:S01]  /*d630*/  SHF.R.U32.HI R10, RZ, 0x10, R15 ;  /* 0x00000010ff0a7819 */ /* 0x000fe2000001160f */
[--C-:B------:R-:W-:Y:S01]  /*d640*/  IMAD.MOV.U32 R5, RZ, RZ, R7.reuse ;  /* 0x000000ffff057224 */ /* 0x100fe200078e0007 */
[----:B------:R-:W-:Y:S01]  /*d650*/  SHF.R.U64 R3, R6, 0x10, R7 ;  /* 0x0000001006037819 */ /* 0x000fe20000001207 */
[----:B------:R-:W-:-:S04]  /*d660*/  DEPBAR.LE SB0, 0x1 ;  /* 0x000080400000791a */ /* 0x000fc80000000000 */
[----:B------:R-:W-:Y:S01]  /*d670*/  SHF.R.U32.HI R0, RZ, 0x10, R7 ;  /* 0x00000010ff007819 */ /* 0x000fe20000011607 */
[----:B------:R-:W-:Y:S01]  /*d680*/  BSSY B1, `(.L_x_1463) ;  /* 0x00000d1000017945 */ /* 0x000fe20003800000 */
        /* <DEDUP_REMOVED lines=15> */
[----:B------:R-:W-:Y:S01]  /*d780*/  SHF.R.S32.HI R50, RZ, 0x3, R38 ;  /* 0x00000003ff327819 */ /* 0x000fe20000011426 */
        /* <DEDUP_REMOVED lines=41> */
[--C-:B------:R-:W-:Y:S01]  /*da20*/  HADD2.F32 R6, -RZ, R9.reuse.H0_H0 ;  /* 0x20000009ff067230 */ /* 0x100fe20000004100 */
        /* <DEDUP_REMOVED lines=11> */
[--C-:B------:R-:W-:Y:S01]  /*dae0*/  HADD2.F32 R8, -RZ, R10.reuse.H0_H0 ;  /* 0x2000000aff087230 */ /* 0x100fe20000004100 */
        /* <DEDUP_REMOVED lines=41> */
.L_x_1466:
[----:B------:R-:W-:Y:S05]  /*dd80*/  BSYNC B0 ;  /* 0x0000000000007941 */ /* 0x000fea0003800000 */
.L_x_1465:
        /* <DEDUP_REMOVED lines=96> */
.L_x_1464:
[----:B------:R-:W-:Y:S05]  /*e390*/  BSYNC B1 ;  /* 0x0000000000017941 */ /* 0x000fea0003800000 */
.L_x_1463:
[----:B------:R-:W-:Y:S01]  /*e3a0*/  IADD3 R2, R205, 0x20, RZ ;  /* 0x00000020cd027810 */ /* 0x000fe20007ffe0ff */
[----:B------:R-:W-:Y:S03]  /*e3b0*/  BSSY B1, `(.L_x_1467) ;  /* 0x00000c6000017945 */ /* 0x000fe60003800000 */
[----:B------:R-:W-:-:S13]  /*e3c0*/  ISETP.GE.AND P0, PT, R2, R40, PT ;  /* 0x000000280200720c */ /* 0x000fda0003f06270 */
[----:B------:R-:W-:Y:S05]  /*e3d0*/  @P0 BRA `(.L_x_1468) ;  /* 0x00000c3000000947 */ /* 0x000fea0003800000 */
[----:B------:R-:W-:Y:S01]  /*e3e0*/  ISETP.GE.AND P0, PT, R132, c[0x0][0x27c], PT ;  /* 0x00009f0084007a0c */ /* 0x000fe20003f06270 */
[----:B------:R-:W-:Y:S01]  /*e3f0*/  BSSY B0, `(.L_x_1469) ;  /* 0x0000061000007945 */ /* 0x000fe20003800000 */
[----:B------:R-:W-:Y:S02]  /*e400*/  SHF.R.S32.HI R0, RZ, 0x1f, R2 ;  /* 0x0000001fff007819 */ /* 0x000fe40000011402 */
[----:B------:R-:W-:Y:S02]  /*e410*/  SHF.R.U32.HI R58, RZ, 0x3, R159 ;  /* 0x00000003ff3a7819 */ /* 0x000fe4000001169f */
[----:B------:R-:W-:-:S05]  /*e420*/  LEA.HI R0, R0, R2, RZ, 0x3 ;  /* 0x0000000200007211 */ /* 0x000fca00078f18ff */
[----:B------:R-:W-:-:S05]  /*e430*/  IMAD.SHL.U32 R0, R0, 0x40, RZ ;  /* 0x0000004000007824 */ /* 0x000fca00078e00ff */
[----:B------:R-:W-:Y:S01]  /*e440*/  LOP3.LUT R17, R0, 0xfffffe00, RZ, 0xc0, !PT ;  /* 0xfffffe0000117812 */ /* 0x000fe200078ec0ff */
        /* <DEDUP_REMOVED lines=25> */
[C---:B------:R-:W-:Y:S01]  /*e5e0*/  FMUL.FTZ R7, R2.reuse, R18 ;  /* 0x0000001202077220 */ /* 0x040fe20000410000 */
        /* <DEDUP_REMOVED lines=65> */
.L_x_1470:
[----:B------:R-:W-:Y:S05]  /*ea00*/  BSYNC B0 ;  /* 0x0000000000007941 */ /* 0x000fea0003800000 */
.L_x_1469:
[----:B------:R-:W-:-:S13]  /*ea10*/  ISETP.GE.AND P0, PT, R134, c[0x0][0x27c], PT ;  /* 0x00009f0086007a0c */ /* 0x000fda0003f06270 */
[----:B------:R-:W-:Y:S05]  /*ea20*/  @P0 BRA `(.L_x_1468) ;  /* 0x000005e000000947 */ /* 0x000fea0003800000 */
[----:B------:R-:W-:Y:S01]  /*ea30*/  MOV R0, c[0x0][0x27c] ;  /* 0x00009f0000007a02 */ /* 0x000fe20000000f00 */
[----:B------:R-:W-:Y:S01]  /*ea40*/  HADD2.F32 R13, -RZ, R53.H0_H0 ;  /* 0x20000035ff0d7230 */ /* 0x000fe20000004100 */
[----:B------:R-:W-:Y:S02]  /*ea50*/  LEA.HI R3, R39, R134, RZ, 0x6 ;  /* 0x0000008627037211 */ /* 0x000fe400078f30ff */
[----:B------:R-:W-:Y:S02]  /*ea60*/  LEA.HI R0, R0, R50, RZ, 0x1d ;  /* 0x0000003200007211 */ /* 0x000fe400078fe8ff */
[----:B------:R-:W-:Y:S02]  /*ea70*/  LOP3.LUT R2, R159, 0x38, R38, 0xf8, !PT ;  /* 0x000000389f027812 */ /* 0x000fe400078ef826 */
[----:B-1----:R-:W-:Y:S02]  /*ea80*/  SHF.L.U32 R5, R3, 0x7, RZ ;  /* 0x0000000703057819 */ /* 0x002fe400000006ff */
[----:B------:R-:W-:-:S02]  /*ea90*/  SHF.R.S32.HI R3, RZ, 0x1f, R0 ;  /* 0x0000001fff037819 */ /* 0x000fc40000011400 */
        /* <DEDUP_REMOVED lines=10> */
[----:B------:R-:W1:Y:S03]  /*eb40*/  LDS.128 R4, [R30] ;  /* 0x000000001e047984 */ /* 0x000e660000000c00 */
[----:B------:R-:W-:Y:S01]  /*eb50*/  IADD3 R2, R0, R2, R17 ;  /* 0x0000000200027210 */ /* 0x000fe20007ffe011 */
[----:B------:R-:W-:-:S03]  /*eb60*/  HADD2.F32 R0, -RZ, R49.H1_H1 ;  /* 0x30000031ff007230 */ /* 0x000fc60000004100 */
[----:B------:R-:W-:Y:S01]  /*eb70*/  SHF.L.U32 R27, R2, 0x1, RZ ;  /* 0x00000001021b7819 */ /* 0x000fe200000006ff */
[----:B------:R-:W-:-:S04]  /*eb80*/  HADD2.F32 R2, -RZ, R49.H0_H0 ;  /* 0x20000031ff027230 */ /* 0x000fc80000004100 */
        /* <DEDUP_REMOVED lines=16> */
[----:B------:R-:W-:Y:S01]  /*ec90*/  HADD2.F32 R5, -RZ, R51.H0_H0 ;  /* 0x20000033ff057230 */ /* 0x000fe20000004100 */
[-C--:B------:R-:W-:Y:S01]  /*eca0*/  FMUL.FTZ R32, R0, R3.reuse ;  /* 0x0000000300207220 */ /* 0x080fe20000410000 */
[--C-:B------:R-:W-:Y:S01]  /*ecb0*/  HADD2.F32 R21, -RZ, R6.reuse.H0_H0 ;  /* 0x20000006ff157230 */ /* 0x100fe20000004100 */
[----:B------:R-:W-:Y:S01]  /*ecc0*/  FFMA.FTZ R35, R11, R3, R2 ;  /* 0x000000030b237223 */ /* 0x000fe20000010002 */
[----:B------:R-:W-:Y:S01]  /*ecd0*/  HADD2.F32 R20, -RZ, R6.H1_H1 ;  /* 0x30000006ff147230 */ /* 0x000fe20000004100 */
[----:B------:R-:W-:Y:S01]  /*ece0*/  FMUL.FTZ R4, R5, R19 ;  /* 0x0000001305047220 */ /* 0x000fe20000410000 */
[--C-:B------:R-:W-:Y:S01]  /*ecf0*/  HADD2.F32 R8, -RZ, R10.reuse.H0_H0 ;  /* 0x2000000aff087230 */ /* 0x100fe20000004100 */
[----:B------:R-:W-:Y:S01]  /*ed00*/  FFMA.FTZ R13, R13, R17, -R33 ;  /* 0x000000110d0d7223 */ /* 0x000fe20000010821 */
        /* <DEDUP_REMOVED lines=48> */
.L_x_1468:
[----:B------:R-:W-:Y:S05]  /*f010*/  BSYNC B1 ;  /* 0x0000000000017941 */ /* 0x000fea0003800000 */
.L_x_1467:
[----:B------:R-:W-:Y:S01]  /*f020*/  IADD3 R0, R205, 0x40, RZ ;  /* 0x00000040cd007810 */ /* 0x000fe20007ffe0ff */
[----:B------:R-:W-:Y:S03]  /*f030*/  BSSY B1, `(.L_x_1471) ;  /* 0x00000c3000017945 */ /* 0x000fe60003800000 */
[----:B------:R-:W-:-:S13]  /*f040*/  ISETP.GE.AND P0, PT, R0, R40, PT ;  /* 0x000000280000720c */ /* 0x000fda0003f06270 */
[----:B------:R-:W-:Y:S05]  /*f050*/  @P0 BRA `(.L_x_1472) ;  /* 0x00000c0000000947 */ /* 0x000fea0003800000 */
[----:B------:R2:W5:Y:S01]  /*f060*/  LDL R37, [R1+0x48] ;  /* 0x0000480001257983 */ /* 0x0005620000100800 */
[----:B------:R-:W-:Y:S01]  /*f070*/  ISETP.GE.AND P0, PT, R132, c[0x0][0x27c], PT ;  /* 0x00009f0084007a0c */ /* 0x000fe20003f06270 */
[----:B------:R-:W-:Y:S01]  /*f080*/  BSSY B0, `(.L_x_1473) ;  /* 0x0000063000007945 */ /* 0x000fe20003800000 */
[C---:B------:R-:W-:Y:S02]  /*f090*/  IADD3 R38, R205.reuse, 0x40, RZ ;  /* 0x00000040cd267810 */ /* 0x040fe40007ffe0ff */
[----:B------:R-:W-:-:S03]  /*f0a0*/  IADD3 R39, R205, 0x40, RZ ;  /* 0x00000040cd277810 */ /* 0x000fc60007ffe0ff */
[----:B------:R-:W-:Y:S02]  /*f0b0*/  IMAD.SHL.U32 R38, R38, 0x40, RZ ;  /* 0x0000004026267824 */ /* 0x000fe400078e00ff */
[----:B------:R-:W-:-:S03]  /*f0c0*/  IMAD.SHL.U32 R39, R39, 0x40, RZ ;  /* 0x0000004027277824 */ /* 0x000fc600078e00ff */
[----:B------:R-:W-:Y:S02]  /*f0d0*/  LOP3.LUT R38, R38, 0x1c0, RZ, 0xc0, !PT ;  /* 0x000001c026267812 */ /* 0x000fe400078ec0ff */
[----:B------:R-:W-:Y:S02]  /*f0e0*/  LOP3.LUT R39, R39, 0x1c0, RZ, 0xc0, !PT ;  /* 0x000001c027277812 */ /* 0x000fe400078ec0ff */
[----:B------:R-:W-:Y:S01]  /*f0f0*/  SHF.R.U32.HI R38, RZ, 0x3, R38 ;  /* 0x00000003ff267819 */ /* 0x000fe20000011626 */
        /* <DEDUP_REMOVED lines=8> */
[----:B-----5:R-:W-:Y:S02]  /*f180*/  LOP3.LUT R3, R37, R0, R38, 0xf6, !PT ;  /* 0x0000000025037212 */ /* 0x020fe400078ef626 */
        /* <DEDUP_REMOVED lines=10> */
[----:B------:R-:W3:Y:S01]  /*f230*/  LDS.128 R8, [R27+0x10080] ;  /* 0x010080001b087984 */ /* 0x000ee20000000c00 */
[--C-:B-1----:R-:W-:Y:S02]  /*f240*/  HADD2.F32 R17, -RZ, R4.reuse.H0_H0 ;  /* 0x20000004ff117230 */ /* 0x102fe40000004100 */
[----:B------:R-:W-:Y:S02]  /*f250*/  HADD2.F32 R16, -RZ, R4.H1_H1 ;  /* 0x30000004ff107230 */ /* 0x000fe40000004100 */
[--C-:B------:R-:W-:Y:S02]  /*f260*/  HADD2.F32 R23, -RZ, R7.reuse.H0_H0 ;  /* 0x20000007ff177230 */ /* 0x100fe40000004100 */
[--C-:B---3--:R-:W-:Y:S02]  /*f270*/  HADD2.F32 R4, -RZ, R8.reuse.H0_H0 ;  /* 0x20000008ff047230 */ /* 0x108fe40000004100 */
        /* <DEDUP_REMOVED lines=67> */
.L_x_1474:
[----:B------:R-:W-:Y:S05]  /*f6b0*/  BSYNC B0 ;  /* 0x0000000000007941 */ /* 0x000fea0003800000 */
.L_x_1473:
[----:B------:R-:W-:-:S13]  /*f6c0*/  ISETP.GE.AND P0, PT, R134, c[0x0][0x27c], PT ;  /* 0x00009f0086007a0c */ /* 0x000fda0003f06270 */
[----:B------:R-:W-:Y:S05]  /*f6d0*/  @P0 BRA `(.L_x_1472) ;  /* 0x0000058000000947 */ /* 0x000fea0003800000 */
[----:B------:R-:W3:Y:S01]  /*f6e0*/  LDL R36, [R1+0x50] ;  /* 0x0000500001247983 */ /* 0x000ee20000100800 */
[----:B------:R-:W-:Y:S01]  /*f6f0*/  MOV R0, c[0x0][0x27c] ;  /* 0x00009f0000007a02 */ /* 0x000fe20000000f00 */
[----:B------:R-:W-:-:S03]  /*f700*/  HADD2.F32 R13, -RZ, R53.H0_H0 ;  /* 0x20000035ff0d7230 */ /* 0x000fc60000004100 */
        /* <DEDUP_REMOVED lines=8> */
[----:B-----5:R-:W-:Y:S01]  /*f790*/  IADD3 R0, R2, R0, R37 ;  /* 0x0000000002007210 */ /* 0x020fe20007ffe025 */
[----:B------:R-:W-:-:S03]  /*f7a0*/  HADD2.F32 R2, -RZ, R49.H0_H0 ;  /* 0x20000031ff027230 */ /* 0x000fc60000004100 */
[----:B-1----:R-:W-:Y:S01]  /*f7b0*/  SHF.L.U32 R27, R0, 0x1, RZ ;  /* 0x00000001001b7819 */ /* 0x002fe200000006ff */
[----:B------:R-:W-:-:S04]  /*f7c0*/  HADD2.F32 R0, -RZ, R49.H1_H1 ;  /* 0x30000031ff007230 */ /* 0x000fc80000004100 */
[----:B------:R-:W1:Y:S02]  /*f7d0*/  LDS.128 R8, [R27+0x10080] ;  /* 0x010080001b087984 */ /* 0x000e640000000c00 */
[--C-:B-1----:R-:W-:Y:S02]  /*f7e0*/  HADD2.F32 R15, -RZ, R11.reuse.H0_H0 ;  /* 0x2000000bff0f7230 */ /* 0x102fe40000004100 */
[----:B------:R-:W-:Y:S02]  /*f7f0*/  HADD2.F32 R14, -RZ, R11.H1_H1 ;  /* 0x3000000bff0e7230 */ /* 0x000fe40000004100 */
[----:B------:R-:W-:Y:S02]  /*f800*/  HADD2.F32 R3, -RZ, R8.H1_H1 ;  /* 0x30000008ff037230 */ /* 0x000fe40000004100 */
[----:B------:R-:W-:Y:S02]  /*f810*/  HADD2.F32 R11, -RZ, R54.H0_H0 ;  /* 0x20000036ff0b7230 */ /* 0x000fe40000004100 */
[----:B------:R-:W-:Y:S01]  /*f820*/  HADD2.F32 R12, -RZ, R10.H1_H1 ;  /* 0x3000000aff0c7230 */ /* 0x000fe20000004100 */
[----:B------:R-:W-:Y:S01]  /*f830*/  FMUL.FTZ R31, R0, R3 ;  /* 0x00000003001f7220 */ /* 0x000fe20000410000 */
[----:B---3--:R-:W1:Y:S02]  /*f840*/  LDS.128 R4, [R36] ;  /* 0x0000000024047984 */ /* 0x008e640000000c00 */
[----:B-1----:R-:W-:-:S02]  /*f850*/  HADD2.F32 R17, -RZ, R4.H0_H0 ;  /* 0x20000004ff117230 */ /* 0x002fc40000004100 */
[----:B------:R-:W-:Y:S02]  /*f860*/  HADD2.F32 R16, -RZ, R4.H1_H1 ;  /* 0x30000004ff107230 */ /* 0x000fe40000004100 */
[----:B------:R-:W-:Y:S02]  /*f870*/  HADD2.F32 R4, -RZ, R8.H0_H0 ;  /* 0x20000008ff047230 */ /* 0x000fe40000004100 */
[--C-:B------:R-:W-:Y:S02]  /*f880*/  HADD2.F32 R23, -RZ, R7.reuse.H0_H0 ;  /* 0x20000007ff177230 */ /* 0x100fe40000004100 */
[----:B------:R-:W-:Y:S01]  /*f890*/  HADD2.F32 R22, -RZ, R7.H1_H1 ;  /* 0x30000007ff167230 */ /* 0x000fe20000004100 */
[C---:B------:R-:W-:Y:S01]  /*f8a0*/  FMUL.FTZ R7, R2.reuse, R17 ;  /* 0x0000001102077220 */ /* 0x040fe20000410000 */
[--C-:B------:R-:W-:Y:S01]  /*f8b0*/  HADD2.F32 R19, -RZ, R5.reuse.H0_H0 ;  /* 0x20000005ff137230 */ /* 0x100fe20000004100 */
[----:B------:R-:W-:Y:S01]  /*f8c0*/  FMUL.FTZ R32, R2, R4 ;  /* 0x0000000402207220 */ /* 0x000fe20000410000 */
[----:B------:R-:W-:Y:S01]  /*f8d0*/  HADD2.F32 R18, -RZ, R5.H1_H1 ;  /* 0x30000005ff127230 */ /* 0x000fe20000004100 */
[----:B------:R-:W-:Y:S01]  /*f8e0*/  FMUL.FTZ R2, R0, R16 ;  /* 0x0000001000027220 */ /* 0x000fe20000410000 */
[----:B------:R-:W-:Y:S01]  /*f8f0*/  HADD2.F32 R5, -RZ, R51.H0_H0 ;  /* 0x20000033ff057230 */ /* 0x000fe20000004100 */
[----:B------:R-:W-:Y:S01]  /*f900*/  FFMA.FTZ R35, R13, R4, R7 ;  /* 0x000000040d237223 */ /* 0x000fe20000010007 */
[--C-:B------:R-:W-:Y:S01]  /*f910*/  HADD2.F32 R21, -RZ, R6.reuse.H0_H0 ;  /* 0x20000006ff157230 */ /* 0x100fe20000004100 */
[----:B------:R-:W-:Y:S01]  /*f920*/  FFMA.FTZ R34, R11, R3, R2 ;  /* 0x000000030b227223 */ /* 0x000fe20000010002 */
[----:B------:R-:W-:Y:S01]  /*f930*/  HADD2.F32 R20, -RZ, R6.H1_H1 ;  /* 0x30000006ff147230 */ /* 0x000fe20000004100 */
[----:B------:R-:W-:Y:S01]  /*f940*/  FMUL.FTZ R4, R5, R19 ;  /* 0x0000001305047220 */ /* 0x000fe20000410000 */
[----:B------:R-:W-:Y:S01]  /*f950*/  HADD2.F32 R8, -RZ, R10.H0_H0 ;  /* 0x2000000aff087230 */ /* 0x000fe20000004100 */
[----:B------:R-:W-:Y:S01]  /*f960*/  FFMA.FTZ R13, R13, R17, -R32 ;  /* 0x000000110d0d7223 */ /* 0x000fe20000010820 */
[----:B------:R-:W-:-:S02]  /*f970*/  HADD2.F32 R6, -RZ, R9.H0_H0 ;  /* 0x20000009ff067230 */ /* 0x000fc40000004100 */
        /* <DEDUP_REMOVED lines=46> */
.L_x_1472:
[----:B------:R-:W-:Y:S05]  /*fc60*/  BSYNC B1 ;  /* 0x0000000000017941 */ /* 0x000fea0003800000 */
.L_x_1471:
[----:B------:R-:W-:-:S04]  /*fc70*/  IADD3 R0, R205, 0x60, RZ ;  /* 0x00000060cd007810 */ /* 0x000fc80007ffe0ff */
[----:B------:R-:W-:-:S13]  /*fc80*/  ISETP.GE.AND P0, PT, R0, R40, PT ;  /* 0x000000280000720c */ /* 0x000fda0003f06270 */
[----:B------:R-:W-:Y:S05]  /*fc90*/  @P0 BRA `(.L_x_1454) ;  /* 0x00000c0000000947 */ /* 0x000fea0003800000 */
[----:B-----5:R3:W5:Y:S01]  /*fca0*/  LDL R37, [R1+0x44] ;  /* 0x0000440001257983 */ /* 0x0207620000100800 */
        /* <DEDUP_REMOVED lines=28> */
[----:B------:R-:W4:Y:S01]  /*fe70*/  LDS.128 R8, [R27+0x10080] ;  /* 0x010080001b087984 */ /* 0x000f220000000c00 */
[--C-:B-1----:R-:W-:Y:S02]  /*fe80*/  HADD2.F32 R17, -RZ, R4.reuse.H0_H0 ;  /* 0x20000004ff117230 */ /* 0x102fe40000004100 */
[----:B------:R-:W-:Y:S02]  /*fe90*/  HADD2.F32 R16, -RZ, R4.H1_H1 ;  /* 0x30000004ff107230 */ /* 0x000fe40000004100 */
[--C-:B------:R-:W-:Y:S02]  /*fea0*/  HADD2.F32 R23, -RZ, R7.reuse.H0_H0 ;  /* 0x20000007ff177230 */ /* 0x100fe40000004100 */
[--C-:B----4-:R-:W-:Y:S02]  /*feb0*/  HADD2.F32 R4, -RZ, R8.reuse.H0_H0 ;  /* 0x20000008ff047230 */ /* 0x110fe40000004100 */
        /* <DEDUP_REMOVED lines=67> */
.L_x_1476:
[----:B------:R-:W-:Y:S05]  /*102f0*/  BSYNC B0 ;  /* 0x0000000000007941 */ /* 0x000fea0003800000 */
.L_x_1475:
[----:B------:R-:W-:-:S13]  /*10300*/  ISETP.GE.AND P0, PT, R134, c[0x0][0x27c], PT ;  /* 0x00009f0086007a0c */ /* 0x000fda0003f06270 */
[----:B------:R-:W-:Y:S05]  /*10310*/  @P0 BRA `(.L_x_1454) ;  /* 0x0000058000000947 */ /* 0x000fea0003800000 */
[----:B-1----:R-:W4:Y:S01]  /*10320*/  LDL R36, [R1+0x4c] ;  /* 0x00004c0001247983 */ /* 0x002f220000100800 */
        /* <DEDUP_REMOVED lines=12> */
[----:B------:R-:W-:Y:S01]  /*103f0*/  SHF.L.U32 R27, R0, 0x1, RZ ;  /* 0x00000001001b7819 */ /* 0x000fe200000006ff */
        /* <DEDUP_REMOVED lines=8> */
[----:B----4-:R-:W1:Y:S02]  /*10480*/  LDS.128 R4, [R36] ;  /* 0x0000000024047984 */ /* 0x010e640000000c00 */
        /* <DEDUP_REMOVED lines=65> */
.L_x_1454:
[----:B------:R-:W-:Y:S05]  /*108a0*/  BSYNC B2 ;  /* 0x0000000000027941 */ /* 0x000fea0003800000 */
.L_x_1426:
[----:B-1----:R-:W1:Y:S01]  /*108b0*/  S2R R2, SR_TID.X ;  /* 0x0000000000027919 */ /* 0x002e620000002100 */
[----:B------:R-:W-:Y:S01]  /*108c0*/  IMAD R0, R60, c[0x0][0x208], RZ ;  /* 0x000082003c007a24 */ /* 0x000fe200078e02ff */
[----:B------:R-:W-:Y:S01]  /*108d0*/  MOV R4, R212 ;  /* 0x000000d400047202 */ /* 0x000fe20000000f00 */
[----:B------:R-:W-:Y:S01]  /*108e0*/  IMAD.MOV.U32 R5, RZ, RZ, R214 ;  /* 0x000000ffff057224 */ /* 0x000fe200078e00d6 */
[----:B------:R-:W-:-:S04]  /*108f0*/  DEPBAR.LE SB0, 0x0 ;  /* 0x000080000000791a */ /* 0x000fc80000000000 */
[----:B------:R-:W-:Y:S01]  /*10900*/  IMAD R0, R88, c[0x0][0x20c], R0 ;  /* 0x0000830058007a24 */ /* 0x000fe200078e0200 */
[----:B------:R-:W-:Y:S01]  /*10910*/  BAR.SYNC.DEFER_BLOCKING 0x0 ;  /* 0x0000000000007b1d */ /* 0x000fe20000010000 */
[----:B------:R-:W-:Y:S02]  /*10920*/  LOP3.LUT P5, RZ, R215, 0x2, RZ, 0xc0, !PT ;  /* 0x00000002d7ff7812 */ /* 0x000fe400078ac0ff */
[----:B------:R-:W-:Y:S02]  /*10930*/  LOP3.LUT P4, RZ, R59, 0x1, RZ, 0xc0, !PT ;  /* 0x000000013bff7812 */ /* 0x000fe4000788c0ff */
[----:B------:R-:W-:Y:S01]  /*10940*/  IADD3 R188, R143, 0x20, RZ ;  /* 0x000000208fbc7810 */ /* 0x000fe20007ffe0ff */
[----:B------:R-:W-:Y:S01]  /*10950*/  BSSY B0, `(.L_x_1477) ;  /* 0x0000128000007945 */ /* 0x000fe20003800000 */
[C---:B------:R-:W-:Y:S02]  /*10960*/  LOP3.LUT P3, RZ, R59.reuse, 0x2, RZ, 0xc0, !PT ;  /* 0x000000023bff7812 */ /* 0x040fe4000786c0ff */
[----:B------:R-:W-:-:S02]  /*10970*/  LOP3.LUT P2, RZ, R59, 0x4, RZ, 0xc0, !PT ;  /* 0x000000043bff7812 */ /* 0x000fc4000784c0ff */
[----:B-1----:R-:W-:Y:S01]  /*10980*/  ISETP.GT.AND P6, PT, R2, 0x7f, PT ;  /* 0x0000007f0200780c */ /* 0x002fe20003fc4270 */
[----:B------:R-:W-:-:S05]  /*10990*/  IMAD.WIDE.U32 R2, R88, c[0x0][0x208], RZ ;  /* 0x0000820058027a25 */ /* 0x000fca00078e00ff */
[----:B------:R-:W-:Y:S01]  /*109a0*/  IADD3 R0, R3, R0, RZ ;  /* 0x0000000003007210 */ /* 0x000fe20007ffe0ff */
[----:B------:R-:W-:Y:S01]  /*109b0*/  IMAD.WIDE.U32 R6, R2, 0x30, R4 ;  /* 0x0000003002067825 */ /* 0x000fe200078e0004 */
[----:B------:R-:W-:Y:S03]  /*109c0*/  LDSM.16.M88.4 R12, [R193] ;  /* 0x00000000c10c783b */ /* 0x000fe60000000200 */
[----:B------:R-:W-:Y:S01]  /*109d0*/  IMAD R0, R0, 0x30, RZ ;  /* 0x0000003000007824 */ /* 0x000fe200078e02ff */
[----:B------:R-:W-:Y:S01]  /*109e0*/  LEA R2, P1, R6, c[0x0][0x1f8], 0x1 ;  /* 0x00007e0006027a11 */ /* 0x000fe200078208ff */
[----:B------:R-:W1:Y:S01]  /*109f0*/  LDSM.16.M88.4 R20, [R143] ;  /* 0x000000008f14783b */ /* 0x000e620000000200 */
[----:B------:R-:W-:Y:S01]  /*10a00*/  @!P6 MOV R8, c[0x0][0x208] ;  /* 0x000082000008ea02 */ /* 0x000fe20000000f00 */
[----:B------:R-:W-:Y:S01]  /*10a10*/  IMAD.IADD R0, R7, 0x1, R0 ;  /* 0x0000000107007824 */ /* 0x000fe200078e0200 */
[----:B------:R-:W-:Y:S01]  /*10a20*/  @!P6 MOV R5, c[0x0][0x20c] ;  /* 0x000083000005ea02 */ /* 0x000fe20000000f00 */
[----:B------:R-:W-:Y:S01]  /*10a30*/  IMAD.MOV.U32 R7, RZ, RZ, R188 ;  /* 0x000000ffff077224 */ /* 0x000fe200078e00bc */
[----:B------:R-:W-:Y:S01]  /*10a40*/  @!P6 LEA R4, P0, R8, R2, 0x6 ;  /* 0x000000020804e211 */ /* 0x000fe200078030ff */
[----:B------:R-:W4:Y:S01]  /*10a50*/  LDSM.16.M88.4 R24, [R143+0x800] ;  /* 0x000800008f18783b */ /* 0x000f220000000200 */
[----:B------:R-:W-:-:S02]  /*10a60*/  LEA.HI.X R3, R6, c[0x0][0x1fc], R0, 0x1, P1 ;  /* 0x00007f0006037a11 */ /* 0x000fc400008f0c00 */
[----:B------:R-:W-:Y:S01]  /*10a70*/  MOV R0, 0x40 ;  /* 0x0000004000007802 */ /* 0x000fe20000000f00 */
[----:B------:R-:W-:Y:S01]  /*10a80*/  LDSM.16.M88.4 R44, [R143+0x1000] ;  /* 0x001000008f2c783b */ /* 0x000fe20000000200 */
[----:B------:R-:W-:Y:S02]  /*10a90*/  @!P6 LEA.HI.X R5, R8, R3, R5, 0x6, P0 ;  /* 0x000000030805e211 */ /* 0x000fe400000f3405 */
[----:B------:R-:W-:Y:S01]  /*10aa0*/  LOP3.LUT P0, RZ, R215, 0x4, RZ, 0xc0, !PT ;  /* 0x00000004d7ff7812 */ /* 0x000fe2000780c0ff */
[----:B------:R-:W-:Y:S01]  /*10ab0*/  LDSM.16.M88.4 R8, [R194] ;  /* 0x00000000c208783b */ /* 0x000fe20000000200 */
[----:B------:R-:W-:Y:S02]  /*10ac0*/  IADD3 R6, R61, R178, -R205 ;  /* 0x000000b23d067210 */ /* 0x000fe40007ffe8cd */
[----:B------:R-:W-:Y:S02]  /*10ad0*/  SEL R0, R0, 0xffffffc0, !P0 ;  /* 0xffffffc000007807 */ /* 0x000fe40004000000 */
[----:B------:R-:W-:-:S02]  /*10ae0*/  ISETP.LT.OR P0, PT, R6, 0x1, !P4 ;  /* 0x000000010600780c */ /* 0x000fc40006701670 */
[----:B------:R-:W-:Y:S02]  /*10af0*/  @P5 IADD3 R7, R143, -0x20, RZ ;  /* 0xffffffe08f075810 */ /* 0x000fe40007ffe0ff */
[----:B------:R-:W-:Y:S02]  /*10b00*/  LOP3.LUT P1, RZ, R59, 0x8, RZ, 0xc0, !PT ;  /* 0x000000083bff7812 */ /* 0x000fe4000782c0ff */
[----:B------:R-:W-:Y:S01]  /*10b10*/  @P5 IADD3 R188, R143, -0x20, RZ ;  /* 0xffffffe08fbc5810 */ /* 0x000fe20007ffe0ff */
[----:B-----5:R-:W2:Y:S03]  /*10b20*/  LDSM.16.M88.4 R36, [R7] ;  /* 0x000000000724783b */ /* 0x020ea60000000200 */
[----:B------:R-:W-:Y:S01]  /*10b30*/  IADD3 R142, R0, R188, RZ ;  /* 0x000000bc008e7210 */ /* 0x000fe20007ffe0ff */
[----:B------:R-:W3:Y:S04]  /*10b40*/  LDSM.16.M88.4 R52, [R7+0x800] ;  /* 0x000800000734783b */ /* 0x000ee80000000200 */
[----:B------:R-:W3:Y:S04]  /*10b50*/  LDSM.16.M88.4 R68, [R7+0x1000] ;  /* 0x001000000744783b */ /* 0x000ee80000000200 */
[----:B------:R-:W-:Y:S01]  /*10b60*/  @!PT LDS RZ, [RZ] ;  /* 0x00000000fffff984 */ /* 0x000fe20000000800 */
[----:B------:R-:W-:Y:S01]  /*10b70*/  @!PT LDS RZ, [RZ] ;  /* 0x00000000fffff984 */ /* 0x000fe20000000800 */
[----:B------:R-:W-:Y:S01]  /*10b80*/  @!PT LDS RZ, [RZ] ;  /* 0x00000000fffff984 */ /* 0x000fe20000000800 */
[----:B------:R2:W-:Y:S01]  /*10b90*/  LDGSTS.E.BYPASS.LTC128B.128 [R197+0x4080], [R2.64], !P0 ;  /* 0x0408000002c57fae */ /* 0x0005e2000c101d46 */
[C---:B------:R-:W-:Y:S01]  /*10ba0*/  ISETP.LT.OR P0, PT, R6.reuse, 0x1, !P3 ;  /* 0x000000010600780c */ /* 0x040fe20005f01670 */
[C---:B-1----:R-:W-:Y:S08]  /*10bb0*/  HMMA.16816.F32 R16, R12.reuse, R20, RZ ;  /* 0x000000140c10723c */ /* 0x042ff000000018ff */
[----:B------:R-:W-:Y:S04]  /*10bc0*/  HMMA.16816.F32 R28, R12, R22, RZ ;  /* 0x000000160c1c723c */ /* 0x000fe800000018ff */
[----:B------:R1:W-:Y:S01]  /*10bd0*/  LDGSTS.E.BYPASS.LTC128B.128 [R197+0x5880], [R2.64+0x80], !P0 ;  /* 0x0588008002c57fae */ /* 0x0003e2000c101d46 */
[----:B------:R-:W-:-:S03]  /*10be0*/  ISETP.LT.OR P0, PT, R6, 0x1, !P2 ;  /* 0x000000010600780c */ /* 0x000fc60005701670 */
[C---:B----4-:R-:W-:Y:S08]  /*10bf0*/  HMMA.16816.F32 R32, R12.reuse, R24, RZ ;  /* 0x000000180c20723c */ /* 0x050ff000000018ff */
[----:B------:R-:W-:Y:S02]  /*10c00*/  HMMA.16816.F32 R40, R12, R26, RZ ;  /* 0x0000001a0c28723c */ /* 0x000fe400000018ff */
[----:B------:R1:W-:Y:S01]  /*10c10*/  LDGSTS.E.BYPASS.LTC128B.128 [R197+0x7080], [R2.64+0x100], !P0 ;  /* 0x0708010002c57fae */ /* 0x0003e2000c101d46 */
[----:B------:R-:W-:-:S05]  /*10c20*/  ISETP.LT.OR P0, PT, R6, 0x1, !P1 ;  /* 0x000000010600780c */ /* 0x000fca0004f01670 */
[----:B--2---:R-:W-:Y:S08]  /*10c30*/  HMMA.16816.F32 R16, R8, R36, R16 ;  /* 0x000000240810723c */ /* 0x004ff00000001810 */
[----:B------:R1:W-:Y:S01]  /*10c40*/  LDGSTS.E.BYPASS.LTC128B.128 [R197+0x8880], [R2.64+0x180], !P0 ;  /* 0x0888018002c57fae */ /* 0x0003e2000c101d46 */
[C---:B------:R-:W-:Y:S01]  /*10c50*/  @!P6 ISETP.LT.OR P0, PT, R6.reuse, 0x21, !P4 ;  /* 0x000000210600e80c */ /* 0x040fe20006701670 */
[C---:B------:R-:W-:Y:S08]  /*10c60*/  HMMA.16816.F32 R48, R12.reuse, R44, RZ ;  /* 0x0000002c0c30723c */ /* 0x040ff000000018ff */
[----:B------:R-:W-:Y:S04]  /*10c70*/  HMMA.16816.F32 R44, R12, R46, RZ ;  /* 0x0000002e0c2c723c */ /* 0x000fe800000018ff */
[----:B------:R2:W-:Y:S01]  /*10c80*/  @!P6 LDGSTS.E.BYPASS.LTC128B.128 [R201+0x5080], [R4.64], !P0 ;  /* 0x0508000004c9efae */ /* 0x0005e2000c101d46 */
[----:B------:R-:W-:-:S03]  /*10c90*/  @!P6 ISETP.LT.OR P0, PT, R6, 0x21, !P3 ;  /* 0x000000210600e80c */ /* 0x000fc60005f01670 */
[C---:B------:R-:W-:Y:S08]  /*10ca0*/  HMMA.16816.F32 R28, R8.reuse, R38, R28 ;  /* 0x00000026081c723c */ /* 0x040ff0000000181c */
[----:B---3--:R-:W-:Y:S01]  /*10cb0*/  HMMA.16816.F32 R32, R8, R52, R32 ;  /* 0x000000340820723c */ /* 0x008fe20000001820 */
[----:B-1----:R-:W-:Y:S01]  /*10cc0*/  IADD3 R2, R143, R0, RZ ;  /* 0x000000008f027210 */ /* 0x002fe20007ffe0ff */
[----:B------:R2:W-:Y:S01]  /*10cd0*/  @!P6 LDGSTS.E.BYPASS.LTC128B.128 [R201+0x6880], [R4.64+0x80], !P0 ;  /* 0x0688008004c9efae */ /* 0x0005e2000c101d46 */
[----:B------:R-:W-:-:S05]  /*10ce0*/  @!P6 ISETP.LT.OR P0, PT, R6, 0x21, !P2 ;  /* 0x000000210600e80c */ /* 0x000fca0005701670 */
[C---:B------:R-:W-:Y:S08]  /*10cf0*/  HMMA.16816.F32 R40, R8.reuse, R54, R40 ;  /* 0x000000360828723c */ /* 0x040ff00000001828 */
[----:B------:R2:W-:Y:S01]  /*10d00*/  @!P6 LDGSTS.E.BYPASS.LTC128B.128 [R201+0x8080], [R4.64+0x100], !P0 ;  /* 0x0808010004c9efae */ /* 0x0005e2000c101d46 */
[----:B------:R-:W-:Y:S01]  /*10d10*/  @!P6 ISETP.LT.OR P0, PT, R6, 0x21, !P1 ;  /* 0x000000210600e80c */ /* 0x000fe20004f01670 */
[C---:B------:R-:W-:Y:S08]  /*10d20*/  HMMA.16816.F32 R48, R8.reuse, R68, R48 ;  /* 0x000000440830723c */ /* 0x040ff00000001830 */
[----:B------:R-:W-:Y:S04]  /*10d30*/  HMMA.16816.F32 R44, R8, R70, R44 ;  /* 0x00000046082c723c */ /* 0x000fe8000000182c */
[----:B------:R2:W-:Y:S01]  /*10d40*/  @!P6 LDGSTS.E.BYPASS.LTC128B.128 [R201+0x9880], [R4.64+0x180], !P0 ;  /* 0x0988018004c9efae */ /* 0x0005e2000c101d46 */
[----:B------:R-:W-:-:S03]  /*10d50*/  ISETP.GT.AND P0, PT, R88, R252, PT ;  /* 0x000000fc5800720c */ /* 0x000fc60003f04270 */
[----:B------:R-:W-:Y:S04]  /*10d60*/  LDSM.16.M88.4 R56, [R2] ;  /* 0x000000000238783b */ /* 0x000fe80000000200 */
[----:B------:R-:W-:Y:S04]  /*10d70*/  LDSM.16.M88.4 R24, [R195] ;  /* 0x00000000c318783b */ /* 0x000fe80000000200 */
[----:B------:R-:W-:Y:S04]  /*10d80*/  LDSM.16.M88.4 R76, [R142] ;  /* 0x000000008e4c783b */ /* 0x000fe80000000200 */
[----:B------:R-:W-:Y:S04]  /*10d90*/  LDSM.16.M88.4 R64, [R2+0x800] ;  /* 0x000800000240783b */ /* 0x000fe80000000200 */
[----:B------:R-:W-:Y:S04]  /*10da0*/  LDSM.16.M88.4 R60, [R2+0x1000] ;  /* 0x00100000023c783b */ /* 0x000fe80000000200 */
[----:B------:R-:W-:Y:S04]  /*10db0*/  LDSM.16.M88.4 R20, [R193+0x4000] ;  /* 0x00400000c114783b */ /* 0x000fe80000000200 */
[----:B--2---:R-:W1:Y:S04]  /*10dc0*/  LDSM.16.M88.4 R4, [R196] ;  /* 0x00000000c404783b */ /* 0x004e680000000200 */
[----:B------:R-:W2:Y:S04]  /*10dd0*/  LDSM.16.M88.4 R80, [R143+0x1800] ;  /* 0x001800008f50783b */ /* 0x000ea80000000200 */
[----:B------:R-:W3:Y:S04]  /*10de0*/  LDSM.16.M88.4 R72, [R142+0x800] ;  /* 0x000800008e48783b */ /* 0x000ee80000000200 */
[----:B------:R-:W4:Y:S04]  /*10df0*/  LDSM.16.M88.4 R36, [R142+0x1000] ;  /* 0x001000008e24783b */ /* 0x000f280000000200 */
[----:B------:R-:W-:Y:S04]  /*10e00*/  LDSM.16.M88.4 R68, [R143+0x2000] ;  /* 0x002000008f44783b */ /* 0x000fe80000000200 */
[----:B------:R-:W-:Y:S04]  /*10e10*/  LDSM.16.M88.4 R52, [R143+0x2800] ;  /* 0x002800008f34783b */ /* 0x000fe80000000200 */
[----:B------:R-:W-:Y:S04]  /*10e20*/  LDSM.16.M88.4 R84, [R142+0x4800] ;  /* 0x004800008e54783b */ /* 0x000fe80000000200 */
[----:B------:R-:W0:Y:S01]  /*10e30*/  LDGDEPBAR ;  /* 0x00000000000079af */ /* 0x000e220000000000 */
[C---:B-1----:R-:W-:Y:S03]  /*10e40*/  HMMA.16816.F32 R12, R4.reuse, R56, R16 ;  /* 0x00000038040c723c */ /* 0x042fe60000001810 */
[----:B------:R-:W-:Y:S05]  /*10e50*/  LDSM.16.M88.4 R16, [R194+0x4000] ;  /* 0x00400000c210783b */ /* 0x000fea0000000200 */
[C---:B------:R-:W-:Y:S01]  /*10e60*/  HMMA.16816.F32 R28, R4.reuse, R58, R28 ;  /* 0x0000003a041c723c */ /* 0x040fe2000000181c */
[----:B------:R-:W-:Y:S07]  /*10e70*/  LDSM.16.M88.4 R56, [R188+0x2000] ;  /* 0x00200000bc38783b */ /* 0x000fee0000000200 */
[----:B------:R-:W-:Y:S08]  /*10e80*/  HMMA.16816.F32 R32, R4, R64, R32 ;  /* 0x000000400420723c */ /* 0x000ff00000001820 */
[----:B------:R-:W-:Y:S01]  /*10e90*/  HMMA.16816.F32 R8, R24, R76, R12 ;  /* 0x0000004c1808723c */ /* 0x000fe2000000180c */
[----:B------:R-:W-:Y:S07]  /*10ea0*/  LDSM.16.M88.4 R12, [R196+0x4000] ;  /* 0x00400000c40c783b */ /* 0x000fee0000000200 */
[C---:B------:R-:W-:Y:S01]  /*10eb0*/  HMMA.16816.F32 R40, R4.reuse, R66, R40 ;  /* 0x000000420428723c */ /* 0x040fe20000001828 */
[----:B------:R-:W1:Y:S07]  /*10ec0*/  LDSM.16.M88.4 R64, [R188+0x1800] ;  /* 0x00180000bc40783b */ /* 0x000e6e0000000200 */
[C---:B------:R-:W-:Y:S08]  /*10ed0*/  HMMA.16816.F32 R48, R4.reuse, R60, R48 ;  /* 0x0000003c0430723c */ /* 0x040ff00000001830 */
[----:B------:R-:W-:Y:S01]  /*10ee0*/  HMMA.16816.F32 R44, R4, R62, R44 ;  /* 0x0000003e042c723c */ /* 0x000fe2000000182c */
[----:B------:R-:W-:Y:S07]  /*10ef0*/  LDSM.16.M88.4 R60, [R2+0x2000] ;  /* 0x00200000023c783b */ /* 0x000fee0000000200 */
[----:B------:R-:W-:Y:S01]  /*10f00*/  HMMA.16816.F32 R28, R24, R78, R28 ;  /* 0x0000004e181c723c */ /* 0x000fe2000000181c */
[----:B------:R-:W-:Y:S07]  /*10f10*/  LDSM.16.M88.4 R76, [R143+0x3000] ;  /* 0x003000008f4c783b */ /* 0x000fee0000000200 */
[----:B--2---:R-:W-:Y:S01]  /*10f20*/  HMMA.16816.F32 R4, R20, R80, R8 ;  /* 0x000000501404723c */ /* 0x004fe20000001808 */
[----:B------:R-:W-:Y:S07]  /*10f30*/  LDSM.16.M88.4 R8, [R195+0x4000] ;  /* 0x00400000c308783b */ /* 0x000fee0000000200 */
[C---:B---3--:R-:W-:Y:S08]  /*10f40*/  HMMA.16816.F32 R32, R24.reuse, R72, R32 ;  /* 0x000000481820723c */ /* 0x048ff00000001820 */
[C---:B------:R-:W-:Y:S01]  /*10f50*/  HMMA.16816.F32 R40, R24.reuse, R74, R40 ;  /* 0x0000004a1828723c */ /* 0x040fe20000001828 */
[----:B------:R-:W2:Y:S07]  /*10f60*/  LDSM.16.M88.4 R72, [R2+0x1800] ;  /* 0x001800000248783b */ /* 0x000eae0000000200 */
[C---:B----4-:R-:W-:Y:S08]  /*10f70*/  HMMA.16816.F32 R48, R24.reuse, R36, R48 ;  /* 0x000000241830723c */ /* 0x050ff00000001830 */
[----:B------:R-:W-:Y:S01]  /*10f80*/  HMMA.16816.F32 R44, R24, R38, R44 ;  /* 0x00000026182c723c */ /* 0x000fe2000000182c */
[----:B------:R-:W-:Y:S07]  /*10f90*/  LDSM.16.M88.4 R36, [R2+0x2800] ;  /* 0x002800000224783b */ /* 0x000fee0000000200 */
[----:B------:R-:W-:Y:S01]  /*10fa0*/  HMMA.16816.F32 R24, R20, R82, R28 ;  /* 0x000000521418723c */ /* 0x000fe2000000181c */
[----:B------:R-:W3:Y:S04]  /*10fb0*/  LDSM.16.M88.4 R28, [R188+0x2800] ;  /* 0x00280000bc1c783b */ /* 0x000ee80000000200 */
[----:B------:R-:W-:Y:S03]  /*10fc0*/  LDSM.16.M88.4 R80, [R2+0x4000] ;  /* 0x004000000250783b */ /* 0x000fe60000000200 */
[----:B-1----:R-:W-:Y:S08]  /*10fd0*/  HMMA.16816.F32 R4, R16, R64, R4 ;  /* 0x000000401004723c */ /* 0x002ff00000001804 */
[C---:B------:R-:W-:Y:S08]  /*10fe0*/  HMMA.16816.F32 R32, R20.reuse, R68, R32 ;  /* 0x000000441420723c */ /* 0x040ff00000001820 */
        /* <DEDUP_REMOVED lines=8> */
[----:B------:R-:W2:Y:S07]  /*11070*/  LDSM.16.M88.4 R4, [R193+0x8000] ;  /* 0x00800000c104783b */ /* 0x000eae0000000200 */
[C---:B------:R-:W-:Y:S08]  /*11080*/  HMMA.16816.F32 R32, R16.reuse, R56, R32 ;  /* 0x000000381020723c */ /* 0x040ff00000001820 */
[C---:B------:R-:W-:Y:S01]  /*11090*/  HMMA.16816.F32 R40, R16.reuse, R58, R40 ;  /* 0x0000003a1028723c */ /* 0x040fe20000001828 */
[----:B------:R-:W-:Y:S07]  /*110a0*/  LDSM.16.M88.4 R56, [R143+0x3800] ;  /* 0x003800008f38783b */ /* 0x000fee0000000200 */
[C---:B---3--:R-:W-:Y:S08]  /*110b0*/  HMMA.16816.F32 R48, R16.reuse, R28, R48 ;  /* 0x0000001c1030723c */ /* 0x048ff00000001830 */
[----:B------:R-:W-:Y:S08]  /*110c0*/  HMMA.16816.F32 R44, R16, R30, R44 ;  /* 0x0000001e102c723c */ /* 0x000ff0000000182c */
[----:B------:R-:W-:Y:S01]  /*110d0*/  HMMA.16816.F32 R28, R12, R74, R20 ;  /* 0x0000004a0c1c723c */ /* 0x000fe20000001814 */
[----:B------:R-:W-:Y:S07]  /*110e0*/  LDSM.16.M88.4 R72, [R188+0x3000] ;  /* 0x00300000bc48783b */ /* 0x000fee0000000200 */
[----:B-1----:R-:W-:Y:S01]  /*110f0*/  HMMA.16816.F32 R16, R8, R68, R24 ;  /* 0x000000440810723c */ /* 0x002fe20000001818 */
[----:B------:R-:W1:Y:S07]  /*11100*/  LDSM.16.M88.4 R24, [R194+0x8000] ;  /* 0x00800000c218783b */ /* 0x000e6e0000000200 */
[C---:B------:R-:W-:Y:S08]  /*11110*/  HMMA.16816.F32 R20, R12.reuse, R60, R32 ;  /* 0x0000003c0c14723c */ /* 0x040ff00000001820 */
[C---:B------:R-:W-:Y:S01]  /*11120*/  HMMA.16816.F32 R40, R12.reuse, R62, R40 ;  /* 0x0000003e0c28723c */ /* 0x040fe20000001828 */
[----:B------:R-:W-:Y:S07]  /*11130*/  LDSM.16.M88.4 R60, [R143+0x4000] ;  /* 0x004000008f3c783b */ /* 0x000fee0000000200 */
[C---:B------:R-:W-:Y:S08]  /*11140*/  HMMA.16816.F32 R48, R12.reuse, R36, R48 ;  /* 0x000000240c30723c */ /* 0x040ff00000001830 */
[----:B------:R-:W-:Y:S08]  /*11150*/  HMMA.16816.F32 R44, R12, R38, R44 ;  /* 0x000000260c2c723c */ /* 0x000ff0000000182c */
[----:B------:R-:W-:Y:S01]  /*11160*/  HMMA.16816.F32 R36, R8, R70, R28 ;  /* 0x000000460824723c */ /* 0x000fe2000000181c */
[----:B------:R-:W-:Y:S04]  /*11170*/  LDSM.16.M88.4 R28, [R196+0x8000] ;  /* 0x00800000c41c783b */ /* 0x000fe80000000200 */
[----:B------:R-:W3:Y:S03]  /*11180*/  LDSM.16.M88.4 R68, [R2+0x3000] ;  /* 0x003000000244783b */ /* 0x000ee60000000200 */
[----:B--2---:R-:W-:Y:S08]  /*11190*/  HMMA.16816.F32 R12, R4, R76, R16 ;  /* 0x0000004c040c723c */ /* 0x004ff00000001810 */
[C---:B------:R-:W-:Y:S08]  /*111a0*/  HMMA.16816.F32 R32, R8.reuse, R64, R20 ;  /* 0x000000400820723c */ /* 0x040ff00000001814 */
[----:B------:R-:W-:Y:S01]  /*111b0*/  HMMA.16816.F32 R20, R8, R66, R40 ;  /* 0x000000420814723c */ /* 0x000fe20000001828 */
[----:B------:R-:W2:Y:S04]  /*111c0*/  LDSM.16.M88.4 R40, [R188+0x3800] ;  /* 0x00380000bc28783b */ /* 0x000ea80000000200 */
[----:B------:R-:W-:Y:S03]  /*111d0*/  LDSM.16.M88.4 R64, [R188+0x4000] ;  /* 0x00400000bc40783b */ /* 0x000fe60000000200 */
[----:B------:R-:W-:Y:S01]  /*111e0*/  HMMA.16816.F32 R16, R4, R78, R36 ;  /* 0x0000004e0410723c */ /* 0x000fe20000001824 */
[----:B------:R-:W-:Y:S07]  /*111f0*/  LDSM.16.M88.4 R76, [R143+0x5000] ;  /* 0x005000008f4c783b */ /* 0x000fee0000000200 */
[C---:B------:R-:W-:Y:S08]  /*11200*/  HMMA.16816.F32 R48, R8.reuse, R52, R48 ;  /* 0x000000340830723c */ /* 0x040ff00000001830 */
[----:B------:R-:W-:Y:S08]  /*11210*/  HMMA.16816.F32 R44, R8, R54, R44 ;  /* 0x00000036082c723c */ /* 0x000ff0000000182c */
[----:B-1----:R-:W-:Y:S08]  /*11220*/  HMMA.16816.F32 R8, R24, R72, R12 ;  /* 0x000000481808723c */ /* 0x002ff0000000180c */
[C---:B------:R-:W-:Y:S08]  /*11230*/  HMMA.16816.F32 R36, R4.reuse, R56, R32 ;  /* 0x000000380424723c */ /* 0x040ff00000001820 */
[----:B------:R-:W-:Y:S01]  /*11240*/  HMMA.16816.F32 R12, R4, R58, R20 ;  /* 0x0000003a040c723c */ /* 0x000fe20000001814 */
[----:B------:R-:W-:Y:S04]  /*11250*/  LDSM.16.M88.4 R20, [R195+0x8000] ;  /* 0x00800000c314783b */ /* 0x000fe80000000200 */
[----:B------:R-:W1:Y:S03]  /*11260*/  LDSM.16.M88.4 R56, [R142+0x3000] ;  /* 0x003000008e38783b */ /* 0x000e660000000200 */
[----:B------:R-:W-:Y:S01]  /*11270*/  HMMA.16816.F32 R32, R24, R74, R16 ;  /* 0x0000004a1820723c */ /* 0x000fe20000001810 */
[----:B------:R-:W4:Y:S04]  /*11280*/  LDSM.16.M88.4 R72, [R2+0x3800] ;  /* 0x003800000248783b */ /* 0x000f280000000200 */
[----:B------:R-:W-:Y:S03]  /*11290*/  LDSM.16.M88.4 R16, [R193+0xc000] ;  /* 0x00c00000c110783b */ /* 0x000fe60000000200 */
[----:B---3--:R-:W-:Y:S08]  /*112a0*/  HMMA.16816.F32 R8, R28, R68, R8 ;  /* 0x000000441c08723c */ /* 0x008ff00000001808 */
[C---:B------:R-:W-:Y:S08]  /*112b0*/  HMMA.16816.F32 R48, R4.reuse, R60, R48 ;  /* 0x0000003c0430723c */ /* 0x040ff00000001830 */
[----:B------:R-:W-:Y:S01]  /*112c0*/  HMMA.16816.F32 R52, R4, R62, R44 ;  /* 0x0000003e0434723c */ /* 0x000fe2000000182c */
[----:B------:R-:W3:Y:S04]  /*112d0*/  LDSM.16.M88.4 R60, [R143+0x4800] ;  /* 0x004800008f3c783b */ /* 0x000ee80000000200 */
[----:B------:R-:W3:Y:S03]  /*112e0*/  LDSM.16.M88.4 R44, [R142+0x3800] ;  /* 0x003800008e2c783b */ /* 0x000ee60000000200 */
[----:B--2---:R-:W-:Y:S08]  /*112f0*/  HMMA.16816.F32 R36, R24, R40, R36 ;  /* 0x000000281824723c */ /* 0x004ff00000001824 */
[----:B------:R-:W-:Y:S01]  /*11300*/  HMMA.16816.F32 R32, R28, R70, R32 ;  /* 0x000000461c20723c */ /* 0x000fe20000001820 */
[----:B------:R-:W-:Y:S07]  /*11310*/  LDSM.16.M88.4 R68, [R188+0x4800] ;  /* 0x00480000bc44783b */ /* 0x000fee0000000200 */
[----:B-1----:R-:W-:Y:S01]  /*11320*/  HMMA.16816.F32 R4, R20, R56, R8 ;  /* 0x000000381404723c */ /* 0x002fe20000001808 */
[----:B------:R-:W-:Y:S07]  /*11330*/  LDSM.16.M88.4 R8, [R196+0xc000] ;  /* 0x00c00000c408783b */ /* 0x000fee0000000200 */
[----:B------:R-:W-:Y:S01]  /*11340*/  HMMA.16816.F32 R40, R24, R42, R12 ;  /* 0x0000002a1828723c */ /* 0x000fe2000000180c */
[----:B------:R-:W1:Y:S07]  /*11350*/  LDSM.16.M88.4 R12, [R194+0xc000] ;  /* 0x00c00000c20c783b */ /* 0x000e6e0000000200 */
[----:B----4-:R-:W-:Y:S08]  /*11360*/  HMMA.16816.F32 R36, R28, R72, R36 ;  /* 0x000000481c24723c */ /* 0x010ff00000001824 */
[----:B------:R-:W-:Y:S08]  /*11370*/  HMMA.16816.F32 R32, R20, R58, R32 ;  /* 0x0000003a1420723c */ /* 0x000ff00000001820 */
[----:B---3--:R-:W-:Y:S08]  /*11380*/  HMMA.16816.F32 R4, R16, R60, R4 ;  /* 0x0000003c1004723c */ /* 0x008ff00000001804 */
[C---:B------:R-:W-:Y:S08]  /*11390*/  HMMA.16816.F32 R48, R24.reuse, R64, R48 ;  /* 0x000000401830723c */ /* 0x040ff00000001830 */
[----:B------:R-:W-:Y:S01]  /*113a0*/  HMMA.16816.F32 R56, R24, R66, R52 ;  /* 0x000000421838723c */ /* 0x000fe20000001834 */
[----:B------:R-:W2:Y:S04]  /*113b0*/  LDSM.16.M88.4 R64, [R2+0x4800] ;  /* 0x004800000240783b */ /* 0x000ea80000000200 */
[----:B------:R-:W3:Y:S03]  /*113c0*/  LDSM.16.M88.4 R52, [R142+0x4000] ;  /* 0x004000008e34783b */ /* 0x000ee60000000200 */
[----:B------:R-:W-:Y:S01]  /*113d0*/  HMMA.16816.F32 R40, R28, R74, R40 ;  /* 0x0000004a1c28723c */ /* 0x000fe20000001828 */
[----:B------:R-:W4:Y:S07]  /*113e0*/  LDSM.16.M88.4 R72, [R188+0x5000] ;  /* 0x00500000bc48783b */ /* 0x000f2e0000000200 */
[----:B------:R-:W-:Y:S08]  /*113f0*/  HMMA.16816.F32 R36, R20, R44, R36 ;  /* 0x0000002c1424723c */ /* 0x000ff00000001824 */
[----:B------:R-:W-:Y:S01]  /*11400*/  HMMA.16816.F32 R32, R16, R62, R32 ;  /* 0x0000003e1020723c */ /* 0x000fe20000001820 */
[----:B------:R-:W-:Y:S07]  /*11410*/  LDSM.16.M88.4 R60, [R2+0x5000] ;  /* 0x00500000023c783b */ /* 0x000fee0000000200 */
[----:B-1----:R-:W-:Y:S01]  /*11420*/  HMMA.16816.F32 R24, R12, R68, R4 ;  /* 0x000000440c18723c */ /* 0x002fe20000001804 */
[----:B------:R-:W1:Y:S07]  /*11430*/  LDSM.16.M88.4 R4, [R195+0xc000] ;  /* 0x00c00000c304783b */ /* 0x000e6e0000000200 */
[----:B------:R-:W-:Y:S08]  /*11440*/  HMMA.16816.F32 R48, R28, R80, R48 ;  /* 0x000000501c30723c */ /* 0x000ff00000001830 */
[----:B------:R-:W-:Y:S08]  /*11450*/  HMMA.16816.F32 R44, R20, R46, R40 ;  /* 0x0000002e142c723c */ /* 0x000ff00000001828 */
[----:B------:R-:W-:Y:S08]  /*11460*/  HMMA.16816.F32 R40, R16, R76, R36 ;  /* 0x0000004c1028723c */ /* 0x000ff00000001824 */
[----:B------:R-:W-:Y:S01]  /*11470*/  HMMA.16816.F32 R36, R12, R70, R32 ;  /* 0x000000460c24723c */ /* 0x000fe20000001820 */
[----:B------:R-:W1:Y:S07]  /*11480*/  LDSM.16.M88.4 R68, [R143+0x5800] ;  /* 0x005800008f44783b */ /* 0x000e6e0000000200 */
[----:B------:R-:W-:Y:S01]  /*11490*/  HMMA.16816.F32 R28, R28, R82, R56 ;  /* 0x000000521c1c723c */ /* 0x000fe20000001838 */
[----:B------:R-:W1:Y:S07]  /*114a0*/  LDSM.16.M88.4 R56, [R188+0x5800] ;  /* 0x00580000bc38783b */ /* 0x000e6e0000000200 */
[----:B--2---:R-:W-:Y:S08]  /*114b0*/  HMMA.16816.F32 R24, R8, R64, R24 ;  /* 0x000000400818723c */ /* 0x004ff00000001818 */
[----:B---3--:R-:W-:Y:S08]  /*114c0*/  HMMA.16816.F32 R32, R20, R52, R48 ;  /* 0x000000341420723c */ /* 0x008ff00000001830 */
[----:B------:R-:W-:Y:S08]  /*114d0*/  HMMA.16816.F32 R44, R16, R78, R44 ;  /* 0x0000004e102c723c */ /* 0x000ff0000000182c */
[----:B----4-:R-:W-:Y:S08]  /*114e0*/  HMMA.16816.F32 R40, R12, R72, R40 ;  /* 0x000000480c28723c */ /* 0x010ff00000001828 */
[----:B------:R-:W-:Y:S08]  /*114f0*/  HMMA.16816.F32 R36, R8, R66, R36 ;  /* 0x000000420824723c */ /* 0x000ff00000001824 */
[----:B------:R-:W-:Y:S01]  /*11500*/  HMMA.16816.F32 R20, R20, R54, R28 ;  /* 0x000000361414723c */ /* 0x000fe2000000181c */
[----:B------:R-:W2:Y:S07]  /*11510*/  LDSM.16.M88.4 R52, [R142+0x5000] ;  /* 0x005000008e34783b */ /* 0x000eae0000000200 */
[----:B-1----:R-:W-:Y:S08]  /*11520*/  HMMA.16816.F32 R48, R4, R84, R24 ;  /* 0x000000540430723c */ /* 0x002ff00000001818 */
[----:B------:R-:W-:Y:S08]  /*11530*/  HMMA.16816.F32 R24, R16, R68, R32 ;  /* 0x000000441018723c */ /* 0x000ff00000001820 */
[----:B------:R-:W-:Y:S08]  /*11540*/  HMMA.16816.F32 R28, R12, R74, R44 ;  /* 0x0000004a0c1c723c */ /* 0x000ff0000000182c */
[----:B------:R-:W-:Y:S01]  /*11550*/  HMMA.16816.F32 R32, R8, R60, R40 ;  /* 0x0000003c0820723c */ /* 0x000fe20000001828 */
[----:B------:R-:W1:Y:S01]  /*11560*/  LDSM.16.M88.4 R40, [R2+0x5800] ;  /* 0x005800000228783b */ /* 0x000e620000000200 */
[----:B------:R-:W-:-:S04]  /*11570*/  FMUL.FTZ R0, R48, c[0x0][0x320] ;  /* 0x0000c80030007a20 */ /* 0x000fc80000410000 */
[----:B------:R3:W4:Y:S02]  /*11580*/  MUFU.TANH R60, R0 ;  /* 0x00000000003c7308 */ /* 0x0007240000002400 */
[----:B------:R-:W-:Y:S08]  /*11590*/  HMMA.16816.F32 R36, R4, R86, R36 ;  /* 0x000000560424723c */ /* 0x000ff00000001824 */
[----:B------:R-:W-:Y:S01]  /*115a0*/  HMMA.16816.F32 R16, R16, R70, R20 ;  /* 0x000000461010723c */ /* 0x000fe20000001814 */
[----:B---3--:R-:W-:-:S07]  /*115b0*/  FMUL.FTZ R0, R49, c[0x0][0x320] ;  /* 0x0000c80031007a20 */ /* 0x008fce0000410000 */
[----:B------:R-:W-:Y:S01]  /*115c0*/  HMMA.16816.F32 R20, R12, R56, R24 ;  /* 0x000000380c14723c */ /* 0x000fe20000001818 */
[----:B------:R3:W1:Y:S07]  /*115d0*/  MUFU.TANH R47, R0 ;  /* 0x00000000002f7308 */ /* 0x00066e0000002400 */
[----:B------:R-:W-:Y:S08]  /*115e0*/  HMMA.16816.F32 R24, R8, R62, R28 ;  /* 0x0000003e0818723c */ /* 0x000ff0000000181c */
[----:B--2---:R-:W-:Y:S01]  /*115f0*/  HMMA.16816.F32 R28, R4, R52, R32 ;  /* 0x00000034041c723c */ /* 0x004fe20000001820 */
[----:B------:R-:W2:Y:S01]  /*11600*/  LDSM.16.M88.4 R32, [R142+0x5800] ;  /* 0x005800008e20783b */ /* 0x000ea20000000200 */
[----:B---3--:R-:W-:Y:S01]  /*11610*/  FMUL.FTZ R0, R50, c[0x0][0x320] ;  /* 0x0000c80032007a20 */ /* 0x008fe20000410000 */
[----:B------:R-:W-:-:S04]  /*11620*/  DEPBAR.LE SB0, 0x0 ;  /* 0x000080000000791a */ /* 0x000fc80000000000 */
[----:B------:R3:W2:Y:S01]  /*11630*/  MUFU.TANH R48, R0 ;  /* 0x0000000000307308 */ /* 0x0006a20000002400 */
[----:B------:R-:W-:Y:S08]  /*11640*/  HMMA.16816.F32 R12, R12, R58, R16 ;  /* 0x0000003a0c0c723c */ /* 0x000ff00000001810 */
[----:B-1----:R-:W-:Y:S01]  /*11650*/  HMMA.16816.F32 R16, R8, R40, R20 ;  /* 0x000000280810723c */ /* 0x002fe20000001814 */
[----:B---3--:R-:W-:-:S07]  /*11660*/  FMUL.FTZ R0, R51, c[0x0][0x320] ;  /* 0x0000c80033007a20 */ /* 0x008fce0000410000 */
[----:B------:R-:W-:Y:S01]  /*11670*/  HMMA.16816.F32 R20, R4, R54, R24 ;  /* 0x000000360414723c */ /* 0x000fe20000001818 */
[----:B------:R1:W3:Y:S07]  /*11680*/  MUFU.TANH R46, R0 ;  /* 0x00000000002e7308 */ /* 0x0002ee0000002400 */
[----:B------:R-:W-:Y:S08]  /*11690*/  HMMA.16816.F32 R8, R8, R42, R12 ;  /* 0x0000002a0808723c */ /* 0x000ff0000000180c */
[----:B--2---:R-:W-:Y:S01]  /*116a0*/  HMMA.16816.F32 R12, R4, R32, R16 ;  /* 0x00000020040c723c */ /* 0x004fe20000001810 */
[----:B-1----:R-:W-:-:S04]  /*116b0*/  FMUL.FTZ R0, R36, c[0x0][0x320] ;  /* 0x0000c80024007a20 */ /* 0x002fc80000410000 */
[----:B------:R1:W2:Y:S11]  /*116c0*/  MUFU.TANH R45, R0 ;  /* 0x00000000002d7308 */ /* 0x0002b60000002400 */
[----:B------:R-:W-:Y:S01]  /*116d0*/  HMMA.16816.F32 R4, R4, R34, R8 ;  /* 0x000000220404723c */ /* 0x000fe20000001808 */
[----:B-1----:R-:W-:-:S04]  /*116e0*/  FMUL.FTZ R0, R37, c[0x0][0x320] ;  /* 0x0000c80025007a20 */ /* 0x002fc80000410000 */
        /* <DEDUP_REMOVED lines=44> */
[----:B------:R-:W-:Y:S01]  /*119b0*/  LOP3.LUT P5, RZ, R206, 0x8, RZ, 0xc0, !PT ;  /* 0x00000008ceff7812 */ /* 0x000fe200078ac0ff */
[----:B------:R-:W-:Y:S01]  /*119c0*/  IMAD R2, R2, c[0x0][0x1e0], RZ ;  /* 0x0000780002027a24 */ /* 0x000fe200078e02ff */
[C---:B------:R-:W-:Y:S02]  /*119d0*/  LOP3.LUT P6, RZ, R206.reuse, 0x4, RZ, 0xc0, !PT ;  /* 0x00000004ceff7812 */ /* 0x040fe400078cc0ff */
[----:B------:R-:W-:Y:S01]  /*119e0*/  LOP3.LUT P3, RZ, R206, 0x2, RZ, 0xc0, !PT ;  /* 0x00000002ceff7812 */ /* 0x000fe2000786c0ff */
[----:B------:R-:W-:Y:S01]  /*119f0*/  IMAD R4, R0, c[0x0][0x1e4], R2 ;  /* 0x0000790000047a24 */ /* 0x000fe200078e0202 */
[----:B------:R-:W-:Y:S01]  /*11a00*/  LOP3.LUT P4, RZ, R206, 0x1, RZ, 0xc0, !PT ;  /* 0x00000001ceff7812 */ /* 0x000fe2000788c0ff */
        /* <DEDUP_REMOVED lines=28> */
.L_x_1478:
[----:B--234-:R-:W-:Y:S05]  /*11bd0*/  BSYNC B0 ;  /* 0x0000000000007941 */ /* 0x01cfea0003800000 */
.L_x_1477:
[----:B-1----:R-:W-:Y:S01]  /*11be0*/  IMAD.IADD R0, R89, 0x1, -R216 ;  /* 0x0000000159007824 */ /* 0x002fe200078e0ad8 */
[----:B------:R-:W-:Y:S04]  /*11bf0*/  LDSM.16.MT88.4 R32, [R190] ;  /* 0x00000000be20783b */ /* 0x000fe80000004200 */
        /* <DEDUP_REMOVED lines=8> */
[----:B------:R-:W-:Y:S02]  /*11c80*/  ISETP.GT.AND P4, PT, R0, 0x9, PT ;  /* 0x000000090000780c */ /* 0x000fe40003f84270 */
[----:B------:R-:W-:Y:S01]  /*11c90*/  FSEL R7, R45, -INF , P0 ;  /* 0xff8000002d077808 */ /* 0x000fe20000000000 */
[----:B------:R-:W-:Y:S01]  /*11ca0*/  LDSM.16.MT88.4 R68, [R190+0x3000] ;  /* 0x00300000be44783b */ /* 0x000fe20000004200 */
[----:B------:R-:W-:-:S02]  /*11cb0*/  FMNMX.FTZ R2, R5, R6, !PT ;  /* 0x0000000605027209 */ /* 0x000fc40007810000 */
[----:B------:R-:W-:Y:S01]  /*11cc0*/  ISETP.GT.AND P6, PT, R0, 0x10, PT ;  /* 0x000000100000780c */ /* 0x000fe20003fc4270 */
[----:B------:R-:W-:Y:S01]  /*11cd0*/  LDSM.16.MT88.4 R72, [R190+0x3800] ;  /* 0x00380000be48783b */ /* 0x000fe20000004200 */
[----:B------:R-:W-:Y:S02]  /*11ce0*/  FSEL R9, R44, -INF , P4 ;  /* 0xff8000002c097808 */ /* 0x000fe40002000000 */
[----:B------:R-:W-:Y:S01]  /*11cf0*/  FMNMX.FTZ R2, R7, R2, !PT ;  /* 0x0000000207027209 */ /* 0x000fe20007810000 */
        /* <DEDUP_REMOVED lines=9> */
[----:B------:R-:W0:Y:S01]  /*11d90*/  LDGDEPBAR ;  /* 0x00000000000079af */ /* 0x000e220000000000 */
[----:B------:R-:W-:Y:S02]  /*11da0*/  ISETP.GT.AND P5, PT, R0, 0x19, PT ;  /* 0x000000190000780c */ /* 0x000fe40003fa4270 */
[----:B------:R-:W-:Y:S02]  /*11db0*/  FSEL R11, R18, -INF , P3 ;  /* 0xff800000120b7808 */ /* 0x000fe40001800000 */
[----:B------:R-:W-:-:S02]  /*11dc0*/  FMNMX.FTZ R2, R10, R2, !PT ;  /* 0x000000020a027209 */ /* 0x000fc40007810000 */
        /* <DEDUP_REMOVED lines=9> */
[----:B------:R-:W-:Y:S01]  /*11e60*/  ISETP.GT.AND P1, PT, R0, 0x28, PT ;  /* 0x000000280000780c */ /* 0x000fe20003f24270 */
[----:B------:R-:W-:Y:S01]  /*11e70*/  LDSM.16.MT88.4 R44, [R191] ;  /* 0x00000000bf2c783b */ /* 0x000fe20000004200 */
[----:B------:R-:W-:Y:S02]  /*11e80*/  FSEL R93, R16, -INF , P2 ;  /* 0xff800000105d7808 */ /* 0x000fe40001000000 */
[----:B------:R-:W-:Y:S02]  /*11e90*/  FMNMX.FTZ R2, R94, R2, !PT ;  /* 0x000000025e027209 */ /* 0x000fe40007810000 */
[----:B------:R-:W-:-:S02]  /*11ea0*/  FSEL R19, R37, -INF , P0 ;  /* 0xff80000025137808 */ /* 0x000fc40000000000 */
[----:B------:R-:W-:Y:S02]  /*11eb0*/  ISETP.GT.AND P0, PT, R0, 0x29, PT ;  /* 0x000000290000780c */ /* 0x000fe40003f04270 */
[----:B------:R-:W-:Y:S02]  /*11ec0*/  FSEL R92, R15, -INF , P1 ;  /* 0xff8000000f5c7808 */ /* 0x000fe40000800000 */
[----:B------:R-:W-:Y:S02]  /*11ed0*/  FMNMX.FTZ R2, R93, R2, !PT ;  /* 0x000000025d027209 */ /* 0x000fe40007810000 */
[----:B------:R-:W-:Y:S02]  /*11ee0*/  FMNMX.FTZ R3, R14, R20, !PT ;  /* 0x000000140e037209 */ /* 0x000fe40007810000 */
[----:B------:R-:W-:Y:S02]  /*11ef0*/  FSEL R91, R13, -INF , P0 ;  /* 0xff8000000d5b7808 */ /* 0x000fe40000000000 */
[----:B------:R-:W-:-:S02]  /*11f00*/  FMNMX.FTZ R2, R92, R2, !PT ;  /* 0x000000025c027209 */ /* 0x000fc40007810000 */
[----:B------:R-:W-:Y:S02]  /*11f10*/  FSEL R18, R36, -INF , P4 ;  /* 0xff80000024127808 */ /* 0x000fe40002000000 */
[----:B------:R-:W-:Y:S01]  /*11f20*/  FMNMX.FTZ R3, R19, R3, !PT ;  /* 0x0000000313037209 */ /* 0x000fe20007810000 */
[----:B------:R-:W-:Y:S01]  /*11f30*/  LDSM.16.MT88.4 R36, [R189+0x1800] ;  /* 0x00180000bd24783b */ /* 0x000fe20000004200 */
[----:B------:R-:W-:Y:S02]  /*11f40*/  FSEL R17, R30, -INF , P6 ;  /* 0xff8000001e117808 */ /* 0x000fe40003000000 */
[----:B------:R-:W-:Y:S02]  /*11f50*/  FMNMX.FTZ R2, R91, R2, !PT ;  /* 0x000000025b027209 */ /* 0x000fe40007810000 */
[C---:B------:R-:W-:Y:S02]  /*11f60*/  ISETP.GT.AND P6, PT, R0.reuse, 0x11, PT ;  /* 0x000000110000780c */ /* 0x040fe40003fc4270 */
[----:B------:R-:W-:Y:S01]  /*11f70*/  ISETP.GT.AND P4, PT, R0, 0x18, PT ;  /* 0x000000180000780c */ /* 0x000fe20003f84270 */
[----:B------:R-:W1:Y:S01]  /*11f80*/  SHFL.BFLY PT, R4, R2, 0x2, 0x1f ;  /* 0x0c401f0002047f89 */ /* 0x000e6200000e0000 */
[----:B------:R-:W-:-:S02]  /*11f90*/  FMNMX.FTZ R0, R18, R3, !PT ;  /* 0x0000000312007209 */ /* 0x000fc40007810000 */
[----:B------:R-:W-:Y:S02]  /*11fa0*/  FSEL R13, R29, -INF , P6 ;  /* 0xff8000001d0d7808 */ /* 0x000fe40003000000 */
[----:B------:R-:W-:Y:S01]  /*11fb0*/  FMNMX.FTZ R0, R17, R0, !PT ;  /* 0x0000000011007209 */ /* 0x000fe20007810000 */
[----:B------:R-:W-:Y:S01]  /*11fc0*/  LDSM.16.MT88.4 R28, [R192] ;  /* 0x00000000c01c783b */ /* 0x000fe20000004200 */
[----:B------:R-:W-:Y:S02]  /*11fd0*/  FSEL R16, R26, -INF , P4 ;  /* 0xff8000001a107808 */ /* 0x000fe40002000000 */
        /* <DEDUP_REMOVED lines=8> */
[----:B------:R-:W-:Y:S02]  /*12060*/  FSEL R88, R22, -INF , P1 ;  /* 0xff80000016587808 */ /* 0x000fe40000800000 */
[----:B------:R-:W-:-:S02]  /*12070*/  FMNMX.FTZ R3, R89, R3, !PT ;  /* 0x0000000359037209 */ /* 0x000fc40007810000 */
[----:B-1----:R-:W-:Y:S02]  /*12080*/  FMNMX.FTZ R0, R2, R4, !PT ;  /* 0x0000000402007209 */ /* 0x002fe40007810000 */
[----:B------:R-:W-:Y:S02]  /*12090*/  FSEL R87, R21, -INF , P0 ;  /* 0xff80000015577808 */ /* 0x000fe40000000000 */
[----:B------:R-:W-:Y:S01]  /*120a0*/  FMNMX.FTZ R3, R88, R3, !PT ;  /* 0x0000000358037209 */ /* 0x000fe20007810000 */
[----:B------:R-:W1:Y:S03]  /*120b0*/  SHFL.BFLY PT, R2, R0, 0x1, 0x1f ;  /* 0x0c201f0000027f89 */ /* 0x000e6600000e0000 */
[----:B------:R-:W-:-:S05]  /*120c0*/  FMNMX.FTZ R3, R87, R3, !PT ;  /* 0x0000000357037209 */ /* 0x000fca0007810000 */
[----:B------:R-:W2:Y:S01]  /*120d0*/  SHFL.BFLY PT, R4, R3, 0x2, 0x1f ;  /* 0x0c401f0003047f89 */ /* 0x000ea200000e0000 */
[----:B-1----:R-:W-:-:S04]  /*120e0*/  FMNMX.FTZ R136, R0, R2, !PT ;  /* 0x0000000200887209 */ /* 0x002fc80007810000 */
[C---:B------:R-:W-:Y:S01]  /*120f0*/  FSETP.NEU.FTZ.AND P0, PT, R136.reuse, -INF , PT ;  /* 0xff8000008800780b */ /* 0x040fe20003f1d000 */
[----:B------:R-:W-:Y:S01]  /*12100*/  FMUL.FTZ R2, R136, c[0x0][0x2d0] ;  /* 0x0000b40088027a20 */ /* 0x000fe20000410000 */
[----:B--2---:R-:W-:-:S04]  /*12110*/  FMNMX.FTZ R0, R3, R4, !PT ;  /* 0x0000000403007209 */ /* 0x004fc80007810000 */
[----:B------:R-:W-:Y:S01]  /*12120*/  FSEL R2, R2, RZ, P0 ;  /* 0x000000ff02027208 */ /* 0x000fe20000000000 */
[----:B------:R-:W1:Y:S04]  /*12130*/  SHFL.BFLY PT, R4, R0, 0x1, 0x1f ;  /* 0x0c201f0000047f89 */ /* 0x000e6800000e0000 */
[----:B------:R-:W-:-:S04]  /*12140*/  FFMA.FTZ R3, R5, c[0x0][0x2d0], -R2 ;  /* 0x0000b40005037a23 */ /* 0x000fc80000010802 */
[----:B------:R2:W-:Y:S02]  /*12150*/  MUFU.EX2 R84, R3 ;  /* 0x0000000300547308 */ /* 0x0005e40000000800 */
[--C-:B--2---:R-:W-:Y:S01]  /*12160*/  FFMA.FTZ R3, R6, c[0x0][0x2d0], -R2.reuse ;  /* 0x0000b40006037a23 */ /* 0x104fe20000010802 */
[----:B-1----:R-:W-:Y:S01]  /*12170*/  FMNMX.FTZ R135, R0, R4, !PT ;  /* 0x0000000400877209 */ /* 0x002fe20007810000 */
[----:B------:R-:W-:-:S04]  /*12180*/  FFMA.FTZ R0, R10, c[0x0][0x2d0], -R2 ;  /* 0x0000b4000a007a23 */ /* 0x000fc80000010802 */
[----:B------:R1:W2:Y:S01]  /*12190*/  MUFU.EX2 R83, R3 ;  /* 0x0000000300537308 */ /* 0x0002a20000000800 */
[----:B------:R-:W-:-:S07]  /*121a0*/  FSETP.NEU.FTZ.AND P0, PT, R135, -INF , PT ;  /* 0xff8000008700780b */ /* 0x000fce0003f1d000 */
[----:B------:R3:W-:Y:S01]  /*121b0*/  MUFU.EX2 R219, R0 ;  /* 0x0000000000db7308 */ /* 0x0007e20000000800 */
[----:B-1----:R-:W-:Y:S02]  /*121c0*/  FFMA.FTZ R3, R7, c[0x0][0x2d0], -R2 ;  /* 0x0000b40007037a23 */ /* 0x002fe40000010802 */
[----:B------:R-:W1:Y:S05]  /*121d0*/  LDSM.16.MT88.4 R4, [R189] ;  /* 0x00000000bd04783b */ /* 0x000e6a0000004200 */
[----:B------:R4:W-:Y:S01]  /*121e0*/  MUFU.EX2 R86, R3 ;  /* 0x0000000300567308 */ /* 0x0009e20000000800 */
[----:B---3--:R-:W-:-:S05]  /*121f0*/  FMUL.FTZ R0, R135, c[0x0][0x2d0] ;  /* 0x0000b40087007a20 */ /* 0x008fca0000410000 */
[----:B------:R-:W-:Y:S01]  /*12200*/  FSEL R0, R0, RZ, P0 ;  /* 0x000000ff00007208 */ /* 0x000fe20000000000 */
[----:B----4-:R-:W-:-:S04]  /*12210*/  FFMA.FTZ R3, R9, c[0x0][0x2d0], -R2 ;  /* 0x0000b40009037a23 */ /* 0x010fc80000010802 */
[----:B------:R3:W4:Y:S02]  /*12220*/  MUFU.EX2 R85, R3 ;  /* 0x0000000300557308 */ /* 0x0007240000000800 */
[----:B---3--:R-:W-:Y:S01]  /*12230*/  FFMA.FTZ R3, R8, c[0x0][0x2d0], -R2 ;  /* 0x0000b40008037a23 */ /* 0x008fe20000010802 */
[----:B--2---:R-:W-:Y:S02]  /*12240*/  F2FP.PACK_AB R8, R83, R84 ;  /* 0x000000545308723e */ /* 0x004fe400000000ff */
[----:B----4-:R-:W-:-:S03]  /*12250*/  F2FP.PACK_AB R10, R85, R86 ;  /* 0x00000056550a723e */ /* 0x010fc600000000ff */
[----:B------:R2:W-:Y:S02]  /*12260*/  MUFU.EX2 R95, R3 ;  /* 0x00000003005f7308 */ /* 0x0005e40000000800 */
[----:B--2---:R-:W-:-:S06]  /*12270*/  FFMA.FTZ R3, R11, c[0x0][0x2d0], -R2 ;  /* 0x0000b4000b037a23 */ /* 0x004fcc0000010802 */
[----:B------:R2:W-:Y:S02]  /*12280*/  MUFU.EX2 R218, R3 ;  /* 0x0000000300da7308 */ /* 0x0005e40000000800 */
[----:B--2---:R-:W-:-:S06]  /*12290*/  FFMA.FTZ R3, R12, c[0x0][0x2d0], -R2 ;  /* 0x0000b4000c037a23 */ /* 0x004fcc0000010802 */
[----:B------:R2:W-:Y:S02]  /*122a0*/  MUFU.EX2 R204, R3 ;  /* 0x0000000300cc7308 */ /* 0x0005e40000000800 */
[----:B--2---:R-:W-:-:S06]  /*122b0*/  FFMA.FTZ R3, R14, c[0x0][0x2d0], -R0 ;  /* 0x0000b4000e037a23 */ /* 0x004fcc0000010800 */
[----:B------:R2:W-:Y:S02]  /*122c0*/  MUFU.EX2 R82, R3 ;  /* 0x0000000300527308 */ /* 0x0005e40000000800 */
[----:B--2---:R-:W-:-:S06]  /*122d0*/  FFMA.FTZ R3, R20, c[0x0][0x2d0], -R0 ;  /* 0x0000b40014037a23 */ /* 0x004fcc0000010800 */
[----:B------:R2:W3:Y:S02]  /*122e0*/  MUFU.EX2 R81, R3 ;  /* 0x0000000300517308 */ /* 0x0004e40000000800 */
[----:B--2---:R-:W-:Y:S01]  /*122f0*/  FFMA.FTZ R3, R19, c[0x0][0x2d0], -R0 ;  /* 0x0000b40013037a23 */ /* 0x004fe20000010800 */
[----:B---3--:R-:W-:-:S05]  /*12300*/  F2FP.PACK_AB R9, R81, R82 ;  /* 0x000000525109723e */ /* 0x008fca00000000ff */
[----:B------:R2:W-:Y:S02]  /*12310*/  MUFU.EX2 R80, R3 ;  /* 0x0000000300507308 */ /* 0x0005e40000000800 */
[----:B--2---:R-:W-:-:S06]  /*12320*/  FFMA.FTZ R3, R18, c[0x0][0x2d0], -R0 ;  /* 0x0000b40012037a23 */ /* 0x004fcc0000010800 */
[----:B------:R2:W3:Y:S02]  /*12330*/  MUFU.EX2 R203, R3 ;  /* 0x0000000300cb7308 */ /* 0x0004e40000000800 */
[----:B--2---:R-:W-:Y:S01]  /*12340*/  FFMA.FTZ R3, R17, c[0x0][0x2d0], -R0 ;  /* 0x0000b40011037a23 */ /* 0x004fe20000010800 */
[----:B---3--:R-:W-:-:S05]  /*12350*/  F2FP.PACK_AB R11, R203, R80 ;  /* 0x00000050cb0b723e */ /* 0x008fca00000000ff */
[----:B------:R2:W-:Y:S02]  /*12360*/  MUFU.EX2 R202, R3 ;  /* 0x0000000300ca7308 */ /* 0x0005e40000000800 */
[----:B-1----:R-:W-:Y:S07]  /*12370*/  HMMA.16816.F32 R20, R8, R4, RZ ;  /* 0x000000040814723c */ /* 0x002fee00000018ff */
[----:B------:R-:W-:Y:S01]  /*12380*/  F2FP.PACK_AB R4, R219, R95 ;  /* 0x0000005fdb04723e */ /* 0x000fe200000000ff */
[----:B--2---:R-:W-:-:S04]  /*12390*/  FFMA.FTZ R3, R13, c[0x0][0x2d0], -R0 ;  /* 0x0000b4000d037a23 */ /* 0x004fc80000010800 */
[----:B------:R1:W2:Y:S02]  /*123a0*/  MUFU.EX2 R200, R3 ;  /* 0x0000000300c87308 */ /* 0x0002a40000000800 */
[--C-:B-1----:R-:W-:Y:S01]  /*123b0*/  FFMA.FTZ R3, R16, c[0x0][0x2d0], -R0.reuse ;  /* 0x0000b40010037a23 */ /* 0x102fe20000010800 */
[----:B--2---:R-:W-:Y:S01]  /*123c0*/  F2FP.PACK_AB R5, R200, R202 ;  /* 0x000000cac805723e */ /* 0x004fe200000000ff */
[----:B------:R-:W-:Y:S04]  /*123d0*/  HMMA.16816.F32 R16, R8, R6, RZ ;  /* 0x000000060810723c */ /* 0x000fe800000018ff */
[----:B------:R1:W-:Y:S03]  /*123e0*/  MUFU.EX2 R199, R3 ;  /* 0x0000000300c77308 */ /* 0x0003e60000000800 */
[----:B------:R-:W-:Y:S01]  /*123f0*/  F2FP.PACK_AB R6, R204, R218 ;  /* 0x000000dacc06723e */ /* 0x000fe200000000ff */
[----:B-1----:R-:W-:-:S02]  /*12400*/  FFMA.FTZ R3, R15, c[0x0][0x2d0], -R0 ;  /* 0x0000b4000f037a23 */ /* 0x002fc40000010800 */
[----:B------:R-:W-:Y:S02]  /*12410*/  HMMA.16816.F32 R12, R8, R32, RZ ;  /* 0x00000020080c723c */ /* 0x000fe400000018ff */
[----:B------:R-:W1:Y:S02]  /*12420*/  MUFU.EX2 R198, R3 ;  /* 0x0000000300c67308 */ /* 0x000e640000000800 */
[----:B-1----:R-:W-:-:S07]  /*12430*/  F2FP.PACK_AB R7, R198, R199 ;  /* 0x000000c7c607723e */ /* 0x002fce00000000ff */
[C---:B------:R-:W-:Y:S08]  /*12440*/  HMMA.16816.F32 R164, R4.reuse, R24, R20 ;  /* 0x0000001804a4723c */ /* 0x040ff00000001814 */
[----:B------:R-:W-:Y:S01]  /*12450*/  HMMA.16816.F32 R52, R4, R26, R16 ;  /* 0x0000001a0434723c */ /* 0x000fe20000001810 */
[----:B------:R-:W1:Y:S07]  /*12460*/  LDSM.16.MT88.4 R24, [R192+0x800] ;  /* 0x00080000c018783b */ /* 0x000e6e0000004200 */
[----:B------:R-:W-:Y:S08]  /*12470*/  HMMA.16816.F32 R20, R8, R28, RZ ;  /* 0x0000001c0814723c */ /* 0x000ff000000018ff */
[----:B------:R-:W-:Y:S08]  /*12480*/  HMMA.16816.F32 R156, R4, R40, R12 ;  /* 0x00000028049c723c */ /* 0x000ff0000000180c */
[----:B------:R-:W-:Y:S01]  /*12490*/  IMAD.MOV.U32 R98, RZ, RZ, R52 ;  /* 0x000000ffff627224 */ /* 0x000fe200078e0034 */
[----:B------:R-:W-:Y:S01]  /*124a0*/  HMMA.16816.F32 R12, R8, R34, RZ ;  /* 0x00000022080c723c */ /* 0x000fe200000018ff */
[----:B------:R-:W-:Y:S01]  /*124b0*/  IMAD.MOV.U32 R97, RZ, RZ, R53 ;  /* 0x000000ffff617224 */ /* 0x000fe200078e0035 */
[----:B------:R-:W-:Y:S01]  /*124c0*/  LDSM.16.MT88.4 R32, [R189+0x2000] ;  /* 0x00200000bd20783b */ /* 0x000fe20000004200 */
[----:B------:R-:W-:-:S02]  /*124d0*/  IMAD.MOV.U32 R96, RZ, RZ, R54 ;  /* 0x000000ffff607224 */ /* 0x000fc400078e0036 */
[----:B------:R-:W-:Y:S02]  /*124e0*/  IMAD.MOV.U32 R3, RZ, RZ, R55 ;  /* 0x000000ffff037224 */ /* 0x000fe400078e0037 */
[----:B------:R-:W2:Y:S01]  /*124f0*/  LDSM.16.MT88.4 R52, [R191+0x800] ;  /* 0x00080000bf34783b */ /* 0x000ea20000004200 */
[----:B------:R-:W-:Y:S08]  /*12500*/  HMMA.16816.F32 R16, R8, R30, RZ ;  /* 0x0000001e0810723c */ /* 0x000ff000000018ff */
[----:B-1----:R-:W-:Y:S08]  /*12510*/  HMMA.16816.F32 R148, R4, R24, R20 ;  /* 0x000000180494723c */ /* 0x002ff00000001814 */
[----:B------:R-:W-:Y:S08]  /*12520*/  HMMA.16816.F32 R20, R8, R46, RZ ;  /* 0x0000002e0814723c */ /* 0x000ff000000018ff */
[----:B------:R-:W-:Y:S01]  /*12530*/  HMMA.16816.F32 R144, R4, R42, R12 ;  /* 0x0000002a0490723c */ /* 0x000fe2000000180c */
[----:B------:R-:W-:Y:S07]  /*12540*/  LDSM.16.MT88.4 R40, [R189+0x3800] ;  /* 0x00380000bd28783b */ /* 0x000fee0000004200 */
[----:B------:R-:W-:Y:S01]  /*12550*/  HMMA.16816.F32 R12, R8, R44, RZ ;  /* 0x0000002c080c723c */ /* 0x000fe200000018ff */
[----:B------:R-:W-:Y:S07]  /*12560*/  LDSM.16.MT88.4 R44, [R191+0x2000] ;  /* 0x00200000bf2c783b */ /* 0x000fee0000004200 */
[C---:B------:R-:W-:Y:S01]  /*12570*/  HMMA.16816.F32 R56, R4.reuse, R26, R16 ;  /* 0x0000001a0438723c */ /* 0x040fe20000001810 */
[----:B------:R-:W1:Y:S07]  /*12580*/  LDSM.16.MT88.4 R24, [R192+0x1800] ;  /* 0x00180000c018783b */ /* 0x000e6e0000004200 */
[C---:B--2---:R-:W-:Y:S01]  /*12590*/  HMMA.16816.F32 R236, R4.reuse, R54, R20 ;  /* 0x0000003604ec723c */ /* 0x044fe20000001814 */
        /* <DEDUP_REMOVED lines=9> */
[----:B------:R-:W4:Y:S07]  /*12630*/  LDSM.16.MT88.4 R56, [R190+0x2000] ;  /* 0x00200000be38783b */ /* 0x000f2e0000004200 */
[C---:B------:R-:W-:Y:S08]  /*12640*/  HMMA.16816.F32 R12, R8.reuse, R48, RZ ;  /* 0x00000030080c723c */ /* 0x040ff000000018ff */
[----:B-1----:R-:W-:Y:S08]  /*12650*/  HMMA.16816.F32 R36, R8, R24, RZ ;  /* 0x000000180824723c */ /* 0x002ff000000018ff */
[C---:B------:R-:W-:Y:S08]  /*12660*/  HMMA.16816.F32 R244, R4.reuse, R32, R28 ;  /* 0x0000002004f4723c */ /* 0x040ff0000000181c */
[----:B------:R-:W-:Y:S08]  /*12670*/  HMMA.16816.F32 R240, R4, R34, R16 ;  /* 0x0000002204f0723c */ /* 0x000ff00000001810 */
[C---:B------:R-:W-:Y:S08]  /*12680*/  HMMA.16816.F32 R32, R8.reuse, R26, RZ ;  /* 0x0000001a0820723c */ /* 0x040ff000000018ff */
[C---:B--2---:R-:W-:Y:S08]  /*12690*/  HMMA.16816.F32 R28, R8.reuse, R20, RZ ;  /* 0x00000014081c723c */ /* 0x044ff000000018ff */
[C---:B------:R-:W-:Y:S08]  /*126a0*/  HMMA.16816.F32 R24, R8.reuse, R22, RZ ;  /* 0x000000160818723c */ /* 0x040ff000000018ff */
[----:B------:R-:W-:Y:S08]  /*126b0*/  HMMA.16816.F32 R20, R8, R60, RZ ;  /* 0x0000003c0814723c */ /* 0x000ff000000018ff */
[----:B---3--:R-:W-:Y:S01]  /*126c0*/  HMMA.16816.F32 R228, R4, R52, R36 ;  /* 0x0000003404e4723c */ /* 0x008fe20000001824 */
[----:B------:R-:W1:Y:S06]  /*126d0*/  LDSM.16.MT88.4 R36, [R192+0x3800] ;  /* 0x00380000c024783b */ /* 0x000e6c0000004200 */
[----:B------:R-:W-:Y:S01]  /*126e0*/  IMAD.MOV.U32 R52, RZ, RZ, R102 ;  /* 0x000000ffff347224 */ /* 0x000fe200078e0066 */
[----:B------:R-:W-:Y:S01]  /*126f0*/  HMMA.16816.F32 R48, R8, R50, RZ ;  /* 0x000000320830723c */ /* 0x000fe200000018ff */
[----:B------:R-:W-:-:S07]  /*12700*/  IMAD.MOV.U32 R53, RZ, RZ, R101 ;  /* 0x000000ffff357224 */ /* 0x000fce00078e0065 */
[----:B------:R-:W-:Y:S08]  /*12710*/  HMMA.16816.F32 R16, R8, R62, RZ ;  /* 0x0000003e0810723c */ /* 0x000ff000000018ff */
[C---:B------:R-:W-:Y:S07]  /*12720*/  HMMA.16816.F32 R176, R4.reuse, R46, R24 ;  /* 0x0000002e04b0723c */ /* 0x040fee0000001818 */
[----:B------:R-:W-:Y:S01]  /*12730*/  IMAD.MOV.U32 R46, RZ, RZ, R96 ;  /* 0x000000ffff2e7224 */ /* 0x000fe200078e0060 */
[----:B------:R-:W-:Y:S01]  /*12740*/  HMMA.16816.F32 R224, R4, R40, R20 ;  /* 0x0000002804e0723c */ /* 0x000fe20000001814 */
[----:B------:R-:W-:-:S02]  /*12750*/  IMAD.MOV.U32 R47, RZ, RZ, R3 ;  /* 0x000000ffff2f7224 */ /* 0x000fc400078e0003 */
[----:B------:R-:W-:-:S05]  /*12760*/  FFMA.FTZ R3, R94, c[0x0][0x2d0], -R2 ;  /* 0x0000b4005e037a23 */ /* 0x000fca0000010802 */
[----:B------:R-:W-:Y:S01]  /*12770*/  HMMA.16816.F32 R220, R4, R54, R32 ;  /* 0x0000003604dc723c */ /* 0x000fe20000001820 */
[----:B------:R-:W2:Y:S06]  /*12780*/  LDSM.16.MT88.4 R32, [R189+0x4800] ;  /* 0x00480000bd20783b */ /* 0x000eac0000004200 */
[----:B------:R-:W-:Y:S01]  /*12790*/  IMAD.MOV.U32 R55, RZ, RZ, R99 ;  /* 0x000000ffff377224 */ /* 0x000fe200078e0063 */
[----:B------:R-:W-:Y:S01]  /*127a0*/  HMMA.16816.F32 R24, R8, R64, RZ ;  /* 0x000000400818723c */ /* 0x000fe200000018ff */
[----:B------:R-:W-:-:S07]  /*127b0*/  IMAD.MOV.U32 R54, RZ, RZ, R100 ;  /* 0x000000ffff367224 */ /* 0x000fce00078e0064 */
[----:B------:R-:W-:Y:S01]  /*127c0*/  HMMA.16816.F32 R20, R8, R66, RZ ;  /* 0x000000420814723c */ /* 0x000fe200000018ff */
[----:B------:R-:W-:Y:S07]  /*127d0*/  LDSM.16.MT88.4 R64, [R191+0x2800] ;  /* 0x00280000bf40783b */ /* 0x000fee0000004200 */
[----:B----4-:R-:W-:Y:S08]  /*127e0*/  HMMA.16816.F32 R232, R4, R56, R12 ;  /* 0x0000003804e8723c */ /* 0x010ff0000000180c */
[----:B------:R-:W-:Y:S07]  /*127f0*/  HMMA.16816.F32 R12, R8, R68, RZ ;  /* 0x00000044080c723c */ /* 0x000fee00000018ff */
[----:B------:R-:W-:Y:S01]  /*12800*/  IMAD.MOV.U32 R69, RZ, RZ, R103 ;  /* 0x000000ffff457224 */ /* 0x000fe200078e0067 */
[C---:B------:R-:W-:Y:S01]  /*12810*/  HMMA.16816.F32 R56, R4.reuse, R58, R48 ;  /* 0x0000003a0438723c */ /* 0x040fe20000001830 */
[----:B------:R-:W3:Y:S07]  /*12820*/  LDSM.16.MT88.4 R48, [R191+0x3800] ;  /* 0x00380000bf30783b */ /* 0x000eee0000004200 */
[C---:B------:R-:W-:Y:S07]  /*12830*/  HMMA.16816.F32 R60, R4.reuse, R44, R28 ;  /* 0x0000002c043c723c */ /* 0x040fee000000181c */
[----:B------:R-:W-:Y:S01]  /*12840*/  IMAD.MOV.U32 R44, RZ, RZ, R98 ;  /* 0x000000ffff2c7224 */ /* 0x000fe200078e0062 */
[----:B------:R-:W-:Y:S01]  /*12850*/  HMMA.16816.F32 R184, R4, R42, R16 ;  /* 0x0000002a04b8723c */ /* 0x000fe20000001810 */
[----:B------:R-:W4:Y:S01]  /*12860*/  LDSM.16.MT88.4 R40, [R190+0x4800] ;  /* 0x00480000be28783b */ /* 0x000f220000004200 */
[----:B------:R-:W-:-:S06]  /*12870*/  IMAD.MOV.U32 R45, RZ, RZ, R97 ;  /* 0x000000ffff2d7224 */ /* 0x000fcc00078e0061 */
[----:B------:R-:W-:Y:S08]  /*12880*/  HMMA.16816.F32 R28, R8, R70, RZ ;  /* 0x00000046081c723c */ /* 0x000ff000000018ff */
[C---:B-1----:R-:W-:Y:S08]  /*12890*/  HMMA.16816.F32 R172, R4.reuse, R36, R24 ;  /* 0x0000002404ac723c */ /* 0x042ff00000001818 */
[C---:B------:R-:W-:Y:S01]  /*128a0*/  HMMA.16816.F32 R168, R4.reuse, R38, R20 ;  /* 0x0000002604a8723c */ /* 0x040fe20000001814 */
[----:B------:R-:W1:Y:S07]  /*128b0*/  LDSM.16.MT88.4 R36, [R189+0x5000] ;  /* 0x00500000bd24783b */ /* 0x000e6e0000004200 */
[----:B------:R-:W-:Y:S08]  /*128c0*/  HMMA.16816.F32 R180, R4, R72, R12 ;  /* 0x0000004804b4723c */ /* 0x000ff0000000180c */
[C---:B------:R-:W-:Y:S08]  /*128d0*/  HMMA.16816.F32 R16, R8.reuse, R76, RZ ;  /* 0x0000004c0810723c */ /* 0x040ff000000018ff */
[----:B------:R-:W-:Y:S08]  /*128e0*/  HMMA.16816.F32 R12, R8, R78, RZ ;  /* 0x0000004e080c723c */ /* 0x000ff000000018ff */
[----:B------:R-:W-:Y:S01]  /*128f0*/  HMMA.16816.F32 R96, R4, R74, R28 ;  /* 0x0000004a0460723c */ /* 0x000fe2000000181c */
[----:B------:R-:W5:Y:S04]  /*12900*/  LDSM.16.MT88.4 R28, [R190+0x5000] ;  /* 0x00500000be1c783b */ /* 0x000f680000004200 */
[----:B------:R-:W-:Y:S03]  /*12910*/  LDSM.16.MT88.4 R72, [R189+0x4000] ;  /* 0x00400000bd48783b */ /* 0x000fe60000004200 */
[C---:B--2---:R-:W-:Y:S08]  /*12920*/  HMMA.16816.F32 R24, R8.reuse, R32, RZ ;  /* 0x000000200818723c */ /* 0x044ff000000018ff */
[----:B------:R-:W-:Y:S01]  /*12930*/  HMMA.16816.F32 R20, R8, R34, RZ ;  /* 0x000000220814723c */ /* 0x000fe200000018ff */
[----:B------:R-:W2:Y:S07]  /*12940*/  LDSM.16.MT88.4 R32, [R192+0x4800] ;  /* 0x00480000c020783b */ /* 0x000eae0000004200 */
[C---:B---3--:R-:W-:Y:S08]  /*12950*/  HMMA.16816.F32 R112, R4.reuse, R48, R16 ;  /* 0x000000300470723c */ /* 0x048ff00000001810 */
[----:B------:R-:W-:Y:S01]  /*12960*/  HMMA.16816.F32 R104, R4, R50, R12 ;  /* 0x000000320468723c */ /* 0x000fe2000000180c */
[----:B------:R-:W-:Y:S07]  /*12970*/  LDSM.16.MT88.4 R48, [R190+0x2800] ;  /* 0x00280000be30783b */ /* 0x000fee0000004200 */
[C---:B----4-:R-:W-:Y:S08]  /*12980*/  HMMA.16816.F32 R16, R8.reuse, R40, RZ ;  /* 0x000000280810723c */ /* 0x050ff000000018ff */
[----:B------:R-:W-:Y:S01]  /*12990*/  HMMA.16816.F32 R12, R8, R42, RZ ;  /* 0x0000002a080c723c */ /* 0x000fe200000018ff */
[----:B------:R-:W-:Y:S07]  /*129a0*/  LDSM.16.MT88.4 R40, [R189+0x2800] ;  /* 0x00280000bd28783b */ /* 0x000fee0000004200 */
[C---:B-1----:R-:W-:Y:S01]  /*129b0*/  HMMA.16816.F32 R120, R4.reuse, R38, R20 ;  /* 0x000000260478723c */ /* 0x042fe20000001814 */
[----:B------:R-:W1:Y:S07]  /*129c0*/  LDSM.16.MT88.4 R20, [R192+0x5000] ;  /* 0x00500000c014783b */ /* 0x000e6e0000004200 */
[C---:B------:R-:W-:Y:S08]  /*129d0*/  HMMA.16816.F32 R100, R4.reuse, R36, R24 ;  /* 0x000000240464723c */ /* 0x040ff00000001818 */
[C---:B-----5:R-:W-:Y:S08]  /*129e0*/  HMMA.16816.F32 R108, R4.reuse, R28, R16 ;  /* 0x0000001c046c723c */ /* 0x060ff00000001810 */
[----:B------:R-:W-:Y:S08]  /*129f0*/  HMMA.16816.F32 R24, R4, R30, R12 ;  /* 0x0000001e0418723c */ /* 0x000ff0000000180c */
[C---:B--2---:R-:W-:Y:S08]  /*12a00*/  HMMA.16816.F32 R16, R8.reuse, R32, RZ ;  /* 0x000000200810723c */ /* 0x044ff000000018ff */
[----:B------:R-:W-:Y:S01]  /*12a10*/  HMMA.16816.F32 R12, R8, R34, RZ ;  /* 0x00000022080c723c */ /* 0x000fe200000018ff */
[----:B------:R-:W-:Y:S11]  /*12a20*/  LDSM.16.MT88.4 R32, [R191+0x1000] ;  /* 0x00100000bf20783b */ /* 0x000ff60000004200 */
[----:B------:R-:W-:Y:S04]  /*12a30*/  @!UPT UIADD3 URZ, URZ, URZ, URZ ;  /* 0x0000003f3f3ff290 */ /* 0x000fe8000fffe03f */
[C---:B-1----:R-:W-:Y:S08]  /*12a40*/  HMMA.16816.F32 R116, R4.reuse, R20, R16 ;  /* 0x000000140474723c */ /* 0x042ff00000001810 */
[----:B------:R-:W-:Y:S01]  /*12a50*/  HMMA.16816.F32 R20, R4, R22, R12 ;  /* 0x000000160414723c */ /* 0x000fe2000000180c */
[----:B------:R-:W1:Y:S07]  /*12a60*/  LDSM.16.MT88.4 R12, [R191+0x4800] ;  /* 0x00480000bf0c783b */ /* 0x000e6e0000004200 */
[C---:B-1----:R-:W-:Y:S08]  /*12a70*/  HMMA.16816.F32 R16, R8.reuse, R12, RZ ;  /* 0x0000000c0810723c */ /* 0x042ff000000018ff */
[----:B------:R-:W-:Y:S01]  /*12a80*/  HMMA.16816.F32 R8, R8, R14, RZ ;  /* 0x0000000e0808723c */ /* 0x000fe200000018ff */
[----:B------:R-:W1:Y:S11]  /*12a90*/  LDSM.16.MT88.4 R12, [R191+0x5000] ;  /* 0x00500000bf0c783b */ /* 0x000e760000004200 */
[----:B------:R-:W-:Y:S04]  /*12aa0*/  @!UPT UIADD3 URZ, URZ, URZ, URZ ;  /* 0x0000003f3f3ff290 */ /* 0x000fe8000fffe03f */
[C---:B-1----:R-:W-:Y:S01]  /*12ab0*/  HMMA.16816.F32 R124, R4.reuse, R12, R16 ;  /* 0x0000000c047c723c */ /* 0x042fe20000001810 */
[----:B------:R1:W-:Y:S07]  /*12ac0*/  MUFU.EX2 R12, R3 ;  /* 0x00000003000c7308 */ /* 0x0003ee0000000800 */
[----:B------:R-:W-:Y:S01]  /*12ad0*/  HMMA.16816.F32 R16, R4, R14, R8 ;  /* 0x0000000e0410723c */ /* 0x000fe20000001808 */
[----:B------:R-:W-:Y:S01]  /*12ae0*/  LDSM.16.MT88.4 R8, [R191+0x5800] ;  /* 0x00580000bf08783b */ /* 0x000fe20000004200 */
[----:B-1----:R-:W-:-:S04]  /*12af0*/  FFMA.FTZ R3, R93, c[0x0][0x2d0], -R2 ;  /* 0x0000b4005d037a23 */ /* 0x002fc80000010802 */
[----:B------:R1:W2:Y:S02]  /*12b00*/  MUFU.EX2 R13, R3 ;  /* 0x00000003000d7308 */ /* 0x0002a40000000800 */
[--C-:B-1----:R-:W-:Y:S01]  /*12b10*/  FFMA.FTZ R3, R92, c[0x0][0x2d0], -R2.reuse ;  /* 0x0000b4005c037a23 */ /* 0x102fe20000010802 */
[----:B--2---:R-:W-:Y:S01]  /*12b20*/  F2FP.PACK_AB R128, R13, R12 ;  /* 0x0000000c0d80723e */ /* 0x004fe200000000ff */
[----:B------:R-:W-:-:S04]  /*12b30*/  FFMA.FTZ R2, R91, c[0x0][0x2d0], -R2 ;  /* 0x0000b4005b027a23 */ /* 0x000fc80000010802 */
[----:B------:R1:W-:Y:S08]  /*12b40*/  MUFU.EX2 R15, R3 ;  /* 0x00000003000f7308 */ /* 0x0003f00000000800 */
[----:B------:R2:W3:Y:S01]  /*12b50*/  MUFU.EX2 R14, R2 ;  /* 0x00000002000e7308 */ /* 0x0004e20000000800 */
[----:B-1----:R-:W-:Y:S02]  /*12b60*/  FADD.FTZ R3, R84, R83 ;  /* 0x0000005354037221 */ /* 0x002fe40000010000 */
[----:B--2---:R-:W-:Y:S01]  /*12b70*/  FFMA.FTZ R2, R90, c[0x0][0x2d0], -R0 ;  /* 0x0000b4005a027a23 */ /* 0x004fe20000010800 */
[----:B---3--:R-:W-:-:S04]  /*12b80*/  F2FP.PACK_AB R130, R14, R15 ;  /* 0x0000000f0e82723e */ /* 0x008fc800000000ff */
[----:B------:R1:W-:Y:S02]  /*12b90*/  MUFU.EX2 R7, R2 ;  /* 0x0000000200077308 */ /* 0x0003e40000000800 */
[----:B-1----:R-:W-:-:S06]  /*12ba0*/  FFMA.FTZ R2, R89, c[0x0][0x2d0], -R0 ;  /* 0x0000b40059027a23 */ /* 0x002fcc0000010800 */
[----:B------:R1:W2:Y:S02]  /*12bb0*/  MUFU.EX2 R6, R2 ;  /* 0x0000000200067308 */ /* 0x0002a40000000800 */
[--C-:B-1----:R-:W-:Y:S01]  /*12bc0*/  FFMA.FTZ R2, R88, c[0x0][0x2d0], -R0.reuse ;  /* 0x0000b40058027a23 */ /* 0x102fe20000010800 */
[----:B--2---:R-:W-:Y:S01]  /*12bd0*/  F2FP.PACK_AB R129, R6, R7 ;  /* 0x000000070681723e */ /* 0x004fe200000000ff */
[----:B------:R-:W-:Y:S01]  /*12be0*/  FFMA.FTZ R0, R87, c[0x0][0x2d0], -R0 ;  /* 0x0000b40057007a23 */ /* 0x000fe20000010800 */
[----:B------:R-:W-:Y:S03]  /*12bf0*/  LDSM.16.MT88.4 R88, [R192+0x4000] ;  /* 0x00400000c058783b */ /* 0x000fe60000004200 */
[----:B------:R1:W-:Y:S08]  /*12c00*/  MUFU.EX2 R5, R2 ;  /* 0x0000000200057308 */ /* 0x0003f00000000800 */
[----:B------:R2:W3:Y:S01]  /*12c10*/  MUFU.EX2 R4, R0 ;  /* 0x0000000000047308 */ /* 0x0004e20000000800 */
[----:B-1----:R-:W-:-:S02]  /*12c20*/  FADD.FTZ R2, R82, R81 ;  /* 0x0000005152027221 */ /* 0x002fc40000010000 */
[----:B--2---:R-:W-:Y:S01]  /*12c30*/  FADD.FTZ R0, R86, R3 ;  /* 0x0000000356007221 */ /* 0x004fe20000010000 */
[----:B---3--:R-:W-:Y:S01]  /*12c40*/  F2FP.PACK_AB R131, R4, R5 ;  /* 0x000000050483723e */ /* 0x008fe200000000ff */
[----:B------:R-:W-:Y:S02]  /*12c50*/  FADD.FTZ R3, R80, R2 ;  /* 0x0000000250037221 */ /* 0x000fe40000010000 */
[----:B------:R-:W1:Y:S01]  /*12c60*/  LDSM.16.MT88.4 R80, [R190+0x4000] ;  /* 0x00400000be50783b */ /* 0x000e620000004200 */
[----:B------:R-:W-:Y:S02]  /*12c70*/  FADD.FTZ R2, R85, R0 ;  /* 0x0000000055027221 */ /* 0x000fe40000010000 */
[----:B------:R-:W-:Y:S01]  /*12c80*/  FADD.FTZ R0, R203, R3 ;  /* 0x00000003cb007221 */ /* 0x000fe20000010000 */
[----:B------:R-:W-:Y:S03]  /*12c90*/  HMMA.16816.F32 R28, R128, R32, R248 ;  /* 0x00000020801c723c */ /* 0x000fe600000018f8 */
[----:B------:R-:W-:-:S04]  /*12ca0*/  FADD.FTZ R0, R202, R0 ;  /* 0x00000000ca007221 */ /* 0x000fc80000010000 */
[----:B------:R-:W-:Y:S01]  /*12cb0*/  IMAD.MOV.U32 R250, RZ, RZ, R95 ;  /* 0x000000fffffa7224 */ /* 0x000fe200078e005f */
[C---:B------:R-:W-:Y:S01]  /*12cc0*/  HMMA.16816.F32 R164, R128.reuse, R160, R164 ;  /* 0x000000a080a4723c */ /* 0x040fe200000018a4 */
[----:B------:R-:W-:Y:S02]  /*12cd0*/  IMAD.MOV.U32 R251, RZ, RZ, R69 ;  /* 0x000000fffffb7224 */ /* 0x000fe400078e0045 */
[----:B------:R-:W-:Y:S02]  /*12ce0*/  FADD.FTZ R2, R250, R2 ;  /* 0x00000002fa027221 */ /* 0x000fe40000010000 */
[----:B------:R-:W-:Y:S01]  /*12cf0*/  FADD.FTZ R0, R200, R0 ;  /* 0x00000000c8007221 */ /* 0x000fe20000010000 */
[----:B------:R-:W-:Y:S01]  /*12d00*/  IADD3 R200, R251, -0x2, RZ ;  /* 0xfffffffefbc87810 */ /* 0x000fe20007ffe0ff */
[----:B------:R-:W-:Y:S01]  /*12d10*/  FADD.FTZ R2, R219, R2 ;  /* 0x00000002db027221 */ /* 0x000fe20000010000 */
[----:B------:R-:W-:Y:S01]  /*12d20*/  HMMA.16816.F32 R156, R128, R152, R156 ;  /* 0x00000098809c723c */ /* 0x000fe2000000189c */
[----:B------:R-:W-:Y:S01]  /*12d30*/  FADD.FTZ R0, R199, R0 ;  /* 0x00000000c7007221 */ /* 0x000fe20000010000 */
[----:B------:R-:W-:Y:S01]  /*12d40*/  ISETP.GE.AND P0, PT, R200, R252, PT ;  /* 0x000000fcc800720c */ /* 0x000fe20003f06270 */
[----:B------:R-:W-:-:S02]  /*12d50*/  FADD.FTZ R2, R218, R2 ;  /* 0x00000002da027221 */ /* 0x000fc40000010000 */
[----:B------:R-:W-:Y:S02]  /*12d60*/  FADD.FTZ R0, R198, R0 ;  /* 0x00000000c6007221 */ /* 0x000fe40000010000 */
[----:B------:R-:W-:Y:S01]  /*12d70*/  FADD.FTZ R2, R204, R2 ;  /* 0x00000002cc027221 */ /* 0x000fe20000010000 */
[C---:B------:R-:W-:Y:S01]  /*12d80*/  HMMA.16816.F32 R160, R128.reuse, R162, R44 ;  /* 0x000000a280a0723c */ /* 0x040fe2000000182c */
[----:B------:R-:W-:Y:S02]  /*12d90*/  FADD.FTZ R0, R7, R0 ;  /* 0x0000000007007221 */ /* 0x000fe40000010000 */
[----:B------:R-:W-:Y:S02]  /*12da0*/  FADD.FTZ R2, R12, R2 ;  /* 0x000000020c027221 */ /* 0x000fe40000010000 */
[----:B------:R-:W-:Y:S02]  /*12db0*/  FADD.FTZ R0, R6, R0 ;  /* 0x0000000006007221 */ /* 0x000fe40000010000 */
[----:B------:R-:W-:Y:S01]  /*12dc0*/  FADD.FTZ R2, R13, R2 ;  /* 0x000000020d027221 */ /* 0x000fe20000010000 */
[----:B------:R-:W-:Y:S01]  /*12dd0*/  HMMA.16816.F32 R152, R128, R154, R144 ;  /* 0x0000009a8098723c */ /* 0x000fe20000001890 */
[----:B------:R-:W2:Y:S01]  /*12de0*/  LDSM.16.MT88.4 R144, [R192+0x1000] ;  /* 0x00100000c090783b */ /* 0x000ea20000004200 */
[----:B------:R-:W-:-:S02]  /*12df0*/  FADD.FTZ R0, R5, R0 ;  /* 0x0000000005007221 */ /* 0x000fc40000010000 */
[----:B------:R-:W-:Y:S02]  /*12e00*/  FADD.FTZ R2, R15, R2 ;  /* 0x000000020f027221 */ /* 0x000fe40000010000 */
[----:B------:R-:W-:Y:S02]  /*12e10*/  FADD.FTZ R204, R4, R0 ;  /* 0x0000000004cc7221 */ /* 0x000fe40000010000 */
[----:B-1----:R-:W-:Y:S01]  /*12e20*/  HMMA.16816.F32 R76, R128, R80, R180 ;  /* 0x00000050804c723c */ /* 0x002fe200000018b4 */
[----:B------:R-:W-:-:S07]  /*12e30*/  FADD.FTZ R203, R14, R2 ;  /* 0x000000020ecb7221 */ /* 0x000fce0000010000 */
[C---:B------:R-:W-:Y:S01]  /*12e40*/  HMMA.16816.F32 R80, R128.reuse, R82, R96 ;  /* 0x000000528050723c */ /* 0x040fe20000001860 */
[----:B------:R-:W1:Y:S07]  /*12e50*/  LDSM.16.MT88.4 R96, [R191+0x4000] ;  /* 0x00400000bf60783b */ /* 0x000e6e0000004200 */
[C---:B------:R-:W-:Y:S08]  /*12e60*/  HMMA.16816.F32 R44, R128.reuse, R48, R232 ;  /* 0x00000030802c723c */ /* 0x040ff000000018e8 */
[C---:B------:R-:W-:Y:S01]  /*12e70*/  HMMA.16816.F32 R48, R128.reuse, R50, R56 ;  /* 0x000000328030723c */ /* 0x040fe20000001838 */
[----:B------:R-:W3:Y:S07]  /*12e80*/  LDSM.16.MT88.4 R56, [R192+0x2800] ;  /* 0x00280000c038783b */ /* 0x000eee0000004200 */
[C---:B------:R-:W-:Y:S08]  /*12e90*/  HMMA.16816.F32 R36, R128.reuse, R40, R244 ;  /* 0x000000288024723c */ /* 0x040ff000000018f4 */
[C---:B--2---:R-:W-:Y:S08]  /*12ea0*/  HMMA.16816.F32 R148, R128.reuse, R144, R148 ;  /* 0x000000908094723c */ /* 0x044ff00000001894 */
[C---:B------:R-:W-:Y:S08]  /*12eb0*/  HMMA.16816.F32 R144, R128.reuse, R146, R52 ;  /* 0x000000928090723c */ /* 0x040ff00000001834 */
[C---:B-1----:R-:W-:Y:S01]  /*12ec0*/  HMMA.16816.F32 R92, R128.reuse, R96, R112 ;  /* 0x00000060805c723c */ /* 0x042fe20000001870 */
[----:B------:R-:W1:Y:S07]  /*12ed0*/  LDSM.16.MT88.4 R112, [R190+0x5800] ;  /* 0x00580000be70783b */ /* 0x000e6e0000004200 */
[C---:B------:R-:W-:Y:S01]  /*12ee0*/  HMMA.16816.F32 R96, R128.reuse, R98, R104 ;  /* 0x000000628060723c */ /* 0x040fe20000001868 */
[----:B------:R-:W2:Y:S07]  /*12ef0*/  LDSM.16.MT88.4 R104, [R189+0x5800] ;  /* 0x00580000bd68783b */ /* 0x000eae0000004200 */
[C---:B---3--:R-:W-:Y:S08]  /*12f00*/  HMMA.16816.F32 R52, R128.reuse, R56, R228 ;  /* 0x000000388034723c */ /* 0x048ff000000018e4 */
[C---:B------:R-:W-:Y:S08]  /*12f10*/  HMMA.16816.F32 R60, R128.reuse, R64, R60 ;  /* 0x00000040803c723c */ /* 0x040ff0000000183c */
[C---:B------:R-:W-:Y:S08]  /*12f20*/  HMMA.16816.F32 R68, R128.reuse, R72, R224 ;  /* 0x000000488044723c */ /* 0x040ff000000018e0 */
[C---:B------:R-:W-:Y:S08]  /*12f30*/  HMMA.16816.F32 R84, R128.reuse, R88, R172 ;  /* 0x000000588054723c */ /* 0x040ff000000018ac */
[C---:B-1----:R-:W-:Y:S08]  /*12f40*/  HMMA.16816.F32 R108, R128.reuse, R112, R108 ;  /* 0x00000070806c723c */ /* 0x042ff0000000186c */
[C---:B--2---:R-:W-:Y:S08]  /*12f50*/  HMMA.16816.F32 R100, R128.reuse, R104, R100 ;  /* 0x000000688064723c */ /* 0x044ff00000001864 */
[C---:B------:R-:W-:Y:S01]  /*12f60*/  HMMA.16816.F32 R104, R128.reuse, R106, R120 ;  /* 0x0000006a8068723c */ /* 0x040fe20000001878 */
[----:B------:R-:W1:Y:S07]  /*12f70*/  LDSM.16.MT88.4 R120, [R192+0x5800] ;  /* 0x00580000c078783b */ /* 0x000e6e0000004200 */
[C---:B------:R-:W-:Y:S08]  /*12f80*/  HMMA.16816.F32 R32, R128.reuse, R34, R236 ;  /* 0x000000228020723c */ /* 0x040ff000000018ec */
[C---:B------:R-:W-:Y:S08]  /*12f90*/  HMMA.16816.F32 R40, R128.reuse, R42, R240 ;  /* 0x0000002a8028723c */ /* 0x040ff000000018f0 */
[C---:B------:R-:W-:Y:S08]  /*12fa0*/  HMMA.16816.F32 R56, R128.reuse, R58, R220 ;  /* 0x0000003a8038723c */ /* 0x040ff000000018dc */
[C---:B------:R-:W-:Y:S08]  /*12fb0*/  HMMA.16816.F32 R64, R128.reuse, R66, R176 ;  /* 0x000000428040723c */ /* 0x040ff000000018b0 */
[C---:B------:R-:W-:Y:S08]  /*12fc0*/  HMMA.16816.F32 R72, R128.reuse, R74, R184 ;  /* 0x0000004a8048723c */ /* 0x040ff000000018b8 */
[C---:B-1----:R-:W-:Y:S08]  /*12fd0*/  HMMA.16816.F32 R116, R128.reuse, R120, R116 ;  /* 0x000000788074723c */ /* 0x042ff00000001874 */
[C---:B------:R-:W-:Y:S08]  /*12fe0*/  HMMA.16816.F32 R88, R128.reuse, R90, R168 ;  /* 0x0000005a8058723c */ /* 0x040ff000000018a8 */
[C---:B------:R-:W-:Y:S08]  /*12ff0*/  HMMA.16816.F32 R112, R128.reuse, R114, R24 ;  /* 0x000000728070723c */ /* 0x040ff00000001818 */
[C---:B------:R-:W-:Y:S08]  /*13000*/  HMMA.16816.F32 R120, R128.reuse, R122, R20 ;  /* 0x0000007a8078723c */ /* 0x040ff00000001814 */
[C---:B------:R-:W-:Y:S08]  /*13010*/  HMMA.16816.F32 R124, R128.reuse, R8, R124 ;  /* 0x00000008807c723c */ /* 0x040ff0000000187c */
[----:B------:R-:W-:Y:S01]  /*13020*/  HMMA.16816.F32 R128, R128, R10, R16 ;  /* 0x0000000a8080723c */ /* 0x000fe20000001810 */
[----:B------:R-:W-:Y:S07]  /*13030*/  @!UPT UIADD3 URZ, URZ, URZ, URZ ;  /* 0x0000003f3f3ff290 */ /* 0x000fee000fffe03f */
[----:B------:R-:W-:Y:S11]  /*13040*/  @!P0 BRA `(.L_x_1479) ;  /* 0x00002cc000008947 */ /* 0x000ff60003800000 */
[----:B------:R-:W1:Y:S01]  /*13050*/  S2R R251, SR_TID.X ;  /* 0x0000000000fb7919 */ /* 0x000e620000002100 */
[----:B------:R-:W-:Y:S01]  /*13060*/  LOP3.LUT P0, RZ, R215, 0x2, RZ, 0xc0, !PT ;  /* 0x00000002d7ff7812 */ /* 0x000fe2000780c0ff */
[----:B------:R-:W-:Y:S01]  /*13070*/  IMAD.MOV.U32 R218, RZ, RZ, c[0x0][0x208] ;  /* 0x00008200ffda7624 */ /* 0x000fe200078e00ff */
[----:B------:R-:W-:Y:S01]  /*13080*/  LOP3.LUT R206, R206, 0xffffffef, RZ, 0xc0, !PT ;  /* 0xffffffefcece7812 */ /* 0x000fe200078ec0ff */
[----:B------:R-:W-:Y:S01]  /*13090*/  IMAD.MOV.U32 R219, RZ, RZ, c[0x0][0x20c] ;  /* 0x00008300ffdb7624 */ /* 0x000fe200078e00ff */
[----:B------:R-:W-:-:S02]  /*130a0*/  ISETP.GE.AND P1, PT, R208, c[0x0][0x1d4], PT ;  /* 0x00007500d0007a0c */ /* 0x000fc40003f26270 */
[----:B------:R-:W-:Y:S02]  /*130b0*/  ISETP.GE.AND P6, PT, R134, c[0x0][0x1d4], PT ;  /* 0x0000750086007a0c */ /* 0x000fe40003fc6270 */
[----:B------:R-:W-:-:S05]  /*130c0*/  ISETP.GE.AND P5, PT, R132, c[0x0][0x1d4], PT ;  /* 0x0000750084007a0c */ /* 0x000fca0003fa6270 */
[----:B------:R-:W-:Y:S02]  /*130d0*/  @P0 LOP3.LUT R206, R206, 0x10, RZ, 0xfc, !PT ;  /* 0x00000010cece0812 */ /* 0x000fe400078efcff */
[----:B------:R-:W-:Y:S02]  /*130e0*/  ISETP.GE.AND P0, PT, R207, c[0x0][0x1d4], PT ;  /* 0x00007500cf007a0c */ /* 0x000fe40003f06270 */
[----:B------:R-:W-:Y:S02]  /*130f0*/  LOP3.LUT R206, R206, 0xfffffffb, RZ, 0xc0, !PT ;  /* 0xfffffffbcece7812 */ /* 0x000fe400078ec0ff */
[----:B-1----:R-:W-:-:S13]  /*13100*/  ISETP.GT.AND P2, PT, R251, 0x7f, PT ;  /* 0x0000007ffb00780c */ /* 0x002fda0003f44270 */
[----:B------:R-:W-:-:S04]  /*13110*/  @P2 LOP3.LUT R206, R206, 0x4, RZ, 0xfc, !PT ;  /* 0x00000004cece2812 */ /* 0x000fc800078efcff */
[----:B------:R-:W-:-:S04]  /*13120*/  LOP3.LUT R206, R206, 0xfffffffd, RZ, 0xc0, !PT ;  /* 0xfffffffdcece7812 */ /* 0x000fc800078ec0ff */
[----:B------:R-:W-:-:S04]  /*13130*/  @P1 LOP3.LUT R206, R206, 0x2, RZ, 0xfc, !PT ;  /* 0x00000002cece1812 */ /* 0x000fc800078efcff */
[----:B------:R-:W-:-:S04]  /*13140*/  LOP3.LUT R206, R206, 0xfffffffe, RZ, 0xc0, !PT ;  /* 0xfffffffecece7812 */ /* 0x000fc800078ec0ff */
[----:B------:R-:W-:Y:S02]  /*13150*/  @P0 LOP3.LUT R206, R206, 0x1, RZ, 0xfc, !PT ;  /* 0x00000001cece0812 */ /* 0x000fe400078efcff */
[----:B------:R-:W-:Y:S02]  /*13160*/  LOP3.LUT P0, RZ, R215, 0x4, RZ, 0xc0, !PT ;  /* 0x00000004d7ff7812 */ /* 0x000fe4000780c0ff */
[----:B------:R-:W-:-:S11]  /*13170*/  LOP3.LUT R206, R206, 0xfffffff7, RZ, 0xc0, !PT ;  /* 0xfffffff7cece7812 */ /* 0x000fd600078ec0ff */
[----:B------:R-:W-:Y:S02]  /*13180*/  @P0 LOP3.LUT R206, R206, 0x8, RZ, 0xfc, !PT ;  /* 0x00000008cece0812 */ /* 0x000fe400078efcff */
.L_x_1482:
[----:B------:R-:W-:Y:S04]  /*13190*/  DEPBAR.LE SB0, 0x0 ;  /* 0x000080000000791a */ /* 0x000fe80000000000 */
[----:B------:R-:W-:Y:S01]  /*131a0*/  WARPSYNC 0xffffffff ;  /* 0xffffffff00007948 */ /* 0x000fe20003800000 */
[----:B------:R-:W-:Y:S01]  /*131b0*/  BAR.SYNC.DEFER_BLOCKING 0x0 ;  /* 0x0000000000007b1d */ /* 0x000fe20000010000 */
[----:B------:R-:W-:Y:S01]  /*131c0*/  SHF.R.S32.HI R0, RZ, 0x1f, R200 ;  /* 0x0000001fff007819 */ /* 0x000fe200000114c8 */
[----:B------:R-:W-:Y:S01]  /*131d0*/  IMAD.WIDE.U32 R2, R200, c[0x0][0x208], RZ ;  /* 0x00008200c8027a25 */ /* 0x000fe200078e00ff */
[----:B------:R-:W-:Y:S02]  /*131e0*/  LOP3.LUT P4, RZ, R215, 0x2, RZ, 0xc0, !PT ;  /* 0x00000002d7ff7812 */ /* 0x000fe4000788c0ff */
[----:B------:R-:W-:Y:S01]  /*131f0*/  LOP3.LUT P3, RZ, R206, 0x1, RZ, 0xc0, !PT ;  /* 0x00000001ceff7812 */ /* 0x000fe2000786c0ff */
[----:B------:R-:W-:Y:S01]  /*13200*/  IMAD R0, R0, c[0x0][0x208], RZ ;  /* 0x0000820000007a24 */ /* 0x000fe200078e02ff */
[----:B------:R-:W-:Y:S03]  /*13210*/  LOP3.LUT P1, RZ, R206, 0x2, RZ, 0xc0, !PT ;  /* 0x00000002ceff7812 */ /* 0x000fe6000782c0ff */
[----:B------:R-:W-:Y:S05]  /*13220*/  IMAD R0, R200, c[0x0][0x20c], R0 ;  /* 0x00008300c8007a24 */ /* 0x000fea00078e0200 */
[----:B------:R-:W-:Y:S01]  /*13230*/  IADD3 R0, R3, R0, RZ ;  /* 0x0000000003007210 */ /* 0x000fe20007ffe0ff */
[----:B------:R-:W-:Y:S04]  /*13240*/  IMAD.WIDE.U32 R2, R2, 0x30, RZ ;  /* 0x0000003002027825 */ /* 0x000fe800078e00ff */
[----:B------:R-:W-:Y:S01]  /*13250*/  IMAD R0, R0, 0x30, RZ ;  /* 0x0000003000007824 */ /* 0x000fe200078e02ff */
[----:B------:R-:W-:Y:S04]  /*13260*/  LDSM.16.M88.4 R24, [R193] ;  /* 0x00000000c118783b */ /* 0x000fe80000000200 */
[----:B------:R-:W-:Y:S01]  /*13270*/  IADD3 R0, R3, R0, RZ ;  /* 0x0000000003007210 */ /* 0x000fe20007ffe0ff */
[----:B------:R-:W-:Y:S01]  /*13280*/  BSSY B0, `(.L_x_1480) ;  /* 0x0000118000007945 */ /* 0x000fe20003800000 */
[----:B------:R-:W-:Y:S01]  /*13290*/  IADD3 R3, P0, R212, R2, RZ ;  /* 0x00000002d4037210 */ /* 0x000fe20007f1e0ff */
[----:B------:R-:W1:Y:S03]  /*132a0*/  S2R R4, SR_TID.X ;  /* 0x0000000000047919 */ /* 0x000e660000002100 */
[----:B------:R-:W-:Y:S03]  /*132b0*/  IADD3.X R6, R0, R214, RZ, P0, !PT ;  /* 0x000000d600067210 */ /* 0x000fe600007fe4ff */
[----:B------:R-:W2:Y:S06]  /*132c0*/  LDSM.16.M88.4 R8, [R143] ;  /* 0x000000008f08783b */ /* 0x000eac0000000200 */
[----:B------:R-:W3:Y:S06]  /*132d0*/  LDSM.16.M88.4 R16, [R143+0x800] ;  /* 0x000800008f10783b */ /* 0x000eec0000000200 */
[----:B------:R-:W4:Y:S06]  /*132e0*/  LDSM.16.M88.4 R168, [R143+0x1000] ;  /* 0x001000008fa8783b */ /* 0x000f2c0000000200 */
[----:B------:R-:W-:Y:S01]  /*132f0*/  LDSM.16.M88.4 R172, [R194] ;  /* 0x00000000c2ac783b */ /* 0x000fe20000000200 */
[----:B-1----:R-:W-:Y:S11]  /*13300*/  ISETP.GT.AND P2, PT, R4, 0x7f, PT ;  /* 0x0000007f0400780c */ /* 0x002ff60003f44270 */
[----:B------:R-:W-:Y:S02]  /*13310*/  @!UPT UIADD3 URZ, URZ, URZ, URZ ;  /* 0x0000003f3f3ff290 */ /* 0x000fe4000fffe03f */
[C---:B------:R-:W-:Y:S04]  /*13320*/  @!P2 LEA R5, P0, R218.reuse, R2, 0x5 ;  /* 0x00000002da05a211 */ /* 0x040fe800078028ff */
[----:B------:R-:W-:Y:S02]  /*13330*/  @!P2 LEA.HI.X R4, R218, R0, R219, 0x5, P0 ;  /* 0x00000000da04a211 */ /* 0x000fe400000f2cdb */
[C---:B------:R-:W-:Y:S04]  /*13340*/  LEA R2, P0, R3.reuse, c[0x0][0x1f8], 0x1 ;  /* 0x00007e0003027a11 */ /* 0x040fe800078008ff */
[----:B------:R-:W-:Y:S02]  /*13350*/  LEA.HI.X R3, R3, c[0x0][0x1fc], R6, 0x1, P0 ;  /* 0x00007f0003037a11 */ /* 0x000fe400000f0c06 */
[----:B------:R-:W-:Y:S04]  /*13360*/  @!P2 IADD3 R0, P0, R5, R212, RZ ;  /* 0x000000d40500a210 */ /* 0x000fe80007f1e0ff */
[----:B------:R-:W-:Y:S02]  /*13370*/  @!P2 IADD3.X R4, R4, R214, RZ, P0, !PT ;  /* 0x000000d60404a210 */ /* 0x000fe400007fe4ff */
[C---:B------:R-:W-:Y:S04]  /*13380*/  @!P2 LEA R198, P0, R0.reuse, c[0x0][0x1f8], 0x1 ;  /* 0x00007e0000c6aa11 */ /* 0x040fe800078008ff */
[----:B------:R-:W-:Y:S02]  /*13390*/  @!P2 LEA.HI.X R199, R0, c[0x0][0x1fc], R4, 0x1, P0 ;  /* 0x00007f0000c7aa11 */ /* 0x000fe400000f0c04 */
[C---:B--2---:R-:W-:Y:S03]  /*133a0*/  HMMA.16816.F32 R4, R24.reuse, R8, RZ ;  /* 0x000000081804723c */ /* 0x044fe600000018ff */
[C---:B------:R-:W-:Y:S02]  /*133b0*/  IADD3 R0, R143.reuse, 0x20, RZ ;  /* 0x000000208f007810 */ /* 0x040fe40007ffe0ff */
[C---:B------:R-:W-:Y:S02]  /*133c0*/  @P4 IADD3 R0, R143.reuse, -0x20, RZ ;  /* 0xffffffe08f004810 */ /* 0x040fe40007ffe0ff */
[----:B------:R-:W-:Y:S01]  /*133d0*/  ISETP.GT.AND P4, PT, R200, R252, PT ;  /* 0x000000fcc800720c */ /* 0x000fe20003f84270 */
[C---:B------:R-:W-:Y:S02]  /*133e0*/  HMMA.16816.F32 R8, R24.reuse, R10, RZ ;  /* 0x0000000a1808723c */ /* 0x040fe400000018ff */
[----:B------:R-:W1:Y:S06]  /*133f0*/  LDSM.16.M88.4 R176, [R0] ;  /* 0x0000000000b0783b */ /* 0x000e6c0000000200 */
[C---:B---3--:R-:W-:Y:S01]  /*13400*/  HMMA.16816.F32 R12, R24.reuse, R16, RZ ;  /* 0x00000010180c723c */ /* 0x048fe200000018ff */
[----:B------:R-:W2:Y:S06]  /*13410*/  LDSM.16.M88.4 R180, [R0+0x800] ;  /* 0x0008000000b4783b */ /* 0x000eac0000000200 */
[----:B------:R3:W5:Y:S01]  /*13420*/  LDSM.16.M88.4 R184, [R0+0x1000] ;  /* 0x0010000000b8783b */ /* 0x0007620000000200 */
[C---:B------:R-:W-:Y:S05]  /*13430*/  HMMA.16816.F32 R16, R24.reuse, R18, RZ ;  /* 0x000000121810723c */ /* 0x040fea00000018ff */
[----:B------:R-:W-:Y:S01]  /*13440*/  @!PT LDS RZ, [RZ] ;  /* 0x00000000fffff984 */ /* 0x000fe20000000800 */
[----:B------:R-:W-:Y:S01]  /*13450*/  @!PT LDS RZ, [RZ] ;  /* 0x00000000fffff984 */ /* 0x000fe20000000800 */
[----:B------:R-:W-:Y:S01]  /*13460*/  @!PT LDS RZ, [RZ] ;  /* 0x00000000fffff984 */ /* 0x000fe20000000800 */
[----:B------:R2:W-:Y:S03]  /*13470*/  LDGSTS.E.BYPASS.LTC128B.128 [R197+0x4080], [R2.64], !P5 ;  /* 0x0408000002c57fae */ /* 0x0005e6000e901d46 */
[C---:B----4-:R-:W-:Y:S03]  /*13480*/  HMMA.16816.F32 R20, R24.reuse, R168, RZ ;  /* 0x000000a81814723c */ /* 0x050fe600000018ff */
[----:B------:R4:W-:Y:S05]  /*13490*/  LDGSTS.E.BYPASS.LTC128B.128 [R197+0x5880], [R2.64+0x80], !P6 ;  /* 0x0588008002c57fae */ /* 0x0009ea000f101d46 */
[----:B------:R-:W-:Y:S01]  /*134a0*/  HMMA.16816.F32 R24, R24, R170, RZ ;  /* 0x000000aa1818723c */ /* 0x000fe200000018ff */
[----:B------:R4:W-:Y:S03]  /*134b0*/  LDGSTS.E.BYPASS.LTC128B.128 [R197+0x7080], [R2.64+0x100], !P3 ;  /* 0x0708010002c57fae */ /* 0x0009e6000d901d46 */
[----:B---3--:R-:W-:Y:S03]  /*134c0*/  IADD3 R0, R143, 0x40, RZ ;  /* 0x000000408f007810 */ /* 0x008fe60007ffe0ff */
[----:B------:R4:W-:Y:S01]  /*134d0*/  LDGSTS.E.BYPASS.LTC128B.128 [R197+0x8880], [R2.64+0x180], !P1 ;  /* 0x0888018002c57fae */ /* 0x0009e2000c901d46 */
[C---:B-1----:R-:W-:Y:S05]  /*134e0*/  HMMA.16816.F32 R4, R172.reuse, R176, R4 ;  /* 0x000000b0ac04723c */ /* 0x042fea0000001804 */
[----:B------:R1:W-:Y:S03]  /*134f0*/  @!P2 LDGSTS.E.BYPASS.LTC128B.128 [R201+0x5080], [R198.64], !P5 ;  /* 0x05080000c6c9afae */ /* 0x0003e6000e901d46 */
[C---:B------:R-:W-:Y:S03]  /*13500*/  HMMA.16816.F32 R8, R172.reuse, R178, R8 ;  /* 0x000000b2ac08723c */ /* 0x040fe60000001808 */
[----:B------:R1:W-:Y:S06]  /*13510*/  @!P2 LDGSTS.E.BYPASS.LTC128B.128 [R201+0x6880], [R198.64+0x80], !P6 ;  /* 0x06880080c6c9afae */ /* 0x0003ec000f101d46 */
[----:B------:R1:W-:Y:S01]  /*13520*/  @!P2 LDGSTS.E.BYPASS.LTC128B.128 [R201+0x8080], [R198.64+0x100], !P3 ;  /* 0x08080100c6c9afae */ /* 0x0003e2000d901d46 */
[C---:B--2---:R-:W-:Y:S05]  /*13530*/  HMMA.16816.F32 R12, R172.reuse, R180, R12 ;  /* 0x000000b4ac0c723c */ /* 0x044fea000000180c */
[----:B------:R1:W-:Y:S01]  /*13540*/  @!P2 LDGSTS.E.BYPASS.LTC128B.128 [R201+0x9880], [R198.64+0x180], !P1 ;  /* 0x09880180c6c9afae */ /* 0x0003e2000c901d46 */
[----:B------:R-:W-:Y:S02]  /*13550*/  LOP3.LUT P1, RZ, R215, 0x4, RZ, 0xc0, !PT ;  /* 0x00000004d7ff7812 */ /* 0x000fe4000782c0ff */
[C---:B------:R-:W-:Y:S03]  /*13560*/  HMMA.16816.F32 R16, R172.reuse, R182, R16 ;  /* 0x000000b6ac10723c */ /* 0x040fe60000001810 */
[----:B------:R-:W-:Y:S05]  /*13570*/  LDSM.16.M88.4 R168, [R196] ;  /* 0x00000000c4a8783b */ /* 0x000fea0000000200 */
[C---:B-----5:R-:W-:Y:S01]  /*13580*/  HMMA.16816.F32 R20, R172.reuse, R184, R20 ;  /* 0x000000b8ac14723c */ /* 0x060fe20000001814 */
[----:B------:R-:W0:Y:S03]  /*13590*/  LDGDEPBAR ;  /* 0x00000000000079af */ /* 0x000e260000000000 */
[----:B------:R-:W-:Y:S04]  /*135a0*/  @P1 IADD3 R0, R143, -0x40, RZ ;  /* 0xffffffc08f001810 */ /* 0x000fe80007ffe0ff */
[----:B------:R-:W-:Y:S01]  /*135b0*/  HMMA.16816.F32 R24, R172, R186, R24 ;  /* 0x000000baac18723c */ /* 0x000fe20000001818 */
[----:B------:R-:W2:Y:S06]  /*135c0*/  LDSM.16.M88.4 R176, [R0] ;  /* 0x0000000000b0783b */ /* 0x000eac0000000200 */
[----:B------:R-:W3:Y:S06]  /*135d0*/  LDSM.16.M88.4 R172, [R0+0x800] ;  /* 0x0008000000ac783b */ /* 0x000eec0000000200 */
[----:B------:R-:W5:Y:S01]  /*135e0*/  LDSM.16.M88.4 R180, [R0+0x1000] ;  /* 0x0010000000b4783b */ /* 0x000f620000000200 */
[C---:B--2---:R-:W-:Y:S08]  /*135f0*/  HMMA.16816.F32 R4, R168.reuse, R176, R4 ;  /* 0x000000b0a804723c */ /* 0x044ff00000001804 */
[C---:B------:R-:W-:Y:S01]  /*13600*/  HMMA.16816.F32 R8, R168.reuse, R178, R8 ;  /* 0x000000b2a808723c */ /* 0x040fe20000001808 */
[----:B------:R-:W-:Y:S07]  /*13610*/  LDSM.16.M88.4 R176, [R142] ;  /* 0x000000008eb0783b */ /* 0x000fee0000000200 */
[C---:B---3--:R-:W-:Y:S08]  /*13620*/  HMMA.16816.F32 R12, R168.reuse, R172, R12 ;  /* 0x000000aca80c723c */ /* 0x048ff0000000180c */
[C---:B------:R-:W-:Y:S01]  /*13630*/  HMMA.16816.F32 R16, R168.reuse, R174, R16 ;  /* 0x000000aea810723c */ /* 0x040fe20000001810 */
[----:B------:R-:W2:Y:S07]  /*13640*/  LDSM.16.M88.4 R172, [R195] ;  /* 0x00000000c3ac783b */ /* 0x000eae0000000200 */
[C---:B-----5:R-:W-:Y:S08]  /*13650*/  HMMA.16816.F32 R20, R168.reuse, R180, R20 ;  /* 0x000000b4a814723c */ /* 0x060ff00000001814 */
[----:B------:R-:W-:Y:S01]  /*13660*/  HMMA.16816.F32 R24, R168, R182, R24 ;  /* 0x000000b6a818723c */ /* 0x000fe20000001818 */
[----:B------:R-:W3:Y:S06]  /*13670*/  LDSM.16.M88.4 R168, [R142+0x800] ;  /* 0x000800008ea8783b */ /* 0x000eec0000000200 */
[----:B------:R-:W5:Y:S01]  /*13680*/  LDSM.16.M88.4 R180, [R142+0x1000] ;  /* 0x001000008eb4783b */ /* 0x000f620000000200 */
[C---:B--2---:R-:W-:Y:S08]  /*13690*/  HMMA.16816.F32 R4, R172.reuse, R176, R4 ;  /* 0x000000b0ac04723c */ /* 0x044ff00000001804 */
[C---:B------:R-:W-:Y:S01]  /*136a0*/  HMMA.16816.F32 R8, R172.reuse, R178, R8 ;  /* 0x000000b2ac08723c */ /* 0x040fe20000001808 */
[----:B------:R-:W-:Y:S07]  /*136b0*/  LDSM.16.M88.4 R176, [R143+0x1800] ;  /* 0x001800008fb0783b */ /* 0x000fee0000000200 */
[C---:B---3--:R-:W-:Y:S08]  /*136c0*/  HMMA.16816.F32 R12, R172.reuse, R168, R12 ;  /* 0x000000a8ac0c723c */ /* 0x048ff0000000180c */
[C---:B------:R-:W-:Y:S01]  /*136d0*/  HMMA.16816.F32 R16, R172.reuse, R170, R16 ;  /* 0x000000aaac10723c */ /* 0x040fe20000001810 */
[----:B------:R-:W2:Y:S07]  /*136e0*/  LDSM.16.M88.4 R168, [R193+0x4000] ;  /* 0x00400000c1a8783b */ /* 0x000eae0000000200 */
        /* <DEDUP_REMOVED lines=112> */
[----:B------:R-:W3:Y:S07]  /*13df0*/  LDSM.16.M88.4 R168, [R142+0x5000] ;  /* 0x005000008ea8783b */ /* 0x000eee0000000200 */
[C---:B--2---:R-:W-:Y:S08]  /*13e00*/  HMMA.16816.F32 R4, R172.reuse, R176, R4 ;  /* 0x000000b0ac04723c */ /* 0x044ff00000001804 */
[C---:B------:R-:W-:Y:S08]  /*13e10*/  HMMA.16816.F32 R8, R172.reuse, R178, R8 ;  /* 0x000000b2ac08723c */ /* 0x040ff00000001808 */
[C---:B---3--:R-:W-:Y:S08]  /*13e20*/  HMMA.16816.F32 R12, R172.reuse, R168, R12 ;  /* 0x000000a8ac0c723c */ /* 0x048ff0000000180c */
[----:B------:R-:W-:Y:S01]  /*13e30*/  FMUL.FTZ R0, R4, c[0x0][0x320] ;  /* 0x0000c80004007a20 */ /* 0x000fe20000410000 */
[C---:B------:R-:W-:Y:S03]  /*13e40*/  HMMA.16816.F32 R16, R172.reuse, R170, R16 ;  /* 0x000000aaac10723c */ /* 0x040fe60000001810 */
[----:B------:R2:W3:Y:S04]  /*13e50*/  MUFU.TANH R182, R0 ;  /* 0x0000000000b67308 */ /* 0x0004e80000002400 */
[----:B----4-:R-:W-:Y:S02]  /*13e60*/  FMUL.FTZ R3, R11, c[0x0][0x320] ;  /* 0x0000c8000b037a20 */ /* 0x010fe40000410000 */
[----:B------:R-:W-:Y:S04]  /*13e70*/  FMUL.FTZ R10, R10, c[0x0][0x320] ;  /* 0x0000c8000a0a7a20 */ /* 0x000fe80000410000 */
[----:B------:R-:W4:Y:S02]  /*13e80*/  MUFU.TANH R179, R10 ;  /* 0x0000000a00b37308 */ /* 0x000f240000002400 */
[----:B------:R-:W-:Y:S08]  /*13e90*/  FMUL.FTZ R2, R13, c[0x0][0x320] ;  /* 0x0000c8000d027a20 */ /* 0x000ff00000410000 */
[----:B------:R-:W1:Y:S01]  /*13ea0*/  MUFU.TANH R178, R3 ;  /* 0x0000000300b27308 */ /* 0x000e620000002400 */
[----:B--2---:R-:W-:Y:S09]  /*13eb0*/  FMUL.FTZ R0, R5, c[0x0][0x320] ;  /* 0x0000c80005007a20 */ /* 0x004ff20000410000 */
[----:B------:R2:W1:Y:S10]  /*13ec0*/  MUFU.TANH R183, R0 ;  /* 0x0000000000b77308 */ /* 0x0004740000002400 */
        /* <DEDUP_REMOVED lines=8> */
[----:B-----5:R-:W-:Y:S08]  /*13f50*/  FMUL.FTZ R0, R8, c[0x0][0x320] ;  /* 0x0000c80008007a20 */ /* 0x020ff00000410000 */
[----:B------:R5:W1:Y:S01]  /*13f60*/  MUFU.TANH R181, R0 ;  /* 0x0000000000b57308 */ /* 0x000a620000002400 */
[C---:B--2---:R-:W-:Y:S07]  /*13f70*/  HMMA.16816.F32 R20, R172.reuse, R4, R20 ;  /* 0x00000004ac14723c */ /* 0x044fee0000001814 */
[----:B------:R-:W-:Y:S01]  /*13f80*/  MOV R4, R136 ;  /* 0x0000008800047202 */ /* 0x000fe20000000f00 */
[----:B------:R-:W-:Y:S04]  /*13f90*/  HMMA.16816.F32 R24, R172, R6, R24 ;  /* 0x00000006ac18723c */ /* 0x000fe80000001818 */
[----:B-----5:R-:W-:Y:S04]  /*13fa0*/  FMUL.FTZ R0, R9, c[0x0][0x320] ;  /* 0x0000c80009007a20 */ /* 0x020fe80000410000 */
[----:B------:R2:W1:Y:S04]  /*13fb0*/  MUFU.TANH R177, R0 ;  /* 0x0000000000b17308 */ /* 0x0004680000002400 */
[----:B--2---:R-:W-:Y:S06]  /*13fc0*/  FMUL.FTZ R0, R12, c[0x0][0x320] ;  /* 0x0000c8000c007a20 */ /* 0x004fec0000410000 */
[----:B------:R2:W1:Y:S02]  /*13fd0*/  MUFU.TANH R176, R0 ;  /* 0x0000000000b07308 */ /* 0x0004640000002400 */
[----:B--2---:R-:W-:Y:S08]  /*13fe0*/  FMUL.FTZ R0, R14, c[0x0][0x320] ;  /* 0x0000c8000e007a20 */ /* 0x004ff00000410000 */
        /* <DEDUP_REMOVED lines=26> */
[----:B------:R2:W1:Y:S01]  /*14190*/  MUFU.TANH R5, R0 ;  /* 0x0000000000057308 */ /* 0x0004620000002400 */
[----:B------:R-:W-:-:S05]  /*141a0*/  @!P4 BRA `(.L_x_1481) ;  /* 0x000002500000c947 */ /* 0x000fca0003800000 */
[----:B--234-:R-:W-:Y:S04]  /*141b0*/  IADD3 R0, R200, -0x1, RZ ;  /* 0xffffffffc8007810 */ /* 0x01cfe80007ffe0ff */
[----:B------:R-:W-:Y:S05]  /*141c0*/  SHF.R.S32.HI R2, RZ, 0x1f, R0 ;  /* 0x0000001fff027819 */ /* 0x000fea0000011400 */
        /* <DEDUP_REMOVED lines=9> */
[----:B------:R-:W-:Y:S01]  /*14260*/  IMAD R0, R0, 0x30, RZ ;  /* 0x0000003000007824 */ /* 0x000fe200078e02ff */
[-C--:B------:R-:W-:Y:S02]  /*14270*/  @P1 IADD3 R7, P3, R210, R2.reuse, RZ ;  /* 0x00000002d2071210 */ /* 0x080fe40007f7e0ff */
[----:B------:R-:W-:Y:S01]  /*14280*/  @P0 LEA R2, P2, R8, R2, 0x5 ;  /* 0x0000000208020211 */ /* 0x000fe200078428ff */
[----:B------:R-:W-:Y:S02]  /*14290*/  IMAD.IADD R0, R3, 0x1, R0 ;  /* 0x0000000103007824 */ /* 0x000fe400078e0200 */
[----:B------:R-:W-:Y:S02]  /*142a0*/  @P0 IMAD.MOV.U32 R3, RZ, RZ, c[0x0][0x1e4] ;  /* 0x00007900ff030624 */ /* 0x000fe400078e00ff */
[----:B------:R-:W-:Y:S01]  /*142b0*/  @P1 IMAD.X R9, R0, 0x1, R209, P3 ;  /* 0x0000000100091824 */ /* 0x000fe200018e06d1 */
[----:B------:R-:W-:Y:S02]  /*142c0*/  LOP3.LUT P3, RZ, R206, 0x2, RZ, 0xc0, !PT ;  /* 0x00000002ceff7812 */ /* 0x000fe4000786c0ff */
[----:B------:R-:W-:Y:S02]  /*142d0*/  @P0 LEA.HI.X R3, R8, R0, R3, 0x5, P2 ;  /* 0x0000000008030211 */ /* 0x000fe400010f2c03 */
[----:B------:R-:W-:Y:S05]  /*142e0*/  @P0 IADD3 R0, P2, R2, R210, RZ ;  /* 0x000000d202000210 */ /* 0x000fea0007f5e0ff */
        /* <DEDUP_REMOVED lines=17> */
.L_x_1481:
[----:B---34-:R-:W-:Y:S05]  /*14400*/  BSYNC B0 ;  /* 0x0000000000007941 */ /* 0x018fea0003800000 */
.L_x_1480:
[----:B--2---:R-:W-:Y:S01]  /*14410*/  FMNMX.FTZ R3, R182, R136, !PT ;  /* 0x00000088b6037209 */ /* 0x004fe20007810000 */
[----:B------:R-:W0:Y:S01]  /*14420*/  LDGDEPBAR ;  /* 0x00000000000079af */ /* 0x000e220000000000 */
[----:B-1----:R-:W-:Y:S02]  /*14430*/  FMNMX.FTZ R0, R180, R135, !PT ;  /* 0x00000087b4007209 */ /* 0x002fe40007810000 */
[----:B------:R-:W-:Y:S02]  /*14440*/  FMNMX.FTZ R3, R183, R3, !PT ;  /* 0x00000003b7037209 */ /* 0x000fe40007810000 */
        /* <DEDUP_REMOVED lines=21> */
[----:B------:R-:W-:Y:S01]  /*145a0*/  IADD3 R200, R200, -0x1, RZ ;  /* 0xffffffffc8c87810 */ /* 0x000fe20007ffe0ff */
[----:B------:R-:W1:Y:S02]  /*145b0*/  SHFL.BFLY PT, R2, R3, 0x2, 0x1f ;  /* 0x0c401f0003027f89 */ /* 0x000e6400000e0000 */
[----:B-1----:R-:W-:Y:S06]  /*145c0*/  FMNMX.FTZ R3, R3, R2, !PT ;  /* 0x0000000203037209 */ /* 0x002fec0007810000 */
[----:B------:R-:W1:Y:S08]  /*145d0*/  SHFL.BFLY PT, R2, R0, 0x2, 0x1f ;  /* 0x0c401f0000027f89 */ /* 0x000e7000000e0000 */
[----:B------:R-:W2:Y:S01]  /*145e0*/  SHFL.BFLY PT, R7, R3, 0x1, 0x1f ;  /* 0x0c201f0003077f89 */ /* 0x000ea200000e0000 */
[----:B-1----:R-:W-:Y:S02]  /*145f0*/  FMNMX.FTZ R0, R0, R2, !PT ;  /* 0x0000000200007209 */ /* 0x002fe40007810000 */
[----:B--2---:R-:W-:Y:S05]  /*14600*/  FMNMX.FTZ R136, R3, R7, !PT ;  /* 0x0000000703887209 */ /* 0x004fea0007810000 */
[----:B------:R-:W1:Y:S01]  /*14610*/  SHFL.BFLY PT, R3, R0, 0x1, 0x1f ;  /* 0x0c201f0000037f89 */ /* 0x000e6200000e0000 */
[C---:B------:R-:W-:Y:S02]  /*14620*/  FADD.FTZ R2, -R136.reuse, R4 ;  /* 0x0000000488027221 */ /* 0x040fe40000010100 */
[----:B------:R-:W-:Y:S02]  /*14630*/  FMUL.FTZ R4, R136, c[0x0][0x2d0] ;  /* 0x0000b40088047a20 */ /* 0x000fe40000410000 */
[----:B------:R-:W-:Y:S02]  /*14640*/  FMUL.FTZ R2, R2, c[0x0][0x2d0] ;  /* 0x0000b40002027a20 */ /* 0x000fe40000410000 */
[--C-:B------:R-:W-:Y:S02]  /*14650*/  FFMA.FTZ R7, R182, c[0x0][0x2d0], -R4.reuse ;  /* 0x0000b400b6077a23 */ /* 0x100fe40000010804 */
[--C-:B------:R-:W-:Y:S02]  /*14660*/  FFMA.FTZ R9, R183, c[0x0][0x2d0], -R4.reuse ;  /* 0x0000b400b7097a23 */ /* 0x100fe40000010804 */
[----:B------:R2:W-:Y:S01]  /*14670*/  MUFU.EX2 R183, R7 ;  /* 0x0000000700b77308 */ /* 0x0005e20000000800 */
[--C-:B------:R-:W-:Y:S02]  /*14680*/  FFMA.FTZ R19, R177, c[0x0][0x2d0], -R4.reuse ;  /* 0x0000b400b1137a23 */ /* 0x100fe40000010804 */
[--C-:B------:R-:W-:Y:S02]  /*14690*/  FFMA.FTZ R175, R17, c[0x0][0x2d0], -R4.reuse ;  /* 0x0000b40011af7a23 */ /* 0x100fe40000010804 */
[--C-:B------:R-:W-:Y:S02]  /*146a0*/  FFMA.FTZ R198, R11, c[0x0][0x2d0], -R4.reuse ;  /* 0x0000b4000bc67a23 */ /* 0x100fe40000010804 */
[--C-:B------:R-:W-:Y:S02]  /*146b0*/  FFMA.FTZ R186, R10, c[0x0][0x2d0], -R4.reuse ;  /* 0x0000b4000aba7a23 */ /* 0x100fe40000010804 */
[--C-:B------:R-:W-:Y:S01]  /*146c0*/  FFMA.FTZ R8, R181, c[0x0][0x2d0], -R4.reuse ;  /* 0x0000b400b5087a23 */ /* 0x100fe20000010804 */
[----:B------:R-:W3:Y:S01]  /*146d0*/  MUFU.EX2 R2, R2 ;  /* 0x0000000200027308 */ /* 0x000ee20000000800 */
[----:B-1----:R-:W-:Y:S01]  /*146e0*/  FMNMX.FTZ R3, R0, R3, !PT ;  /* 0x0000000300037209 */ /* 0x002fe20007810000 */
[--C-:B------:R-:W-:Y:S02]  /*146f0*/  FFMA.FTZ R182, R176, c[0x0][0x2d0], -R4.reuse ;  /* 0x0000b400b0b67a23 */ /* 0x100fe40000010804 */
[--C-:B------:R-:W-:Y:S02]  /*14700*/  FFMA.FTZ R181, R170, c[0x0][0x2d0], -R4.reuse ;  /* 0x0000b400aab57a23 */ /* 0x100fe40000010804 */
[----:B------:R-:W-:Y:S02]  /*14710*/  FADD.FTZ R0, -R3, R135 ;  /* 0x0000008703007221 */ /* 0x000fe40000010100 */
[--C-:B------:R-:W-:Y:S02]  /*14720*/  FFMA.FTZ R177, R168, c[0x0][0x2d0], -R4.reuse ;  /* 0x0000b400a8b17a23 */ /* 0x100fe40000010804 */
[----:B------:R-:W-:Y:S01]  /*14730*/  FMUL.FTZ R0, R0, c[0x0][0x2d0] ;  /* 0x0000b40000007a20 */ /* 0x000fe20000410000 */
[----:B------:R1:W-:Y:S01]  /*14740*/  MUFU.EX2 R199, R8 ;  /* 0x0000000800c77308 */ /* 0x0003e20000000800 */
[--C-:B------:R-:W-:Y:S02]  /*14750*/  FFMA.FTZ R185, R15, c[0x0][0x2d0], -R4.reuse ;  /* 0x0000b4000fb97a23 */ /* 0x100fe40000010804 */
[----:B------:R-:W-:Y:S02]  /*14760*/  FFMA.FTZ R187, R13, c[0x0][0x2d0], -R4 ;  /* 0x0000b4000dbb7a23 */ /* 0x000fe40000010804 */
[----:B------:R-:W-:Y:S04]  /*14770*/  FMUL.FTZ R4, R3, c[0x0][0x2d0] ;  /* 0x0000b40003047a20 */ /* 0x000fe80000410000 */
[--C-:B--2---:R-:W-:Y:S01]  /*14780*/  FFMA.FTZ R7, R180, c[0x0][0x2d0], -R4.reuse ;  /* 0x0000b400b4077a23 */ /* 0x104fe20000010804 */
[----:B------:R-:W2:Y:S01]  /*14790*/  MUFU.EX2 R0, R0 ;  /* 0x0000000000007308 */ /* 0x000ea20000000800 */
[--C-:B------:R-:W-:Y:S02]  /*147a0*/  FFMA.FTZ R170, R178, c[0x0][0x2d0], -R4.reuse ;  /* 0x0000b400b2aa7a23 */ /* 0x100fe40000010804 */
[C---:B---3--:R-:W-:Y:S02]  /*147b0*/  FMUL.FTZ R20, R2.reuse, R148 ;  /* 0x0000009402147220 */ /* 0x048fe40000410000 */
[C---:B------:R-:W-:Y:S02]  /*147c0*/  FMUL.FTZ R21, R2.reuse, R149 ;  /* 0x0000009502157220 */ /* 0x040fe40000410000 */
[--C-:B------:R-:W-:Y:S02]  /*147d0*/  FFMA.FTZ R168, R179, c[0x0][0x2d0], -R4.reuse ;  /* 0x0000b400b3a87a23 */ /* 0x100fe40000010804 */
[----:B------:R-:W-:Y:S01]  /*147e0*/  FMUL.FTZ R13, R2, R157 ;  /* 0x0000009d020d7220 */ /* 0x000fe20000410000 */
[----:B------:R3:W-:Y:S01]  /*147f0*/  MUFU.EX2 R173, R7 ;  /* 0x0000000700ad7308 */ /* 0x0007e20000000800 */
[--C-:B------:R-:W-:Y:S02]  /*14800*/  FFMA.FTZ R174, R18, c[0x0][0x2d0], -R4.reuse ;  /* 0x0000b40012ae7a23 */ /* 0x100fe40000010804 */
[--C-:B------:R-:W-:Y:S02]  /*14810*/  FFMA.FTZ R176, R16, c[0x0][0x2d0], -R4.reuse ;  /* 0x0000b40010b07a23 */ /* 0x100fe40000010804 */
[C---:B-1----:R-:W-:Y:S02]  /*14820*/  FMUL.FTZ R8, R2.reuse, R160 ;  /* 0x000000a002087220 */ /* 0x042fe40000410000 */
[C---:B------:R-:W-:Y:S02]  /*14830*/  FMUL.FTZ R24, R2.reuse, R144 ;  /* 0x0000009002187220 */ /* 0x040fe40000410000 */
[----:B------:R-:W-:Y:S01]  /*14840*/  FMUL.FTZ R25, R2, R145 ;  /* 0x0000009102197220 */ /* 0x000fe20000410000 */
[----:B------:R-:W1:Y:S01]  /*14850*/  MUFU.EX2 R172, R9 ;  /* 0x0000000900ac7308 */ /* 0x000e620000000800 */
[--C-:B------:R-:W-:Y:S02]  /*14860*/  FFMA.FTZ R171, R171, c[0x0][0x2d0], -R4.reuse ;  /* 0x0000b400abab7a23 */ /* 0x100fe40000010804 */
[--C-:B------:R-:W-:Y:S02]  /*14870*/  FFMA.FTZ R169, R169, c[0x0][0x2d0], -R4.reuse ;  /* 0x0000b400a9a97a23 */ /* 0x100fe40000010804 */
[C---:B--2---:R-:W-:Y:S02]  /*14880*/  FMUL.FTZ R22, R0.reuse, R150 ;  /* 0x0000009600167220 */ /* 0x044fe40000410000 */
[C---:B------:R-:W-:Y:S02]  /*14890*/  FMUL.FTZ R23, R0.reuse, R151 ;  /* 0x0000009700177220 */ /* 0x040fe40000410000 */
[----:B------:R-:W2:Y:S01]  /*148a0*/  LDSM.16.MT88.4 R148, [R189] ;  /* 0x00000000bd94783b */ /* 0x000ea20000004200 */
[----:B------:R-:W4:Y:S01]  /*148b0*/  MUFU.EX2 R160, R19 ;  /* 0x0000001300a07308 */ /* 0x000f220000000800 */
[C---:B------:R-:W-:Y:S02]  /*148c0*/  FMUL.FTZ R26, R0.reuse, R146 ;  /* 0x00000092001a7220 */ /* 0x040fe40000410000 */
[----:B------:R-:W-:Y:S02]  /*148d0*/  FMUL.FTZ R27, R0, R147 ;  /* 0x00000093001b7220 */ /* 0x000fe40000410000 */
[--C-:B---3--:R-:W-:Y:S02]  /*148e0*/  FFMA.FTZ R7, R184, c[0x0][0x2d0], -R4.reuse ;  /* 0x0000b400b8077a23 */ /* 0x108fe40000010804 */
[--C-:B------:R-:W-:Y:S02]  /*148f0*/  FFMA.FTZ R179, R14, c[0x0][0x2d0], -R4.reuse ;  /* 0x0000b4000eb37a23 */ /* 0x100fe40000010804 */
[--C-:B------:R-:W-:Y:S01]  /*14900*/  FFMA.FTZ R178, R12, c[0x0][0x2d0], -R4.reuse ;  /* 0x0000b4000cb27a23 */ /* 0x100fe20000010804 */
[----:B------:R-:W-:Y:S01]  /*14910*/  MUFU.EX2 R157, R168 ;  /* 0x000000a8009d7308 */ /* 0x000fe20000000800 */
[--C-:B------:R-:W-:Y:S02]  /*14920*/  FFMA.FTZ R180, R6, c[0x0][0x2d0], -R4.reuse ;  /* 0x0000b40006b47a23 */ /* 0x100fe40000010804 */
[----:B------:R-:W-:Y:S01]  /*14930*/  FMUL.FTZ R6, R0, R166 ;  /* 0x000000a600067220 */ /* 0x000fe20000410000 */
[----:B-1----:R-:W-:Y:S01]  /*14940*/  F2FP.PACK_AB R144, R172, R183 ;  /* 0x000000b7ac90723e */ /* 0x002fe200000000ff */
[C---:B------:R-:W-:Y:S02]  /*14950*/  FMUL.FTZ R9, R2.reuse, R161 ;  /* 0x000000a102097220 */ /* 0x040fe40000410000 */
[----:B------:R-:W-:Y:S02]  /*14960*/  FFMA.FTZ R184, R5, c[0x0][0x2d0], -R4 ;  /* 0x0000b40005b87a23 */ /* 0x000fe40000010804 */
[C---:B------:R-:W-:Y:S01]  /*14970*/  FMUL.FTZ R4, R2.reuse, R164 ;  /* 0x000000a402047220 */ /* 0x040fe20000410000 */
[----:B------:R-:W1:Y:S01]  /*14980*/  MUFU.EX2 R161, R170 ;  /* 0x000000aa00a17308 */ /* 0x000e620000000800 */
[----:B------:R-:W-:Y:S02]  /*14990*/  FMUL.FTZ R5, R2, R165 ;  /* 0x000000a502057220 */ /* 0x000fe40000410000 */
[----:B------:R-:W-:Y:S01]  /*149a0*/  FMUL.FTZ R10, R0, R162 ;  /* 0x000000a2000a7220 */ /* 0x000fe20000410000 */
[----:B----4-:R-:W-:Y:S01]  /*149b0*/  F2FP.PACK_AB R146, R160, R199 ;  /* 0x000000c7a092723e */ /* 0x010fe200000000ff */
[----:B------:R-:W-:Y:S02]  /*149c0*/  FMUL.FTZ R11, R0, R163 ;  /* 0x000000a3000b7220 */ /* 0x000fe40000410000 */
[----:B------:R-:W-:Y:S02]  /*149d0*/  FMUL.FTZ R12, R2, R156 ;  /* 0x0000009c020c7220 */ /* 0x000fe40000410000 */
[C---:B------:R-:W-:Y:S01]  /*149e0*/  FMUL.FTZ R14, R0.reuse, R158 ;  /* 0x0000009e000e7220 */ /* 0x040fe20000410000 */
[----:B------:R-:W3:Y:S01]  /*149f0*/  MUFU.EX2 R202, R7 ;  /* 0x0000000700ca7308 */ /* 0x000ee20000000800 */
[----:B------:R-:W-:Y:S02]  /*14a00*/  FMUL.FTZ R15, R0, R159 ;  /* 0x0000009f000f7220 */ /* 0x000fe40000410000 */
[C---:B------:R-:W-:Y:S02]  /*14a10*/  FMUL.FTZ R16, R2.reuse, R152 ;  /* 0x0000009802107220 */ /* 0x040fe40000410000 */
[----:B------:R-:W-:Y:S02]  /*14a20*/  FMUL.FTZ R17, R2, R153 ;  /* 0x0000009902117220 */ /* 0x000fe40000410000 */
[C---:B------:R-:W-:Y:S02]  /*14a30*/  FMUL.FTZ R18, R0.reuse, R154 ;  /* 0x0000009a00127220 */ /* 0x040fe40000410000 */
[----:B------:R-:W-:Y:S01]  /*14a40*/  FMUL.FTZ R19, R0, R155 ;  /* 0x0000009b00137220 */ /* 0x000fe20000410000 */
[----:B------:R-:W-:Y:S01]  /*14a50*/  MUFU.EX2 R156, R182 ;  /* 0x000000b6009c7308 */ /* 0x000fe20000000800 */
[C---:B------:R-:W-:Y:S01]  /*14a60*/  FMUL.FTZ R28, R2.reuse, R28 ;  /* 0x0000001c021c7220 */ /* 0x040fe20000410000 */
[----:B------:R-:W-:Y:S01]  /*14a70*/  LDSM.16.MT88.4 R152, [R190+0x800] ;  /* 0x00080000be98783b */ /* 0x000fe20000004200 */
[----:B------:R-:W-:Y:S01]  /*14a80*/  FMUL.FTZ R29, R2, R29 ;  /* 0x0000001d021d7220 */ /* 0x000fe20000410000 */
[----:B-1----:R-:W-:Y:S01]  /*14a90*/  F2FP.PACK_AB R147, R161, R157 ;  /* 0x0000009da193723e */ /* 0x002fe200000000ff */
[C---:B------:R-:W-:Y:S02]  /*14aa0*/  FMUL.FTZ R30, R0.reuse, R30 ;  /* 0x0000001e001e7220 */ /* 0x040fe40000410000 */
[----:B------:R-:W-:Y:S02]  /*14ab0*/  FMUL.FTZ R31, R0, R31 ;  /* 0x0000001f001f7220 */ /* 0x000fe40000410000 */
[C---:B------:R-:W-:Y:S01]  /*14ac0*/  FMUL.FTZ R32, R2.reuse, R32 ;  /* 0x0000002002207220 */ /* 0x040fe20000410000 */
[----:B------:R-:W-:Y:S01]  /*14ad0*/  MUFU.EX2 R165, R181 ;  /* 0x000000b500a57308 */ /* 0x000fe20000000800 */
[----:B------:R-:W-:Y:S02]  /*14ae0*/  FMUL.FTZ R33, R2, R33 ;  /* 0x0000002102217220 */ /* 0x000fe40000410000 */
[----:B------:R-:W-:Y:S01]  /*14af0*/  FMUL.FTZ R34, R0, R34 ;  /* 0x0000002200227220 */ /* 0x000fe20000410000 */
[----:B---3--:R-:W-:Y:S01]  /*14b00*/  F2FP.PACK_AB R145, R202, R173 ;  /* 0x000000adca91723e */ /* 0x008fe200000000ff */
[C---:B------:R-:W-:Y:S02]  /*14b10*/  FMUL.FTZ R7, R0.reuse, R167 ;  /* 0x000000a700077220 */ /* 0x040fe40000410000 */
[----:B------:R-:W-:Y:S02]  /*14b20*/  FMUL.FTZ R35, R0, R35 ;  /* 0x0000002300237220 */ /* 0x000fe40000410000 */
[C---:B------:R-:W-:Y:S01]  /*14b30*/  FMUL.FTZ R36, R2.reuse, R36 ;  /* 0x0000002402247220 */ /* 0x040fe20000410000 */
[----:B------:R-:W-:Y:S01]  /*14b40*/  MUFU.EX2 R158, R171 ;  /* 0x000000ab009e7308 */ /* 0x000fe20000000800 */
[----:B------:R-:W-:Y:S01]  /*14b50*/  FMUL.FTZ R37, R2, R37 ;  /* 0x0000002502257220 */ /* 0x000fe20000410000 */
[C---:B--2---:R-:W-:Y:S05]  /*14b60*/  HMMA.16816.F32 R4, R144.reuse, R148, R4 ;  /* 0x000000949004723c */ /* 0x044fea0000001804 */
[C---:B------:R-:W-:Y:S02]  /*14b70*/  FMUL.FTZ R38, R0.reuse, R38 ;  /* 0x0000002600267220 */ /* 0x040fe40000410000 */
[----:B------:R-:W-:Y:S01]  /*14b80*/  FMUL.FTZ R39, R0, R39 ;  /* 0x0000002700277220 */ /* 0x000fe20000410000 */
[C---:B------:R-:W-:Y:S01]  /*14b90*/  HMMA.16816.F32 R8, R144.reuse, R150, R8 ;  /* 0x000000969008723c */ /* 0x040fe20000001808 */
[----:B------:R-:W1:Y:S01]  /*14ba0*/  LDSM.16.MT88.4 R148, [R190] ;  /* 0x00000000be94783b */ /* 0x000e620000004200 */
[----:B------:R-:W-:Y:S02]  /*14bb0*/  MUFU.EX2 R159, R169 ;  /* 0x000000a9009f7308 */ /* 0x000fe40000000800 */
[C---:B------:R-:W-:Y:S02]  /*14bc0*/  FMUL.FTZ R40, R2.reuse, R40 ;  /* 0x0000002802287220 */ /* 0x040fe40000410000 */
[----:B------:R-:W-:Y:S02]  /*14bd0*/  FMUL.FTZ R41, R2, R41 ;  /* 0x0000002902297220 */ /* 0x000fe40000410000 */
[C---:B------:R-:W-:Y:S04]  /*14be0*/  FMUL.FTZ R42, R0.reuse, R42 ;  /* 0x0000002a002a7220 */ /* 0x040fe80000410000 */
[----:B------:R-:W-:Y:S01]  /*14bf0*/  FMUL.FTZ R43, R0, R43 ;  /* 0x0000002b002b7220 */ /* 0x000fe20000410000 */
[----:B------:R-:W-:Y:S01]  /*14c00*/  MUFU.EX2 R164, R177 ;  /* 0x000000b100a47308 */ /* 0x000fe20000000800 */
[C---:B------:R-:W-:Y:S02]  /*14c10*/  FMUL.FTZ R44, R2.reuse, R44 ;  /* 0x0000002c022c7220 */ /* 0x040fe40000410000 */
[----:B------:R-:W-:Y:S02]  /*14c20*/  FMUL.FTZ R45, R2, R45 ;  /* 0x0000002d022d7220 */ /* 0x000fe40000410000 */
[C---:B------:R-:W-:Y:S02]  /*14c30*/  FMUL.FTZ R46, R0.reuse, R46 ;  /* 0x0000002e002e7220 */ /* 0x040fe40000410000 */
[----:B------:R-:W-:Y:S02]  /*14c40*/  FMUL.FTZ R47, R0, R47 ;  /* 0x0000002f002f7220 */ /* 0x000fe40000410000 */
[C---:B------:R-:W-:Y:S01]  /*14c50*/  FMUL.FTZ R48, R2.reuse, R48 ;  /* 0x0000003002307220 */ /* 0x040fe20000410000 */
[----:B------:R-:W-:Y:S01]  /*14c60*/  MUFU.EX2 R182, R174 ;  /* 0x000000ae00b67308 */ /* 0x000fe20000000800 */
[----:B------:R-:W-:Y:S02]  /*14c70*/  FMUL.FTZ R49, R2, R49 ;  /* 0x0000003102317220 */ /* 0x000fe40000410000 */
[C---:B------:R-:W-:Y:S02]  /*14c80*/  FMUL.FTZ R50, R0.reuse, R50 ;  /* 0x0000003200327220 */ /* 0x040fe40000410000 */
[----:B------:R-:W-:Y:S02]  /*14c90*/  FMUL.FTZ R51, R0, R51 ;  /* 0x0000003300337220 */ /* 0x000fe40000410000 */
[C---:B------:R-:W-:Y:S02]  /*14ca0*/  FMUL.FTZ R52, R2.reuse, R52 ;  /* 0x0000003402347220 */ /* 0x040fe40000410000 */
[----:B------:R-:W-:Y:S01]  /*14cb0*/  FMUL.FTZ R53, R2, R53 ;  /* 0x0000003502357220 */ /* 0x000fe20000410000 */
[----:B------:R-:W-:Y:S01]  /*14cc0*/  MUFU.EX2 R181, R176 ;  /* 0x000000b000b57308 */ /* 0x000fe20000000800 */
[C---:B------:R-:W-:Y:S02]  /*14cd0*/  FMUL.FTZ R54, R0.reuse, R54 ;  /* 0x0000003600367220 */ /* 0x040fe40000410000 */
[----:B------:R-:W-:Y:S02]  /*14ce0*/  FMUL.FTZ R55, R0, R55 ;  /* 0x0000003700377220 */ /* 0x000fe40000410000 */
[C---:B------:R-:W-:Y:S02]  /*14cf0*/  FMUL.FTZ R56, R2.reuse, R56 ;  /* 0x0000003802387220 */ /* 0x040fe40000410000 */
[----:B------:R-:W-:Y:S01]  /*14d00*/  FMUL.FTZ R57, R2, R57 ;  /* 0x0000003902397220 */ /* 0x000fe20000410000 */
[C---:B-1----:R-:W-:Y:S02]  /*14d10*/  HMMA.16816.F32 R12, R144.reuse, R148, R12 ;  /* 0x00000094900c723c */ /* 0x042fe4000000180c */
[----:B------:R-:W-:Y:S01]  /*14d20*/  MUFU.EX2 R174, R185 ;  /* 0x000000b900ae7308 */ /* 0x000fe20000000800 */
[C---:B------:R-:W-:Y:S02]  /*14d30*/  FMUL.FTZ R58, R0.reuse, R58 ;  /* 0x0000003a003a7220 */ /* 0x040fe40000410000 */
[----:B------:R-:W-:Y:S02]  /*14d40*/  FMUL.FTZ R59, R0, R59 ;  /* 0x0000003b003b7220 */ /* 0x000fe40000410000 */
[C---:B------:R-:W-:Y:S01]  /*14d50*/  FMUL.FTZ R60, R2.reuse, R60 ;  /* 0x0000003c023c7220 */ /* 0x040fe20000410000 */
[C---:B------:R-:W-:Y:S01]  /*14d60*/  HMMA.16816.F32 R16, R144.reuse, R150, R16 ;  /* 0x000000969010723c */ /* 0x040fe20000001810 */
[----:B------:R-:W1:Y:S03]  /*14d70*/  LDSM.16.MT88.4 R148, [R192] ;  /* 0x00000000c094783b */ /* 0x000e660000004200 */
[----:B------:R-:W-:Y:S01]  /*14d80*/  FMUL.FTZ R61, R2, R61 ;  /* 0x0000003d023d7220 */ /* 0x000fe20000410000 */
[----:B------:R-:W2:Y:S01]  /*14d90*/  MUFU.EX2 R176, R187 ;  /* 0x000000bb00b07308 */ /* 0x000ea20000000800 */
[C---:B------:R-:W-:Y:S02]  /*14da0*/  FMUL.FTZ R62, R0.reuse, R62 ;  /* 0x0000003e003e7220 */ /* 0x040fe40000410000 */
[----:B------:R-:W-:Y:S04]  /*14db0*/  FMUL.FTZ R63, R0, R63 ;  /* 0x0000003f003f7220 */ /* 0x000fe80000410000 */
[C---:B------:R-:W-:Y:S02]  /*14dc0*/  FMUL.FTZ R64, R2.reuse, R64 ;  /* 0x0000004002407220 */ /* 0x040fe40000410000 */
        /* <DEDUP_REMOVED lines=9> */
[----:B------:R-:W-:Y:S01]  /*14e60*/  FMUL.FTZ R72, R2, R72 ;  /* 0x0000004802487220 */ /* 0x000fe20000410000 */
[----:B--2---:R-:W-:Y:S01]  /*14e70*/  F2FP.PACK_AB R168, R176, R174 ;  /* 0x000000aeb0a8723e */ /* 0x004fe200000000ff */
[----:B------:R-:W-:Y:S02]  /*14e80*/  FMUL.FTZ R73, R2, R73 ;  /* 0x0000004902497220 */ /* 0x000fe40000410000 */
[C---:B------:R-:W-:Y:S02]  /*14e90*/  FMUL.FTZ R74, R0.reuse, R74 ;  /* 0x0000004a004a7220 */ /* 0x040fe40000410000 */
[----:B------:R-:W-:Y:S02]  /*14ea0*/  FMUL.FTZ R75, R0, R75 ;  /* 0x0000004b004b7220 */ /* 0x000fe40000410000 */
        /* <DEDUP_REMOVED lines=8> */
[----:B------:R-:W1:Y:S03]  /*14f30*/  LDSM.16.MT88.4 R148, [R191] ;  /* 0x00000000bf94783b */ /* 0x000e660000004200 */
[C---:B------:R-:W-:Y:S02]  /*14f40*/  FMUL.FTZ R82, R0.reuse, R82 ;  /* 0x0000005200527220 */ /* 0x040fe40000410000 */
[----:B------:R-:W-:Y:S02]  /*14f50*/  FMUL.FTZ R83, R0, R83 ;  /* 0x0000005300537220 */ /* 0x000fe40000410000 */
        /* <DEDUP_REMOVED lines=54> */
[----:B------:R-:W-:Y:S02]  /*152c0*/  FFMA.FTZ R135, R2, R203, R183 ;  /* 0x000000cb02877223 */ /* 0x000fe400000100b7 */
[----:B------:R-:W-:Y:S01]  /*152d0*/  MUFU.EX2 R183, R175 ;  /* 0x000000af00b77308 */ /* 0x000fe20000000800 */
[----:B------:R-:W-:Y:S02]  /*152e0*/  FFMA.FTZ R2, R0, R204, R173 ;  /* 0x000000cc00027223 */ /* 0x000fe400000100ad */
[----:B------:R-:W-:Y:S02]  /*152f0*/  FADD.FTZ R135, R172, R135 ;  /* 0x00000087ac877221 */ /* 0x000fe40000010000 */
[----:B------:R-:W-:Y:S02]  /*15300*/  FADD.FTZ R0, R202, R2 ;  /* 0x00000002ca007221 */ /* 0x000fe40000010000 */
[----:B------:R-:W-:Y:S02]  /*15310*/  FADD.FTZ R2, R199, R135 ;  /* 0x00000087c7027221 */ /* 0x000fe40000010000 */
[----:B------:R-:W-:Y:S01]  /*15320*/  FADD.FTZ R0, R157, R0 ;  /* 0x000000009d007221 */ /* 0x000fe20000010000 */
[----:B------:R-:W2:Y:S01]  /*15330*/  MUFU.EX2 R175, R179 ;  /* 0x000000b300af7308 */ /* 0x000ea20000000800 */
[----:B------:R-:W-:Y:S02]  /*15340*/  FADD.FTZ R135, R160, R2 ;  /* 0x00000002a0877221 */ /* 0x000fe40000010000 */
[----:B------:R-:W-:Y:S02]  /*15350*/  FADD.FTZ R2, R161, R0 ;  /* 0x00000000a1027221 */ /* 0x000fe40000010000 */
[----:B------:R-:W-:Y:S01]  /*15360*/  LDSM.16.MT88.4 R160, [R189+0x1000] ;  /* 0x00100000bda0783b */ /* 0x000fe20000004200 */
[----:B------:R-:W-:Y:S01]  /*15370*/  FADD.FTZ R0, R156, R135 ;  /* 0x000000879c007221 */ /* 0x000fe20000010000 */
[C---:B-1----:R-:W-:Y:S03]  /*15380*/  HMMA.16816.F32 R44, R144.reuse, R148, R44 ;  /* 0x00000094902c723c */ /* 0x042fe6000000182c */
[----:B------:R-:W-:Y:S01]  /*15390*/  FADD.FTZ R2, R158, R2 ;  /* 0x000000029e027221 */ /* 0x000fe20000010000 */
[----:B------:R-:W1:Y:S01]  /*153a0*/  MUFU.EX2 R179, R186 ;  /* 0x000000ba00b37308 */ /* 0x000e620000000800 */
[----:B------:R-:W-:Y:S02]  /*153b0*/  FADD.FTZ R0, R165, R0 ;  /* 0x00000000a5007221 */ /* 0x000fe40000010000 */
[----:B------:R-:W-:Y:S01]  /*153c0*/  FADD.FTZ R135, R159, R2 ;  /* 0x000000029f877221 */ /* 0x000fe20000010000 */
[C---:B------:R-:W-:Y:S01]  /*153d0*/  HMMA.16816.F32 R48, R144.reuse, R150, R48 ;  /* 0x000000969030723c */ /* 0x040fe20000001830 */
[----:B------:R-:W3:Y:S03]  /*153e0*/  LDSM.16.MT88.4 R148, [R192+0x1800] ;  /* 0x00180000c094783b */ /* 0x000ee60000004200 */
[----:B------:R-:W-:Y:S02]  /*153f0*/  FADD.FTZ R2, R164, R0 ;  /* 0x00000000a4027221 */ /* 0x000fe40000010000 */
[----:B------:R-:W-:Y:S01]  /*15400*/  MUFU.EX2 R172, R180 ;  /* 0x000000b400ac7308 */ /* 0x000fe20000000800 */
[----:B------:R-:W-:Y:S01]  /*15410*/  FADD.FTZ R0, R182, R135 ;  /* 0x00000087b6007221 */ /* 0x000fe20000010000 */
[----:B------:R-:W-:Y:S04]  /*15420*/  MOV R135, R3 ;  /* 0x0000000300877202 */ /* 0x000fe80000000f00 */
[----:B--2---:R-:W-:Y:S04]  /*15430*/  F2FP.PACK_AB R169, R177, R175 ;  /* 0x000000afb1a9723e */ /* 0x004fe800000000ff */
[----:B------:R-:W2:Y:S01]  /*15440*/  MUFU.EX2 R173, R184 ;  /* 0x000000b800ad7308 */ /* 0x000ea20000000800 */
[----:B-1----:R-:W-:Y:S02]  /*15450*/  F2FP.PACK_AB R170, R179, R178 ;  /* 0x000000b2b3aa723e */ /* 0x002fe400000000ff */
[----:B--2---:R-:W-:Y:S01]  /*15460*/  F2FP.PACK_AB R171, R173, R172 ;  /* 0x000000acadab723e */ /* 0x004fe200000000ff */
        /* <DEDUP_REMOVED lines=135> */
[----:B------:R-:W-:Y:S02]  /*15ce0*/  FADD.FTZ R203, R179, R2 ;  /* 0x00000002b3cb7221 */ /* 0x000fe40000010000 */
[----:B------:R-:W-:Y:S01]  /*15cf0*/  FADD.FTZ R204, R173, R0 ;  /* 0x00000000adcc7221 */ /* 0x000fe20000010000 */
[----:B------:R-:W-:-:S05]  /*15d00*/  @P4 BRA `(.L_x_1482) ;  /* 0xffffd48000004947 */ /* 0x000fca000383ffff */
.L_x_1479:
        /* <DEDUP_REMOVED lines=8> */
.L_x_1552:
        /* <DEDUP_REMOVED lines=81> */
[----:B------:R-:W-:Y:S02]  /*162a0*/  @P1 FMUL.FTZ R5, R5, 0.69314718246459960938 ;  /* 0x3f31721805051820 */ /* 0x000fe40000410000 */
[C---:B------:R-:W-:Y:S02]  /*162b0*/  FMUL.FTZ R34, R0.reuse, R42 ;  /* 0x0000002a00227220 */ /* 0x040fe40000410000 */
[----:B------:R-:W-:-:S02]  /*162c0*/  FMUL.FTZ R35, R0, R43 ;  /* 0x0000002b00237220 */ /* 0x000fc40000410000 */
[C---:B------:R-:W-:Y:S01]  /*162d0*/  FMUL.FTZ R42, R0.reuse, R50 ;  /* 0x00000032002a7220 */ /* 0x040fe20000410000 */
[----:B--2---:R-:W-:Y:S01]  /*162e0*/  @P0 MOV R3, 0x3f317218 ;  /* 0x3f31721800030802 */ /* 0x004fe20000000f00 */
[C---:B------:R-:W-:Y:S02]  /*162f0*/  FMUL.FTZ R43, R0.reuse, R51 ;  /* 0x00000033002b7220 */ /* 0x040fe40000410000 */
[C---:B------:R-:W-:Y:S02]  /*16300*/  FMUL.FTZ R50, R0.reuse, R58 ;  /* 0x0000003a00327220 */ /* 0x040fe40000410000 */
[C---:B------:R-:W-:Y:S02]  /*16310*/  FMUL.FTZ R51, R0.reuse, R59 ;  /* 0x0000003b00337220 */ /* 0x040fe40000410000 */
[C---:B------:R-:W-:Y:S02]  /*16320*/  FMUL.FTZ R58, R0.reuse, R66 ;  /* 0x00000042003a7220 */ /* 0x040fe40000410000 */
[----:B------:R-:W-:-:S02]  /*16330*/  FMUL.FTZ R59, R0, R67 ;  /* 0x00000043003b7220 */ /* 0x000fc40000410000 */
[----:B------:R-:W-:Y:S01]  /*16340*/  @P1 FFMA.FTZ R21, R4, R136, R5 ;  /* 0x0000008804151223 */ /* 0x000fe20000010005 */
[----:B------:R-:W-:Y:S01]  /*16350*/  MOV R4, 0x1 ;  /* 0x0000000100047802 */ /* 0x000fe20000000f00 */
        /* <DEDUP_REMOVED lines=56> */
.L_x_1412:
[----:B------:R2:W5:Y:S04]  /*166e0*/  LDL R6, [R1+0x10] ;  /* 0x0000100001067983 */ /* 0x0005680000100800 */
[----:B------:R-:W3:Y:S01]  /*166f0*/  S2R R2, SR_TID.X ;  /* 0x0000000000027919 */ /* 0x000ee20000002100 */
[----:B------:R-:W-:Y:S01]  /*16700*/  BSSY B0, `(.L_x_1484) ;  /* 0x0000011000007945 */ /* 0x000fe20003800000 */
        /* <DEDUP_REMOVED lines=16> */
.L_x_1485:
[----:B--2---:R-:W-:Y:S05]  /*16810*/  BSYNC B0 ;  /* 0x0000000000007941 */ /* 0x004fea0003800000 */
.L_x_1484:
[----:B------:R-:W-:Y:S01]  /*16820*/  PRMT R0, R0, 0x9910, RZ ;  /* 0x0000991000007816 */ /* 0x000fe200000000ff */
[----:B------:R-:W-:Y:S01]  /*16830*/  BSSY B1, `(.L_x_1486) ;  /* 0x0000423000017945 */ /* 0x000fe20003800000 */
[----:B-1---5:R-:W-:Y:S02]  /*16840*/  IMAD.MOV.U32 R114, RZ, RZ, R6 ;  /* 0x000000ffff727224 */ /* 0x022fe400078e0006 */
[----:B------:R-:W-:-:S13]  /*16850*/  ISETP.NE.AND P0, PT, R0, RZ, PT ;  /* 0x000000ff0000720c */ /* 0x000fda0003f05270 */
[----:B------:R-:W-:Y:S05]  /*16860*/  @!P0 BRA `(.L_x_1487) ;  /* 0x0000346000008947 */ /* 0x000fea0003800000 */
[----:B------:R-:W2:Y:S04]  /*16870*/  LDL R9, [R1+0x20] ;  /* 0x0000200001097983 */ /* 0x000ea80000100800 */
[----:B------:R-:W3:Y:S04]  /*16880*/  LDL R12, [R1+0x24] ;  /* 0x00002400010c7983 */ /* 0x000ee80000100800 */
        /* <DEDUP_REMOVED lines=11> */
[----:B------:R-:W-:Y:S01]  /*16940*/  F2FP.PACK_AB R4, R97, R96 ;  /* 0x000000606104723e */ /* 0x000fe200000000ff */
[----:B--2---:R1:W-:Y:S04]  /*16950*/  STS [R9+0x80], R0 ;  /* 0x0000800009007388 */ /* 0x0043e80000000800 */
[----:B------:R2:W-:Y:S04]  /*16960*/  STS [R9+0x480], R2 ;  /* 0x0004800209007388 */ /* 0x0005e80000000800 */
[----:B---3--:R3:W-:Y:S01]  /*16970*/  STS [R12], R3 ;  /* 0x000000030c007388 */ /* 0x0087e20000000800 */
[----:B-1----:R-:W-:-:S02]  /*16980*/  F2FP.PACK_AB R0, R163, R162 ;  /* 0x000000a2a300723e */ /* 0x002fc400000000ff */
[----:B--2---:R-:W-:-:S03]  /*16990*/  F2FP.PACK_AB R2, R25, R24 ;  /* 0x000000181902723e */ /* 0x004fc600000000ff */
[----:B------:R1:W-:Y:S01]  /*169a0*/  STS [R12+0x400], R0 ;  /* 0x000400000c007388 */ /* 0x0003e20000000800 */
[----:B---3--:R-:W-:-:S03]  /*169b0*/  F2FP.PACK_AB R3, R125, R124 ;  /* 0x0000007c7d03723e */ /* 0x008fc600000000ff */
[----:B----4-:R2:W-:Y:S04]  /*169c0*/  STS [R8+0x80], R2 ;  /* 0x0000800208007388 */ /* 0x0105e80000000800 */
        /* <DEDUP_REMOVED lines=105> */
[----:B------:R-:W-:Y:S01]  /*17060*/  IMAD.MOV.U32 R13, RZ, RZ, c[0x0][0x388] ;  /* 0x0000e200ff0d7624 */ /* 0x000fe200078e00ff */
[----:B-1----:R-:W2:Y:S01]  /*17070*/  LDL.LU R8, [R1+0x18] ;  /* 0x0000180001087983 */ /* 0x002ea20000300800 */
[----:B------:R-:W-:-:S02]  /*17080*/  ISETP.NE.AND.EX P1, PT, RZ, c[0x0][0x50c], PT, P0 ;  /* 0x00014300ff007a0c */ /* 0x000fc40003f25300 */
[----:B------:R-:W-:Y:S02]  /*17090*/  ISETP.NE.AND.EX P2, PT, RZ, c[0x0][0x504], PT, P2 ;  /* 0x00014100ff007a0c */ /* 0x000fe40003f45320 */
[----:B---3--:R-:W-:Y:S02]  /*170a0*/  F2FP.PACK_AB R2, R107, R106 ;  /* 0x0000006a6b02723e */ /* 0x008fe400000000ff */
[----:B----4-:R-:W-:-:S03]  /*170b0*/  F2FP.PACK_AB R0, R117, R116 ;  /* 0x000000747500723e */ /* 0x010fc600000000ff */
        /* <DEDUP_REMOVED lines=11> */
[----:B------:R4:W-:Y:S01]  /*17170*/  STS [R10+0xc000], R3 ;  /* 0x00c000030a007388 */ /* 0x0009e20000000800 */
        /* <DEDUP_REMOVED lines=9> */
[----:B----4-:R-:W-:Y:S01]  /*17210*/  SEL R3, R8, c[0x0][0x3d4], P0 ;  /* 0x0000f50008037a07 */ /* 0x010fe20000000000 */
[----:B------:R-:W-:Y:S05]  /*17220*/  @P1 BRA `(.L_x_1488) ;  /* 0x0000004000001947 */ /* 0x000fea0003800000 */
[----:B-1----:R-:W-:Y:S05]  /*17230*/  @!P2 BRA `(.L_x_1488) ;  /* 0x000000300000a947 */ /* 0x002fea0003800000 */
[----:B------:R1:W2:Y:S04]  /*17240*/  LDG.E R0, [R6.64] ;  /* 0x0000000606007981 */ /* 0x0002a8000c1e1900 */
[----:B-1----:R-:W2:Y:S02]  /*17250*/  LDG.E R6, [R6.64+0x4] ;  /* 0x0000040606067981 */ /* 0x002ea4000c1e1900 */
[----:B--2--5:R-:W-:Y:S02]  /*17260*/  IADD3 R13, -R0, R6, RZ ;  /* 0x00000006000d7210 */ /* 0x024fe40007ffe1ff */
.L_x_1488:
[----:B-1----:R-:W2:Y:S04]  /*17270*/  LDL R4, [R1+0x5c] ;  /* 0x00005c0001047983 */ /* 0x002ea80000100800 */
[----:B------:R-:W2:Y:S04]  /*17280*/  LDL R115, [R1+0x14] ;  /* 0x0000140001737983 */ /* 0x000ea80000100800 */
[----:B------:R-:W3:Y:S04]  /*17290*/  LDL R118, [R1] ;  /* 0x0000000001767983 */ /* 0x000ee80000100800 */
[----:B------:R-:W4:Y:S04]  /*172a0*/  LDL R12, [R1+0x40] ;  /* 0x00004000010c7983 */ /* 0x000f280000100800 */
[----:B------:R-:W3:Y:S01]  /*172b0*/  LDL R119, [R1+0x58] ;  /* 0x0000580001777983 */ /* 0x000ee20000100800 */
[----:B------:R-:W-:Y:S01]  /*172c0*/  IMAD.MOV.U32 R11, RZ, RZ, 0x368 ;  /* 0x00000368ff0b7424 */ /* 0x000fe200078e00ff */
[----:B------:R-:W-:-:S04]  /*172d0*/  ISETP.GT.AND P2, PT, R3, 0x1, PT ;  /* 0x000000010300780c */ /* 0x000fc80003f44270 */
[----:B------:R-:W-:-:S04]  /*172e0*/  SEL R11, R11, 0x328, P2 ;  /* 0x000003280b0b7807 */ /* 0x000fc80001000000 */
[----:B------:R-:W1:Y:S08]  /*172f0*/  LDC.64 R6, c[0x0][R11+0x170] ;  /* 0x00005c000b067b82 */ /* 0x000e700000000a00 */
[----:B------:R1:W3:Y:S08]  /*17300*/  LDC.64 R14, c[0x0][R11+0x168] ;  /* 0x00005a000b0e7b82 */ /* 0x0002f00000000a00 */
[----:B------:R1:W2:Y:S08]  /*17310*/  LDC.64 R16, c[0x0][R11+0x178] ;  /* 0x00005e000b107b82 */ /* 0x0002b00000000a00 */
[----:B------:R1:W2:Y:S01]  /*17320*/  LDC.64 R18, c[0x0][R11+0x160] ;  /* 0x000058000b127b82 */ /* 0x0002a20000000a00 */
[----:B------:R-:W-:Y:S01]  /*17330*/  IMAD.MOV.U32 R0, RZ, RZ, c[0x0][0x4e8] ;  /* 0x00013a00ff007624 */ /* 0x000fe200078e00ff */
[----:B------:R-:W-:-:S04]  /*17340*/  ISETP.NE.U32.AND P0, PT, RZ, c[0x0][0x500], PT ;  /* 0x00014000ff007a0c */ /* 0x000fc80003f05070 */
[----:B------:R-:W-:Y:S02]  /*17350*/  ISETP.NE.AND P3, PT, R0, 0x1, PT ;  /* 0x000000010000780c */ /* 0x000fe40003f65270 */
[----:B------:R-:W-:-:S04]  /*17360*/  ISETP.NE.AND.EX P0, PT, RZ, c[0x0][0x504], PT, P0 ;  /* 0x00014100ff007a0c */ /* 0x000fc80003f05300 */
[----:B------:R-:W-:Y:S01]  /*17370*/  SEL R0, R217, RZ, !P0 ;  /* 0x000000ffd9007207 */ /* 0x000fe20004000000 */
[----:B------:R-:W2:Y:S04]  /*17380*/  S2R R122, SR_TID.X ;  /* 0x00000000007a7919 */ /* 0x000ea80000002100 */
[----:B-1----:R-:W-:Y:S02]  /*17390*/  IMAD R3, R7, R0, RZ ;  /* 0x0000000007037224 */ /* 0x002fe400078e02ff */
[----:B-----5:R-:W-:Y:S01]  /*173a0*/  IMAD R13, R13, c[0x0][0x4e8], RZ ;  /* 0x00013a000d0d7a24 */ /* 0x020fe200078e02ff */
[----:B------:R-:W-:Y:S01]  /*173b0*/  LOP3.LUT R206, R206, 0xfffffffd, RZ, 0xc0, !PT ;  /* 0xfffffffdcece7812 */ /* 0x000fe200078ec0ff */
[----:B--2---:R-:W-:Y:S01]  /*173c0*/  IMAD R8, R115, 0x80, R4 ;  /* 0x0000008073087824 */ /* 0x004fe200078e0204 */
[----:B------:R-:W-:-:S03]  /*173d0*/  SEL R4, R9, RZ, !P0 ;  /* 0x000000ff09047207 */ /* 0x000fc60004000000 */
[----:B------:R-:W-:-:S04]  /*173e0*/  @P3 IMAD.HI.U32 R9, R8, c[0x0][0x4ec], RZ ;  /* 0x00013b0008093a27 */ /* 0x000fc800078e00ff */
[C---:B------:R-:W-:Y:S02]  /*173f0*/  IMAD R11, R6.reuse, R4, R3 ;  /* 0x00000004060b7224 */ /* 0x040fe400078e0203 */
[----:B------:R-:W-:-:S04]  /*17400*/  IMAD.WIDE.U32 R4, R6, R0, RZ ;  /* 0x0000000006047225 */ /* 0x000fc800078e00ff */
[----:B---3--:R-:W-:-:S04]  /*17410*/  IMAD.WIDE.U32 R6, R14, R118, RZ ;  /* 0x000000760e067225 */ /* 0x008fc800078e00ff */
[----:B------:R-:W-:Y:S01]  /*17420*/  IMAD.MOV.U32 R3, RZ, RZ, R8 ;  /* 0x000000ffff037224 */ /* 0x000fe200078e0008 */
[----:B------:R-:W-:Y:S01]  /*17430*/  @P3 SHF.R.U32.HI R3, RZ, c[0x0][0x4f0], R9 ;  /* 0x00013c00ff033a19 */ /* 0x000fe20000011609 */
[----:B------:R-:W-:Y:S01]  /*17440*/  IMAD R10, R15, R118, RZ ;  /* 0x000000760f0a7224 */ /* 0x000fe200078e02ff */
[----:B----4-:R-:W-:Y:S01]  /*17450*/  SEL R9, R12, RZ, P2 ;  /* 0x000000ff0c097207 */ /* 0x010fe20001000000 */
        /* <DEDUP_REMOVED lines=30> */
[----:B------:R2:W-:Y:S02]  /*17640*/  SHFL.IDX PT, R4, R3, 0x1, 0x1c1f ;  /* 0x003c1f0003047f89 */ /* 0x0005e400000e0000 */
[----:B------:R-:W-:Y:S02]  /*17650*/  LOP3.LUT P0, RZ, R15, 0x3, RZ, 0xc0, !PT ;  /* 0x000000030fff7812 */ /* 0x000fe4000780c0ff */
[----:B------:R-:W3:Y:S01]  /*17660*/  SHFL.IDX PT, R5, R5, 0x1, 0x1c1f ;  /* 0x003c1f0005057f89 */ /* 0x000ee200000e0000 */
[----:B--2---:R-:W-:-:S05]  /*17670*/  IMAD R3, R115, 0x80, R119 ;  /* 0x0000008073037824 */ /* 0x004fca00078e0277 */
        /* <DEDUP_REMOVED lines=10> */
[-C--:B-1----:R-:W-:Y:S01]  /*17720*/  LEA R6, R215, R205.reuse, 0x5 ;  /* 0x000000cdd7067211 */ /* 0x082fe200078e28ff */
        /* <DEDUP_REMOVED lines=48> */
.L_x_1553:
[----:B------:R-:W-:Y:S05]  /*17a30*/  BRA.DIV ~URZ, `(.L_x_1491) ;  /* 0x000045527f007947 */ /* 0x000fea000b800000 */
[----:B------:R4:W2:Y:S02]  /*17a40*/  SHFL.IDX PT, R0, R16, RZ, 0x181f ;  /* 0x00181fff10007589 */ /* 0x0008a400000e0000 */
.L_x_1554:
[----:B------:R-:W-:Y:S01]  /*17a50*/  ISETP.GE.AND P0, PT, R14, R13, PT ;  /* 0x0000000d0e00720c */ /* 0x000fe20003f06270 */
[----:B------:R-:W-:Y:S01]  /*17a60*/  BSSY B0, `(.L_x_1492) ;  /* 0x0000018000007945 */ /* 0x000fe20003800000 */
[----:B------:R-:W-:Y:S02]  /*17a70*/  SHF.R.S32.HI R2, RZ, 0x1f, R134 ;  /* 0x0000001fff027819 */ /* 0x000fe40000011486 */
[----:B------:R-:W-:Y:S02]  /*17a80*/  SHF.R.S32.HI R17, RZ, 0x1f, R207 ;  /* 0x0000001fff117819 */ /* 0x000fe400000114cf */
[----:B------:R-:W-:Y:S02]  /*17a90*/  LEA.HI R2, R2, R134, RZ, 0x3 ;  /* 0x0000008602027211 */ /* 0x000fe400078f18ff */
[----:B------:R-:W-:Y:S02]  /*17aa0*/  SHF.R.S32.HI R19, RZ, 0x1f, R208 ;  /* 0x0000001fff137819 */ /* 0x000fe400000114d0 */
[----:B------:R-:W-:-:S04]  /*17ab0*/  LOP3.LUT R4, R2, 0xfffffff8, RZ, 0xc0, !PT ;  /* 0xfffffff802047812 */ /* 0x000fc800078ec0ff */
        /* <DEDUP_REMOVED lines=18> */
.L_x_1493:
[----:B------:R-:W-:Y:S05]  /*17be0*/  BSYNC B0 ;  /* 0x0000000000007941 */ /* 0x000fea0003800000 */
.L_x_1492:
[----:B------:R-:W-:Y:S05]  /*17bf0*/  BRA.DIV ~URZ, `(.L_x_1494) ;  /* 0x000043f27f007947 */ /* 0x000fea000b800000 */
[----:B---3--:R3:W4:Y:S04]  /*17c00*/  SHFL.IDX PT, R12, R15, 0x1, 0x181f ;  /* 0x00381f000f0c7f89 */ /* 0x00872800000e0000 */
[----:B--2---:R3:W2:Y:S02]  /*17c10*/  SHFL.IDX PT, R0, R16, 0x1, 0x181f ;  /* 0x00381f0010007f89 */ /* 0x0046a400000e0000 */
.L_x_1555:
        /* <DEDUP_REMOVED lines=20> */
.L_x_1496:
[----:B------:R-:W-:Y:S05]  /*17d60*/  BSYNC B0 ;  /* 0x0000000000007941 */ /* 0x000fea0003800000 */
.L_x_1495:
[----:B------:R-:W-:Y:S05]  /*17d70*/  BRA.DIV ~URZ, `(.L_x_1497) ;  /* 0x000043327f007947 */ /* 0x000fea000b800000 */
[----:B----4-:R4:W3:Y:S02]  /*17d80*/  SHFL.IDX PT, R12, R15, 0x2, 0x181f ;  /* 0x00581f000f0c7f89 */ /* 0x0108e400000e0000 */
.L_x_1556:
[----:B------:R-:W-:Y:S05]  /*17d90*/  BRA.DIV ~URZ, `(.L_x_1498) ;  /* 0x000043827f007947 */ /* 0x000fea000b800000 */
[----:B--2---:R2:W4:Y:S02]  /*17da0*/  SHFL.IDX PT, R0, R16, 0x2, 0x181f ;  /* 0x00581f0010007f89 */ /* 0x00452400000e0000 */
.L_x_1557:
        /* <DEDUP_REMOVED lines=20> */
.L_x_1500:
[----:B------:R-:W-:Y:S05]  /*17ef0*/  BSYNC B0 ;  /* 0x0000000000007941 */ /* 0x000fea0003800000 */
.L_x_1499:
[----:B------:R-:W-:Y:S05]  /*17f00*/  BRA.DIV ~URZ, `(.L_x_1501) ;  /* 0x000042727f007947 */ /* 0x000fea000b800000 */
[----:B---3--:R3:W2:Y:S04]  /*17f10*/  SHFL.IDX PT, R10, R15, 0x3, 0x181f ;  /* 0x00781f000f0a7f89 */ /* 0x0086a800000e0000 */
[----:B----4-:R3:W4:Y:S02]  /*17f20*/  SHFL.IDX PT, R0, R16, 0x3, 0x181f ;  /* 0x00781f0010007f89 */ /* 0x01072400000e0000 */
.L_x_1558:
        /* <DEDUP_REMOVED lines=21> */
.L_x_1489:
[----:B-1----:R-:W2:Y:S04]  /*18080*/  LDL.LU R7, [R1] ;  /* 0x0000000001077983 */ /* 0x002ea80000300800 */
        /* <DEDUP_REMOVED lines=34> */
.L_x_1559:
[----:B------:R-:W-:Y:S05]  /*182b0*/  BRA.DIV ~URZ, `(.L_x_1504) ;  /* 0x00003ff27f007947 */ /* 0x000fea000b800000 */
[----:B------:R3:W4:Y:S02]  /*182c0*/  SHFL.IDX PT, R0, R17, RZ, 0x1c1f ;  /* 0x001c1fff11007589 */ /* 0x00072400000e0000 */
.L_x_1560:
        /* <DEDUP_REMOVED lines=10> */
[----:B------:R-:W-:Y:S01]  /*18370*/  IADD3 R5, R216, 0x20, RZ ;  /* 0x00000020d8057810 */ /* 0x000fe20007ffe0ff */
[----:B--2---:R-:W-:Y:S01]  /*18380*/  @!P2 IMAD.MOV.U32 R3, RZ, RZ, R4 ;  /* 0x000000ffff03a224 */ /* 0x004fe200078e0004 */
[----:B------:R-:W-:Y:S02]  /*18390*/  ISETP.GE.AND P6, PT, R14, c[0x0][0x3c8], PT ;  /* 0x0000f2000e007a0c */ /* 0x000fe40003fc6270 */
[----:B------:R-:W-:Y:S01]  /*183a0*/  SHF.R.S32.HI R11, RZ, 0x1f, R11 ;  /* 0x0000001fff0b7819 */ /* 0x000fe2000001140b */
[----:B------:R-:W-:Y:S01]  /*183b0*/  @!P2 IMAD.WIDE R6, R216, 0x4, R2 ;  /* 0x00000004d806a825 */ /* 0x000fe200078e0202 */
[----:B------:R-:W-:-:S02]  /*183c0*/  @!P1 LEA R2, P3, R10, R0, 0x2 ;  /* 0x000000000a029211 */ /* 0x000fc400078610ff */
[C---:B------:R-:W-:Y:S02]  /*183d0*/  IADD3 R9, R216.reuse, 0x10, RZ ;  /* 0x00000010d8097810 */ /* 0x040fe40007ffe0ff */
[----:B------:R-:W-:Y:S01]  /*183e0*/  ISETP.GE.AND P5, PT, R5, c[0x0][0x3c8], PT ;  /* 0x0000f20005007a0c */ /* 0x000fe20003fa6270 */
[----:B------:R2:W-:Y:S01]  /*183f0*/  @!P2 ST.E.64 [R6.64], R164 ;  /* 0x000000a40600a985 */ /* 0x0005e2000c101b06 */
[----:B------:R-:W-:Y:S02]  /*18400*/  IADD3 R13, R216, 0x28, RZ ;  /* 0x00000028d80d7810 */ /* 0x000fe40007ffe0ff */
[----:B------:R-:W-:Y:S02]  /*18410*/  SHF.R.S32.HI R9, RZ, 0x1f, R9 ;  /* 0x0000001fff097819 */ /* 0x000fe40000011409 */
[----:B------:R-:W-:Y:S02]  /*18420*/  @!P1 LEA.HI.X R3, R10, R4, R11, 0x2, P3 ;  /* 0x000000040a039211 */ /* 0x000fe400018f140b */
[----:B------:R-:W-:-:S02]  /*18430*/  ISETP.GE.AND P4, PT, R13, c[0x0][0x3c8], PT ;  /* 0x0000f2000d007a0c */ /* 0x000fc40003f86270 */
[C---:B------:R-:W-:Y:S01]  /*18440*/  IADD3 R15, R216.reuse, 0x18, RZ ;  /* 0x00000018d80f7810 */ /* 0x040fe20007ffe0ff */
[----:B------:R4:W-:Y:S01]  /*18450*/  @!P1 ST.E.64 [R2.64], R22 ;  /* 0x0000001602009985 */ /* 0x0009e2000c101b06 */
[C---:B------:R-:W-:Y:S02]  /*18460*/  IADD3 R10, R216.reuse, 0x30, RZ ;  /* 0x00000030d80a7810 */ /* 0x040fe40007ffe0ff */
[----:B------:R-:W-:Y:S02]  /*18470*/  IADD3 R11, R216, 0x20, RZ ;  /* 0x00000020d80b7810 */ /* 0x000fe40007ffe0ff */
[----:B------:R-:W-:Y:S02]  /*18480*/  SHF.R.S32.HI R15, RZ, 0x1f, R15 ;  /* 0x0000001fff0f7819 */ /* 0x000fe4000001140f */
[----:B------:R-:W-:Y:S02]  /*18490*/  ISETP.GE.AND P3, PT, R10, c[0x0][0x3c8], PT ;  /* 0x0000f2000a007a0c */ /* 0x000fe40003f66270 */
[----:B------:R-:W-:-:S02]  /*184a0*/  IADD3 R12, R216, 0x38, RZ ;  /* 0x00000038d80c7810 */ /* 0x000fc40007ffe0ff */
[----:B------:R-:W-:Y:S02]  /*184b0*/  SHF.R.S32.HI R11, RZ, 0x1f, R11 ;  /* 0x0000001fff0b7819 */ /* 0x000fe4000001140b */
[----:B--2---:R-:W-:-:S04]  /*184c0*/  @!P0 LEA R6, P2, R8, R0, 0x2 ;  /* 0x0000000008068211 */ /* 0x004fc800078410ff */
[----:B------:R-:W-:Y:S02]  /*184d0*/  @!P0 LEA.HI.X R7, R8, R4, R9, 0x2, P2 ;  /* 0x0000000408078211 */ /* 0x000fe400010f1409 */
[----:B------:R-:W-:-:S03]  /*184e0*/  ISETP.GE.AND P2, PT, R12, c[0x0][0x3c8], PT ;  /* 0x0000f2000c007a0c */ /* 0x000fc60003f46270 */
[----:B------:R2:W-:Y:S01]  /*184f0*/  @!P0 ST.E.64 [R6.64], R24 ;  /* 0x0000001806008985 */ /* 0x0005e2000c101b06 */
[CC--:B----4-:R-:W-:Y:S02]  /*18500*/  @!P6 LEA R2, P1, R14.reuse, R0.reuse, 0x2 ;  /* 0x000000000e02e211 */ /* 0x0d0fe400078210ff */
[C---:B------:R-:W-:Y:S02]  /*18510*/  @!P5 LEA R8, P0, R5.reuse, R0, 0x2 ;  /* 0x000000000508d211 */ /* 0x040fe400078010ff */
[-C--:B------:R-:W-:Y:S02]  /*18520*/  @!P6 LEA.HI.X R3, R14, R4.reuse, R15, 0x2, P1 ;  /* 0x000000040e03e211 */ /* 0x080fe400008f140f */
[----:B------:R-:W-:Y:S02]  /*18530*/  IADD3 R15, R216, 0x28, RZ ;  /* 0x00000028d80f7810 */ /* 0x000fe40007ffe0ff */
[----:B------:R-:W-:Y:S01]  /*18540*/  @!P5 LEA.HI.X R9, R5, R4, R11, 0x2, P0 ;  /* 0x000000040509d211 */ /* 0x000fe200000f140b */
[----:B------:R4:W-:Y:S01]  /*18550*/  @!P6 ST.E.64 [R2.64], R26 ;  /* 0x0000001a0200e985 */ /* 0x0009e2000c101b06 */
[----:B------:R-:W-:-:S02]  /*18560*/  SHF.R.S32.HI R15, RZ, 0x1f, R15 ;  /* 0x0000001fff0f7819 */ /* 0x000fc4000001140f */
[C---:B------:R-:W-:Y:S01]  /*18570*/  IADD3 R11, R216.reuse, 0x30, RZ ;  /* 0x00000030d80b7810 */ /* 0x040fe20007ffe0ff */
[----:B------:R5:W-:Y:S01]  /*18580*/  @!P5 ST.E.64 [R8.64], R148 ;  /* 0x000000940800d985 */ /* 0x000be2000c101b06 */
[C---:B------:R-:W-:Y:S02]  /*18590*/  IADD3 R14, R216.reuse, 0x40, RZ ;  /* 0x00000040d80e7810 */ /* 0x040fe40007ffe0ff */
[----:B------:R-:W-:Y:S02]  /*185a0*/  IADD3 R5, R216, 0x48, RZ ;  /* 0x00000048d8057810 */ /* 0x000fe40007ffe0ff */
[----:B------:R-:W-:Y:S02]  /*185b0*/  SHF.R.S32.HI R11, RZ, 0x1f, R11 ;  /* 0x0000001fff0b7819 */ /* 0x000fe4000001140b */
[----:B------:R-:W-:Y:S02]  /*185c0*/  ISETP.GE.AND P1, PT, R14, c[0x0][0x3c8], PT ;  /* 0x0000f2000e007a0c */ /* 0x000fe40003f26270 */
[----:B--2---:R-:W-:-:S04]  /*185d0*/  @!P4 LEA R6, P0, R13, R0, 0x2 ;  /* 0x000000000d06c211 */ /* 0x004fc800078010ff */
[----:B------:R-:W-:Y:S02]  /*185e0*/  @!P4 LEA.HI.X R7, R13, R4, R15, 0x2, P0 ;  /* 0x000000040d07c211 */ /* 0x000fe400000f140f */
[----:B------:R-:W-:Y:S02]  /*185f0*/  IADD3 R15, R216, 0x38, RZ ;  /* 0x00000038d80f7810 */ /* 0x000fe40007ffe0ff */
[----:B------:R-:W-:Y:S01]  /*18600*/  ISETP.GE.AND P0, PT, R5, c[0x0][0x3c8], PT ;  /* 0x0000f20005007a0c */ /* 0x000fe20003f06270 */
[----:B------:R2:W-:Y:S01]  /*18610*/  @!P4 ST.E.64 [R6.64], R144 ;  /* 0x000000900600c985 */ /* 0x0005e2000c101b06 */
[C---:B----4-:R-:W-:Y:S02]  /*18620*/  @!P3 LEA R2, P5, R10.reuse, R0, 0x2 ;  /* 0x000000000a02b211 */ /* 0x050fe400078a10ff */
[----:B------:R-:W-:Y:S02]  /*18630*/  SHF.R.S32.HI R15, RZ, 0x1f, R15 ;  /* 0x0000001fff0f7819 */ /* 0x000fe4000001140f */
[----:B------:R-:W-:-:S02]  /*18640*/  @!P3 LEA.HI.X R3, R10, R4, R11, 0x2, P5 ;  /* 0x000000040a03b211 */ /* 0x000fc400028f140b */
[----:B------:R-:W-:Y:S02]  /*18650*/  @!P2 LEA R10, P4, R12, R0, 0x2 ;  /* 0x000000000c0aa211 */ /* 0x000fe400078810ff */
[----:B------:R-:W-:Y:S01]  /*18660*/  IADD3 R13, R216, 0x50, RZ ;  /* 0x00000050d80d7810 */ /* 0x000fe20007ffe0ff */
[----:B------:R4:W-:Y:S01]  /*18670*/  @!P3 ST.E.64 [R2.64], R28 ;  /* 0x0000001c0200b985 */ /* 0x0009e2000c101b06 */
[----:B------:R-:W-:Y:S02]  /*18680*/  @!P2 LEA.HI.X R11, R12, R4, R15, 0x2, P4 ;  /* 0x000000040c0ba211 */ /* 0x000fe400020f140f */
[C---:B------:R-:W-:Y:S02]  /*18690*/  IADD3 R15, R216.reuse, 0x40, RZ ;  /* 0x00000040d80f7810 */ /* 0x040fe40007ffe0ff */
[----:B------:R-:W-:Y:S01]  /*186a0*/  IADD3 R12, R216, 0x48, RZ ;  /* 0x00000048d80c7810 */ /* 0x000fe20007ffe0ff */
[----:B------:R1:W-:Y:S01]  /*186b0*/  @!P2 ST.E.64 [R10.64], R152 ;  /* 0x000000980a00a985 */ /* 0x0003e2000c101b06 */
[----:B------:R-:W-:-:S02]  /*186c0*/  ISETP.GE.AND P6, PT, R13, c[0x0][0x3c8], PT ;  /* 0x0000f2000d007a0c */ /* 0x000fc40003fc6270 */
[----:B------:R-:W-:Y:S02]  /*186d0*/  SHF.R.S32.HI R15, RZ, 0x1f, R15 ;  /* 0x0000001fff0f7819 */ /* 0x000fe4000001140f */
[----:B-----5:R-:W-:Y:S02]  /*186e0*/  @!P0 LEA R8, P4, R5, R0, 0x2 ;  /* 0x0000000005088211 */ /* 0x020fe400078810ff */
[----:B------:R-:W-:-:S04]  /*186f0*/  SHF.R.S32.HI R12, RZ, 0x1f, R12 ;  /* 0x0000001fff0c7819 */ /* 0x000fc8000001140c */
[----:B------:R-:W-:Y:S02]  /*18700*/  @!P0 LEA.HI.X R9, R5, R4, R12, 0x2, P4 ;  /* 0x0000000405098211 */ /* 0x000fe400020f140c */
[----:B--2---:R-:W-:Y:S02]  /*18710*/  @!P1 LEA R6, P3, R14, R0, 0x2 ;  /* 0x000000000e069211 */ /* 0x004fe400078610ff */
[----:B------:R-:W-:Y:S02]  /*18720*/  IADD3 R5, R216, 0x70, RZ ;  /* 0x00000070d8057810 */ /* 0x000fe40007ffe0ff */
[----:B------:R-:W-:Y:S02]  /*18730*/  @!P1 LEA.HI.X R7, R14, R4, R15, 0x2, P3 ;  /* 0x000000040e079211 */ /* 0x000fe400018f140f */
[----:B------:R-:W-:-:S03]  /*18740*/  ISETP.GE.AND P4, PT, R5, c[0x0][0x3c8], PT ;  /* 0x0000f20005007a0c */ /* 0x000fc60003f86270 */
[----:B------:R2:W-:Y:S01]  /*18750*/  @!P1 ST.E.64 [R6.64], R36 ;  /* 0x0000002406009985 */ /* 0x0005e2000c101b06 */
[C---:B----4-:R-:W-:Y:S02]  /*18760*/  IADD3 R3, R216.reuse, 0x58, RZ ;  /* 0x00000058d8037810 */ /* 0x050fe40007ffe0ff */
[----:B------:R-:W-:Y:S01]  /*18770*/  IADD3 R2, R216, 0x60, RZ ;  /* 0x00000060d8027810 */ /* 0x000fe20007ffe0ff */
[----:B------:R4:W-:Y:S01]  /*18780*/  @!P0 ST.E.64 [R8.64], R32 ;  /* 0x0000002008008985 */ /* 0x0009e2000c101b06 */
[----:B------:R-:W-:Y:S02]  /*18790*/  ISETP.GE.AND P2, PT, R3, c[0x0][0x3c8], PT ;  /* 0x0000f20003007a0c */ /* 0x000fe40003f46270 */
[----:B------:R-:W-:Y:S02]  /*187a0*/  ISETP.GE.AND P5, PT, R2, c[0x0][0x3c8], PT ;  /* 0x0000f20002007a0c */ /* 0x000fe40003fa6270 */
[----:B-1----:R-:W-:Y:S02]  /*187b0*/  @!P6 LEA R10, P0, R13, R0, 0x2 ;  /* 0x000000000d0ae211 */ /* 0x002fe400078010ff */
        /* <DEDUP_REMOVED lines=15> */
[----:B------:R-:W-:Y:S02]  /*188b0*/  IADD3 R2, R216, 0x80, RZ ;  /* 0x00000080d8027810 */ /* 0x000fe40007ffe0ff */
[C---:B------:R-:W-:Y:S01]  /*188c0*/  @!P4 LEA R12, P0, R5.reuse, R0, 0x2 ;  /* 0x00000000050cc211 */ /* 0x040fe200078010ff */
[----:B------:R-:W-:Y:S01]  /*188d0*/  @!P5 ST.E.64 [R14.64], R52 ;  /* 0x000000340e00d985 */ /* 0x000fe2000c101b06 */
[----:B------:R-:W-:Y:S02]  /*188e0*/  ISETP.GE.AND P5, PT, R2, c[0x0][0x3c8], PT ;  /* 0x0000f20002007a0c */ /* 0x000fe40003fa6270 */
[----:B------:R-:W-:Y:S02]  /*188f0*/  @!P4 LEA.HI.X R13, R5, R4, R3, 0x2, P0 ;  /* 0x00000004050dc211 */ /* 0x000fe400000f1403 */
[C---:B------:R-:W-:Y:S02]  /*18900*/  IADD3 R3, R216.reuse, 0x88, RZ ;  /* 0x00000088d8037810 */ /* 0x040fe40007ffe0ff */
[----:B------:R-:W-:-:S04]  /*18910*/  IADD3 R5, R216, 0x90, RZ ;  /* 0x00000090d8057810 */ /* 0x000fc80007ffe0ff */
[----:B------:R-:W-:-:S03]  /*18920*/  ISETP.GE.AND P6, PT, R5, c[0x0][0x3c8], PT ;  /* 0x0000f20005007a0c */ /* 0x000fc60003fc6270 */
[-C--:B-1----:R-:W-:Y:S02]  /*18930*/  @!P5 LEA R10, P0, R2, R0.reuse, 0x2 ;  /* 0x00000000020ad211 */ /* 0x082fe400078010ff */
[----:B--2---:R-:W-:Y:S02]  /*18940*/  SHF.R.S32.HI R9, RZ, 0x1f, R6 ;  /* 0x0000001fff097819 */ /* 0x004fe40000011406 */
[----:B------:R-:W-:-:S04]  /*18950*/  @!P3 LEA R8, P1, R6, R0, 0x2 ;  /* 0x000000000608b211 */ /* 0x000fc800078210ff */
[----:B------:R-:W-:Y:S02]  /*18960*/  @!P3 LEA.HI.X R9, R6, R4, R9, 0x2, P1 ;  /* 0x000000040609b211 */ /* 0x000fe400008f1409 */
[----:B------:R-:W-:-:S03]  /*18970*/  @!P2 LEA R6, P1, R7, R0, 0x2 ;  /* 0x000000000706a211 */ /* 0x000fc600078210ff */
[----:B------:R1:W-:Y:S01]  /*18980*/  @!P3 ST.E.64 [R8.64], R48 ;  /* 0x000000300800b985 */ /* 0x0003e2000c101b06 */
[----:B------:R-:W-:-:S03]  /*18990*/  ISETP.GE.AND P3, PT, R3, c[0x0][0x3c8], PT ;  /* 0x0000f20003007a0c */ /* 0x000fc60003f66270 */
[----:B------:R2:W-:Y:S01]  /*189a0*/  @!P4 ST.E.64 [R12.64], R60 ;  /* 0x0000003c0c00c985 */ /* 0x0005e2000c101b06 */
[C---:B------:R-:W-:Y:S02]  /*189b0*/  ISETP.GE.AND P4, PT, R2.reuse, c[0x0][0x3c8], PT ;  /* 0x0000f20002007a0c */ /* 0x040fe40003f86270 */
[----:B-1----:R-:W-:Y:S02]  /*189c0*/  SHF.R.S32.HI R9, RZ, 0x1f, R7 ;  /* 0x0000001fff097819 */ /* 0x002fe40000011407 */
[----:B------:R-:W-:Y:S02]  /*189d0*/  SHF.R.S32.HI R8, RZ, 0x1f, R2 ;  /* 0x0000001fff087819 */ /* 0x000fe40000011402 */
[-C--:B------:R-:W-:Y:S02]  /*189e0*/  @!P2 LEA.HI.X R7, R7, R4.reuse, R9, 0x2, P1 ;  /* 0x000000040707a211 */ /* 0x080fe400008f1409 */
[----:B------:R-:W-:Y:S02]  /*189f0*/  @!P5 LEA.HI.X R11, R2, R4, R8, 0x2, P0 ;  /* 0x00000004020bd211 */ /* 0x000fe400000f1408 */
[----:B------:R-:W-:Y:S01]  /*18a00*/  SHF.R.S32.HI R9, RZ, 0x1f, R3 ;  /* 0x0000001fff097819 */ /* 0x000fe20000011403 */
[----:B------:R1:W-:Y:S01]  /*18a10*/  @!P2 ST.E.64 [R6.64], R56 ;  /* 0x000000380600a985 */ /* 0x0003e2000c101b06 */
[----:B------:R-:W-:-:S02]  /*18a20*/  @!P3 LEA R8, P1, R3, R0, 0x2 ;  /* 0x000000000308b211 */ /* 0x000fc400078210ff */
[----:B--2---:R-:W-:Y:S01]  /*18a30*/  SHF.R.S32.HI R12, RZ, 0x1f, R5 ;  /* 0x0000001fff0c7819 */ /* 0x004fe20000011405 */
[----:B------:R-:W-:Y:S01]  /*18a40*/  @!P4 ST.E.64 [R10.64], R68 ;  /* 0x000000440a00c985 */ /* 0x000fe2000c101b06 */
[----:B------:R-:W-:Y:S02]  /*18a50*/  @!P6 LEA R14, P0, R5, R0, 0x2 ;  /* 0x00000000050ee211 */ /* 0x000fe400078010ff */
[-C--:B------:R-:W-:Y:S02]  /*18a60*/  @!P3 LEA.HI.X R9, R3, R4.reuse, R9, 0x2, P1 ;  /* 0x000000040309b211 */ /* 0x080fe400008f1409 */
[----:B------:R-:W-:Y:S02]  /*18a70*/  @!P6 LEA.HI.X R15, R5, R4, R12, 0x2, P0 ;  /* 0x00000004050fe211 */ /* 0x000fe400000f140c */
[C---:B------:R-:W-:Y:S01]  /*18a80*/  IADD3 R2, R216.reuse, 0xa8, RZ ;  /* 0x000000a8d8027810 */ /* 0x040fe20007ffe0ff */
[----:B------:R2:W-:Y:S01]  /*18a90*/  @!P3 ST.E.64 [R8.64], R64 ;  /* 0x000000400800b985 */ /* 0x0005e2000c101b06 */
[----:B------:R-:W-:-:S02]  /*18aa0*/  IADD3 R3, R216, 0xb0, RZ ;  /* 0x000000b0d8037810 */ /* 0x000fc40007ffe0ff */
[----:B------:R-:W-:Y:S01]  /*18ab0*/  ISETP.GE.AND P3, PT, R2, c[0x0][0x3c8], PT ;  /* 0x0000f20002007a0c */ /* 0x000fe20003f66270 */
[----:B------:R-:W-:Y:S01]  /*18ac0*/  @!P6 ST.E.64 [R14.64], R76 ;  /* 0x0000004c0e00e985 */ /* 0x000fe2000c101b06 */
[----:B------:R-:W-:Y:S02]  /*18ad0*/  ISETP.GE.AND P6, PT, R3, c[0x0][0x3c8], PT ;  /* 0x0000f20003007a0c */ /* 0x000fe40003fc6270 */
[C---:B-1----:R-:W-:Y:S02]  /*18ae0*/  IADD3 R7, R216.reuse, 0x98, RZ ;  /* 0x00000098d8077810 */ /* 0x042fe40007ffe0ff */
[----:B------:R-:W-:Y:S02]  /*18af0*/  IADD3 R6, R216, 0xa0, RZ ;  /* 0x000000a0d8067810 */ /* 0x000fe40007ffe0ff */
[----:B------:R-:W-:Y:S02]  /*18b00*/  ISETP.GE.AND P2, PT, R7, c[0x0][0x3c8], PT ;  /* 0x0000f20007007a0c */ /* 0x000fe40003f46270 */
[----:B------:R-:W-:-:S02]  /*18b10*/  ISETP.GE.AND P5, PT, R6, c[0x0][0x3c8], PT ;  /* 0x0000f20006007a0c */ /* 0x000fc40003fa6270 */
[----:B------:R-:W-:Y:S02]  /*18b20*/  SHF.R.S32.HI R5, RZ, 0x1f, R6 ;  /* 0x0000001fff057819 */ /* 0x000fe40000011406 */
[----:B--2---:R-:W-:-:S07]  /*18b30*/  SHF.R.S32.HI R9, RZ, 0x1f, R7 ;  /* 0x0000001fff097819 */ /* 0x004fce0000011407 */
[CC--:B------:R-:W-:Y:S02]  /*18b40*/  @!P2 LEA R8, P1, R7.reuse, R0.reuse, 0x2 ;  /* 0x000000000708a211 */ /* 0x0c0fe400078210ff */
[C---:B------:R-:W-:Y:S02]  /*18b50*/  @!P5 LEA R12, P0, R6.reuse, R0, 0x2 ;  /* 0x00000000060cd211 */ /* 0x040fe400078010ff */
[-C--:B------:R-:W-:Y:S02]  /*18b60*/  @!P2 LEA.HI.X R9, R7, R4.reuse, R9, 0x2, P1 ;  /* 0x000000040709a211 */ /* 0x080fe400008f1409 */
[----:B------:R-:W-:Y:S02]  /*18b70*/  @!P5 LEA.HI.X R13, R6, R4, R5, 0x2, P0 ;  /* 0x00000004060dd211 */ /* 0x000fe400000f1405 */
[C---:B------:R-:W-:Y:S01]  /*18b80*/  IADD3 R6, R216.reuse, 0xb8, RZ ;  /* 0x000000b8d8067810 */ /* 0x040fe20007ffe0ff */
[----:B------:R1:W-:Y:S01]  /*18b90*/  @!P2 ST.E.64 [R8.64], R72 ;  /* 0x000000480800a985 */ /* 0x0003e2000c101b06 */
[----:B------:R-:W-:-:S02]  /*18ba0*/  IADD3 R5, R216, 0xc0, RZ ;  /* 0x000000c0d8057810 */ /* 0x000fc40007ffe0ff */
[----:B------:R-:W-:Y:S01]  /*18bb0*/  ISETP.GE.AND P2, PT, R6, c[0x0][0x3c8], PT ;  /* 0x0000f20006007a0c */ /* 0x000fe20003f46270 */
[----:B------:R2:W-:Y:S01]  /*18bc0*/  @!P5 ST.E.64 [R12.64], R84 ;  /* 0x000000540c00d985 */ /* 0x0005e2000c101b06 */
[----:B------:R-:W-:Y:S02]  /*18bd0*/  ISETP.GE.AND P4, PT, R5, c[0x0][0x3c8], PT ;  /* 0x0000f20005007a0c */ /* 0x000fe40003f86270 */
[----:B------:R-:W-:Y:S02]  /*18be0*/  SHF.R.S32.HI R7, RZ, 0x1f, R3 ;  /* 0x0000001fff077819 */ /* 0x000fe40000011403 */
[----:B------:R-:W-:-:S04]  /*18bf0*/  @!P6 LEA R10, P0, R3, R0, 0x2 ;  /* 0x00000000030ae211 */ /* 0x000fc800078010ff */
[----:B------:R-:W-:Y:S02]  /*18c00*/  @!P6 LEA.HI.X R11, R3, R4, R7, 0x2, P0 ;  /* 0x00000004030be211 */ /* 0x000fe400000f1407 */
[----:B------:R-:W-:Y:S02]  /*18c10*/  IADD3 R3, R216, 0xc8, RZ ;  /* 0x000000c8d8037810 */ /* 0x000fe40007ffe0ff */
[----:B------:R-:W-:Y:S02]  /*18c20*/  SHF.R.S32.HI R7, RZ, 0x1f, R5 ;  /* 0x0000001fff077819 */ /* 0x000fe40000011405 */
[----:B-1----:R-:W-:Y:S02]  /*18c30*/  SHF.R.S32.HI R9, RZ, 0x1f, R2 ;  /* 0x0000001fff097819 */ /* 0x002fe40000011402 */
[-C--:B------:R-:W-:Y:S02]  /*18c40*/  @!P3 LEA R8, P1, R2, R0.reuse, 0x2 ;  /* 0x000000000208b211 */ /* 0x080fe400078210ff */
[----:B--2---:R-:W-:-:S02]  /*18c50*/  @!P4 LEA R12, P0, R5, R0, 0x2 ;  /* 0x00000000050cc211 */ /* 0x004fc400078010ff */
[-C--:B------:R-:W-:Y:S02]  /*18c60*/  @!P3 LEA.HI.X R9, R2, R4.reuse, R9, 0x2, P1 ;  /* 0x000000040209b211 */ /* 0x080fe400008f1409 */
[----:B------:R-:W-:Y:S02]  /*18c70*/  IADD3 R2, R216, 0xd0, RZ ;  /* 0x000000d0d8027810 */ /* 0x000fe40007ffe0ff */
[----:B------:R-:W-:Y:S01]  /*18c80*/  ISETP.GE.AND P1, PT, R3, c[0x0][0x3c8], PT ;  /* 0x0000f20003007a0c */ /* 0x000fe20003f26270 */
[----:B------:R1:W-:Y:S01]  /*18c90*/  @!P3 ST.E.64 [R8.64], R80 ;  /* 0x000000500800b985 */ /* 0x0003e2000c101b06 */
[----:B------:R-:W-:Y:S02]  /*18ca0*/  ISETP.GE.AND P5, PT, R2, c[0x0][0x3c8], PT ;  /* 0x0000f20002007a0c */ /* 0x000fe40003fa6270 */
[----:B------:R-:W-:Y:S01]  /*18cb0*/  @!P4 LEA.HI.X R13, R5, R4, R7, 0x2, P0 ;  /* 0x00000004050dc211 */ /* 0x000fe200000f1407 */
[----:B------:R2:W-:Y:S01]  /*18cc0*/  @!P6 ST.E.64 [R10.64], R92 ;  /* 0x0000005c0a00e985 */ /* 0x0005e2000c101b06 */
[----:B------:R-:W-:-:S02]  /*18cd0*/  IADD3 R7, R216, 0xe0, RZ ;  /* 0x000000e0d8077810 */ /* 0x000fc40007ffe0ff */
[----:B------:R-:W-:Y:S02]  /*18ce0*/  SHF.R.S32.HI R5, RZ, 0x1f, R2 ;  /* 0x0000001fff057819 */ /* 0x000fe40000011402 */
[----:B------:R-:W-:Y:S02]  /*18cf0*/  ISETP.GE.AND P6, PT, R7, c[0x0][0x3c8], PT ;  /* 0x0000f20007007a0c */ /* 0x000fe40003fc6270 */
[----:B-1----:R-:W-:Y:S02]  /*18d00*/  SHF.R.S32.HI R9, RZ, 0x1f, R6 ;  /* 0x0000001fff097819 */ /* 0x002fe40000011406 */
[-C--:B------:R-:W-:Y:S02]  /*18d10*/  @!P2 LEA R8, P3, R6, R0.reuse, 0x2 ;  /* 0x000000000608a211 */ /* 0x080fe400078610ff */
[----:B--2---:R-:W-:Y:S02]  /*18d20*/  @!P5 LEA R10, P0, R2, R0, 0x2 ;  /* 0x00000000020ad211 */ /* 0x004fe400078010ff */
[----:B------:R-:W-:-:S02]  /*18d30*/  @!P2 LEA.HI.X R9, R6, R4, R9, 0x2, P3 ;  /* 0x000000040609a211 */ /* 0x000fc400018f1409 */
[----:B------:R-:W-:Y:S02]  /*18d40*/  IADD3 R6, R216, 0xd8, RZ ;  /* 0x000000d8d8067810 */ /* 0x000fe40007ffe0ff */
[----:B------:R-:W-:Y:S01]  /*18d50*/  @!P5 LEA.HI.X R11, R2, R4, R5, 0x2, P0 ;  /* 0x00000004020bd211 */ /* 0x000fe200000f1405 */
[----:B------:R1:W-:Y:S01]  /*18d60*/  @!P2 ST.E.64 [R8.64], R88 ;  /* 0x000000580800a985 */ /* 0x0003e2000c101b06 */
[----:B------:R-:W-:Y:S02]  /*18d70*/  IADD3 R5, R216, 0xe8, RZ ;  /* 0x000000e8d8057810 */ /* 0x000fe40007ffe0ff */
[----:B------:R-:W-:Y:S01]  /*18d80*/  SHF.R.S32.HI R2, RZ, 0x1f, R6 ;  /* 0x0000001fff027819 */ /* 0x000fe20000011406 */
[----:B------:R2:W-:Y:S01]  /*18d90*/  @!P4 ST.E.64 [R12.64], R100 ;  /* 0x000000640c00c985 */ /* 0x0005e2000c101b06 */
[----:B------:R-:W-:Y:S02]  /*18da0*/  ISETP.GE.AND P4, PT, R6, c[0x0][0x3c8], PT ;  /* 0x0000f20006007a0c */ /* 0x000fe40003f86270 */
[----:B------:R-:W-:-:S02]  /*18db0*/  ISETP.GE.AND P3, PT, R5, c[0x0][0x3c8], PT ;  /* 0x0000f20005007a0c */ /* 0x000fc40003f66270 */
[----:B-1----:R-:W-:Y:S02]  /*18dc0*/  SHF.R.S32.HI R9, RZ, 0x1f, R3 ;  /* 0x0000001fff097819 */ /* 0x002fe40000011403 */
[-C--:B------:R-:W-:Y:S02]  /*18dd0*/  @!P1 LEA R8, P2, R3, R0.reuse, 0x2 ;  /* 0x0000000003089211 */ /* 0x080fe400078410ff */
[----:B--2---:R-:W-:Y:S02]  /*18de0*/  @!P6 LEA R12, P0, R7, R0, 0x2 ;  /* 0x00000000070ce211 */ /* 0x004fe400078010ff */
        /* <DEDUP_REMOVED lines=25> */
.L_x_1506:
[----:B------:R-:W-:Y:S05]  /*18f80*/  BSYNC B0 ;  /* 0x0000000000007941 */ /* 0x000fea0003800000 */
.L_x_1505:
[----:B------:R-:W-:Y:S05]  /*18f90*/  BRA.DIV ~URZ, `(.L_x_1507) ;  /* 0x000033727f007947 */ /* 0x000fea000b800000 */
[----:B--2---:R2:W1:Y:S04]  /*18fa0*/  SHFL.IDX PT, R4, R16, 0x1, 0x1c1f ;  /* 0x003c1f0010047f89 */ /* 0x00446800000e0000 */
[----:B----4-:R2:W4:Y:S02]  /*18fb0*/  SHFL.IDX PT, R0, R17, 0x1, 0x1c1f ;  /* 0x003c1f0011007f89 */ /* 0x01052400000e0000 */
.L_x_1561:
[----:B------:R-:W-:-:S13]  /*18fc0*/  LOP3.LUT P0, RZ, R206, 0x2, RZ, 0xc0, !PT ;  /* 0x00000002ceff7812 */ /* 0x000fda000780c0ff */
[----:B------:R-:W-:Y:S05]  /*18fd0*/  @P0 BRA `(.L_x_1502) ;  /* 0x00001a8000000947 */ /* 0x000fea0003800000 */
[C---:B------:R-:W-:Y:S02]  /*18fe0*/  IADD3 R10, R216.reuse, 0x8, RZ ;  /* 0x00000008d80a7810 */ /* 0x040fe40007ffe0ff */
[----:B------:R-:W-:Y:S02]  /*18ff0*/  ISETP.GE.AND P2, PT, R216, c[0x0][0x3c8], PT ;  /* 0x0000f200d8007a0c */ /* 0x000fe40003f46270 */
[----:B------:R-:W-:Y:S02]  /*19000*/  ISETP.GE.AND P1, PT, R10, c[0x0][0x3c8], PT ;  /* 0x0000f2000a007a0c */ /* 0x000fe40003f26270 */
[C---:B------:R-:W-:Y:S02]  /*19010*/  IADD3 R11, R216.reuse, 0x10, RZ ;  /* 0x00000010d80b7810 */ /* 0x040fe40007ffe0ff */
[----:B------:R-:W-:Y:S02]  /*19020*/  IADD3 R15, R216, 0x8, RZ ;  /* 0x00000008d80f7810 */ /* 0x000fe40007ffe0ff */
[----:B------:R-:W-:-:S02]  /*19030*/  ISETP.GE.AND P0, PT, R11, c[0x0][0x3c8], PT ;  /* 0x0000f2000b007a0c */ /* 0x000fc40003f06270 */
[----:B------:R-:W-:Y:S02]  /*19040*/  IADD3 R5, R216, 0x18, RZ ;  /* 0x00000018d8057810 */ /* 0x000fe40007ffe0ff */
[----:B------:R-:W-:Y:S01]  /*19050*/  SHF.R.S32.HI R15, RZ, 0x1f, R15 ;  /* 0x0000001fff0f7819 */ /* 0x000fe2000001140f */
[----:B----4-:R-:W-:Y:S01]  /*19060*/  @!P2 IMAD.MOV.U32 R2, RZ, RZ, R0 ;  /* 0x000000ffff02a224 */ /* 0x010fe200078e0000 */
[----:B------:R-:W-:Y:S01]  /*19070*/  ISETP.GE.AND P3, PT, R5, c[0x0][0x3c8], PT ;  /* 0x0000f20005007a0c */ /* 0x000fe20003f66270 */
[----:B-1----:R-:W-:Y:S01]  /*19080*/  @!P2 IMAD.MOV.U32 R3, RZ, RZ, R4 ;  /* 0x000000ffff03a224 */ /* 0x002fe200078e0004 */
[----:B------:R-:W-:Y:S02]  /*19090*/  @!P1 LEA R8, P4, R10, R0, 0x2 ;  /* 0x000000000a089211 */ /* 0x000fe400078810ff */
[C---:B------:R-:W-:Y:S01]  /*190a0*/  IADD3 R14, R216.reuse, 0x20, RZ ;  /* 0x00000020d80e7810 */ /* 0x040fe20007ffe0ff */
[----:B------:R-:W-:Y:S01]  /*190b0*/  @!P2 IMAD.WIDE R2, R216, 0x4, R2 ;  /* 0x00000004d802a825 */ /* 0x000fe200078e0202 */
[----:B------:R-:W-:-:S02]  /*190c0*/  @!P1 LEA.HI.X R9, R10, R4, R15, 0x2, P4 ;  /* 0x000000040a099211 */ /* 0x000fc400020f140f */
[----:B------:R-:W-:Y:S02]  /*190d0*/  IADD3 R15, R216, 0x10, RZ ;  /* 0x00000010d80f7810 */ /* 0x000fe40007ffe0ff */
[----:B------:R-:W-:Y:S01]  /*190e0*/  ISETP.GE.AND P5, PT, R14, c[0x0][0x3c8], PT ;  /* 0x0000f2000e007a0c */ /* 0x000fe20003fa6270 */
[----:B------:R1:W-:Y:S01]  /*190f0*/  @!P2 ST.E.64 [R2.64], R120 ;  /* 0x000000780200a985 */ /* 0x0003e2000c101b06 */
[----:B------:R-:W-:Y:S02]  /*19100*/  @!P0 LEA R6, P2, R11, R0, 0x2 ;  /* 0x000000000b068211 */ /* 0x000fe400078410ff */
[----:B------:R-:W-:Y:S01]  /*19110*/  SHF.R.S32.HI R15, RZ, 0x1f, R15 ;  /* 0x0000001fff0f7819 */ /* 0x000fe2000001140f */
[----:B------:R4:W-:Y:S01]  /*19120*/  @!P1 ST.E.64 [R8.64], R162 ;  /* 0x000000a208009985 */ /* 0x0009e2000c101b06 */
[C---:B------:R-:W-:Y:S02]  /*19130*/  IADD3 R10, R216.reuse, 0x18, RZ ;  /* 0x00000018d80a7810 */ /* 0x040fe40007ffe0ff */
[----:B------:R-:W-:-:S02]  /*19140*/  IADD3 R13, R216, 0x28, RZ ;  /* 0x00000028d80d7810 */ /* 0x000fc40007ffe0ff */
[----:B------:R-:W-:Y:S02]  /*19150*/  @!P0 LEA.HI.X R7, R11, R4, R15, 0x2, P2 ;  /* 0x000000040b078211 */ /* 0x000fe400010f140f */
[----:B------:R-:W-:Y:S02]  /*19160*/  SHF.R.S32.HI R10, RZ, 0x1f, R10 ;  /* 0x0000001fff0a7819 */ /* 0x000fe4000001140a */
[----:B------:R-:W-:Y:S01]  /*19170*/  ISETP.GE.AND P4, PT, R13, c[0x0][0x3c8], PT ;  /* 0x0000f2000d007a0c */ /* 0x000fe20003f86270 */
[----:B------:R5:W-:Y:S01]  /*19180*/  @!P0 ST.E.64 [R6.64], R124 ;  /* 0x0000007c06008985 */ /* 0x000be2000c101b06 */
[C---:B------:R-:W-:Y:S02]  /*19190*/  IADD3 R15, R216.reuse, 0x20, RZ ;  /* 0x00000020d80f7810 */ /* 0x040fe40007ffe0ff */
[----:B------:R-:W-:Y:S02]  /*191a0*/  IADD3 R12, R216, 0x30, RZ ;  /* 0x00000030d80c7810 */ /* 0x000fe40007ffe0ff */
[----:B------:R-:W-:-:S02]  /*191b0*/  SHF.R.S32.HI R15, RZ, 0x1f, R15 ;  /* 0x0000001fff0f7819 */ /* 0x000fc4000001140f */
[----:B------:R-:W-:Y:S02]  /*191c0*/  ISETP.GE.AND P2, PT, R12, c[0x0][0x3c8], PT ;  /* 0x0000f2000c007a0c */ /* 0x000fe40003f46270 */
[C---:B--23--:R-:W-:Y:S02]  /*191d0*/  IADD3 R17, R216.reuse, 0x48, RZ ;  /* 0x00000048d8117810 */ /* 0x04cfe40007ffe0ff */
[C---:B------:R-:W-:Y:S02]  /*191e0*/  IADD3 R18, R216.reuse, 0x40, RZ ;  /* 0x00000040d8127810 */ /* 0x040fe40007ffe0ff */
[----:B------:R-:W-:Y:S02]  /*191f0*/  IADD3 R16, R216, 0x50, RZ ;  /* 0x00000050d8107810 */ /* 0x000fe40007ffe0ff */
[----:B-1----:R-:W-:Y:S02]  /*19200*/  @!P3 LEA R2, P6, R5, R0, 0x2 ;  /* 0x000000000502b211 */ /* 0x002fe400078c10ff */
[----:B------:R-:W-:-:S02]  /*19210*/  SHF.R.S32.HI R18, RZ, 0x1f, R18 ;  /* 0x0000001fff127819 */ /* 0x000fc40000011412 */
[----:B------:R-:W-:Y:S02]  /*19220*/  @!P3 LEA.HI.X R3, R5, R4, R10, 0x2, P6 ;  /* 0x000000040503b211 */ /* 0x000fe400030f140a */
[CC--:B------:R-:W-:Y:S02]  /*19230*/  @!P5 LEA R10, P0, R14.reuse, R0.reuse, 0x2 ;  /* 0x000000000e0ad211 */ /* 0x0c0fe400078010ff */
[----:B----4-:R-:W-:Y:S01]  /*19240*/  @!P4 LEA R8, P1, R13, R0, 0x2 ;  /* 0x000000000d08c211 */ /* 0x010fe200078210ff */
[----:B------:R1:W-:Y:S01]  /*19250*/  @!P3 ST.E.64 [R2.64], R128 ;  /* 0x000000800200b985 */ /* 0x0003e2000c101b06 */
[----:B------:R-:W-:Y:S02]  /*19260*/  @!P5 LEA.HI.X R11, R14, R4, R15, 0x2, P0 ;  /* 0x000000040e0bd211 */ /* 0x000fe400000f140f */
[C---:B------:R-:W-:Y:S02]  /*19270*/  IADD3 R14, R216.reuse, 0x28, RZ ;  /* 0x00000028d80e7810 */ /* 0x040fe40007ffe0ff */
[----:B------:R-:W-:Y:S01]  /*19280*/  IADD3 R5, R216, 0x40, RZ ;  /* 0x00000040d8057810 */ /* 0x000fe20007ffe0ff */
[----:B------:R2:W-:Y:S01]  /*19290*/  @!P5 ST.E.64 [R10.64], R150 ;  /* 0x000000960a00d985 */ /* 0x0005e2000c101b06 */
[----:B------:R-:W-:-:S02]  /*192a0*/  SHF.R.S32.HI R14, RZ, 0x1f, R14 ;  /* 0x0000001fff0e7819 */ /* 0x000fc4000001140e */
[----:B------:R-:W-:Y:S02]  /*192b0*/  ISETP.GE.AND P6, PT, R5, c[0x0][0x3c8], PT ;  /* 0x0000f20005007a0c */ /* 0x000fe40003fc6270 */
[----:B------:R-:W-:Y:S02]  /*192c0*/  @!P4 LEA.HI.X R9, R13, R4, R14, 0x2, P1 ;  /* 0x000000040d09c211 */ /* 0x000fe400008f140e */
[C---:B------:R-:W-:Y:S02]  /*192d0*/  IADD3 R14, R216.reuse, 0x38, RZ ;  /* 0x00000038d80e7810 */ /* 0x040fe40007ffe0ff */
[----:B------:R-:W-:Y:S01]  /*192e0*/  IADD3 R13, R216, 0x30, RZ ;  /* 0x00000030d80d7810 */ /* 0x000fe20007ffe0ff */
[----:B------:R3:W-:Y:S01]  /*192f0*/  @!P4 ST.E.64 [R8.64], R146 ;  /* 0x000000920800c985 */ /* 0x0007e2000c101b06 */
[----:B------:R-:W-:Y:S02]  /*19300*/  ISETP.GE.AND P5, PT, R14, c[0x0][0x3c8], PT ;  /* 0x0000f2000e007a0c */ /* 0x000fe40003fa6270 */
[----:B-----5:R-:W-:-:S02]  /*19310*/  @!P2 LEA R6, P0, R12, R0, 0x2 ;  /* 0x000000000c06a211 */ /* 0x020fc400078010ff */
[----:B------:R-:W-:Y:S02]  /*19320*/  SHF.R.S32.HI R13, RZ, 0x1f, R13 ;  /* 0x0000001fff0d7819 */ /* 0x000fe4000001140d */
[----:B------:R-:W-:Y:S02]  /*19330*/  IADD3 R15, R216, 0x38, RZ ;  /* 0x00000038d80f7810 */ /* 0x000fe40007ffe0ff */
[----:B------:R-:W-:Y:S02]  /*19340*/  @!P2 LEA.HI.X R7, R12, R4, R13, 0x2, P0 ;  /* 0x000000040c07a211 */ /* 0x000fe400000f140d */
[----:B------:R-:W-:Y:S02]  /*19350*/  ISETP.GE.AND P0, PT, R17, c[0x0][0x3c8], PT ;  /* 0x0000f20011007a0c */ /* 0x000fe40003f06270 */
[----:B-1----:R-:W-:Y:S01]  /*19360*/  IADD3 R2, R216, 0x58, RZ ;  /* 0x00000058d8027810 */ /* 0x002fe20007ffe0ff */
[----:B------:R1:W-:Y:S01]  /*19370*/  @!P2 ST.E.64 [R6.64], R30 ;  /* 0x0000001e0600a985 */ /* 0x0003e2000c101b06 */
[----:B------:R-:W-:-:S02]  /*19380*/  @!P5 LEA R12, P1, R14, R0, 0x2 ;  /* 0x000000000e0cd211 */ /* 0x000fc400078210ff */
[----:B------:R-:W-:Y:S02]  /*19390*/  ISETP.GE.AND P3, PT, R2, c[0x0][0x3c8], PT ;  /* 0x0000f20002007a0c */ /* 0x000fe40003f66270 */
[C---:B--2---:R-:W-:Y:S02]  /*193a0*/  @!P6 LEA R10, P2, R5.reuse, R0, 0x2 ;  /* 0x00000000050ae211 */ /* 0x044fe400078410ff */
[----:B------:R-:W-:Y:S02]  /*193b0*/  SHF.R.S32.HI R15, RZ, 0x1f, R15 ;  /* 0x0000001fff0f7819 */ /* 0x000fe4000001140f */
[-C--:B------:R-:W-:Y:S02]  /*193c0*/  @!P6 LEA.HI.X R11, R5, R4.reuse, R18, 0x2, P2 ;  /* 0x00000004050be211 */ /* 0x080fe400010f1412 */
[----:B------:R-:W-:Y:S02]  /*193d0*/  @!P5 LEA.HI.X R13, R14, R4, R15, 0x2, P1 ;  /* 0x000000040e0dd211 */ /* 0x000fe400008f140f */
[----:B------:R-:W-:-:S02]  /*193e0*/  IADD3 R18, R216, 0x48, RZ ;  /* 0x00000048d8127810 */ /* 0x000fc40007ffe0ff */
[----:B------:R-:W-:Y:S01]  /*193f0*/  ISETP.GE.AND P4, PT, R16, c[0x0][0x3c8], PT ;  /* 0x0000f20010007a0c */ /* 0x000fe20003f86270 */
[----:B------:R-:W-:Y:S01]  /*19400*/  @!P5 ST.E.64 [R12.64], R154 ;  /* 0x0000009a0c00d985 */ /* 0x000fe2000c101b06 */
[----:B------:R-:W-:Y:S02]  /*19410*/  SHF.R.S32.HI R3, RZ, 0x1f, R2 ;  /* 0x0000001fff037819 */ /* 0x000fe40000011402 */
[CC--:B------:R-:W-:Y:S01]  /*19420*/  @!P3 LEA R14, P1, R2.reuse, R0.reuse, 0x2 ;  /* 0x00000000020eb211 */ /* 0x0c0fe200078210ff */
[----:B------:R2:W-:Y:S01]  /*19430*/  @!P6 ST.E.64 [R10.64], R38 ;  /* 0x000000260a00e985 */ /* 0x0005e2000c101b06 */
[----:B---3--:R-:W-:Y:S02]  /*19440*/  @!P0 LEA R8, P2, R17, R0, 0x2 ;  /* 0x0000000011088211 */ /* 0x008fe400078410ff */
[----:B------:R-:W-:Y:S02]  /*19450*/  SHF.R.S32.HI R18, RZ, 0x1f, R18 ;  /* 0x0000001fff127819 */ /* 0x000fe40000011412 */
[----:B------:R-:W-:-:S02]  /*19460*/  @!P3 LEA.HI.X R15, R2, R4, R3, 0x2, P1 ;  /* 0x00000004020fb211 */ /* 0x000fc400008f1403 */
[----:B------:R-:W-:Y:S02]  /*19470*/  @!P0 LEA.HI.X R9, R17, R4, R18, 0x2, P2 ;  /* 0x0000000411098211 */ /* 0x000fe400010f1412 */
[C---:B-1----:R-:W-:Y:S02]  /*19480*/  IADD3 R6, R216.reuse, 0x60, RZ ;  /* 0x00000060d8067810 */ /* 0x042fe40007ffe0ff */
[----:B------:R-:W-:Y:S01]  /*19490*/  IADD3 R5, R216, 0x68, RZ ;  /* 0x00000068d8057810 */ /* 0x000fe20007ffe0ff */
[----:B------:R1:W-:Y:S01]  /*194a0*/  @!P0 ST.E.64 [R8.64], R34 ;  /* 0x0000002208008985 */ /* 0x0003e2000c101b06 */
[----:B------:R-:W-:Y:S02]  /*194b0*/  ISETP.GE.AND P3, PT, R6, c[0x0][0x3c8], PT ;  /* 0x0000f20006007a0c */ /* 0x000fe40003f66270 */
[----:B------:R-:W-:Y:S02]  /*194c0*/  ISETP.GE.AND P2, PT, R5, c[0x0][0x3c8], PT ;  /* 0x0000f20005007a0c */ /* 0x000fe40003f46270 */
[----:B------:R-:W-:-:S02]  /*194d0*/  IADD3 R3, R216, 0x70, RZ ;  /* 0x00000070d8037810 */ /* 0x000fc40007ffe0ff */
[----:B------:R-:W-:Y:S02]  /*194e0*/  IADD3 R7, R216, 0x78, RZ ;  /* 0x00000078d8077810 */ /* 0x000fe40007ffe0ff */
[----:B------:R-:W-:Y:S02]  /*194f0*/  ISETP.GE.AND P6, PT, R3, c[0x0][0x3c8], PT ;  /* 0x0000f20003007a0c */ /* 0x000fe40003fc6270 */
[----:B------:R-:W-:Y:S02]  /*19500*/  ISETP.GE.AND P5, PT, R7, c[0x0][0x3c8], PT ;  /* 0x0000f20007007a0c */ /* 0x000fe40003fa6270 */
[----:B--2---:R-:W-:Y:S02]  /*19510*/  SHF.R.S32.HI R11, RZ, 0x1f, R6 ;  /* 0x0000001fff0b7819 */ /* 0x004fe40000011406 */
[----:B------:R-:W-:Y:S02]  /*19520*/  SHF.R.S32.HI R10, RZ, 0x1f, R5 ;  /* 0x0000001fff0a7819 */ /* 0x000fe40000011405 */
[----:B-1----:R-:W-:-:S02]  /*19530*/  SHF.R.S32.HI R9, RZ, 0x1f, R16 ;  /* 0x0000001fff097819 */ /* 0x002fc40000011410 */
[----:B------:R-:W-:-:S04]  /*19540*/  @!P4 LEA R8, P0, R16, R0, 0x2 ;  /* 0x000000001008c211 */ /* 0x000fc800078010ff */
[----:B------:R-:W-:Y:S02]  /*19550*/  @!P4 LEA.HI.X R9, R16, R4, R9, 0x2, P0 ;  /* 0x000000041009c211 */ /* 0x000fe400000f1409 */
[CC--:B------:R-:W-:Y:S02]  /*19560*/  @!P3 LEA R16, P1, R6.reuse, R0.reuse, 0x2 ;  /* 0x000000000610b211 */ /* 0x0c0fe400078210ff */
[C---:B------:R-:W-:Y:S01]  /*19570*/  @!P2 LEA R12, P0, R5.reuse, R0, 0x2 ;  /* 0x00000000050ca211 */ /* 0x040fe200078010ff */
[----:B------:R1:W-:Y:S01]  /*19580*/  @!P4 ST.E.64 [R8.64], R46 ;  /* 0x0000002e0800c985 */ /* 0x0003e2000c101b06 */
[-C--:B------:R-:W-:Y:S02]  /*19590*/  @!P3 LEA.HI.X R17, R6, R4.reuse, R11, 0x2, P1 ;  /* 0x000000040611b211 */ /* 0x080fe400008f140b */
[----:B------:R-:W-:Y:S02]  /*195a0*/  ISETP.GE.AND P1, PT, R2, c[0x0][0x3c8], PT ;  /* 0x0000f20002007a0c */ /* 0x000fe40003f26270 */
[----:B------:R-:W-:-:S02]  /*195b0*/  @!P2 LEA.HI.X R13, R5, R4, R10, 0x2, P0 ;  /* 0x00000004050da211 */ /* 0x000fc400000f140a */
[C---:B------:R-:W-:Y:S02]  /*195c0*/  IADD3 R2, R216.reuse, 0x80, RZ ;  /* 0x00000080d8027810 */ /* 0x040fe40007ffe0ff */
[----:B------:R-:W-:Y:S02]  /*195d0*/  SHF.R.S32.HI R6, RZ, 0x1f, R3 ;  /* 0x0000001fff067819 */ /* 0x000fe40000011403 */
[----:B------:R-:W-:-:S05]  /*195e0*/  IADD3 R5, R216, 0x88, RZ ;  /* 0x00000088d8057810 */ /* 0x000fca0007ffe0ff */
[----:B------:R2:W-:Y:S01]  /*195f0*/  @!P1 ST.E.64 [R14.64], R42 ;  /* 0x0000002a0e009985 */ /* 0x0005e2000c101b06 */
[----:B------:R-:W-:-:S03]  /*19600*/  @!P6 LEA R10, P1, R3, R0, 0x2 ;  /* 0x00000000030ae211 */ /* 0x000fc600078210ff */
[----:B------:R3:W-:Y:S01]  /*19610*/  @!P3 ST.E.64 [R16.64], R54 ;  /* 0x000000361000b985 */ /* 0x0007e2000c101b06 */
[----:B------:R-:W-:Y:S02]  /*19620*/  @!P6 LEA.HI.X R11, R3, R4, R6, 0x2, P1 ;  /* 0x00000004030be211 */ /* 0x000fe400008f1406 */
[----:B------:R-:W-:Y:S01]  /*19630*/  ISETP.GE.AND P3, PT, R2, c[0x0][0x3c8], PT ;  /* 0x0000f20002007a0c */ /* 0x000fe20003f66270 */
[----:B------:R4:W-:Y:S01]  /*19640*/  @!P2 ST.E.64 [R12.64], R50 ;  /* 0x000000320c00a985 */ /* 0x0009e2000c101b06 */
[----:B------:R-:W-:Y:S02]  /*19650*/  ISETP.GE.AND P6, PT, R5, c[0x0][0x3c8], PT ;  /* 0x0000f20005007a0c */ /* 0x000fe40003fc6270 */
[----:B------:R-:W-:Y:S02]  /*19660*/  ISETP.GE.AND P2, PT, R3, c[0x0][0x3c8], PT ;  /* 0x0000f20003007a0c */ /* 0x000fe40003f46270 */
[----:B-1----:R-:W-:Y:S02]  /*19670*/  SHF.R.S32.HI R9, RZ, 0x1f, R7 ;  /* 0x0000001fff097819 */ /* 0x002fe40000011407 */
[----:B------:R-:W-:-:S02]  /*19680*/  @!P5 LEA R8, P0, R7, R0, 0x2 ;  /* 0x000000000708d211 */ /* 0x000fc400078010ff */
[C---:B------:R-:W-:Y:S02]  /*19690*/  IADD3 R6, R216.reuse, 0x98, RZ ;  /* 0x00000098d8067810 */ /* 0x040fe40007ffe0ff */
[----:B------:R-:W-:Y:S02]  /*196a0*/  @!P5 LEA.HI.X R9, R7, R4, R9, 0x2, P0 ;  /* 0x000000040709d211 */ /* 0x000fe400000f1409 */
[C---:B------:R-:W-:Y:S02]  /*196b0*/  IADD3 R7, R216.reuse, 0x90, RZ ;  /* 0x00000090d8077810 */ /* 0x040fe40007ffe0ff */
[----:B------:R-:W-:Y:S01]  /*196c0*/  IADD3 R3, R216, 0xa8, RZ ;  /* 0x000000a8d8037810 */ /* 0x000fe20007ffe0ff */
[----:B------:R1:W-:Y:S01]  /*196d0*/  @!P2 ST.E.64 [R10.64], R62 ;  /* 0x0000003e0a00a985 */ /* 0x0003e2000c101b06 */
[----:B------:R-:W-:-:S03]  /*196e0*/  ISETP.GE.AND P4, PT, R7, c[0x0][0x3c8], PT ;  /* 0x0000f20007007a0c */ /* 0x000fc60003f86270 */
[----:B------:R5:W-:Y:S01]  /*196f0*/  @!P5 ST.E.64 [R8.64], R58 ;  /* 0x0000003a0800d985 */ /* 0x000be2000c101b06 */
[CC--:B--2---:R-:W-:Y:S02]  /*19700*/  @!P3 LEA R14, P1, R2.reuse, R0.reuse, 0x2 ;  /* 0x00000000020eb211 */ /* 0x0c4fe400078210ff */
[----:B---3--:R-:W-:Y:S02]  /*19710*/  SHF.R.S32.HI R16, RZ, 0x1f, R5 ;  /* 0x0000001fff107819 */ /* 0x008fe40000011405 */
[----:B----4-:R-:W-:Y:S02]  /*19720*/  SHF.R.S32.HI R13, RZ, 0x1f, R2 ;  /* 0x0000001fff0d7819 */ /* 0x010fe40000011402 */
[C---:B------:R-:W-:Y:S02]  /*19730*/  @!P6 LEA R12, P0, R5.reuse, R0, 0x2 ;  /* 0x00000000050ce211 */ /* 0x040fe400078010ff */
[-C--:B------:R-:W-:Y:S02]  /*19740*/  @!P3 LEA.HI.X R15, R2, R4.reuse, R13, 0x2, P1 ;  /* 0x00000004020fb211 */ /* 0x080fe400008f140d */
[----:B------:R-:W-:-:S02]  /*19750*/  @!P6 LEA.HI.X R13, R5, R4, R16, 0x2, P0 ;  /* 0x00000004050de211 */ /* 0x000fc400000f1410 */
[----:B------:R-:W-:Y:S02]  /*19760*/  ISETP.GE.AND P3, PT, R6, c[0x0][0x3c8], PT ;  /* 0x0000f20006007a0c */ /* 0x000fe40003f66270 */
[----:B------:R-:W-:Y:S02]  /*19770*/  IADD3 R5, R216, 0xa0, RZ ;  /* 0x000000a0d8057810 */ /* 0x000fe40007ffe0ff */
[----:B------:R-:W-:Y:S02]  /*19780*/  ISETP.GE.AND P1, PT, R3, c[0x0][0x3c8], PT ;  /* 0x0000f20003007a0c */ /* 0x000fe40003f26270 */
[----:B------:R-:W-:Y:S02]  /*19790*/  ISETP.GE.AND P2, PT, R5, c[0x0][0x3c8], PT ;  /* 0x0000f20005007a0c */ /* 0x000fe40003f46270 */
[----:B-1----:R-:W-:Y:S02]  /*197a0*/  SHF.R.S32.HI R11, RZ, 0x1f, R7 ;  /* 0x0000001fff0b7819 */ /* 0x002fe40000011407 */
[----:B------:R-:W-:-:S02]  /*197b0*/  @!P4 LEA R10, P0, R7, R0, 0x2 ;  /* 0x00000000070ac211 */ /* 0x000fc400078010ff */
[----:B-----5:R-:W-:Y:S02]  /*197c0*/  SHF.R.S32.HI R9, RZ, 0x1f, R6 ;  /* 0x0000001fff097819 */ /* 0x020fe40000011406 */
[----:B------:R-:W-:Y:S02]  /*197d0*/  @!P4 LEA.HI.X R11, R7, R4, R11, 0x2, P0 ;  /* 0x00000004070bc211 */ /* 0x000fe400000f140b */
[----:B------:R-:W-:Y:S02]  /*197e0*/  ISETP.GE.AND P0, PT, R2, c[0x0][0x3c8], PT ;  /* 0x0000f20002007a0c */ /* 0x000fe40003f06270 */
[----:B------:R-:W-:Y:S02]  /*197f0*/  @!P3 LEA R8, P5, R6, R0, 0x2 ;  /* 0x000000000608b211 */ /* 0x000fe400078a10ff */
[----:B------:R-:W-:Y:S02]  /*19800*/  IADD3 R7, R216, 0xb0, RZ ;  /* 0x000000b0d8077810 */ /* 0x000fe40007ffe0ff */
[----:B------:R-:W-:-:S02]  /*19810*/  @!P3 LEA.HI.X R9, R6, R4, R9, 0x2, P5 ;  /* 0x000000040609b211 */ /* 0x000fc400028f1409 */
[----:B------:R-:W-:Y:S02]  /*19820*/  IADD3 R6, R216, 0xb8, RZ ;  /* 0x000000b8d8067810 */ /* 0x000fe40007ffe0ff */
[----:B------:R-:W-:Y:S02]  /*19830*/  ISETP.GE.AND P5, PT, R7, c[0x0][0x3c8], PT ;  /* 0x0000f20007007a0c */ /* 0x000fe40003fa6270 */
[----:B------:R-:W-:Y:S01]  /*19840*/  SHF.R.S32.HI R2, RZ, 0x1f, R3 ;  /* 0x0000001fff027819 */ /* 0x000fe20000011403 */
        /* <DEDUP_REMOVED lines=10> */
[----:B---3--:R-:W-:Y:S01]  /*198f0*/  SHF.R.S32.HI R9, RZ, 0x1f, R7 ;  /* 0x0000001fff097819 */ /* 0x008fe20000011407 */
[----:B------:R1:W-:Y:S01]  /*19900*/  @!P2 ST.E.64 [R16.64], R86 ;  /* 0x000000561000a985 */ /* 0x0003e2000c101b06 */
[----:B------:R-:W-:Y:S02]  /*19910*/  @!P5 LEA R12, P4, R7, R0, 0x2 ;  /* 0x00000000070cd211 */ /* 0x000fe400078810ff */
[----:B------:R-:W-:Y:S01]  /*19920*/  IADD3 R3, R216, 0xc0, RZ ;  /* 0x000000c0d8037810 */ /* 0x000fe20007ffe0ff */
[----:B------:R2:W-:Y:S01]  /*19930*/  @!P1 ST.E.64 [R14.64], R82 ;  /* 0x000000520e009985 */ /* 0x0005e2000c101b06 */
[----:B------:R-:W-:-:S02]  /*19940*/  SHF.R.S32.HI R5, RZ, 0x1f, R6 ;  /* 0x0000001fff057819 */ /* 0x000fc40000011406 */
        /* <DEDUP_REMOVED lines=56> */
.L_x_1487:
[----:B------:R-:W2:Y:S04]  /*19cd0*/  LDL.LU R0, [R1+0x18] ;  /* 0x0000180001007983 */ /* 0x000ea80000300800 */
[----:B------:R-:W3:Y:S01]  /*19ce0*/  LDL R7, [R1+0x4] ;  /* 0x0000040001077983 */ /* 0x000ee20000100800 */
        /* <DEDUP_REMOVED lines=10> */
[----:B---3--:R-:W-:-:S05]  /*19d90*/  @P1 LEA.HI.X R3, R217, c[0x0][0x50c], R7, 0x2, P0 ;  /* 0x00014300d9031a11 */ /* 0x008fca00000f1407 */
        /* <DEDUP_REMOVED lines=8> */
.L_x_1508:
        /* <DEDUP_REMOVED lines=12> */
[----:B------:R-:W2:Y:S04]  /*19ee0*/  LDL R2, [R1] ;  /* 0x0000000001027983 */ /* 0x000ea80000100800 */
        /* <DEDUP_REMOVED lines=21> */
[--C-:B------:R-:W-:Y:S01]  /*1a040*/  IMAD.MOV R2, RZ, RZ, -R0.reuse ;  /* 0x000000ffff027224 */ /* 0x100fe200078e0a00 */
[----:B------:R-:W-:Y:S01]  /*1a050*/  IADD3 R3, R3, R8, RZ ;  /* 0x0000000803037210 */ /* 0x000fe20007ffe0ff */
[-C--:B-----5:R-:W-:Y:S02]  /*1a060*/  IMAD R8, R15, R7.reuse, RZ ;  /* 0x000000070f087224 */ /* 0x0a0fe400078e02ff */
        /* <DEDUP_REMOVED lines=20> */
.L_x_1510:
[----:B------:R-:W-:Y:S05]  /*1a1b0*/  BSYNC B0 ;  /* 0x0000000000007941 */ /* 0x000fea0003800000 */
.L_x_1509:
[----:B------:R-:W-:-:S13]  /*1a1c0*/  ISETP.GT.AND P0, PT, R18, 0x1, PT ;  /* 0x000000011200780c */ /* 0x000fda0003f04270 */
[----:B------:R-:W-:Y:S05]  /*1a1d0*/  @P0 BRA `(.L_x_1502) ;  /* 0x0000088000000947 */ /* 0x000fea0003800000 */
[----:B------:R-:W2:Y:S04]  /*1a1e0*/  LDL.LU R7, [R1] ;  /* 0x0000000001077983 */ /* 0x000ea80000300800 */
[----:B------:R-:W3:Y:S01]  /*1a1f0*/  LDL.LU R8, [R1+0x14] ;  /* 0x0000140001087983 */ /* 0x000ee20000300800 */
[----:B------:R-:W-:Y:S01]  /*1a200*/  MOV R2, c[0x0][0x4e8] ;  /* 0x00013a0000027a02 */ /* 0x000fe20000000f00 */
[----:B-1----:R-:W-:Y:S01]  /*1a210*/  IMAD R0, R17, c[0x0][0x3a0], RZ ;  /* 0x0000e80011007a24 */ /* 0x002fe200078e02ff */
[----:B------:R-:W-:Y:S01]  /*1a220*/  LEA R4, R215, R205, 0x5 ;  /* 0x000000cdd7047211 */ /* 0x000fe200078e28ff */
[----:B------:R-:W-:Y:S01]  /*1a230*/  IMAD R5, R20, c[0x0][0x3f0], RZ ;  /* 0x0000fc0014057a24 */ /* 0x000fe200078e02ff */
[----:B------:R-:W-:Y:S01]  /*1a240*/  ISETP.NE.AND P0, PT, R2, 0x1, PT ;  /* 0x000000010200780c */ /* 0x000fe20003f05270 */
[----:B------:R-:W-:-:S04]  /*1a250*/  IMAD.WIDE.U32 R2, R6, c[0x0][0x3a0], RZ ;  /* 0x0000e80006027a25 */ /* 0x000fc800078e00ff */
[----:B------:R-:W-:-:S05]  /*1a260*/  IMAD R6, R6, c[0x0][0x3a4], R0 ;  /* 0x0000e90006067a24 */ /* 0x000fca00078e0200 */
[----:B------:R-:W-:-:S05]  /*1a270*/  IADD3 R3, R3, R6, RZ ;  /* 0x0000000603037210 */ /* 0x000fca0007ffe0ff */
[----:B--2---:R-:W-:Y:S01]  /*1a280*/  IMAD.WIDE.U32 R2, R7, c[0x0][0x3e8], R2 ;  /* 0x0000fa0007027a25 */ /* 0x004fe200078e0002 */
[----:B---3--:R-:W-:-:S03]  /*1a290*/  LEA R4, R8, R4, 0x7 ;  /* 0x0000000408047211 */ /* 0x008fc600078e38ff */
[----:B------:R-:W-:Y:S01]  /*1a2a0*/  IMAD R3, R7, c[0x0][0x3ec], R3 ;  /* 0x0000fb0007037a24 */ /* 0x000fe200078e0203 */
[----:B------:R-:W-:Y:S01]  /*1a2b0*/  LEA R15, R8, R205, 0x7 ;  /* 0x000000cd080f7211 */ /* 0x000fe200078e38ff */
[----:B------:R-:W-:Y:S01]  /*1a2c0*/  IMAD R7, R12, c[0x0][0x3f4], R5 ;  /* 0x0000fd000c077a24 */ /* 0x000fe200078e0205 */
[----:B------:R-:W-:Y:S01]  /*1a2d0*/  MOV R0, R4 ;  /* 0x0000000400007202 */ /* 0x000fe20000000f00 */
[----:B------:R-:W-:-:S04]  /*1a2e0*/  @P0 IMAD.HI.U32 R6, R4, c[0x0][0x4ec], RZ ;  /* 0x00013b0004060a27 */ /* 0x000fc800078e00ff */
[----:B------:R-:W-:Y:S01]  /*1a2f0*/  IMAD.WIDE.U32 R2, R12, c[0x0][0x3f0], R2 ;  /* 0x0000fc000c027a25 */ /* 0x000fe200078e0002 */
[----:B------:R-:W-:-:S04]  /*1a300*/  @P0 SHF.R.U32.HI R0, RZ, c[0x0][0x4f0], R6 ;  /* 0x00013c00ff000a19 */ /* 0x000fc80000011606 */
[----:B------:R-:W-:Y:S02]  /*1a310*/  SHF.R.S32.HI R6, RZ, 0x1f, R0 ;  /* 0x0000001fff067819 */ /* 0x000fe40000011400 */
[----:B------:R-:W-:Y:S02]  /*1a320*/  IADD3 R5, -R0, RZ, RZ ;  /* 0x000000ff00057210 */ /* 0x000fe40007ffe1ff */
[----:B------:R-:W-:Y:S01]  /*1a330*/  IADD3 R3, R3, R7, RZ ;  /* 0x0000000703037210 */ /* 0x000fe20007ffe0ff */
[----:B------:R-:W-:Y:S02]  /*1a340*/  IMAD R6, R6, c[0x0][0x3e0], RZ ;  /* 0x0000f80006067a24 */ /* 0x000fe400078e02ff */
        /* <DEDUP_REMOVED lines=13> */
.L_x_1562:
[----:B------:R-:W-:Y:S05]  /*1a420*/  BRA.DIV ~URZ, `(.L_x_1512) ;  /* 0x000020127f007947 */ /* 0x000fea000b800000 */
[----:B------:R3:W4:Y:S02]  /*1a430*/  SHFL.IDX PT, R0, R16, RZ, 0x181f ;  /* 0x00181fff10007589 */ /* 0x00072400000e0000 */
.L_x_1563:
        /* <DEDUP_REMOVED lines=26> */
.L_x_1514:
[----:B------:R-:W-:Y:S05]  /*1a5e0*/  BSYNC B0 ;  /* 0x0000000000007941 */ /* 0x000fea0003800000 */
.L_x_1513:
[----:B------:R-:W-:Y:S05]  /*1a5f0*/  BRA.DIV ~URZ, `(.L_x_1515) ;  /* 0x00001ea27f007947 */ /* 0x000fea000b800000 */
[----:B--2---:R2:W1:Y:S04]  /*1a600*/  SHFL.IDX PT, R12, R13, 0x1, 0x181f ;  /* 0x00381f000d0c7f89 */ /* 0x00446800000e0000 */
[----:B----4-:R2:W4:Y:S02]  /*1a610*/  SHFL.IDX PT, R0, R16, 0x1, 0x181f ;  /* 0x00381f0010007f89 */ /* 0x01052400000e0000 */
.L_x_1564:
        /* <DEDUP_REMOVED lines=20> */
.L_x_1517:
[----:B------:R-:W-:Y:S05]  /*1a760*/  BSYNC B0 ;  /* 0x0000000000007941 */ /* 0x000fea0003800000 */
.L_x_1516:
[----:B------:R-:W-:Y:S05]  /*1a770*/  BRA.DIV ~URZ, `(.L_x_1518) ;  /* 0x00001de27f007947 */ /* 0x000fea000b800000 */
[----:B-1----:R1:W2:Y:S02]  /*1a780*/  SHFL.IDX PT, R12, R13, 0x2, 0x181f ;  /* 0x00581f000d0c7f89 */ /* 0x0022a400000e0000 */
.L_x_1565:
[----:B------:R-:W-:Y:S05]  /*1a790*/  BRA.DIV ~URZ, `(.L_x_1519) ;  /* 0x00001e327f007947 */ /* 0x000fea000b800000 */
[----:B----4-:R4:W1:Y:S02]  /*1a7a0*/  SHFL.IDX PT, R0, R16, 0x2, 0x181f ;  /* 0x00581f0010007f89 */ /* 0x01086400000e0000 */
.L_x_1566:
        /* <DEDUP_REMOVED lines=20> */
.L_x_1521:
[----:B------:R-:W-:Y:S05]  /*1a8f0*/  BSYNC B0 ;  /* 0x0000000000007941 */ /* 0x000fea0003800000 */
.L_x_1520:
[----:B------:R-:W-:Y:S05]  /*1a900*/  BRA.DIV ~URZ, `(.L_x_1522) ;  /* 0x00001d227f007947 */ /* 0x000fea000b800000 */
[----:B--2---:R2:W3:Y:S04]  /*1a910*/  SHFL.IDX PT, R12, R13, 0x3, 0x181f ;  /* 0x00781f000d0c7f89 */ /* 0x0044e800000e0000 */
[----:B-1----:R2:W1:Y:S02]  /*1a920*/  SHFL.IDX PT, R0, R16, 0x3, 0x181f ;  /* 0x00781f0010007f89 */ /* 0x00246400000e0000 */
.L_x_1567:
        /* <DEDUP_REMOVED lines=19> */
.L_x_1502:
[----:B------:R-:W-:Y:S05]  /*1aa60*/  BSYNC B1 ;  /* 0x0000000000017941 */ /* 0x000fea0003800000 */
.L_x_1486:
        /* <DEDUP_REMOVED lines=11> */
[----:B--2-4-:R-:W-:-:S04]  /*1ab20*/  LOP3.LUT R13, R0, 0x1f, RZ, 0xc0, !PT ;  /* 0x0000001f000d7812 */ /* 0x014fc800078ec0ff */
[----:B------:R-:W-:Y:S01]  /*1ab30*/  ISETP.NE.AND P6, PT, R13, 0x1f, PT ;  /* 0x0000001f0d00780c */ /* 0x000fe20003fc5270 */
[----:B------:R-:W-:Y:S10]  /*1ab40*/  BRA.DIV ~URZ, `(.L_x_1524) ;  /* 0x00001ba27f007947 */ /* 0x000ff4000b800000 */
[----:B------:R1:W2:Y:S02]  /*1ab50*/  SHFL.IDX PT, R9, R114, RZ, 0x1f ;  /* 0x00001fff72097589 */ /* 0x0002a400000e0000 */
.L_x_1568:
[----:B------:R-:W-:Y:S05]  /*1ab60*/  BRA.DIV ~URZ, `(.L_x_1525) ;  /* 0x00001bf27f007947 */ /* 0x000fea000b800000 */
[----:B------:R4:W1:Y:S02]  /*1ab70*/  SHFL.IDX PT, R8, R114, 0x1, 0x1f ;  /* 0x00201f0072087f89 */ /* 0x00086400000e0000 */
.L_x_1569:
[----:B------:R-:W5:Y:S01]  /*1ab80*/  LDL R0, [R1+0x1c] ;  /* 0x00001c0001007983 */ /* 0x000f620000100800 */
[----:B------:R-:W-:Y:S02]  /*1ab90*/  IMAD.MOV.U32 R6, RZ, RZ, RZ ;  /* 0x000000ffff067224 */ /* 0x000fe400078e00ff */
[----:B-----5:R-:W-:-:S05]  /*1aba0*/  IMAD.IADD R0, R0, 0x1, R13 ;  /* 0x0000000100007824 */ /* 0x020fca00078e020d */
        /* <DEDUP_REMOVED lines=15> */
[----:B------:R3:W4:Y:S02]  /*1aca0*/  SHFL.UP PT, R4, R0, 0x1, RZ ;  /* 0x0420000000047989 */ /* 0x00072400000e00ff */
.L_x_1570:
[----:B----4-:R-:W-:-:S04]  /*1acb0*/  SEL R4, R4, RZ, P5 ;  /* 0x000000ff04047207 */ /* 0x010fc80002800000 */
[----:B---3--:R-:W-:Y:S01]  /*1acc0*/  IADD3 R0, R0, R4, RZ ;  /* 0x0000000400007210 */ /* 0x008fe20007ffe0ff */
[----:B------:R-:W-:Y:S05]  /*1acd0*/  BRA.DIV ~URZ, `(.L_x_1527) ;  /* 0x00001b327f007947 */ /* 0x000fea000b800000 */
        /* <DEDUP_REMOVED lines=12> */
[----:B------:R3:W4:Y:S02]  /*1ada0*/  SHFL.IDX PT, R0, R4, 0x1f, 0x1f ;  /* 0x03e01f0004007f89 */ /* 0x00072400000e0000 */
.L_x_1571:
[----:B----4-:R-:W-:Y:S01]  /*1adb0*/  IMAD R0, R0, c[0x0][0x538], RZ ;  /* 0x00014e0000007a24 */ /* 0x010fe200078e02ff */
[----:B------:R-:W-:Y:S04]  /*1adc0*/  BSSY B1, `(.L_x_1528) ;  /* 0x0000084000017945 */ /* 0x000fe80003800000 */
[----:B-1----:R-:W-:-:S04]  /*1add0*/  IADD3 R8, R0, R8, RZ ;  /* 0x0000000800087210 */ /* 0x002fc80007ffe0ff */
[----:B--2---:R-:W-:-:S13]  /*1ade0*/  ISETP.GT.AND P0, PT, R8, R9, PT ;  /* 0x000000090800720c */ /* 0x004fda0003f04270 */
[----:B------:R-:W-:Y:S05]  /*1adf0*/  @P0 BRA `(.L_x_1529) ;  /* 0x0000025000000947 */ /* 0x000fea0003800000 */
.L_x_1533:
[----:B------:R-:W2:Y:S02]  /*1ae00*/  LDL.LU R0, [R1+0x1c] ;  /* 0x00001c0001007983 */ /* 0x000ea40000300800 */
[----:B--2---:R-:W-:-:S04]  /*1ae10*/  IADD3 R0, R0, 0x1f, RZ ;  /* 0x0000001f00007810 */ /* 0x004fc80007ffe0ff */
[----:B------:R-:W-:-:S13]  /*1ae20*/  ISETP.GE.AND P0, PT, R0, c[0x0][0x53c], PT ;  /* 0x00014f0000007a0c */ /* 0x000fda0003f06270 */
[----:B------:R-:W-:Y:S05]  /*1ae30*/  @P0 BRA `(.L_x_1530) ;  /* 0x0000077000000947 */ /* 0x000fea0003800000 */
[----:B------:R1:W-:Y:S01]  /*1ae40*/  STL [R1+0x1c], R0 ;  /* 0x00001c0001007387 */ /* 0x0003e20000100800 */
[----:B------:R-:W-:Y:S01]  /*1ae50*/  CS2R R6, SRZ ;  /* 0x0000000000067805 */ /* 0x000fe2000001ff00 */
[----:B-1----:R-:W-:-:S04]  /*1ae60*/  IADD3 R0, R0, R13, RZ ;  /* 0x0000000d00007210 */ /* 0x002fc80007ffe0ff */
[----:B------:R-:W-:-:S13]  /*1ae70*/  ISETP.GE.OR P0, PT, R0, c[0x0][0x53c], !P6 ;  /* 0x00014f0000007a0c */ /* 0x000fda0007706670 */
[----:B---3--:R-:W-:Y:S02]  /*1ae80*/  @!P0 MOV R4, 0x4 ;  /* 0x0000000400048802 */ /* 0x008fe40000000f00 */
        /* <DEDUP_REMOVED lines=8> */
.L_x_1572:
        /* <DEDUP_REMOVED lines=16> */
.L_x_1573:
[----:B--2---:R-:W-:-:S05]  /*1b010*/  IMAD R0, R0, c[0x0][0x538], RZ ;  /* 0x00014e0000007a24 */ /* 0x004fca00078e02ff */
[----:B------:R-:W-:-:S04]  /*1b020*/  IADD3 R8, R0, R8, RZ ;  /* 0x0000000800087210 */ /* 0x000fc80007ffe0ff */
[----:B------:R-:W-:-:S13]  /*1b030*/  ISETP.GT.AND P0, PT, R8, R9, PT ;  /* 0x000000090800720c */ /* 0x000fda0003f04270 */
[----:B-1----:R-:W-:Y:S05]  /*1b040*/  @!P0 BRA `(.L_x_1533) ;  /* 0xfffffdb000008947 */ /* 0x002fea000383ffff */
.L_x_1529:
[----:B------:R-:W-:-:S05]  /*1b050*/  IADD3 R10, -R0, R8, RZ ;  /* 0x00000008000a7210 */ /* 0x000fca0007ffe1ff */
[----:B------:R-:W-:-:S05]  /*1b060*/  IMAD R0, R4, c[0x0][0x538], R10 ;  /* 0x00014e0004007a24 */ /* 0x000fca00078e020a */
[----:B------:R-:W-:Y:S01]  /*1b070*/  ISETP.GT.AND P0, PT, R0, R9, PT ;  /* 0x000000090000720c */ /* 0x000fe20003f04270 */
[----:B------:R-:W-:-:S12]  /*1b080*/  BRA.DIV ~URZ, `(.L_x_1534) ;  /* 0x00001b127f007947 */ /* 0x000fd8000b800000 */
[----:B------:R-:W-:-:S04]  /*1b090*/  VOTE.ANY R8, PT, !P0 ;  /* 0x0000000000087806 */ /* 0x000fc800040e0100 */
.L_x_1574:
[----:B------:R1:W2:Y:S01]  /*1b0a0*/  POPC R11, R8 ;  /* 0x00000008000b7309 */ /* 0x0002a20000000000 */
[----:B------:R-:W-:Y:S05]  /*1b0b0*/  BRA.DIV ~URZ, `(.L_x_1535) ;  /* 0x00001b327f007947 */ /* 0x000fea000b800000 */
[----:B--2---:R2:W4:Y:S04]  /*1b0c0*/  SHFL.IDX PT, R6, R6, R11, 0x1f ;  /* 0x00001f0b06067589 */ /* 0x00452800000e0000 */
[----:B------:R2:W1:Y:S02]  /*1b0d0*/  SHFL.IDX PT, R7, R7, R11, 0x1f ;  /* 0x00001f0b07077589 */ /* 0x00046400000e0000 */
.L_x_1575:
[----:B------:R-:W-:Y:S01]  /*1b0e0*/  ISETP.NE.AND P0, PT, R8, RZ, PT ;  /* 0x000000ff0800720c */ /* 0x000fe20003f05270 */
[----:B------:R-:W-:-:S12]  /*1b0f0*/  BSSY B0, `(.L_x_1536) ;  /* 0x0000005000007945 */ /* 0x000fd80003800000 */
[----:B------:R-:W-:Y:S05]  /*1b100*/  @!P0 BRA `(.L_x_1537) ;  /* 0x0000003000008947 */ /* 0x000fea0003800000 */
[----:B------:R-:W-:Y:S01]  /*1b110*/  IADD3 R3, R11, -0x1, RZ ;  /* 0xffffffff0b037810 */ /* 0x000fe20007ffe0ff */
[----:B------:R-:W-:Y:S05]  /*1b120*/  BRA.DIV ~URZ, `(.L_x_1538) ;  /* 0x00001b927f007947 */ /* 0x000fea000b800000 */
[----:B------:R2:W3:Y:S02]  /*1b130*/  SHFL.IDX PT, R12, R4, R3, 0x1f ;  /* 0x00001f03040c7589 */ /* 0x0004e400000e0000 */
.L_x_1537:
[----:B------:R-:W-:Y:S05]  /*1b140*/  BSYNC B0 ;  /* 0x0000000000007941 */ /* 0x000fea0003800000 */
.L_x_1536:
[----:B---3--:R-:W-:Y:S01]  /*1b150*/  IMAD R5, R12, c[0x0][0x538], R10 ;  /* 0x00014e000c057a24 */ /* 0x008fe200078e020a */
[----:B--2-4-:R-:W-:-:S03]  /*1b160*/  IABS R4, R6 ;  /* 0x0000000600047213 */ /* 0x014fc60000000000 */
[----:B-1----:R-:W-:Y:S01]  /*1b170*/  IMAD.IADD R8, R9, 0x1, -R5 ;  /* 0x0000000109087824 */ /* 0x002fe200078e0a05 */
[----:B------:R1:W-:Y:S01]  /*1b180*/  STL [R1+0x10], R5 ;  /* 0x0000100501007387 */ /* 0x0003e20000100800 */
[----:B------:R-:W2:Y:S03]  /*1b190*/  I2F.RP R2, R4 ;  /* 0x0000000400027306 */ /* 0x000ea60000209400 */
[----:B------:R-:W3:Y:S05]  /*1b1a0*/  LDL.LU R14, [R1+0x1c] ;  /* 0x00001c00010e7983 */ /* 0x000eea0000300800 */
[----:B--2---:R-:W2:Y:S02]  /*1b1b0*/  MUFU.RCP R2, R2 ;  /* 0x0000000200027308 */ /* 0x004ea40000001000 */
[----:B--2---:R-:W-:-:S06]  /*1b1c0*/  IADD3 R2, R2, 0xffffffe, RZ ;  /* 0x0ffffffe02027810 */ /* 0x004fcc0007ffe0ff */
[----:B------:R2:W4:Y:S02]  /*1b1d0*/  F2I.FTZ.U32.TRUNC.NTZ R3, R2 ;  /* 0x0000000200037305 */ /* 0x000524000021f000 */
[----:B--2---:R-:W-:Y:S01]  /*1b1e0*/  IABS R2, R7 ;  /* 0x0000000700027213 */ /* 0x004fe20000000000 */
[----:B----4-:R-:W-:-:S03]  /*1b1f0*/  IMAD.MOV R0, RZ, RZ, -R3 ;  /* 0x000000ffff007224 */ /* 0x010fc600078e0a03 */
[----:B-1----:R-:W-:Y:S01]  /*1b200*/  MOV R5, R2 ;  /* 0x0000000200057202 */ /* 0x002fe20000000f00 */
[----:B------:R-:W-:Y:S01]  /*1b210*/  IMAD.MOV.U32 R10, RZ, RZ, R0 ;  /* 0x000000ffff0a7224 */ /* 0x000fe200078e0000 */
[----:B------:R-:W-:Y:S01]  /*1b220*/  IABS R0, R6 ;  /* 0x0000000600007213 */ /* 0x000fe20000000000 */
[----:B------:R-:W-:Y:S01]  /*1b230*/  IMAD.MOV.U32 R2, RZ, RZ, RZ ;  /* 0x000000ffff027224 */ /* 0x000fe200078e00ff */
[----:B------:R-:W1:Y:S01]  /*1b240*/  I2F.RP R12, R5 ;  /* 0x00000005000c7306 */ /* 0x000e620000209400 */
[----:B------:R-:W-:Y:S01]  /*1b250*/  IMAD R9, R10, R4, RZ ;  /* 0x000000040a097224 */ /* 0x000fe200078e02ff */
[----:B------:R-:W-:Y:S01]  /*1b260*/  IABS R10, R8 ;  /* 0x00000008000a7213 */ /* 0x000fe20000000000 */
[----:B------:R-:W-:Y:S02]  /*1b270*/  IMAD.MOV R0, RZ, RZ, -R0 ;  /* 0x000000ffff007224 */ /* 0x000fe400078e0a00 */
[----:B------:R-:W-:-:S04]  /*1b280*/  IMAD.HI.U32 R9, R3, R9, R2 ;  /* 0x0000000903097227 */ /* 0x000fc800078e0002 */
[----:B------:R-:W-:Y:S01]  /*1b290*/  IMAD.MOV.U32 R2, RZ, RZ, R10 ;  /* 0x000000ffff027224 */ /* 0x000fe200078e000a */
[----:B------:R-:W-:-:S03]  /*1b2a0*/  MOV R3, R0 ;  /* 0x0000000000037202 */ /* 0x000fc60000000f00 */
[----:B------:R-:W-:-:S04]  /*1b2b0*/  IMAD.HI.U32 R0, R9, R2, RZ ;  /* 0x0000000209007227 */ /* 0x000fc800078e00ff */
[----:B------:R-:W-:Y:S02]  /*1b2c0*/  IMAD R2, R0, R3, R2 ;  /* 0x0000000300027224 */ /* 0x000fe400078e0202 */
[----:B-1----:R-:W1:Y:S03]  /*1b2d0*/  MUFU.RCP R3, R12 ;  /* 0x0000000c00037308 */ /* 0x002e660000001000 */
[----:B------:R-:W-:Y:S02]  /*1b2e0*/  ISETP.GT.U32.AND P0, PT, R4, R2, PT ;  /* 0x000000020400720c */ /* 0x000fe40003f04070 */
[----:B-1----:R-:W-:-:S11]  /*1b2f0*/  IADD3 R3, R3, 0xffffffe, RZ ;  /* 0x0ffffffe03037810 */ /* 0x002fd60007ffe0ff */
[----:B------:R-:W-:Y:S01]  /*1b300*/  @!P0 IMAD.IADD R2, R2, 0x1, -R4 ;  /* 0x0000000102028824 */ /* 0x000fe200078e0a04 */
[----:B------:R-:W1:Y:S04]  /*1b310*/  F2I.FTZ.U32.TRUNC.NTZ R3, R3 ;  /* 0x0000000300037305 */ /* 0x000e68000021f000 */
[----:B------:R-:W-:Y:S02]  /*1b320*/  ISETP.GE.U32.AND P2, PT, R2, R4, PT ;  /* 0x000000040200720c */ /* 0x000fe40003f46070 */
[----:B------:R-:W-:Y:S02]  /*1b330*/  LOP3.LUT R2, R8, R6, RZ, 0x3c, !PT ;  /* 0x0000000608027212 */ /* 0x000fe400078e3cff */
[----:B------:R-:W-:Y:S02]  /*1b340*/  @!P0 IADD3 R0, R0, 0x1, RZ ;  /* 0x0000000100008810 */ /* 0x000fe40007ffe0ff */
[----:B------:R-:W-:-:S02]  /*1b350*/  ISETP.GE.AND P1, PT, R2, RZ, PT ;  /* 0x000000ff0200720c */ /* 0x000fc40003f26270 */
[----:B------:R-:W-:Y:S01]  /*1b360*/  ISETP.NE.AND P0, PT, R6, RZ, PT ;  /* 0x000000ff0600720c */ /* 0x000fe20003f05270 */
[----:B-1----:R-:W-:-:S04]  /*1b370*/  IMAD.MOV R2, RZ, RZ, -R3 ;  /* 0x000000ffff027224 */ /* 0x002fc800078e0a03 */
[----:B------:R-:W-:Y:S02]  /*1b380*/  @P2 IADD3 R0, R0, 0x1, RZ ;  /* 0x0000000100002810 */ /* 0x000fe40007ffe0ff */
[----:B------:R-:W-:Y:S02]  /*1b390*/  MOV R4, R2 ;  /* 0x0000000200047202 */ /* 0x000fe40000000f00 */
[----:B------:R-:W-:Y:S02]  /*1b3a0*/  IABS R2, R7 ;  /* 0x0000000700027213 */ /* 0x000fe40000000000 */
[----:B------:R-:W-:Y:S02]  /*1b3b0*/  @!P1 IMAD.MOV R0, RZ, RZ, -R0 ;  /* 0x000000ffff009224 */ /* 0x000fe400078e0a00 */
        /* <DEDUP_REMOVED lines=31> */
.L_x_1530:
[----:B------:R-:W-:Y:S01]  /*1b5b0*/  MOV R0, c[0x0][0x53c] ;  /* 0x00014f0000007a02 */ /* 0x000fe20000000f00 */
[----:B------:R1:W-:Y:S04]  /*1b5c0*/  STL [R1+0x10], R9 ;  /* 0x0000100901007387 */ /* 0x0003e80000100800 */
[----:B------:R1:W-:Y:S04]  /*1b5d0*/  STL [R1+0x14], RZ ;  /* 0x000014ff01007387 */ /* 0x0003e80000100800 */
[----:B------:R1:W-:Y:S04]  /*1b5e0*/  STL [R1+0x18], RZ ;  /* 0x000018ff01007387 */ /* 0x0003e80000100800 */
[----:B------:R1:W-:Y:S02]  /*1b5f0*/  STL [R1+0x1c], R0 ;  /* 0x00001c0001007387 */ /* 0x0003e40000100800 */
.L_x_1539:
[----:B------:R-:W-:Y:S05]  /*1b600*/  BSYNC B1 ;  /* 0x0000000000017941 */ /* 0x000fea0003800000 */
.L_x_1528:
[----:B---3--:R-:W2:Y:S04]  /*1b610*/  LDL R4, [R1+0x10] ;  /* 0x0000100001047983 */ /* 0x008ea80000100800 */
        /* <DEDUP_REMOVED lines=8> */
.L_x_1523:
[----:B-1----:R-:W4:Y:S02]  /*1b6a0*/  LDL R0, [R1+0x1c] ;  /* 0x00001c0001007983 */ /* 0x002f240000100800 */
[----:B----4-:R-:W-:-:S13]  /*1b6b0*/  ISETP.GE.AND P0, PT, R0, c[0x0][0x53c], PT ;  /* 0x00014f0000007a0c */ /* 0x010fda0003f06270 */
[----:B--23--:R-:W-:Y:S01]  /*1b6c0*/  @P0 CALL.REL.NOINC `(.L_x_1540) ;  /* 0x0000001000000944 */ /* 0x00cfe20003c00000 */
[----:B------:R-:W-:Y:S05]  /*1b6d0*/  BRA `(.L_x_1541) ;  /* 0xfffe606000007947 */ /* 0x000fea000383ffff */
.L_x_1540:
[----:B------:R-:W-:Y:S05]  /*1b6e0*/  EXIT ;  /* 0x000000000000794d */ /* 0x000fea0003800000 */
.L_x_1354:
[----:B------:R-:W-:Y:S01]  /*1b6f0*/  IMAD.MOV.U32 R0, RZ, RZ, R5 ;  /* 0x000000ffff007224 */ /* 0x000fe200078e0005 */
[----:B------:R-:W-:Y:S02]  /*1b700*/  MOV R2, 0x1 ;  /* 0x0000000100027802 */ /* 0x000fe40000000f00 */
[----:B------:R-:W-:Y:S02]  /*1b710*/  MOV R3, 0x1b730 ;  /* 0x0001b73000037802 */ /* 0x000fe40000000f00 */
[----:B------:R-:W-:Y:S05]  /*1b720*/  CALL.REL.NOINC `($__internal_32_$__cuda_sm70_shflsync_up_p) ;  /* 0x0000169000007944 */ /* 0x000fea0003c00000 */
[----:B------:R-:W-:Y:S01]  /*1b730*/  MOV R0, R4 ;  /* 0x0000000400007202 */ /* 0x000fe20000000f00 */
[----:B------:R-:W-:Y:S05]  /*1b740*/  BRA `(.L_x_1542) ;  /* 0xfffe4d2000007947 */ /* 0x000fea000383ffff */
.L_x_1355:
[----:B------:R-:W-:Y:S01]  /*1b750*/  IMAD.MOV.U32 R0, RZ, RZ, R5 ;  /* 0x000000ffff007224 */ /* 0x000fe200078e0005 */
[----:B------:R-:W-:Y:S02]  /*1b760*/  MOV R2, 0x2 ;  /* 0x0000000200027802 */ /* 0x000fe40000000f00 */
[----:B------:R-:W-:Y:S02]  /*1b770*/  MOV R3, 0x1b790 ;  /* 0x0001b79000037802 */ /* 0x000fe40000000f00 */
[----:B------:R-:W-:Y:S05]  /*1b780*/  CALL.REL.NOINC `($__internal_32_$__cuda_sm70_shflsync_up_p) ;  /* 0x0000163000007944 */ /* 0x000fea0003c00000 */
[----:B------:R-:W-:Y:S01]  /*1b790*/  SEL R0, R4, RZ, P4 ;  /* 0x000000ff04007207 */ /* 0x000fe20002000000 */
[----:B------:R-:W-:Y:S01]  /*1b7a0*/  IMAD.MOV.U32 R2, RZ, RZ, 0x4 ;  /* 0x00000004ff027424 */ /* 0x000fe200078e00ff */
[----:B------:R-:W-:-:S03]  /*1b7b0*/  MOV R3, 0x1b7e0 ;  /* 0x0001b7e000037802 */ /* 0x000fc60000000f00 */
[----:B------:R-:W-:Y:S02]  /*1b7c0*/  IMAD.IADD R0, R5, 0x1, R0 ;  /* 0x0000000105007824 */ /* 0x000fe400078e0200 */
        /* <DEDUP_REMOVED lines=14> */
[----:B------:R-:W-:Y:S01]  /*1b8b0*/  IMAD.IADD R4, R0, 0x1, R4 ;  /* 0x0000000100047824 */ /* 0x000fe200078e0204 */
[----:B------:R-:W-:-:S03]  /*1b8c0*/  MOV R0, 0x1f ;  /* 0x0000001f00007802 */ /* 0x000fc60000000f00 */
[----:B------:R-:W-:Y:S02]  /*1b8d0*/  IMAD.MOV.U32 R5, RZ, RZ, R4 ;  /* 0x000000ffff057224 */ /* 0x000fe400078e0004 */
[----:B------:R-:W-:Y:S05]  /*1b8e0*/  CALL.REL.NOINC `($__internal_31_$__cuda_sm70_shflsync_idx_p) ;  /* 0x0000148000007944 */ /* 0x000fea0003c00000 */
[----:B------:R-:W-:Y:S05]  /*1b8f0*/  BRA `(.L_x_1543) ;  /* 0xfffe4c7000007947 */ /* 0x000fea000383ffff */
.L_x_1357:
[----:B------:R-:W-:Y:S02]  /*1b900*/  SEL R0, RZ, 0x1, P0 ;  /* 0x00000001ff007807 */ /* 0x000fe40000000000 */
[----:B------:R-:W-:Y:S02]  /*1b910*/  MOV R2, 0x1b930 ;  /* 0x0001b93000027802 */ /* 0x000fe40000000f00 */
[----:B------:R-:W-:Y:S05]  /*1b920*/  CALL.REL.NOINC `($__internal_33_$__cuda_sm70_votesync_ballot) ;  /* 0x0000150000007944 */ /* 0x000fea0003c00000 */
[----:B------:R-:W-:Y:S01]  /*1b930*/  MOV R6, R0 ;  /* 0x0000000000067202 */ /* 0x000fe20000000f00 */
[----:B------:R-:W-:Y:S05]  /*1b940*/  BRA `(.L_x_1544) ;  /* 0xfffe4cb000007947 */ /* 0x000fea000383ffff */
.L_x_1358:
[----:B------:R-:W-:Y:S01]  /*1b950*/  IMAD.MOV.U32 R5, RZ, RZ, R8 ;  /* 0x000000ffff057224 */ /* 0x000fe200078e0008 */
[----:B--2---:R-:W-:Y:S01]  /*1b960*/  MOV R3, R13 ;  /* 0x0000000d00037202 */ /* 0x004fe20000000f00 */
[----:B------:R-:W-:Y:S01]  /*1b970*/  IMAD.MOV.U32 R0, RZ, RZ, 0x1f ;  /* 0x0000001fff007424 */ /* 0x000fe200078e00ff */
[----:B------:R-:W-:Y:S02]  /*1b980*/  MOV R2, 0x1b9a0 ;  /* 0x0001b9a000027802 */ /* 0x000fe40000000f00 */
[----:B-1----:R-:W-:Y:S05]  /*1b990*/  CALL.REL.NOINC `($__internal_31_$__cuda_sm70_shflsync_idx_p) ;  /* 0x000013d000007944 */ /* 0x002fea0003c00000 */
[----:B------:R-:W-:Y:S01]  /*1b9a0*/  IMAD.MOV.U32 R11, RZ, RZ, R0 ;  /* 0x000000ffff0b7224 */ /* 0x000fe200078e0000 */
[----:B------:R-:W-:Y:S01]  /*1b9b0*/  MOV R5, R7 ;  /* 0x0000000700057202 */ /* 0x000fe20000000f00 */
[----:B------:R-:W-:Y:S01]  /*1b9c0*/  IMAD.MOV.U32 R7, RZ, RZ, RZ ;  /* 0x000000ffff077224 */ /* 0x000fe200078e00ff */
[----:B------:R-:W-:Y:S01]  /*1b9d0*/  MOV R3, R13 ;  /* 0x0000000d00037202 */ /* 0x000fe20000000f00 */
[----:B------:R-:W-:Y:S01]  /*1b9e0*/  IMAD.MOV.U32 R0, RZ, RZ, 0x1f ;  /* 0x0000001fff007424 */ /* 0x000fe200078e00ff */
[----:B------:R-:W-:-:S02]  /*1b9f0*/  MOV R2, 0x1ba10 ;  /* 0x0001ba1000027802 */ /* 0x000fc40000000f00 */
[----:B------:R-:W-:Y:S05]  /*1ba00*/  CALL.REL.NOINC `($__internal_31_$__cuda_sm70_shflsync_idx_p) ;  /* 0x0000136000007944 */ /* 0x000fea0003c00000 */
[----:B------:R-:W-:Y:S01]  /*1ba10*/  MOV R10, R0 ;  /* 0x00000000000a7202 */ /* 0x000fe20000000f00 */
[----:B------:R-:W-:Y:S05]  /*1ba20*/  BRA `(.L_x_1545) ;  /* 0xfffe4c2000007947 */ /* 0x000fea000383ffff */
.L_x_1361:
[----:B------:R-:W-:Y:S01]  /*1ba30*/  IMAD.MOV.U32 R5, RZ, RZ, R4 ;  /* 0x000000ffff057224 */ /* 0x000fe200078e0004 */
[----:B------:R-:W-:-:S02]  /*1ba40*/  MOV R0, 0x1f ;  /* 0x0000001f00007802 */ /* 0x000fc40000000f00 */
[----:B------:R-:W-:Y:S02]  /*1ba50*/  MOV R2, 0x1ba70 ;  /* 0x0001ba7000027802 */ /* 0x000fe40000000f00 */
[----:B-1----:R-:W-:Y:S05]  /*1ba60*/  CALL.REL.NOINC `($__internal_31_$__cuda_sm70_shflsync_idx_p) ;  /* 0x0000130000007944 */ /* 0x002fea0003c00000 */
[----:B------:R-:W-:Y:S01]  /*1ba70*/  MOV R7, R0 ;  /* 0x0000000000077202 */ /* 0x000fe20000000f00 */
[----:B------:R-:W-:Y:S05]  /*1ba80*/  BRA `(.L_x_1360) ;  /* 0xfffe4c2000007947 */ /* 0x000fea000383ffff */
.L_x_1413:
[----:B------:R-:W-:Y:S01]  /*1ba90*/  IMAD.MOV.U32 R5, RZ, RZ, R13 ;  /* 0x000000ffff057224 */ /* 0x000fe200078e000d */
[----:B------:R-:W-:Y:S01]  /*1baa0*/  MOV R3, RZ ;  /* 0x000000ff00037202 */ /* 0x000fe20000000f00 */
[----:B------:R-:W-:Y:S01]  /*1bab0*/  IMAD.MOV.U32 R0, RZ, RZ, 0x181f ;  /* 0x0000181fff007424 */ /* 0x000fe200078e00ff */
[----:B------:R-:W-:Y:S02]  /*1bac0*/  MOV R2, 0x1bae0 ;  /* 0x0001bae000027802 */ /* 0x000fe40000000f00 */
[----:B-----5:R-:W-:Y:S05]  /*1bad0*/  CALL.REL.NOINC `($__internal_31_$__cuda_sm70_shflsync_idx_p) ;  /* 0x0000129000007944 */ /* 0x020fea0003c00000 */
[----:B------:R-:W-:Y:S01]  /*1bae0*/  MOV R10, R0 ;  /* 0x00000000000a7202 */ /* 0x000fe20000000f00 */
[----:B------:R-:W-:Y:S05]  /*1baf0*/  BRA `(.L_x_1546) ;  /* 0xfffedae000007947 */ /* 0x000fea000383ffff */
.L_x_1414:
[----:B------:R-:W-:Y:S01]  /*1bb00*/  IMAD.MOV.U32 R5, RZ, RZ, R15 ;  /* 0x000000ffff057224 */ /* 0x000fe200078e000f */
[----:B------:R-:W-:Y:S01]  /*1bb10*/  MOV R3, RZ ;  /* 0x000000ff00037202 */ /* 0x000fe20000000f00 */
[----:B------:R-:W-:Y:S01]  /*1bb20*/  IMAD.MOV.U32 R0, RZ, RZ, 0x181f ;  /* 0x0000181fff007424 */ /* 0x000fe200078e00ff */
[----:B------:R-:W-:Y:S02]  /*1bb30*/  MOV R2, 0x1bb50 ;  /* 0x0001bb5000027802 */ /* 0x000fe40000000f00 */
[----:B-12--5:R-:W-:Y:S05]  /*1bb40*/  CALL.REL.NOINC `($__internal_31_$__cuda_sm70_shflsync_idx_p) ;  /* 0x0000122000007944 */ /* 0x026fea0003c00000 */
[----:B------:R-:W-:Y:S05]  /*1bb50*/  BRA `(.L_x_1547) ;  /* 0xfffedaa000007947 */ /* 0x000fea000383ffff */
.L_x_1417:
[----:B--2---:R-:W-:Y:S01]  /*1bb60*/  IMAD.MOV.U32 R5, RZ, RZ, R13 ;  /* 0x000000ffff057224 */ /* 0x004fe200078e000d */
[----:B------:R-:W-:Y:S01]  /*1bb70*/  MOV R3, 0x1 ;  /* 0x0000000100037802 */ /* 0x000fe20000000f00 */
[----:B----4-:R-:W-:Y:S01]  /*1bb80*/  IMAD.MOV.U32 R0, RZ, RZ, 0x181f ;  /* 0x0000181fff007424 */ /* 0x010fe200078e00ff */
[----:B------:R-:W-:-:S02]  /*1bb90*/  MOV R2, 0x1bbb0 ;  /* 0x0001bbb000027802 */ /* 0x000fc40000000f00 */
[----:B-1-3-5:R-:W-:Y:S05]  /*1bba0*/  CALL.REL.NOINC `($__internal_31_$__cuda_sm70_shflsync_idx_p) ;  /* 0x000011c000007944 */ /* 0x02afea0003c00000 */
[----:B------:R-:W-:Y:S01]  /*1bbb0*/  IMAD.MOV.U32 R10, RZ, RZ, R0 ;  /* 0x000000ffff0a7224 */ /* 0x000fe200078e0000 */
[----:B------:R-:W-:Y:S01]  /*1bbc0*/  MOV R3, 0x1 ;  /* 0x0000000100037802 */ /* 0x000fe20000000f00 */
[----:B------:R-:W-:Y:S01]  /*1bbd0*/  IMAD.MOV.U32 R5, RZ, RZ, R15 ;  /* 0x000000ffff057224 */ /* 0x000fe200078e000f */
[----:B------:R-:W-:-:S02]  /*1bbe0*/  MOV R0, 0x181f ;  /* 0x0000181f00007802 */ /* 0x000fc40000000f00 */
[----:B------:R-:W-:Y:S02]  /*1bbf0*/  MOV R2, 0x1bc10 ;  /* 0x0001bc1000027802 */ /* 0x000fe40000000f00 */
[----:B------:R-:W-:Y:S05]  /*1bc00*/  CALL.REL.NOINC `($__internal_31_$__cuda_sm70_shflsync_idx_p) ;  /* 0x0000116000007944 */ /* 0x000fea0003c00000 */
[----:B------:R-:W-:Y:S05]  /*1bc10*/  BRA `(.L_x_1548) ;  /* 0xfffedbb000007947 */ /* 0x000fea000383ffff */
.L_x_1420:
[----:B-1----:R-:W-:Y:S01]  /*1bc20*/  IMAD.MOV.U32 R5, RZ, RZ, R13 ;  /* 0x000000ffff057224 */ /* 0x002fe200078e000d */
[----:B------:R-:W-:Y:S01]  /*1bc30*/  MOV R3, 0x2 ;  /* 0x0000000200037802 */ /* 0x000fe20000000f00 */
[----:B----4-:R-:W-:Y:S01]  /*1bc40*/  IMAD.MOV.U32 R0, RZ, RZ, 0x181f ;  /* 0x0000181fff007424 */ /* 0x010fe200078e00ff */
[----:B------:R-:W-:Y:S02]  /*1bc50*/  MOV R2, 0x1bc70 ;  /* 0x0001bc7000027802 */ /* 0x000fe40000000f00 */
[----:B--23-5:R-:W-:Y:S05]  /*1bc60*/  CALL.REL.NOINC `($__internal_31_$__cuda_sm70_shflsync_idx_p) ;  /* 0x0000110000007944 */ /* 0x02cfea0003c00000 */
[----:B------:R-:W-:Y:S01]  /*1bc70*/  MOV R10, R0 ;  /* 0x00000000000a7202 */ /* 0x000fe20000000f00 */
[----:B------:R-:W-:Y:S05]  /*1bc80*/  BRA `(.L_x_1549) ;  /* 0xfffedca000007947 */ /* 0x000fea000383ffff */
.L_x_1421:
[----:B------:R-:W-:Y:S01]  /*1bc90*/  IMAD.MOV.U32 R5, RZ, RZ, R15 ;  /* 0x000000ffff057224 */ /* 0x000fe200078e000f */
[----:B------:R-:W-:Y:S01]  /*1bca0*/  MOV R3, 0x2 ;  /* 0x0000000200037802 */ /* 0x000fe20000000f00 */
[----:B----4-:R-:W-:Y:S01]  /*1bcb0*/  IMAD.MOV.U32 R0, RZ, RZ, 0x181f ;  /* 0x0000181fff007424 */ /* 0x010fe200078e00ff */
[----:B------:R-:W-:Y:S02]  /*1bcc0*/  MOV R2, 0x1bce0 ;  /* 0x0001bce000027802 */ /* 0x000fe40000000f00 */
[----:B-123-5:R-:W-:Y:S05]  /*1bcd0*/  CALL.REL.NOINC `($__internal_31_$__cuda_sm70_shflsync_idx_p) ;  /* 0x0000109000007944 */ /* 0x02efea0003c00000 */
[----:B------:R-:W-:Y:S05]  /*1bce0*/  BRA `(.L_x_1550) ;  /* 0xfffedc6000007947 */ /* 0x000fea000383ffff */
.L_x_1424:
[----:B-1----:R-:W-:Y:S01]  /*1bcf0*/  IMAD.MOV.U32 R5, RZ, RZ, R13 ;  /* 0x000000ffff057224 */ /* 0x002fe200078e000d */
[----:B------:R-:W-:Y:S01]  /*1bd00*/  MOV R3, 0x3 ;  /* 0x0000000300037802 */ /* 0x000fe20000000f00 */
[----:B------:R-:W-:Y:S01]  /*1bd10*/  IMAD.MOV.U32 R0, RZ, RZ, 0x181f ;  /* 0x0000181fff007424 */ /* 0x000fe200078e00ff */
[----:B------:R-:W-:-:S02]  /*1bd20*/  MOV R2, 0x1bd40 ;  /* 0x0001bd4000027802 */ /* 0x000fc40000000f00 */
[----:B--2345:R-:W-:Y:S05]  /*1bd30*/  CALL.REL.NOINC `($__internal_31_$__cuda_sm70_shflsync_idx_p) ;  /* 0x0000103000007944 */ /* 0x03cfea0003c00000 */
[----:B------:R-:W-:Y:S01]  /*1bd40*/  IMAD.MOV.U32 R10, RZ, RZ, R0 ;  /* 0x000000ffff0a7224 */ /* 0x000fe200078e0000 */
[----:B------:R-:W-:Y:S01]  /*1bd50*/  MOV R3, 0x3 ;  /* 0x0000000300037802 */ /* 0x000fe20000000f00 */
[----:B------:R-:W-:Y:S01]  /*1bd60*/  IMAD.MOV.U32 R5, RZ, RZ, R15 ;  /* 0x000000ffff057224 */ /* 0x000fe200078e000f */
[----:B------:R-:W-:-:S02]  /*1bd70*/  MOV R0, 0x181f ;  /* 0x0000181f00007802 */ /* 0x000fc40000000f00 */
[----:B------:R-:W-:Y:S02]  /*1bd80*/  MOV R2, 0x1bda0 ;  /* 0x0001bda000027802 */ /* 0x000fe40000000f00 */
[----:B------:R-:W-:Y:S05]  /*1bd90*/  CALL.REL.NOINC `($__internal_31_$__cuda_sm70_shflsync_idx_p) ;  /* 0x00000fd000007944 */ /* 0x000fea0003c00000 */
[----:B------:R-:W-:Y:S05]  /*1bda0*/  BRA `(.L_x_1551) ;  /* 0xfffedd1000007947 */ /* 0x000fea000383ffff */
.L_x_1483:
[----:B------:R-:W-:Y:S01]  /*1bdb0*/  IMAD.MOV.U32 R2, RZ, RZ, R203 ;  /* 0x000000ffff027224 */ /* 0x000fe200078e00cb */
[----:B------:R-:W-:Y:S01]  /*1bdc0*/  MOV R7, 0x1f ;  /* 0x0000001f00077802 */ /* 0x000fe20000000f00 */
[----:B------:R-:W-:Y:S01]  /*1bdd0*/  IMAD.MOV.U32 R5, RZ, RZ, 0x2 ;  /* 0x00000002ff057424 */ /* 0x000fe200078e00ff */
[----:B------:R-:W-:Y:S02]  /*1bde0*/  MOV R6, 0xffffffff ;  /* 0xffffffff00067802 */ /* 0x000fe40000000f00 */
[----:B------:R-:W-:Y:S02]  /*1bdf0*/  MOV R3, 0x1be10 ;  /* 0x0001be1000037802 */ /* 0x000fe40000000f00 */
[----:B------:R-:W-:Y:S05]  /*1be00*/  CALL.REL.NOINC `($__internal_30_$__cuda_sm70_shflsync_bfly_p) ;  /* 0x00000f1000007944 */ /* 0x000fea0003c00000 */
[----:B------:R-:W-:Y:S01]  /*1be10*/  FADD.FTZ R0, R203, R5 ;  /* 0x00000005cb007221 */ /* 0x000fe20000010000 */
[----:B------:R-:W-:Y:S02]  /*1be20*/  MOV R5, 0x1 ;  /* 0x0000000100057802 */ /* 0x000fe40000000f00 */
[----:B------:R-:W-:Y:S02]  /*1be30*/  MOV R3, 0x1be60 ;  /* 0x0001be6000037802 */ /* 0x000fe40000000f00 */
[----:B------:R-:W-:-:S02]  /*1be40*/  MOV R2, R0 ;  /* 0x0000000000027202 */ /* 0x000fc40000000f00 */
[----:B------:R-:W-:Y:S05]  /*1be50*/  CALL.REL.NOINC `($__internal_30_$__cuda_sm70_shflsync_bfly_p) ;  /* 0x00000ec000007944 */ /* 0x000fea0003c00000 */
[----:B------:R-:W-:Y:S01]  /*1be60*/  FADD.FTZ R0, R0, R5 ;  /* 0x0000000500007221 */ /* 0x000fe20000010000 */
[----:B------:R-:W-:-:S02]  /*1be70*/  MOV R2, R204 ;  /* 0x000000cc00027202 */ /* 0x000fc40000000f00 */
[----:B------:R-:W-:Y:S02]  /*1be80*/  MOV R5, 0x2 ;  /* 0x0000000200057802 */ /* 0x000fe40000000f00 */
[----:B------:R-:W-:Y:S02]  /*1be90*/  MOV R3, 0x1beb0 ;  /* 0x0001beb000037802 */ /* 0x000fe40000000f00 */
[----:B------:R-:W-:Y:S05]  /*1bea0*/  CALL.REL.NOINC `($__internal_30_$__cuda_sm70_shflsync_bfly_p) ;  /* 0x00000e7000007944 */ /* 0x000fea0003c00000 */
[----:B------:R-:W-:Y:S01]  /*1beb0*/  FADD.FTZ R4, R204, R5 ;  /* 0x00000005cc047221 */ /* 0x000fe20000010000 */
[----:B------:R-:W-:Y:S02]  /*1bec0*/  MOV R5, 0x1 ;  /* 0x0000000100057802 */ /* 0x000fe40000000f00 */
[----:B------:R-:W-:Y:S02]  /*1bed0*/  MOV R3, 0x1bf00 ;  /* 0x0001bf0000037802 */ /* 0x000fe40000000f00 */
[----:B------:R-:W-:Y:S02]  /*1bee0*/  MOV R2, R4 ;  /* 0x0000000400027202 */ /* 0x000fe40000000f00 */
[----:B------:R-:W-:Y:S05]  /*1bef0*/  CALL.REL.NOINC `($__internal_30_$__cuda_sm70_shflsync_bfly_p) ;  /* 0x00000e2000007944 */ /* 0x000fea0003c00000 */
[----:B------:R-:W-:Y:S01]  /*1bf00*/  MOV R3, R5 ;  /* 0x0000000500037202 */ /* 0x000fe20000000f00 */
[----:B------:R-:W-:Y:S05]  /*1bf10*/  BRA `(.L_x_1552) ;  /* 0xffff9e7000007947 */ /* 0x000fea000383ffff */
.L_x_1490:
[----:B--234-:R-:W-:Y:S01]  /*1bf20*/  IMAD.MOV.U32 R5, RZ, RZ, R15 ;  /* 0x000000ffff057224 */ /* 0x01cfe200078e000f */
[----:B------:R-:W-:Y:S01]  /*1bf30*/  MOV R3, RZ ;  /* 0x000000ff00037202 */ /* 0x000fe20000000f00 */
[----:B------:R-:W-:Y:S01]  /*1bf40*/  IMAD.MOV.U32 R0, RZ, RZ, 0x181f ;  /* 0x0000181fff007424 */ /* 0x000fe200078e00ff */
[----:B------:R-:W-:-:S02]  /*1bf50*/  MOV R2, 0x1bf70 ;  /* 0x0001bf7000027802 */ /* 0x000fc40000000f00 */
[----:B-1----:R-:W-:Y:S05]  /*1bf60*/  CALL.REL.NOINC `($__internal_31_$__cuda_sm70_shflsync_idx_p) ;  /* 0x00000e0000007944 */ /* 0x002fea0003c00000 */
[----:B------:R-:W-:Y:S01]  /*1bf70*/  MOV R12, R0 ;  /* 0x00000000000c7202 */ /* 0x000fe20000000f00 */
[----:B------:R-:W-:Y:S05]  /*1bf80*/  BRA `(.L_x_1553) ;  /* 0xffffbaa000007947 */ /* 0x000fea000383ffff */
.L_x_1491:
[----:B------:R-:W-:Y:S01]  /*1bf90*/  IMAD.MOV.U32 R5, RZ, RZ, R16 ;  /* 0x000000ffff057224 */ /* 0x000fe200078e0010 */
[----:B------:R-:W-:Y:S01]  /*1bfa0*/  MOV R3, RZ ;  /* 0x000000ff00037202 */ /* 0x000fe20000000f00 */
[----:B------:R-:W-:Y:S01]  /*1bfb0*/  IMAD.MOV.U32 R0, RZ, RZ, 0x181f ;  /* 0x0000181fff007424 */ /* 0x000fe200078e00ff */
[----:B------:R-:W-:-:S02]  /*1bfc0*/  MOV R2, 0x1bfe0 ;  /* 0x0001bfe000027802 */ /* 0x000fc40000000f00 */
[----:B-123--:R-:W-:Y:S05]  /*1bfd0*/  CALL.REL.NOINC `($__internal_31_$__cuda_sm70_shflsync_idx_p) ;  /* 0x00000d9000007944 */ /* 0x00efea0003c00000 */
[----:B------:R-:W-:Y:S05]  /*1bfe0*/  BRA `(.L_x_1554) ;  /* 0xffffba6000007947 */ /* 0x000fea000383ffff */
.L_x_1494:
[----:B------:R-:W-:Y:S01]  /*1bff0*/  IMAD.MOV.U32 R5, RZ, RZ, R15 ;  /* 0x000000ffff057224 */ /* 0x000fe200078e000f */
[----:B--2---:R-:W-:Y:S01]  /*1c000*/  MOV R3, 0x1 ;  /* 0x0000000100037802 */ /* 0x004fe20000000f00 */
[----:B------:R-:W-:Y:S01]  /*1c010*/  IMAD.MOV.U32 R0, RZ, RZ, 0x181f ;  /* 0x0000181fff007424 */ /* 0x000fe200078e00ff */
[----:B------:R-:W-:-:S02]  /*1c020*/  MOV R2, 0x1c040 ;  /* 0x0001c04000027802 */ /* 0x000fc40000000f00 */
[----:B-1-34-:R-:W-:Y:S05]  /*1c030*/  CALL.REL.NOINC `($__internal_31_$__cuda_sm70_shflsync_idx_p) ;  /* 0x00000d3000007944 */ /* 0x01afea0003c00000 */
[----:B------:R-:W-:Y:S01]  /*1c040*/  IMAD.MOV.U32 R12, RZ, RZ, R0 ;  /* 0x000000ffff0c7224 */ /* 0x000fe200078e0000 */
[----:B------:R-:W-:Y:S01]  /*1c050*/  MOV R3, 0x1 ;  /* 0x0000000100037802 */ /* 0x000fe20000000f00 */
[----:B------:R-:W-:Y:S01]  /*1c060*/  IMAD.MOV.U32 R5, RZ, RZ, R16 ;  /* 0x000000ffff057224 */ /* 0x000fe200078e0010 */
[----:B------:R-:W-:-:S02]  /*1c070*/  MOV R0, 0x181f ;  /* 0x0000181f00007802 */ /* 0x000fc40000000f00 */
[----:B------:R-:W-:Y:S02]  /*1c080*/  MOV R2, 0x1c0a0 ;  /* 0x0001c0a000027802 */ /* 0x000fe40000000f00 */
[----:B------:R-:W-:Y:S05]  /*1c090*/  CALL.REL.NOINC `($__internal_31_$__cuda_sm70_shflsync_idx_p) ;  /* 0x00000cd000007944 */ /* 0x000fea0003c00000 */
[----:B------:R-:W-:Y:S05]  /*1c0a0*/  BRA `(.L_x_1555) ;  /* 0xffffbb7000007947 */ /* 0x000fea000383ffff */
.L_x_1497:
[----:B------:R-:W-:Y:S01]  /*1c0b0*/  IMAD.MOV.U32 R5, RZ, RZ, R15 ;  /* 0x000000ffff057224 */ /* 0x000fe200078e000f */
[----:B--2---:R-:W-:Y:S01]  /*1c0c0*/  MOV R3, 0x2 ;  /* 0x0000000200037802 */ /* 0x004fe20000000f00 */
[----:B------:R-:W-:Y:S01]  /*1c0d0*/  IMAD.MOV.U32 R0, RZ, RZ, 0x181f ;  /* 0x0000181fff007424 */ /* 0x000fe200078e00ff */
[----:B------:R-:W-:Y:S02]  /*1c0e0*/  MOV R2, 0x1c100 ;  /* 0x0001c10000027802 */ /* 0x000fe40000000f00 */
[----:B-1-34-:R-:W-:Y:S05]  /*1c0f0*/  CALL.REL.NOINC `($__internal_31_$__cuda_sm70_shflsync_idx_p) ;  /* 0x00000c7000007944 */ /* 0x01afea0003c00000 */
[----:B------:R-:W-:Y:S01]  /*1c100*/  MOV R12, R0 ;  /* 0x00000000000c7202 */ /* 0x000fe20000000f00 */
[----:B------:R-:W-:Y:S05]  /*1c110*/  BRA `(.L_x_1556) ;  /* 0xffffbc7000007947 */ /* 0x000fea000383ffff */
.L_x_1498:
[----:B------:R-:W-:Y:S01]  /*1c120*/  IMAD.MOV.U32 R5, RZ, RZ, R16 ;  /* 0x000000ffff057224 */ /* 0x000fe200078e0010 */
[----:B--2---:R-:W-:Y:S01]  /*1c130*/  MOV R3, 0x2 ;  /* 0x0000000200037802 */ /* 0x004fe20000000f00 */
[----:B------:R-:W-:Y:S01]  /*1c140*/  IMAD.MOV.U32 R0, RZ, RZ, 0x181f ;  /* 0x0000181fff007424 */ /* 0x000fe200078e00ff */
[----:B------:R-:W-:Y:S02]  /*1c150*/  MOV R2, 0x1c170 ;  /* 0x0001c17000027802 */ /* 0x000fe40000000f00 */
[----:B-1-34-:R-:W-:Y:S05]  /*1c160*/  CALL.REL.NOINC `($__internal_31_$__cuda_sm70_shflsync_idx_p) ;  /* 0x00000c0000007944 */ /* 0x01afea0003c00000 */
[----:B------:R-:W-:Y:S05]  /*1c170*/  BRA `(.L_x_1557) ;  /* 0xffffbc3000007947 */ /* 0x000fea000383ffff */
.L_x_1501:
[----:B------:R-:W-:Y:S01]  /*1c180*/  IMAD.MOV.U32 R5, RZ, RZ, R15 ;  /* 0x000000ffff057224 */ /* 0x000fe200078e000f */
[----:B---3--:R-:W-:Y:S01]  /*1c190*/  MOV R3, 0x3 ;  /* 0x0000000300037802 */ /* 0x008fe20000000f00 */
[----:B----4-:R-:W-:Y:S01]  /*1c1a0*/  IMAD.MOV.U32 R0, RZ, RZ, 0x181f ;  /* 0x0000181fff007424 */ /* 0x010fe200078e00ff */
[----:B------:R-:W-:-:S02]  /*1c1b0*/  MOV R2, 0x1c1d0 ;  /* 0x0001c1d000027802 */ /* 0x000fc40000000f00 */
[----:B-12---:R-:W-:Y:S05]  /*1c1c0*/  CALL.REL.NOINC `($__internal_31_$__cuda_sm70_shflsync_idx_p) ;  /* 0x00000ba000007944 */ /* 0x006fea0003c00000 */
[----:B------:R-:W-:Y:S01]  /*1c1d0*/  IMAD.MOV.U32 R10, RZ, RZ, R0 ;  /* 0x000000ffff0a7224 */ /* 0x000fe200078e0000 */
[----:B------:R-:W-:Y:S01]  /*1c1e0*/  MOV R3, 0x3 ;  /* 0x0000000300037802 */ /* 0x000fe20000000f00 */
[----:B------:R-:W-:Y:S01]  /*1c1f0*/  IMAD.MOV.U32 R5, RZ, RZ, R16 ;  /* 0x000000ffff057224 */ /* 0x000fe200078e0010 */
[----:B------:R-:W-:-:S02]  /*1c200*/  MOV R0, 0x181f ;  /* 0x0000181f00007802 */ /* 0x000fc40000000f00 */
[----:B------:R-:W-:Y:S02]  /*1c210*/  MOV R2, 0x1c230 ;  /* 0x0001c23000027802 */ /* 0x000fe40000000f00 */
[----:B------:R-:W-:Y:S05]  /*1c220*/  CALL.REL.NOINC `($__internal_31_$__cuda_sm70_shflsync_idx_p) ;  /* 0x00000b4000007944 */ /* 0x000fea0003c00000 */
[----:B------:R-:W-:Y:S05]  /*1c230*/  BRA `(.L_x_1558) ;  /* 0xffffbcf000007947 */ /* 0x000fea000383ffff */
.L_x_1503:
[----:B------:R-:W-:Y:S01]  /*1c240*/  IMAD.MOV.U32 R5, RZ, RZ, R16 ;  /* 0x000000ffff057224 */ /* 0x000fe200078e0010 */
[----:B------:R-:W-:Y:S01]  /*1c250*/  MOV R3, RZ ;  /* 0x000000ff00037202 */ /* 0x000fe20000000f00 */
[----:B------:R-:W-:Y:S01]  /*1c260*/  IMAD.MOV.U32 R0, RZ, RZ, 0x1c1f ;  /* 0x00001c1fff007424 */ /* 0x000fe200078e00ff */
[----:B------:R-:W-:Y:S02]  /*1c270*/  MOV R2, 0x1c290 ;  /* 0x0001c29000027802 */ /* 0x000fe40000000f00 */
[----:B------:R-:W-:Y:S05]  /*1c280*/  CALL.REL.NOINC `($__internal_31_$__cuda_sm70_shflsync_idx_p) ;  /* 0x00000ae000007944 */ /* 0x000fea0003c00000 */
[----:B------:R-:W-:Y:S01]  /*1c290*/  MOV R4, R0 ;  /* 0x0000000000047202 */ /* 0x000fe20000000f00 */
[----:B------:R-:W-:Y:S05]  /*1c2a0*/  BRA `(.L_x_1559) ;  /* 0xffffc00000007947 */ /* 0x000fea000383ffff */
.L_x_1504:
[----:B------:R-:W-:Y:S01]  /*1c2b0*/  IMAD.MOV.U32 R5, RZ, RZ, R17 ;  /* 0x000000ffff057224 */ /* 0x000fe200078e0011 */
[----:B------:R-:W-:Y:S01]  /*1c2c0*/  MOV R3, RZ ;  /* 0x000000ff00037202 */ /* 0x000fe20000000f00 */
[----:B------:R-:W-:Y:S01]  /*1c2d0*/  IMAD.MOV.U32 R0, RZ, RZ, 0x1c1f ;  /* 0x00001c1fff007424 */ /* 0x000fe200078e00ff */
[----:B------:R-:W-:Y:S02]  /*1c2e0*/  MOV R2, 0x1c300 ;  /* 0x0001c30000027802 */ /* 0x000fe40000000f00 */
[----:B-12---:R-:W-:Y:S05]  /*1c2f0*/  CALL.REL.NOINC `($__internal_31_$__cuda_sm70_shflsync_idx_p) ;  /* 0x00000a7000007944 */ /* 0x006fea0003c00000 */
[----:B------:R-:W-:Y:S05]  /*1c300*/  BRA `(.L_x_1560) ;  /* 0xffffbfc000007947 */ /* 0x000fea000383ffff */
.L_x_1507:
[----:B------:R-:W-:Y:S01]  /*1c310*/  IMAD.MOV.U32 R5, RZ, RZ, R16 ;  /* 0x000000ffff057224 */ /* 0x000fe200078e0010 */
[----:B------:R-:W-:Y:S01]  /*1c320*/  MOV R3, 0x1 ;  /* 0x0000000100037802 */ /* 0x000fe20000000f00 */
[----:B----4-:R-:W-:Y:S01]  /*1c330*/  IMAD.MOV.U32 R0, RZ, RZ, 0x1c1f ;  /* 0x00001c1fff007424 */ /* 0x010fe200078e00ff */
[----:B------:R-:W-:-:S02]  /*1c340*/  MOV R2, 0x1c360 ;  /* 0x0001c36000027802 */ /* 0x000fc40000000f00 */
[----:B-123--:R-:W-:Y:S05]  /*1c350*/  CALL.REL.NOINC `($__internal_31_$__cuda_sm70_shflsync_idx_p) ;  /* 0x00000a1000007944 */ /* 0x00efea0003c00000 */
[----:B------:R-:W-:Y:S01]  /*1c360*/  IMAD.MOV.U32 R4, RZ, RZ, R0 ;  /* 0x000000ffff047224 */ /* 0x000fe200078e0000 */
[----:B------:R-:W-:Y:S01]  /*1c370*/  MOV R3, 0x1 ;  /* 0x0000000100037802 */ /* 0x000fe20000000f00 */
[----:B------:R-:W-:Y:S01]  /*1c380*/  IMAD.MOV.U32 R5, RZ, RZ, R17 ;  /* 0x000000ffff057224 */ /* 0x000fe200078e0011 */
[----:B------:R-:W-:-:S02]  /*1c390*/  MOV R0, 0x1c1f ;  /* 0x00001c1f00007802 */ /* 0x000fc40000000f00 */
[----:B------:R-:W-:Y:S02]  /*1c3a0*/  MOV R2, 0x1c3c0 ;  /* 0x0001c3c000027802 */ /* 0x000fe40000000f00 */
[----:B------:R-:W-:Y:S05]  /*1c3b0*/  CALL.REL.NOINC `($__internal_31_$__cuda_sm70_shflsync_idx_p) ;  /* 0x000009b000007944 */ /* 0x000fea0003c00000 */
[----:B------:R-:W-:Y:S05]  /*1c3c0*/  BRA `(.L_x_1561) ;  /* 0xffffcbf000007947 */ /* 0x000fea000383ffff */
.L_x_1511:
[----:B------:R-:W-:Y:S01]  /*1c3d0*/  IMAD.MOV.U32 R5, RZ, RZ, R13 ;  /* 0x000000ffff057224 */ /* 0x000fe200078e000d */
[----:B------:R-:W-:Y:S01]  /*1c3e0*/  MOV R3, RZ ;  /* 0x000000ff00037202 */ /* 0x000fe20000000f00 */
[----:B------:R-:W-:Y:S01]  /*1c3f0*/  IMAD.MOV.U32 R0, RZ, RZ, 0x181f ;  /* 0x0000181fff007424 */ /* 0x000fe200078e00ff */
[----:B------:R-:W-:Y:S02]  /*1c400*/  MOV R2, 0x1c420 ;  /* 0x0001c42000027802 */ /* 0x000fe40000000f00 */
[----:B------:R-:W-:Y:S05]  /*1c410*/  CALL.REL.NOINC `($__internal_31_$__cuda_sm70_shflsync_idx_p) ;  /* 0x0000095000007944 */ /* 0x000fea0003c00000 */
[----:B------:R-:W-:Y:S01]  /*1c420*/  MOV R12, R0 ;  /* 0x00000000000c7202 */ /* 0x000fe20000000f00 */
[----:B------:R-:W-:Y:S05]  /*1c430*/  BRA `(.L_x_1562) ;  /* 0xffffdfe000007947 */ /* 0x000fea000383ffff */
.L_x_1512:
[----:B------:R-:W-:Y:S01]  /*1c440*/  IMAD.MOV.U32 R5, RZ, RZ, R16 ;  /* 0x000000ffff057224 */ /* 0x000fe200078e0010 */
[----:B------:R-:W-:Y:S01]  /*1c450*/  MOV R3, RZ ;  /* 0x000000ff00037202 */ /* 0x000fe20000000f00 */
[----:B------:R-:W-:Y:S01]  /*1c460*/  IMAD.MOV.U32 R0, RZ, RZ, 0x181f ;  /* 0x0000181fff007424 */ /* 0x000fe200078e00ff */
[----:B------:R-:W-:Y:S02]  /*1c470*/  MOV R2, 0x1c490 ;  /* 0x0001c49000027802 */ /* 0x000fe40000000f00 */
[----:B-12---:R-:W-:Y:S05]  /*1c480*/  CALL.REL.NOINC `($__internal_31_$__cuda_sm70_shflsync_idx_p) ;  /* 0x000008e000007944 */ /* 0x006fea0003c00000 */
[----:B------:R-:W-:Y:S05]  /*1c490*/  BRA `(.L_x_1563) ;  /* 0xffffdfa000007947 */ /* 0x000fea000383ffff */
.L_x_1515:
[----:B------:R-:W-:Y:S01]  /*1c4a0*/  IMAD.MOV.U32 R5, RZ, RZ, R13 ;  /* 0x000000ffff057224 */ /* 0x000fe200078e000d */
[----:B--2---:R-:W-:Y:S01]  /*1c4b0*/  MOV R3, 0x1 ;  /* 0x0000000100037802 */ /* 0x004fe20000000f00 */
[----:B----4-:R-:W-:Y:S01]  /*1c4c0*/  IMAD.MOV.U32 R0, RZ, RZ, 0x181f ;  /* 0x0000181fff007424 */ /* 0x010fe200078e00ff */
[----:B------:R-:W-:-:S02]  /*1c4d0*/  MOV R2, 0x1c4f0 ;  /* 0x0001c4f000027802 */ /* 0x000fc40000000f00 */
[----:B-1-3--:R-:W-:Y:S05]  /*1c4e0*/  CALL.REL.NOINC `($__internal_31_$__cuda_sm70_shflsync_idx_p) ;  /* 0x0000088000007944 */ /* 0x00afea0003c00000 */
[----:B------:R-:W-:Y:S01]  /*1c4f0*/  IMAD.MOV.U32 R12, RZ, RZ, R0 ;  /* 0x000000ffff0c7224 */ /* 0x000fe200078e0000 */
[----:B------:R-:W-:Y:S01]  /*1c500*/  MOV R3, 0x1 ;  /* 0x0000000100037802 */ /* 0x000fe20000000f00 */
[----:B------:R-:W-:Y:S01]  /*1c510*/  IMAD.MOV.U32 R5, RZ, RZ, R16 ;  /* 0x000000ffff057224 */ /* 0x000fe200078e0010 */
[----:B------:R-:W-:-:S02]  /*1c520*/  MOV R0, 0x181f ;  /* 0x0000181f00007802 */ /* 0x000fc40000000f00 */
[----:B------:R-:W-:Y:S02]  /*1c530*/  MOV R2, 0x1c550 ;  /* 0x0001c55000027802 */ /* 0x000fe40000000f00 */
[----:B------:R-:W-:Y:S05]  /*1c540*/  CALL.REL.NOINC `($__internal_31_$__cuda_sm70_shflsync_idx_p) ;  /* 0x0000082000007944 */ /* 0x000fea0003c00000 */
[----:B------:R-:W-:Y:S05]  /*1c550*/  BRA `(.L_x_1564) ;  /* 0xffffe0c000007947 */ /* 0x000fea000383ffff */
.L_x_1518:
[----:B------:R-:W-:Y:S01]  /*1c560*/  IMAD.MOV.U32 R5, RZ, RZ, R13 ;  /* 0x000000ffff057224 */ /* 0x000fe200078e000d */
[----:B-1----:R-:W-:Y:S01]  /*1c570*/  MOV R3, 0x2 ;  /* 0x0000000200037802 */ /* 0x002fe20000000f00 */
[----:B----4-:R-:W-:Y:S01]  /*1c580*/  IMAD.MOV.U32 R0, RZ, RZ, 0x181f ;  /* 0x0000181fff007424 */ /* 0x010fe200078e00ff */
[----:B------:R-:W-:Y:S02]  /*1c590*/  MOV R2, 0x1c5b0 ;  /* 0x0001c5b000027802 */ /* 0x000fe40000000f00 */
[----:B--23--:R-:W-:Y:S05]  /*1c5a0*/  CALL.REL.NOINC `($__internal_31_$__cuda_sm70_shflsync_idx_p) ;  /* 0x000007c000007944 */ /* 0x00cfea0003c00000 */
[----:B------:R-:W-:Y:S01]  /*1c5b0*/  MOV R12, R0 ;  /* 0x00000000000c7202 */ /* 0x000fe20000000f00 */
[----:B------:R-:W-:Y:S05]  /*1c5c0*/  BRA `(.L_x_1565) ;  /* 0xffffe1c000007947 */ /* 0x000fea000383ffff */
.L_x_1519:
[----:B------:R-:W-:Y:S01]  /*1c5d0*/  IMAD.MOV.U32 R5, RZ, RZ, R16 ;  /* 0x000000ffff057224 */ /* 0x000fe200078e0010 */
[----:B------:R-:W-:Y:S01]  /*1c5e0*/  MOV R3, 0x2 ;  /* 0x0000000200037802 */ /* 0x000fe20000000f00 */
[----:B----4-:R-:W-:Y:S01]  /*1c5f0*/  IMAD.MOV.U32 R0, RZ, RZ, 0x181f ;  /* 0x0000181fff007424 */ /* 0x010fe200078e00ff */
[----:B------:R-:W-:Y:S02]  /*1c600*/  MOV R2, 0x1c620 ;  /* 0x0001c62000027802 */ /* 0x000fe40000000f00 */
[----:B-123--:R-:W-:Y:S05]  /*1c610*/  CALL.REL.NOINC `($__internal_31_$__cuda_sm70_shflsync_idx_p) ;  /* 0x0000075000007944 */ /* 0x00efea0003c00000 */
[----:B------:R-:W-:Y:S05]  /*1c620*/  BRA `(.L_x_1566) ;  /* 0xffffe18000007947 */ /* 0x000fea000383ffff */
.L_x_1522:
[----:B------:R-:W-:Y:S01]  /*1c630*/  IMAD.MOV.U32 R5, RZ, RZ, R13 ;  /* 0x000000ffff057224 */ /* 0x000fe200078e000d */
[----:B-1----:R-:W-:Y:S01]  /*1c640*/  MOV R3, 0x3 ;  /* 0x0000000300037802 */ /* 0x002fe20000000f00 */
[----:B------:R-:W-:Y:S01]  /*1c650*/  IMAD.MOV.U32 R0, RZ, RZ, 0x181f ;  /* 0x0000181fff007424 */ /* 0x000fe200078e00ff */
[----:B------:R-:W-:-:S02]  /*1c660*/  MOV R2, 0x1c680 ;  /* 0x0001c68000027802 */ /* 0x000fc40000000f00 */
[----:B--234-:R-:W-:Y:S05]  /*1c670*/  CALL.REL.NOINC `($__internal_31_$__cuda_sm70_shflsync_idx_p) ;  /* 0x000006f000007944 */ /* 0x01cfea0003c00000 */
[----:B------:R-:W-:Y:S01]  /*1c680*/  IMAD.MOV.U32 R12, RZ, RZ, R0 ;  /* 0x000000ffff0c7224 */ /* 0x000fe200078e0000 */
[----:B------:R-:W-:Y:S01]  /*1c690*/  MOV R3, 0x3 ;  /* 0x0000000300037802 */ /* 0x000fe20000000f00 */
[----:B------:R-:W-:Y:S01]  /*1c6a0*/  IMAD.MOV.U32 R5, RZ, RZ, R16 ;  /* 0x000000ffff057224 */ /* 0x000fe200078e0010 */
[----:B------:R-:W-:-:S02]  /*1c6b0*/  MOV R0, 0x181f ;  /* 0x0000181f00007802 */ /* 0x000fc40000000f00 */
[----:B------:R-:W-:Y:S02]  /*1c6c0*/  MOV R2, 0x1c6e0 ;  /* 0x0001c6e000027802 */ /* 0x000fe40000000f00 */
[----:B------:R-:W-:Y:S05]  /*1c6d0*/  CALL.REL.NOINC `($__internal_31_$__cuda_sm70_shflsync_idx_p) ;  /* 0x0000069000007944 */ /* 0x000fea0003c00000 */
[----:B------:R-:W-:Y:S05]  /*1c6e0*/  BRA `(.L_x_1567) ;  /* 0xffffe24000007947 */ /* 0x000fea000383ffff */
.L_x_1524:
[----:B------:R-:W-:Y:S01]  /*1c6f0*/  IMAD.MOV.U32 R5, RZ, RZ, R114 ;  /* 0x000000ffff057224 */ /* 0x000fe200078e0072 */
[----:B------:R-:W-:Y:S01]  /*1c700*/  MOV R3, RZ ;  /* 0x000000ff00037202 */ /* 0x000fe20000000f00 */
[----:B------:R-:W-:Y:S01]  /*1c710*/  IMAD.MOV.U32 R0, RZ, RZ, 0x1f ;  /* 0x0000001fff007424 */ /* 0x000fe200078e00ff */
[----:B------:R-:W-:Y:S02]  /*1c720*/  MOV R2, 0x1c740 ;  /* 0x0001c74000027802 */ /* 0x000fe40000000f00 */
[----:B---3--:R-:W-:Y:S05]  /*1c730*/  CALL.REL.NOINC `($__internal_31_$__cuda_sm70_shflsync_idx_p) ;  /* 0x0000063000007944 */ /* 0x008fea0003c00000 */
[----:B------:R-:W-:Y:S01]  /*1c740*/  MOV R9, R0 ;  /* 0x0000000000097202 */ /* 0x000fe20000000f00 */
[----:B------:R-:W-:Y:S05]  /*1c750*/  BRA `(.L_x_1568) ;  /* 0xffffe40000007947 */ /* 0x000fea000383ffff */
.L_x_1525:
[----:B------:R-:W-:Y:S01]  /*1c760*/  IMAD.MOV.U32 R5, RZ, RZ, R114 ;  /* 0x000000ffff057224 */ /* 0x000fe200078e0072 */
[----:B------:R-:W-:Y:S01]  /*1c770*/  MOV R3, 0x1 ;  /* 0x0000000100037802 */ /* 0x000fe20000000f00 */
[----:B------:R-:W-:Y:S01]  /*1c780*/  IMAD.MOV.U32 R0, RZ, RZ, 0x1f ;  /* 0x0000001fff007424 */ /* 0x000fe200078e00ff */
[----:B------:R-:W-:Y:S02]  /*1c790*/  MOV R2, 0x1c7b0 ;  /* 0x0001c7b000027802 */ /* 0x000fe40000000f00 */
[----:B-123--:R-:W-:Y:S05]  /*1c7a0*/  CALL.REL.NOINC `($__internal_31_$__cuda_sm70_shflsync_idx_p) ;  /* 0x000005c000007944 */ /* 0x00efea0003c00000 */
[----:B------:R-:W-:Y:S01]  /*1c7b0*/  MOV R8, R0 ;  /* 0x0000000000087202 */ /* 0x000fe20000000f00 */
[----:B------:R-:W-:Y:S05]  /*1c7c0*/  BRA `(.L_x_1569) ;  /* 0xffffe3b000007947 */ /* 0x000fea000383ffff */
.L_x_1526:
[----:B------:R-:W-:Y:S02]  /*1c7d0*/  MOV R2, 0x1 ;  /* 0x0000000100027802 */ /* 0x000fe40000000f00 */
[----:B------:R-:W-:-:S02]  /*1c7e0*/  MOV R3, 0x1c800 ;  /* 0x0001c80000037802 */ /* 0x000fc40000000f00 */
[----:B-12-4-:R-:W-:Y:S05]  /*1c7f0*/  CALL.REL.NOINC `($__internal_32_$__cuda_sm70_shflsync_up_p) ;  /* 0x000005c000007944 */ /* 0x016fea0003c00000 */
[----:B------:R-:W-:Y:S05]  /*1c800*/  BRA `(.L_x_1570) ;  /* 0xffffe4a000007947 */ /* 0x000fea000383ffff */
.L_x_1527:
[----:B------:R-:W-:Y:S02]  /*1c810*/  MOV R2, 0x2 ;  /* 0x0000000200027802 */ /* 0x000fe40000000f00 */
[----:B------:R-:W-:-:S02]  /*1c820*/  MOV R3, 0x1c840 ;  /* 0x0001c84000037802 */ /* 0x000fc40000000f00 */
[----:B-12---:R-:W-:Y:S05]  /*1c830*/  CALL.REL.NOINC `($__internal_32_$__cuda_sm70_shflsync_up_p) ;  /* 0x0000058000007944 */ /* 0x006fea0003c00000 */
        /* <DEDUP_REMOVED lines=23> */
.L_x_1531:
[----:B------:R-:W-:Y:S02]  /*1c9b0*/  MOV R2, 0x1 ;  /* 0x0000000100027802 */ /* 0x000fe40000000f00 */
[----:B------:R-:W-:Y:S02]  /*1c9c0*/  MOV R3, 0x1c9e0 ;  /* 0x0001c9e000037802 */ /* 0x000fe40000000f00 */
[----:B------:R-:W-:Y:S05]  /*1c9d0*/  CALL.REL.NOINC `($__internal_32_$__cuda_sm70_shflsync_up_p) ;  /* 0x000003e000007944 */ /* 0x000fea0003c00000 */
[----:B------:R-:W-:Y:S01]  /*1c9e0*/  MOV R2, R4 ;  /* 0x0000000400027202 */ /* 0x000fe20000000f00 */
[----:B------:R-:W-:Y:S05]  /*1c9f0*/  BRA `(.L_x_1572) ;  /* 0xffffe51000007947 */ /* 0x000fea000383ffff */
.L_x_1532:
        /* <DEDUP_REMOVED lines=26> */
.L_x_1534:
[----:B------:R-:W-:Y:S02]  /*1cba0*/  SEL R0, RZ, 0x1, P0 ;  /* 0x00000001ff007807 */ /* 0x000fe40000000000 */
[----:B------:R-:W-:Y:S02]  /*1cbb0*/  MOV R2, 0x1cbd0 ;  /* 0x0001cbd000027802 */ /* 0x000fe40000000f00 */
[----:B---3--:R-:W-:Y:S05]  /*1cbc0*/  CALL.REL.NOINC `($__internal_33_$__cuda_sm70_votesync_ballot) ;  /* 0x0000026000007944 */ /* 0x008fea0003c00000 */
[----:B------:R-:W-:Y:S01]  /*1cbd0*/  MOV R8, R0 ;  /* 0x0000000000087202 */ /* 0x000fe20000000f00 */
[----:B------:R-:W-:Y:S05]  /*1cbe0*/  BRA `(.L_x_1574) ;  /* 0xffffe4b000007947 */ /* 0x000fea000383ffff */
.L_x_1535:
[----:B------:R-:W-:Y:S01]  /*1cbf0*/  IMAD.MOV.U32 R5, RZ, RZ, R6 ;  /* 0x000000ffff057224 */ /* 0x000fe200078e0006 */
[----:B--2---:R-:W-:Y:S01]  /*1cc00*/  MOV R3, R11 ;  /* 0x0000000b00037202 */ /* 0x004fe20000000f00 */
[----:B------:R-:W-:Y:S01]  /*1cc10*/  IMAD.MOV.U32 R0, RZ, RZ, 0x1f ;  /* 0x0000001fff007424 */ /* 0x000fe200078e00ff */
[----:B------:R-:W-:Y:S02]  /*1cc20*/  MOV R2, 0x1cc40 ;  /* 0x0001cc4000027802 */ /* 0x000fe40000000f00 */
[----:B-1-3--:R-:W-:Y:S05]  /*1cc30*/  CALL.REL.NOINC `($__internal_31_$__cuda_sm70_shflsync_idx_p) ;  /* 0x0000013000007944 */ /* 0x00afea0003c00000 */
[----:B------:R-:W-:Y:S01]  /*1cc40*/  IMAD.MOV.U32 R6, RZ, RZ, R0 ;  /* 0x000000ffff067224 */ /* 0x000fe200078e0000 */
[----:B------:R-:W-:Y:S01]  /*1cc50*/  MOV R3, R11 ;  /* 0x0000000b00037202 */ /* 0x000fe20000000f00 */
[----:B------:R-:W-:Y:S01]  /*1cc60*/  IMAD.MOV.U32 R5, RZ, RZ, R7 ;  /* 0x000000ffff057224 */ /* 0x000fe200078e0007 */
[----:B------:R-:W-:Y:S02]  /*1cc70*/  MOV R0, 0x1f ;  /* 0x0000001f00007802 */ /* 0x000fe40000000f00 */
[----:B------:R-:W-:-:S02]  /*1cc80*/  MOV R2, 0x1cca0 ;  /* 0x0001cca000027802 */ /* 0x000fc40000000f00 */
[----:B------:R-:W-:Y:S05]  /*1cc90*/  CALL.REL.NOINC `($__internal_31_$__cuda_sm70_shflsync_idx_p) ;  /* 0x000000d000007944 */ /* 0x000fea0003c00000 */
[----:B------:R-:W-:Y:S01]  /*1cca0*/  MOV R7, R0 ;  /* 0x0000000000077202 */ /* 0x000fe20000000f00 */
[----:B------:R-:W-:Y:S05]  /*1ccb0*/  BRA `(.L_x_1575) ;  /* 0xffffe42000007947 */ /* 0x000fea000383ffff */
.L_x_1538:
[----:B------:R-:W-:Y:S01]  /*1ccc0*/  IMAD.MOV.U32 R5, RZ, RZ, R4 ;  /* 0x000000ffff057224 */ /* 0x000fe200078e0004 */
[----:B------:R-:W-:-:S02]  /*1ccd0*/  MOV R0, 0x1f ;  /* 0x0000001f00007802 */ /* 0x000fc40000000f00 */
[----:B------:R-:W-:Y:S02]  /*1cce0*/  MOV R2, 0x1cd00 ;  /* 0x0001cd0000027802 */ /* 0x000fe40000000f00 */
[----:B-1234-:R-:W-:Y:S05]  /*1ccf0*/  CALL.REL.NOINC `($__internal_31_$__cuda_sm70_shflsync_idx_p) ;  /* 0x0000007000007944 */ /* 0x01efea0003c00000 */
[----:B------:R-:W-:Y:S01]  /*1cd00*/  MOV R12, R0 ;  /* 0x00000000000c7202 */ /* 0x000fe20000000f00 */
[----:B------:R-:W-:Y:S05]  /*1cd10*/  BRA `(.L_x_1537) ;  /* 0xffffe42000007947 */ /* 0x000fea000383ffff */
        .weak           $__internal_30_$__cuda_sm70_shflsync_bfly_p
        .type           $__internal_30_$__cuda_sm70_shflsync_bfly_p,@function
        .size           $__internal_30_$__cuda_sm70_shflsync_bfly_p,($__internal_31_$__cuda_sm70_shflsync_idx_p - $__internal_30_$__cuda_sm70_shflsync_bfly_p)
$__internal_30_$__cuda_sm70_shflsync_bfly_p:
[----:B------:R-:W-:Y:S04]  /*1cd20*/  WARPSYNC R6 ;  /* 0x0000000600007348 */ /* 0x000fe80003800000 */
[----:B------:R1:W2:Y:S02]  /*1cd30*/  SHFL.BFLY PT, R5, R2, R5, R7 ;  /* 0x0c00000502057389 */ /* 0x0002a400000e0007 */
[----:B-1----:R-:W-:Y:S02]  /*1cd40*/  MOV R2, R3 ;  /* 0x0000000300027202 */ /* 0x002fe40000000f00 */
[----:B------:R-:W-:-:S04]  /*1cd50*/  MOV R3, 0x0 ;  /* 0x0000000000037802 */ /* 0x000fc80000000f00 */
[----:B--2---:R-:W-:Y:S05]  /*1cd60*/  RET.REL.NODEC R2 `(_ZN7cutlass13device_kernelIN5flash19enable_sm80_to_sm89INS1_16FlashAttnFwdSm80INS1_25CollectiveMainloopFwdSm80ILi8ELi1ELb0EN4cute5tupleIJNS5_1CILi128EEENS7_ILi48EEENS7_ILi256EEEEEELi256ENS_6half_tEfNS_4arch4Sm80ELb0ELb0ELb1ELb1ELb0ELb1ELb1ELb1EEENS1_21CollectiveEpilogueFwdINS6_IJS8_SA_S9_EEENS6_IJNS7_ILi1EEESI_SI_EEESC_SE_Li256ELb1ELb1ELb1ELb0EEENS1_36VarlenDynamicPersistentTileSchedulerILi128ELi48ELi256ELi256ELb1ELb1ELb0ELb0ELb1ELb1EEEEEEEEEvNT_6ParamsE) ;  /* 0xfffe329002007950 */ /* 0x004fea0003c3ffff */
        .weak           $__internal_31_$__cuda_sm70_shflsync_idx_p
        .type           $__internal_31_$__cuda_sm70_shflsync_idx_p,@function
        .size           $__internal_31_$__cuda_sm70_shflsync_idx_p,($__internal_32_$__cuda_sm70_shflsync_up_p - $__internal_31_$__cuda_sm70_shflsync_idx_p)
$__internal_31_$__cuda_sm70_shflsync_idx_p:
[----:B------:R-:W-:-:S04]  /*1cd70*/  MOV R115, 0xffffffff ;  /* 0xffffffff00737802 */ /* 0x000fc80000000f00 */
[----:B------:R-:W-:Y:S04]  /*1cd80*/  WARPSYNC R115 ;  /* 0x0000007300007348 */ /* 0x000fe80003800000 */
[----:B------:R1:W2:Y:S02]  /*1cd90*/  SHFL.IDX PT, R0, R5, R3, R0 ;  /* 0x0000000305007389 */ /* 0x0002a400000e0000 */
[----:B-1----:R-:W-:-:S04]  /*1cda0*/  MOV R3, 0x0 ;  /* 0x0000000000037802 */ /* 0x002fc80000000f00 */
[----:B--2---:R-:W-:Y:S05]  /*1cdb0*/  RET.REL.NODEC R2 `(_ZN7cutlass13device_kernelIN5flash19enable_sm80_to_sm89INS1_16FlashAttnFwdSm80INS1_25CollectiveMainloopFwdSm80ILi8ELi1ELb0EN4cute5tupleIJNS5_1CILi128EEENS7_ILi48EEENS7_ILi256EEEEEELi256ENS_6half_tEfNS_4arch4Sm80ELb0ELb0ELb1ELb1ELb0ELb1ELb1ELb1EEENS1_21CollectiveEpilogueFwdINS6_IJS8_SA_S9_EEENS6_IJNS7_ILi1EEESI_SI_EEESC_SE_Li256ELb1ELb1ELb1ELb0EEENS1_36VarlenDynamicPersistentTileSchedulerILi128ELi48ELi256ELi256ELb1ELb1ELb0ELb0ELb1ELb1EEEEEEEEEvNT_6ParamsE) ;  /* 0xfffe324002007950 */ /* 0x004fea0003c3ffff */
        .weak           $__internal_32_$__cuda_sm70_shflsync_up_p
        .type           $__internal_32_$__cuda_sm70_shflsync_up_p,@function
        .size           $__internal_32_$__cuda_sm70_shflsync_up_p,($__internal_33_$__cuda_sm70_votesync_ballot - $__internal_32_$__cuda_sm70_shflsync_up_p)
$__internal_32_$__cuda_sm70_shflsync_up_p:
[----:B------:R-:W-:Y:S02]  /*1cdc0*/  IMAD.MOV.U32 R4, RZ, RZ, RZ ;  /* 0x000000ffff047224 */ /* 0x000fe400078e00ff */
[----:B------:R-:W-:-:S04]  /*1cdd0*/  IMAD.MOV.U32 R10, RZ, RZ, -0x1 ;  /* 0xffffffffff0a7424 */ /* 0x000fc800078e00ff */
[----:B------:R-:W-:Y:S04]  /*1cde0*/  WARPSYNC R10 ;  /* 0x0000000a00007348 */ /* 0x000fe80003800000 */
[----:B------:R1:W2:Y:S02]  /*1cdf0*/  SHFL.UP PT, R4, R0, R2, R4 ;  /* 0x0400000200047389 */ /* 0x0002a400000e0004 */
[----:B-1----:R-:W-:Y:S02]  /*1ce00*/  MOV R2, R3 ;  /* 0x0000000300027202 */ /* 0x002fe40000000f00 */
[----:B------:R-:W-:-:S04]  /*1ce10*/  MOV R3, 0x0 ;  /* 0x0000000000037802 */ /* 0x000fc80000000f00 */
[----:B--2---:R-:W-:Y:S05]  /*1ce20*/  RET.REL.NODEC R2 `(_ZN7cutlass13device_kernelIN5flash19enable_sm80_to_sm89INS1_16FlashAttnFwdSm80INS1_25CollectiveMainloopFwdSm80ILi8ELi1ELb0EN4cute5tupleIJNS5_1CILi128EEENS7_ILi48EEENS7_ILi256EEEEEELi256ENS_6half_tEfNS_4arch4Sm80ELb0ELb0ELb1ELb1ELb0ELb1ELb1ELb1EEENS1_21CollectiveEpilogueFwdINS6_IJS8_SA_S9_EEENS6_IJNS7_ILi1EEESI_SI_EEESC_SE_Li256ELb1ELb1ELb1ELb0EEENS1_36VarlenDynamicPersistentTileSchedulerILi128ELi48ELi256ELi256ELb1ELb1ELb0ELb0ELb1ELb1EEEEEEEEEvNT_6ParamsE) ;  /* 0xfffe31d002007950 */ /* 0x004fea0003c3ffff */
        .weak           $__internal_33_$__cuda_sm70_votesync_ballot
        .type           $__internal_33_$__cuda_sm70_votesync_ballot,@function
        .size           $__internal_33_$__cuda_sm70_votesync_ballot,(.L_x_5182 - $__internal_33_$__cuda_sm70_votesync_ballot)
$__internal_33_$__cuda_sm70_votesync_ballot:
[----:B------:R-:W-:Y:S01]  /*1ce30*/  ISETP.NE.U32.AND P0, PT, R0, 0x1, PT ;  /* 0x000000010000780c */ /* 0x000fe20003f05070 */
[----:B------:R-:W-:-:S04]  /*1ce40*/  IMAD.MOV.U32 R3, RZ, RZ, -0x1 ;  /* 0xffffffffff037424 */ /* 0x000fc800078e00ff */
[----:B------:R-:W-:Y:S08]  /*1ce50*/  WARPSYNC R3 ;  /* 0x0000000300007348 */ /* 0x000ff00003800000 */
[----:B------:R-:W-:-:S04]  /*1ce60*/  VOTE.ANY R0, PT, !P0 ;  /* 0x0000000000007806 */ /* 0x000fc800040e0100 */
[----:B------:R-:W-:Y:S01]  /*1ce70*/  LOP3.LUT R0, R0, R3, RZ, 0xc0, !PT ;  /* 0x0000000300007212 */ /* 0x000fe200078ec0ff */
[----:B------:R-:W-:-:S04]  /*1ce80*/  IMAD.MOV.U32 R3, RZ, RZ, 0x0 ;  /* 0x00000000ff037424 */ /* 0x000fc800078e00ff */
[----:B------:R-:W-:Y:S05]  /*1ce90*/  RET.REL.NODEC R2 `(_ZN7cutlass13device_kernelIN5flash19enable_sm80_to_sm89INS1_16FlashAttnFwdSm80INS1_25CollectiveMainloopFwdSm80ILi8ELi1ELb0EN4cute5tupleIJNS5_1CILi128EEENS7_ILi48EEENS7_ILi256EEEEEELi256ENS_6half_tEfNS_4arch4Sm80ELb0ELb0ELb1ELb1ELb0ELb1ELb1ELb1EEENS1_21CollectiveEpilogueFwdINS6_IJS8_SA_S9_EEENS6_IJNS7_ILi1EEESI_SI_EEESC_SE_Li256ELb1ELb1ELb1ELb0EEENS1_36VarlenDynamicPersistentTileSchedulerILi128ELi48ELi256ELi256ELb1ELb1ELb0ELb0ELb1ELb1EEEEEEEEEvNT_6ParamsE) ;  /* 0xfffe316002007950 */ /* 0x000fea0003c3ffff */
.L_x_1576:
        /* <DEDUP_REMOVED lines=14> */
.L_x_5182:


//--------------------- .text._ZN7cutlass13device_kernelIN5flash19enable_sm80_to_sm89INS1_16FlashAttnFwdSm80INS1_25CollectiveMainloopFwdSm80ILi8ELi1ELb0EN4cute5tupleIJNS5_1CILi128EEENS7_ILi64EEENS7_ILi256EEEEEELi256ENS_6half_tEfNS_4arch4Sm80ELb0ELb1ELb1ELb0ELb0ELb0ELb1ELb1EEENS1_21CollectiveEpilogueFwdINS6_IJS8_SA_S9_EEENS6_IJNS7_ILi1EEESI_SI_EEESC_SE_Li256ELb0ELb1ELb1ELb0EEENS1_19SingleTileSchedulerILb0ELb1ELb1ELi128EEEEEEEEEvNT_6ParamsE --------------------------
	.section	.text._ZN7cutlass13device_kernelIN5flash19enable_sm80_to_sm89INS1_16FlashAttnFwdSm80INS1_25CollectiveMainloopFwdSm80ILi8ELi1ELb0EN4cute5tupleIJNS5_1CILi128EEENS7_ILi64EEENS7_ILi256EEEEEELi256ENS_6half_tEfNS_4arch4Sm80ELb0ELb1ELb1ELb0ELb0ELb0ELb1ELb1EEENS1_21CollectiveEpilogueFwdINS6_IJS8_SA_S9_EEENS6_IJNS7_ILi1EEESI_SI_EEESC_SE_Li256ELb0ELb1ELb1ELb0EEENS1_19SingleTileSchedulerILb0ELb1ELb1ELi128EEEEEEEEEvNT_6ParamsE,"ax",@progbits
	.sectioninfo	@"SHI_REGISTERS=255"
	.align	128
.text._ZN7cutlass13device_kernelIN5flash19enable_sm80_to_sm89INS1_16FlashAttnFwdSm80INS1_25CollectiveMainloopFwdSm80ILi8ELi1ELb0EN4cute5tupleIJNS5_1CILi128EEENS7_ILi64EEENS7_ILi256EEEEEELi256ENS_6half_tEfNS_4arch4Sm80ELb0ELb1ELb1ELb0ELb0ELb0ELb1ELb1EEENS1_21CollectiveEpilogueFwdINS6_IJS8_SA_S9_EEENS6_IJNS7_ILi1EEESI_SI_EEESC_SE_Li256ELb0ELb1ELb1ELb0EEENS1_19SingleTileSchedulerILb0ELb1ELb1ELi128EEEEEEEEEvNT_6ParamsE:
        .type           _ZN7cutlass13device_kernelIN5flash19enable_sm80_to_sm89INS1_16FlashAttnFwdSm80INS1_25CollectiveMainloopFwdSm80ILi8ELi1ELb0EN4cute5tupleIJNS5_1CILi128EEENS7_ILi64EEENS7_ILi256EEEEEELi256ENS_6half_tEfNS_4arch4Sm80ELb0ELb1ELb1ELb0ELb0ELb0ELb1ELb1EEENS1_21CollectiveEpilogueFwdINS6_IJS8_SA_S9_EEENS6_IJNS7_ILi1EEESI_SI_EEESC_SE_Li256ELb0ELb1ELb1ELb0EEENS1_19SingleTileSchedulerILb0ELb1ELb1ELi128EEEEEEEEEvNT_6ParamsE,@function
        .size           _ZN7cutlass13device_kernelIN5flash19enable_sm80_to_sm89INS1_16FlashAttnFwdSm80INS1_25CollectiveMainloopFwdSm80ILi8ELi1ELb0EN4cute5tupleIJNS5_1CILi128EEENS7_ILi64EEENS7_ILi256EEEEEELi256ENS_6half_tEfNS_4arch4Sm80ELb0ELb1ELb1ELb0ELb0ELb0ELb1ELb1EEENS1_21CollectiveEpilogueFwdINS6_IJS8_SA_S9_EEENS6_IJNS7_ILi1EEESI_SI_EEESC_SE_Li256ELb0ELb1ELb1ELb0EEENS1_19SingleTileSchedulerILb0ELb1ELb1ELi128EEEEEEEEEvNT_6ParamsE,(.L_x_5187 - _ZN7cutlass13device_kernelIN5flash19enable_sm80_to_sm89INS1_16FlashAttnFwdSm80INS1_25CollectiveMainloopFwdSm80ILi8ELi1ELb0EN4cute5tupleIJNS5_1CILi128EEENS7_ILi64EEENS7_ILi256EEEEEELi256ENS_6half_tEfNS_4arch4Sm80ELb0ELb1ELb1ELb0ELb0ELb0ELb1ELb1EEENS1_21CollectiveEpilogueFwdINS6_IJS8_SA_S9_EEENS6_IJNS7_ILi1EEESI_SI_EEESC_SE_Li256ELb0ELb1ELb1ELb0EEENS1_19SingleTileSchedulerILb0ELb1ELb1ELi128EEEEEEEEEvNT_6ParamsE)
        .other          _ZN7cutlass13device_kernelIN5flash19enable_sm80_to_sm89INS1_16FlashAttnFwdSm80INS1_25CollectiveMainloopFwdSm80ILi8ELi1ELb0EN4cute5tupleIJNS5_1CILi128EEENS7_ILi64EEENS7_ILi256EEEEEELi256ENS_6half_tEfNS_4arch4Sm80ELb0ELb1ELb1ELb0ELb0ELb0ELb1ELb1EEENS1_21CollectiveEpilogueFwdINS6_IJS8_SA_S9_EEENS6_IJNS7_ILi1EEESI_SI_EEESC_SE_Li256ELb0ELb1ELb1ELb0EEENS1_19SingleTileSchedulerILb0ELb1ELb1ELi128EEEEEEEEEvNT_6ParamsE,@"STO_CUDA_ENTRY STV_DEFAULT"
_ZN7cutlass13device_kernelIN5flash19enable_sm80_to_sm89INS1_16FlashAttnFwdSm80INS1_25CollectiveMainloopFwdSm80ILi8ELi1ELb0EN4cute5tupleIJNS5_1CILi128EEENS7_ILi64EEENS7_ILi256EEEEEELi256ENS_6half_tEfNS_4arch4Sm80ELb0ELb1ELb1ELb0ELb0ELb0ELb1ELb1EEENS1_21CollectiveEpilogueFwdINS6_IJS8_SA_S9_EEENS6_IJNS7_ILi1EEESI_SI_EEESC_SE_Li256ELb0ELb1ELb1ELb0EEENS1_19SingleTileSchedulerILb0ELb1ELb1ELi128EEEEEEEEEvNT_6ParamsE:
        /* <DEDUP_REMOVED lines=18> */
.L_x_1577:
[----:B---3--:R-:W-:Y:S02]  /*0120*/  ULDC.64 UR4, c[0x0][0x550] ;  /* 0x0001540000047ab9 */ /* 0x008fe40000000a00 */
[----:B------:R-:W-:Y:S02]  /*0130*/  UISETP.NE.AND UP0, UPT, UR4, 0x1, UPT ;  /* 0x000000010400788c */ /* 0x000fe4000bf05270 */
[----:B------:R-:W-:-:S02]  /*0140*/  UIMAD.WIDE.U32 UR8, UR6, UR5, URZ ;  /* 0x00000005060872a5 */ /* 0x000fc4000f8e003f */
[----:B------:R-:W-:Y:S02]  /*0150*/  ULDC UR4, c[0x0][0x558] ;  /* 0x0001560000047ab9 */ /* 0x000fe40000000800 */
[----:B------:R-:W-:-:S05]  /*0160*/  UMOV UR10, UR6 ;  /* 0x00000006000a7c82 */ /* 0x000fca0008000000 */
[----:B------:R-:W-:-:S03]  /*0170*/  @UP0 USHF.R.U32.HI UR10, URZ, UR4, UR9 ;  /* 0x000000043f0a0299 */ /* 0x000fc60008011609 */
.L_x_1578:
        /* <DEDUP_REMOVED lines=14> */
[----:B------:R-:W-:Y:S02]  /*0260*/  UIADD3 UR13, UR11, -UR13, URZ ;  /* 0x8000000d0b0d7290 */ /* 0x000fe4000fffe03f */
[----:B------:R-:W-:Y:S02]  /*0270*/  ULDC UR5, c[0x0][0x1d0] ;  /* 0x0000740000057ab9 */ /* 0x000fe40000000800 */
[----:B-1----:R-:W-:-:S04]  /*0280*/  USHF.L.U32 UR9, UR8, 0x7, URZ ;  /* 0x0000000708097899 */ /* 0x002fc8000800063f */
[----:B------:R-:W-:-:S04]  /*0290*/  @UP2 UIADD3 UR14, UR9, 0x7f, URZ ;  /* 0x0000007f090e2890 */ /* 0x000fc8000fffe03f */
[----:B------:R-:W-:Y:S02]  /*02a0*/  UIMAD.WIDE.U32 UR14, UR14, UR6, URZ ;  /* 0x000000060e0e72a5 */ /* 0x000fe4000f8e003f */
[----:B------:R-:W-:Y:S02]  /*02b0*/  UIADD3 UR6, UR9, 0x7f, URZ ;  /* 0x0000007f09067890 */ /* 0x000fe4000fffe03f */
[----:B------:R-:W-:-:S04]  /*02c0*/  @UP2 USHF.R.U32.HI UR6, URZ, UR7, UR15 ;  /* 0x000000073f062299 */ /* 0x000fc8000801160f */
        /* <DEDUP_REMOVED lines=14> */
.L_x_1580:
[----:B------:R-:W-:Y:S02]  /*03b0*/  ULDC UR4, c[0x0][0x32c] ;  /* 0x0000cb0000047ab9 */ /* 0x000fe40000000800 */
[----:B------:R-:W-:-:S03]  /*03c0*/  UISETP.NE.AND UP0, UPT, UR11, UR4, UPT ;  /* 0x000000040b00728c */ /* 0x000fc6000bf05270 */
[----:B------:R-:W-:Y:S02]  /*03d0*/  ULDC.64 UR4, c[0x0][0x330] ;  /* 0x0000cc0000047ab9 */ /* 0x000fe40000000a00 */
[----:B------:R-:W-:-:S06]  /*03e0*/  UIMAD.WIDE.U32 UR14, UR7, UR4, URZ ;  /* 0x00000004070e72a5 */ /* 0x000fcc000f8e003f */
[----:B------:R-:W-:Y:S02]  /*03f0*/  @UP0 USHF.R.U32.HI UR7, URZ, UR5, UR15 ;  /* 0x000000053f070299 */ /* 0x000fe4000801160f */
.L_x_1581:
[----:B------:R-:W-:Y:S02]  /*0400*/  ULDC UR4, c[0x0][0x32c] ;  /* 0x0000cb0000047ab9 */ /* 0x000fe40000000800 */
[----:B------:R-:W-:-:S04]  /*0410*/  UIMAD UR4, UR7, UR4, UR4 ;  /* 0x00000004070472a4 */ /* 0x000fc8000f8e0204 */
[----:B------:R-:W-:-:S04]  /*0420*/  UISETP.LT.AND UP0, UPT, UR6, UR4, UPT ;  /* 0x000000040600728c */ /* 0x000fc8000bf01270 */
[----:B------:R-:W-:-:S03]  /*0430*/  USEL UR6, UR6, UR4, UP0 ;  /* 0x0000000406067287 */ /* 0x000fc60008000000 */
.L_x_1579:
[----:B------:R-:W-:Y:S01]  /*0440*/  ULDC.64 UR4, c[0x0][0x2c8] ;  /* 0x0000b20000047ab9 */ /* 0x000fe20000000a00 */
[----:B------:R-:W-:Y:S01]  /*0450*/  PLOP3.LUT P0, PT, PT, PT, UP1, 0x40, 0x0 ;  /* 0x000000000000781c */ /* 0x000fe20003f0e818 */
[----:B------:R-:W-:Y:S02]  /*0460*/  UMOV UR7, 0x3f ;  /* 0x0000003f00077882 */ /* 0x000fe40000000000 */
[----:B------:R-:W-:Y:S02]  /*0470*/  ULDC UR11, c[0x0][0x1d0] ;  /* 0x00007400000b7ab9 */ /* 0x000fe40000000800 */
[----:B------:R-:W-:Y:S02]  /*0480*/  UIMAD.WIDE.U32 UR14, UR9, UR4, URZ ;  /* 0x00000004090e72a5 */ /* 0x000fe4000f8e003f */
[----:B------:R-:W-:Y:S02]  /*0490*/  UIADD3 UR6, UR6, 0x3f, URZ ;  /* 0x0000003f06067890 */ /* 0x000fe4000fffe03f */
[----:B------:R-:W-:-:S02]  /*04a0*/  UIADD3 UR7, UR7, UR11, URZ ;  /* 0x0000000b07077290 */ /* 0x000fc4000fffe03f */
[----:B------:R-:W-:Y:S02]  /*04b0*/  UMOV UR4, UR9 ;  /* 0x0000000900047c82 */ /* 0x000fe40008000000 */
[----:B------:R-:W-:Y:S02]  /*04c0*/  @UP2 USHF.R.U32.HI UR4, URZ, UR5, UR15 ;  /* 0x000000053f042299 */ /* 0x000fe4000801160f */
[----:B------:R-:W-:Y:S02]  /*04d0*/  ULDC UR13, c[0x0][0x168] ;  /* 0x00005a00000d7ab9 */ /* 0x000fe40000000800 */
[----:B------:R-:W-:Y:S02]  /*04e0*/  USHF.R.S32.HI UR15, URZ, 0x1f, UR6 ;  /* 0x0000001f3f0f7899 */ /* 0x000fe40008011406 */
[----:B------:R-:W-:Y:S02]  /*04f0*/  USHF.R.S32.HI UR14, URZ, 0x1f, UR7 ;  /* 0x0000001f3f0e7899 */ /* 0x000fe40008011407 */
[----:B------:R-:W-:-:S02]  /*0500*/  UIADD3 UR11, UR11, -UR13, URZ ;  /* 0x8000000d0b0b7290 */ /* 0x000fc4000fffe03f */
[----:B------:R-:W-:Y:S02]  /*0510*/  ULEA.HI UR6, UR15, UR6, URZ, 0x6 ;  /* 0x000000060f067291 */ /* 0x000fe4000f8f303f */
[----:B------:R-:W-:Y:S02]  /*0520*/  ULEA.HI UR14, UR14, UR7, URZ, 0x6 ;  /* 0x000000070e0e7291 */ /* 0x000fe4000f8f303f */
[----:B------:R-:W-:Y:S02]  /*0530*/  UIADD3 UR4, UR11, UR4, URZ ;  /* 0x000000040b047290 */ /* 0x000fe4000fffe03f */
[----:B------:R-:W-:Y:S02]  /*0540*/  ULDC UR5, c[0x0][0x324] ;  /* 0x0000c90000057ab9 */ /* 0x000fe40000000800 */
[----:B------:R-:W-:Y:S02]  /*0550*/  USHF.R.S32.HI UR6, URZ, 0x6, UR6 ;  /* 0x000000063f067899 */ /* 0x000fe40008011406 */
[----:B------:R-:W-:-:S02]  /*0560*/  USHF.R.S32.HI UR14, URZ, 0x6, UR14 ;  /* 0x000000063f0e7899 */ /* 0x000fc4000801140e */
[----:B------:R-:W-:Y:S02]  /*0570*/  UIADD3 UR5, UR4, -UR5, URZ ;  /* 0x8000000504057290 */ /* 0x000fe4000fffe03f */
[----:B------:R-:W-:-:S04]  /*0580*/  UISETP.LT.AND UP0, UPT, UR14, UR6, UPT ;  /* 0x000000060e00728c */ /* 0x000fc8000bf01270 */
[----:B------:R-:W-:Y:S01]  /*0590*/  USEL UR6, UR14, UR6, UP0 ;  /* 0x000000060e067287 */ /* 0x000fe20008000000 */
[----:B------:R-:W-:Y:S01]  /*05a0*/  MOV R2, UR5 ;  /* 0x0000000500027c02 */ /* 0x000fe20008000f00 */
[----:B------:R-:W-:Y:S05]  /*05b0*/  @P0 BRA `(.L_x_1582) ;  /* 0x0000010000000947 */ /* 0x000fea0003800000 */
[----:B------:R-:W-:-:S04]  /*05c0*/  MOV R0, UR4 ;  /* 0x0000000400007c02 */ /* 0x000fc80008000f00 */
        /* <DEDUP_REMOVED lines=9> */
.L_x_1583:
[----:B------:R-:W-:-:S04]  /*0660*/  MOV R3, c[0x0][0x32c] ;  /* 0x0000cb0000037a02 */ /* 0x000fc80000000f00 */
[----:B------:R-:W-:-:S13]  /*0670*/  ISETP.NE.AND P0, PT, R3, 0x1, PT ;  /* 0x000000010300780c */ /* 0x000fda0003f05270 */
[----:B------:R-:W-:-:S05]  /*0680*/  @P0 IMAD.HI.U32 R3, R0, c[0x0][0x330], RZ ;  /* 0x0000cc0000030a27 */ /* 0x000fca00078e00ff */
[----:B------:R-:W-:-:S05]  /*0690*/  @P0 SHF.R.U32.HI R0, RZ, c[0x0][0x334], R3 ;  /* 0x0000cd00ff000a19 */ /* 0x000fca0000011603 */
.L_x_1584:
[----:B------:R-:W-:-:S05]  /*06a0*/  IMAD R0, R0, c[0x0][0x32c], RZ ;  /* 0x0000cb0000007a24 */ /* 0x000fca00078e02ff */
[----:B------:R-:W-:-:S04]  /*06b0*/  IMNMX R2, R2, R0, !PT ;  /* 0x0000000002027217 */ /* 0x000fc80007800200 */
.L_x_1582:
[----:B------:R-:W-:Y:S01]  /*06c0*/  SHF.R.S32.HI R0, RZ, 0x1f, R2 ;  /* 0x0000001fff007819 */ /* 0x000fe20000011402 */
[----:B------:R-:W-:Y:S02]  /*06d0*/  USHF.R.U32.HI UR5, URZ, 0x10, UR12 ;  /* 0x000000103f057899 */ /* 0x000fe4000801160c */
[----:B------:R-:W-:Y:S01]  /*06e0*/  ULDC UR4, c[0x0][0x338] ;  /* 0x0000ce0000047ab9 */ /* 0x000fe20000000800 */
[----:B------:R-:W-:Y:S01]  /*06f0*/  LEA.HI R0, R0, R2, RZ, 0x6 ;  /* 0x0000000200007211 */ /* 0x000fe200078f30ff */
[----:B------:R-:W-:-:S03]  /*0700*/  UISETP.NE.AND UP0, UPT, UR5, URZ, UPT ;  /* 0x0000003f0500728c */ /* 0x000fc6000bf05270 */
[----:B------:R-:W-:Y:S01]  /*0710*/  SHF.R.S32.HI R0, RZ, 0x6, R0 ;  /* 0x00000006ff007819 */ /* 0x000fe20000011400 */
[----:B------:R-:W-:-:S03]  /*0720*/  USEL UR4, UR5, UR4, UP0 ;  /* 0x0000000405047287 */ /* 0x000fc60008000000 */
[----:B------:R-:W-:Y:S01]  /*0730*/  IMNMX R9, RZ, R0, !PT ;  /* 0x00000000ff097217 */ /* 0x000fe20007800200 */
[----:B------:R-:W-:-:S03]  /*0740*/  IMAD.MOV.U32 R0, RZ, RZ, RZ ;  /* 0x000000ffff007224 */ /* 0x000fc600078e00ff */
[----:B------:R-:W-:-:S13]  /*0750*/  ISETP.LT.AND P0, PT, R9, UR6, PT ;  /* 0x0000000609007c0c */ /* 0x000fda000bf01270 */
[----:B------:R-:W-:Y:S05]  /*0760*/  @!P0 BRA `(.L_x_1585) ;  /* 0x000001f000008947 */ /* 0x000fea0003800000 */
[----:B------:R-:W-:Y:S01]  /*0770*/  IMAD.U32 R5, RZ, RZ, UR4 ;  /* 0x00000004ff057e24 */ /* 0x000fe2000f8e00ff */
[----:B------:R-:W-:-:S04]  /*0780*/  UIADD3 UR5, UR4, -0x1, UR6 ;  /* 0xffffffff04057890 */ /* 0x000fc8000fffe006 */
[----:B------:R-:W-:Y:S02]  /*0790*/  IABS R0, R5 ;  /* 0x0000000500007213 */ /* 0x000fe40000000000 */
[----:B------:R-:W-:-:S03]  /*07a0*/  IADD3 R8, -R9, UR5, RZ ;  /* 0x0000000509087c10 */ /* 0x000fc6000fffe1ff */
        /* <DEDUP_REMOVED lines=11> */
[----:B------:R-:W-:-:S04]  /*0860*/  IMAD.MOV R6, RZ, RZ, -R0 ;  /* 0x000000ffff067224 */ /* 0x000fc800078e0a00 */
        /* <DEDUP_REMOVED lines=9> */
[----:B------:R-:W-:Y:S02]  /*0900*/  LOP3.LUT R2, R8, UR4, RZ, 0x3c, !PT ;  /* 0x0000000408027c12 */ /* 0x000fe4000f8e3cff */
[----:B------:R-:W-:Y:S02]  /*0910*/  ISETP.NE.AND P1, PT, RZ, UR4, PT ;  /* 0x00000004ff007c0c */ /* 0x000fe4000bf25270 */
[----:B------:R-:W-:-:S07]  /*0920*/  ISETP.GE.AND P0, PT, R2, RZ, PT ;  /* 0x000000ff0200720c */ /* 0x000fce0003f06270 */
[----:B------:R-:W-:-:S06]  /*0930*/  @P2 IADD3 R0, R0, 0x1, RZ ;  /* 0x0000000100002810 */ /* 0x000fcc0007ffe0ff */
[----:B------:R-:W-:Y:S01]  /*0940*/  @!P0 IMAD.MOV R0, RZ, RZ, -R0 ;  /* 0x000000ffff008224 */ /* 0x000fe200078e0a00 */
[----:B------:R-:W-:Y:S02]  /*0950*/  @!P1 LOP3.LUT R0, RZ, UR4, RZ, 0x33, !PT ;  /* 0x00000004ff009c12 */ /* 0x000fe4000f8e33ff */
.L_x_1585:
[----:B------:R-:W-:Y:S01]  /*0960*/  ULOP3.LUT UR12, UR12, 0xffff, URZ, 0xc0, !UPT ;  /* 0x0000ffff0c0c7892 */ /* 0x000fe2000f8ec03f */
[----:B------:R-:W-:Y:S01]  /*0970*/  PLOP3.LUT P2, PT, PT, PT, PT, 0x80, 0x0 ;  /* 0x000000000000781c */ /* 0x000fe20003f4f070 */
[----:B------:R-:W-:Y:S01]  /*0980*/  IMAD.MOV.U32 R18, RZ, RZ, RZ ;  /* 0x000000ffff127224 */ /* 0x000fe200078e00ff */
[----:B------:R-:W-:Y:S01]  /*0990*/  MOV R17, RZ ;  /* 0x000000ff00117202 */ /* 0x000fe20000000f00 */
[----:B------:R-:W-:Y:S01]  /*09a0*/  CS2R R116, SRZ ;  /* 0x0000000000747805 */ /* 0x000fe2000001ff00 */
[----:B------:R-:W-:Y:S01]  /*09b0*/  CS2R R114, SRZ ;  /* 0x0000000000727805 */ /* 0x000fe2000001ff00 */
[----:B------:R-:W-:Y:S01]  /*09c0*/  IMAD R231, R0, UR12, R9 ;  /* 0x0000000c00e77c24 */ /* 0x000fe2000f8e0209 */
[----:B------:R-:W-:Y:S01]  /*09d0*/  ULDC.64 UR12, c[0x0][0x118] ;  /* 0x00004600000c7ab9 */ /* 0x000fe20000000a00 */
[----:B------:R-:W-:Y:S01]  /*09e0*/  CS2R R112, SRZ ;  /* 0x0000000000707805 */ /* 0x000fe2000001ff00 */
[----:B------:R-:W-:Y:S01]  /*09f0*/  CS2R R110, SRZ ;  /* 0x00000000006e7805 */ /* 0x000fe2000001ff00 */
[----:B------:R-:W-:Y:S01]  /*0a00*/  IMAD.IADD R0, R231, 0x1, R0 ;  /* 0x00000001e7007824 */ /* 0x000fe200078e0200 */
[----:B------:R-:W-:Y:S01]  /*0a10*/  CS2R R108, SRZ ;  /* 0x00000000006c7805 */ /* 0x000fe2000001ff00 */
[----:B------:R-:W-:Y:S01]  /*0a20*/  CS2R R106, SRZ ;  /* 0x00000000006a7805 */ /* 0x000fe2000001ff00 */
[----:B------:R-:W-:Y:S01]  /*0a30*/  CS2R R104, SRZ ;  /* 0x0000000000687805 */ /* 0x000fe2000001ff00 */
[----:B------:R-:W-:Y:S01]  /*0a40*/  CS2R R102, SRZ ;  /* 0x0000000000667805 */ /* 0x000fe2000001ff00 */
[----:B------:R-:W-:Y:S01]  /*0a50*/  IMNMX R172, R0, UR6, PT ;  /* 0x0000000600ac7c17 */ /* 0x000fe2000b800200 */
        /* <DEDUP_REMOVED lines=59> */
[----:B------:R-:W-:Y:S01]  /*0e10*/  USHF.R.S32.HI UR14, URZ, 0x1f, UR10 ;  /* 0x0000001f3f0e7899 */ /* 0x000fe2000801140a */
[----:B------:R-:W-:Y:S01]  /*0e20*/  SHF.R.S32.HI R124, RZ, 0x1f, R132 ;  /* 0x0000001fff7c7819 */ /* 0x000fe20000011484 */
[----:B------:R-:W-:Y:S01]  /*0e30*/  ULDC.64 UR4, c[0x0][0x1b8] ;  /* 0x00006e0000047ab9 */ /* 0x000fe20000000a00 */
[----:B------:R-:W-:-:S13]  /*0e40*/  ISETP.NE.AND.EX P4, PT, RZ, c[0x0][0x344], PT, P4 ;  /* 0x0000d100ff007a0c */ /* 0x000fda0003f85340 */
[----:B------:R-:W-:-:S04]  /*0e50*/  @P4 IMAD.MOV.U32 R2, RZ, RZ, 0x4 ;  /* 0x00000004ff024424 */ /* 0x000fc800078e00ff */
[----:B------:R-:W-:-:S05]  /*0e60*/  @P4 IMAD.WIDE R2, R26, R2, c[0x0][0x340] ;  /* 0x0000d0001a024625 */ /* 0x000fca00078e0202 */
[----:B------:R1:W2:Y:S01]  /*0e70*/  @P4 LDG.E R16, [R2.64] ;  /* 0x0000000c02104981 */ /* 0x0002a2000c1e1900 */
[----:B------:R-:W-:Y:S01]  /*0e80*/  UIMAD UR6, UR14, UR4, URZ ;  /* 0x000000040e0672a4 */ /* 0x000fe2000f8e023f */
[----:B------:R-:W-:Y:S01]  /*0e90*/  PLOP3.LUT P1, PT, PT, PT, UP2, 0x80, 0x0 ;  /* 0x000000000000781c */ /* 0x000fe20003f2f028 */
[----:B------:R-:W-:Y:S01]  /*0ea0*/  UIMAD.WIDE.U32 UR16, UR10, UR4, URZ ;  /* 0x000000040a1072a5 */ /* 0x000fe2000f8e003f */
[----:B------:R-:W-:Y:S01]  /*0eb0*/  PLOP3.LUT P0, PT, PT, PT, UP2, 0x80, 0x0 ;  /* 0x000000000000781c */ /* 0x000fe20003f0f028 */
[----:B------:R-:W-:Y:S01]  /*0ec0*/  UIMAD UR5, UR10, UR5, UR6 ;  /* 0x000000050a0572a4 */ /* 0x000fe2000f8e0206 */
[----:B------:R-:W-:Y:S01]  /*0ed0*/  SHF.R.S32.HI R17, RZ, 0x1f, R26 ;  /* 0x0000001fff117819 */ /* 0x000fe2000001141a */
[----:B------:R-:W-:Y:S01]  /*0ee0*/  ULDC UR4, c[0x0][0x2c4] ;  /* 0x0000b10000047ab9 */ /* 0x000fe20000000800 */
[----:B------:R-:W-:Y:S01]  /*0ef0*/  LEA.HI R9, R124, R132, RZ, 0x4 ;  /* 0x000000847c097211 */ /* 0x000fe200078f20ff */
[----:B------:R-:W-:Y:S01]  /*0f00*/  UIADD3 UR5, UR17, UR5, URZ ;  /* 0x0000000511057290 */ /* 0x000fe2000fffe03f */
[----:B------:R-:W-:Y:S01]  /*0f10*/  BSSY B0, `(.L_x_1587) ;  /* 0x00000b1000007945 */ /* 0x000fe20003800000 */
[----:B------:R-:W-:Y:S01]  /*0f20*/  IMAD R5, R17, c[0x0][0x1c0], RZ ;  /* 0x0000700011057a24 */ /* 0x000fe200078e02ff */
[----:B------:R-:W-:Y:S01]  /*0f30*/  SHF.R.S32.HI R8, RZ, 0x4, R9 ;  /* 0x00000004ff087819 */ /* 0x000fe20000011409 */
[----:B------:R-:W-:-:S02]  /*0f40*/  ULDC UR15, c[0x0][0x168] ;  /* 0x00005a00000f7ab9 */ /* 0x000fc40000000800 */
[----:B------:R-:W-:Y:S01]  /*0f50*/  IMAD R5, R26, c[0x0][0x1c4], R5 ;  /* 0x000071001a057a24 */ /* 0x000fe200078e0205 */
[----:B------:R-:W-:Y:S01]  /*0f60*/  LEA.HI R7, R9, R8, RZ, 0x1 ;  /* 0x0000000809077211 */ /* 0x000fe200078f08ff */
[----:B------:R-:W-:Y:S02]  /*0f70*/  UIMAD UR15, UR4, UR15, URZ ;  /* 0x0000000f040f72a4 */ /* 0x000fe4000f8e023f */
[----:B------:R-:W-:Y:S02]  /*0f80*/  ULDC.64 UR6, c[0x0][0x1e8] ;  /* 0x00007a0000067ab9 */ /* 0x000fe40000000a00 */
[----:B------:R-:W-:Y:S01]  /*0f90*/  UIMAD UR6, UR14, UR6, URZ ;  /* 0x000000060e0672a4 */ /* 0x000fe2000f8e023f */
[----:B-1----:R-:W-:Y:S01]  /*0fa0*/  LEA.HI R2, R124, R132, RZ, 0x3 ;  /* 0x000000847c027211 */ /* 0x002fe200078f18ff */
[----:B------:R-:W-:Y:S02]  /*0fb0*/  IMAD.U32 R3, RZ, RZ, UR17 ;  /* 0x00000011ff037e24 */ /* 0x000fe4000f8e00ff */
[----:B------:R-:W-:Y:S01]  /*0fc0*/  UIMAD UR6, UR10, UR7, UR6 ;  /* 0x000000070a0672a4 */ /* 0x000fe2000f8e0206 */
[----:B------:R-:W-:Y:S01]  /*0fd0*/  IMAD.U32 R3, RZ, RZ, UR5 ;  /* 0x00000005ff037e24 */ /* 0x000fe2000f8e00ff */
[----:B------:R-:W-:Y:S01]  /*0fe0*/  LOP3.LUT R0, R2, 0xfffffff8, RZ, 0xc0, !PT ;  /* 0xfffffff802007812 */ /* 0x000fe200078ec0ff */
[----:B------:R-:W-:Y:S01]  /*0ff0*/  ULDC.64 UR4, c[0x0][0x210] ;  /* 0x0000840000047ab9 */ /* 0x000fe20000000a00 */
[----:B------:R-:W-:Y:S01]  /*1000*/  SHF.R.S32.HI R22, RZ, 0x3, R2 ;  /* 0x00000003ff167819 */ /* 0x000fe20000011402 */
[----:B------:R-:W-:Y:S01]  /*1010*/  IMAD.U32 R2, RZ, RZ, UR16 ;  /* 0x00000010ff027e24 */ /* 0x000fe2000f8e00ff */
[----:B------:R-:W-:Y:S01]  /*1020*/  UIMAD UR4, UR14, UR4, URZ ;  /* 0x000000040e0472a4 */ /* 0x000fe2000f8e023f */
[----:B------:R-:W-:Y:S01]  /*1030*/  IMAD.IADD R23, R132, 0x1, -R0 ;  /* 0x0000000184177824 */ /* 0x000fe200078e0a00 */
[----:B------:R-:W-:Y:S01]  /*1040*/  IADD3 R28, R22, UR9, RZ ;  /* 0x00000009161c7c10 */ /* 0x000fe2000fffe0ff */
[----:B------:R-:W-:Y:S01]  /*1050*/  IMAD.WIDE.U32 R2, R26, c[0x0][0x1c0], R2 ;  /* 0x000070001a027a25 */ /* 0x000fe200078e0002 */
[----:B------:R-:W-:-:S03]  /*1060*/  UIMAD UR4, UR10, UR5, UR4 ;  /* 0x000000050a0472a4 */ /* 0x000fc6000f8e0204 */
[----:B------:R-:W-:Y:S02]  /*1070*/  IMAD R4, R23, 0x20, R22 ;  /* 0x0000002017047824 */ /* 0x000fe400078e0216 */
[----:B------:R-:W-:Y:S02]  /*1080*/  IMAD.IADD R3, R3, 0x1, R5 ;  /* 0x0000000103037824 */ /* 0x000fe400078e0205 */
[C---:B------:R-:W-:Y:S01]  /*1090*/  IMAD.SHL.U32 R10, R23.reuse, 0x8, RZ ;  /* 0x00000008170a7824 */ /* 0x040fe200078e00ff */
[----:B------:R-:W-:Y:S01]  /*10a0*/  IADD3 R4, R4, UR9, RZ ;  /* 0x0000000904047c10 */ /* 0x000fe2000fffe0ff */
[----:B------:R-:W-:-:S03]  /*10b0*/  IMAD.SHL.U32 R19, R23, 0x8, RZ ;  /* 0x0000000817137824 */ /* 0x000fc600078e00ff */
[----:B------:R-:W-:Y:S01]  /*10c0*/  SHF.R.S32.HI R11, RZ, 0x1f, R10 ;  /* 0x0000001fff0b7819 */ /* 0x000fe2000001140a */
[----:B------:R-:W-:Y:S01]  /*10d0*/  @P1 IMAD.HI.U32 R6, R4, c[0x0][0x2c8], RZ ;  /* 0x0000b20004061a27 */ /* 0x000fe200078e00ff */
[----:B------:R-:W-:Y:S02]  /*10e0*/  ISETP.GE.AND P1, PT, R28, UR15, PT ;  /* 0x0000000f1c007c0c */ /* 0x000fe4000bf26270 */
[----:B------:R-:W-:Y:S01]  /*10f0*/  IADD3 R20, R19, 0xc0, RZ ;  /* 0x000000c013147810 */ /* 0x000fe20007ffe0ff */
[----:B------:R-:W-:Y:S01]  /*1100*/  IMAD.MOV.U32 R0, RZ, RZ, R4 ;  /* 0x000000ffff007224 */ /* 0x000fe200078e0004 */
[----:B------:R-:W-:Y:S02]  /*1110*/  @P0 SHF.R.U32.HI R0, RZ, c[0x0][0x2cc], R6 ;  /* 0x0000b300ff000a19 */ /* 0x000fe40000011606 */
[----:B------:R-:W-:Y:S02]  /*1120*/  LOP3.LUT R6, R7, 0xfffffffe, RZ, 0xc0, !PT ;  /* 0xfffffffe07067812 */ /* 0x000fe400078ec0ff */
[----:B------:R-:W-:Y:S01]  /*1130*/  ISETP.GE.AND P5, PT, R20, c[0x0][0x198], PT ;  /* 0x0000660014007a0c */ /* 0x000fe20003fa6270 */
[----:B------:R-:W-:Y:S01]  /*1140*/  IMAD.MOV R5, RZ, RZ, -R0 ;  /* 0x000000ffff057224 */ /* 0x000fe200078e0a00 */
[----:B------:R-:W-:Y:S01]  /*1150*/  IADD3 R18, R10, 0x40, RZ ;  /* 0x000000400a127810 */ /* 0x000fe20007ffe0ff */
[----:B------:R-:W-:Y:S01]  /*1160*/  IMAD.IADD R29, R8, 0x1, -R6 ;  /* 0x00000001081d7824 */ /* 0x000fe200078e0a06 */
[----:B------:R-:W-:Y:S01]  /*1170*/  SHF.R.S32.HI R6, RZ, 0x1f, R0 ;  /* 0x0000001fff067819 */ /* 0x000fe20000011400 */
[----:B------:R-:W-:Y:S01]  /*1180*/  IMAD R5, R5, c[0x0][0x2c4], R4 ;  /* 0x0000b10005057a24 */ /* 0x000fe200078e0204 */
[----:B------:R-:W-:Y:S01]  /*1190*/  IADD3 R8, R28, 0x20, RZ ;  /* 0x000000201c087810 */ /* 0x000fe20007ffe0ff */
[----:B------:R-:W-:Y:S01]  /*11a0*/  IMAD.SHL.U32 R4, R22, 0x40, RZ ;  /* 0x0000004016047824 */ /* 0x000fe200078e00ff */
[----:B------:R-:W-:Y:S01]  /*11b0*/  @!P1 SHF.R.S32.HI R13, RZ, 0x1f, R20 ;  /* 0x0000001fff0d9819 */ /* 0x000fe20000011414 */
[----:B------:R-:W-:Y:S01]  /*11c0*/  IMAD R6, R6, c[0x0][0x1b0], RZ ;  /* 0x00006c0006067a24 */ /* 0x000fe200078e02ff */
[----:B------:R-:W-:Y:S01]  /*11d0*/  ISETP.GE.AND P0, PT, R8, UR15, PT ;  /* 0x0000000f08007c0c */ /* 0x000fe2000bf06270 */
[----:B------:R-:W-:Y:S01]  /*11e0*/  IMAD.WIDE.U32 R2, R0, c[0x0][0x1b0], R2 ;  /* 0x00006c0000027a25 */ /* 0x000fe200078e0002 */
[----:B------:R-:W-:-:S02]  /*11f0*/  LOP3.LUT R4, R4, 0x1c0, RZ, 0xc0, !PT ;  /* 0x000001c004047812 */ /* 0x000fc400078ec0ff */
[----:B------:R-:W-:Y:S01]  /*1200*/  @!P1 LEA.HI R20, R13, R20, RZ, 0x3 ;  /* 0x000000140d149211 */ /* 0x000fe200078f18ff */
[----:B------:R-:W-:Y:S01]  /*1210*/  IMAD R0, R0, c[0x0][0x1b4], R6 ;  /* 0x00006d0000007a24 */ /* 0x000fe200078e0206 */
[----:B------:R-:W-:Y:S02]  /*1220*/  LOP3.LUT R7, R4, 0x38, R10, 0xf8, !PT ;  /* 0x0000003804077812 */ /* 0x000fe400078ef80a */
[----:B------:R-:W-:Y:S01]  /*1230*/  SHF.R.U32.HI R4, RZ, 0x3, R4 ;  /* 0x00000003ff047819 */ /* 0x000fe20000011604 */
[----:B------:R-:W-:Y:S01]  /*1240*/  IMAD.IADD R3, R3, 0x1, R0 ;  /* 0x0000000103037824 */ /* 0x000fe200078e0200 */
[----:B------:R-:W-:Y:S02]  /*1250*/  IADD3 R6, R10, 0x80, RZ ;  /* 0x000000800a067810 */ /* 0x000fe40007ffe0ff */
[----:B------:R-:W-:Y:S01]  /*1260*/  LOP3.LUT R7, R7, R4, RZ, 0x3c, !PT ;  /* 0x0000000407077212 */ /* 0x000fe200078e3cff */
[----:B------:R-:W-:Y:S01]  /*1270*/  IMAD.WIDE.U32 R2, R5, c[0x0][0x1a8], R2 ;  /* 0x00006a0005027a25 */ /* 0x000fe200078e0002 */
[----:B------:R-:W-:-:S02]  /*1280*/  SHF.R.S32.HI R4, RZ, 0x1f, R5 ;  /* 0x0000001fff047819 */ /* 0x000fc40000011405 */
[----:B------:R-:W-:Y:S02]  /*1290*/  ISETP.GE.AND P2, PT, R6, c[0x0][0x1d4], PT ;  /* 0x0000750006007a0c */ /* 0x000fe40003f46270 */
[----:B------:R-:W-:Y:S01]  /*12a0*/  LEA.HI R6, R124, R132, RZ, 0x6 ;  /* 0x000000847c067211 */ /* 0x000fe200078f30ff */
[----:B------:R-:W-:Y:S01]  /*12b0*/  IMAD R0, R4, c[0x0][0x1a8], RZ ;  /* 0x00006a0004007a24 */ /* 0x000fe200078e02ff */
[----:B------:R-:W-:Y:S02]  /*12c0*/  LEA R27, P3, R2, c[0x0][0x160], 0x1 ;  /* 0x00005800021b7a11 */ /* 0x000fe400078608ff */
[----:B------:R-:W-:Y:S01]  /*12d0*/  @!P1 LOP3.LUT R20, R20, 0xfffffff8, RZ, 0xc0, !PT ;  /* 0xfffffff814149812 */ /* 0x000fe200078ec0ff */
[----:B------:R-:W-:Y:S01]  /*12e0*/  IMAD.SHL.U32 R4, R6, 0x8, RZ ;  /* 0x0000000806047824 */ /* 0x000fe200078e00ff */
[----:B------:R-:W-:Y:S01]  /*12f0*/  IADD3 R6, R19, 0x80, RZ ;  /* 0x0000008013067810 */ /* 0x000fe20007ffe0ff */
[----:B------:R-:W-:-:S03]  /*1300*/  IMAD R0, R5, c[0x0][0x1ac], R0 ;  /* 0x00006b0005007a24 */ /* 0x000fc600078e0200 */
[----:B------:R-:W-:Y:S01]  /*1310*/  LOP3.LUT R225, R7, 0xfffffe00, R4, 0xf8, !PT ;  /* 0xfffffe0007e17812 */ /* 0x000fe200078ef804 */
[----:B------:R-:W-:Y:S01]  /*1320*/  IMAD.IADD R0, R3, 0x1, R0 ;  /* 0x0000000103007824 */ /* 0x000fe200078e0200 */
[----:B------:R-:W-:Y:S02]  /*1330*/  LOP3.LUT R4, R9, 0xfffffff0, RZ, 0xc0, !PT ;  /* 0xfffffff009047812 */ /* 0x000fe400078ec0ff */
[----:B------:R-:W-:Y:S02]  /*1340*/  SHF.R.S32.HI R7, RZ, 0x1f, R22 ;  /* 0x0000001fff077819 */ /* 0x000fe40000011416 */
[----:B------:R-:W-:Y:S01]  /*1350*/  LEA.HI.X R25, R2, c[0x0][0x164], R0, 0x1, P3 ;  /* 0x0000590002197a11 */ /* 0x000fe200018f0c00 */
[----:B------:R-:W-:Y:S01]  /*1360*/  IMAD.IADD R8, R132, 0x1, -R4 ;  /* 0x0000000184087824 */ /* 0x000fe200078e0a04 */
[----:B------:R-:W-:Y:S01]  /*1370*/  @!P1 SHF.R.S32.HI R5, RZ, 0x1f, R6 ;  /* 0x0000001fff059819 */ /* 0x000fe20000011406 */
[----:B------:R-:W-:Y:S01]  /*1380*/  IMAD R0, R7, c[0x0][0x1e0], RZ ;  /* 0x0000780007007a24 */ /* 0x000fe200078e02ff */
[----:B------:R-:W-:Y:S01]  /*1390*/  ISETP.GE.AND P6, PT, R6, c[0x0][0x198], PT ;  /* 0x0000660006007a0c */ /* 0x000fe20003fc6270 */
[----:B------:R-:W-:Y:S01]  /*13a0*/  SHFL.IDX PT, R3, R25, RZ, 0x181f ;  /* 0x00181fff19037589 */ /* 0x000fe200000e0000 */
[----:B------:R-:W-:Y:S01]  /*13b0*/  SHF.R.S32.HI R2, RZ, 0x1f, R8 ;  /* 0x0000001fff027819 */ /* 0x000fe20000011408 */
[----:B------:R-:W-:Y:S01]  /*13c0*/  IMAD R0, R22, c[0x0][0x1e4], R0 ;  /* 0x0000790016007a24 */ /* 0x000fe200078e0200 */
[----:B------:R-:W-:Y:S01]  /*13d0*/  @!P1 LEA.HI R15, R5, R6, RZ, 0x3 ;  /* 0x00000006050f9211 */ /* 0x000fe200078f18ff */
[----:B------:R-:W-:Y:S01]  /*13e0*/  IMAD R6, R7, c[0x0][0x208], RZ ;  /* 0x0000820007067a24 */ /* 0x000fe200078e02ff */
[----:B------:R-:W-:Y:S01]  /*13f0*/  LEA.HI R24, R2, R8, RZ, 0x3 ;  /* 0x0000000802187211 */ /* 0x000fe200078f18ff */
[----:B------:R-:W-:Y:S01]  /*1400*/  IMAD.WIDE.U32 R4, R22, c[0x0][0x1e0], R10 ;  /* 0x0000780016047a25 */ /* 0x000fe200078e000a */
[----:B------:R-:W1:Y:S02]  /*1410*/  SHFL.IDX PT, R2, R27, RZ, 0x181f ;  /* 0x00181fff1b027589 */ /* 0x000e6400000e0000 */
[----:B------:R-:W-:Y:S01]  /*1420*/  LOP3.LUT R14, R24, 0xfffffff8, RZ, 0xc0, !PT ;  /* 0xfffffff8180e7812 */ /* 0x000fe200078ec0ff */
[----:B------:R-:W-:-:S02]  /*1430*/  IMAD R12, R22, c[0x0][0x20c], R6 ;  /* 0x00008300160c7a24 */ /* 0x000fc400078e0206 */
[----:B------:R-:W-:-:S04]  /*1440*/  IMAD.WIDE.U32 R6, R22, c[0x0][0x208], R10 ;  /* 0x0000820016067a25 */ /* 0x000fc800078e000a */
[----:B------:R-:W-:Y:S02]  /*1450*/  IMAD.IADD R9, R5, 0x1, R0 ;  /* 0x0000000105097824 */ /* 0x000fe400078e0200 */
[----:B------:R-:W-:Y:S01]  /*1460*/  IMAD.IADD R21, R8, 0x1, -R14 ;  /* 0x0000000108157824 */ /* 0x000fe200078e0a0e */
[----:B------:R-:W-:Y:S01]  /*1470*/  @!P1 LOP3.LUT R14, R15, 0xfffffff8, RZ, 0xc0, !PT ;  /* 0xfffffff80f0e9812 */ /* 0x000fe200078ec0ff */
[----:B------:R-:W-:Y:S02]  /*1480*/  IMAD.IADD R5, R7, 0x1, R12 ;  /* 0x0000000107057824 */ /* 0x000fe400078e020c */
[----:B------:R-:W-:Y:S02]  /*1490*/  IMAD.MOV.U32 R8, RZ, RZ, R4 ;  /* 0x000000ffff087224 */ /* 0x000fe400078e0004 */
[----:B------:R-:W-:Y:S02]  /*14a0*/  IMAD.U32 R12, RZ, RZ, UR10 ;  /* 0x0000000aff0c7e24 */ /* 0x000fe4000f8e00ff */
[----:B------:R-:W-:-:S02]  /*14b0*/  IMAD.U32 R0, RZ, RZ, UR10 ;  /* 0x0000000aff007e24 */ /* 0x000fc4000f8e00ff */
[----:B------:R-:W-:Y:S02]  /*14c0*/  IMAD.MOV.U32 R4, RZ, RZ, R6 ;  /* 0x000000ffff047224 */ /* 0x000fe400078e0006 */
[----:B------:R-:W-:-:S04]  /*14d0*/  IMAD.WIDE.U32 R12, R12, c[0x0][0x1e8], R8 ;  /* 0x00007a000c0c7a25 */ /* 0x000fc800078e0008 */
[----:B------:R-:W-:Y:S01]  /*14e0*/  IMAD.WIDE.U32 R8, R0, c[0x0][0x210], R4 ;  /* 0x0000840000087a25 */ /* 0x000fe200078e0004 */
[C---:B-1----:R-:W-:Y:S02]  /*14f0*/  @!P1 LEA R4, P3, R19.reuse, R2, 0x1 ;  /* 0x0000000213049211 */ /* 0x042fe400078608ff */
[----:B------:R-:W-:Y:S01]  /*1500*/  @!P1 SHF.R.S32.HI R0, RZ, 0x1f, R18 ;  /* 0x0000001fff009819 */ /* 0x000fe20000011412 */
[----:B------:R-:W-:Y:S01]  /*1510*/  @!P1 IMAD.WIDE R14, R14, 0x2, R2 ;  /* 0x000000020e0e9825 */ /* 0x000fe200078e0202 */
[C---:B------:R-:W-:Y:S02]  /*1520*/  @!P1 LEA.HI.X R5, R19.reuse, R3, R11, 0x1, P3 ;  /* 0x0000000313059211 */ /* 0x040fe400018f0c0b */
[----:B------:R-:W-:Y:S02]  /*1530*/  ISETP.GE.AND P3, PT, R19, c[0x0][0x198], PT ;  /* 0x0000660013007a0c */ /* 0x000fe40003f66270 */
[----:B------:R-:W-:Y:S02]  /*1540*/  @!P1 LEA.HI R0, R0, R18, RZ, 0x3 ;  /* 0x0000001200009211 */ /* 0x000fe400078f18ff */
[----:B------:R-:W-:-:S02]  /*1550*/  IADD3 R13, R13, UR6, RZ ;  /* 0x000000060d0d7c10 */ /* 0x000fc4000fffe0ff */
[--C-:B--2---:R-:W-:Y:S01]  /*1560*/  @P4 SHF.R.S32.HI R7, RZ, 0x1f, R16.reuse ;  /* 0x0000001fff074819 */ /* 0x104fe20000011410 */
[----:B------:R-:W-:Y:S01]  /*1570*/  @P4 IMAD.MOV.U32 R6, RZ, RZ, R16 ;  /* 0x000000ffff064224 */ /* 0x000fe200078e0010 */
[----:B------:R-:W-:Y:S01]  /*1580*/  @!P1 LOP3.LUT R16, R0, 0xfffffff8, RZ, 0xc0, !PT ;  /* 0xfffffff800109812 */ /* 0x000fe200078ec0ff */
[----:B------:R-:W-:Y:S02]  /*1590*/  @!P4 IMAD.MOV.U32 R6, RZ, RZ, R26 ;  /* 0x000000ffff06c224 */ /* 0x000fe400078e001a */
[----:B------:R-:W-:Y:S01]  /*15a0*/  @!P4 IMAD.MOV.U32 R7, RZ, RZ, R17 ;  /* 0x000000ffff07c224 */ /* 0x000fe200078e0011 */
[----:B------:R-:W-:Y:S01]  /*15b0*/  ISETP.GE.AND P4, PT, R19, c[0x0][0x198], PT ;  /* 0x0000660013007a0c */ /* 0x000fe20003f86270 */
[----:B------:R-:W-:Y:S01]  /*15c0*/  @!P1 IMAD.SHL.U32 R0, R225, 0x2, RZ ;  /* 0x00000002e1009824 */ /* 0x000fe200078e00ff */
[----:B------:R-:W-:Y:S01]  /*15d0*/  ISETP.GE.AND P4, PT, R18, c[0x0][0x198], PT ;  /* 0x0000660012007a0c */ /* 0x000fe20003f86270 */
[----:B------:R-:W-:-:S03]  /*15e0*/  @!P1 IMAD.WIDE R16, R16, 0x2, R2 ;  /* 0x0000000210109825 */ /* 0x000fc600078e0202 */
[----:B------:R-:W-:Y:S01]  /*15f0*/  @!PT LDS RZ, [RZ] ;  /* 0x00000000fffff984 */ /* 0x000fe20000000800 */
[----:B------:R1:W-:Y:S01]  /*1600*/  @!P1 LDGSTS.E.BYPASS.LTC128B.128 [R0+0x10100], [R4.64], !P3 ;  /* 0x1010000004009fae */ /* 0x0003e2000d901d4c */
[----:B------:R-:W-:Y:S01]  /*1610*/  @!P1 IMAD.WIDE R2, R20, 0x2, R2 ;  /* 0x0000000214029825 */ /* 0x000fe200078e0202 */
[----:B------:R-:W-:Y:S02]  /*1620*/  P2R R26, PR, RZ, 0x10 ;  /* 0x00000010ff1a7803 */ /* 0x000fe40000000000 */
[----:B------:R-:W-:Y:S01]  /*1630*/  ISETP.GE.AND P3, PT, R18, c[0x0][0x1d4], PT ;  /* 0x0000750012007a0c */ /* 0x000fe20003f66270 */
[----:B------:R-:W-:-:S04]  /*1640*/  IMAD.WIDE.U32 R34, R6, c[0x0][0x1f0], R12 ;  /* 0x00007c0006227a25 */ /* 0x000fc800078e000c */
[----:B------:R2:W-:Y:S01]  /*1650*/  @!P1 LDGSTS.E.BYPASS.LTC128B.128 [R0+0x14100], [R16.64], !P4 ;  /* 0x1410000010009fae */ /* 0x0005e2000e101d4c */
[----:B------:R-:W-:-:S03]  /*1660*/  ISETP.GE.AND P4, PT, R10, c[0x0][0x1d4], PT ;  /* 0x000075000a007a0c */ /* 0x000fc60003f86270 */
[----:B------:R3:W-:Y:S04]  /*1670*/  @!P1 LDGSTS.E.BYPASS.LTC128B.128 [R0+0x18100], [R14.64], !P6 ;  /* 0x181000000e009fae */ /* 0x0007e8000f101d4c */
[----:B------:R4:W-:Y:S01]  /*1680*/  @!P1 LDGSTS.E.BYPASS.LTC128B.128 [R0+0x1c100], [R2.64], !P5 ;  /* 0x1c10000002009fae */ /* 0x0009e2000e901d4c */
[----:B------:R-:W-:-:S03]  /*1690*/  LOP3.LUT P1, RZ, R21, 0x2, RZ, 0xc0, !PT ;  /* 0x0000000215ff7812 */ /* 0x000fc6000782c0ff */
[----:B------:R4:W-:Y:S01]  /*16a0*/  STL.64 [R1+0x38], R34 ;  /* 0x0000382201007387 */ /* 0x0009e20000100a00 */
[----:B-1----:R-:W-:Y:S02]  /*16b0*/  IMAD.SHL.U32 R4, R21, 0x40, RZ ;  /* 0x0000004015047824 */ /* 0x002fe400078e00ff */
[----:B------:R-:W-:Y:S02]  /*16c0*/  IMAD R5, R7, c[0x0][0x1f0], RZ ;  /* 0x00007c0007057a24 */ /* 0x000fe400078e02ff */
[----:B--2---:R-:W-:Y:S02]  /*16d0*/  IMAD.MOV.U32 R16, RZ, RZ, 0x20 ;  /* 0x00000020ff107424 */ /* 0x004fe400078e00ff */
[----:B---3--:R-:W-:Y:S02]  /*16e0*/  IMAD R14, R6, c[0x0][0x1f4], R5 ;  /* 0x00007d00060e7a24 */ /* 0x008fe400078e0205 */
[----:B------:R-:W-:Y:S02]  /*16f0*/  IMAD.SHL.U32 R5, R24, 0x40, RZ ;  /* 0x0000004018057824 */ /* 0x000fe400078e00ff */
[----:B----4-:R-:W-:Y:S01]  /*1700*/  IMAD.SHL.U32 R2, R29, 0x8, RZ ;  /* 0x000000081d027824 */ /* 0x010fe200078e00ff */
[----:B------:R-:W-:Y:S01]  /*1710*/  LOP3.LUT R0, R4, 0x1c0, RZ, 0xc0, !PT ;  /* 0x000001c004007812 */ /* 0x000fe200078ec0ff */
[----:B------:R-:W-:Y:S01]  /*1720*/  IMAD.IADD R37, R35, 0x1, R14 ;  /* 0x0000000123257824 */ /* 0x000fe200078e020e */
[----:B------:R-:W-:Y:S01]  /*1730*/  IADD3 R3, R9, UR4, RZ ;  /* 0x0000000409037c10 */ /* 0x000fe2000fffe0ff */
[----:B------:R-:W-:Y:S01]  /*1740*/  IMAD.MOV.U32 R4, RZ, RZ, 0x10 ;  /* 0x00000010ff047424 */ /* 0x000fe200078e00ff */
[----:B------:R-:W-:Y:S01]  /*1750*/  LOP3.LUT R2, R0, 0x8, R2, 0xf8, !PT ;  /* 0x0000000800027812 */ /* 0x000fe200078ef802 */
[----:B------:R1:W2:Y:S01]  /*1760*/  SHFL.IDX PT, R9, R25, 0x1, 0x181f ;  /* 0x00381f0019097f89 */ /* 0x0002a200000e0000 */
[----:B------:R-:W-:-:S02]  /*1770*/  SHF.R.U32.HI R0, RZ, 0x3, R0 ;  /* 0x00000003ff007819 */ /* 0x000fc40000011600 */
[----:B------:R-:W-:Y:S02]  /*1780*/  SEL R4, R4, 0xfffffff0, !P1 ;  /* 0xfffffff004047807 */ /* 0x000fe40004800000 */
[----:B------:R-:W-:Y:S01]  /*1790*/  LOP3.LUT R15, R2, R0, RZ, 0x3c, !PT ;  /* 0x00000000020f7212 */ /* 0x000fe200078e3cff */
[----:B------:R-:W-:Y:S01]  /*17a0*/  IMAD R0, R7, c[0x0][0x218], RZ ;  /* 0x0000860007007a24 */ /* 0x000fe200078e02ff */
[----:B------:R-:W-:Y:S01]  /*17b0*/  LOP3.LUT P1, RZ, R21, 0x4, RZ, 0xc0, !PT ;  /* 0x0000000415ff7812 */ /* 0x000fe2000782c0ff */
[----:B------:R-:W-:Y:S01]  /*17c0*/  IMAD.MOV.U32 R2, RZ, RZ, R8 ;  /* 0x000000ffff027224 */ /* 0x000fe200078e0008 */
[----:B------:R-:W-:Y:S01]  /*17d0*/  LOP3.LUT R5, R15, 0xfffffe00, R5, 0xf8, !PT ;  /* 0xfffffe000f057812 */ /* 0x000fe200078ef805 */
[----:B------:R-:W-:Y:S01]  /*17e0*/  IMAD R7, R6, c[0x0][0x21c], R0 ;  /* 0x0000870006077a24 */ /* 0x000fe200078e0200 */
[----:B------:R-:W-:Y:S01]  /*17f0*/  IADD3 R0, R10, 0xc0, RZ ;  /* 0x000000c00a007810 */ /* 0x000fe20007ffe0ff */
[----:B------:R-:W-:Y:S01]  /*1800*/  IMAD.WIDE.U32 R32, R6, c[0x0][0x218], R2 ;  /* 0x0000860006207a25 */ /* 0x000fe200078e0002 */
[----:B------:R1:W3:Y:S01]  /*1810*/  SHFL.IDX PT, R8, R27, 0x1, 0x181f ;  /* 0x00381f001b087f89 */ /* 0x0002e200000e0000 */
[----:B------:R-:W-:-:S02]  /*1820*/  SEL R2, R16, 0xffffffe0, !P1 ;  /* 0xffffffe010027807 */ /* 0x000fc40004800000 */
[----:B------:R-:W-:Y:S01]  /*1830*/  IMAD.IADD R31, R33, 0x1, R7 ;  /* 0x00000001211f7824 */ /* 0x000fe200078e0207 */
[----:B------:R1:W-:Y:S01]  /*1840*/  STL.64 [R1+0x40], R32 ;  /* 0x0000402001007387 */ /* 0x0003e20000100a00 */
[----:B------:R-:W-:-:S03]  /*1850*/  ISETP.GE.AND P1, PT, R0, c[0x0][0x1d4], PT ;  /* 0x0000750000007a0c */ /* 0x000fc60003f26270 */
[----:B------:R1:W-:Y:S04]  /*1860*/  STL [R1+0x34], R37 ;  /* 0x0000342501007387 */ /* 0x0003e80000100800 */
[----:B------:R1:W-:Y:S01]  /*1870*/  STL [R1+0x2c], R31 ;  /* 0x00002c1f01007387 */ /* 0x0003e20000100800 */
[----:B------:R-:W-:Y:S05]  /*1880*/  @P0 BRA `(.L_x_1588) ;  /* 0x0000019000000947 */ /* 0x000fea0003800000 */
[C---:B--2---:R-:W-:Y:S02]  /*1890*/  IADD3 R3, R19.reuse, 0x80, RZ ;  /* 0x0000008013037810 */ /* 0x044fe40007ffe0ff */
[C---:B------:R-:W-:Y:S02]  /*18a0*/  IADD3 R0, R19.reuse, 0xc0, RZ ;  /* 0x000000c013007810 */ /* 0x040fe40007ffe0ff */
[----:B---3--:R-:W-:Y:S02]  /*18b0*/  LEA R6, P0, R19, R8, 0x1 ;  /* 0x0000000813067211 */ /* 0x008fe400078008ff */
[----:B------:R-:W-:-:S02]  /*18c0*/  SHF.R.S32.HI R14, RZ, 0x1f, R18 ;  /* 0x0000001fff0e7819 */ /* 0x000fc40000011412 */
[----:B------:R-:W-:Y:S02]  /*18d0*/  SHF.R.S32.HI R12, RZ, 0x1f, R3 ;  /* 0x0000001fff0c7819 */ /* 0x000fe40000011403 */
[----:B------:R-:W-:Y:S02]  /*18e0*/  SHF.R.S32.HI R13, RZ, 0x1f, R0 ;  /* 0x0000001fff0d7819 */ /* 0x000fe40000011400 */
[----:B------:R-:W-:Y:S02]  /*18f0*/  P2R R17, PR, RZ, 0x2 ;  /* 0x00000002ff117803 */ /* 0x000fe40000000000 */
[C---:B------:R-:W-:Y:S02]  /*1900*/  LEA.HI.X R7, R19.reuse, R9, R11, 0x1, P0 ;  /* 0x0000000913077211 */ /* 0x040fe400000f0c0b */
[----:B------:R-:W-:Y:S02]  /*1910*/  LEA.HI R14, R14, R18, RZ, 0x3 ;  /* 0x000000120e0e7211 */ /* 0x000fe400078f18ff */
[----:B------:R-:W-:-:S02]  /*1920*/  ISETP.GE.AND P1, PT, R19, c[0x0][0x198], PT ;  /* 0x0000660013007a0c */ /* 0x000fc40003f26270 */
[----:B------:R-:W-:Y:S02]  /*1930*/  ISETP.NE.AND P0, PT, R26, RZ, PT ;  /* 0x000000ff1a00720c */ /* 0x000fe40003f05270 */
[----:B------:R-:W-:Y:S02]  /*1940*/  LEA.HI R3, R12, R3, RZ, 0x3 ;  /* 0x000000030c037211 */ /* 0x000fe400078f18ff */
[----:B------:R-:W-:Y:S02]  /*1950*/  LEA.HI R0, R13, R0, RZ, 0x3 ;  /* 0x000000000d007211 */ /* 0x000fe400078f18ff */
[----:B------:R-:W-:Y:S02]  /*1960*/  LOP3.LUT R14, R14, 0xfffffff8, RZ, 0xc0, !PT ;  /* 0xfffffff80e0e7812 */ /* 0x000fe400078ec0ff */
[----:B------:R-:W-:Y:S02]  /*1970*/  LOP3.LUT R3, R3, 0xfffffff8, RZ, 0xc0, !PT ;  /* 0xfffffff803037812 */ /* 0x000fe400078ec0ff */
[----:B------:R-:W-:Y:S01]  /*1980*/  LOP3.LUT R16, R0, 0xfffffff8, RZ, 0xc0, !PT ;  /* 0xfffffff800107812 */ /* 0x000fe200078ec0ff */
[----:B------:R-:W-:-:S02]  /*1990*/  IMAD.SHL.U32 R0, R225, 0x2, RZ ;  /* 0x00000002e1007824 */ /* 0x000fc400078e00ff */
[----:B------:R-:W-:-:S03]  /*19a0*/  IMAD.WIDE R14, R14, 0x2, R8 ;  /* 0x000000020e0e7825 */ /* 0x000fc600078e0208 */
[----:B------:R2:W-:Y:S01]  /*19b0*/  LDGSTS.E.BYPASS.LTC128B.128 [R0+0x11100], [R6.64], !P1 ;  /* 0x1110000006007fae */ /* 0x0005e2000c901d4c */
[--C-:B------:R-:W-:Y:S01]  /*19c0*/  IMAD.WIDE R12, R3, 0x2, R8.reuse ;  /* 0x00000002030c7825 */ /* 0x100fe200078e0208 */
[----:B------:R-:W-:Y:S02]  /*19d0*/  ISETP.NE.AND P1, PT, R17, RZ, PT ;  /* 0x000000ff1100720c */ /* 0x000fe40003f25270 */
[----:B------:R2:W-:Y:S01]  /*19e0*/  LDGSTS.E.BYPASS.LTC128B.128 [R0+0x15100], [R14.64], !P0 ;  /* 0x151000000e007fae */ /* 0x0005e2000c101d4c */
[----:B------:R-:W-:-:S03]  /*19f0*/  IMAD.WIDE R8, R16, 0x2, R8 ;  /* 0x0000000210087825 */ /* 0x000fc600078e0208 */
[----:B------:R2:W-:Y:S04]  /*1a00*/  LDGSTS.E.BYPASS.LTC128B.128 [R0+0x19100], [R12.64], !P6 ;  /* 0x191000000c007fae */ /* 0x0005e8000f101d4c */
[----:B------:R2:W-:Y:S03]  /*1a10*/  LDGSTS.E.BYPASS.LTC128B.128 [R0+0x1d100], [R8.64], !P5 ;  /* 0x1d10000008007fae */ /* 0x0005e6000e901d4c */
.L_x_1588:
[----:B--2---:R-:W-:Y:S05]  /*1a20*/  BSYNC B0 ;  /* 0x0000000000007941 */ /* 0x004fea0003800000 */
.L_x_1587:
[----:B------:R-:W-:Y:S01]  /*1a30*/  IADD3 R0, R28, 0x40, RZ ;  /* 0x000000401c007810 */ /* 0x000fe20007ffe0ff */
[----:B------:R2:W4:Y:S01]  /*1a40*/  SHFL.IDX PT, R7, R25, 0x2, 0x181f ;  /* 0x00581f0019077f89 */ /* 0x00052200000e0000 */
[----:B------:R-:W-:Y:S02]  /*1a50*/  BSSY B0, `(.L_x_1589) ;  /* 0x000001e000007945 */ /* 0x000fe40003800000 */
[----:B------:R-:W-:Y:S01]  /*1a60*/  ISETP.GE.AND P0, PT, R0, UR15, PT ;  /* 0x0000000f00007c0c */ /* 0x000fe2000bf06270 */
[----:B------:R2:W1:-:S12]  /*1a70*/  SHFL.IDX PT, R6, R27, 0x2, 0x181f ;  /* 0x00581f001b067f89 */ /* 0x00045800000e0000 */
[----:B------:R-:W-:Y:S05]  /*1a80*/  @P0 BRA `(.L_x_1590) ;  /* 0x000001a000000947 */ /* 0x000fea0003800000 */
[C---:B------:R-:W-:Y:S02]  /*1a90*/  IADD3 R3, R19.reuse, 0x80, RZ ;  /* 0x0000008013037810 */ /* 0x040fe40007ffe0ff */
[C---:B------:R-:W-:Y:S02]  /*1aa0*/  IADD3 R0, R19.reuse, 0xc0, RZ ;  /* 0x000000c013007810 */ /* 0x040fe40007ffe0ff */
[----:B-1-3--:R-:W-:Y:S02]  /*1ab0*/  LEA R8, P0, R19, R6, 0x1 ;  /* 0x0000000613087211 */ /* 0x00afe400078008ff */
[----:B------:R-:W-:Y:S02]  /*1ac0*/  SHF.R.S32.HI R14, RZ, 0x1f, R18 ;  /* 0x0000001fff0e7819 */ /* 0x000fe40000011412 */
[----:B------:R-:W-:Y:S02]  /*1ad0*/  SHF.R.S32.HI R12, RZ, 0x1f, R3 ;  /* 0x0000001fff0c7819 */ /* 0x000fe40000011403 */
[----:B------:R-:W-:-:S02]  /*1ae0*/  SHF.R.S32.HI R13, RZ, 0x1f, R0 ;  /* 0x0000001fff0d7819 */ /* 0x000fc40000011400 */
[----:B------:R-:W-:Y:S02]  /*1af0*/  P2R R17, PR, RZ, 0x2 ;  /* 0x00000002ff117803 */ /* 0x000fe40000000000 */
[C---:B----4-:R-:W-:Y:S02]  /*1b00*/  LEA.HI.X R9, R19.reuse, R7, R11, 0x1, P0 ;  /* 0x0000000713097211 */ /* 0x050fe400000f0c0b */
[----:B------:R-:W-:Y:S02]  /*1b10*/  LEA.HI R14, R14, R18, RZ, 0x3 ;  /* 0x000000120e0e7211 */ /* 0x000fe400078f18ff */
[----:B------:R-:W-:Y:S02]  /*1b20*/  ISETP.GE.AND P1, PT, R19, c[0x0][0x198], PT ;  /* 0x0000660013007a0c */ /* 0x000fe40003f26270 */
[----:B------:R-:W-:Y:S02]  /*1b30*/  ISETP.NE.AND P0, PT, R26, RZ, PT ;  /* 0x000000ff1a00720c */ /* 0x000fe40003f05270 */
[----:B------:R-:W-:-:S02]  /*1b40*/  LEA.HI R3, R12, R3, RZ, 0x3 ;  /* 0x000000030c037211 */ /* 0x000fc400078f18ff */
[----:B------:R-:W-:Y:S02]  /*1b50*/  LEA.HI R0, R13, R0, RZ, 0x3 ;  /* 0x000000000d007211 */ /* 0x000fe400078f18ff */
[----:B------:R-:W-:Y:S02]  /*1b60*/  LOP3.LUT R14, R14, 0xfffffff8, RZ, 0xc0, !PT ;  /* 0xfffffff80e0e7812 */ /* 0x000fe400078ec0ff */
[----:B------:R-:W-:Y:S02]  /*1b70*/  LOP3.LUT R3, R3, 0xfffffff8, RZ, 0xc0, !PT ;  /* 0xfffffff803037812 */ /* 0x000fe400078ec0ff */
[----:B------:R-:W-:Y:S01]  /*1b80*/  LOP3.LUT R16, R0, 0xfffffff8, RZ, 0xc0, !PT ;  /* 0xfffffff800107812 */ /* 0x000fe200078ec0ff */
[----:B------:R-:W-:Y:S02]  /*1b90*/  IMAD.SHL.U32 R0, R225, 0x2, RZ ;  /* 0x00000002e1007824 */ /* 0x000fe400078e00ff */
[----:B------:R-:W-:-:S03]  /*1ba0*/  IMAD.WIDE R14, R14, 0x2, R6 ;  /* 0x000000020e0e7825 */ /* 0x000fc600078e0206 */
[----:B------:R-:W-:Y:S01]  /*1bb0*/  @!PT LDS RZ, [RZ] ;  /* 0x00000000fffff984 */ /* 0x000fe20000000800 */
[----:B------:R1:W-:Y:S01]  /*1bc0*/  LDGSTS.E.BYPASS.LTC128B.128 [R0+0x12100], [R8.64], !P1 ;  /* 0x1210000008007fae */ /* 0x0003e2000c901d4c */
[--C-:B------:R-:W-:Y:S01]  /*1bd0*/  IMAD.WIDE R12, R3, 0x2, R6.reuse ;  /* 0x00000002030c7825 */ /* 0x100fe200078e0206 */
[----:B------:R-:W-:Y:S02]  /*1be0*/  ISETP.NE.AND P1, PT, R17, RZ, PT ;  /* 0x000000ff1100720c */ /* 0x000fe40003f25270 */
[----:B------:R1:W-:Y:S01]  /*1bf0*/  LDGSTS.E.BYPASS.LTC128B.128 [R0+0x16100], [R14.64], !P0 ;  /* 0x161000000e007fae */ /* 0x0003e2000c101d4c */
[----:B------:R-:W-:-:S03]  /*1c00*/  IMAD.WIDE R6, R16, 0x2, R6 ;  /* 0x0000000210067825 */ /* 0x000fc600078e0206 */
[----:B------:R1:W-:Y:S04]  /*1c10*/  LDGSTS.E.BYPASS.LTC128B.128 [R0+0x1a100], [R12.64], !P6 ;  /* 0x1a1000000c007fae */ /* 0x0003e8000f101d4c */
[----:B------:R1:W-:Y:S03]  /*1c20*/  LDGSTS.E.BYPASS.LTC128B.128 [R0+0x1e100], [R6.64], !P5 ;  /* 0x1e10000006007fae */ /* 0x0003e6000e901d4c */
.L_x_1590:
[----:B------:R-:W-:Y:S05]  /*1c30*/  BSYNC B0 ;  /* 0x0000000000007941 */ /* 0x000fea0003800000 */
.L_x_1589:
[----:B-1----:R-:W-:Y:S01]  /*1c40*/  IADD3 R0, R28, 0x60, RZ ;  /* 0x000000601c007810 */ /* 0x002fe20007ffe0ff */
[----:B------:R-:W-:Y:S01]  /*1c50*/  IMAD.MOV.U32 R13, RZ, RZ, c[0x0][0x1e0] ;  /* 0x00007800ff0d7624 */ /* 0x000fe200078e00ff */
[----:B----4-:R1:W4:Y:S01]  /*1c60*/  SHFL.IDX PT, R7, R25, 0x3, 0x181f ;  /* 0x00781f0019077f89 */ /* 0x01032200000e0000 */
[----:B------:R-:W-:Y:S01]  /*1c70*/  IMAD.MOV.U32 R17, RZ, RZ, 0x6 ;  /* 0x00000006ff117424 */ /* 0x000fe200078e00ff */
[----:B------:R-:W-:Y:S01]  /*1c80*/  ISETP.GE.AND P0, PT, R0, UR15, PT ;  /* 0x0000000f00007c0c */ /* 0x000fe2000bf06270 */
[----:B------:R-:W-:Y:S01]  /*1c90*/  BSSY B0, `(.L_x_1591) ;  /* 0x0000020000007945 */ /* 0x000fe20003800000 */
[----:B------:R1:W2:Y:S01]  /*1ca0*/  SHFL.IDX PT, R6, R27, 0x3, 0x181f ;  /* 0x00781f001b067f89 */ /* 0x0002a200000e0000 */
[----:B------:R-:W-:Y:S01]  /*1cb0*/  IADD3 R104, R172, -0x1, RZ ;  /* 0xffffffffac687810 */ /* 0x000fe20007ffe0ff */
[C---:B------:R-:W-:Y:S01]  /*1cc0*/  IMAD.SHL.U32 R126, R13.reuse, 0x40, RZ ;  /* 0x000000400d7e7824 */ /* 0x040fe200078e00ff */
[----:B------:R-:W-:-:S08]  /*1cd0*/  SHF.L.U64.HI R125, R13, R17, c[0x0][0x1e4] ;  /* 0x000079000d7d7619 */ /* 0x000fd00000010211 */
[----:B------:R-:W-:Y:S05]  /*1ce0*/  @P0 BRA `(.L_x_1592) ;  /* 0x000001a000000947 */ /* 0x000fea0003800000 */
[----:B------:R-:W-:Y:S01]  /*1cf0*/  P2R R0, PR, RZ, 0x2 ;  /* 0x00000002ff007803 */ /* 0x000fe20000000000 */
[----:B------:R-:W-:Y:S01]  /*1d00*/  IMAD.SHL.U32 R12, R225, 0x2, RZ ;  /* 0x00000002e10c7824 */ /* 0x000fe200078e00ff */
[C---:B------:R-:W-:Y:S02]  /*1d10*/  ISETP.GE.AND P1, PT, R19.reuse, c[0x0][0x198], PT ;  /* 0x0000660013007a0c */ /* 0x040fe40003f26270 */
[C---:B--23--:R-:W-:Y:S02]  /*1d20*/  LEA R8, P0, R19.reuse, R6, 0x1 ;  /* 0x0000000613087211 */ /* 0x04cfe400078008ff */
[C---:B------:R-:W-:Y:S02]  /*1d30*/  IADD3 R3, R19.reuse, 0xc0, RZ ;  /* 0x000000c013037810 */ /* 0x040fe40007ffe0ff */
[----:B----4-:R-:W-:Y:S02]  /*1d40*/  LEA.HI.X R9, R19, R7, R11, 0x1, P0 ;  /* 0x0000000713097211 */ /* 0x010fe400000f0c0b */
[----:B------:R-:W-:-:S02]  /*1d50*/  SHF.R.S32.HI R10, RZ, 0x1f, R3 ;  /* 0x0000001fff0a7819 */ /* 0x000fc40000011403 */
[----:B------:R-:W-:Y:S02]  /*1d60*/  ISETP.NE.AND P0, PT, R26, RZ, PT ;  /* 0x000000ff1a00720c */ /* 0x000fe40003f05270 */
[----:B------:R-:W-:Y:S01]  /*1d70*/  LEA.HI R3, R10, R3, RZ, 0x3 ;  /* 0x000000030a037211 */ /* 0x000fe200078f18ff */
[----:B------:R-:W-:Y:S01]  /*1d80*/  @!PT LDS RZ, [RZ] ;  /* 0x00000000fffff984 */ /* 0x000fe20000000800 */
[----:B------:R2:W-:Y:S01]  /*1d90*/  LDGSTS.E.BYPASS.LTC128B.128 [R12+0x13100], [R8.64], !P1 ;  /* 0x13100000080c7fae */ /* 0x0005e2000c901d4c */
[----:B------:R-:W-:Y:S02]  /*1da0*/  ISETP.NE.AND P1, PT, R0, RZ, PT ;  /* 0x000000ff0000720c */ /* 0x000fe40003f25270 */
[----:B------:R-:W-:Y:S02]  /*1db0*/  SHF.R.S32.HI R0, RZ, 0x1f, R18 ;  /* 0x0000001fff007819 */ /* 0x000fe40000011412 */
[----:B------:R-:W-:Y:S02]  /*1dc0*/  LOP3.LUT R3, R3, 0xfffffff8, RZ, 0xc0, !PT ;  /* 0xfffffff803037812 */ /* 0x000fe400078ec0ff */
[----:B------:R-:W-:-:S04]  /*1dd0*/  LEA.HI R0, R0, R18, RZ, 0x3 ;  /* 0x0000001200007211 */ /* 0x000fc800078f18ff */
[----:B------:R-:W-:-:S05]  /*1de0*/  LOP3.LUT R0, R0, 0xfffffff8, RZ, 0xc0, !PT ;  /* 0xfffffff800007812 */ /* 0x000fca00078ec0ff */
        /* <DEDUP_REMOVED lines=10> */
.L_x_1592:
[----:B------:R-:W-:Y:S05]  /*1e90*/  BSYNC B0 ;  /* 0x0000000000007941 */ /* 0x000fea0003800000 */
.L_x_1591:
[----:B------:R-:W-:Y:S01]  /*1ea0*/  IMAD.SHL.U32 R105, R104, 0x40, RZ ;  /* 0x0000004068697824 */ /* 0x000fe200078e00ff */
[----:B---3--:R-:W-:Y:S01]  /*1eb0*/  SHF.R.S32.HI R10, RZ, 0x1f, R104 ;  /* 0x0000001fff0a7819 */ /* 0x008fe20000011468 */
[----:B------:R-:W-:Y:S01]  /*1ec0*/  IMAD.MOV.U32 R130, RZ, RZ, R36 ;  /* 0x000000ffff827224 */ /* 0x000fe200078e0024 */
[----:B------:R-:W0:Y:S01]  /*1ed0*/  LDGDEPBAR ;  /* 0x00000000000079af */ /* 0x000e220000000000 */
[----:B------:R-:W-:Y:S01]  /*1ee0*/  IMAD.MOV.U32 R131, RZ, RZ, R37 ;  /* 0x000000ffff837224 */ /* 0x000fe200078e0025 */
[----:B------:R-:W-:Y:S01]  /*1ef0*/  IADD3 R0, -R105, c[0x0][0x1d0], -R22 ;  /* 0x0000740069007a10 */ /* 0x000fe20007ffe916 */
[----:B------:R-:W-:Y:S01]  /*1f00*/  IMAD R3, R125, R104, RZ ;  /* 0x000000687d037224 */ /* 0x000fe200078e02ff */
[----:B------:R-:W-:Y:S01]  /*1f10*/  SEL R16, RZ, 0x1, P4 ;  /* 0x00000001ff107807 */ /* 0x000fe20002000000 */
[----:B------:R-:W-:Y:S01]  /*1f20*/  IMAD.MOV.U32 R130, RZ, RZ, R34 ;  /* 0x000000ffff827224 */ /* 0x000fe200078e0022 */
[C---:B------:R-:W-:Y:S01]  /*1f30*/  ISETP.GE.AND P6, PT, R0.reuse, 0x1, PT ;  /* 0x000000010000780c */ /* 0x040fe20003fc6270 */
[----:B------:R-:W-:Y:S01]  /*1f40*/  IMAD.SHL.U32 R127, R13, 0x20, RZ ;  /* 0x000000200d7f7824 */ /* 0x000fe200078e00ff */
[----:B------:R-:W-:Y:S01]  /*1f50*/  ISETP.GE.AND P5, PT, R0, 0x21, PT ;  /* 0x000000210000780c */ /* 0x000fe20003fa6270 */
[-C--:B------:R-:W-:Y:S01]  /*1f60*/  IMAD R0, R10, R126.reuse, R3 ;  /* 0x0000007e0a007224 */ /* 0x080fe200078e0203 */
[----:B------:R-:W-:Y:S01]  /*1f70*/  SEL R15, RZ, 0x2, P3 ;  /* 0x00000002ff0f7807 */ /* 0x000fe20001800000 */
[----:B--2-4-:R-:W-:Y:S01]  /*1f80*/  IMAD.WIDE.U32 R6, R104, R126, R130 ;  /* 0x0000007e68067225 */ /* 0x014fe200078e0082 */
[----:B------:R-:W-:Y:S01]  /*1f90*/  SEL R14, RZ, 0x4, P2 ;  /* 0x00000004ff0e7807 */ /* 0x000fe20001000000 */
[----:B------:R-:W-:Y:S01]  /*1fa0*/  STL.64 [R1+0x30], R130 ;  /* 0x0000308201007387 */ /* 0x000fe20000100a00 */
[----:B------:R-:W-:Y:S01]  /*1fb0*/  LEA.HI R107, R124, R132, RZ, 0x5 ;  /* 0x000000847c6b7211 */ /* 0x000fe200078f28ff */
[----:B------:R-:W-:Y:S01]  /*1fc0*/  IMAD.IADD R0, R7, 0x1, R0 ;  /* 0x0000000107007824 */ /* 0x000fe200078e0200 */
[----:B------:R-:W-:Y:S01]  /*1fd0*/  IADD3 R14, R14, R15, R16 ;  /* 0x0000000f0e0e7210 */ /* 0x000fe20007ffe010 */
[----:B------:R-:W-:Y:S01]  /*1fe0*/  IMAD.MOV.U32 R3, RZ, RZ, 0x5 ;  /* 0x00000005ff037424 */ /* 0x000fe200078e00ff */
[----:B------:R-:W-:Y:S01]  /*1ff0*/  SHF.R.S32.HI R106, RZ, 0x5, R107 ;  /* 0x00000005ff6a7819 */ /* 0x000fe2000001146b */
[----:B------:R-:W-:Y:S01]  /*2000*/  IMAD.SHL.U32 R225, R225, 0x2, RZ ;  /* 0x00000002e1e17824 */ /* 0x000fe200078e00ff */
[----:B------:R-:W-:Y:S01]  /*2010*/  BAR.SYNC.DEFER_BLOCKING 0x0 ;  /* 0x0000000000007b1d */ /* 0x000fe20000010000 */
[----:B------:R-:W-:Y:S01]  /*2020*/  @P6 LEA R8, P0, R6, c[0x0][0x1c8], 0x1 ;  /* 0x0000720006086a11 */ /* 0x000fe200078008ff */
[----:B------:R-:W-:Y:S01]  /*2030*/  IMAD.SHL.U32 R11, R23, 0x40, RZ ;  /* 0x00000040170b7824 */ /* 0x000fe200078e00ff */
[----:B------:R-:W-:Y:S01]  /*2040*/  SHF.L.U64.HI R128, R13, R3, c[0x0][0x1e4] ;  /* 0x000079000d807619 */ /* 0x000fe20000010203 */
[----:B------:R-:W-:Y:S01]  /*2050*/  IMAD R3, R10, c[0x0][0x208], RZ ;  /* 0x000082000a037a24 */ /* 0x000fe200078e02ff */
[--C-:B------:R-:W-:Y:S01]  /*2060*/  @P6 LEA.HI.X R9, R6, c[0x0][0x1cc], R0.reuse, 0x1, P0 ;  /* 0x0000730006096a11 */ /* 0x100fe200000f0c00 */
[----:B------:R-:W-:Y:S01]  /*2070*/  IMAD.SHL.U32 R13, R22, 0x8, RZ ;  /* 0x00000008160d7824 */ /* 0x000fe200078e00ff */
[----:B------:R-:W-:Y:S01]  /*2080*/  @P5 IADD3 R7, P0, R127, R6, RZ ;  /* 0x000000067f075210 */ /* 0x000fe20007f1e0ff */
[----:B------:R-:W-:Y:S01]  /*2090*/  IMAD R3, R104, c[0x0][0x20c], R3 ;  /* 0x0000830068037a24 */ /* 0x000fe200078e0203 */
[----:B------:R-:W-:Y:S01]  /*20a0*/  P2R R19, PR, RZ, 0x8 ;  /* 0x00000008ff137803 */ /* 0x000fe20000000000 */
[----:B------:R-:W-:Y:S01]  /*20b0*/  STL [R1+0x50], R128 ;  /* 0x0000508001007387 */ /* 0x000fe20000100800 */
[----:B------:R-:W-:Y:S01]  /*20c0*/  ULDC UR6, c[0x0][0x324] ;  /* 0x0000c90000067ab9 */ /* 0x000fe20000000800 */
[----:B------:R-:W-:Y:S01]  /*20d0*/  @P5 IMAD.X R0, R128, 0x1, R0, P0 ;  /* 0x0000000180005824 */ /* 0x000fe200000e0600 */
[----:B------:R-:W-:Y:S01]  /*20e0*/  @P5 LEA R6, P0, R7, c[0x0][0x1c8], 0x1 ;  /* 0x0000720007065a11 */ /* 0x000fe200078008ff */
[----:B------:R-:W-:-:S03]  /*20f0*/  ULOP3.LUT UR6, URZ, UR6, URZ, 0x33, !UPT ;  /* 0x000000063f067292 */ /* 0x000fc6000f8e333f */
[----:B------:R-:W-:Y:S02]  /*2100*/  @P5 LEA.HI.X R7, R7, c[0x0][0x1cc], R0, 0x1, P0 ;  /* 0x0000730007075a11 */ /* 0x000fe400000f0c00 */
[----:B------:R-:W-:Y:S01]  /*2110*/  LOP3.LUT R0, R11, 0x1c0, RZ, 0xc0, !PT ;  /* 0x000001c00b007812 */ /* 0x000fe200078ec0ff */
[----:B------:R-:W-:-:S03]  /*2120*/  IMAD.WIDE.U32 R10, R104, c[0x0][0x208], RZ ;  /* 0x00008200680a7a25 */ /* 0x000fc600078e00ff */
[----:B------:R-:W-:Y:S01]  /*2130*/  LOP3.LUT R13, R0, 0x8, R13, 0xf8, !PT ;  /* 0x00000008000d7812 */ /* 0x000fe200078ef80d */
[----:B------:R-:W-:Y:S01]  /*2140*/  @!PT LDS RZ, [RZ] ;  /* 0x00000000fffff984 */ /* 0x000fe20000000800 */
[----:B------:R-:W-:Y:S01]  /*2150*/  @!PT LDS RZ, [RZ] ;  /* 0x00000000fffff984 */ /* 0x000fe20000000800 */
[----:B------:R-:W-:Y:S01]  /*2160*/  @!PT LDS RZ, [RZ] ;  /* 0x00000000fffff984 */ /* 0x000fe20000000800 */
[----:B------:R2:W-:Y:S01]  /*2170*/  @P6 LDGSTS.E.BYPASS.LTC128B.128 [R225+0x8100], [R8.64], !P4 ;  /* 0x0810000008e16fae */ /* 0x0005e2000e101d4c */
[----:B------:R-:W-:Y:S01]  /*2180*/  SHF.R.U32.HI R0, RZ, 0x3, R0 ;  /* 0x00000003ff007819 */ /* 0x000fe20000011600 */
[----:B------:R-:W-:Y:S01]  /*2190*/  IMAD.IADD R3, R11, 0x1, R3 ;  /* 0x000000010b037824 */ /* 0x000fe200078e0203 */
[C---:B------:R-:W-:Y:S01]  /*21a0*/  LEA R12, P0, R10.reuse, R32, 0x6 ;  /* 0x000000200a0c7211 */ /* 0x040fe200078030ff */
[----:B------:R2:W-:Y:S01]  /*21b0*/  @P6 LDGSTS.E.BYPASS.LTC128B.128 [R225+0xa100], [R8.64+0x80], !P3 ;  /* 0x0a10008008e16fae */ /* 0x0005e2000d901d4c */
[----:B------:R-:W-:Y:S02]  /*21c0*/  LOP3.LUT R0, R13, R0, RZ, 0x3c, !PT ;  /* 0x000000000d007212 */ /* 0x000fe400078e3cff */
[----:B------:R-:W-:Y:S01]  /*21d0*/  LEA.HI.X R10, R10, R31, R3, 0x6, P0 ;  /* 0x0000001f0a0a7211 */ /* 0x000fe200000f3403 */
[----:B------:R2:W-:Y:S01]  /*21e0*/  @P6 LDGSTS.E.BYPASS.LTC128B.128 [R225+0xc100], [R8.64+0x100], !P2 ;  /* 0x0c10010008e16fae */ /* 0x0005e2000d101d4c */
[----:B------:R-:W-:Y:S01]  /*21f0*/  SEL R3, RZ, 0x8, P1 ;  /* 0x00000008ff037807 */ /* 0x000fe20000800000 */
[----:B------:R-:W-:-:S02]  /*2200*/  IMAD R0, R29, 0x200, R0 ;  /* 0x000002001d007824 */ /* 0x000fc400078e0200 */
[----:B------:R2:W-:Y:S02]  /*2210*/  @P6 LDGSTS.E.BYPASS.LTC128B.128 [R225+0xe100], [R8.64+0x180], !P1 ;  /* 0x0e10018008e16fae */ /* 0x0005e4000c901d4c */
[----:B------:R-:W-:Y:S02]  /*2220*/  IMAD.IADD R18, R14, 0x1, R3 ;  /* 0x000000010e127824 */ /* 0x000fe400078e0203 */
[----:B------:R3:W-:Y:S01]  /*2230*/  @P5 LDGSTS.E.BYPASS.LTC128B.128 [R225+0x9100], [R6.64], !P4 ;  /* 0x0910000006e15fae */ /* 0x0007e2000e101d4c */
[----:B------:R-:W-:Y:S02]  /*2240*/  IMAD.SHL.U32 R196, R0, 0x2, RZ ;  /* 0x0000000200c47824 */ /* 0x000fe400078e00ff */
[----:B------:R-:W-:Y:S01]  /*2250*/  IMAD.MOV.U32 R3, RZ, RZ, c[0x0][0x208] ;  /* 0x00008200ff037624 */ /* 0x000fe200078e00ff */
[----:B------:R3:W-:Y:S01]  /*2260*/  @P5 LDGSTS.E.BYPASS.LTC128B.128 [R225+0xb100], [R6.64+0x80], !P3 ;  /* 0x0b10008006e15fae */ /* 0x0007e2000d901d4c */
[----:B------:R-:W-:Y:S02]  /*2270*/  LOP3.LUT P6, RZ, R18, 0x2, RZ, 0xc0, !PT ;  /* 0x0000000212ff7812 */ /* 0x000fe400078cc0ff */
[----:B------:R-:W-:Y:S01]  /*2280*/  IMAD.SHL.U32 R15, R3, 0x40, RZ ;  /* 0x00000040030f7824 */ /* 0x000fe200078e00ff */
[----:B------:R3:W-:Y:S01]  /*2290*/  @P5 LDGSTS.E.BYPASS.LTC128B.128 [R225+0xd100], [R6.64+0x100], !P2 ;  /* 0x0d10010006e15fae */ /* 0x0007e2000d101d4c */
[----:B------:R-:W-:-:S02]  /*22a0*/  IADD3 R0, R196, 0x8100, RZ ;  /* 0x00008100c4007810 */ /* 0x000fc40007ffe0ff */
[----:B------:R-:W-:Y:S01]  /*22b0*/  SHF.L.U64.HI R13, R3, R17, c[0x0][0x20c] ;  /* 0x00008300030d7619 */ /* 0x000fe20000010211 */
[----:B------:R3:W-:Y:S01]  /*22c0*/  @P5 LDGSTS.E.BYPASS.LTC128B.128 [R225+0xf100], [R6.64+0x180], !P1 ;  /* 0x0f10018006e15fae */ /* 0x0007e2000c901d4c */
[----:B------:R-:W-:Y:S02]  /*22d0*/  LOP3.LUT P5, RZ, R23, 0x2, RZ, 0xc0, !PT ;  /* 0x0000000217ff7812 */ /* 0x000fe400078ac0ff */
[----:B------:R-:W-:Y:S01]  /*22e0*/  IADD3 R3, -R22, c[0x0][0x1d0], -R105 ;  /* 0x0000740016037a10 */ /* 0x000fe20007ffe969 */
[----:B------:R-:W0:Y:S01]  /*22f0*/  LDGDEPBAR ;  /* 0x00000000000079af */ /* 0x000e220000000000 */
[----:B------:R-:W-:-:S09]  /*2300*/  IADD3 R207, R196, 0x8120, RZ ;  /* 0x00008120c4cf7810 */ /* 0x000fd20007ffe0ff */
[----:B------:R-:W-:Y:S01]  /*2310*/  @P5 IADD3 R207, R0, -0x20, RZ ;  /* 0xffffffe000cf5810 */ /* 0x000fe20007ffe0ff */
[----:B------:R-:W-:Y:S01]  /*2320*/  IMAD R0, R106, 0x400, R5 ;  /* 0x000004006a007824 */ /* 0x000fe200078e0205 */
[----:B------:R-:W-:Y:S02]  /*2330*/  ISETP.LT.OR P5, PT, R3, 0x1, P4 ;  /* 0x000000010300780c */ /* 0x000fe400027a1670 */
[C---:B------:R-:W-:Y:S01]  /*2340*/  IADD3 R222, R207.reuse, 0x800, RZ ;  /* 0x00000800cfde7810 */ /* 0x040fe20007ffe0ff */
[----:B------:R-:W-:Y:S01]  /*2350*/  IMAD.SHL.U32 R203, R0, 0x2, RZ ;  /* 0x0000000200cb7824 */ /* 0x000fe200078e00ff */
[C---:B------:R-:W-:Y:S01]  /*2360*/  IADD3 R221, R207.reuse, 0x1000, RZ ;  /* 0x00001000cfdd7810 */ /* 0x040fe20007ffe0ff */
[----:B------:R-:W-:Y:S01]  /*2370*/  IMAD.MOV.U32 R0, RZ, RZ, 0x40 ;  /* 0x00000040ff007424 */ /* 0x000fe200078e00ff */
[C---:B------:R-:W-:Y:S01]  /*2380*/  IADD3 R220, R207.reuse, 0x1800, RZ ;  /* 0x00001800cfdc7810 */ /* 0x040fe20007ffe0ff */
[--C-:B------:R-:W-:Y:S01]  /*2390*/  IMAD R204, R4, 0x2, R203.reuse ;  /* 0x0000000204cc7824 */ /* 0x100fe200078e02cb */
[C---:B------:R-:W-:Y:S01]  /*23a0*/  IADD3 R219, R207.reuse, 0x2000, RZ ;  /* 0x00002000cfdb7810 */ /* 0x040fe20007ffe0ff */
[C---:B------:R-:W-:Y:S01]  /*23b0*/  IMAD R206, R2.reuse, 0x2, R203 ;  /* 0x0000000202ce7824 */ /* 0x040fe200078e02cb */
[----:B------:R-:W-:Y:S01]  /*23c0*/  IADD3 R218, R207, 0x2800, RZ ;  /* 0x00002800cfda7810 */ /* 0x000fe20007ffe0ff */
[----:B------:R-:W-:Y:S01]  /*23d0*/  IMAD R205, R2, 0x2, R204 ;  /* 0x0000000202cd7824 */ /* 0x000fe200078e02cc */
[----:B------:R-:W-:-:S04]  /*23e0*/  DEPBAR.LE SB0, 0x1 ;  /* 0x000080400000791a */ /* 0x000fc80000000000 */
[----:B------:R-:W-:-:S04]  /*23f0*/  DEPBAR.LE SB0, 0x0 ;  /* 0x000080000000791a */ /* 0x000fc80000000000 */
[----:B------:R-:W-:Y:S01]  /*2400*/  BAR.SYNC.DEFER_BLOCKING 0x0 ;  /* 0x0000000000007b1d */ /* 0x000fe20000010000 */
[C---:B---3--:R-:W-:Y:S02]  /*2410*/  LEA R6, P0, R12.reuse, c[0x0][0x1f8], 0x1 ;  /* 0x00007e000c067a11 */ /* 0x048fe400078008ff */
[----:B------:R-:W-:Y:S02]  /*2420*/  IADD3 R217, R207, 0x3000, RZ ;  /* 0x00003000cfd97810 */ /* 0x000fe40007ffe0ff */
[----:B------:R-:W-:Y:S02]  /*2430*/  LEA.HI.X R7, R12, c[0x0][0x1fc], R10, 0x1, P0 ;  /* 0x00007f000c077a11 */ /* 0x000fe400000f0c0a */
[----:B------:R-:W-:Y:S02]  /*2440*/  IADD3 R16, P0, R15, R6, RZ ;  /* 0x000000060f107210 */ /* 0x000fe40007f1e0ff */
[C---:B------:R-:W-:Y:S02]  /*2450*/  IADD3 R216, R207.reuse, 0x3800, RZ ;  /* 0x00003800cfd87810 */ /* 0x040fe40007ffe0ff */
[----:B------:R-:W-:Y:S01]  /*2460*/  IADD3 R215, R207, 0x4000, RZ ;  /* 0x00004000cfd77810 */ /* 0x000fe20007ffe0ff */
[----:B------:R-:W-:Y:S01]  /*2470*/  IMAD.X R17, R13, 0x1, R7, P0 ;  /* 0x000000010d117824 */ /* 0x000fe200000e0607 */
[----:B------:R-:W-:-:S02]  /*2480*/  ISETP.LT.OR P0, PT, R3, 0x1, !P6 ;  /* 0x000000010300780c */ /* 0x000fc40007701670 */
[----:B------:R-:W-:Y:S02]  /*2490*/  ISETP.LT.OR P6, PT, R3, 0x21, !P6 ;  /* 0x000000210300780c */ /* 0x000fe400077c1670 */
[C---:B------:R-:W-:Y:S02]  /*24a0*/  IADD3 R214, R207.reuse, 0x4800, RZ ;  /* 0x00004800cfd67810 */ /* 0x040fe40007ffe0ff */
[C---:B------:R-:W-:Y:S02]  /*24b0*/  IADD3 R213, R207.reuse, 0x5000, RZ ;  /* 0x00005000cfd57810 */ /* 0x040fe40007ffe0ff */
[C---:B------:R-:W-:Y:S02]  /*24c0*/  IADD3 R212, R207.reuse, 0x5800, RZ ;  /* 0x00005800cfd47810 */ /* 0x040fe40007ffe0ff */
[C---:B------:R-:W-:Y:S01]  /*24d0*/  IADD3 R211, R207.reuse, 0x6000, RZ ;  /* 0x00006000cfd37810 */ /* 0x040fe20007ffe0ff */
[----:B------:R-:W-:Y:S01]  /*24e0*/  LDSM.16.M88.4 R32, [R196+0x8100] ;  /* 0x00810000c420783b */ /* 0x000fe20000000200 */
[----:B------:R-:W-:-:S02]  /*24f0*/  IADD3 R210, R207, 0x6800, RZ ;  /* 0x00006800cfd27810 */ /* 0x000fc40007ffe0ff */
[C---:B------:R-:W-:Y:S01]  /*2500*/  IADD3 R209, R207.reuse, 0x7000, RZ ;  /* 0x00007000cfd17810 */ /* 0x040fe20007ffe0ff */
[----:B------:R-:W-:Y:S01]  /*2510*/  LDSM.16.M88.4 R28, [R196+0x8900] ;  /* 0x00890000c41c783b */ /* 0x000fe20000000200 */
[----:B------:R-:W-:-:S03]  /*2520*/  IADD3 R208, R207, 0x7800, RZ ;  /* 0x00007800cfd07810 */ /* 0x000fc60007ffe0ff */
[----:B------:R-:W-:Y:S04]  /*2530*/  LDSM.16.M88.4 R40, [R196+0x9100] ;  /* 0x00910000c428783b */ /* 0x000fe80000000200 */
[----:B------:R-:W-:Y:S04]  /*2540*/  LDSM.16.M88.4 R56, [R196+0x9900] ;  /* 0x00990000c438783b */ /* 0x000fe80000000200 */
[----:B------:R-:W-:Y:S04]  /*2550*/  LDSM.16.M88.4 R48, [R207] ;  /* 0x00000000cf30783b */ /* 0x000fe80000000200 */
[----:B------:R-:W-:Y:S04]  /*2560*/  LDSM.16.M88.4 R52, [R207+0x800] ;  /* 0x00080000cf34783b */ /* 0x000fe80000000200 */
[----:B------:R-:W-:Y:S04]  /*2570*/  LDSM.16.M88.4 R76, [R207+0x1000] ;  /* 0x00100000cf4c783b */ /* 0x000fe80000000200 */
[----:B------:R-:W-:Y:S04]  /*2580*/  LDSM.16.M88.4 R92, [R207+0x1800] ;  /* 0x00180000cf5c783b */ /* 0x000fe80000000200 */
[----:B------:R-:W3:Y:S04]  /*2590*/  LDSM.16.M88.4 R12, [R203+0x10100] ;  /* 0x01010000cb0c783b */ /* 0x000ee80000000200 */
[----:B--2---:R-:W2:Y:S04]  /*25a0*/  LDSM.16.M88.4 R8, [R204+0x10100] ;  /* 0x01010000cc08783b */ /* 0x004ea80000000200 */
[----:B------:R-:W-:Y:S01]  /*25b0*/  @!PT LDS RZ, [RZ] ;  /* 0x00000000fffff984 */ /* 0x000fe20000000800 */
[----:B------:R-:W-:Y:S01]  /*25c0*/  @!PT LDS RZ, [RZ] ;  /* 0x00000000fffff984 */ /* 0x000fe20000000800 */
[----:B------:R-:W-:Y:S01]  /*25d0*/  @!PT LDS RZ, [RZ] ;  /* 0x00000000fffff984 */ /* 0x000fe20000000800 */
[----:B------:R4:W-:Y:S01]  /*25e0*/  LDGSTS.E.BYPASS.LTC128B.128 [R225+0x100], [R6.64], !P5 ;  /* 0x0010000006e17fae */ /* 0x0009e2000e901d4c */
[----:B------:R-:W-:-:S03]  /*25f0*/  LOP3.LUT P5, RZ, R18, 0x4, RZ, 0xc0, !PT ;  /* 0x0000000412ff7812 */ /* 0x000fc600078ac0ff */
[----:B------:R4:W-:Y:S01]  /*2600*/  LDGSTS.E.BYPASS.LTC128B.128 [R225+0x2100], [R6.64+0x80], !P0 ;  /* 0x0210008006e17fae */ /* 0x0009e2000c101d4c */
[C---:B------:R-:W-:Y:S02]  /*2610*/  ISETP.LT.OR P0, PT, R3.reuse, 0x1, !P5 ;  /* 0x000000010300780c */ /* 0x040fe40006f01670 */
[----:B------:R-:W-:-:S11]  /*2620*/  ISETP.LT.OR P5, PT, R3, 0x21, !P5 ;  /* 0x000000210300780c */ /* 0x000fd60006fa1670 */
[----:B------:R4:W-:Y:S01]  /*2630*/  LDGSTS.E.BYPASS.LTC128B.128 [R225+0x4100], [R6.64+0x100], !P0 ;  /* 0x0410010006e17fae */ /* 0x0009e2000c101d4c */
[----:B------:R-:W-:-:S04]  /*2640*/  LOP3.LUT P0, RZ, R23, 0x4, RZ, 0xc0, !PT ;  /* 0x0000000417ff7812 */ /* 0x000fc8000780c0ff */
[----:B------:R-:W-:Y:S02]  /*2650*/  SEL R0, R0, 0xffffffc0, !P0 ;  /* 0xffffffc000007807 */ /* 0x000fe40004000000 */
[----:B------:R-:W-:-:S03]  /*2660*/  LOP3.LUT P0, RZ, R18, 0x8, RZ, 0xc0, !PT ;  /* 0x0000000812ff7812 */ /* 0x000fc6000780c0ff */
[----:B------:R-:W-:Y:S01]  /*2670*/  IMAD.IADD R202, R196, 0x1, R0 ;  /* 0x00000001c4ca7824 */ /* 0x000fe200078e0200 */
[C---:B------:R-:W-:Y:S01]  /*2680*/  ISETP.LT.OR P3, PT, R3.reuse, 0x1, !P0 ;  /* 0x000000010300780c */ /* 0x040fe20004761670 */
[----:B------:R-:W-:Y:S01]  /*2690*/  IMAD.IADD R201, R0, 0x1, R207 ;  /* 0x0000000100c97824 */ /* 0x000fe200078e02cf */
[C---:B------:R-:W-:Y:S01]  /*26a0*/  ISETP.LT.OR P0, PT, R3.reuse, 0x21, !P0 ;  /* 0x000000210300780c */ /* 0x040fe20004701670 */
[C---:B-1-3--:R-:W-:Y:S08]  /*26b0*/  HMMA.16816.F32 R24, R12.reuse, R32, RZ ;  /* 0x000000200c18723c */ /* 0x04aff000000018ff */
[----:B------:R-:W-:Y:S02]  /*26c0*/  HMMA.16816.F32 R36, R12, R30, RZ ;  /* 0x0000001e0c24723c */ /* 0x000fe400000018ff */
[----:B------:R4:W-:Y:S01]  /*26d0*/  LDGSTS.E.BYPASS.LTC128B.128 [R225+0x6100], [R6.64+0x180], !P3 ;  /* 0x0610018006e17fae */ /* 0x0009e2000d901d4c */
[----:B------:R-:W-:-:S05]  /*26e0*/  ISETP.LT.OR P3, PT, R3, 0x21, P4 ;  /* 0x000000210300780c */ /* 0x000fca0002761670 */
[----:B------:R-:W-:Y:S08]  /*26f0*/  HMMA.16816.F32 R44, R12, R56, RZ ;  /* 0x000000380c2c723c */ /* 0x000ff000000018ff */
[----:B------:R1:W-:Y:S01]  /*2700*/  LDGSTS.E.BYPASS.LTC128B.128 [R225+0x1100], [R16.64], !P3 ;  /* 0x0110000010e17fae */ /* 0x0003e2000d901d4c */
[----:B------:R-:W-:Y:S01]  /*2710*/  ISETP.NE.AND P3, PT, R19, RZ, PT ;  /* 0x000000ff1300720c */ /* 0x000fe20003f65270 */
[----:B--2---:R-:W-:Y:S02]  /*2720*/  HMMA.16816.F32 R24, R8, R48, R24 ;  /* 0x000000300818723c */ /* 0x004fe40000001818 */
[----:B------:R1:W-:Y:S01]  /*2730*/  LDGSTS.E.BYPASS.LTC128B.128 [R225+0x3100], [R16.64+0x80], !P6 ;  /* 0x0310008010e17fae */ /* 0x0003e2000f101d4c */
[----:B------:R-:W-:-:S03]  /*2740*/  ISETP.GT.AND P6, PT, R104, R231, PT ;  /* 0x000000e76800720c */ /* 0x000fc60003fc4270 */
[----:B------:R1:W-:Y:S01]  /*2750*/  LDGSTS.E.BYPASS.LTC128B.128 [R225+0x5100], [R16.64+0x100], !P5 ;  /* 0x0510010010e17fae */ /* 0x0003e2000e901d4c */
[----:B------:R-:W-:Y:S01]  /*2760*/  PLOP3.LUT P5, PT, PT, PT, UP2, 0x80, 0x0 ;  /* 0x000000000000781c */ /* 0x000fe20003faf028 */
[----:B------:R-:W-:Y:S02]  /*2770*/  HMMA.16816.F32 R56, R12, R58, RZ ;  /* 0x0000003a0c38723c */ /* 0x000fe400000018ff */
[----:B------:R1:W-:Y:S04]  /*2780*/  LDGSTS.E.BYPASS.LTC128B.128 [R225+0x7100], [R16.64+0x180], !P0 ;  /* 0x0710018010e17fae */ /* 0x0003e8000c101d4c */
[----:B------:R-:W-:Y:S04]  /*2790*/  LDSM.16.M88.4 R20, [R206+0x10100] ;  /* 0x01010000ce14783b */ /* 0x000fe80000000200 */
[----:B------:R-:W2:Y:S04]  /*27a0*/  LDSM.16.M88.4 R68, [R202+0x8100] ;  /* 0x00810000ca44783b */ /* 0x000ea80000000200 */
[----:B------:R-:W3:Y:S04]  /*27b0*/  LDSM.16.M88.4 R72, [R202+0x8900] ;  /* 0x00890000ca48783b */ /* 0x000ee80000000200 */
[----:B------:R-:W-:Y:S04]  /*27c0*/  LDSM.16.M88.4 R100, [R201] ;  /* 0x00000000c964783b */ /* 0x000fe80000000200 */
[----:B------:R-:W-:Y:S02]  /*27d0*/  LDSM.16.M88.4 R80, [R202+0x9100] ;  /* 0x00910000ca50783b */ /* 0x000fe40000000200 */
[----:B------:R-:W-:Y:S02]  /*27e0*/  HMMA.16816.F32 R56, R8, R94, R56 ;  /* 0x0000005e0838723c */ /* 0x000fe40000001838 */
[----:B------:R-:W-:Y:S04]  /*27f0*/  LDSM.16.M88.4 R88, [R202+0x9900] ;  /* 0x00990000ca58783b */ /* 0x000fe80000000200 */
[----:B------:R-:W-:Y:S02]  /*2800*/  LDSM.16.M88.4 R84, [R201+0x800] ;  /* 0x00080000c954783b */ /* 0x000fe40000000200 */
[----:B-1----:R-:W-:Y:S02]  /*2810*/  HMMA.16816.F32 R16, R12, R28, RZ ;  /* 0x0000001c0c10723c */ /* 0x002fe400000018ff */
[----:B------:R-:W1:Y:S04]  /*2820*/  LDSM.16.M88.4 R28, [R205+0x10100] ;  /* 0x01010000cd1c783b */ /* 0x000e680000000200 */
[----:B------:R-:W-:Y:S04]  /*2830*/  LDSM.16.M88.4 R112, [R196+0xa100] ;  /* 0x00a10000c470783b */ /* 0x000fe80000000200 */
[----:B------:R-:W-:Y:S04]  /*2840*/  LDSM.16.M88.4 R96, [R201+0x1800] ;  /* 0x00180000c960783b */ /* 0x000fe80000000200 */
[----:B------:R-:W-:Y:S01]  /*2850*/  LDSM.16.M88.4 R116, [R207+0x2000] ;  /* 0x00200000cf74783b */ /* 0x000fe20000000200 */
[----:B--2---:R-:W-:Y:S03]  /*2860*/  HMMA.16816.F32 R60, R20, R68, R24 ;  /* 0x00000044143c723c */ /* 0x004fe60000001818 */
[----:B------:R-:W-:Y:S04]  /*2870*/  LDSM.16.M88.4 R108, [R202+0xa100] ;  /* 0x00a10000ca6c783b */ /* 0x000fe80000000200 */
[----:B------:R-:W-:Y:S02]  /*2880*/  LDSM.16.M88.4 R120, [R207+0x4000] ;  /* 0x00400000cf78783b */ /* 0x000fe40000000200 */
[----:B------:R-:W-:Y:S02]  /*2890*/  HMMA.16816.F32 R64, R8, R52, R16 ;  /* 0x000000340840723c */ /* 0x000fe40000001810 */
[----:B------:R-:W0:Y:S06]  /*28a0*/  LDGDEPBAR ;  /* 0x00000000000079af */ /* 0x000e2c0000000000 */
[C---:B------:R-:W-:Y:S01]  /*28b0*/  HMMA.16816.F32 R24, R12.reuse, R34, RZ ;  /* 0x000000220c18723c */ /* 0x040fe200000018ff */
[----:B------:R-:W2:Y:S07]  /*28c0*/  LDSM.16.M88.4 R32, [R203+0x14100] ;  /* 0x01410000cb20783b */ /* 0x000eae0000000200 */
[C---:B------:R-:W-:Y:S08]  /*28d0*/  HMMA.16816.F32 R16, R12.reuse, R40, RZ ;  /* 0x000000280c10723c */ /* 0x040ff000000018ff */
[----:B------:R-:W-:Y:S08]  /*28e0*/  HMMA.16816.F32 R40, R12, R42, RZ ;  /* 0x0000002a0c28723c */ /* 0x000ff000000018ff */
[C---:B------:R-:W-:Y:S08]  /*28f0*/  HMMA.16816.F32 R52, R8.reuse, R54, R36 ;  /* 0x000000360834723c */ /* 0x040ff00000001824 */
[C---:B------:R-:W-:Y:S01]  /*2900*/  HMMA.16816.F32 R36, R8.reuse, R50, R24 ;  /* 0x000000320824723c */ /* 0x040fe20000001818 */
[----:B------:R-:W-:Y:S07]  /*2910*/  LDSM.16.M88.4 R24, [R204+0x14100] ;  /* 0x01410000cc18783b */ /* 0x000fee0000000200 */
[C---:B------:R-:W-:Y:S08]  /*2920*/  HMMA.16816.F32 R16, R8.reuse, R76, R16 ;  /* 0x0000004c0810723c */ /* 0x040ff00000001810 */
[C---:B------:R-:W-:Y:S01]  /*2930*/  HMMA.16816.F32 R12, R8.reuse, R78, R40 ;  /* 0x0000004e080c723c */ /* 0x040fe20000001828 */
[----:B------:R-:W5:Y:S07]  /*2940*/  LDSM.16.M88.4 R76, [R201+0x1000] ;  /* 0x00100000c94c783b */ /* 0x000f6e0000000200 */
[----:B------:R-:W-:Y:S01]  /*2950*/  HMMA.16816.F32 R40, R8, R92, R44 ;  /* 0x0000005c0828723c */ /* 0x000fe2000000182c */
[----:B------:R-:W-:Y:S07]  /*2960*/  LDSM.16.M88.4 R92, [R196+0xb900] ;  /* 0x00b90000c45c783b */ /* 0x000fee0000000200 */
[----:B---3--:R-:W-:Y:S01]  /*2970*/  HMMA.16816.F32 R44, R20, R72, R64 ;  /* 0x00000048142c723c */ /* 0x008fe20000001840 */
[----:B------:R-:W-:Y:S07]  /*2980*/  LDSM.16.M88.4 R64, [R196+0xb100] ;  /* 0x00b10000c440783b */ /* 0x000fee0000000200 */
[----:B-1----:R-:W-:Y:S08]  /*2990*/  HMMA.16816.F32 R60, R28, R100, R60 ;  /* 0x000000641c3c723c */ /* 0x002ff0000000183c */
[C---:B------:R-:W-:Y:S01]  /*29a0*/  HMMA.16816.F32 R52, R20.reuse, R74, R52 ;  /* 0x0000004a1434723c */ /* 0x040fe20000001834 */
[----:B------:R-:W1:Y:S07]  /*29b0*/  LDSM.16.M88.4 R72, [R196+0xa900] ;  /* 0x00a90000c448783b */ /* 0x000e6e0000000200 */
[C---:B------:R-:W-:Y:S01]  /*29c0*/  HMMA.16816.F32 R48, R20.reuse, R70, R36 ;  /* 0x000000461430723c */ /* 0x040fe20000001824 */
[----:B------:R-:W-:Y:S07]  /*29d0*/  LDSM.16.M88.4 R68, [R207+0x3000] ;  /* 0x00300000cf44783b */ /* 0x000fee0000000200 */
[C---:B------:R-:W-:Y:S01]  /*29e0*/  HMMA.16816.F32 R36, R20.reuse, R80, R16 ;  /* 0x000000501424723c */ /* 0x040fe20000001810 */
[----:B------:R-:W-:Y:S07]  /*29f0*/  LDSM.16.M88.4 R16, [R206+0x14100] ;  /* 0x01410000ce10783b */ /* 0x000fee0000000200 */
[C---:B------:R-:W-:Y:S01]  /*2a00*/  HMMA.16816.F32 R12, R20.reuse, R82, R12 ;  /* 0x00000052140c723c */ /* 0x040fe2000000180c */
[----:B------:R-:W3:Y:S07]  /*2a10*/  LDSM.16.M88.4 R80, [R207+0x2800] ;  /* 0x00280000cf50783b */ /* 0x000eee0000000200 */
[----:B------:R-:W-:Y:S08]  /*2a20*/  HMMA.16816.F32 R8, R20, R88, R40 ;  /* 0x000000581408723c */ /* 0x000ff00000001828 */
[----:B------:R-:W-:Y:S08]  /*2a30*/  HMMA.16816.F32 R40, R28, R84, R44 ;  /* 0x000000541c28723c */ /* 0x000ff0000000182c */
[----:B--2---:R-:W-:Y:S08]  /*2a40*/  HMMA.16816.F32 R44, R32, R112, R60 ;  /* 0x00000070202c723c */ /* 0x004ff0000000183c */
[----:B------:R-:W-:Y:S01]  /*2a50*/  HMMA.16816.F32 R52, R28, R86, R52 ;  /* 0x000000561c34723c */ /* 0x000fe20000001834 */
[----:B------:R-:W2:Y:S07]  /*2a60*/  LDSM.16.M88.4 R84, [R207+0x3800] ;  /* 0x00380000cf54783b */ /* 0x000eae0000000200 */
[----:B------:R-:W-:Y:S01]  /*2a70*/  HMMA.16816.F32 R60, R20, R90, R56 ;  /* 0x0000005a143c723c */ /* 0x000fe20000001838 */
[----:B------:R-:W-:Y:S07]  /*2a80*/  LDSM.16.M88.4 R88, [R202+0xb900] ;  /* 0x00b90000ca58783b */ /* 0x000fee0000000200 */
[C---:B------:R-:W-:Y:S01]  /*2a90*/  HMMA.16816.F32 R56, R28.reuse, R102, R48 ;  /* 0x000000661c38723c */ /* 0x040fe20000001830 */
[----:B------:R-:W-:Y:S07]  /*2aa0*/  LDSM.16.M88.4 R100, [R201+0x2000] ;  /* 0x00200000c964783b */ /* 0x000fee0000000200 */
[C---:B-----5:R-:W-:Y:S08]  /*2ab0*/  HMMA.16816.F32 R48, R28.reuse, R76, R36 ;  /* 0x0000004c1c30723c */ /* 0x060ff00000001824 */
[C---:B------:R-:W-:Y:S01]  /*2ac0*/  HMMA.16816.F32 R36, R28.reuse, R78, R12 ;  /* 0x0000004e1c24723c */ /* 0x040fe2000000180c */
[----:B------:R-:W-:Y:S04]  /*2ad0*/  LDSM.16.M88.4 R12, [R205+0x14100] ;  /* 0x01410000cd0c783b */ /* 0x000fe80000000200 */
[----:B------:R-:W-:Y:S03]  /*2ae0*/  LDSM.16.M88.4 R76, [R201+0x2800] ;  /* 0x00280000c94c783b */ /* 0x000fe60000000200 */
[----:B------:R-:W-:Y:S08]  /*2af0*/  HMMA.16816.F32 R8, R28, R96, R8 ;  /* 0x000000601c08723c */ /* 0x000ff00000001808 */
[----:B-1----:R-:W-:Y:S08]  /*2b00*/  HMMA.16816.F32 R20, R32, R72, R40 ;  /* 0x000000482014723c */ /* 0x002ff00000001828 */
[----:B------:R-:W-:Y:S08]  /*2b10*/  HMMA.16816.F32 R40, R24, R116, R44 ;  /* 0x000000741828723c */ /* 0x000ff0000000182c */
[----:B------:R-:W-:Y:S01]  /*2b20*/  HMMA.16816.F32 R52, R32, R74, R52 ;  /* 0x0000004a2034723c */ /* 0x000fe20000001834 */
[----:B------:R-:W1:Y:S07]  /*2b30*/  LDSM.16.M88.4 R72, [R202+0xa900] ;  /* 0x00a90000ca48783b */ /* 0x000e6e0000000200 */
[----:B------:R-:W-:Y:S01]  /*2b40*/  HMMA.16816.F32 R60, R28, R98, R60 ;  /* 0x000000621c3c723c */ /* 0x000fe2000000183c */
[----:B------:R-:W-:Y:S07]  /*2b50*/  LDSM.16.M88.4 R96, [R196+0xc100] ;  /* 0x00c10000c460783b */ /* 0x000fee0000000200 */
[C---:B------:R-:W-:Y:S01]  /*2b60*/  HMMA.16816.F32 R56, R32.reuse, R114, R56 ;  /* 0x000000722038723c */ /* 0x040fe20000001838 */
[----:B------:R-:W-:Y:S07]  /*2b70*/  LDSM.16.M88.4 R112, [R196+0xe100] ;  /* 0x00e10000c470783b */ /* 0x000fee0000000200 */
[C---:B------:R-:W-:Y:S08]  /*2b80*/  HMMA.16816.F32 R48, R32.reuse, R64, R48 ;  /* 0x000000402030723c */ /* 0x040ff00000001830 */
[C---:B------:R-:W-:Y:S01]  /*2b90*/  HMMA.16816.F32 R44, R32.reuse, R66, R36 ;  /* 0x00000042202c723c */ /* 0x040fe20000001824 */
[----:B------:R-:W5:Y:S07]  /*2ba0*/  LDSM.16.M88.4 R64, [R202+0xb100] ;  /* 0x00b10000ca40783b */ /* 0x000f6e0000000200 */
[----:B------:R-:W-:Y:S01]  /*2bb0*/  HMMA.16816.F32 R36, R32, R92, R8 ;  /* 0x0000005c2024723c */ /* 0x000fe20000001808 */
[----:B------:R-:W1:Y:S07]  /*2bc0*/  LDSM.16.M88.4 R8, [R203+0x18100] ;  /* 0x01810000cb08783b */ /* 0x000e6e0000000200 */
[----:B---3--:R-:W-:Y:S08]  /*2bd0*/  HMMA.16816.F32 R20, R24, R80, R20 ;  /* 0x000000501814723c */ /* 0x008ff00000001814 */
[----:B------:R-:W-:Y:S08]  /*2be0*/  HMMA.16816.F32 R28, R16, R108, R40 ;  /* 0x0000006c101c723c */ /* 0x000ff00000001828 */
[----:B------:R-:W-:Y:S01]  /*2bf0*/  HMMA.16816.F32 R52, R24, R82, R52 ;  /* 0x000000521834723c */ /* 0x000fe20000001834 */
[----:B------:R-:W-:Y:S07]  /*2c00*/  LDSM.16.M88.4 R80, [R201+0x3800] ;  /* 0x00380000c950783b */ /* 0x000fee0000000200 */
[----:B------:R-:W-:Y:S01]  /*2c10*/  HMMA.16816.F32 R60, R32, R94, R60 ;  /* 0x0000005e203c723c */ /* 0x000fe2000000183c */
[----:B------:R-:W-:Y:S04]  /*2c20*/  LDSM.16.M88.4 R32, [R204+0x18100] ;  /* 0x01810000cc20783b */ /* 0x000fe80000000200 */
[----:B------:R-:W-:Y:S03]  /*2c30*/  LDSM.16.M88.4 R92, [R202+0xc100] ;  /* 0x00c10000ca5c783b */ /* 0x000fe60000000200 */
[C---:B------:R-:W-:Y:S01]  /*2c40*/  HMMA.16816.F32 R56, R24.reuse, R118, R56 ;  /* 0x000000761838723c */ /* 0x040fe20000001838 */
[----:B------:R-:W-:Y:S07]  /*2c50*/  LDSM.16.M88.4 R116, [R201+0x4000] ;  /* 0x00400000c974783b */ /* 0x000fee0000000200 */
[C---:B------:R-:W-:Y:S08]  /*2c60*/  HMMA.16816.F32 R48, R24.reuse, R68, R48 ;  /* 0x000000441830723c */ /* 0x040ff00000001830 */
[C---:B------:R-:W-:Y:S01]  /*2c70*/  HMMA.16816.F32 R40, R24.reuse, R70, R44 ;  /* 0x000000461828723c */ /* 0x040fe2000000182c */
[----:B------:R-:W3:Y:S07]  /*2c80*/  LDSM.16.M88.4 R68, [R201+0x3000] ;  /* 0x00300000c944783b */ /* 0x000eee0000000200 */
[----:B--2---:R-:W-:Y:S08]  /*2c90*/  HMMA.16816.F32 R36, R24, R84, R36 ;  /* 0x000000541824723c */ /* 0x004ff00000001824 */
        /* <DEDUP_REMOVED lines=8> */
[C---:B-----5:R-:W-:Y:S01]  /*2d20*/  HMMA.16816.F32 R44, R16.reuse, R64, R48 ;  /* 0x00000040102c723c */ /* 0x060fe20000001830 */
[----:B------:R-:W2:Y:S07]  /*2d30*/  LDSM.16.M88.4 R48, [R196+0xd100] ;  /* 0x00d10000c430783b */ /* 0x000eae0000000200 */
[C---:B------:R-:W-:Y:S01]  /*2d40*/  HMMA.16816.F32 R40, R16.reuse, R66, R40 ;  /* 0x000000421028723c */ /* 0x040fe20000001828 */
[----:B------:R-:W-:Y:S07]  /*2d50*/  LDSM.16.M88.4 R64, [R202+0xd100] ;  /* 0x00d10000ca40783b */ /* 0x000fee0000000200 */
[----:B------:R-:W-:Y:S08]  /*2d60*/  HMMA.16816.F32 R36, R16, R88, R36 ;  /* 0x000000581024723c */ /* 0x000ff00000001824 */
[----:B------:R-:W-:Y:S08]  /*2d70*/  HMMA.16816.F32 R20, R12, R76, R20 ;  /* 0x0000004c0c14723c */ /* 0x000ff00000001814 */
[----:B------:R-:W-:Y:S01]  /*2d80*/  HMMA.16816.F32 R24, R8, R96, R28 ;  /* 0x000000600818723c */ /* 0x000fe2000000181c */
[----:B------:R-:W-:Y:S07]  /*2d90*/  LDSM.16.M88.4 R28, [R206+0x18100] ;  /* 0x01810000ce1c783b */ /* 0x000fee0000000200 */
[----:B------:R-:W-:Y:S01]  /*2da0*/  HMMA.16816.F32 R52, R12, R78, R52 ;  /* 0x0000004e0c34723c */ /* 0x000fe20000001834 */
[----:B------:R-:W5:Y:S07]  /*2db0*/  LDSM.16.M88.4 R76, [R207+0x4800] ;  /* 0x00480000cf4c783b */ /* 0x000f6e0000000200 */
[----:B------:R-:W-:Y:S01]  /*2dc0*/  HMMA.16816.F32 R60, R16, R90, R60 ;  /* 0x0000005a103c723c */ /* 0x000fe2000000183c */
[----:B------:R-:W-:Y:S07]  /*2dd0*/  LDSM.16.M88.4 R88, [R207+0x5800] ;  /* 0x00580000cf58783b */ /* 0x000fee0000000200 */
[C---:B------:R-:W-:Y:S01]  /*2de0*/  HMMA.16816.F32 R56, R12.reuse, R102, R56 ;  /* 0x000000660c38723c */ /* 0x040fe20000001838 */
[----:B------:R-:W-:Y:S07]  /*2df0*/  LDSM.16.M88.4 R100, [R202+0xe100] ;  /* 0x00e10000ca64783b */ /* 0x000fee0000000200 */
[C---:B---3--:R-:W-:Y:S08]  /*2e00*/  HMMA.16816.F32 R44, R12.reuse, R68, R44 ;  /* 0x000000440c2c723c */ /* 0x048ff0000000182c */
[C---:B------:R-:W-:Y:S01]  /*2e10*/  HMMA.16816.F32 R40, R12.reuse, R70, R40 ;  /* 0x000000460c28723c */ /* 0x040fe20000001828 */
[----:B------:R-:W3:Y:S07]  /*2e20*/  LDSM.16.M88.4 R68, [R207+0x5000] ;  /* 0x00500000cf44783b */ /* 0x000eee0000000200 */
[----:B------:R-:W-:Y:S08]  /*2e30*/  HMMA.16816.F32 R36, R12, R80, R36 ;  /* 0x000000500c24723c */ /* 0x000ff00000001824 */
[----:B-1----:R-:W-:Y:S08]  /*2e40*/  HMMA.16816.F32 R16, R8, R72, R20 ;  /* 0x000000480810723c */ /* 0x002ff00000001814 */
[----:B------:R-:W-:Y:S01]  /*2e50*/  HMMA.16816.F32 R20, R32, R120, R24 ;  /* 0x000000782014723c */ /* 0x000fe20000001818 */
[----:B------:R-:W-:Y:S07]  /*2e60*/  LDSM.16.M88.4 R24, [R205+0x18100] ;  /* 0x01810000cd18783b */ /* 0x000fee0000000200 */
[----:B------:R-:W-:Y:S01]  /*2e70*/  HMMA.16816.F32 R52, R8, R74, R52 ;  /* 0x0000004a0834723c */ /* 0x000fe20000001834 */
[----:B------:R-:W1:Y:S07]  /*2e80*/  LDSM.16.M88.4 R72, [R202+0xc900] ;  /* 0x00c90000ca48783b */ /* 0x000e6e0000000200 */
[----:B------:R-:W-:Y:S01]  /*2e90*/  HMMA.16816.F32 R60, R12, R82, R60 ;  /* 0x000000520c3c723c */ /* 0x000fe2000000183c */
[----:B------:R-:W1:Y:S07]  /*2ea0*/  LDSM.16.M88.4 R80, [R202+0xd900] ;  /* 0x00d90000ca50783b */ /* 0x000e6e0000000200 */
[C---:B------:R-:W-:Y:S01]  /*2eb0*/  HMMA.16816.F32 R56, R8.reuse, R98, R56 ;  /* 0x000000620838723c */ /* 0x040fe20000001838 */
[----:B------:R-:W-:Y:S07]  /*2ec0*/  LDSM.16.M88.4 R96, [R201+0x5800] ;  /* 0x00580000c960783b */ /* 0x000fee0000000200 */
[C---:B--2---:R-:W-:Y:S08]  /*2ed0*/  HMMA.16816.F32 R44, R8.reuse, R48, R44 ;  /* 0x00000030082c723c */ /* 0x044ff0000000182c */
[C---:B------:R-:W-:Y:S08]  /*2ee0*/  HMMA.16816.F32 R40, R8.reuse, R50, R40 ;  /* 0x000000320828723c */ /* 0x040ff00000001828 */
[----:B------:R-:W-:Y:S08]  /*2ef0*/  HMMA.16816.F32 R36, R8, R84, R36 ;  /* 0x000000540824723c */ /* 0x000ff00000001824 */
[----:B-----5:R-:W-:Y:S08]  /*2f00*/  HMMA.16816.F32 R12, R32, R76, R16 ;  /* 0x0000004c200c723c */ /* 0x020ff00000001810 */
[----:B------:R-:W-:Y:S01]  /*2f10*/  HMMA.16816.F32 R16, R28, R92, R20 ;  /* 0x0000005c1c10723c */ /* 0x000fe20000001814 */
[----:B------:R-:W-:Y:S07]  /*2f20*/  LDSM.16.M88.4 R20, [R203+0x1c100] ;  /* 0x01c10000cb14783b */ /* 0x000fee0000000200 */
[----:B------:R-:W-:Y:S01]  /*2f30*/  HMMA.16816.F32 R52, R32, R78, R52 ;  /* 0x0000004e2034723c */ /* 0x000fe20000001834 */
[----:B------:R-:W2:Y:S07]  /*2f40*/  LDSM.16.M88.4 R76, [R201+0x4800] ;  /* 0x00480000c94c783b */ /* 0x000eae0000000200 */
[----:B------:R-:W-:Y:S01]  /*2f50*/  HMMA.16816.F32 R60, R8, R86, R60 ;  /* 0x00000056083c723c */ /* 0x000fe2000000183c */
[----:B------:R-:W-:Y:S07]  /*2f60*/  LDSM.16.M88.4 R84, [R207+0x7800] ;  /* 0x00780000cf54783b */ /* 0x000fee0000000200 */
[C---:B------:R-:W-:Y:S08]  /*2f70*/  HMMA.16816.F32 R56, R32.reuse, R122, R56 ;  /* 0x0000007a2038723c */ /* 0x040ff00000001838 */
[C---:B---3--:R-:W-:Y:S08]  /*2f80*/  HMMA.16816.F32 R44, R32.reuse, R68, R44 ;  /* 0x00000044202c723c */ /* 0x048ff0000000182c */
[C---:B------:R-:W-:Y:S01]  /*2f90*/  HMMA.16816.F32 R40, R32.reuse, R70, R40 ;  /* 0x000000462028723c */ /* 0x040fe20000001828 */
[----:B------:R-:W3:Y:S07]  /*2fa0*/  LDSM.16.M88.4 R68, [R201+0x5000] ;  /* 0x00500000c944783b */ /* 0x000eee0000000200 */
[----:B------:R-:W-:Y:S08]  /*2fb0*/  HMMA.16816.F32 R36, R32, R88, R36 ;  /* 0x000000582024723c */ /* 0x000ff00000001824 */
[----:B-1----:R-:W-:Y:S01]  /*2fc0*/  HMMA.16816.F32 R8, R28, R72, R12 ;  /* 0x000000481c08723c */ /* 0x002fe2000000180c */
[----:B------:R-:W-:Y:S07]  /*2fd0*/  LDSM.16.M88.4 R12, [R204+0x1c100] ;  /* 0x01c10000cc0c783b */ /* 0x000fee0000000200 */
        /* <DEDUP_REMOVED lines=10> */
[----:B------:R-:W-:Y:S08]  /*3080*/  HMMA.16816.F32 R40, R28, R80, R36 ;  /* 0x000000501c28723c */ /* 0x000ff00000001824 */
[----:B--2---:R-:W-:Y:S01]  /*3090*/  HMMA.16816.F32 R36, R24, R76, R8 ;  /* 0x0000004c1824723c */ /* 0x004fe20000001808 */
[----:B------:R-:W2:Y:S07]  /*30a0*/  LDSM.16.M88.4 R8, [R206+0x1c100] ;  /* 0x01c10000ce08783b */ /* 0x000eae0000000200 */
[----:B------:R-:W-:Y:S08]  /*30b0*/  HMMA.16816.F32 R16, R20, R112, R16 ;  /* 0x000000701410723c */ /* 0x000ff00000001810 */
[----:B------:R-:W-:Y:S01]  /*30c0*/  HMMA.16816.F32 R32, R24, R78, R52 ;  /* 0x0000004e1820723c */ /* 0x000fe20000001834 */
[----:B------:R-:W-:Y:S07]  /*30d0*/  LDSM.16.M88.4 R76, [R207+0x7000] ;  /* 0x00700000cf4c783b */ /* 0x000fee0000000200 */
[----:B------:R-:W-:Y:S01]  /*30e0*/  HMMA.16816.F32 R60, R28, R82, R60 ;  /* 0x000000521c3c723c */ /* 0x000fe2000000183c */
[----:B------:R-:W2:Y:S07]  /*30f0*/  LDSM.16.M88.4 R80, [R202+0xe900] ;  /* 0x00e90000ca50783b */ /* 0x000eae0000000200 */
[C---:B------:R-:W-:Y:S01]  /*3100*/  HMMA.16816.F32 R56, R24.reuse, R118, R56 ;  /* 0x000000761838723c */ /* 0x040fe20000001838 */
[----:B------:R-:W-:Y:S07]  /*3110*/  LDSM.16.M88.4 R116, [R201+0x6000] ;  /* 0x00600000c974783b */ /* 0x000fee0000000200 */
[C---:B---3--:R-:W-:Y:S08]  /*3120*/  HMMA.16816.F32 R52, R24.reuse, R68, R48 ;  /* 0x000000441834723c */ /* 0x048ff00000001830 */
[C---:B------:R-:W-:Y:S01]  /*3130*/  HMMA.16816.F32 R48, R24.reuse, R70, R44 ;  /* 0x000000461830723c */ /* 0x040fe2000000182c */
[----:B------:R-:W-:Y:S07]  /*3140*/  LDSM.16.M88.4 R68, [R201+0x6800] ;  /* 0x00680000c944783b */ /* 0x000fee0000000200 */
[----:B------:R-:W-:Y:S08]  /*3150*/  HMMA.16816.F32 R44, R24, R96, R40 ;  /* 0x00000060182c723c */ /* 0x000ff00000001828 */
[----:B-1----:R-:W-:Y:S08]  /*3160*/  HMMA.16816.F32 R40, R20, R72, R36 ;  /* 0x000000481428723c */ /* 0x002ff00000001824 */
[----:B------:R-:W-:Y:S01]  /*3170*/  HMMA.16816.F32 R36, R12, R108, R16 ;  /* 0x0000006c0c24723c */ /* 0x000fe20000001810 */
[----:B------:R-:W1:Y:S07]  /*3180*/  LDSM.16.M88.4 R16, [R205+0x1c100] ;  /* 0x01c10000cd10783b */ /* 0x000e6e0000000200 */
[----:B------:R-:W-:Y:S01]  /*3190*/  HMMA.16816.F32 R28, R20, R74, R32 ;  /* 0x0000004a141c723c */ /* 0x000fe20000001820 */
[----:B------:R-:W3:Y:S07]  /*31a0*/  LDSM.16.M88.4 R72, [R202+0xf900] ;  /* 0x00f90000ca48783b */ /* 0x000eee0000000200 */
[----:B------:R-:W-:Y:S08]  /*31b0*/  HMMA.16816.F32 R24, R24, R98, R60 ;  /* 0x000000621818723c */ /* 0x000ff0000000183c */
[C---:B------:R-:W-:Y:S08]  /*31c0*/  HMMA.16816.F32 R60, R20.reuse, R114, R56 ;  /* 0x00000072143c723c */ /* 0x040ff00000001838 */
[C---:B-----5:R-:W-:Y:S08]  /*31d0*/  HMMA.16816.F32 R56, R20.reuse, R64, R52 ;  /* 0x000000401438723c */ /* 0x060ff00000001834 */
[C---:B------:R-:W-:Y:S01]  /*31e0*/  HMMA.16816.F32 R52, R20.reuse, R66, R48 ;  /* 0x000000421434723c */ /* 0x040fe20000001830 */
[----:B------:R-:W5:Y:S07]  /*31f0*/  LDSM.16.M88.4 R64, [R202+0xf100] ;  /* 0x00f10000ca40783b */ /* 0x000f6e0000000200 */
[----:B------:R-:W-:Y:S08]  /*3200*/  HMMA.16816.F32 R48, R20, R92, R44 ;  /* 0x0000005c1430723c */ /* 0x000ff0000000182c */
[----:B------:R-:W-:Y:S08]  /*3210*/  HMMA.16816.F32 R44, R12, R88, R40 ;  /* 0x000000580c2c723c */ /* 0x000ff00000001828 */
[----:B--2---:R-:W-:Y:S08]  /*3220*/  HMMA.16816.F32 R36, R8, R100, R36 ;  /* 0x000000640824723c */ /* 0x004ff00000001824 */
[----:B------:R-:W-:Y:S08]  /*3230*/  HMMA.16816.F32 R32, R12, R90, R28 ;  /* 0x0000005a0c20723c */ /* 0x000ff0000000181c */
[----:B------:R-:W-:Y:S08]  /*3240*/  HMMA.16816.F32 R44, R8, R80, R44 ;  /* 0x00000050082c723c */ /* 0x000ff0000000182c */
[----:B------:R-:W-:Y:S08]  /*3250*/  HMMA.16816.F32 R20, R20, R94, R24 ;  /* 0x0000005e1414723c */ /* 0x000ff00000001818 */
[----:B------:R-:W-:Y:S08]  /*3260*/  HMMA.16816.F32 R24, R12, R76, R56 ;  /* 0x0000004c0c18723c */ /* 0x000ff00000001838 */
[----:B-1----:R-:W-:Y:S01]  /*3270*/  HMMA.16816.F32 R56, R16, R116, R36 ;  /* 0x000000741038723c */ /* 0x002fe20000001824 */
[----:B------:R-:W-:Y:S07]  /*3280*/  LDSM.16.M88.4 R36, [R201+0x7800] ;  /* 0x00780000c924783b */ /* 0x000fee0000000200 */
[----:B------:R-:W-:Y:S08]  /*3290*/  HMMA.16816.F32 R32, R8, R82, R32 ;  /* 0x000000520820723c */ /* 0x000ff00000001820 */
[C---:B------:R-:W-:Y:S08]  /*32a0*/  HMMA.16816.F32 R28, R12.reuse, R110, R60 ;  /* 0x0000006e0c1c723c */ /* 0x040ff0000000183c */
[----:B------:R-:W-:Y:S01]  /*32b0*/  HMMA.16816.F32 R48, R12, R84, R48 ;  /* 0x000000540c30723c */ /* 0x000fe20000001830 */
[----:B------:R-:W-:-:S07]  /*32c0*/  FMUL.FTZ R0, R56, c[0x0][0x320] ;  /* 0x0000c80038007a20 */ /* 0x000fce0000410000 */
[----:B------:R-:W-:Y:S01]  /*32d0*/  HMMA.16816.F32 R40, R12, R78, R52 ;  /* 0x0000004e0c28723c */ /* 0x000fe20000001834 */
[----:B------:R-:W1:Y:S01]  /*32e0*/  LDSM.16.M88.4 R52, [R201+0x7000] ;  /* 0x00700000c934783b */ /* 0x000e620000000200 */
[----:B------:R-:W-:-:S06]  /*32f0*/  DEPBAR.LE SB0, 0x0 ;  /* 0x000080000000791a */ /* 0x000fcc0000000000 */
[----:B------:R-:W-:Y:S08]  /*3300*/  HMMA.16816.F32 R44, R16, R68, R44 ;  /* 0x00000044102c723c */ /* 0x000ff0000000182c */
[----:B------:R-:W-:Y:S08]  /*3310*/  HMMA.16816.F32 R12, R12, R86, R20 ;  /* 0x000000560c0c723c */ /* 0x000ff00000001814 */
[----:B------:R-:W-:Y:S08]  /*3320*/  HMMA.16816.F32 R32, R16, R70, R32 ;  /* 0x000000461020723c */ /* 0x000ff00000001820 */
[----:B------:R-:W-:Y:S01]  /*3330*/  HMMA.16816.F32 R60, R8, R102, R28 ;  /* 0x00000066083c723c */ /* 0x000fe2000000181c */
[----:B----4-:R-:W-:-:S07]  /*3340*/  FMUL.FTZ R7, R45, c[0x0][0x320] ;  /* 0x0000c8002d077a20 */ /* 0x010fce0000410000 */
[C---:B---3--:R-:W-:Y:S01]  /*3350*/  HMMA.16816.F32 R28, R8.reuse, R72, R48 ;  /* 0x00000048081c723c */ /* 0x048fe20000001830 */
[----:B------:R2:W3:Y:S07]  /*3360*/  MUFU.TANH R51, R0 ;  /* 0x0000000000337308 */ /* 0x0004ee0000002400 */
[C---:B-----5:R-:W-:Y:S01]  /*3370*/  HMMA.16816.F32 R20, R8.reuse, R64, R24 ;  /* 0x000000400814723c */ /* 0x060fe20000001818 */
[----:B------:R4:W1:Y:S07]  /*3380*/  MUFU.TANH R49, R7 ;  /* 0x0000000700317308 */ /* 0x00086e0000002400 */
[----:B------:R-:W-:Y:S01]  /*3390*/  HMMA.16816.F32 R24, R8, R66, R40 ;  /* 0x000000420818723c */ /* 0x000fe20000001828 */
[----:B--2---:R-:W-:-:S04]  /*33a0*/  FMUL.FTZ R0, R57, c[0x0][0x320] ;  /* 0x0000c80039007a20 */ /* 0x004fc80000410000 */
[----:B------:R2:W2:Y:S03]  /*33b0*/  MUFU.TANH R50, R0 ;  /* 0x0000000000327308 */ /* 0x0004a60000002400 */
[----:B------:R-:W-:Y:S01]  /*33c0*/  HMMA.16816.F32 R12, R8, R74, R12 ;  /* 0x0000004a080c723c */ /* 0x000fe2000000180c */
[----:B----4-:R-:W-:-:S04]  /*33d0*/  LEA.HI R7, R124, R132, RZ, 0x2 ;  /* 0x000000847c077211 */ /* 0x010fc800078f10ff */
[----:B------:R-:W-:Y:S02]  /*33e0*/  LOP3.LUT R7, R7, 0xfffffffc, RZ, 0xc0, !PT ;  /* 0xfffffffc07077812 */ /* 0x000fe400078ec0ff */
[----:B------:R-:W-:Y:S01]  /*33f0*/  SHF.R.S32.HI R11, RZ, 0x1f, R106 ;  /* 0x0000001fff0b7819 */ /* 0x000fe2000001146a */
[C---:B-1----:R-:W-:Y:S01]  /*3400*/  HMMA.16816.F32 R40, R16.reuse, R52, R20 ;  /* 0x000000341028723c */ /* 0x042fe20000001814 */
[----:B------:R-:W-:Y:S02]  /*3410*/  FMUL.FTZ R10, R33, c[0x0][0x320] ;  /* 0x0000c800210a7a20 */ /* 0x000fe40000410000 */
[----:B--2---:R-:W-:Y:S02]  /*3420*/  FMUL.FTZ R0, R58, c[0x0][0x320] ;  /* 0x0000c8003a007a20 */ /* 0x004fe40000410000 */
[----:B------:R-:W1:Y:S03]  /*3430*/  MUFU.TANH R45, R10 ;  /* 0x0000000a002d7308 */ /* 0x000e660000002400 */
[C---:B------:R-:W-:Y:S05]  /*3440*/  HMMA.16816.F32 R52, R16.reuse, R54, R24 ;  /* 0x000000361034723c */ /* 0x040fea0000001818 */
[----:B------:R2:W4:Y:S03]  /*3450*/  MUFU.TANH R57, R0 ;  /* 0x0000000000397308 */ /* 0x0005260000002400 */
[----:B------:R-:W-:Y:S01]  /*3460*/  HMMA.16816.F32 R28, R16, R36, R28 ;  /* 0x00000024101c723c */ /* 0x000fe2000000181c */
[----:B--2---:R-:W-:-:S04]  /*3470*/  @P6 IADD3 R0, R172, -0x2, RZ ;  /* 0xfffffffeac006810 */ /* 0x004fc80007ffe0ff */
[----:B------:R-:W-:Y:S01]  /*3480*/  @P6 SHF.R.S32.HI R6, RZ, 0x1f, R0 ;  /* 0x0000001fff066819 */ /* 0x000fe20000011400 */
[----:B------:R-:W-:Y:S02]  /*3490*/  @P6 IMAD R3, R125, R0, RZ ;  /* 0x000000007d036224 */ /* 0x000fe400078e02ff */
[----:B------:R-:W-:Y:S01]  /*34a0*/  @P6 IMAD.WIDE.U32 R8, R0, R126, R130 ;  /* 0x0000007e00086225 */ /* 0x000fe200078e0082 */
[----:B------:R-:W-:-:S03]  /*34b0*/  LOP3.LUT R0, R107, 0xffffffe0, RZ, 0xc0, !PT ;  /* 0xffffffe06b007812 */ /* 0x000fc600078ec0ff */
[----:B------:R-:W-:Y:S02]  /*34c0*/  @P6 IMAD R3, R6, R126, R3 ;  /* 0x0000007e06036224 */ /* 0x000fe400078e0203 */
[----:B------:R-:W-:Y:S02]  /*34d0*/  FMUL.FTZ R6, R32, c[0x0][0x320] ;  /* 0x0000c80020067a20 */ /* 0x000fe40000410000 */
[----:B------:R-:W-:Y:S02]  /*34e0*/  @P6 IMAD.IADD R3, R9, 0x1, R3 ;  /* 0x0000000109036824 */ /* 0x000fe400078e0203 */
[----:B------:R2:W1:Y:S01]  /*34f0*/  MUFU.TANH R48, R6 ;  /* 0x0000000600307308 */ /* 0x0004620000002400 */
[C---:B------:R-:W-:Y:S02]  /*3500*/  IMAD.IADD R9, R132.reuse, 0x1, -R7 ;  /* 0x0000000184097824 */ /* 0x040fe400078e0a07 */
[----:B------:R-:W-:-:S05]  /*3510*/  IMAD.IADD R0, R132, 0x1, -R0 ;  /* 0x0000000184007824 */ /* 0x000fca00078e0a00 */
[----:B------:R-:W-:Y:S01]  /*3520*/  SHF.R.S32.HI R20, RZ, 0x1f, R0 ;  /* 0x0000001fff147819 */ /* 0x000fe20000011400 */
[----:B------:R-:W-:Y:S01]  /*3530*/  BAR.SYNC.DEFER_BLOCKING 0x0 ;  /* 0x0000000000007b1d */ /* 0x000fe20000010000 */
[----:B--2---:R-:W-:-:S04]  /*3540*/  @P6 LEA R6, P0, R8, c[0x0][0x1c8], 0x1 ;  /* 0x0000720008066a11 */ /* 0x004fc800078008ff */
[----:B------:R-:W-:Y:S02]  /*3550*/  @P6 LEA.HI.X R7, R8, c[0x0][0x1cc], R3, 0x1, P0 ;  /* 0x0000730008076a11 */ /* 0x000fe400000f0c03 */
[----:B------:R-:W-:Y:S01]  /*3560*/  LEA.HI R8, R11, R106, RZ, 0x3 ;  /* 0x0000006a0b087211 */ /* 0x000fe200078f18ff */
[----:B------:R-:W-:Y:S01]  /*3570*/  FMUL.FTZ R11, R40, c[0x0][0x320] ;  /* 0x0000c800280b7a20 */ /* 0x000fe20000410000 */
[----:B------:R-:W-:Y:S02]  /*3580*/  LEA.HI R3, R9, R9, RZ, 0x1 ;  /* 0x0000000909037211 */ /* 0x000fe400078f08ff */
[----:B------:R-:W-:Y:S01]  /*3590*/  LOP3.LUT R10, R8, 0xffffff8, RZ, 0xc0, !PT ;  /* 0x0ffffff8080a7812 */ /* 0x000fe200078ec0ff */
[----:B------:R2:W1:Y:S01]  /*35a0*/  MUFU.TANH R40, R11 ;  /* 0x0000000b00287308 */ /* 0x0004620000002400 */
[----:B------:R-:W-:Y:S02]  /*35b0*/  LOP3.LUT R8, R3, 0x1ffffffe, RZ, 0xc0, !PT ;  /* 0x1ffffffe03087812 */ /* 0x000fe400078ec0ff */
[----:B------:R-:W-:Y:S01]  /*35c0*/  LEA.HI R3, R20, R0, RZ, 0x2 ;  /* 0x0000000014037211 */ /* 0x000fe200078f10ff */
[----:B------:R-:W-:Y:S01]  /*35d0*/  IMAD.IADD R10, R106, 0x1, -R10 ;  /* 0x000000016a0a7824 */ /* 0x000fe200078e0a0a */
[----:B------:R-:W-:Y:S01]  /*35e0*/  HMMA.16816.F32 R20, R16, R38, R12 ;  /* 0x000000261014723c */ /* 0x000fe2000000180c */
[----:B------:R-:W-:Y:S01]  /*35f0*/  IMAD.IADD R9, R9, 0x1, -R8 ;  /* 0x0000000109097824 */ /* 0x000fe200078e0a08 */
[----:B------:R-:W-:Y:S01]  /*3600*/  LEA.HI.SX32 R8, R3, UR9, 0x1e ;  /* 0x0000000903087c11 */ /* 0x000fe2000f8ff2ff */
[----:B------:R-:W-:Y:S01]  /*3610*/  @!PT LDS RZ, [RZ] ;  /* 0x00000000fffff984 */ /* 0x000fe20000000800 */
[----:B------:R-:W-:Y:S01]  /*3620*/  @!PT LDS RZ, [RZ] ;  /* 0x00000000fffff984 */ /* 0x000fe20000000800 */
[----:B------:R-:W-:Y:S01]  /*3630*/  @!PT LDS RZ, [RZ] ;  /* 0x00000000fffff984 */ /* 0x000fe20000000800 */
[----:B------:R5:W-:Y:S01]  /*3640*/  @P6 LDGSTS.E.BYPASS.LTC128B.128 [R225+0x8100], [R6.64], !P4 ;  /* 0x0810000006e16fae */ /* 0x000be2000e101d4c */
[----:B------:R-:W-:-:S03]  /*3650*/  PLOP3.LUT P0, PT, PT, PT, UP2, 0x80, 0x0 ;  /* 0x000000000000781c */ /* 0x000fc60003f0f028 */
[----:B------:R-:W-:Y:S01]  /*3660*/  IMAD R8, R10, 0x10, R8 ;  /* 0x000000100a087824 */ /* 0x000fe200078e0208 */
[----:B------:R-:W-:Y:S01]  /*3670*/  HMMA.16816.F32 R16, R16, R118, R60 ;  /* 0x000000761010723c */ /* 0x000fe2000000183c */
[----:B------:R-:W-:Y:S01]  /*3680*/  FMUL.FTZ R10, R53, c[0x0][0x320] ;  /* 0x0000c800350a7a20 */ /* 0x000fe20000410000 */
[----:B------:R5:W-:Y:S01]  /*3690*/  @P6 LDGSTS.E.BYPASS.LTC128B.128 [R225+0xa100], [R6.64+0x80], !P3 ;  /* 0x0a10008006e16fae */ /* 0x000be2000d901d4c */
[----:B------:R-:W-:Y:S01]  /*36a0*/  IMAD R56, R9, 0x8, R8 ;  /* 0x0000000809387824 */ /* 0x000fe200078e0208 */
[----:B------:R-:W-:Y:S01]  /*36b0*/  LOP3.LUT R8, R3, 0x7ffffffc, RZ, 0xc0, !PT ;  /* 0x7ffffffc03087812 */ /* 0x000fe200078ec0ff */
[----:B--2---:R-:W-:Y:S01]  /*36c0*/  FMUL.FTZ R11, R41, c[0x0][0x320] ;  /* 0x0000c800290b7a20 */ /* 0x004fe20000410000 */
[----:B------:R2:W1:Y:S01]  /*36d0*/  MUFU.TANH R37, R10 ;  /* 0x0000000a00257308 */ /* 0x0004620000002400 */
[----:B------:R-:W-:Y:S01]  /*36e0*/  @P5 IMAD.HI.U32 R3, R56, c[0x0][0x2c8], RZ ;  /* 0x0000b20038035a27 */ /* 0x000fe200078e00ff */
[----:B------:R5:W-:Y:S03]  /*36f0*/  @P6 LDGSTS.E.BYPASS.LTC128B.128 [R225+0xc100], [R6.64+0x100], !P2 ;  /* 0x0c10010006e16fae */ /* 0x000be6000d101d4c */
[----:B------:R-:W-:Y:S01]  /*3700*/  FMUL.FTZ R9, R28, c[0x0][0x320] ;  /* 0x0000c8001c097a20 */ /* 0x000fe20000410000 */
[----:B------:R5:W-:Y:S01]  /*3710*/  @P6 LDGSTS.E.BYPASS.LTC128B.128 [R225+0xe100], [R6.64+0x180], !P1 ;  /* 0x0e10018006e16fae */ /* 0x000be2000c901d4c */
[----:B------:R-:W-:Y:S01]  /*3720*/  IMAD.MOV.U32 R53, RZ, RZ, 0x1 ;  /* 0x00000001ff357424 */ /* 0x000fe200078e00ff */
[----:B------:R1:W1:Y:S02]  /*3730*/  MUFU.TANH R39, R11 ;  /* 0x0000000b00277308 */ /* 0x0002640000002400 */
[----:B------:R-:W-:Y:S01]  /*3740*/  STL [R1+0x4c], R56 ;  /* 0x00004c3801007387 */ /* 0x000fe20000100800 */
[----:B--2---:R-:W-:-:S05]  /*3750*/  IMAD.IADD R10, R0, 0x1, -R8 ;  /* 0x00000001000a7824 */ /* 0x004fca00078e0a08 */
[----:B------:R2:W2:Y:S01]  /*3760*/  MUFU.TANH R36, R9 ;  /* 0x0000000900247308 */ /* 0x0004a20000002400 */
[----:B------:R-:W-:Y:S02]  /*3770*/  FMUL.FTZ R0, R29, c[0x0][0x320] ;  /* 0x0000c8001d007a20 */ /* 0x000fe40000410000 */
[----:B------:R-:W-:Y:S02]  /*3780*/  IMAD.SHL.U32 R41, R10, 0x2, RZ ;  /* 0x000000020a297824 */ /* 0x000fe400078e00ff */
[----:B-1----:R-:W-:Y:S01]  /*3790*/  IMAD.MOV.U32 R11, RZ, RZ, R56 ;  /* 0x000000ffff0b7224 */ /* 0x002fe200078e0038 */
[----:B------:R-:W-:Y:S02]  /*37a0*/  @P0 SHF.R.U32.HI R11, RZ, c[0x0][0x2cc], R3 ;  /* 0x0000b300ff0b0a19 */ /* 0x000fe40000011603 */
[----:B------:R1:W1:Y:S01]  /*37b0*/  MUFU.TANH R29, R0 ;  /* 0x00000000001d7308 */ /* 0x0002620000002400 */
[----:B------:R-:W-:Y:S01]  /*37c0*/  @P6 LEA R8, P0, R127, R6, 0x1 ;  /* 0x000000067f086211 */ /* 0x000fe200078008ff */
[----:B------:R-:W-:Y:S01]  /*37d0*/  FMUL.FTZ R3, R17, c[0x0][0x320] ;  /* 0x0000c80011037a20 */ /* 0x000fe20000410000 */
[----:B------:R-:W-:Y:S01]  /*37e0*/  STL [R1+0x24], R41 ;  /* 0x0000242901007387 */ /* 0x000fe20000100800 */
[----:B------:R-:W-:-:S03]  /*37f0*/  IADD3 R10, -R41, c[0x0][0x1d0], -R105 ;  /* 0x00007400290a7a10 */ /* 0x000fc60007ffe969 */
[----:B-----5:R-:W5:Y:S01]  /*3800*/  SHFL.IDX PT, R6, R11, RZ, 0x1c1f ;  /* 0x001c1fff0b067589 */ /* 0x020f6200000e0000 */
[----:B--2---:R-:W-:Y:S01]  /*3810*/  @P6 LEA.HI.X R9, R127, R7, R128, 0x1, P0 ;  /* 0x000000077f096211 */ /* 0x004fe200000f0c80 */
[----:B------:R2:W2:Y:S01]  /*3820*/  MUFU.TANH R13, R3 ;  /* 0x00000003000d7308 */ /* 0x0004a20000002400 */
[----:B------:R-:W-:-:S03]  /*3830*/  PLOP3.LUT P0, PT, PT, PT, UP1, 0x40, 0x0 ;  /* 0x000000000000781c */ /* 0x000fc60003f0e818 */
[----:B------:R3:W-:Y:S01]  /*3840*/  @P6 LDGSTS.E.BYPASS.LTC128B.128 [R225+0x9100], [R8.64], !P4 ;  /* 0x0910000008e16fae */ /* 0x0007e2000e101d4c */
[----:B-1----:R-:W-:-:S03]  /*3850*/  FMUL.FTZ R0, R20, c[0x0][0x320] ;  /* 0x0000c80014007a20 */ /* 0x002fc60000410000 */
[----:B------:R3:W-:Y:S01]  /*3860*/  @P6 LDGSTS.E.BYPASS.LTC128B.128 [R225+0xb100], [R8.64+0x80], !P3 ;  /* 0x0b10008008e16fae */ /* 0x0007e2000d901d4c */
[----:B------:R1:W1:Y:S03]  /*3870*/  MUFU.TANH R28, R0 ;  /* 0x00000000001c7308 */ /* 0x0002660000002400 */
[----:B------:R3:W-:Y:S01]  /*3880*/  @P6 LDGSTS.E.BYPASS.LTC128B.128 [R225+0xd100], [R8.64+0x100], !P2 ;  /* 0x0d10010008e16fae */ /* 0x0007e2000d101d4c */
[----:B--2---:R-:W-:-:S03]  /*3890*/  FMUL.FTZ R3, R16, c[0x0][0x320] ;  /* 0x0000c80010037a20 */ /* 0x004fc60000410000 */
[----:B------:R3:W-:Y:S01]  /*38a0*/  @P6 LDGSTS.E.BYPASS.LTC128B.128 [R225+0xf100], [R8.64+0x180], !P1 ;  /* 0x0f10018008e16fae */ /* 0x0007e2000c901d4c */
[----:B------:R2:W2:Y:S03]  /*38b0*/  MUFU.TANH R12, R3 ;  /* 0x00000003000c7308 */ /* 0x0004a60000002400 */
[----:B------:R-:W0:Y:S01]  /*38c0*/  LDGDEPBAR ;  /* 0x00000000000079af */ /* 0x000e220000000000 */
[----:B-1----:R-:W-:-:S04]  /*38d0*/  FMUL.FTZ R0, R21, c[0x0][0x320] ;  /* 0x0000c80015007a20 */ /* 0x002fc80000410000 */
[----:B------:R1:W1:Y:S01]  /*38e0*/  MUFU.TANH R27, R0 ;  /* 0x00000000001b7308 */ /* 0x0002620000002400 */
[----:B--2---:R-:W-:-:S07]  /*38f0*/  FMUL.FTZ R3, R52, c[0x0][0x320] ;  /* 0x0000c80034037a20 */ /* 0x004fce0000410000 */
[----:B------:R-:W2:Y:S01]  /*3900*/  MUFU.TANH R15, R3 ;  /* 0x00000003000f7308 */ /* 0x000ea20000002400 */
[----:B-1----:R-:W-:-:S07]  /*3910*/  FMUL.FTZ R0, R44, c[0x0][0x320] ;  /* 0x0000c8002c007a20 */ /* 0x002fce0000410000 */
[----:B------:R1:W1:Y:S02]  /*3920*/  MUFU.TANH R20, R0 ;  /* 0x0000000000147308 */ /* 0x0002640000002400 */
[----:B-1----:R-:W-:-:S04]  /*3930*/  IADD3 R0, -R105, c[0x0][0x1d0], R53 ;  /* 0x0000740069007a10 */ /* 0x002fc80007ffe135 */
[----:B------:R-:W-:-:S04]  /*3940*/  IADD3 R0, R0, -c[0x0][0x168], -R41 ;  /* 0x80005a0000007a10 */ /* 0x000fc80007ffe829 */
[C---:B---3--:R-:W-:Y:S02]  /*3950*/  IADD3 R8, R0.reuse, c[0x0][0x328], RZ ;  /* 0x0000ca0000087a10 */ /* 0x048fe40007ffe0ff */
[----:B------:R-:W-:-:S03]  /*3960*/  IADD3 R9, R0, UR6, RZ ;  /* 0x0000000600097c10 */ /* 0x000fc6000fffe0ff */
[--C-:B-----5:R-:W-:Y:S02]  /*3970*/  IMAD.IADD R3, R8, 0x1, R6.reuse ;  /* 0x0000000108037824 */ /* 0x120fe400078e0206 */
[----:B------:R-:W-:-:S03]  /*3980*/  IMAD.IADD R0, R9, 0x1, R6 ;  /* 0x0000000109007824 */ /* 0x000fc600078e0206 */
[----:B------:R-:W-:Y:S01]  /*3990*/  IMNMX R3, R3, R10, PT ;  /* 0x0000000a03037217 */ /* 0x000fe20003800200 */
[----:B------:R-:W-:Y:S05]  /*39a0*/  @P0 BRA `(.L_x_1593) ;  /* 0x0000014000000947 */ /* 0x000fea0003800000 */
[----:B--2-4-:R-:W-:Y:S01]  /*39b0*/  IADD3 R6, R6, c[0x0][0x1d0], RZ ;  /* 0x0000740006067a10 */ /* 0x014fe20007ffe0ff */
[----:B------:R-:W-:Y:S03]  /*39c0*/  BSSY B0, `(.L_x_1594) ;  /* 0x000000d000007945 */ /* 0x000fe60003800000 */
[----:B------:R-:W-:-:S04]  /*39d0*/  IADD3 R6, R6, -c[0x0][0x168], RZ ;  /* 0x80005a0006067a10 */ /* 0x000fc80007ffe0ff */
[----:B------:R-:W-:-:S13]  /*39e0*/  ISETP.GT.AND P0, PT, R6, -0x1, PT ;  /* 0xffffffff0600780c */ /* 0x000fda0003f04270 */
[----:B------:R-:W-:Y:S05]  /*39f0*/  @P0 BRA `(.L_x_1595) ;  /* 0x0000006000000947 */ /* 0x000fea0003800000 */
[----:B------:R-:W-:Y:S02]  /*3a00*/  ISETP.NE.AND P0, PT, R53, c[0x0][0x32c], PT ;  /* 0x0000cb0035007a0c */ /* 0x000fe40003f05270 */
[----:B------:R-:W-:-:S11]  /*3a10*/  LOP3.LUT R6, RZ, R6, RZ, 0x33, !PT ;  /* 0x00000006ff067212 */ /* 0x000fd600078e33ff */
[----:B------:R-:W-:-:S05]  /*3a20*/  @P0 IMAD.HI.U32 R7, R6, c[0x0][0x330], RZ ;  /* 0x0000cc0006070a27 */ /* 0x000fca00078e00ff */
[----:B------:R-:W-:-:S04]  /*3a30*/  @P0 SHF.R.U32.HI R6, RZ, c[0x0][0x334], R7 ;  /* 0x0000cd00ff060a19 */ /* 0x000fc80000011607 */
[----:B------:R-:W-:Y:S01]  /*3a40*/  LOP3.LUT R6, RZ, R6, RZ, 0x33, !PT ;  /* 0x00000006ff067212 */ /* 0x000fe200078e33ff */
[----:B------:R-:W-:Y:S05]  /*3a50*/  BRA `(.L_x_1596) ;  /* 0x0000003000007947 */ /* 0x000fea0003800000 */
.L_x_1595:
[----:B------:R-:W-:-:S13]  /*3a60*/  ISETP.NE.AND P0, PT, R53, c[0x0][0x32c], PT ;  /* 0x0000cb0035007a0c */ /* 0x000fda0003f05270 */
[----:B------:R-:W-:-:S05]  /*3a70*/  @P0 IMAD.HI.U32 R7, R6, c[0x0][0x330], RZ ;  /* 0x0000cc0006070a27 */ /* 0x000fca00078e00ff */
[----:B------:R-:W-:Y:S02]  /*3a80*/  @P0 SHF.R.U32.HI R6, RZ, c[0x0][0x334], R7 ;  /* 0x0000cd00ff060a19 */ /* 0x000fe40000011607 */
.L_x_1596:
[----:B------:R-:W-:Y:S05]  /*3a90*/  BSYNC B0 ;  /* 0x0000000000007941 */ /* 0x000fea0003800000 */
.L_x_1594:
[----:B------:R-:W-:-:S04]  /*3aa0*/  IMAD R6, R6, c[0x0][0x32c], -R105 ;  /* 0x0000cb0006067a24 */ /* 0x000fc800078e0a69 */
[----:B------:R-:W-:-:S05]  /*3ab0*/  IMAD.IADD R6, R6, 0x1, -R41 ;  /* 0x0000000106067824 */ /* 0x000fca00078e0a29 */
[----:B------:R-:W-:Y:S02]  /*3ac0*/  IADD3 R7, R6, c[0x0][0x32c], RZ ;  /* 0x0000cb0006077a10 */ /* 0x000fe40007ffe0ff */
[----:B------:R-:W-:Y:S02]  /*3ad0*/  IMNMX R0, R0, R6, !PT ;  /* 0x0000000600007217 */ /* 0x000fe40007800200 */
[----:B------:R-:W-:Y:S02]  /*3ae0*/  IMNMX R3, R3, R7, PT ;  /* 0x0000000703037217 */ /* 0x000fe40003800200 */
.L_x_1593:
[----:B--2-4-:R-:W-:Y:S01]  /*3af0*/  ISETP.GT.AND P0, PT, R172, RZ, PT ;  /* 0x000000ffac00720c */ /* 0x014fe20003f04270 */
[----:B------:R-:W-:Y:S02]  /*3b00*/  FMUL.FTZ R6, R18, c[0x0][0x320] ;  /* 0x0000c80012067a20 */ /* 0x000fe40000410000 */
[----:B------:R-:W-:Y:S01]  /*3b10*/  FMUL.FTZ R7, R42, c[0x0][0x320] ;  /* 0x0000c8002a077a20 */ /* 0x000fe20000410000 */
[C---:B------:R-:W-:Y:S01]  /*3b20*/  ISETP.GT.AND P5, PT, R0.reuse, RZ, P0 ;  /* 0x000000ff0000720c */ /* 0x040fe200007a4270 */
[----:B------:R1:W2:Y:S01]  /*3b30*/  MUFU.TANH R21, R6 ;  /* 0x0000000600157308 */ /* 0x0002a20000002400 */
[----:B------:R-:W-:-:S02]  /*3b40*/  ISETP.GT.AND P6, PT, R0, 0x1, P0 ;  /* 0x000000010000780c */ /* 0x000fc400007c4270 */
[C---:B------:R-:W-:Y:S02]  /*3b50*/  ISETP.LT.OR P5, PT, R3.reuse, 0x1, P5 ;  /* 0x000000010300780c */ /* 0x040fe40002fa1670 */
[----:B------:R-:W-:Y:S02]  /*3b60*/  ISETP.LT.OR P6, PT, R3, 0x2, P6 ;  /* 0x000000020300780c */ /* 0x000fe400037c1670 */
[----:B------:R-:W-:Y:S02]  /*3b70*/  FSEL R16, R51, -INF , !P5 ;  /* 0xff80000033107808 */ /* 0x000fe40006800000 */
[----:B------:R-:W-:Y:S02]  /*3b80*/  ISETP.GT.AND P5, PT, R0, 0x8, P0 ;  /* 0x000000080000780c */ /* 0x000fe400007a4270 */
[----:B------:R-:W-:Y:S02]  /*3b90*/  FSEL R17, R50, -INF , !P6 ;  /* 0xff80000032117808 */ /* 0x000fe40007000000 */
[----:B------:R-:W-:-:S02]  /*3ba0*/  ISETP.LT.OR P5, PT, R3, 0x9, P5 ;  /* 0x000000090300780c */ /* 0x000fc40002fa1670 */
[----:B------:R-:W-:Y:S01]  /*3bb0*/  ISETP.GT.AND P6, PT, R0, 0x9, P0 ;  /* 0x000000090000780c */ /* 0x000fe200007c4270 */
[----:B-1----:R-:W-:Y:S01]  /*3bc0*/  FMUL.FTZ R6, R54, c[0x0][0x320] ;  /* 0x0000c80036067a20 */ /* 0x002fe20000410000 */
[----:B------:R-:W-:Y:S02]  /*3bd0*/  FSEL R18, R12, -INF , !P5 ;  /* 0xff8000000c127808 */ /* 0x000fe40006800000 */
[----:B------:R-:W-:Y:S01]  /*3be0*/  ISETP.GT.AND P5, PT, R0, 0x10, P0 ;  /* 0x000000100000780c */ /* 0x000fe200007a4270 */
[----:B------:R1:W3:Y:S01]  /*3bf0*/  MUFU.TANH R33, R6 ;  /* 0x0000000600217308 */ /* 0x0002e20000002400 */
[C---:B------:R-:W-:Y:S02]  /*3c00*/  ISETP.LT.OR P6, PT, R3.reuse, 0xa, P6 ;  /* 0x0000000a0300780c */ /* 0x040fe400037c1670 */
[----:B------:R-:W-:-:S04]  /*3c10*/  ISETP.LT.OR P5, PT, R3, 0x11, P5 ;  /* 0x000000110300780c */ /* 0x000fc80002fa1670 */
[----:B------:R-:W-:Y:S02]  /*3c20*/  FSEL R60, R20, -INF , !P5 ;  /* 0xff800000143c7808 */ /* 0x000fe40006800000 */
[----:B------:R-:W-:-:S04]  /*3c30*/  ISETP.GT.AND P5, PT, R0, 0x18, P0 ;  /* 0x000000180000780c */ /* 0x000fc800007a4270 */
[----:B------:R-:W-:Y:S01]  /*3c40*/  ISETP.LT.OR P5, PT, R3, 0x19, P5 ;  /* 0x000000190300780c */ /* 0x000fe20002fa1670 */
[----:B-1----:R-:W-:-:S03]  /*3c50*/  FMUL.FTZ R6, R55, c[0x0][0x320] ;  /* 0x0000c80037067a20 */ /* 0x002fc60000410000 */
[----:B------:R-:W-:Y:S02]  /*3c60*/  FSEL R61, R48, -INF , !P5 ;  /* 0xff800000303d7808 */ /* 0x000fe40006800000 */
[----:B------:R-:W-:Y:S01]  /*3c70*/  ISETP.GT.AND P5, PT, R0, 0x20, P0 ;  /* 0x000000200000780c */ /* 0x000fe200007a4270 */
[----:B------:R1:W4:Y:S03]  /*3c80*/  MUFU.TANH R38, R6 ;  /* 0x0000000600267308 */ /* 0x0003260000002400 */
[----:B------:R-:W-:-:S04]  /*3c90*/  ISETP.LT.OR P5, PT, R3, 0x21, P5 ;  /* 0x000000210300780c */ /* 0x000fc80002fa1670 */
[----:B------:R-:W-:Y:S02]  /*3ca0*/  FSEL R157, R40, -INF , !P5 ;  /* 0xff800000289d7808 */ /* 0x000fe40006800000 */
[----:B------:R-:W-:-:S04]  /*3cb0*/  ISETP.GT.AND P5, PT, R0, 0x28, P0 ;  /* 0x000000280000780c */ /* 0x000fc800007a4270 */
[----:B------:R-:W-:Y:S01]  /*3cc0*/  ISETP.LT.OR P5, PT, R3, 0x29, P5 ;  /* 0x000000290300780c */ /* 0x000fe20002fa1670 */
[----:B-1----:R-:W-:Y:S01]  /*3cd0*/  FMUL.FTZ R6, R19, c[0x0][0x320] ;  /* 0x0000c80013067a20 */ /* 0x002fe20000410000 */
[----:B------:R-:W-:Y:S02]  /*3ce0*/  FSEL R19, R13, -INF , !P6 ;  /* 0xff8000000d137808 */ /* 0x000fe40007000000 */
[C---:B------:R-:W-:Y:S01]  /*3cf0*/  ISETP.GT.AND P6, PT, R0.reuse, 0x11, P0 ;  /* 0x000000110000780c */ /* 0x040fe200007c4270 */
[----:B------:R1:W1:Y:S01]  /*3d00*/  MUFU.TANH R24, R6 ;  /* 0x0000000600187308 */ /* 0x0002620000002400 */
[----:B------:R-:W-:Y:S02]  /*3d10*/  FSEL R159, R15, -INF , !P5 ;  /* 0xff8000000f9f7808 */ /* 0x000fe40006800000 */
[----:B------:R-:W-:Y:S02]  /*3d20*/  ISETP.LT.OR P6, PT, R3, 0x12, P6 ;  /* 0x000000120300780c */ /* 0x000fe400037c1670 */
[----:B------:R-:W-:-:S02]  /*3d30*/  ISETP.GT.AND P5, PT, R0, 0x30, P0 ;  /* 0x000000300000780c */ /* 0x000fc400007a4270 */
[----:B------:R-:W-:Y:S01]  /*3d40*/  FSEL R62, R49, -INF , !P6 ;  /* 0xff800000313e7808 */ /* 0x000fe20007000000 */
[----:B------:R5:W2:Y:S01]  /*3d50*/  MUFU.TANH R13, R7 ;  /* 0x00000007000d7308 */ /* 0x000aa20000002400 */
[----:B------:R-:W-:Y:S02]  /*3d60*/  ISETP.GT.AND P6, PT, R0, 0x19, P0 ;  /* 0x000000190000780c */ /* 0x000fe400007c4270 */
[C---:B------:R-:W-:Y:S02]  /*3d70*/  ISETP.LT.OR P5, PT, R3.reuse, 0x31, P5 ;  /* 0x000000310300780c */ /* 0x040fe40002fa1670 */
[----:B------:R-:W-:Y:S02]  /*3d80*/  ISETP.LT.OR P6, PT, R3, 0x1a, P6 ;  /* 0x0000001a0300780c */ /* 0x000fe400037c1670 */
[----:B------:R-:W-:Y:S01]  /*3d90*/  FSEL R227, R36, -INF , !P5 ;  /* 0xff80000024e37808 */ /* 0x000fe20006800000 */
[----:B-1----:R-:W-:Y:S01]  /*3da0*/  FMUL.FTZ R6, R34, c[0x0][0x320] ;  /* 0x0000c80022067a20 */ /* 0x002fe20000410000 */
[----:B------:R-:W-:-:S02]  /*3db0*/  FSEL R63, R45, -INF , !P6 ;  /* 0xff8000002d3f7808 */ /* 0x000fc40007000000 */
[C---:B------:R-:W-:Y:S01]  /*3dc0*/  ISETP.GT.AND P6, PT, R0.reuse, 0x21, P0 ;  /* 0x000000210000780c */ /* 0x040fe200007c4270 */
[----:B------:R1:W1:Y:S01]  /*3dd0*/  MUFU.TANH R26, R6 ;  /* 0x00000006001a7308 */ /* 0x0002620000002400 */
[C---:B------:R-:W-:Y:S02]  /*3de0*/  ISETP.GT.AND P5, PT, R0.reuse, 0x38, P0 ;  /* 0x000000380000780c */ /* 0x040fe400007a4270 */
[----:B------:R-:W-:Y:S01]  /*3df0*/  ISETP.LT.OR P6, PT, R3, 0x22, P6 ;  /* 0x000000220300780c */ /* 0x000fe200037c1670 */
[----:B-----5:R-:W-:Y:S01]  /*3e00*/  FMUL.FTZ R7, R43, c[0x0][0x320] ;  /* 0x0000c8002b077a20 */ /* 0x020fe20000410000 */
[----:B------:R-:W-:Y:S02]  /*3e10*/  ISETP.LT.OR P5, PT, R3, 0x39, P5 ;  /* 0x000000390300780c */ /* 0x000fe40002fa1670 */
[----:B------:R-:W-:Y:S01]  /*3e20*/  FSEL R158, R39, -INF , !P6 ;  /* 0xff800000279e7808 */ /* 0x000fe20007000000 */
[----:B------:R-:W2:Y:S01]  /*3e30*/  MUFU.TANH R15, R7 ;  /* 0x00000007000f7308 */ /* 0x000ea20000002400 */
[----:B------:R-:W-:-:S02]  /*3e40*/  ISETP.GT.AND P6, PT, R0, 0x29, P0 ;  /* 0x000000290000780c */ /* 0x000fc400007c4270 */
[----:B------:R-:W-:Y:S02]  /*3e50*/  FSEL R228, R28, -INF , !P5 ;  /* 0xff8000001ce47808 */ /* 0x000fe40006800000 */
[----:B------:R-:W-:Y:S02]  /*3e60*/  ISETP.LT.OR P6, PT, R3, 0x2a, P6 ;  /* 0x0000002a0300780c */ /* 0x000fe400037c1670 */
[----:B------:R-:W-:Y:S01]  /*3e70*/  PLOP3.LUT P5, PT, PT, PT, UP1, 0x40, 0x0 ;  /* 0x000000000000781c */ /* 0x000fe20003fae818 */
[----:B-1----:R-:W-:Y:S01]  /*3e80*/  FMUL.FTZ R6, R30, c[0x0][0x320] ;  /* 0x0000c8001e067a20 */ /* 0x002fe20000410000 */
[----:B------:R-:W-:Y:S02]  /*3e90*/  FSEL R168, R37, -INF , !P6 ;  /* 0xff80000025a87808 */ /* 0x000fe40007000000 */
[----:B------:R-:W-:Y:S01]  /*3ea0*/  ISETP.GT.AND P6, PT, R0, 0x31, P0 ;  /* 0x000000310000780c */ /* 0x000fe200007c4270 */
[----:B------:R1:W1:Y:S03]  /*3eb0*/  MUFU.TANH R32, R6 ;  /* 0x0000000600207308 */ /* 0x0002660000002400 */
[----:B------:R-:W-:-:S04]  /*3ec0*/  ISETP.LT.OR P6, PT, R3, 0x32, P6 ;  /* 0x000000320300780c */ /* 0x000fc800037c1670 */
[----:B------:R-:W-:Y:S02]  /*3ed0*/  FSEL R229, R29, -INF , !P6 ;  /* 0xff8000001de57808 */ /* 0x000fe40007000000 */
[----:B------:R-:W-:Y:S01]  /*3ee0*/  ISETP.GT.AND P6, PT, R0, 0x39, P0 ;  /* 0x000000390000780c */ /* 0x000fe200007c4270 */
[----:B------:R-:W-:-:S03]  /*3ef0*/  FMUL.FTZ R0, R59, c[0x0][0x320] ;  /* 0x0000c8003b007a20 */ /* 0x000fc60000410000 */
[----:B------:R-:W-:Y:S01]  /*3f00*/  ISETP.LT.OR P6, PT, R3, 0x3a, P6 ;  /* 0x0000003a0300780c */ /* 0x000fe200037c1670 */
[----:B-1----:R-:W-:-:S03]  /*3f10*/  FMUL.FTZ R6, R31, c[0x0][0x320] ;  /* 0x0000c8001f067a20 */ /* 0x002fc60000410000 */
[----:B------:R-:W-:Y:S01]  /*3f20*/  FSEL R230, R27, -INF , !P6 ;  /* 0xff8000001be67808 */ /* 0x000fe20007000000 */
        /* <DEDUP_REMOVED lines=11> */
[----:B-1----:R1:W5:Y:S06]  /*3fe0*/  SHFL.IDX PT, R6, R11, 0x1, 0x1c1f ;  /* 0x003c1f000b067f89 */ /* 0x00236c00000e0000 */
[----:B-1----:R1:W1:Y:S01]  /*3ff0*/  MUFU.TANH R11, R0 ;  /* 0x00000000000b7308 */ /* 0x0022620000002400 */
[----:B-----5:R-:W-:-:S05]  /*4000*/  IMAD.IADD R3, R8, 0x1, R6 ;  /* 0x0000000108037824 */ /* 0x020fca00078e0206 */
[----:B------:R-:W-:Y:S01]  /*4010*/  IMNMX R3, R3, R10, PT ;  /* 0x0000000a03037217 */ /* 0x000fe20003800200 */
[----:B-1----:R-:W-:Y:S01]  /*4020*/  IMAD.IADD R0, R9, 0x1, R6 ;  /* 0x0000000109007824 */ /* 0x002fe200078e0206 */
[----:B------:R-:W-:Y:S05]  /*4030*/  @P5 BRA `(.L_x_1597) ;  /* 0x0000014000005947 */ /* 0x000fea0003800000 */
[----:B--234-:R-:W-:Y:S01]  /*4040*/  IADD3 R6, R6, c[0x0][0x1d0], RZ ;  /* 0x0000740006067a10 */ /* 0x01cfe20007ffe0ff */
        /* <DEDUP_REMOVED lines=10> */
.L_x_1599:
[----:B------:R-:W-:-:S13]  /*40f0*/  ISETP.NE.AND P5, PT, R53, c[0x0][0x32c], PT ;  /* 0x0000cb0035007a0c */ /* 0x000fda0003fa5270 */
[----:B------:R-:W-:-:S05]  /*4100*/  @P5 IMAD.HI.U32 R7, R6, c[0x0][0x330], RZ ;  /* 0x0000cc0006075a27 */ /* 0x000fca00078e00ff */
[----:B------:R-:W-:Y:S02]  /*4110*/  @P5 SHF.R.U32.HI R6, RZ, c[0x0][0x334], R7 ;  /* 0x0000cd00ff065a19 */ /* 0x000fe40000011607 */
.L_x_1600:
[----:B------:R-:W-:Y:S05]  /*4120*/  BSYNC B0 ;  /* 0x0000000000007941 */ /* 0x000fea0003800000 */
.L_x_1598:
[----:B------:R-:W-:-:S04]  /*4130*/  IMAD R6, R6, c[0x0][0x32c], -R105 ;  /* 0x0000cb0006067a24 */ /* 0x000fc800078e0a69 */
[----:B------:R-:W-:-:S05]  /*4140*/  IMAD.IADD R6, R6, 0x1, -R41 ;  /* 0x0000000106067824 */ /* 0x000fca00078e0a29 */
[----:B------:R-:W-:Y:S02]  /*4150*/  IADD3 R7, R6, c[0x0][0x32c], RZ ;  /* 0x0000cb0006077a10 */ /* 0x000fe40007ffe0ff */
[----:B------:R-:W-:Y:S02]  /*4160*/  IMNMX R0, R0, R6, !PT ;  /* 0x0000000600007217 */ /* 0x000fe40007800200 */
[----:B------:R-:W-:Y:S02]  /*4170*/  IMNMX R3, R3, R7, PT ;  /* 0x0000000703037217 */ /* 0x000fe40003800200 */
.L_x_1597:
[----:B--234-:R-:W-:Y:S01]  /*4180*/  ISETP.GT.AND P6, PT, R0, 0x8, P0 ;  /* 0x000000080000780c */ /* 0x01cfe200007c4270 */
[----:B------:R-:W-:Y:S01]  /*4190*/  IMAD.SHL.U32 R197, R5, 0x2, RZ ;  /* 0x0000000205c57824 */ /* 0x000fe200078e00ff */
[----:B------:R-:W-:Y:S01]  /*41a0*/  FMNMX.FTZ R132, R16, R17, !PT ;  /* 0x0000001110847209 */ /* 0x000fe20007810000 */
[----:B------:R-:W-:Y:S01]  /*41b0*/  @UP2 USHF.L.U32 UR8, UR8, 0x7, URZ ;  /* 0x0000000708082899 */ /* 0x000fe2000800063f */
[----:B------:R-:W-:Y:S01]  /*41c0*/  ISETP.LT.OR P6, PT, R3, 0x9, P6 ;  /* 0x000000090300780c */ /* 0x000fe200037c1670 */
[----:B------:R-:W-:Y:S01]  /*41d0*/  IMAD R200, R2, 0x2, R197 ;  /* 0x0000000202c87824 */ /* 0x000fe200078e02c5 */
[C---:B------:R-:W-:Y:S01]  /*41e0*/  ISETP.GT.AND P5, PT, R0.reuse, 0x1, P0 ;  /* 0x000000010000780c */ /* 0x040fe200007a4270 */
[----:B------:R-:W-:Y:S01]  /*41f0*/  LDSM.16.MT88.4 R40, [R197+0x100] ;  /* 0x00010000c528783b */ /* 0x000fe20000004200 */
[----:B------:R-:W-:Y:S01]  /*4200*/  FSEL R10, R21, -INF , !P6 ;  /* 0xff800000150a7808 */ /* 0x000fe20007000000 */
[----:B------:R-:W-:Y:S01]  /*4210*/  ULDC.64 UR4, c[0x0][0x2c8] ;  /* 0x0000b20000047ab9 */ /* 0x000fe20000000a00 */
[----:B------:R-:W-:Y:S01]  /*4220*/  ISETP.GT.AND P6, PT, R0, 0x10, P0 ;  /* 0x000000100000780c */ /* 0x000fe200007c4270 */
[----:B------:R-:W-:Y:S01]  /*4230*/  LDSM.16.MT88.4 R52, [R197+0x4100] ;  /* 0x00410000c534783b */ /* 0x000fe20000004200 */
[----:B------:R-:W-:Y:S01]  /*4240*/  FMNMX.FTZ R132, R18, R132, !PT ;  /* 0x0000008412847209 */ /* 0x000fe20007810000 */
[----:B------:R-:W-:Y:S01]  /*4250*/  UIMAD.WIDE.U32 UR14, UR8, UR4, URZ ;  /* 0x00000004080e72a5 */ /* 0x000fe2000f8e003f */
[C---:B------:R-:W-:Y:S01]  /*4260*/  ISETP.LT.OR P5, PT, R3.reuse, 0x2, P5 ;  /* 0x000000020300780c */ /* 0x040fe20002fa1670 */
[----:B------:R-:W-:Y:S01]  /*4270*/  LDSM.16.MT88.4 R44, [R200+0x4100] ;  /* 0x00410000c82c783b */ /* 0x000fe20000004200 */
[----:B------:R-:W-:-:S02]  /*4280*/  ISETP.LT.OR P6, PT, R3, 0x11, P6 ;  /* 0x000000110300780c */ /* 0x000fc400037c1670 */
[----:B------:R-:W-:Y:S02]  /*4290*/  FMNMX.FTZ R132, R19, R132, !PT ;  /* 0x0000008413847209 */ /* 0x000fe40007810000 */
[----:B------:R-:W-:Y:S01]  /*42a0*/  FSEL R11, R11, -INF , !P5 ;  /* 0xff8000000b0b7808 */ /* 0x000fe20006800000 */
[----:B------:R-:W-:Y:S01]  /*42b0*/  @UP2 UMOV UR7, UR15 ;  /* 0x0000000f00072c82 */ /* 0x000fe20008000000 */
[----:B------:R-:W-:Y:S01]  /*42c0*/  ISETP.GT.AND P5, PT, R0, 0x9, P0 ;  /* 0x000000090000780c */ /* 0x000fe200007a4270 */
[----:B------:R-:W-:Y:S01]  /*42d0*/  @UP2 USHF.R.U32.HI UR9, URZ, UR5, UR7 ;  /* 0x000000053f092299 */ /* 0x000fe20008011607 */
[----:B------:R-:W-:Y:S02]  /*42e0*/  FSEL R59, R14, -INF , !P6 ;  /* 0xff8000000e3b7808 */ /* 0x000fe40007000000 */
[----:B------:R-:W-:Y:S01]  /*42f0*/  FMNMX.FTZ R132, R60, R132, !PT ;  /* 0x000000843c847209 */ /* 0x000fe20007810000 */
[----:B------:R-:W-:Y:S01]  /*4300*/  UIADD3 UR9, UR11, UR9, URZ ;  /* 0x000000090b097290 */ /* 0x000fe2000fffe03f */
[----:B------:R-:W-:Y:S01]  /*4310*/  ISETP.GT.AND P6, PT, R0, RZ, P0 ;  /* 0x000000ff0000720c */ /* 0x000fe200007c4270 */
[----:B------:R-:W-:Y:S01]  /*4320*/  ULDC UR7, c[0x0][0x328] ;  /* 0x0000ca0000077ab9 */ /* 0x000fe20000000800 */
[----:B------:R-:W-:Y:S01]  /*4330*/  ISETP.LT.OR P5, PT, R3, 0xa, P5 ;  /* 0x0000000a0300780c */ /* 0x000fe20002fa1670 */
[----:B------:R-:W-:Y:S01]  /*4340*/  UIADD3 UR7, UR9, UR7, URZ ;  /* 0x0000000709077290 */ /* 0x000fe2000fffe03f */
[----:B------:R-:W-:-:S02]  /*4350*/  FMNMX.FTZ R132, R62, R132, !PT ;  /* 0x000000843e847209 */ /* 0x000fc40007810000 */
[----:B------:R-:W-:Y:S02]  /*4360*/  ISETP.LT.OR P6, PT, R3, 0x1, P6 ;  /* 0x000000010300780c */ /* 0x000fe400037c1670 */
[----:B------:R-:W-:Y:S02]  /*4370*/  FSEL R24, R24, -INF , !P5 ;  /* 0xff80000018187808 */ /* 0x000fe40006800000 */
[----:B------:R-:W-:Y:S02]  /*4380*/  ISETP.GT.AND P5, PT, R0, 0x11, P0 ;  /* 0x000000110000780c */ /* 0x000fe400007a4270 */
[----:B------:R-:W-:Y:S02]  /*4390*/  FMNMX.FTZ R132, R61, R132, !PT ;  /* 0x000000843d847209 */ /* 0x000fe40007810000 */
[----:B------:R-:W-:Y:S02]  /*43a0*/  FSEL R9, R57, -INF , !P6 ;  /* 0xff80000039097808 */ /* 0x000fe40007000000 */
[----:B------:R-:W-:-:S02]  /*43b0*/  ISETP.LT.OR P5, PT, R3, 0x12, P5 ;  /* 0x000000120300780c */ /* 0x000fc40002fa1670 */
[----:B------:R-:W-:Y:S02]  /*43c0*/  FMNMX.FTZ R132, R63, R132, !PT ;  /* 0x000000843f847209 */ /* 0x000fe40007810000 */
[----:B------:R-:W-:Y:S02]  /*43d0*/  FMNMX.FTZ R6, R9, R11, !PT ;  /* 0x0000000b09067209 */ /* 0x000fe40007810000 */
[----:B------:R-:W-:Y:S02]  /*43e0*/  FSEL R56, R12, -INF , !P5 ;  /* 0xff8000000c387808 */ /* 0x000fe40006800000 */
[----:B------:R-:W-:Y:S02]  /*43f0*/  FMNMX.FTZ R132, R157, R132, !PT ;  /* 0x000000849d847209 */ /* 0x000fe40007810000 */
[----:B------:R-:W-:Y:S02]  /*4400*/  ISETP.GT.AND P5, PT, R0, 0x18, P0 ;  /* 0x000000180000780c */ /* 0x000fe400007a4270 */
[----:B------:R-:W-:-:S02]  /*4410*/  FMNMX.FTZ R6, R10, R6, !PT ;  /* 0x000000060a067209 */ /* 0x000fc40007810000 */
[----:B------:R-:W-:Y:S02]  /*4420*/  FMNMX.FTZ R132, R158, R132, !PT ;  /* 0x000000849e847209 */ /* 0x000fe40007810000 */
[----:B------:R-:W-:Y:S02]  /*4430*/  ISETP.LT.OR P5, PT, R3, 0x19, P5 ;  /* 0x000000190300780c */ /* 0x000fe40002fa1670 */
[----:B------:R-:W-:Y:S02]  /*4440*/  FMNMX.FTZ R6, R24, R6, !PT ;  /* 0x0000000618067209 */ /* 0x000fe40007810000 */
[----:B------:R-:W-:Y:S02]  /*4450*/  ISETP.GT.AND P6, PT, R0, 0x19, P0 ;  /* 0x000000190000780c */ /* 0x000fe400007c4270 */
[----:B------:R-:W-:Y:S02]  /*4460*/  FMNMX.FTZ R132, R159, R132, !PT ;  /* 0x000000849f847209 */ /* 0x000fe40007810000 */
[----:B------:R-:W-:-:S02]  /*4470*/  FSEL R58, R26, -INF , !P5 ;  /* 0xff8000001a3a7808 */ /* 0x000fc40006800000 */
[----:B------:R-:W-:Y:S02]  /*4480*/  FMNMX.FTZ R6, R59, R6, !PT ;  /* 0x000000063b067209 */ /* 0x000fe40007810000 */
[----:B------:R-:W-:Y:S02]  /*4490*/  ISETP.GT.AND P5, PT, R0, 0x20, P0 ;  /* 0x000000200000780c */ /* 0x000fe400007a4270 */
[C---:B------:R-:W-:Y:S02]  /*44a0*/  ISETP.LT.OR P6, PT, R3.reuse, 0x1a, P6 ;  /* 0x0000001a0300780c */ /* 0x040fe400037c1670 */
[----:B------:R-:W-:Y:S02]  /*44b0*/  FMNMX.FTZ R132, R168, R132, !PT ;  /* 0x00000084a8847209 */ /* 0x000fe40007810000 */
[----:B------:R-:W-:Y:S02]  /*44c0*/  FMNMX.FTZ R6, R56, R6, !PT ;  /* 0x0000000638067209 */ /* 0x000fe40007810000 */
[----:B------:R-:W-:-:S02]  /*44d0*/  ISETP.LT.OR P5, PT, R3, 0x21, P5 ;  /* 0x000000210300780c */ /* 0x000fc40002fa1670 */
[----:B------:R-:W-:Y:S02]  /*44e0*/  FSEL R57, R25, -INF , !P6 ;  /* 0xff80000019397808 */ /* 0x000fe40007000000 */
[----:B------:R-:W-:Y:S02]  /*44f0*/  ISETP.GT.AND P6, PT, R0, 0x21, P0 ;  /* 0x000000210000780c */ /* 0x000fe400007c4270 */
[----:B------:R-:W-:Y:S02]  /*4500*/  FMNMX.FTZ R132, R227, R132, !PT ;  /* 0x00000084e3847209 */ /* 0x000fe40007810000 */
[----:B------:R-:W-:Y:S02]  /*4510*/  FMNMX.FTZ R6, R58, R6, !PT ;  /* 0x000000063a067209 */ /* 0x000fe40007810000 */
[----:B------:R-:W-:Y:S02]  /*4520*/  FSEL R133, R13, -INF , !P5 ;  /* 0xff8000000d857808 */ /* 0x000fe40006800000 */
[----:B------:R-:W-:-:S02]  /*4530*/  ISETP.GT.AND P5, PT, R0, 0x28, P0 ;  /* 0x000000280000780c */ /* 0x000fc400007a4270 */
[----:B------:R-:W-:Y:S02]  /*4540*/  ISETP.LT.OR P6, PT, R3, 0x22, P6 ;  /* 0x000000220300780c */ /* 0x000fe400037c1670 */
[----:B------:R-:W-:Y:S02]  /*4550*/  FMNMX.FTZ R132, R229, R132, !PT ;  /* 0x00000084e5847209 */ /* 0x000fe40007810000 */
[----:B------:R-:W-:Y:S02]  /*4560*/  FMNMX.FTZ R6, R57, R6, !PT ;  /* 0x0000000639067209 */ /* 0x000fe40007810000 */
[----:B------:R-:W-:Y:S02]  /*4570*/  ISETP.LT.OR P5, PT, R3, 0x29, P5 ;  /* 0x000000290300780c */ /* 0x000fe40002fa1670 */
[----:B------:R-:W-:Y:S02]  /*4580*/  FSEL R134, R15, -INF , !P6 ;  /* 0xff8000000f867808 */ /* 0x000fe40007000000 */
[----:B------:R-:W-:-:S02]  /*4590*/  ISETP.GT.AND P6, PT, R0, 0x29, P0 ;  /* 0x000000290000780c */ /* 0x000fc400007c4270 */
[----:B------:R-:W-:Y:S02]  /*45a0*/  FMNMX.FTZ R132, R228, R132, !PT ;  /* 0x00000084e4847209 */ /* 0x000fe40007810000 */
[----:B------:R-:W-:Y:S02]  /*45b0*/  FMNMX.FTZ R6, R133, R6, !PT ;  /* 0x0000000685067209 */ /* 0x000fe40007810000 */
[----:B------:R-:W-:Y:S02]  /*45c0*/  FSEL R156, R33, -INF , !P5 ;  /* 0xff800000219c7808 */ /* 0x000fe40006800000 */
[----:B------:R-:W-:Y:S02]  /*45d0*/  ISETP.GT.AND P5, PT, R0, 0x30, P0 ;  /* 0x000000300000780c */ /* 0x000fe400007a4270 */
[----:B------:R-:W-:Y:S02]  /*45e0*/  ISETP.LT.OR P6, PT, R3, 0x2a, P6 ;  /* 0x0000002a0300780c */ /* 0x000fe400037c1670 */
[----:B------:R-:W-:-:S02]  /*45f0*/  FMNMX.FTZ R132, R230, R132, !PT ;  /* 0x00000084e6847209 */ /* 0x000fc40007810000 */
[----:B------:R-:W-:Y:S02]  /*4600*/  FMNMX.FTZ R6, R134, R6, !PT ;  /* 0x0000000686067209 */ /* 0x000fe40007810000 */
[----:B------:R-:W-:Y:S01]  /*4610*/  ISETP.LT.OR P5, PT, R3, 0x31, P5 ;  /* 0x000000310300780c */ /* 0x000fe20002fa1670 */
[----:B------:R-:W1:Y:S01]  /*4620*/  SHFL.BFLY PT, R7, R132, 0x2, 0x1f ;  /* 0x0c401f0084077f89 */ /* 0x000e6200000e0000 */
[----:B------:R-:W-:Y:S02]  /*4630*/  FSEL R135, R38, -INF , !P6 ;  /* 0xff80000026877808 */ /* 0x000fe40007000000 */
[----:B------:R-:W-:Y:S02]  /*4640*/  ISETP.GT.AND P6, PT, R0, 0x31, P0 ;  /* 0x000000310000780c */ /* 0x000fe400007c4270 */
[----:B------:R-:W-:Y:S02]  /*4650*/  FMNMX.FTZ R6, R156, R6, !PT ;  /* 0x000000069c067209 */ /* 0x000fe40007810000 */
[----:B------:R-:W-:-:S02]  /*4660*/  FSEL R169, R32, -INF , !P5 ;  /* 0xff80000020a97808 */ /* 0x000fc40006800000 */
[C---:B------:R-:W-:Y:S01]  /*4670*/  ISETP.GT.AND P5, PT, R0.reuse, 0x38, P0 ;  /* 0x000000380000780c */ /* 0x040fe200007a4270 */
[----:B------:R-:W-:Y:S01]  /*4680*/  LDSM.16.MT88.4 R32, [R197+0x2100] ;  /* 0x00210000c520783b */ /* 0x000fe20000004200 */
[----:B------:R-:W-:Y:S02]  /*4690*/  ISETP.LT.OR P6, PT, R3, 0x32, P6 ;  /* 0x000000320300780c */ /* 0x000fe400037c1670 */
[----:B------:R-:W-:Y:S02]  /*46a0*/  FMNMX.FTZ R6, R135, R6, !PT ;  /* 0x0000000687067209 */ /* 0x000fe40007810000 */
[----:B------:R-:W-:Y:S02]  /*46b0*/  ISETP.GT.AND P0, PT, R0, 0x39, P0 ;  /* 0x000000390000780c */ /* 0x000fe40000704270 */
[----:B------:R-:W-:Y:S02]  /*46c0*/  ISETP.LT.OR P5, PT, R3, 0x39, P5 ;  /* 0x000000390300780c */ /* 0x000fe40002fa1670 */
[----:B------:R-:W-:-:S02]  /*46d0*/  FSEL R170, R30, -INF , !P6 ;  /* 0xff8000001eaa7808 */ /* 0x000fc40007000000 */
[----:B------:R-:W-:Y:S02]  /*46e0*/  FMNMX.FTZ R0, R169, R6, !PT ;  /* 0x00000006a9007209 */ /* 0x000fe40007810000 */
[----:B------:R-:W-:Y:S02]  /*46f0*/  ISETP.LT.OR P0, PT, R3, 0x3a, P0 ;  /* 0x0000003a0300780c */ /* 0x000fe40000701670 */
[----:B------:R-:W-:Y:S02]  /*4700*/  FSEL R226, R22, -INF , !P5 ;  /* 0xff80000016e27808 */ /* 0x000fe40006800000 */
[----:B------:R-:W-:Y:S02]  /*4710*/  FMNMX.FTZ R0, R170, R0, !PT ;  /* 0x00000000aa007209 */ /* 0x000fe40007810000 */
[----:B------:R-:W-:Y:S02]  /*4720*/  FSEL R171, R20, -INF , !P0 ;  /* 0xff80000014ab7808 */ /* 0x000fe40004000000 */
[----:B------:R-:W-:-:S02]  /*4730*/  FMNMX.FTZ R0, R226, R0, !PT ;  /* 0x00000000e2007209 */ /* 0x000fc40007810000 */
[----:B-1----:R-:W-:Y:S02]  /*4740*/  FMNMX.FTZ R132, R132, R7, !PT ;  /* 0x0000000784847209 */ /* 0x002fe40007810000 */
[----:B------:R-:W-:Y:S02]  /*4750*/  FMNMX.FTZ R0, R171, R0, !PT ;  /* 0x00000000ab007209 */ /* 0x000fe40007810000 */
[----:B------:R-:W-:Y:S01]  /*4760*/  LEA R198, R4, R197, 0x1 ;  /* 0x000000c504c67211 */ /* 0x000fe200078e08ff */
[----:B------:R-:W1:Y:S03]  /*4770*/  SHFL.BFLY PT, R6, R132, 0x1, 0x1f ;  /* 0x0c201f0084067f89 */ /* 0x000e6600000e0000 */
[----:B------:R-:W-:Y:S01]  /*4780*/  LEA R199, R2, R198, 0x1 ;  /* 0x000000c602c77211 */ /* 0x000fe200078e08ff */
[----:B------:R-:W2:Y:S04]  /*4790*/  SHFL.BFLY PT, R3, R0, 0x2, 0x1f ;  /* 0x0c401f0000037f89 */ /* 0x000ea800000e0000 */
[----:B------:R-:W-:Y:S04]  /*47a0*/  LDSM.16.MT88.4 R12, [R199+0x100] ;  /* 0x00010000c70c783b */ /* 0x000fe80000004200 */
[----:B------:R-:W-:Y:S04]  /*47b0*/  LDSM.16.MT88.4 R28, [R198+0x2100] ;  /* 0x00210000c61c783b */ /* 0x000fe80000004200 */
[----:B------:R-:W-:Y:S04]  /*47c0*/  LDSM.16.MT88.4 R36, [R199+0x2100] ;  /* 0x00210000c724783b */ /* 0x000fe80000004200 */
[----:B------:R-:W-:Y:S01]  /*47d0*/  LDSM.16.MT88.4 R48, [R198+0x4100] ;  /* 0x00410000c630783b */ /* 0x000fe20000004200 */
[----:B-1----:R-:W-:-:S02]  /*47e0*/  FMNMX.FTZ R132, R132, R6, !PT ;  /* 0x0000000684847209 */ /* 0x002fc40007810000 */
[----:B--2---:R-:W-:-:S03]  /*47f0*/  FMNMX.FTZ R0, R0, R3, !PT ;  /* 0x0000000300007209 */ /* 0x004fc60007810000 */
[C---:B------:R-:W-:Y:S01]  /*4800*/  FMUL.FTZ R8, R132.reuse, c[0x0][0x2d0] ;  /* 0x0000b40084087a20 */ /* 0x040fe20000410000 */
[----:B------:R-:W-:Y:S01]  /*4810*/  FSETP.NEU.FTZ.AND P0, PT, R132, -INF , PT ;  /* 0xff8000008400780b */ /* 0x000fe20003f1d000 */
[----:B------:R-:W1:Y:S03]  /*4820*/  SHFL.BFLY PT, R6, R0, 0x1, 0x1f ;  /* 0x0c201f0000067f89 */ /* 0x000e6600000e0000 */
[----:B------:R-:W-:-:S05]  /*4830*/  FSEL R8, R8, RZ, P0 ;  /* 0x000000ff08087208 */ /* 0x000fca0000000000 */
[----:B------:R-:W-:-:S04]  /*4840*/  FFMA.FTZ R3, R16, c[0x0][0x2d0], -R8 ;  /* 0x0000b40010037a23 */ /* 0x000fc80000010808 */
[----:B------:R2:W-:Y:S02]  /*4850*/  MUFU.EX2 R187, R3 ;  /* 0x0000000300bb7308 */ /* 0x0005e40000000800 */
[----:B--2---:R-:W-:-:S06]  /*4860*/  FFMA.FTZ R3, R17, c[0x0][0x2d0], -R8 ;  /* 0x0000b40011037a23 */ /* 0x004fcc0000010808 */
[----:B------:R1:W-:Y:S02]  /*4870*/  MUFU.EX2 R23, R3 ;  /* 0x0000000300177308 */ /* 0x0003e40000000800 */
[----:B-1----:R-:W-:Y:S01]  /*4880*/  FMNMX.FTZ R3, R0, R6, !PT ;  /* 0x0000000600037209 */ /* 0x002fe20007810000 */
[--C-:B------:R-:W-:Y:S02]  /*4890*/  FFMA.FTZ R0, R18, c[0x0][0x2d0], -R8.reuse ;  /* 0x0000b40012007a23 */ /* 0x100fe40000010808 */
[----:B------:R-:W-:Y:S01]  /*48a0*/  FFMA.FTZ R6, R19, c[0x0][0x2d0], -R8 ;  /* 0x0000b40013067a23 */ /* 0x000fe20000010808 */
[C---:B------:R-:W-:Y:S02]  /*48b0*/  FSETP.NEU.FTZ.AND P0, PT, R3.reuse, -INF , PT ;  /* 0xff8000000300780b */ /* 0x040fe40003f1d000 */
[----:B------:R1:W2:Y:S01]  /*48c0*/  MUFU.EX2 R27, R0 ;  /* 0x00000000001b7308 */ /* 0x0002a20000000800 */
[----:B------:R-:W-:Y:S07]  /*48d0*/  LDSM.16.MT88.4 R16, [R200+0x100] ;  /* 0x00010000c810783b */ /* 0x000fee0000004200 */
[----:B------:R3:W4:Y:S01]  /*48e0*/  MUFU.EX2 R175, R6 ;  /* 0x0000000600af7308 */ /* 0x0007220000000800 */
[----:B-1----:R-:W-:-:S05]  /*48f0*/  FMUL.FTZ R0, R3, c[0x0][0x2d0] ;  /* 0x0000b40003007a20 */ /* 0x002fca0000410000 */
[----:B------:R-:W-:Y:S02]  /*4900*/  FSEL R0, R0, RZ, P0 ;  /* 0x000000ff00007208 */ /* 0x000fe40000000000 */
[----:B------:R-:W-:-:S03]  /*4910*/  PLOP3.LUT P0, PT, PT, PT, UP1, 0x40, 0x0 ;  /* 0x000000000000781c */ /* 0x000fc60003f0e818 */
[--C-:B---3--:R-:W-:Y:S02]  /*4920*/  FFMA.FTZ R6, R9, c[0x0][0x2d0], -R0.reuse ;  /* 0x0000b40009067a23 */ /* 0x108fe40000010800 */
[--C-:B------:R-:W-:Y:S02]  /*4930*/  FFMA.FTZ R5, R11, c[0x0][0x2d0], -R0.reuse ;  /* 0x0000b4000b057a23 */ /* 0x100fe40000010800 */
[--C-:B------:R-:W-:Y:S01]  /*4940*/  FFMA.FTZ R4, R10, c[0x0][0x2d0], -R0.reuse ;  /* 0x0000b4000a047a23 */ /* 0x100fe20000010800 */
[----:B------:R4:W-:Y:S01]  /*4950*/  MUFU.EX2 R9, R6 ;  /* 0x0000000600097308 */ /* 0x0009e20000000800 */
[----:B------:R-:W-:Y:S02]  /*4960*/  FFMA.FTZ R2, R24, c[0x0][0x2d0], -R0 ;  /* 0x0000b40018027a23 */ /* 0x000fe40000010800 */
[----:B--2---:R-:W-:Y:S02]  /*4970*/  IMAD.MOV.U32 R11, RZ, RZ, R27 ;  /* 0x000000ffff0b7224 */ /* 0x004fe400078e001b */
[----:B------:R-:W-:Y:S01]  /*4980*/  IMAD.MOV.U32 R10, RZ, RZ, R23 ;  /* 0x000000ffff0a7224 */ /* 0x000fe200078e0017 */
[----:B------:R-:W-:Y:S02]  /*4990*/  LDSM.16.MT88.4 R24, [R200+0x2100] ;  /* 0x00210000c818783b */ /* 0x000fe40000004200 */
[----:B------:R-:W1:Y:S02]  /*49a0*/  MUFU.EX2 R236, R5 ;  /* 0x0000000500ec7308 */ /* 0x000e640000000800 */
[----:B------:R-:W2:Y:S06]  /*49b0*/  LDSM.16.MT88.4 R20, [R198+0x100] ;  /* 0x00010000c614783b */ /* 0x000eac0000004200 */
[----:B------:R3:W-:Y:S01]  /*49c0*/  MUFU.EX2 R174, R4 ;  /* 0x0000000400ae7308 */ /* 0x0007e20000000800 */
[----:B----4-:R-:W-:-:S07]  /*49d0*/  F2FP.PACK_AB R6, R175, R11 ;  /* 0x0000000baf06723e */ /* 0x010fce00000000ff */
[----:B------:R-:W4:Y:S01]  /*49e0*/  MUFU.EX2 R184, R2 ;  /* 0x0000000200b87308 */ /* 0x000f220000000800 */
[----:B-1----:R-:W-:Y:S02]  /*49f0*/  F2FP.PACK_AB R5, R236, R9 ;  /* 0x00000009ec05723e */ /* 0x002fe400000000ff */
[----:B---3--:R-:W-:Y:S02]  /*4a00*/  F2FP.PACK_AB R4, R10, R187 ;  /* 0x000000bb0a04723e */ /* 0x008fe400000000ff */
[----:B----4-:R-:W-:Y:S01]  /*4a10*/  F2FP.PACK_AB R7, R184, R174 ;  /* 0x000000aeb807723e */ /* 0x010fe200000000ff */
[----:B------:R-:W-:-:S04]  /*4a20*/  FFMA.FTZ R2, R60, c[0x0][0x2d0], -R8 ;  /* 0x0000b4003c027a23 */ /* 0x000fc80000010808 */
[----:B------:R1:W-:Y:S02]  /*4a30*/  MUFU.EX2 R185, R2 ;  /* 0x0000000200b97308 */ /* 0x0003e40000000800 */
[C---:B------:R-:W-:Y:S08]  /*4a40*/  HMMA.16816.F32 R104, R4.reuse, R12, RZ ;  /* 0x0000000c0468723c */ /* 0x040ff000000018ff */
[----:B------:R-:W-:Y:S01]  /*4a50*/  HMMA.16816.F32 R80, R4, R14, RZ ;  /* 0x0000000e0450723c */ /* 0x000fe200000018ff */
[----:B------:R-:W3:Y:S01]  /*4a60*/  LDSM.16.MT88.4 R12, [R199+0x4100] ;  /* 0x00410000c70c783b */ /* 0x000ee20000004200 */
[----:B-1----:R-:W-:-:S06]  /*4a70*/  FFMA.FTZ R2, R62, c[0x0][0x2d0], -R8 ;  /* 0x0000b4003e027a23 */ /* 0x002fcc0000010808 */
[C---:B--2---:R-:W-:Y:S01]  /*4a80*/  HMMA.16816.F32 R112, R4.reuse, R20, RZ ;  /* 0x000000140470723c */ /* 0x044fe200000018ff */
[----:B------:R1:W2:Y:S07]  /*4a90*/  MUFU.EX2 R165, R2 ;  /* 0x0000000200a57308 */ /* 0x0002ae0000000800 */
[C---:B------:R-:W-:Y:S01]  /*4aa0*/  HMMA.16816.F32 R84, R4.reuse, R22, RZ ;  /* 0x000000160454723c */ /* 0x040fe200000018ff */
[----:B------:R-:W-:Y:S07]  /*4ab0*/  LDSM.16.MT88.4 R20, [R200+0x6100] ;  /* 0x00610000c814783b */ /* 0x000fee0000004200 */
[----:B------:R-:W-:Y:S01]  /*4ac0*/  HMMA.16816.F32 R108, R4, R16, RZ ;  /* 0x00000010046c723c */ /* 0x000fe200000018ff */
[----:B-1----:R-:W-:-:S04]  /*4ad0*/  FFMA.FTZ R2, R61, c[0x0][0x2d0], -R8 ;  /* 0x0000b4003d027a23 */ /* 0x002fc80000010808 */
[----:B------:R1:W-:Y:S03]  /*4ae0*/  MUFU.EX2 R164, R2 ;  /* 0x0000000200a47308 */ /* 0x0003e60000000800 */
[C---:B------:R-:W-:Y:S01]  /*4af0*/  HMMA.16816.F32 R124, R4.reuse, R18, RZ ;  /* 0x00000012047c723c */ /* 0x040fe200000018ff */
[----:B------:R-:W4:Y:S07]  /*4b00*/  LDSM.16.MT88.4 R16, [R197+0x6100] ;  /* 0x00610000c510783b */ /* 0x000f2e0000004200 */
[----:B------:R-:W-:Y:S01]  /*4b10*/  HMMA.16816.F32 R100, R4, R24, RZ ;  /* 0x000000180464723c */ /* 0x000fe200000018ff */
[----:B-1----:R-:W-:-:S07]  /*4b20*/  FFMA.FTZ R2, R63, c[0x0][0x2d0], -R8 ;  /* 0x0000b4003f027a23 */ /* 0x002fce0000010808 */
[C---:B------:R-:W-:Y:S01]  /*4b30*/  HMMA.16816.F32 R68, R4.reuse, R26, RZ ;  /* 0x0000001a0444723c */ /* 0x040fe200000018ff */
[----:B------:R-:W1:Y:S01]  /*4b40*/  LDSM.16.MT88.4 R24, [R198+0x6100] ;  /* 0x00610000c618783b */ /* 0x000e620000004200 */
[----:B------:R5:W1:Y:S06]  /*4b50*/  MUFU.EX2 R167, R2 ;  /* 0x0000000200a77308 */ /* 0x000a6c0000000800 */
[C---:B---3--:R-:W-:Y:S08]  /*4b60*/  HMMA.16816.F32 R140, R4.reuse, R12, RZ ;  /* 0x0000000c048c723c */ /* 0x048ff000000018ff */
[----:B------:R-:W-:Y:S01]  /*4b70*/  HMMA.16816.F32 R136, R4, R14, RZ ;  /* 0x0000000e0488723c */ /* 0x000fe200000018ff */
[----:B------:R-:W3:Y:S01]  /*4b80*/  LDSM.16.MT88.4 R12, [R199+0x6100] ;  /* 0x00610000c70c783b */ /* 0x000ee20000004200 */
[----:B-----5:R-:W-:-:S04]  /*4b90*/  FFMA.FTZ R2, R59, c[0x0][0x2d0], -R0 ;  /* 0x0000b4003b027a23 */ /* 0x020fc80000010800 */
[----:B------:R5:W-:Y:S02]  /*4ba0*/  MUFU.EX2 R173, R2 ;  /* 0x0000000200ad7308 */ /* 0x000be40000000800 */
[C---:B------:R-:W-:Y:S08]  /*4bb0*/  HMMA.16816.F32 R64, R4.reuse, R32, RZ ;  /* 0x000000200440723c */ /* 0x040ff000000018ff */
[----:B------:R-:W-:Y:S01]  /*4bc0*/  HMMA.16816.F32 R76, R4, R34, RZ ;  /* 0x00000022044c723c */ /* 0x000fe200000018ff */
[----:B------:R-:W1:Y:S01]  /*4bd0*/  LDSM.16.MT88.4 R32, [R197+0x900] ;  /* 0x00090000c520783b */ /* 0x000e620000004200 */
[----:B-----5:R-:W-:-:S06]  /*4be0*/  FFMA.FTZ R2, R56, c[0x0][0x2d0], -R0 ;  /* 0x0000b40038027a23 */ /* 0x020fcc0000010800 */
[C---:B------:R-:W-:Y:S01]  /*4bf0*/  HMMA.16816.F32 R116, R4.reuse, R40, RZ ;  /* 0x000000280474723c */ /* 0x040fe200000018ff */
[----:B------:R5:W1:Y:S07]  /*4c00*/  MUFU.EX2 R186, R2 ;  /* 0x0000000200ba7308 */ /* 0x000a6e0000000800 */
[C---:B------:R-:W-:Y:S08]  /*4c10*/  HMMA.16816.F32 R128, R4.reuse, R42, RZ ;  /* 0x0000002a0480723c */ /* 0x040ff000000018ff */
[----:B------:R-:W-:Y:S01]  /*4c20*/  HMMA.16816.F32 R40, R4, R28, RZ ;  /* 0x0000001c0428723c */ /* 0x000fe200000018ff */
[----:B-----5:R-:W-:-:S04]  /*4c30*/  FFMA.FTZ R2, R58, c[0x0][0x2d0], -R0 ;  /* 0x0000b4003a027a23 */ /* 0x020fc80000010800 */
[----:B------:R5:W-:Y:S03]  /*4c40*/  MUFU.EX2 R166, R2 ;  /* 0x0000000200a67308 */ /* 0x000be60000000800 */
[C---:B------:R-:W-:Y:S01]  /*4c50*/  HMMA.16816.F32 R72, R4.reuse, R30, RZ ;  /* 0x0000001e0448723c */ /* 0x040fe200000018ff */
[----:B------:R-:W1:Y:S07]  /*4c60*/  LDSM.16.MT88.4 R28, [R198+0x900] ;  /* 0x00090000c61c783b */ /* 0x000e6e0000004200 */
[----:B------:R-:W-:Y:S01]  /*4c70*/  HMMA.16816.F32 R96, R4, R36, RZ ;  /* 0x000000240460723c */ /* 0x000fe200000018ff */
[----:B-----5:R-:W-:-:S07]  /*4c80*/  FFMA.FTZ R2, R57, c[0x0][0x2d0], -R0 ;  /* 0x0000b40039027a23 */ /* 0x020fce0000010800 */
[C---:B------:R-:W-:Y:S01]  /*4c90*/  HMMA.16816.F32 R120, R4.reuse, R38, RZ ;  /* 0x000000260478723c */ /* 0x040fe200000018ff */
[----:B------:R-:W5:Y:S07]  /*4ca0*/  MUFU.EX2 R252, R2 ;  /* 0x0000000200fc7308 */ /* 0x000f6e0000000800 */
[C---:B------:R-:W-:Y:S08]  /*4cb0*/  HMMA.16816.F32 R92, R4.reuse, R52, RZ ;  /* 0x00000034045c723c */ /* 0x040ff000000018ff */
[C---:B------:R-:W-:Y:S08]  /*4cc0*/  HMMA.16816.F32 R88, R4.reuse, R48, RZ ;  /* 0x000000300458723c */ /* 0x040ff000000018ff */
[C---:B------:R-:W-:Y:S08]  /*4cd0*/  HMMA.16816.F32 R36, R4.reuse, R44, RZ ;  /* 0x0000002c0424723c */ /* 0x040ff000000018ff */
[C---:B------:R-:W-:Y:S08]  /*4ce0*/  HMMA.16816.F32 R52, R4.reuse, R54, RZ ;  /* 0x000000360434723c */ /* 0x040ff000000018ff */
[C---:B------:R-:W-:Y:S08]  /*4cf0*/  HMMA.16816.F32 R48, R4.reuse, R50, RZ ;  /* 0x000000320430723c */ /* 0x040ff000000018ff */
[C---:B------:R-:W-:Y:S08]  /*4d00*/  HMMA.16816.F32 R44, R4.reuse, R46, RZ ;  /* 0x0000002e042c723c */ /* 0x040ff000000018ff */
[C---:B----4-:R-:W-:Y:S08]  /*4d10*/  HMMA.16816.F32 R144, R4.reuse, R16, RZ ;  /* 0x000000100490723c */ /* 0x050ff000000018ff */
[C---:B------:R-:W-:Y:S01]  /*4d20*/  HMMA.16816.F32 R60, R4.reuse, R18, RZ ;  /* 0x00000012043c723c */ /* 0x040fe200000018ff */
[----:B------:R-:W-:Y:S07]  /*4d30*/  LDSM.16.MT88.4 R16, [R199+0x900] ;  /* 0x00090000c710783b */ /* 0x000fee0000004200 */
[C---:B-1----:R-:W-:Y:S08]  /*4d40*/  HMMA.16816.F32 R148, R4.reuse, R24, RZ ;  /* 0x000000180494723c */ /* 0x042ff000000018ff */
[C---:B------:R-:W-:Y:S01]  /*4d50*/  HMMA.16816.F32 R152, R4.reuse, R26, RZ ;  /* 0x0000001a0498723c */ /* 0x040fe200000018ff */
[----:B------:R-:W-:Y:S07]  /*4d60*/  LDSM.16.MT88.4 R24, [R198+0x2900] ;  /* 0x00290000c618783b */ /* 0x000fee0000004200 */
[C---:B------:R-:W-:Y:S08]  /*4d70*/  HMMA.16816.F32 R160, R4.reuse, R20, RZ ;  /* 0x0000001404a0723c */ /* 0x040ff000000018ff */
[C---:B------:R-:W-:Y:S01]  /*4d80*/  HMMA.16816.F32 R56, R4.reuse, R22, RZ ;  /* 0x000000160438723c */ /* 0x040fe200000018ff */
[----:B------:R-:W1:Y:S07]  /*4d90*/  LDSM.16.MT88.4 R20, [R200+0x900] ;  /* 0x00090000c814783b */ /* 0x000e6e0000004200 */
[C---:B---3--:R-:W-:Y:S08]  /*4da0*/  HMMA.16816.F32 R180, R4.reuse, R12, RZ ;  /* 0x0000000c04b4723c */ /* 0x048ff000000018ff */
[----:B------:R-:W-:Y:S01]  /*4db0*/  HMMA.16816.F32 R248, R4, R14, RZ ;  /* 0x0000000e04f8723c */ /* 0x000fe200000018ff */
[----:B------:R-:W3:Y:S06]  /*4dc0*/  LDSM.16.MT88.4 R12, [R197+0x2900] ;  /* 0x00290000c50c783b */ /* 0x000eec0000004200 */
[----:B--2---:R-:W-:-:S02]  /*4dd0*/  F2FP.PACK_AB R4, R165, R185 ;  /* 0x000000b9a504723e */ /* 0x004fc400000000ff */
[----:B------:R-:W-:Y:S02]  /*4de0*/  F2FP.PACK_AB R6, R167, R164 ;  /* 0x000000a4a706723e */ /* 0x000fe400000000ff */
[----:B------:R-:W-:Y:S02]  /*4df0*/  F2FP.PACK_AB R5, R186, R173 ;  /* 0x000000adba05723e */ /* 0x000fe400000000ff */
[----:B-----5:R-:W-:-:S07]  /*4e00*/  F2FP.PACK_AB R7, R252, R166 ;  /* 0x000000a6fc07723e */ /* 0x020fce00000000ff */
[C---:B------:R-:W-:Y:S08]  /*4e10*/  HMMA.16816.F32 R188, R4.reuse, R32, R116 ;  /* 0x0000002004bc723c */ /* 0x040ff00000001874 */
[C---:B------:R-:W-:Y:S08]  /*4e20*/  HMMA.16816.F32 R232, R4.reuse, R28, R112 ;  /* 0x0000001c04e8723c */ /* 0x040ff00000001870 */
[C---:B------:R-:W-:Y:S08]  /*4e30*/  HMMA.16816.F32 R32, R4.reuse, R34, R128 ;  /* 0x000000220420723c */ /* 0x040ff00000001880 */
[----:B------:R-:W-:Y:S01]  /*4e40*/  IMAD.MOV.U32 R179, RZ, RZ, R190 ;  /* 0x000000ffffb37224 */ /* 0x000fe200078e00be */
[----:B------:R-:W-:Y:S01]  /*4e50*/  MOV R177, R189 ;  /* 0x000000bd00b17202 */ /* 0x000fe20000000f00 */
[----:B------:R-:W-:Y:S01]  /*4e60*/  IMAD.MOV.U32 R178, RZ, RZ, R191 ;  /* 0x000000ffffb27224 */ /* 0x000fe200078e00bf */
[----:B-1----:R-:W-:Y:S01]  /*4e70*/  HMMA.16816.F32 R192, R4, R20, R108 ;  /* 0x0000001404c0723c */ /* 0x002fe2000000186c */
[----:B------:R-:W-:-:S07]  /*4e80*/  IMAD.MOV.U32 R176, RZ, RZ, R188 ;  /* 0x000000ffffb07224 */ /* 0x000fce00078e00bc */
[C---:B------:R-:W-:Y:S01]  /*4e90*/  HMMA.16816.F32 R188, R4.reuse, R30, R84 ;  /* 0x0000001e04bc723c */ /* 0x040fe20000001854 */
[----:B------:R-:W1:Y:S04]  /*4ea0*/  LDSM.16.MT88.4 R28, [R200+0x2900] ;  /* 0x00290000c81c783b */ /* 0x000e680000004200 */
[----:B------:R-:W-:Y:S01]  /*4eb0*/  IMAD.MOV.U32 R128, RZ, RZ, R35 ;  /* 0x000000ffff807224 */ /* 0x000fe200078e0023 */
[----:B------:R-:W-:Y:S01]  /*4ec0*/  MOV R224, R32 ;  /* 0x0000002000e07202 */ /* 0x000fe20000000f00 */
[----:B------:R-:W-:Y:S01]  /*4ed0*/  IMAD.MOV.U32 R223, RZ, RZ, R33 ;  /* 0x000000ffffdf7224 */ /* 0x000fe200078e0021 */
[C---:B------:R-:W-:Y:S01]  /*4ee0*/  HMMA.16816.F32 R244, R4.reuse, R22, R124 ;  /* 0x0000001604f4723c */ /* 0x040fe2000000187c */
[----:B------:R-:W-:Y:S01]  /*4ef0*/  IMAD.MOV.U32 R2, RZ, RZ, R34 ;  /* 0x000000ffff027224 */ /* 0x000fe200078e0022 */
[----:B------:R-:W-:Y:S04]  /*4f00*/  LDSM.16.MT88.4 R20, [R197+0x4900] ;  /* 0x00490000c514783b */ /* 0x000fe80000004200 */
[----:B------:R-:W2:Y:S02]  /*4f10*/  LDSM.16.MT88.4 R32, [R199+0x2900] ;  /* 0x00290000c720783b */ /* 0x000ea40000004200 */
[C---:B------:R-:W-:Y:S08]  /*4f20*/  HMMA.16816.F32 R124, R4.reuse, R16, R104 ;  /* 0x00000010047c723c */ /* 0x040ff00000001868 */
[C---:B------:R-:W-:Y:S01]  /*4f30*/  HMMA.16816.F32 R104, R4.reuse, R18, R80 ;  /* 0x000000120468723c */ /* 0x040fe20000001850 */
[----:B------:R-:W4:Y:S06]  /*4f40*/  LDSM.16.MT88.4 R16, [R198+0x4900] ;  /* 0x00490000c610783b */ /* 0x000f2c0000004200 */
[----:B------:R-:W-:Y:S01]  /*4f50*/  IMAD.MOV.U32 R81, RZ, RZ, R187 ;  /* 0x000000ffff517224 */ /* 0x000fe200078e00bb */
[----:B---3--:R-:W-:Y:S01]  /*4f60*/  HMMA.16816.F32 R108, R4, R12, R64 ;  /* 0x0000000c046c723c */ /* 0x008fe20000001840 */
[----:B------:R-:W-:Y:S01]  /*4f70*/  IMAD.MOV.U32 R80, RZ, RZ, R186 ;  /* 0x000000ffff507224 */ /* 0x000fe200078e00ba */
[----:B------:R-:W-:-:S02]  /*4f80*/  MOV R83, R179 ;  /* 0x000000b300537202 */ /* 0x000fc40000000f00 */
[----:B------:R-:W-:-:S04]  /*4f90*/  MOV R82, R236 ;  /* 0x000000ec00527202 */ /* 0x000fc80000000f00 */
[C---:B------:R-:W-:Y:S01]  /*4fa0*/  HMMA.16816.F32 R112, R4.reuse, R14, R76 ;  /* 0x0000000e0470723c */ /* 0x040fe2000000184c */
[----:B------:R-:W3:Y:S07]  /*4fb0*/  LDSM.16.MT88.4 R12, [R200+0x4900] ;  /* 0x00490000c80c783b */ /* 0x000eee0000004200 */
[C---:B-1----:R-:W-:Y:S07]  /*4fc0*/  HMMA.16816.F32 R84, R4.reuse, R28, R100 ;  /* 0x0000001c0454723c */ /* 0x042fee0000001864 */
[----:B------:R-:W-:Y:S01]  /*4fd0*/  IMAD.MOV.U32 R101, RZ, RZ, R185 ;  /* 0x000000ffff657224 */ /* 0x000fe200078e00b9 */
[----:B------:R-:W-:Y:S01]  /*4fe0*/  HMMA.16816.F32 R116, R4, R24, R40 ;  /* 0x000000180474723c */ /* 0x000fe20000001828 */
[----:B------:R-:W-:Y:S01]  /*4ff0*/  IMAD.MOV.U32 R100, RZ, RZ, R184 ;  /* 0x000000ffff647224 */ /* 0x000fe200078e00b8 */
[----:B------:R-:W-:Y:S01]  /*5000*/  MOV R103, R82 ;  /* 0x0000005200677202 */ /* 0x000fe20000000f00 */
[----:B------:R-:W-:-:S05]  /*5010*/  IMAD.MOV.U32 R102, RZ, RZ, R81 ;  /* 0x000000ffff667224 */ /* 0x000fca00078e0051 */
[C---:B------:R-:W-:Y:S01]  /*5020*/  HMMA.16816.F32 R240, R4.reuse, R26, R72 ;  /* 0x0000001a04f0723c */ /* 0x040fe20000001848 */
[----:B------:R-:W1:Y:S07]  /*5030*/  LDSM.16.MT88.4 R24, [R199+0x4900] ;  /* 0x00490000c718783b */ /* 0x000e6e0000004200 */
[----:B------:R-:W-:Y:S01]  /*5040*/  MOV R43, R86 ;  /* 0x00000056002b7202 */ /* 0x000fe20000000f00 */
[----:B------:R-:W-:Y:S01]  /*5050*/  IMAD.MOV.U32 R41, RZ, RZ, R85 ;  /* 0x000000ffff297224 */ /* 0x000fe200078e0055 */
[----:B------:R-:W-:Y:S01]  /*5060*/  MOV R40, R84 ;  /* 0x0000005400287202 */ /* 0x000fe20000000f00 */
[----:B------:R-:W-:Y:S01]  /*5070*/  IMAD.MOV.U32 R84, RZ, RZ, R178 ;  /* 0x000000ffff547224 */ /* 0x000fe200078e00b2 */
[----:B------:R-:W-:Y:S01]  /*5080*/  MOV R85, R177 ;  /* 0x000000b100557202 */ /* 0x000fe20000000f00 */
[----:B------:R-:W-:Y:S01]  /*5090*/  IMAD.MOV.U32 R86, RZ, RZ, R176 ;  /* 0x000000ffff567224 */ /* 0x000fe200078e00b0 */
[----:B--2---:R-:W-:Y:S01]  /*50a0*/  HMMA.16816.F32 R184, R4, R32, R96 ;  /* 0x0000002004b8723c */ /* 0x004fe20000001860 */
[----:B------:R-:W-:-:S02]  /*50b0*/  IMAD.MOV.U32 R42, RZ, RZ, R87 ;  /* 0x000000ffff2a7224 */ /* 0x000fc400078e0057 */
[----:B------:R-:W-:-:S04]  /*50c0*/  IMAD.MOV.U32 R87, RZ, RZ, R128 ;  /* 0x000000ffff577224 */ /* 0x000fc800078e0080 */
[----:B------:R-:W-:Y:S01]  /*50d0*/  IMAD.MOV.U32 R99, RZ, RZ, R175 ;  /* 0x000000ffff637224 */ /* 0x000fe200078e00af */
[----:B------:R-:W-:Y:S01]  /*50e0*/  HMMA.16816.F32 R176, R4, R34, R120 ;  /* 0x0000002204b0723c */ /* 0x000fe20000001878 */
[----:B------:R-:W-:Y:S01]  /*50f0*/  MOV R98, R174 ;  /* 0x000000ae00627202 */ /* 0x000fe20000000f00 */
[----:B------:R-:W-:Y:S01]  /*5100*/  IMAD.MOV.U32 R97, RZ, RZ, R173 ;  /* 0x000000ffff617224 */ /* 0x000fe200078e00ad */
[----:B------:R-:W-:Y:S01]  /*5110*/  LDSM.16.MT88.4 R32, [R199+0x6900] ;  /* 0x00690000c720783b */ /* 0x000fe20000004200 */
[----:B------:R-:W-:-:S03]  /*5120*/  IMAD.MOV.U32 R96, RZ, RZ, R167 ;  /* 0x000000ffff607224 */ /* 0x000fc600078e00a7 */
[----:B------:R-:W-:Y:S01]  /*5130*/  MOV R123, R172 ;  /* 0x000000ac007b7202 */ /* 0x000fe20000000f00 */
[----:B------:R-:W-:Y:S01]  /*5140*/  IMAD.MOV.U32 R122, RZ, RZ, R166 ;  /* 0x000000ffff7a7224 */ /* 0x000fe200078e00a6 */
[----:B------:R-:W-:Y:S01]  /*5150*/  MOV R120, R164 ;  /* 0x000000a400787202 */ /* 0x000fe20000000f00 */
[----:B------:R-:W-:Y:S01]  /*5160*/  IMAD.MOV.U32 R121, RZ, RZ, R165 ;  /* 0x000000ffff797224 */ /* 0x000fe200078e00a5 */
[C---:B------:R-:W-:Y:S08]  /*5170*/  HMMA.16816.F32 R172, R4.reuse, R20, R92 ;  /* 0x0000001404ac723c */ /* 0x040ff0000000185c */
[C---:B------:R-:W-:Y:S01]  /*5180*/  HMMA.16816.F32 R164, R4.reuse, R22, R52 ;  /* 0x0000001604a4723c */ /* 0x040fe20000001834 */
[----:B------:R-:W2:Y:S07]  /*5190*/  LDSM.16.MT88.4 R20, [R198+0x6900] ;  /* 0x00690000c614783b */ /* 0x000eae0000004200 */
[C---:B------:R-:W-:Y:S01]  /*51a0*/  HMMA.16816.F32 R236, R4.reuse, R30, R68 ;  /* 0x0000001e04ec723c */ /* 0x040fe20000001844 */
[----:B------:R-:W5:Y:S07]  /*51b0*/  LDSM.16.MT88.4 R28, [R197+0x6900] ;  /* 0x00690000c51c783b */ /* 0x000f6e0000004200 */
[C---:B----4-:R-:W-:Y:S07]  /*51c0*/  HMMA.16816.F32 R128, R4.reuse, R16, R88 ;  /* 0x000000100480723c */ /* 0x050fee0000001858 */
[----:B------:R-:W-:Y:S01]  /*51d0*/  IMAD.MOV.U32 R17, RZ, RZ, R80 ;  /* 0x000000ffff117224 */ /* 0x000fe200078e0050 */
[C---:B---3--:R-:W-:Y:S07]  /*51e0*/  HMMA.16816.F32 R88, R4.reuse, R12, R36 ;  /* 0x0000000c0458723c */ /* 0x048fee0000001824 */
[----:B------:R-:W-:Y:S01]  /*51f0*/  IMAD.MOV.U32 R36, RZ, RZ, R83 ;  /* 0x000000ffff247224 */ /* 0x000fe200078e0053 */
[----:B------:R-:W-:Y:S01]  /*5200*/  HMMA.16816.F32 R72, R4, R14, R44 ;  /* 0x0000000e0448723c */ /* 0x000fe2000000182c */
[----:B------:R-:W3:Y:S01]  /*5210*/  LDSM.16.MT88.4 R12, [R200+0x6900] ;  /* 0x00690000c80c783b */ /* 0x000ee20000004200 */
[----:B------:R-:W-:Y:S01]  /*5220*/  MOV R37, R84 ;  /* 0x0000005400257202 */ /* 0x000fe20000000f00 */
[----:B------:R-:W-:Y:S01]  /*5230*/  IMAD.MOV.U32 R38, RZ, RZ, R40 ;  /* 0x000000ffff267224 */ /* 0x000fe200078e0028 */
[----:B------:R-:W-:-:S03]  /*5240*/  MOV R39, R41 ;  /* 0x0000002900277202 */ /* 0x000fc60000000f00 */
[----:B------:R-:W-:Y:S01]  /*5250*/  IMAD.MOV.U32 R46, RZ, RZ, R85 ;  /* 0x000000ffff2e7224 */ /* 0x000fe200078e0055 */
[----:B-1----:R-:W-:Y:S01]  /*5260*/  HMMA.16816.F32 R52, R4, R24, R140 ;  /* 0x000000180434723c */ /* 0x002fe2000000188c */
[----:B------:R-:W-:Y:S01]  /*5270*/  IMAD.MOV.U32 R45, RZ, RZ, R86 ;  /* 0x000000ffff2d7224 */ /* 0x000fe200078e0056 */
[----:B------:R-:W-:-:S05]  /*5280*/  MOV R44, R87 ;  /* 0x00000057002c7202 */ /* 0x000fca0000000f00 */
[----:B------:R-:W-:Y:S01]  /*5290*/  MOV R143, R2 ;  /* 0x00000002008f7202 */ /* 0x000fe20000000f00 */
[----:B------:R-:W-:Y:S01]  /*52a0*/  FFMA.FTZ R2, R157, c[0x0][0x2d0], -R8 ;  /* 0x0000b4009d027a23 */ /* 0x000fe20000010808 */
[C---:B--2---:R-:W-:Y:S01]  /*52b0*/  HMMA.16816.F32 R64, R4.reuse, R20, R148 ;  /* 0x000000140440723c */ /* 0x044fe20000001894 */
[----:B------:R-:W-:Y:S02]  /*52c0*/  IMAD.MOV.U32 R141, RZ, RZ, R224 ;  /* 0x000000ffff8d7224 */ /* 0x000fe400078e00e0 */
[----:B------:R1:W-:Y:S01]  /*52d0*/  MUFU.EX2 R47, R2 ;  /* 0x00000002002f7308 */ /* 0x0003e20000000800 */
[----:B------:R-:W-:Y:S02]  /*52e0*/  IMAD.MOV.U32 R142, RZ, RZ, R223 ;  /* 0x000000ffff8e7224 */ /* 0x000fe400078e00df */
[----:B------:R-:W-:Y:S01]  /*52f0*/  IMAD.MOV.U32 R157, RZ, RZ, R38 ;  /* 0x000000ffff9d7224 */ /* 0x000fe200078e0026 */
[----:B------:R-:W-:Y:S01]  /*5300*/  MOV R149, R121 ;  /* 0x0000007900957202 */ /* 0x000fe20000000f00 */
[----:B------:R-:W-:Y:S01]  /*5310*/  HMMA.16816.F32 R80, R4, R26, R136 ;  /* 0x0000001a0450723c */ /* 0x000fe20000001888 */
[----:B------:R-:W2:Y:S01]  /*5320*/  LDSM.16.MT88.4 R24, [R197+0x1100] ;  /* 0x00110000c518783b */ /* 0x000ea20000004200 */
[----:B------:R-:W-:-:S05]  /*5330*/  IMAD.MOV.U32 R150, RZ, RZ, R97 ;  /* 0x000000ffff967224 */ /* 0x000fca00078e0061 */
[----:B------:R-:W-:Y:S01]  /*5340*/  IMAD.MOV.U32 R138, RZ, RZ, R36 ;  /* 0x000000ffff8a7224 */ /* 0x000fe200078e0024 */
[C---:B-----5:R-:W-:Y:S01]  /*5350*/  HMMA.16816.F32 R76, R4.reuse, R30, R60 ;  /* 0x0000001e044c723c */ /* 0x060fe2000000183c */
[----:B------:R-:W-:Y:S01]  /*5360*/  MOV R139, R37 ;  /* 0x00000025008b7202 */ /* 0x000fe20000000f00 */
[----:B------:R-:W-:Y:S01]  /*5370*/  IMAD.MOV.U32 R36, RZ, RZ, R39 ;  /* 0x000000ffff247224 */ /* 0x000fe200078e0027 */
[----:B------:R-:W-:Y:S01]  /*5380*/  MOV R39, R17 ;  /* 0x0000001100277202 */ /* 0x000fe20000000f00 */
[----:B-1----:R-:W-:Y:S01]  /*5390*/  FFMA.FTZ R2, R158, c[0x0][0x2d0], -R8 ;  /* 0x0000b4009e027a23 */ /* 0x002fe20000010808 */
[----:B------:R-:W-:Y:S01]  /*53a0*/  MOV R136, R45 ;  /* 0x0000002d00887202 */ /* 0x000fe20000000f00 */
[----:B------:R-:W-:Y:S02]  /*53b0*/  IMAD.MOV.U32 R137, RZ, RZ, R46 ;  /* 0x000000ffff897224 */ /* 0x000fe400078e002e */
[----:B------:R1:W4:Y:S01]  /*53c0*/  MUFU.EX2 R16, R2 ;  /* 0x0000000200107308 */ /* 0x0003220000000800 */
[----:B---3--:R-:W-:Y:S01]  /*53d0*/  HMMA.16816.F32 R60, R4, R12, R160 ;  /* 0x0000000c043c723c */ /* 0x008fe200000018a0 */
[----:B------:R-:W-:-:S02]  /*53e0*/  IMAD.MOV.U32 R148, RZ, RZ, R39 ;  /* 0x000000ffff947224 */ /* 0x000fc400078e0027 */
[----:B------:R-:W-:-:S05]  /*53f0*/  IMAD.MOV.U32 R158, RZ, RZ, R100 ;  /* 0x000000ffff9e7224 */ /* 0x000fca00078e0064 */
[----:B------:R-:W-:Y:S01]  /*5400*/  HMMA.16816.F32 R84, R4, R14, R56 ;  /* 0x0000000e0454723c */ /* 0x000fe20000001838 */
[----:B------:R-:W3:Y:S01]  /*5410*/  LDSM.16.MT88.4 R12, [R197+0x3100] ;  /* 0x00310000c50c783b */ /* 0x000ee20000004200 */
[----:B-1----:R-:W-:-:S06]  /*5420*/  FFMA.FTZ R2, R159, c[0x0][0x2d0], -R8 ;  /* 0x0000b4009f027a23 */ /* 0x002fcc0000010808 */
[C---:B------:R-:W-:Y:S01]  /*5430*/  HMMA.16816.F32 R92, R4.reuse, R18, R48 ;  /* 0x00000012045c723c */ /* 0x040fe20000001830 */
[----:B------:R-:W-:Y:S01]  /*5440*/  IMAD.MOV.U32 R159, RZ, RZ, R101 ;  /* 0x000000ffff9f7224 */ /* 0x000fe200078e0065 */
[----:B------:R1:W5:Y:S05]  /*5450*/  MUFU.EX2 R140, R2 ;  /* 0x00000002008c7308 */ /* 0x00036a0000000800 */
[----:B------:R-:W-:Y:S01]  /*5460*/  IMAD.MOV.U32 R18, RZ, RZ, R43 ;  /* 0x000000ffff127224 */ /* 0x000fe200078e002b */
[----:B------:R-:W-:Y:S01]  /*5470*/  HMMA.16816.F32 R56, R4, R32, R180 ;  /* 0x000000200438723c */ /* 0x000fe200000018b4 */
[----:B------:R-:W-:Y:S02]  /*5480*/  IMAD.MOV.U32 R19, RZ, RZ, R42 ;  /* 0x000000ffff137224 */ /* 0x000fe400078e002a */
[----:B------:R-:W-:Y:S01]  /*5490*/  LDSM.16.MT88.4 R40, [R200+0x1100] ;  /* 0x00110000c828783b */ /* 0x000fe20000004200 */
[----:B------:R-:W-:Y:S01]  /*54a0*/  MOV R37, R18 ;  /* 0x0000001200257202 */ /* 0x000fe20000000f00 */
[----:B------:R-:W-:-:S02]  /*54b0*/  IMAD.MOV.U32 R38, RZ, RZ, R19 ;  /* 0x000000ffff267224 */ /* 0x000fc400078e0013 */
[----:B----4-:R-:W-:Y:S01]  /*54c0*/  IMAD.MOV.U32 R180, RZ, RZ, R16 ;  /* 0x000000ffffb47224 */ /* 0x010fe200078e0010 */
[C---:B------:R-:W-:Y:S01]  /*54d0*/  HMMA.16816.F32 R68, R4.reuse, R28, R144 ;  /* 0x0000001c0444723c */ /* 0x040fe20000001890 */
[----:B------:R-:W-:Y:S01]  /*54e0*/  LDSM.16.MT88.4 R16, [R199+0x1100] ;  /* 0x00110000c710783b */ /* 0x000fe20000004200 */
[----:B------:R-:W-:Y:S01]  /*54f0*/  IMAD.MOV.U32 R183, RZ, RZ, R122 ;  /* 0x000000ffffb77224 */ /* 0x000fe200078e007a */
[----:B------:R-:W-:Y:S01]  /*5500*/  MOV R181, R96 ;  /* 0x0000006000b57202 */ /* 0x000fe20000000f00 */
[----:B-1----:R-:W-:Y:S01]  /*5510*/  FFMA.FTZ R2, R168, c[0x0][0x2d0], -R8 ;  /* 0x0000b400a8027a23 */ /* 0x002fe20000010808 */
[----:B------:R-:W-:Y:S01]  /*5520*/  LDSM.16.MT88.4 R28, [R200+0x3100] ;  /* 0x00310000c81c783b */ /* 0x000fe20000004200 */
[----:B------:R-:W-:Y:S02]  /*5530*/  IMAD.MOV.U32 R168, RZ, RZ, R120 ;  /* 0x000000ffffa87224 */ /* 0x000fe400078e0078 */
[----:B------:R1:W4:Y:S01]  /*5540*/  MUFU.EX2 R151, R2 ;  /* 0x0000000200977308 */ /* 0x0003220000000800 */
[----:B------:R-:W-:Y:S01]  /*5550*/  HMMA.16816.F32 R48, R4, R22, R152 ;  /* 0x000000160430723c */ /* 0x000fe20000001898 */
[----:B------:R-:W-:Y:S01]  /*5560*/  LDSM.16.MT88.4 R20, [R198+0x1100] ;  /* 0x00110000c614783b */ /* 0x000fe20000004200 */
[----:B------:R-:W-:-:S02]  /*5570*/  IMAD.MOV.U32 R182, RZ, RZ, R123 ;  /* 0x000000ffffb67224 */ /* 0x000fc400078e007b */
[----:B-1----:R-:W-:-:S04]  /*5580*/  FFMA.FTZ R2, R133, c[0x0][0x2d0], -R0 ;  /* 0x0000b40085027a23 */ /* 0x002fc80000010800 */
[----:B------:R1:W-:Y:S02]  /*5590*/  MUFU.EX2 R224, R2 ;  /* 0x0000000200e07308 */ /* 0x0003e40000000800 */
[----:B-1----:R-:W-:-:S06]  /*55a0*/  FFMA.FTZ R2, R134, c[0x0][0x2d0], -R0 ;  /* 0x0000b40086027a23 */ /* 0x002fcc0000010800 */
[----:B------:R1:W1:Y:S02]  /*55b0*/  MUFU.EX2 R223, R2 ;  /* 0x0000000200df7308 */ /* 0x0002640000000800 */
[----:B-1----:R-:W-:Y:S02]  /*55c0*/  FFMA.FTZ R2, R156, c[0x0][0x2d0], -R0 ;  /* 0x0000b4009c027a23 */ /* 0x002fe40000010800 */
[----:B-----5:R-:W-:-:S04]  /*55d0*/  IMAD.MOV.U32 R156, RZ, RZ, R140 ;  /* 0x000000ffff9c7224 */ /* 0x020fc800078e008c */
[----:B------:R1:W-:Y:S01]  /*55e0*/  MUFU.EX2 R134, R2 ;  /* 0x0000000200867308 */ /* 0x0003e20000000800 */
[----:B------:R-:W-:Y:S01]  /*55f0*/  IMAD.MOV.U32 R140, RZ, RZ, R141 ;  /* 0x000000ffff8c7224 */ /* 0x000fe200078e008d */
[----:B------:R-:W-:Y:S01]  /*5600*/  MOV R141, R142 ;  /* 0x0000008e008d7202 */ /* 0x000fe20000000f00 */
[----:B------:R-:W-:Y:S02]  /*5610*/  IMAD.MOV.U32 R142, RZ, RZ, R143 ;  /* 0x000000ffff8e7224 */ /* 0x000fe400078e008f */
[----:B------:R-:W-:Y:S02]  /*5620*/  IMAD.MOV.U32 R143, RZ, RZ, R44 ;  /* 0x000000ffff8f7224 */ /* 0x000fe400078e002c */
[----:B-1----:R-:W-:-:S04]  /*5630*/  FFMA.FTZ R2, R135, c[0x0][0x2d0], -R0 ;  /* 0x0000b40087027a23 */ /* 0x002fc80000010800 */
[----:B------:R1:W5:Y:S02]  /*5640*/  MUFU.EX2 R133, R2 ;  /* 0x0000000200857308 */ /* 0x0003640000000800 */
[----:B-1----:R-:W-:Y:S02]  /*5650*/  IMAD.MOV.U32 R2, RZ, RZ, R47 ;  /* 0x000000ffff027224 */ /* 0x002fe400078e002f */
[----:B------:R-:W-:Y:S01]  /*5660*/  HMMA.16816.F32 R44, R4, R34, R248 ;  /* 0x00000022042c723c */ /* 0x000fe200000018f8 */
[----:B------:R-:W1:Y:S06]  /*5670*/  LDSM.16.MT88.4 R32, [R198+0x3100] ;  /* 0x00310000c620783b */ /* 0x000e6c0000004200 */
[----:B------:R-:W-:Y:S01]  /*5680*/  MOV R249, R36 ;  /* 0x0000002400f97202 */ /* 0x000fe20000000f00 */
[----:B------:R-:W-:Y:S01]  /*5690*/  IMAD.MOV.U32 R250, RZ, RZ, R37 ;  /* 0x000000fffffa7224 */ /* 0x000fe200078e0025 */
[----:B------:R-:W-:Y:S01]  /*56a0*/  F2FP.PACK_AB R4, R180, R2 ;  /* 0x00000002b404723e */ /* 0x000fe200000000ff */
[----:B------:R-:W-:Y:S01]  /*56b0*/  IMAD.MOV.U32 R251, RZ, RZ, R38 ;  /* 0x000000fffffb7224 */ /* 0x000fe200078e0026 */
[----:B----4-:R-:W-:Y:S01]  /*56c0*/  F2FP.PACK_AB R6, R151, R156 ;  /* 0x0000009c9706723e */ /* 0x010fe200000000ff */
[----:B------:R-:W4:Y:S01]  /*56d0*/  LDSM.16.MT88.4 R36, [R199+0x3100] ;  /* 0x00310000c724783b */ /* 0x000f220000004200 */
[----:B------:R-:W-:Y:S01]  /*56e0*/  F2FP.PACK_AB R5, R223, R224 ;  /* 0x000000e0df05723e */ /* 0x000fe200000000ff */
[----:B------:R-:W-:Y:S01]  /*56f0*/  IMAD.MOV.U32 R248, RZ, RZ, R157 ;  /* 0x000000fffff87224 */ /* 0x000fe200078e009d */
[----:B-----5:R-:W-:-:S02]  /*5700*/  F2FP.PACK_AB R7, R133, R134 ;  /* 0x000000868507723e */ /* 0x020fc400000000ff */
[----:B------:R-:W-:-:S05]  /*5710*/  MOV R157, R99 ;  /* 0x00000063009d7202 */ /* 0x000fca0000000f00 */
[C---:B--2---:R-:W-:Y:S08]  /*5720*/  HMMA.16816.F32 R136, R4.reuse, R24, R136 ;  /* 0x000000180488723c */ /* 0x044ff00000001888 */
[C---:B------:R-:W-:Y:S07]  /*5730*/  HMMA.16816.F32 R24, R4.reuse, R26, R140 ;  /* 0x0000001a0418723c */ /* 0x040fee000000188c */
[----:B------:R-:W-:Y:S01]  /*5740*/  IMAD.MOV.U32 R143, RZ, RZ, R98 ;  /* 0x000000ffff8f7224 */ /* 0x000fe200078e0062 */
[C---:B---3--:R-:W-:Y:S08]  /*5750*/  HMMA.16816.F32 R108, R4.reuse, R12, R108 ;  /* 0x0000000c046c723c */ /* 0x048ff0000000186c */
[C---:B------:R-:W-:Y:S01]  /*5760*/  HMMA.16816.F32 R112, R4.reuse, R14, R112 ;  /* 0x0000000e0470723c */ /* 0x040fe20000001870 */
[----:B------:R-:W2:Y:S07]  /*5770*/  LDSM.16.MT88.4 R12, [R200+0x5100] ;  /* 0x00510000c80c783b */ /* 0x000eae0000004200 */
[----:B-1----:R-:W-:Y:S01]  /*5780*/  HMMA.16816.F32 R116, R4, R32, R116 ;  /* 0x000000200474723c */ /* 0x002fe20000001874 */
[----:B------:R-:W-:Y:S01]  /*5790*/  MOV R142, R24 ;  /* 0x00000018008e7202 */ /* 0x000fe20000000f00 */
[----:B------:R-:W-:Y:S01]  /*57a0*/  IMAD.MOV.U32 R141, RZ, RZ, R25 ;  /* 0x000000ffff8d7224 */ /* 0x000fe200078e0019 */
[----:B------:R-:W-:Y:S01]  /*57b0*/  MOV R135, R27 ;  /* 0x0000001b00877202 */ /* 0x000fe20000000f00 */
[----:B------:R-:W-:-:S02]  /*57c0*/  IMAD.MOV.U32 R140, RZ, RZ, R26 ;  /* 0x000000ffff8c7224 */ /* 0x000fc400078e001a */
[----:B------:R-:W1:Y:S02]  /*57d0*/  LDSM.16.MT88.4 R24, [R197+0x5100] ;  /* 0x00510000c518783b */ /* 0x000e640000004200 */
[C---:B------:R-:W-:Y:S08]  /*57e0*/  HMMA.16816.F32 R120, R4.reuse, R34, R240 ;  /* 0x000000220478723c */ /* 0x040ff000000018f0 */
[C---:B------:R-:W-:Y:S08]  /*57f0*/  HMMA.16816.F32 R160, R4.reuse, R16, R124 ;  /* 0x0000001004a0723c */ /* 0x040ff0000000187c */
[C---:B----4-:R-:W-:Y:S07]  /*5800*/  HMMA.16816.F32 R32, R4.reuse, R38, R176 ;  /* 0x000000260420723c */ /* 0x050fee00000018b0 */
[----:B------:R-:W-:Y:S01]  /*5810*/  IMAD.MOV.U32 R39, RZ, RZ, R2 ;  /* 0x000000ffff277224 */ /* 0x000fe200078e0002 */
[----:B------:R-:W-:Y:S01]  /*5820*/  HMMA.16816.F32 R124, R4, R28, R248 ;  /* 0x0000001c047c723c */ /* 0x000fe200000018f8 */
[----:B------:R-:W-:Y:S01]  /*5830*/  FFMA.FTZ R2, R227, c[0x0][0x2d0], -R8 ;  /* 0x0000b400e3027a23 */ /* 0x000fe20000010808 */
[----:B------:R-:W-:Y:S01]  /*5840*/  MOV R176, R180 ;  /* 0x000000b400b07202 */ /* 0x000fe20000000f00 */
[----:B------:R-:W-:Y:S01]  /*5850*/  IMAD.MOV.U32 R177, RZ, RZ, R181 ;  /* 0x000000ffffb17224 */ /* 0x000fe200078e00b5 */
[----:B------:R-:W-:Y:S01]  /*5860*/  MOV R179, R183 ;  /* 0x000000b700b37202 */ /* 0x000fe20000000f00 */
[----:B------:R3:W4:Y:S01]  /*5870*/  MUFU.EX2 R38, R2 ;  /* 0x0000000200267308 */ /* 0x0007220000000800 */
[----:B------:R-:W-:-:S02]  /*5880*/  IMAD.MOV.U32 R178, RZ, RZ, R182 ;  /* 0x000000ffffb27224 */ /* 0x000fc400078e00b6 */
[C---:B------:R-:W-:Y:S01]  /*5890*/  HMMA.16816.F32 R236, R4.reuse, R30, R236 ;  /* 0x0000001e04ec723c */ /* 0x040fe200000018ec */
[----:B------:R-:W5:Y:S07]  /*58a0*/  LDSM.16.MT88.4 R28, [R197+0x7100] ;  /* 0x00710000c51c783b */ /* 0x000f6e0000004200 */
[----:B------:R-:W-:Y:S01]  /*58b0*/  HMMA.16816.F32 R144, R4, R20, R232 ;  /* 0x000000140490723c */ /* 0x000fe200000018e8 */
[----:B---3--:R-:W-:-:S06]  /*58c0*/  FFMA.FTZ R2, R229, c[0x0][0x2d0], -R8 ;  /* 0x0000b400e5027a23 */ /* 0x008fcc0000010808 */
[----:B------:R-:W-:Y:S01]  /*58d0*/  MOV R234, R102 ;  /* 0x0000006600ea7202 */ /* 0x000fe20000000f00 */
[C---:B------:R-:W-:Y:S01]  /*58e0*/  HMMA.16816.F32 R96, R4.reuse, R22, R188 ;  /* 0x000000160460723c */ /* 0x040fe200000018bc */
[----:B------:R-:W3:Y:S01]  /*58f0*/  LDSM.16.MT88.4 R20, [R199+0x5100] ;  /* 0x00510000c714783b */ /* 0x000ee20000004200 */
[----:B------:R-:W-:Y:S01]  /*5900*/  IMAD.MOV.U32 R235, RZ, RZ, R103 ;  /* 0x000000ffffeb7224 */ /* 0x000fe200078e0067 */
[----:B------:R1:W1:Y:S05]  /*5910*/  MUFU.EX2 R229, R2 ;  /* 0x0000000200e57308 */ /* 0x00026a0000000800 */
[C---:B------:R-:W-:Y:S01]  /*5920*/  HMMA.16816.F32 R104, R4.reuse, R18, R104 ;  /* 0x000000120468723c */ /* 0x040fe20000001868 */
[----:B------:R-:W3:Y:S07]  /*5930*/  LDSM.16.MT88.4 R16, [R198+0x5100] ;  /* 0x00510000c610783b */ /* 0x000eee0000004200 */
[----:B------:R-:W-:Y:S01]  /*5940*/  HMMA.16816.F32 R248, R4, R36, R184 ;  /* 0x0000002404f8723c */ /* 0x000fe200000018b8 */
[----:B-1----:R-:W-:-:S06]  /*5950*/  FFMA.FTZ R2, R228, c[0x0][0x2d0], -R8 ;  /* 0x0000b400e4027a23 */ /* 0x002fcc0000010808 */
[----:B------:R-:W-:Y:S01]  /*5960*/  MOV R37, R234 ;  /* 0x000000ea00257202 */ /* 0x000fe20000000f00 */
[C---:B--2---:R-:W-:Y:S01]  /*5970*/  HMMA.16816.F32 R188, R4.reuse, R12, R88 ;  /* 0x0000000c04bc723c */ /* 0x044fe20000001858 */
[----:B------:R-:W-:Y:S01]  /*5980*/  IMAD.MOV.U32 R36, RZ, RZ, R235 ;  /* 0x000000ffff247224 */ /* 0x000fe200078e00eb */
[----:B------:R1:W-:Y:S05]  /*5990*/  MUFU.EX2 R227, R2 ;  /* 0x0000000200e37308 */ /* 0x0003ea0000000800 */
[----:B------:R-:W-:Y:S01]  /*59a0*/  IMAD.MOV.U32 R91, RZ, RZ, R10 ;  /* 0x000000ffff5b7224 */ /* 0x000fe200078e000a */
[----:B------:R-:W-:Y:S01]  /*59b0*/  HMMA.16816.F32 R184, R4, R14, R72 ;  /* 0x0000000e04b8723c */ /* 0x000fe20000001848 */
[----:B------:R-:W2:Y:S01]  /*59c0*/  LDSM.16.MT88.4 R12, [R199+0x7100] ;  /* 0x00710000c70c783b */ /* 0x000ea20000004200 */
[----:B------:R-:W-:Y:S01]  /*59d0*/  MOV R90, R177 ;  /* 0x000000b1005a7202 */ /* 0x000fe20000000f00 */
[----:B------:R-:W-:-:S02]  /*59e0*/  IMAD.MOV.U32 R89, RZ, RZ, R178 ;  /* 0x000000ffff597224 */ /* 0x000fc400078e00b2 */
[----:B------:R-:W-:Y:S02]  /*59f0*/  IMAD.MOV.U32 R88, RZ, RZ, R179 ;  /* 0x000000ffff587224 */ /* 0x000fe400078e00b3 */
[----:B------:R-:W-:Y:S01]  /*5a00*/  IMAD.MOV.U32 R73, RZ, RZ, R148 ;  /* 0x000000ffff497224 */ /* 0x000fe200078e0094 */
[C---:B------:R-:W-:Y:S01]  /*5a10*/  HMMA.16816.F32 R152, R4.reuse, R40, R192 ;  /* 0x000000280498723c */ /* 0x040fe200000018c0 */
[----:B------:R-:W-:Y:S01]  /*5a20*/  MOV R72, R149 ;  /* 0x0000009500487202 */ /* 0x000fe20000000f00 */
[----:B-1----:R-:W-:Y:S01]  /*5a30*/  FFMA.FTZ R2, R230, c[0x0][0x2d0], -R8 ;  /* 0x0000b400e6027a23 */ /* 0x002fe20000010808 */
[----:B------:R-:W-:Y:S01]  /*5a40*/  MOV R75, R156 ;  /* 0x0000009c004b7202 */ /* 0x000fe20000000f00 */
[----:B----4-:R-:W-:Y:S02]  /*5a50*/  IMAD.MOV.U32 R230, RZ, RZ, R38 ;  /* 0x000000ffffe67224 */ /* 0x010fe400078e0026 */
[----:B------:R-:W-:Y:S02]  /*5a60*/  IMAD.MOV.U32 R38, RZ, RZ, R176 ;  /* 0x000000ffff267224 */ /* 0x000fe400078e00b0 */
[----:B------:R-:W-:Y:S01]  /*5a70*/  HMMA.16816.F32 R100, R4, R42, R244 ;  /* 0x0000002a0464723c */ /* 0x000fe200000018f4 */
[----:B------:R-:W-:-:S02]  /*5a80*/  IMAD.MOV.U32 R41, RZ, RZ, R35 ;  /* 0x000000ffff297224 */ /* 0x000fc400078e0023 */
[----:B------:R-:W-:Y:S02]  /*5a90*/  IMAD.MOV.U32 R40, RZ, RZ, R32 ;  /* 0x000000ffff287224 */ /* 0x000fe400078e0020 */
[----:B------:R-:W-:Y:S02]  /*5aa0*/  IMAD.MOV.U32 R74, RZ, RZ, R168 ;  /* 0x000000ffff4a7224 */ /* 0x000fe400078e00a8 */
[----:B------:R-:W-:Y:S01]  /*5ab0*/  IMAD.MOV.U32 R43, RZ, RZ, R33 ;  /* 0x000000ffff2b7224 */ /* 0x000fe200078e0021 */
[----:B------:R-:W-:Y:S01]  /*5ac0*/  MOV R42, R34 ;  /* 0x00000022002a7202 */ /* 0x000fe20000000f00 */
[C---:B------:R-:W-:Y:S01]  /*5ad0*/  HMMA.16816.F32 R244, R4.reuse, R24, R172 ;  /* 0x0000001804f4723c */ /* 0x040fe200000018ac */
[----:B------:R-:W1:Y:S07]  /*5ae0*/  LDSM.16.MT88.4 R32, [R198+0x7100] ;  /* 0x00710000c620783b */ /* 0x000e6e0000004200 */
[C---:B------:R-:W-:Y:S01]  /*5af0*/  HMMA.16816.F32 R232, R4.reuse, R26, R164 ;  /* 0x0000001a04e8723c */ /* 0x040fe200000018a4 */
[----:B------:R-:W-:Y:S07]  /*5b00*/  LDSM.16.MT88.4 R164, [R199+0x1900] ;  /* 0x00190000c7a4783b */ /* 0x000fee0000004200 */
[C---:B-----5:R-:W-:Y:S07]  /*5b10*/  HMMA.16816.F32 R24, R4.reuse, R28, R68 ;  /* 0x0000001c0418723c */ /* 0x060fee0000001844 */
[----:B------:R-:W-:Y:S01]  /*5b20*/  MOV R68, R11 ;  /* 0x0000000b00447202 */ /* 0x000fe20000000f00 */
[----:B---3--:R-:W-:Y:S01]  /*5b30*/  HMMA.16816.F32 R180, R4, R22, R80 ;  /* 0x0000001604b4723c */ /* 0x008fe20000001850 */
[----:B------:R-:W-:Y:S01]  /*5b40*/  IMAD.MOV.U32 R71, RZ, RZ, R43 ;  /* 0x000000ffff477224 */ /* 0x000fe200078e002b */
[----:B------:R-:W-:Y:S01]  /*5b50*/  MOV R70, R40 ;  /* 0x0000002800467202 */ /* 0x000fe20000000f00 */
[----:B------:R-:W-:-:S02]  /*5b60*/  IMAD.MOV.U32 R69, RZ, RZ, R9 ;  /* 0x000000ffff457224 */ /* 0x000fc400078e0009 */
[----:B------:R-:W-:Y:S02]  /*5b70*/  IMAD.MOV.U32 R228, RZ, RZ, R71 ;  /* 0x000000ffffe47224 */ /* 0x000fe400078e0047 */
[----:B------:R-:W-:Y:S01]  /*5b80*/  MOV R82, R143 ;  /* 0x0000008f00527202 */ /* 0x000fe20000000f00 */
[C---:B------:R-:W-:Y:S01]  /*5b90*/  HMMA.16816.F32 R28, R4.reuse, R30, R76 ;  /* 0x0000001e041c723c */ /* 0x040fe2000000184c */
[----:B------:R-:W-:Y:S01]  /*5ba0*/  MOV R80, R42 ;  /* 0x0000002a00507202 */ /* 0x000fe20000000f00 */
[----:B------:R-:W-:Y:S02]  /*5bb0*/  IMAD.MOV.U32 R81, RZ, RZ, R41 ;  /* 0x000000ffff517224 */ /* 0x000fe400078e0029 */
[----:B------:R-:W-:Y:S01]  /*5bc0*/  LDSM.16.MT88.4 R40, [R197+0x3900] ;  /* 0x00390000c528783b */ /* 0x000fe20000004200 */
[----:B------:R-:W-:Y:S02]  /*5bd0*/  IMAD.MOV.U32 R83, RZ, RZ, R157 ;  /* 0x000000ffff537224 */ /* 0x000fe400078e009d */
[----:B------:R-:W-:Y:S01]  /*5be0*/  IMAD.MOV.U32 R76, RZ, RZ, R142 ;  /* 0x000000ffff4c7224 */ /* 0x000fe200078e008e */
[----:B------:R-:W-:Y:S01]  /*5bf0*/  MOV R77, R141 ;  /* 0x0000008d004d7202 */ /* 0x000fe20000000f00 */
[----:B------:R-:W-:Y:S01]  /*5c00*/  IMAD.MOV.U32 R78, RZ, RZ, R140 ;  /* 0x000000ffff4e7224 */ /* 0x000fe200078e008c */
[----:B------:R-:W-:Y:S01]  /*5c10*/  MOV R79, R135 ;  /* 0x00000087004f7202 */ /* 0x000fe20000000f00 */
[----:B------:R-:W-:Y:S01]  /*5c20*/  LDSM.16.MT88.4 R140, [R197+0x1900] ;  /* 0x00190000c58c783b */ /* 0x000fe20000004200 */
[----:B------:R3:W4:Y:S01]  /*5c30*/  MUFU.EX2 R135, R2 ;  /* 0x0000000200877308 */ /* 0x0007220000000800 */
[----:B------:R-:W-:Y:S01]  /*5c40*/  HMMA.16816.F32 R240, R4, R16, R128 ;  /* 0x0000001004f0723c */ /* 0x000fe20000001880 */
[----:B------:R-:W-:-:S06]  /*5c50*/  IMAD.MOV.U32 R71, RZ, RZ, R83 ;  /* 0x000000ffff477224 */ /* 0x000fcc00078e0053 */
[----:B------:R-:W-:Y:S01]  /*5c60*/  F2FP.PACK_AB R128, R229, R230 ;  /* 0x000000e6e580723e */ /* 0x000fe200000000ff */
[----:B------:R-:W-:Y:S01]  /*5c70*/  HMMA.16816.F32 R192, R4, R18, R92 ;  /* 0x0000001204c0723c */ /* 0x000fe2000000185c */
[----:B------:R-:W5:Y:S01]  /*5c80*/  LDSM.16.MT88.4 R16, [R200+0x7100] ;  /* 0x00710000c810783b */ /* 0x000f620000004200 */
[----:B---3--:R-:W-:-:S06]  /*5c90*/  FFMA.FTZ R2, R169, c[0x0][0x2d0], -R0 ;  /* 0x0000b400a9027a23 */ /* 0x008fcc0000010800 */
[C---:B--2---:R-:W-:Y:S01]  /*5ca0*/  HMMA.16816.F32 R176, R4.reuse, R12, R56 ;  /* 0x0000000c04b0723c */ /* 0x044fe20000001838 */
[----:B------:R-:W-:Y:S01]  /*5cb0*/  LDSM.16.MT88.4 R56, [R200+0x3900] ;  /* 0x00390000c838783b */ /* 0x000fe20000004200 */
[----:B----4-:R-:W-:Y:S01]  /*5cc0*/  F2FP.PACK_AB R130, R135, R227 ;  /* 0x000000e38782723e */ /* 0x010fe200000000ff */
[----:B------:R2:W-:Y:S05]  /*5cd0*/  MUFU.EX2 R11, R2 ;  /* 0x00000002000b7308 */ /* 0x0005ea0000000800 */
[C---:B------:R-:W-:Y:S07]  /*5ce0*/  HMMA.16816.F32 R92, R4.reuse, R20, R52 ;  /* 0x00000014045c723c */ /* 0x040fee0000001834 */
[----:B------:R-:W-:Y:S01]  /*5cf0*/  IMAD.MOV.U32 R55, RZ, RZ, R150 ;  /* 0x000000ffff377224 */ /* 0x000fe200078e0096 */
[----:B-1----:R-:W-:Y:S01]  /*5d00*/  HMMA.16816.F32 R20, R4, R32, R64 ;  /* 0x000000200414723c */ /* 0x002fe20000001840 */
[----:B------:R-:W1:Y:S01]  /*5d10*/  LDSM.16.MT88.4 R64, [R199+0x3900] ;  /* 0x00390000c740783b */ /* 0x000e620000004200 */
[----:B------:R-:W-:Y:S01]  /*5d20*/  IMAD.MOV.U32 R54, RZ, RZ, R151 ;  /* 0x000000ffff367224 */ /* 0x000fe200078e0097 */
[----:B------:R-:W-:Y:S01]  /*5d30*/  MOV R53, R159 ;  /* 0x0000009f00357202 */ /* 0x000fe20000000f00 */
[----:B--2---:R-:W-:Y:S01]  /*5d40*/  FFMA.FTZ R2, R170, c[0x0][0x2d0], -R0 ;  /* 0x0000b400aa027a23 */ /* 0x004fe20000010800 */
[----:B------:R-:W-:Y:S01]  /*5d50*/  LDSM.16.MT88.4 R148, [R198+0x1900] ;  /* 0x00190000c694783b */ /* 0x000fe20000004200 */
[----:B------:R-:W-:-:S02]  /*5d60*/  IMAD.MOV.U32 R52, RZ, RZ, R158 ;  /* 0x000000ffff347224 */ /* 0x000fc400078e009e */
[----:B------:R2:W3:Y:S01]  /*5d70*/  MUFU.EX2 R10, R2 ;  /* 0x00000002000a7308 */ /* 0x0004e20000000800 */
[C---:B------:R-:W-:Y:S01]  /*5d80*/  HMMA.16816.F32 R32, R4.reuse, R34, R48 ;  /* 0x000000220420723c */ /* 0x040fe20000001830 */
[----:B------:R-:W4:Y:S01]  /*5d90*/  LDSM.16.MT88.4 R48, [R198+0x3900] ;  /* 0x00390000c630783b */ /* 0x000f220000004200 */
[----:B------:R-:W-:Y:S02]  /*5da0*/  IMAD.MOV.U32 R83, RZ, RZ, R55 ;  /* 0x000000ffff537224 */ /* 0x000fe400078e0037 */
[----:B------:R-:W-:Y:S01]  /*5db0*/  IMAD.MOV.U32 R55, RZ, RZ, R75 ;  /* 0x000000ffff377224 */ /* 0x000fe200078e004b */
[----:B------:R-:W1:Y:S01]  /*5dc0*/  LDSM.16.MT88.4 R156, [R200+0x1900] ;  /* 0x00190000c89c783b */ /* 0x000e620000004200 */
[----:B------:R-:W-:Y:S02]  /*5dd0*/  IMAD.MOV.U32 R75, RZ, RZ, R38 ;  /* 0x000000ffff4b7224 */ /* 0x000fe400078e0026 */
[----:B-----5:R-:W-:Y:S01]  /*5de0*/  HMMA.16816.F32 R172, R4, R16, R60 ;  /* 0x0000001004ac723c */ /* 0x020fe2000000183c */
[--C-:B--2---:R-:W-:Y:S01]  /*5df0*/  FFMA.FTZ R2, R226, c[0x0][0x2d0], -R0.reuse ;  /* 0x0000b400e2027a23 */ /* 0x104fe20000010800 */
[----:B---3--:R-:W-:Y:S01]  /*5e00*/  F2FP.PACK_AB R129, R10, R11 ;  /* 0x0000000b0a81723e */ /* 0x008fe200000000ff */
[----:B------:R-:W-:-:S02]  /*5e10*/  FFMA.FTZ R0, R171, c[0x0][0x2d0], -R0 ;  /* 0x0000b400ab007a23 */ /* 0x000fc40000010800 */
[----:B------:R-:W-:Y:S03]  /*5e20*/  MUFU.EX2 R9, R2 ;  /* 0x0000000200097308 */ /* 0x000fe60000000800 */
[C---:B------:R-:W-:Y:S05]  /*5e30*/  HMMA.16816.F32 R168, R4.reuse, R18, R84 ;  /* 0x0000001204a8723c */ /* 0x040fea0000001854 */
[----:B------:R-:W2:Y:S03]  /*5e40*/  MUFU.EX2 R8, R0 ;  /* 0x0000000000087308 */ /* 0x000ea60000000800 */
[----:B------:R-:W-:Y:S01]  /*5e50*/  HMMA.16816.F32 R16, R4, R14, R44 ;  /* 0x0000000e0410723c */ /* 0x000fe2000000182c */
[----:B------:R-:W-:-:S02]  /*5e60*/  MOV R84, R71 ;  /* 0x0000004700547202 */ /* 0x000fc40000000f00 */
[----:B------:R-:W-:-:S04]  /*5e70*/  MOV R87, R83 ;  /* 0x0000005300577202 */ /* 0x000fc80000000f00 */
[----:B------:R-:W-:Y:S02]  /*5e80*/  MOV R5, R228 ;  /* 0x000000e400057202 */ /* 0x000fe40000000f00 */
[----:B--2---:R-:W-:-:S07]  /*5e90*/  F2FP.PACK_AB R131, R8, R9 ;  /* 0x000000090883723e */ /* 0x004fce00000000ff */
[C---:B------:R-:W-:Y:S08]  /*5ea0*/  HMMA.16816.F32 R136, R128.reuse, R140, R136 ;  /* 0x0000008c8088723c */ /* 0x040ff00000001888 */
[C---:B------:R-:W-:Y:S07]  /*5eb0*/  HMMA.16816.F32 R140, R128.reuse, R142, R76 ;  /* 0x0000008e808c723c */ /* 0x040fee000000184c */
        /* <DEDUP_REMOVED lines=20> */
[C---:B-1----:R-:W-:Y:S01]  /*6000*/  HMMA.16816.F32 R60, R128.reuse, R64, R248 ;  /* 0x00000040803c723c */ /* 0x042fe200000018f8 */
[----:B------:R-:W-:Y:S01]  /*6010*/  MOV R72, R88 ;  /* 0x0000005800487202 */ /* 0x000fe20000000f00 */
[----:B------:R-:W-:Y:S01]  /*6020*/  IMAD.MOV.U32 R76, RZ, RZ, R52 ;  /* 0x000000ffff4c7224 */ /* 0x000fe200078e0034 */
[----:B------:R-:W-:Y:S01]  /*6030*/  MOV R88, R39 ;  /* 0x0000002700587202 */ /* 0x000fe20000000f00 */
[----:B------:R-:W-:Y:S01]  /*6040*/  IMAD.MOV.U32 R2, RZ, RZ, R90 ;  /* 0x000000ffff027224 */ /* 0x000fe200078e005a */
[----:B------:R-:W-:Y:S01]  /*6050*/  MOV R0, R78 ;  /* 0x0000004e00007202 */ /* 0x000fe20000000f00 */
[----:B------:R-:W-:Y:S01]  /*6060*/  IMAD.MOV.U32 R78, RZ, RZ, R54 ;  /* 0x000000ffff4e7224 */ /* 0x000fe200078e0036 */
[----:B------:R-:W-:Y:S01]  /*6070*/  MOV R79, R55 ;  /* 0x00000037004f7202 */ /* 0x000fe20000000f00 */
[C---:B------:R-:W-:Y:S01]  /*6080*/  HMMA.16816.F32 R36, R128.reuse, R40, R108 ;  /* 0x000000288024723c */ /* 0x040fe2000000186c */
        /* <DEDUP_REMOVED lines=11> */
[----:B------:R-:W-:Y:S01]  /*6140*/  FADD.FTZ R2, R2, R109 ;  /* 0x0000006d02027221 */ /* 0x000fe20000010000 */
[----:B------:R-:W-:Y:S01]  /*6150*/  MOV R70, R75 ;  /* 0x0000004b00467202 */ /* 0x000fe20000000f00 */
[----:B------:R-:W-:Y:S01]  /*6160*/  FADD.FTZ R0, R0, R110 ;  /* 0x0000006e00007221 */ /* 0x000fe20000010000 */
[----:B------:R-:W1:Y:S01]  /*6170*/  LDSM.16.MT88.4 R72, [R197+0x5900] ;  /* 0x00590000c548783b */ /* 0x000e620000004200 */
[----:B------:R-:W-:Y:S01]  /*6180*/  FADD.FTZ R2, R111, R2 ;  /* 0x000000026f027221 */ /* 0x000fe20000010000 */
[----:B------:R-:W-:Y:S01]  /*6190*/  MOV R4, R86 ;  /* 0x0000005600047202 */ /* 0x000fe20000000f00 */
[----:B------:R-:W-:Y:S01]  /*61a0*/  HMMA.16816.F32 R52, R128, R56, R124 ;  /* 0x000000388034723c */ /* 0x000fe2000000187c */
[----:B------:R-:W-:Y:S01]  /*61b0*/  IMAD.MOV.U32 R71, RZ, RZ, R88 ;  /* 0x000000ffff477224 */ /* 0x000fe200078e0058 */
[----:B------:R-:W2:Y:S01]  /*61c0*/  LDSM.16.MT88.4 R80, [R198+0x5900] ;  /* 0x00590000c650783b */ /* 0x000ea20000004200 */
[----:B------:R-:W-:-:S02]  /*61d0*/  IMAD.MOV.U32 R6, RZ, RZ, R70 ;  /* 0x000000ffff067224 */ /* 0x000fc400078e0046 */
[----:B------:R-:W-:Y:S01]  /*61e0*/  IMAD.MOV.U32 R7, RZ, RZ, R79 ;  /* 0x000000ffff077224 */ /* 0x000fe200078e004f */
[----:B------:R-:W3:Y:S01]  /*61f0*/  LDSM.16.MT88.4 R88, [R200+0x5900] ;  /* 0x00590000c858783b */ /* 0x000ee20000004200 */
[----:B------:R-:W-:Y:S01]  /*6200*/  MOV R124, R84 ;  /* 0x00000054007c7202 */ /* 0x000fe20000000f00 */
[C---:B------:R-:W-:Y:S01]  /*6210*/  HMMA.16816.F32 R56, R128.reuse, R58, R236 ;  /* 0x0000003a8038723c */ /* 0x040fe200000018ec */
[----:B------:R-:W-:Y:S01]  /*6220*/  IMAD.MOV.U32 R125, RZ, RZ, R85 ;  /* 0x000000ffff7d7224 */ /* 0x000fe200078e0055 */
[----:B------:R-:W-:Y:S01]  /*6230*/  MOV R126, R228 ;  /* 0x000000e4007e7202 */ /* 0x000fe20000000f00 */
[----:B------:R-:W-:Y:S01]  /*6240*/  IMAD.MOV.U32 R228, RZ, RZ, R68 ;  /* 0x000000ffffe47224 */ /* 0x000fe200078e0044 */
[----:B------:R-:W-:Y:S01]  /*6250*/  MOV R127, R69 ;  /* 0x00000045007f7202 */ /* 0x000fe20000000f00 */
[----:B------:R-:W-:Y:S01]  /*6260*/  FADD.FTZ R2, R124, R2 ;  /* 0x000000027c027221 */ /* 0x000fe20000010000 */
[----:B------:R-:W-:Y:S01]  /*6270*/  MOV R5, R71 ;  /* 0x0000004700057202 */ /* 0x000fe20000000f00 */
[----:B------:R-:W-:Y:S01]  /*6280*/  IMAD.MOV.U32 R239, RZ, RZ, R13 ;  /* 0x000000ffffef7224 */ /* 0x000fe200078e000d */
[----:B----4-:R-:W-:Y:S01]  /*6290*/  HMMA.16816.F32 R44, R128, R48, R116 ;  /* 0x00000030802c723c */ /* 0x010fe20000001874 */
[----:B------:R-:W-:Y:S01]  /*62a0*/  FADD.FTZ R4, R4, R2 ;  /* 0x0000000204047221 */ /* 0x000fe20000010000 */
[----:B------:R-:W-:Y:S01]  /*62b0*/  LDSM.16.MT88.4 R12, [R199+0x7900] ;  /* 0x00790000c70c783b */ /* 0x000fe20000004200 */
[----:B------:R-:W-:-:S04]  /*62c0*/  FADD.FTZ R0, R239, R0 ;  /* 0x00000000ef007221 */ /* 0x000fc80000010000 */
[----:B------:R-:W-:Y:S01]  /*62d0*/  IMAD.MOV.U32 R116, RZ, RZ, R87 ;  /* 0x000000ffff747224 */ /* 0x000fe200078e0057 */
[C---:B------:R-:W-:Y:S01]  /*62e0*/  HMMA.16816.F32 R144, R128.reuse, R148, R144 ;  /* 0x000000948090723c */ /* 0x040fe20000001890 */
[----:B------:R-:W-:Y:S01]  /*62f0*/  FADD.FTZ R0, R125, R0 ;  /* 0x000000007d007221 */ /* 0x000fe20000010000 */
[----:B------:R-:W-:Y:S01]  /*6300*/  MOV R117, R76 ;  /* 0x0000004c00757202 */ /* 0x000fe20000000f00 */
[----:B------:R-:W-:Y:S01]  /*6310*/  IMAD.MOV.U32 R118, RZ, RZ, R77 ;  /* 0x000000ffff767224 */ /* 0x000fe200078e004d */
[----:B------:R-:W-:Y:S01]  /*6320*/  MOV R119, R78 ;  /* 0x0000004e00777202 */ /* 0x000fe20000000f00 */
[----:B------:R-:W-:Y:S02]  /*6330*/  FADD.FTZ R2, R116, R0 ;  /* 0x0000000074027221 */ /* 0x000fe40000010000 */
[----:B------:R-:W-:Y:S01]  /*6340*/  FADD.FTZ R0, R117, R4 ;  /* 0x0000000475007221 */ /* 0x000fe20000010000 */
[----:B------:R-:W-:Y:S01]  /*6350*/  HMMA.16816.F32 R160, R128, R164, R160 ;  /* 0x000000a480a0723c */ /* 0x000fe200000018a0 */
[----:B------:R-:W-:-:S02]  /*6360*/  FADD.FTZ R2, R118, R2 ;  /* 0x0000000276027221 */ /* 0x000fc40000010000 */
[----:B------:R-:W-:Y:S02]  /*6370*/  FADD.FTZ R0, R119, R0 ;  /* 0x0000000077007221 */ /* 0x000fe40000010000 */
[----:B------:R-:W-:Y:S02]  /*6380*/  FADD.FTZ R2, R126, R2 ;  /* 0x000000027e027221 */ /* 0x000fe40000010000 */
[----:B------:R-:W-:Y:S01]  /*6390*/  FADD.FTZ R0, R127, R0 ;  /* 0x000000007f007221 */ /* 0x000fe20000010000 */
[----:B------:R-:W-:Y:S01]  /*63a0*/  HMMA.16816.F32 R148, R128, R150, R96 ;  /* 0x000000968094723c */ /* 0x000fe20000001860 */
[----:B------:R-:W4:Y:S01]  /*63b0*/  LDSM.16.MT88.4 R96, [R199+0x5900] ;  /* 0x00590000c760783b */ /* 0x000f220000004200 */
[----:B------:R-:W-:Y:S02]  /*63c0*/  FADD.FTZ R2, R252, R2 ;  /* 0x00000002fc027221 */ /* 0x000fe40000010000 */
[----:B------:R-:W-:Y:S02]  /*63d0*/  FADD.FTZ R0, R5, R0 ;  /* 0x0000000005007221 */ /* 0x000fe40000010000 */
[----:B------:R-:W-:-:S02]  /*63e0*/  FADD.FTZ R2, R224, R2 ;  /* 0x00000002e0027221 */ /* 0x000fc40000010000 */
[C---:B------:R-:W-:Y:S01]  /*63f0*/  HMMA.16816.F32 R164, R128.reuse, R166, R104 ;  /* 0x000000a680a4723c */ /* 0x040fe20000001868 */
[----:B------:R-:W5:Y:S01]  /*6400*/  LDSM.16.MT88.4 R104, [R197+0x7900] ;  /* 0x00790000c568783b */ /* 0x000f620000004200 */
[----:B------:R-:W-:Y:S02]  /*6410*/  FADD.FTZ R0, R6, R0 ;  /* 0x0000000006007221 */ /* 0x000fe40000010000 */
[----:B------:R-:W-:Y:S01]  /*6420*/  FADD.FTZ R2, R223, R2 ;  /* 0x00000002df027221 */ /* 0x000fe20000010000 */
[----:B------:R-:W-:Y:S01]  /*6430*/  IADD3 R223, R228, -0x2, RZ ;  /* 0xfffffffee4df7810 */ /* 0x000fe20007ffe0ff */
[----:B------:R-:W-:Y:S02]  /*6440*/  FADD.FTZ R0, R7, R0 ;  /* 0x0000000007007221 */ /* 0x000fe40000010000 */
[----:B------:R-:W-:Y:S01]  /*6450*/  HMMA.16816.F32 R40, R128, R42, R112 ;  /* 0x0000002a8028723c */ /* 0x000fe20000001870 */
[----:B------:R-:W2:Y:S01]  /*6460*/  LDSM.16.MT88.4 R112, [R198+0x7900] ;  /* 0x00790000c670783b */ /* 0x000ea20000004200 */
[----:B------:R-:W-:-:S02]  /*6470*/  FADD.FTZ R2, R134, R2 ;  /* 0x0000000286027221 */ /* 0x000fc40000010000 */
[----:B------:R-:W-:Y:S02]  /*6480*/  FADD.FTZ R0, R226, R0 ;  /* 0x00000000e2007221 */ /* 0x000fe40000010000 */
[----:B------:R-:W-:Y:S02]  /*6490*/  FADD.FTZ R4, R133, R2 ;  /* 0x0000000285047221 */ /* 0x000fe40000010000 */
[----:B------:R-:W-:Y:S01]  /*64a0*/  HMMA.16816.F32 R48, R128, R50, R120 ;  /* 0x000000328030723c */ /* 0x000fe20000001878 */
[----:B------:R-:W3:Y:S01]  /*64b0*/  LDSM.16.MT88.4 R120, [R200+0x7900] ;  /* 0x00790000c878783b */ /* 0x000ee20000004200 */
[----:B------:R-:W-:Y:S02]  /*64c0*/  FADD.FTZ R2, R230, R0 ;  /* 0x00000000e6027221 */ /* 0x000fe40000010000 */
[----:B------:R-:W-:Y:S02]  /*64d0*/  FADD.FTZ R0, R11, R4 ;  /* 0x000000040b007221 */ /* 0x000fe40000010000 */
[----:B------:R-:W-:-:S02]  /*64e0*/  FADD.FTZ R248, R229, R2 ;  /* 0x00000002e5f87221 */ /* 0x000fc40000010000 */
[----:B------:R-:W-:Y:S01]  /*64f0*/  FADD.FTZ R0, R10, R0 ;  /* 0x000000000a007221 */ /* 0x000fe20000010000 */
[C---:B------:R-:W-:Y:S01]  /*6500*/  HMMA.16816.F32 R152, R128.reuse, R156, R152 ;  /* 0x0000009c8098723c */ /* 0x040fe20000001898 */
[----:B------:R-:W-:Y:S02]  /*6510*/  FADD.FTZ R248, R227, R248 ;  /* 0x000000f8e3f87221 */ /* 0x000fe40000010000 */
[----:B------:R-:W-:Y:S02]  /*6520*/  FADD.FTZ R0, R9, R0 ;  /* 0x0000000009007221 */ /* 0x000fe40000010000 */
[----:B------:R-:W-:Y:S02]  /*6530*/  FADD.FTZ R248, R135, R248 ;  /* 0x000000f887f87221 */ /* 0x000fe40000010000 */
[----:B------:R-:W-:Y:S01]  /*6540*/  FADD.FTZ R249, R8, R0 ;  /* 0x0000000008f97221 */ /* 0x000fe20000010000 */
[C---:B------:R-:W-:Y:S08]  /*6550*/  HMMA.16816.F32 R156, R128.reuse, R158, R100 ;  /* 0x0000009e809c723c */ /* 0x040ff00000001864 */
[C---:B-1----:R-:W-:Y:S08]  /*6560*/  HMMA.16816.F32 R68, R128.reuse, R72, R244 ;  /* 0x000000488044723c */ /* 0x042ff000000018f4 */
[C---:B--2---:R-:W-:Y:S08]  /*6570*/  HMMA.16816.F32 R76, R128.reuse, R80, R240 ;  /* 0x00000050804c723c */ /* 0x044ff000000018f0 */
[C---:B---3--:R-:W-:Y:S08]  /*6580*/  HMMA.16816.F32 R84, R128.reuse, R88, R188 ;  /* 0x000000588054723c */ /* 0x048ff000000018bc */
[C---:B----4-:R-:W-:Y:S08]  /*6590*/  HMMA.16816.F32 R92, R128.reuse, R96, R92 ;  /* 0x00000060805c723c */ /* 0x050ff0000000185c */
[C---:B-----5:R-:W-:Y:S08]  /*65a0*/  HMMA.16816.F32 R100, R128.reuse, R104, R24 ;  /* 0x000000688064723c */ /* 0x060ff00000001818 */
[C---:B------:R-:W-:Y:S08]  /*65b0*/  HMMA.16816.F32 R108, R128.reuse, R112, R20 ;  /* 0x00000070806c723c */ /* 0x040ff00000001814 */
        /* <DEDUP_REMOVED lines=10> */
[----:B------:R-:W-:Y:S07]  /*6660*/  @P0 BRA `(.L_x_1601) ;  /* 0x0000013000000947 */ /* 0x000fee0003800000 */
[----:B------:R-:W-:Y:S01]  /*6670*/  ISETP.LT.AND P0, PT, RZ, UR9, PT ;  /* 0x00000009ff007c0c */ /* 0x000fe2000bf01270 */
[----:B------:R-:W-:Y:S01]  /*6680*/  UIADD3 UR4, UR9, -0x1, URZ ;  /* 0xffffffff09047890 */ /* 0x000fe2000fffe03f */
[----:B------:R-:W-:-:S05]  /*6690*/  IMAD.MOV.U32 R228, RZ, RZ, 0x1 ;  /* 0x00000001ffe47424 */ /* 0x000fca00078e00ff */
[----:B------:R-:W-:-:S06]  /*66a0*/  MOV R0, UR4 ;  /* 0x0000000400007c02 */ /* 0x000fcc0008000f00 */
[----:B------:R-:W-:Y:S05]  /*66b0*/  @P0 BRA `(.L_x_1602) ;  /* 0x0000006000000947 */ /* 0x000fea0003800000 */
[----:B------:R-:W-:Y:S01]  /*66c0*/  ISETP.NE.AND P0, PT, R228, c[0x0][0x32c], PT ;  /* 0x0000cb00e4007a0c */ /* 0x000fe20003f05270 */
[----:B------:R-:W-:-:S12]  /*66d0*/  IMAD R0, RZ, RZ, -UR9 ;  /* 0x80000009ff007e24 */ /* 0x000fd8000f8e02ff */
[----:B------:R-:W-:-:S05]  /*66e0*/  @P0 IMAD.HI.U32 R2, R0, c[0x0][0x330], RZ ;  /* 0x0000cc0000020a27 */ /* 0x000fca00078e00ff */
[----:B------:R-:W-:-:S04]  /*66f0*/  @P0 SHF.R.U32.HI R0, RZ, c[0x0][0x334], R2 ;  /* 0x0000cd00ff000a19 */ /* 0x000fc80000011602 */
[----:B------:R-:W-:Y:S01]  /*6700*/  LOP3.LUT R0, RZ, R0, RZ, 0x33, !PT ;  /* 0x00000000ff007212 */ /* 0x000fe200078e33ff */
[----:B------:R-:W-:Y:S05]  /*6710*/  BRA `(.L_x_1603) ;  /* 0x0000003000007947 */ /* 0x000fea0003800000 */
.L_x_1602:
[----:B------:R-:W-:-:S13]  /*6720*/  ISETP.NE.AND P0, PT, R228, c[0x0][0x32c], PT ;  /* 0x0000cb00e4007a0c */ /* 0x000fda0003f05270 */
[----:B------:R-:W-:-:S05]  /*6730*/  @P0 IMAD.HI.U32 R2, R0, c[0x0][0x330], RZ ;  /* 0x0000cc0000020a27 */ /* 0x000fca00078e00ff */
[----:B------:R-:W-:Y:S02]  /*6740*/  @P0 SHF.R.U32.HI R0, RZ, c[0x0][0x334], R2 ;  /* 0x0000cd00ff000a19 */ /* 0x000fe40000011602 */
.L_x_1603:
[----:B------:R-:W-:-:S05]  /*6750*/  MOV R2, c[0x0][0x32c] ;  /* 0x0000cb0000027a02 */ /* 0x000fca0000000f00 */
[----:B------:R-:W-:-:S04]  /*6760*/  IMAD R0, R0, R2, c[0x0][0x32c] ;  /* 0x0000cb0000007624 */ /* 0x000fc800078e0202 */
[----:B------:R-:W1:Y:S02]  /*6770*/  R2UR UR4, R0 ;  /* 0x00000000000473c2 */ /* 0x000e6400000e0000 */
[----:B-1----:R-:W-:-:S04]  /*6780*/  UISETP.LT.AND UP0, UPT, UR7, UR4, UPT ;  /* 0x000000040700728c */ /* 0x002fc8000bf01270 */
[----:B------:R-:W-:-:S03]  /*6790*/  USEL UR7, UR7, UR4, UP0 ;  /* 0x0000000407077287 */ /* 0x000fc60008000000 */
.L_x_1601:
[----:B------:R-:W1:Y:S01]  /*67a0*/  R2UR UR4, R231 ;  /* 0x00000000e70473c2 */ /* 0x000e6200000e0000 */
[----:B------:R-:W-:-:S04]  /*67b0*/  USHF.R.S32.HI UR5, URZ, 0x1f, UR7 ;  /* 0x0000001f3f057899 */ /* 0x000fc80008011407 */
[----:B------:R-:W-:-:S04]  /*67c0*/  ULEA.HI UR5, UR5, UR7, URZ, 0x6 ;  /* 0x0000000705057291 */ /* 0x000fc8000f8f303f */
[----:B------:R-:W-:-:S04]  /*67d0*/  USHF.R.S32.HI UR5, URZ, 0x6, UR5 ;  /* 0x000000063f057899 */ /* 0x000fc80008011405 */
[----:B-1----:R-:W-:-:S04]  /*67e0*/  UISETP.LT.AND UP0, UPT, UR4, UR5, UPT ;  /* 0x000000050400728c */ /* 0x002fc8000bf01270 */
[----:B------:R-:W-:-:S06]  /*67f0*/  USEL UR4, UR4, UR5, !UP0 ;  /* 0x0000000504047287 */ /* 0x000fcc000c000000 */
[----:B------:R-:W-:-:S13]  /*6800*/  ISETP.GE.AND P0, PT, R223, UR4, PT ;  /* 0x00000004df007c0c */ /* 0x000fda000bf06270 */
[----:B------:R-:W-:Y:S05]  /*6810*/  @!P0 BRA `(.L_x_1604) ;  /* 0x000043e000008947 */ /* 0x000fea0003800000 */
[----:B------:R-:W2:Y:S04]  /*6820*/  LDL R0, [R1+0x4c] ;  /* 0x00004c0001007983 */ /* 0x000ea80000100800 */
[----:B------:R-:W3:Y:S04]  /*6830*/  LDL.64 R10, [R1+0x40] ;  /* 0x00004000010a7983 */ /* 0x000ee80000100a00 */
[----:B------:R-:W4:Y:S04]  /*6840*/  LDL.64 R8, [R1+0x28] ;  /* 0x0000280001087983 */ /* 0x000f280000100a00 */
[----:B------:R-:W5:Y:S04]  /*6850*/  LDL.64 R6, [R1+0x38] ;  /* 0x0000380001067983 */ /* 0x000f680000100a00 */
[----:B------:R-:W5:Y:S01]  /*6860*/  LDL.64 R4, [R1+0x30] ;  /* 0x0000300001047983 */ /* 0x000f620000100a00 */
[----:B------:R-:W-:Y:S01]  /*6870*/  PLOP3.LUT P0, PT, PT, PT, UP2, 0x80, 0x0 ;  /* 0x000000000000781c */ /* 0x000fe20003f0f028 */
[----:B------:R-:W-:Y:S01]  /*6880*/  IMAD.MOV.U32 R133, RZ, RZ, R132 ;  /* 0x000000ffff857224 */ /* 0x000fe200078e0084 */
[----:B------:R-:W-:Y:S01]  /*6890*/  MOV R134, R3 ;  /* 0x0000000300867202 */ /* 0x000fe20000000f00 */
[----:B------:R-:W-:-:S10]  /*68a0*/  IMAD.MOV.U32 R224, RZ, RZ, R223 ;  /* 0x000000ffffe07224 */ /* 0x000fd400078e00df */
[----:B--2---:R-:W-:Y:S01]  /*68b0*/  @P0 IMAD.HI.U32 R0, R0, c[0x0][0x2c8], RZ ;  /* 0x0000b20000000a27 */ /* 0x004fe200078e00ff */
[----:B------:R-:W-:Y:S02]  /*68c0*/  PLOP3.LUT P0, PT, PT, PT, UP2, 0x80, 0x0 ;  /* 0x000000000000781c */ /* 0x000fe40003f0f028 */
[C---:B---3--:R-:W-:Y:S02]  /*68d0*/  IADD3 R2, P6, R10.reuse, 0x40, RZ ;  /* 0x000000400a027810 */ /* 0x048fe40007fde0ff */
[----:B------:R-:W-:-:S03]  /*68e0*/  IADD3 R252, P5, R10, 0x80, RZ ;  /* 0x000000800afc7810 */ /* 0x000fc60007fbe0ff */
[----:B------:R1:W-:Y:S02]  /*68f0*/  STL [R1+0x4], R2 ;  /* 0x0000040201007387 */ /* 0x0003e40000100800 */
[----:B----4-:R-:W-:Y:S01]  /*6900*/  IMAD.X R251, RZ, RZ, R9, P5 ;  /* 0x000000fffffb7224 */ /* 0x010fe200028e0609 */
[----:B-----5:R-:W-:-:S03]  /*6910*/  IADD3 R246, P5, R6, 0x40, RZ ;  /* 0x0000004006f67810 */ /* 0x020fc60007fbe0ff */
[----:B------:R-:W-:Y:S02]  /*6920*/  @P0 SHF.R.U32.HI R0, RZ, c[0x0][0x2cc], R0 ;  /* 0x0000b300ff000a19 */ /* 0x000fe40000011600 */
[----:B------:R-:W-:Y:S01]  /*6930*/  IMAD.X R245, RZ, RZ, R5, P5 ;  /* 0x000000fffff57224 */ /* 0x000fe200028e0605 */
[----:B------:R-:W-:-:S05]  /*6940*/  IADD3 R242, P5, R6, 0xc0, RZ ;  /* 0x000000c006f27810 */ /* 0x000fca0007fbe0ff */
[----:B------:R-:W-:Y:S02]  /*6950*/  IMAD.X R241, RZ, RZ, R5, P5 ;  /* 0x000000fffff17224 */ /* 0x000fe400028e0605 */
[----:B-1----:R-:W-:Y:S01]  /*6960*/  IMAD.X R2, RZ, RZ, R9, P6 ;  /* 0x000000ffff027224 */ /* 0x002fe200030e0609 */
[----:B------:R-:W-:-:S04]  /*6970*/  IADD3 R250, P6, R10, 0xc0, RZ ;  /* 0x000000c00afa7810 */ /* 0x000fc80007fde0ff */
[----:B------:R1:W-:Y:S01]  /*6980*/  STL [R1], R2 ;  /* 0x0000000201007387 */ /* 0x0003e20000100800 */
[----:B------:R-:W-:Y:S01]  /*6990*/  IMAD.X R247, RZ, RZ, R9, P6 ;  /* 0x000000fffff77224 */ /* 0x000fe200030e0609 */
[----:B------:R-:W-:Y:S02]  /*69a0*/  IADD3 R244, P6, R6, 0x80, RZ ;  /* 0x0000008006f47810 */ /* 0x000fe40007fde0ff */
[----:B------:R1:W-:Y:S02]  /*69b0*/  @P0 STL [R1+0x8], R0 ;  /* 0x0000080001000387 */ /* 0x0003e40000100800 */
[----:B------:R-:W-:Y:S02]  /*69c0*/  IADD3.X R243, RZ, R5, RZ, P6, !PT ;  /* 0x00000005fff37210 */ /* 0x000fe400037fe4ff */
.L_x_1613:
[----:B------:R-:W2:Y:S01]  /*69d0*/  LDL.64 R232, [R1+0x40] ;  /* 0x0000400001e87983 */ /* 0x000ea20000100a00 */
[----:B------:R-:W-:Y:S05]  /*69e0*/  DEPBAR.LE SB0, 0x0 ;  /* 0x000080000000791a */ /* 0x000fea0000000000 */
[----:B------:R-:W-:Y:S01]  /*69f0*/  BAR.SYNC.DEFER_BLOCKING 0x0 ;  /* 0x0000000000007b1d */ /* 0x000fe20000010000 */
[----:B------:R-:W-:Y:S01]  /*6a00*/  ISETP.GT.AND P6, PT, R231, R224, PT ;  /* 0x000000e0e700720c */ /* 0x000fe20003fc4270 */
[----:B------:R-:W-:Y:S02]  /*6a10*/  IMAD.MOV.U32 R229, RZ, RZ, c[0x0][0x208] ;  /* 0x00008200ffe57624 */ /* 0x000fe400078e00ff */
[----:B------:R-:W-:Y:S10]  /*6a20*/  IMAD.MOV.U32 R230, RZ, RZ, c[0x0][0x20c] ;  /* 0x00008300ffe67624 */ /* 0x000ff400078e00ff */
[----:B-1----:R-:W-:Y:S01]  /*6a30*/  @!P6 SHF.R.S32.HI R0, RZ, 0x1f, R224 ;  /* 0x0000001fff00e819 */ /* 0x002fe200000114e0 */
[----:B------:R-:W-:Y:S04]  /*6a40*/  @!P6 IMAD.WIDE.U32 R2, R224, c[0x0][0x208], RZ ;  /* 0x00008200e002ea25 */ /* 0x000fe800078e00ff */
[----:B------:R-:W-:Y:S04]  /*6a50*/  @!P6 IMAD R0, R0, c[0x0][0x208], RZ ;  /* 0x000082000000ea24 */ /* 0x000fe800078e02ff */
[----:B------:R-:W-:Y:S01]  /*6a60*/  @!P6 IMAD R20, R224, c[0x0][0x20c], R0 ;  /* 0x00008300e014ea24 */ /* 0x000fe200078e0200 */
[----:B------:R-:W3:Y:S01]  /*6a70*/  LDL.64 R226, [R1+0x28] ;  /* 0x0000280001e27983 */ /* 0x000ee20000100a00 */
[C---:B------:R-:W-:Y:S02]  /*6a80*/  @!P6 IMAD.SHL.U32 R0, R2.reuse, 0x40, RZ ;  /* 0x000000400200e824 */ /* 0x040fe400078e00ff */
[----:B------:R-:W-:Y:S03]  /*6a90*/  @!P6 IMAD.IADD R28, R3, 0x1, R20 ;  /* 0x00000001031ce824 */ /* 0x000fe600078e0214 */
[----:B------:R-:W4:Y:S02]  /*6aa0*/  LDL R228, [R1+0x4] ;  /* 0x0000040001e47983 */ /* 0x000f240000100800 */
[----:B------:R-:W-:Y:S04]  /*6ab0*/  @!P6 SHF.L.U64.HI R2, R2, 0x6, R28 ;  /* 0x000000060202e819 */ /* 0x000fe8000001021c */
[----:B------:R-:W5:Y:S06]  /*6ac0*/  LDL R223, [R1] ;  /* 0x0000000001df7983 */ /* 0x000f6c0000100800 */
[----:B------:R-:W-:Y:S06]  /*6ad0*/  LDSM.16.M88.4 R32, [R203+0x10100] ;  /* 0x01010000cb20783b */ /* 0x000fec0000000200 */
[----:B------:R-:W1:Y:S06]  /*6ae0*/  LDSM.16.M88.4 R8, [R196+0x8100] ;  /* 0x00810000c408783b */ /* 0x000e6c0000000200 */
[----:B------:R-:W1:Y:S06]  /*6af0*/  LDSM.16.M88.4 R16, [R196+0x8900] ;  /* 0x00890000c410783b */ /* 0x000e6c0000000200 */
[----:B------:R-:W1:Y:S06]  /*6b00*/  LDSM.16.M88.4 R24, [R196+0x9100] ;  /* 0x00910000c418783b */ /* 0x000e6c0000000200 */
[----:B------:R-:W2:Y:S06]  /*6b10*/  LDSM.16.M88.4 R168, [R196+0x9900] ;  /* 0x00990000c4a8783b */ /* 0x000eac0000000200 */
[----:B------:R-:W-:Y:S06]  /*6b20*/  LDSM.16.M88.4 R172, [R204+0x10100] ;  /* 0x01010000ccac783b */ /* 0x000fec0000000200 */
[----:B------:R-:W2:Y:S06]  /*6b30*/  LDSM.16.M88.4 R176, [R207] ;  /* 0x00000000cfb0783b */ /* 0x000eac0000000200 */
[----:B------:R-:W2:Y:S01]  /*6b40*/  LDSM.16.M88.4 R180, [R222] ;  /* 0x00000000deb4783b */ /* 0x000ea20000000200 */
[C---:B-1----:R-:W-:Y:S05]  /*6b50*/  HMMA.16816.F32 R4, R32.reuse, R8, RZ ;  /* 0x000000082004723c */ /* 0x042fea00000018ff */
[----:B------:R-:W1:Y:S03]  /*6b60*/  LDSM.16.M88.4 R184, [R221] ;  /* 0x00000000ddb8783b */ /* 0x000e660000000200 */
[C---:B------:R-:W-:Y:S03]  /*6b70*/  HMMA.16816.F32 R8, R32.reuse, R10, RZ ;  /* 0x0000000a2008723c */ /* 0x040fe600000018ff */
[----:B------:R-:W1:Y:S05]  /*6b80*/  LDSM.16.M88.4 R188, [R220] ;  /* 0x00000000dcbc783b */ /* 0x000e6a0000000200 */
[C---:B------:R-:W-:Y:S08]  /*6b90*/  HMMA.16816.F32 R12, R32.reuse, R16, RZ ;  /* 0x00000010200c723c */ /* 0x040ff000000018ff */
[C---:B------:R-:W-:Y:S08]  /*6ba0*/  HMMA.16816.F32 R16, R32.reuse, R18, RZ ;  /* 0x000000122010723c */ /* 0x040ff000000018ff */
[C---:B------:R-:W-:Y:S08]  /*6bb0*/  HMMA.16816.F32 R20, R32.reuse, R24, RZ ;  /* 0x000000182014723c */ /* 0x040ff000000018ff */
[C---:B------:R-:W-:Y:S01]  /*6bc0*/  HMMA.16816.F32 R24, R32.reuse, R26, RZ ;  /* 0x0000001a2018723c */ /* 0x040fe200000018ff */
[----:B--2---:R-:W-:Y:S04]  /*6bd0*/  @!P6 IADD3 R3, P5, R0, R232, RZ ;  /* 0x000000e80003e210 */ /* 0x004fe80007fbe0ff */
[C---:B------:R-:W-:Y:S01]  /*6be0*/  @!P6 LEA R192, P0, R3.reuse, c[0x0][0x1f8], 0x1 ;  /* 0x00007e0003c0ea11 */ /* 0x040fe200078008ff */
[----:B---3--:R-:W-:Y:S06]  /*6bf0*/  @!P6 IMAD.X R28, R2, 0x1, R227, P5 ;  /* 0x00000001021ce824 */ /* 0x008fec00028e06e3 */
[----:B------:R-:W-:Y:S02]  /*6c00*/  @!P6 LEA.HI.X R193, R3, c[0x0][0x1fc], R28, 0x1, P0 ;  /* 0x00007f0003c1ea11 */ /* 0x000fe400000f0c1c */
[C---:B------:R-:W-:Y:S01]  /*6c10*/  HMMA.16816.F32 R28, R32.reuse, R168, RZ ;  /* 0x000000a8201c723c */ /* 0x040fe200000018ff */
[----:B----4-:R-:W-:Y:S02]  /*6c20*/  @!P6 IADD3 R3, P0, R0, R228, RZ ;  /* 0x000000e40003e210 */ /* 0x010fe40007f1e0ff */
[----:B------:R-:W-:Y:S01]  /*6c30*/  @!PT LDS RZ, [RZ] ;  /* 0x00000000fffff984 */ /* 0x000fe20000000800 */
[----:B------:R-:W-:Y:S01]  /*6c40*/  @!PT LDS RZ, [RZ] ;  /* 0x00000000fffff984 */ /* 0x000fe20000000800 */
[----:B------:R-:W-:Y:S01]  /*6c50*/  @!PT LDS RZ, [RZ] ;  /* 0x00000000fffff984 */ /* 0x000fe20000000800 */
[----:B------:R2:W-:Y:S02]  /*6c60*/  @!P6 LDGSTS.E.BYPASS.LTC128B.128 [R225+0x100], [R192.64], !P4 ;  /* 0x00100000c0e1efae */ /* 0x0005e4000e101d4c */
[C---:B------:R-:W-:Y:S01]  /*6c70*/  @!P6 LEA R194, P5, R3.reuse, c[0x0][0x1f8], 0x1 ;  /* 0x00007e0003c2ea11 */ /* 0x040fe200078a08ff */
[----:B-----5:R-:W-:Y:S01]  /*6c80*/  @!P6 IMAD.X R135, R2, 0x1, R223, P0 ;  /* 0x000000010287e824 */ /* 0x020fe200000e06df */
[----:B------:R-:W-:Y:S01]  /*6c90*/  @!P6 IADD3 R132, P0, R0, R252, RZ ;  /* 0x000000fc0084e210 */ /* 0x000fe20007f1e0ff */
[----:B------:R-:W-:Y:S04]  /*6ca0*/  HMMA.16816.F32 R32, R32, R170, RZ ;  /* 0x000000aa2020723c */ /* 0x000fe800000018ff */
[----:B------:R-:W-:Y:S01]  /*6cb0*/  @!P6 LEA.HI.X R195, R3, c[0x0][0x1fc], R135, 0x1, P5 ;  /* 0x00007f0003c3ea11 */ /* 0x000fe200028f0c87 */
[----:B------:R-:W-:Y:S01]  /*6cc0*/  @!P6 IMAD.X R169, R2, 0x1, R251, P0 ;  /* 0x0000000102a9e824 */ /* 0x000fe200000e06fb */
[C---:B------:R-:W-:Y:S02]  /*6cd0*/  @!P6 LEA R168, P0, R132.reuse, c[0x0][0x1f8], 0x1 ;  /* 0x00007e0084a8ea11 */ /* 0x040fe400078008ff */
[C---:B------:R-:W-:Y:S01]  /*6ce0*/  HMMA.16816.F32 R4, R172.reuse, R176, R4 ;  /* 0x000000b0ac04723c */ /* 0x040fe20000001804 */
[----:B------:R3:W-:Y:S04]  /*6cf0*/  @!P6 LDGSTS.E.BYPASS.LTC128B.128 [R225+0x2100], [R194.64], !P3 ;  /* 0x02100000c2e1efae */ /* 0x0007e8000d901d4c */
[----:B------:R-:W-:Y:S02]  /*6d00*/  @!P6 LEA.HI.X R169, R132, c[0x0][0x1fc], R169, 0x1, P0 ;  /* 0x00007f0084a9ea11 */ /* 0x000fe400000f0ca9 */
[----:B------:R-:W-:Y:S01]  /*6d10*/  @!P6 IADD3 R3, P5, R0, R250, RZ ;  /* 0x000000fa0003e210 */ /* 0x000fe20007fbe0ff */
[C---:B------:R-:W-:Y:S02]  /*6d20*/  HMMA.16816.F32 R8, R172.reuse, R178, R8 ;  /* 0x000000b2ac08723c */ /* 0x040fe40000001808 */
[----:B------:R4:W-:Y:S02]  /*6d30*/  @!P6 LDGSTS.E.BYPASS.LTC128B.128 [R225+0x4100], [R168.64], !P2 ;  /* 0x04100000a8e1efae */ /* 0x0009e4000d101d4c */
[----:B------:R-:W-:Y:S01]  /*6d40*/  @!P6 IMAD.X R135, R2, 0x1, R247, P5 ;  /* 0x000000010287e824 */ /* 0x000fe200028e06f7 */
[----:B------:R-:W-:Y:S02]  /*6d50*/  @!P6 LEA R0, P0, R229, R0, 0x5 ;  /* 0x00000000e500e211 */ /* 0x000fe400078028ff */
[C---:B--2---:R-:W-:Y:S01]  /*6d60*/  @!P6 LEA R192, P5, R3.reuse, c[0x0][0x1f8], 0x1 ;  /* 0x00007e0003c0ea11 */ /* 0x044fe200078a08ff */
[C---:B------:R-:W-:Y:S04]  /*6d70*/  HMMA.16816.F32 R12, R172.reuse, R180, R12 ;  /* 0x000000b4ac0c723c */ /* 0x040fe8000000180c */
[----:B------:R-:W-:Y:S02]  /*6d80*/  @!P6 LEA.HI.X R193, R3, c[0x0][0x1fc], R135, 0x1, P5 ;  /* 0x00007f0003c1ea11 */ /* 0x000fe400028f0c87 */
[----:B------:R-:W-:Y:S01]  /*6d90*/  @!P6 LEA.HI.X R2, R229, R2, R230, 0x5, P0 ;  /* 0x00000002e502e211 */ /* 0x000fe200000f2ce6 */
[----:B------:R-:W-:Y:S01]  /*6da0*/  IMAD.MOV.U32 R230, RZ, RZ, 0x5 ;  /* 0x00000005ffe67424 */ /* 0x000fe200078e00ff */
[C---:B------:R-:W-:Y:S01]  /*6db0*/  HMMA.16816.F32 R16, R172.reuse, R182, R16 ;  /* 0x000000b6ac10723c */ /* 0x040fe20000001810 */
[----:B------:R3:W-:Y:S03]  /*6dc0*/  @!P6 LDGSTS.E.BYPASS.LTC128B.128 [R225+0x6100], [R192.64], !P1 ;  /* 0x06100000c0e1efae */ /* 0x0007e6000c901d4c */
[C---:B------:R-:W-:Y:S02]  /*6dd0*/  @!P6 IADD3 R132, P5, R0.reuse, R232, RZ ;  /* 0x000000e80084e210 */ /* 0x040fe40007fbe0ff */
[----:B------:R-:W-:Y:S02]  /*6de0*/  @!P6 IADD3 R3, P0, R0, R228, RZ ;  /* 0x000000e40003e210 */ /* 0x000fe40007f1e0ff */
[C---:B-1----:R-:W-:Y:S01]  /*6df0*/  HMMA.16816.F32 R20, R172.reuse, R184, R20 ;  /* 0x000000b8ac14723c */ /* 0x042fe20000001814 */
[----:B------:R-:W2:Y:S03]  /*6e00*/  LDL.64 R228, [R1+0x38] ;  /* 0x0000380001e47983 */ /* 0x000ea60000100a00 */
[----:B------:R-:W-:Y:S01]  /*6e10*/  @!P6 IMAD.X R135, R2, 0x1, R227, P5 ;  /* 0x000000010287e824 */ /* 0x000fe200028e06e3 */
[----:B------:R-:W-:Y:S01]  /*6e20*/  @!P6 LEA R176, P5, R132, c[0x0][0x1f8], 0x1 ;  /* 0x00007e0084b0ea11 */ /* 0x000fe200078a08ff */
[----:B----4-:R-:W-:Y:S01]  /*6e30*/  @!P6 IMAD.X R168, R2, 0x1, R223, P0 ;  /* 0x0000000102a8e824 */ /* 0x010fe200000e06df */
[C---:B------:R-:W-:Y:S01]  /*6e40*/  @!P6 LEA R170, P0, R3.reuse, c[0x0][0x1f8], 0x1 ;  /* 0x00007e0003aaea11 */ /* 0x040fe200078008ff */
[C---:B------:R-:W-:Y:S01]  /*6e50*/  HMMA.16816.F32 R24, R172.reuse, R186, R24 ;  /* 0x000000baac18723c */ /* 0x040fe20000001818 */
[----:B------:R-:W4:Y:S03]  /*6e60*/  LDL.64 R226, [R1+0x30] ;  /* 0x0000300001e27983 */ /* 0x000f260000100a00 */
[----:B------:R-:W-:Y:S01]  /*6e70*/  @!P6 LEA.HI.X R177, R132, c[0x0][0x1fc], R135, 0x1, P5 ;  /* 0x00007f0084b1ea11 */ /* 0x000fe200028f0c87 */
[----:B------:R-:W-:Y:S01]  /*6e80*/  IMAD.MOV.U32 R223, RZ, RZ, c[0x0][0x1e0] ;  /* 0x00007800ffdf7624 */ /* 0x000fe200078e00ff */
[----:B------:R-:W-:Y:S02]  /*6e90*/  @!P6 IADD3 R132, P5, R0, R252, RZ ;  /* 0x000000fc0084e210 */ /* 0x000fe40007fbe0ff */
[C---:B------:R-:W-:Y:S01]  /*6ea0*/  HMMA.16816.F32 R28, R172.reuse, R188, R28 ;  /* 0x000000bcac1c723c */ /* 0x040fe2000000181c */
[----:B------:R1:W-:Y:S03]  /*6eb0*/  @!P6 LDGSTS.E.BYPASS.LTC128B.128 [R225+0x1100], [R176.64], !P4 ;  /* 0x01100000b0e1efae */ /* 0x0003e6000e101d4c */
[----:B------:R-:W-:Y:S02]  /*6ec0*/  @!P6 LEA.HI.X R171, R3, c[0x0][0x1fc], R168, 0x1, P0 ;  /* 0x00007f0003abea11 */ /* 0x000fe400000f0ca8 */
[----:B------:R-:W-:Y:S02]  /*6ed0*/  @!P6 IADD3.X R135, R2, R251, RZ, P5, !PT ;  /* 0x000000fb0287e210 */ /* 0x000fe40002ffe4ff */
[----:B------:R-:W-:Y:S01]  /*6ee0*/  HMMA.16816.F32 R32, R172, R190, R32 ;  /* 0x000000beac20723c */ /* 0x000fe20000001820 */
[----:B------:R5:W-:Y:S03]  /*6ef0*/  @!P6 LDGSTS.E.BYPASS.LTC128B.128 [R225+0x3100], [R170.64], !P3 ;  /* 0x03100000aae1efae */ /* 0x000be6000d901d4c */
[----:B------:R-:W-:Y:S02]  /*6f00*/  @!P6 LEA R168, P5, R132, c[0x0][0x1f8], 0x1 ;  /* 0x00007e0084a8ea11 */ /* 0x000fe400078a08ff */
[----:B------:R-:W-:Y:S02]  /*6f10*/  @!P6 IADD3 R0, P0, R0, R250, RZ ;  /* 0x000000fa0000e210 */ /* 0x000fe40007f1e0ff */
[----:B------:R-:W-:Y:S04]  /*6f20*/  @!P6 LEA.HI.X R169, R132, c[0x0][0x1fc], R135, 0x1, P5 ;  /* 0x00007f0084a9ea11 */ /* 0x000fe800028f0c87 */
[----:B------:R-:W-:Y:S01]  /*6f30*/  @!P6 IMAD.X R3, R2, 0x1, R247, P0 ;  /* 0x000000010203e824 */ /* 0x000fe200000e06f7 */
[----:B------:R5:W-:Y:S01]  /*6f40*/  @!P6 LDGSTS.E.BYPASS.LTC128B.128 [R225+0x5100], [R168.64], !P2 ;  /* 0x05100000a8e1efae */ /* 0x000be2000d101d4c */
[C---:B------:R-:W-:Y:S02]  /*6f50*/  @!P6 LEA R2, P0, R0.reuse, c[0x0][0x1f8], 0x1 ;  /* 0x00007e000002ea11 */ /* 0x040fe400078008ff */
[----:B------:R-:W-:Y:S02]  /*6f60*/  SHF.L.U32 R223, R223, 0x5, RZ ;  /* 0x00000005dfdf7819 */ /* 0x000fe400000006ff */
[----:B------:R-:W-:Y:S05]  /*6f70*/  @!P6 LEA.HI.X R3, R0, c[0x0][0x1fc], R3, 0x1, P0 ;  /* 0x00007f000003ea11 */ /* 0x000fea00000f0c03 */
[----:B------:R5:W-:Y:S01]  /*6f80*/  @!P6 LDGSTS.E.BYPASS.LTC128B.128 [R225+0x7100], [R2.64], !P1 ;  /* 0x0710000002e1efae */ /* 0x000be2000c901d4c */
[C---:B------:R-:W-:Y:S05]  /*6f90*/  ISETP.GT.AND P6, PT, R224.reuse, R231, PT ;  /* 0x000000e7e000720c */ /* 0x040fea0003fc4270 */
[----:B-1----:R-:W-:Y:S06]  /*6fa0*/  LDSM.16.M88.4 R176, [R202+0x8100] ;  /* 0x00810000cab0783b */ /* 0x002fec0000000200 */
[----:B---3--:R-:W-:Y:S02]  /*6fb0*/  LDSM.16.M88.4 R192, [R202+0x8900] ;  /* 0x00890000cac0783b */ /* 0x008fe40000000200 */
[----:B------:R-:W-:Y:S04]  /*6fc0*/  @P6 IADD3 R0, R224, -0x1, RZ ;  /* 0xffffffffe0006810 */ /* 0x000fe80007ffe0ff */
[----:B-----5:R-:W1:Y:S06]  /*6fd0*/  LDSM.16.M88.4 R168, [R206+0x10100] ;  /* 0x01010000cea8783b */ /* 0x020e6c0000000200 */
[----:B------:R-:W3:Y:S01]  /*6fe0*/  LDSM.16.M88.4 R180, [R202+0x9100] ;  /* 0x00910000cab4783b */ /* 0x000ee20000000200 */
[----:B------:R-:W-:Y:S05]  /*6ff0*/  @P6 IMAD.WIDE.U32 R2, R0, c[0x0][0x1e0], RZ ;  /* 0x0000780000026a25 */ /* 0x000fea00078e00ff */
[----:B------:R-:W0:Y:S06]  /*7000*/  LDGDEPBAR ;  /* 0x00000000000079af */ /* 0x000e2c0000000000 */
[----:B------:R-:W5:Y:S06]  /*7010*/  LDSM.16.M88.4 R184, [R202+0x9900] ;  /* 0x00990000cab8783b */ /* 0x000f6c0000000200 */
[----:B------:R-:W-:Y:S06]  /*7020*/  LDSM.16.M88.4 R172, [R205+0x10100] ;  /* 0x01010000cdac783b */ /* 0x000fec0000000200 */
[----:B------:R-:W-:Y:S01]  /*7030*/  LDSM.16.M88.4 R188, [R201+0x800] ;  /* 0x00080000c9bc783b */ /* 0x000fe20000000200 */
[C---:B-1----:R-:W-:Y:S08]  /*7040*/  HMMA.16816.F32 R4, R168.reuse, R176, R4 ;  /* 0x000000b0a804723c */ /* 0x042ff00000001804 */
[C---:B------:R-:W-:Y:S01]  /*7050*/  HMMA.16816.F32 R8, R168.reuse, R178, R8 ;  /* 0x000000b2a808723c */ /* 0x040fe20000001808 */
[----:B------:R-:W1:Y:S07]  /*7060*/  LDSM.16.M88.4 R176, [R201] ;  /* 0x00000000c9b0783b */ /* 0x000e6e0000000200 */
[C---:B------:R-:W-:Y:S08]  /*7070*/  HMMA.16816.F32 R12, R168.reuse, R192, R12 ;  /* 0x000000c0a80c723c */ /* 0x040ff0000000180c */
[C---:B------:R-:W-:Y:S01]  /*7080*/  HMMA.16816.F32 R16, R168.reuse, R194, R16 ;  /* 0x000000c2a810723c */ /* 0x040fe20000001810 */
[----:B------:R-:W1:Y:S07]  /*7090*/  LDSM.16.M88.4 R192, [R201+0x1000] ;  /* 0x00100000c9c0783b */ /* 0x000e6e0000000200 */
[C---:B---3--:R-:W-:Y:S08]  /*70a0*/  HMMA.16816.F32 R20, R168.reuse, R180, R20 ;  /* 0x000000b4a814723c */ /* 0x048ff00000001814 */
[C---:B------:R-:W-:Y:S01]  /*70b0*/  HMMA.16816.F32 R24, R168.reuse, R182, R24 ;  /* 0x000000b6a818723c */ /* 0x040fe20000001818 */
[----:B------:R-:W3:Y:S07]  /*70c0*/  LDSM.16.M88.4 R180, [R201+0x1800] ;  /* 0x00180000c9b4783b */ /* 0x000eee0000000200 */
[C---:B-----5:R-:W-:Y:S08]  /*70d0*/  HMMA.16816.F32 R28, R168.reuse, R184, R28 ;  /* 0x000000b8a81c723c */ /* 0x060ff0000000181c */
[----:B------:R-:W-:Y:S01]  /*70e0*/  HMMA.16816.F32 R32, R168, R186, R32 ;  /* 0x000000baa820723c */ /* 0x000fe20000001820 */
[----:B------:R-:W-:Y:S06]  /*70f0*/  LDSM.16.M88.4 R168, [R203+0x14100] ;  /* 0x01410000cba8783b */ /* 0x000fec0000000200 */
[----:B------:R-:W5:Y:S01]  /*7100*/  LDSM.16.M88.4 R184, [R196+0xa100] ;  /* 0x00a10000c4b8783b */ /* 0x000f620000000200 */
        /* <DEDUP_REMOVED lines=8> */
[----:B------:R-:W-:Y:S07]  /*7190*/  LDSM.16.M88.4 R192, [R219] ;  /* 0x00000000dbc0783b */ /* 0x000fee0000000200 */
[C---:B---3--:R-:W-:Y:S08]  /*71a0*/  HMMA.16816.F32 R28, R172.reuse, R180, R28 ;  /* 0x000000b4ac1c723c */ /* 0x048ff0000000181c */
[----:B------:R-:W-:Y:S01]  /*71b0*/  HMMA.16816.F32 R32, R172, R182, R32 ;  /* 0x000000b6ac20723c */ /* 0x000fe20000001820 */
[----:B------:R-:W3:Y:S06]  /*71c0*/  LDSM.16.M88.4 R172, [R196+0xb900] ;  /* 0x00b90000c4ac783b */ /* 0x000eec0000000200 */
[----:B------:R-:W3:Y:S01]  /*71d0*/  LDSM.16.M88.4 R180, [R204+0x14100] ;  /* 0x01410000ccb4783b */ /* 0x000ee20000000200 */
[C---:B-----5:R-:W-:Y:S08]  /*71e0*/  HMMA.16816.F32 R4, R168.reuse, R184, R4 ;  /* 0x000000b8a804723c */ /* 0x060ff00000001804 */
[C---:B------:R-:W-:Y:S01]  /*71f0*/  HMMA.16816.F32 R8, R168.reuse, R186, R8 ;  /* 0x000000baa808723c */ /* 0x040fe20000001808 */
[----:B------:R-:W5:Y:S07]  /*7200*/  LDSM.16.M88.4 R184, [R218] ;  /* 0x00000000dab8783b */ /* 0x000f6e0000000200 */
[C---:B-1----:R-:W-:Y:S08]  /*7210*/  HMMA.16816.F32 R12, R168.reuse, R176, R12 ;  /* 0x000000b0a80c723c */ /* 0x042ff0000000180c */
[C---:B------:R-:W-:Y:S01]  /*7220*/  HMMA.16816.F32 R16, R168.reuse, R178, R16 ;  /* 0x000000b2a810723c */ /* 0x040fe20000001810 */
[----:B------:R-:W-:Y:S07]  /*7230*/  LDSM.16.M88.4 R176, [R206+0x14100] ;  /* 0x01410000ceb0783b */ /* 0x000fee0000000200 */
[C---:B------:R-:W-:Y:S08]  /*7240*/  HMMA.16816.F32 R20, R168.reuse, R188, R20 ;  /* 0x000000bca814723c */ /* 0x040ff00000001814 */
[C---:B------:R-:W-:Y:S01]  /*7250*/  HMMA.16816.F32 R24, R168.reuse, R190, R24 ;  /* 0x000000bea818723c */ /* 0x040fe20000001818 */
[----:B------:R-:W-:Y:S07]  /*7260*/  LDSM.16.M88.4 R188, [R202+0xa100] ;  /* 0x00a10000cabc783b */ /* 0x000fee0000000200 */
[C---:B---3--:R-:W-:Y:S08]  /*7270*/  HMMA.16816.F32 R28, R168.reuse, R172, R28 ;  /* 0x000000aca81c723c */ /* 0x048ff0000000181c */
[----:B------:R-:W-:Y:S01]  /*7280*/  HMMA.16816.F32 R32, R168, R174, R32 ;  /* 0x000000aea820723c */ /* 0x000fe20000001820 */
[----:B------:R-:W1:Y:S06]  /*7290*/  LDSM.16.M88.4 R168, [R217] ;  /* 0x00000000d9a8783b */ /* 0x000e6c0000000200 */
[----:B------:R-:W3:Y:S01]  /*72a0*/  LDSM.16.M88.4 R172, [R216] ;  /* 0x00000000d8ac783b */ /* 0x000ee20000000200 */
[C---:B------:R-:W-:Y:S08]  /*72b0*/  HMMA.16816.F32 R4, R180.reuse, R192, R4 ;  /* 0x000000c0b404723c */ /* 0x040ff00000001804 */
[C---:B------:R-:W-:Y:S01]  /*72c0*/  HMMA.16816.F32 R8, R180.reuse, R194, R8 ;  /* 0x000000c2b408723c */ /* 0x040fe20000001808 */
[----:B------:R-:W2:Y:S07]  /*72d0*/  LDSM.16.M88.4 R192, [R202+0xa900] ;  /* 0x00a90000cac0783b */ /* 0x000eae0000000200 */
[C---:B-----5:R-:W-:Y:S08]  /*72e0*/  HMMA.16816.F32 R12, R180.reuse, R184, R12 ;  /* 0x000000b8b40c723c */ /* 0x060ff0000000180c */
[C---:B------:R-:W-:Y:S01]  /*72f0*/  HMMA.16816.F32 R16, R180.reuse, R186, R16 ;  /* 0x000000bab410723c */ /* 0x040fe20000001810 */
[----:B------:R-:W5:Y:S07]  /*7300*/  LDSM.16.M88.4 R184, [R202+0xb100] ;  /* 0x00b10000cab8783b */ /* 0x000f6e0000000200 */
[C---:B-1----:R-:W-:Y:S08]  /*7310*/  HMMA.16816.F32 R20, R180.reuse, R168, R20 ;  /* 0x000000a8b414723c */ /* 0x042ff00000001814 */
[C---:B------:R-:W-:Y:S01]  /*7320*/  HMMA.16816.F32 R24, R180.reuse, R170, R24 ;  /* 0x000000aab418723c */ /* 0x040fe20000001818 */
[----:B------:R-:W1:Y:S07]  /*7330*/  LDSM.16.M88.4 R168, [R202+0xb900] ;  /* 0x00b90000caa8783b */ /* 0x000e6e0000000200 */
[C---:B---3--:R-:W-:Y:S08]  /*7340*/  HMMA.16816.F32 R28, R180.reuse, R172, R28 ;  /* 0x000000acb41c723c */ /* 0x048ff0000000181c */
[----:B------:R-:W-:Y:S01]  /*7350*/  HMMA.16816.F32 R32, R180, R174, R32 ;  /* 0x000000aeb420723c */ /* 0x000fe20000001820 */
[----:B------:R-:W-:Y:S06]  /*7360*/  LDSM.16.M88.4 R172, [R205+0x14100] ;  /* 0x01410000cdac783b */ /* 0x000fec0000000200 */
[----:B------:R-:W3:Y:S01]  /*7370*/  LDSM.16.M88.4 R180, [R201+0x2000] ;  /* 0x00200000c9b4783b */ /* 0x000ee20000000200 */
[C---:B------:R-:W-:Y:S08]  /*7380*/  HMMA.16816.F32 R4, R176.reuse, R188, R4 ;  /* 0x000000bcb004723c */ /* 0x040ff00000001804 */
[C---:B------:R-:W-:Y:S01]  /*7390*/  HMMA.16816.F32 R8, R176.reuse, R190, R8 ;  /* 0x000000beb008723c */ /* 0x040fe20000001808 */
[----:B------:R-:W3:Y:S07]  /*73a0*/  LDSM.16.M88.4 R188, [R201+0x2800] ;  /* 0x00280000c9bc783b */ /* 0x000eee0000000200 */
[C---:B--2---:R-:W-:Y:S08]  /*73b0*/  HMMA.16816.F32 R12, R176.reuse, R192, R12 ;  /* 0x000000c0b00c723c */ /* 0x044ff0000000180c */
[C---:B------:R-:W-:Y:S01]  /*73c0*/  HMMA.16816.F32 R16, R176.reuse, R194, R16 ;  /* 0x000000c2b010723c */ /* 0x040fe20000001810 */
[----:B------:R-:W2:Y:S07]  /*73d0*/  LDSM.16.M88.4 R192, [R201+0x3000] ;  /* 0x00300000c9c0783b */ /* 0x000eae0000000200 */
[C---:B-----5:R-:W-:Y:S08]  /*73e0*/  HMMA.16816.F32 R20, R176.reuse, R184, R20 ;  /* 0x000000b8b014723c */ /* 0x060ff00000001814 */
[C---:B------:R-:W-:Y:S01]  /*73f0*/  HMMA.16816.F32 R24, R176.reuse, R186, R24 ;  /* 0x000000bab018723c */ /* 0x040fe20000001818 */
[----:B------:R-:W5:Y:S07]  /*7400*/  LDSM.16.M88.4 R184, [R201+0x3800] ;  /* 0x00380000c9b8783b */ /* 0x000f6e0000000200 */
[C---:B-1----:R-:W-:Y:S08]  /*7410*/  HMMA.16816.F32 R28, R176.reuse, R168, R28 ;  /* 0x000000a8b01c723c */ /* 0x042ff0000000181c */
[----:B------:R-:W-:Y:S01]  /*7420*/  HMMA.16816.F32 R32, R176, R170, R32 ;  /* 0x000000aab020723c */ /* 0x000fe20000001820 */
[----:B------:R-:W-:Y:S06]  /*7430*/  LDSM.16.M88.4 R168, [R203+0x18100] ;  /* 0x01810000cba8783b */ /* 0x000fec0000000200 */
[----:B------:R-:W1:Y:S01]  /*7440*/  LDSM.16.M88.4 R176, [R196+0xc100] ;  /* 0x00c10000c4b0783b */ /* 0x000e620000000200 */
[C---:B---3--:R-:W-:Y:S08]  /*7450*/  HMMA.16816.F32 R4, R172.reuse, R180, R4 ;  /* 0x000000b4ac04723c */ /* 0x048ff00000001804 */
[C---:B------:R-:W-:Y:S01]  /*7460*/  HMMA.16816.F32 R8, R172.reuse, R182, R8 ;  /* 0x000000b6ac08723c */ /* 0x040fe20000001808 */
[----:B------:R-:W3:Y:S07]  /*7470*/  LDSM.16.M88.4 R180, [R196+0xc900] ;  /* 0x00c90000c4b4783b */ /* 0x000eee0000000200 */
[C---:B------:R-:W-:Y:S08]  /*7480*/  HMMA.16816.F32 R12, R172.reuse, R188, R12 ;  /* 0x000000bcac0c723c */ /* 0x040ff0000000180c */
[C---:B------:R-:W-:Y:S01]  /*7490*/  HMMA.16816.F32 R16, R172.reuse, R190, R16 ;  /* 0x000000beac10723c */ /* 0x040fe20000001810 */
[----:B------:R-:W3:Y:S07]  /*74a0*/  LDSM.16.M88.4 R188, [R196+0xd100] ;  /* 0x00d10000c4bc783b */ /* 0x000eee0000000200 */
[C---:B--2---:R-:W-:Y:S08]  /*74b0*/  HMMA.16816.F32 R20, R172.reuse, R192, R20 ;  /* 0x000000c0ac14723c */ /* 0x044ff00000001814 */
[C---:B------:R-:W-:Y:S01]  /*74c0*/  HMMA.16816.F32 R24, R172.reuse, R194, R24 ;  /* 0x000000c2ac18723c */ /* 0x040fe20000001818 */
[----:B------:R-:W2:Y:S07]  /*74d0*/  LDSM.16.M88.4 R192, [R196+0xd900] ;  /* 0x00d90000c4c0783b */ /* 0x000eae0000000200 */
[C---:B-----5:R-:W-:Y:S08]  /*74e0*/  HMMA.16816.F32 R28, R172.reuse, R184, R28 ;  /* 0x000000b8ac1c723c */ /* 0x060ff0000000181c */
[----:B------:R-:W-:Y:S01]  /*74f0*/  HMMA.16816.F32 R32, R172, R186, R32 ;  /* 0x000000baac20723c */ /* 0x000fe20000001820 */
[----:B------:R-:W-:Y:S06]  /*7500*/  LDSM.16.M88.4 R172, [R204+0x18100] ;  /* 0x01810000ccac783b */ /* 0x000fec0000000200 */
[----:B------:R-:W5:Y:S01]  /*7510*/  LDSM.16.M88.4 R184, [R215] ;  /* 0x00000000d7b8783b */ /* 0x000f620000000200 */
[C---:B-1----:R-:W-:Y:S08]  /*7520*/  HMMA.16816.F32 R4, R168.reuse, R176, R4 ;  /* 0x000000b0a804723c */ /* 0x042ff00000001804 */
[C---:B------:R-:W-:Y:S01]  /*7530*/  HMMA.16816.F32 R8, R168.reuse, R178, R8 ;  /* 0x000000b2a808723c */ /* 0x040fe20000001808 */
[----:B------:R-:W1:Y:S07]  /*7540*/  LDSM.16.M88.4 R176, [R214] ;  /* 0x00000000d6b0783b */ /* 0x000e6e0000000200 */
[C---:B---3--:R-:W-:Y:S08]  /*7550*/  HMMA.16816.F32 R12, R168.reuse, R180, R12 ;  /* 0x000000b4a80c723c */ /* 0x048ff0000000180c */
[C---:B------:R-:W-:Y:S01]  /*7560*/  HMMA.16816.F32 R16, R168.reuse, R182, R16 ;  /* 0x000000b6a810723c */ /* 0x040fe20000001810 */
[----:B------:R-:W3:Y:S07]  /*7570*/  LDSM.16.M88.4 R180, [R213] ;  /* 0x00000000d5b4783b */ /* 0x000eee0000000200 */
[C---:B------:R-:W-:Y:S08]  /*7580*/  HMMA.16816.F32 R20, R168.reuse, R188, R20 ;  /* 0x000000bca814723c */ /* 0x040ff00000001814 */
[C---:B------:R-:W-:Y:S01]  /*7590*/  HMMA.16816.F32 R24, R168.reuse, R190, R24 ;  /* 0x000000bea818723c */ /* 0x040fe20000001818 */
[----:B------:R-:W-:Y:S07]  /*75a0*/  LDSM.16.M88.4 R188, [R206+0x18100] ;  /* 0x01810000cebc783b */ /* 0x000fee0000000200 */
[C---:B--2---:R-:W-:Y:S08]  /*75b0*/  HMMA.16816.F32 R28, R168.reuse, R192, R28 ;  /* 0x000000c0a81c723c */ /* 0x044ff0000000181c */
[----:B------:R-:W-:Y:S01]  /*75c0*/  HMMA.16816.F32 R32, R168, R194, R32 ;  /* 0x000000c2a820723c */ /* 0x000fe20000001820 */
[----:B------:R-:W2:Y:S06]  /*75d0*/  LDSM.16.M88.4 R168, [R212] ;  /* 0x00000000d4a8783b */ /* 0x000eac0000000200 */
[----:B------:R-:W2:Y:S01]  /*75e0*/  LDSM.16.M88.4 R192, [R202+0xc100] ;  /* 0x00c10000cac0783b */ /* 0x000ea20000000200 */
[C---:B-----5:R-:W-:Y:S08]  /*75f0*/  HMMA.16816.F32 R4, R172.reuse, R184, R4 ;  /* 0x000000b8ac04723c */ /* 0x060ff00000001804 */
[C---:B------:R-:W-:Y:S01]  /*7600*/  HMMA.16816.F32 R8, R172.reuse, R186, R8 ;  /* 0x000000baac08723c */ /* 0x040fe20000001808 */
[----:B------:R-:W5:Y:S07]  /*7610*/  LDSM.16.M88.4 R184, [R202+0xc900] ;  /* 0x00c90000cab8783b */ /* 0x000f6e0000000200 */
[C---:B-1----:R-:W-:Y:S08]  /*7620*/  HMMA.16816.F32 R12, R172.reuse, R176, R12 ;  /* 0x000000b0ac0c723c */ /* 0x042ff0000000180c */
[C---:B------:R-:W-:Y:S01]  /*7630*/  HMMA.16816.F32 R16, R172.reuse, R178, R16 ;  /* 0x000000b2ac10723c */ /* 0x040fe20000001810 */
[----:B------:R-:W-:Y:S07]  /*7640*/  LDSM.16.M88.4 R176, [R205+0x18100] ;  /* 0x01810000cdb0783b */ /* 0x000fee0000000200 */
[C---:B---3--:R-:W-:Y:S08]  /*7650*/  HMMA.16816.F32 R20, R172.reuse, R180, R20 ;  /* 0x000000b4ac14723c */ /* 0x048ff00000001814 */
[C---:B------:R-:W-:Y:S01]  /*7660*/  HMMA.16816.F32 R24, R172.reuse, R182, R24 ;  /* 0x000000b6ac18723c */ /* 0x040fe20000001818 */
[----:B------:R-:W-:Y:S07]  /*7670*/  LDSM.16.M88.4 R180, [R201+0x4000] ;  /* 0x00400000c9b4783b */ /* 0x000fee0000000200 */
[C---:B--2---:R-:W-:Y:S08]  /*7680*/  HMMA.16816.F32 R28, R172.reuse, R168, R28 ;  /* 0x000000a8ac1c723c */ /* 0x044ff0000000181c */
[----:B------:R-:W-:Y:S01]  /*7690*/  HMMA.16816.F32 R32, R172, R170, R32 ;  /* 0x000000aaac20723c */ /* 0x000fe20000001820 */
[----:B------:R-:W1:Y:S06]  /*76a0*/  LDSM.16.M88.4 R168, [R202+0xd100] ;  /* 0x00d10000caa8783b */ /* 0x000e6c0000000200 */
[----:B------:R-:W2:Y:S01]  /*76b0*/  LDSM.16.M88.4 R172, [R202+0xd900] ;  /* 0x00d90000caac783b */ /* 0x000ea20000000200 */
[C---:B------:R-:W-:Y:S08]  /*76c0*/  HMMA.16816.F32 R4, R188.reuse, R192, R4 ;  /* 0x000000c0bc04723c */ /* 0x040ff00000001804 */
[C---:B------:R-:W-:Y:S01]  /*76d0*/  HMMA.16816.F32 R8, R188.reuse, R194, R8 ;  /* 0x000000c2bc08723c */ /* 0x040fe20000001808 */
[----:B------:R-:W3:Y:S07]  /*76e0*/  LDSM.16.M88.4 R192, [R201+0x4800] ;  /* 0x00480000c9c0783b */ /* 0x000eee0000000200 */
[C---:B-----5:R-:W-:Y:S08]  /*76f0*/  HMMA.16816.F32 R12, R188.reuse, R184, R12 ;  /* 0x000000b8bc0c723c */ /* 0x060ff0000000180c */
[C---:B------:R-:W-:Y:S01]  /*7700*/  HMMA.16816.F32 R16, R188.reuse, R186, R16 ;  /* 0x000000babc10723c */ /* 0x040fe20000001810 */
[----:B------:R-:W5:Y:S07]  /*7710*/  LDSM.16.M88.4 R184, [R201+0x5000] ;  /* 0x00500000c9b8783b */ /* 0x000f6e0000000200 */
[C---:B-1----:R-:W-:Y:S08]  /*7720*/  HMMA.16816.F32 R20, R188.reuse, R168, R20 ;  /* 0x000000a8bc14723c */ /* 0x042ff00000001814 */
[C---:B------:R-:W-:Y:S01]  /*7730*/  HMMA.16816.F32 R24, R188.reuse, R170, R24 ;  /* 0x000000aabc18723c */ /* 0x040fe20000001818 */
[----:B------:R-:W1:Y:S07]  /*7740*/  LDSM.16.M88.4 R168, [R201+0x5800] ;  /* 0x00580000c9a8783b */ /* 0x000e6e0000000200 */
[C---:B--2---:R-:W-:Y:S08]  /*7750*/  HMMA.16816.F32 R28, R188.reuse, R172, R28 ;  /* 0x000000acbc1c723c */ /* 0x044ff0000000181c */
[----:B------:R-:W-:Y:S01]  /*7760*/  HMMA.16816.F32 R32, R188, R174, R32 ;  /* 0x000000aebc20723c */ /* 0x000fe20000001820 */
[----:B------:R-:W-:Y:S06]  /*7770*/  LDSM.16.M88.4 R172, [R203+0x1c100] ;  /* 0x01c10000cbac783b */ /* 0x000fec0000000200 */
[----:B------:R-:W-:Y:S01]  /*7780*/  LDSM.16.M88.4 R188, [R196+0xe900] ;  /* 0x00e90000c4bc783b */ /* 0x000fe20000000200 */
[C---:B------:R-:W-:Y:S08]  /*7790*/  HMMA.16816.F32 R4, R176.reuse, R180, R4 ;  /* 0x000000b4b004723c */ /* 0x040ff00000001804 */
[C---:B------:R-:W-:Y:S01]  /*77a0*/  HMMA.16816.F32 R8, R176.reuse, R182, R8 ;  /* 0x000000b6b008723c */ /* 0x040fe20000001808 */
[----:B------:R-:W2:Y:S07]  /*77b0*/  LDSM.16.M88.4 R180, [R196+0xe100] ;  /* 0x00e10000c4b4783b */ /* 0x000eae0000000200 */
[C---:B---3--:R-:W-:Y:S08]  /*77c0*/  HMMA.16816.F32 R12, R176.reuse, R192, R12 ;  /* 0x000000c0b00c723c */ /* 0x048ff0000000180c */
[C---:B------:R-:W-:Y:S01]  /*77d0*/  HMMA.16816.F32 R16, R176.reuse, R194, R16 ;  /* 0x000000c2b010723c */ /* 0x040fe20000001810 */
[----:B------:R-:W3:Y:S07]  /*77e0*/  LDSM.16.M88.4 R192, [R196+0xf100] ;  /* 0x00f10000c4c0783b */ /* 0x000eee0000000200 */
[C---:B-----5:R-:W-:Y:S08]  /*77f0*/  HMMA.16816.F32 R20, R176.reuse, R184, R20 ;  /* 0x000000b8b014723c */ /* 0x060ff00000001814 */
[C---:B------:R-:W-:Y:S01]  /*7800*/  HMMA.16816.F32 R24, R176.reuse, R186, R24 ;  /* 0x000000bab018723c */ /* 0x040fe20000001818 */
[----:B------:R-:W5:Y:S07]  /*7810*/  LDSM.16.M88.4 R184, [R196+0xf900] ;  /* 0x00f90000c4b8783b */ /* 0x000f6e0000000200 */
[C---:B-1----:R-:W-:Y:S08]  /*7820*/  HMMA.16816.F32 R28, R176.reuse, R168, R28 ;  /* 0x000000a8b01c723c */ /* 0x042ff0000000181c */
[----:B------:R-:W-:Y:S01]  /*7830*/  HMMA.16816.F32 R32, R176, R170, R32 ;  /* 0x000000aab020723c */ /* 0x000fe20000001820 */
[----:B------:R-:W-:Y:S06]  /*7840*/  LDSM.16.M88.4 R168, [R204+0x1c100] ;  /* 0x01c10000cca8783b */ /* 0x000fec0000000200 */
[----:B------:R-:W1:Y:S01]  /*7850*/  LDSM.16.M88.4 R176, [R211] ;  /* 0x00000000d3b0783b */ /* 0x000e620000000200 */
[C---:B--2---:R-:W-:Y:S08]  /*7860*/  HMMA.16816.F32 R4, R172.reuse, R180, R4 ;  /* 0x000000b4ac04723c */ /* 0x044ff00000001804 */
[C---:B------:R-:W-:Y:S01]  /*7870*/  HMMA.16816.F32 R8, R172.reuse, R182, R8 ;  /* 0x000000b6ac08723c */ /* 0x040fe20000001808 */
[----:B------:R-:W2:Y:S07]  /*7880*/  LDSM.16.M88.4 R180, [R210] ;  /* 0x00000000d2b4783b */ /* 0x000eae0000000200 */
[C---:B------:R-:W-:Y:S08]  /*7890*/  HMMA.16816.F32 R12, R172.reuse, R188, R12 ;  /* 0x000000bcac0c723c */ /* 0x040ff0000000180c */
[C---:B------:R-:W-:Y:S01]  /*78a0*/  HMMA.16816.F32 R16, R172.reuse, R190, R16 ;  /* 0x000000beac10723c */ /* 0x040fe20000001810 */
[----:B------:R-:W2:Y:S07]  /*78b0*/  LDSM.16.M88.4 R188, [R209] ;  /* 0x00000000d1bc783b */ /* 0x000eae0000000200 */
[C---:B---3--:R-:W-:Y:S08]  /*78c0*/  HMMA.16816.F32 R20, R172.reuse, R192, R20 ;  /* 0x000000c0ac14723c */ /* 0x048ff00000001814 */
[C---:B------:R-:W-:Y:S01]  /*78d0*/  HMMA.16816.F32 R24, R172.reuse, R194, R24 ;  /* 0x000000c2ac18723c */ /* 0x040fe20000001818 */
[----:B------:R-:W3:Y:S07]  /*78e0*/  LDSM.16.M88.4 R192, [R208] ;  /* 0x00000000d0c0783b */ /* 0x000eee0000000200 */
[C---:B-----5:R-:W-:Y:S08]  /*78f0*/  HMMA.16816.F32 R28, R172.reuse, R184, R28 ;  /* 0x000000b8ac1c723c */ /* 0x060ff0000000181c */
[----:B------:R-:W-:Y:S01]  /*7900*/  HMMA.16816.F32 R32, R172, R186, R32 ;  /* 0x000000baac20723c */ /* 0x000fe20000001820 */
[----:B------:R-:W-:Y:S06]  /*7910*/  LDSM.16.M88.4 R172, [R206+0x1c100] ;  /* 0x01c10000ceac783b */ /* 0x000fec0000000200 */
[----:B------:R-:W5:Y:S01]  /*7920*/  LDSM.16.M88.4 R184, [R202+0xe100] ;  /* 0x00e10000cab8783b */ /* 0x000f620000000200 */
[C---:B-1----:R-:W-:Y:S08]  /*7930*/  HMMA.16816.F32 R4, R168.reuse, R176, R4 ;  /* 0x000000b0a804723c */ /* 0x042ff00000001804 */
[C---:B------:R-:W-:Y:S01]  /*7940*/  HMMA.16816.F32 R8, R168.reuse, R178, R8 ;  /* 0x000000b2a808723c */ /* 0x040fe20000001808 */
[----:B------:R-:W1:Y:S07]  /*7950*/  LDSM.16.M88.4 R176, [R202+0xe900] ;  /* 0x00e90000cab0783b */ /* 0x000e6e0000000200 */
[C---:B--2---:R-:W-:Y:S08]  /*7960*/  HMMA.16816.F32 R12, R168.reuse, R180, R12 ;  /* 0x000000b4a80c723c */ /* 0x044ff0000000180c */
[C---:B------:R-:W-:Y:S01]  /*7970*/  HMMA.16816.F32 R16, R168.reuse, R182, R16 ;  /* 0x000000b6a810723c */ /* 0x040fe20000001810 */
[----:B------:R-:W2:Y:S07]  /*7980*/  LDSM.16.M88.4 R180, [R202+0xf100] ;  /* 0x00f10000cab4783b */ /* 0x000eae0000000200 */
[C---:B------:R-:W-:Y:S08]  /*7990*/  HMMA.16816.F32 R20, R168.reuse, R188, R20 ;  /* 0x000000bca814723c */ /* 0x040ff00000001814 */
[C---:B------:R-:W-:Y:S01]  /*79a0*/  HMMA.16816.F32 R24, R168.reuse, R190, R24 ;  /* 0x000000bea818723c */ /* 0x040fe20000001818 */
[----:B------:R-:W-:Y:S07]  /*79b0*/  LDSM.16.M88.4 R188, [R205+0x1c100] ;  /* 0x01c10000cdbc783b */ /* 0x000fee0000000200 */
[C---:B---3--:R-:W-:Y:S08]  /*79c0*/  HMMA.16816.F32 R28, R168.reuse, R192, R28 ;  /* 0x000000c0a81c723c */ /* 0x048ff0000000181c */
[----:B------:R-:W-:Y:S01]  /*79d0*/  HMMA.16816.F32 R32, R168, R194, R32 ;  /* 0x000000c2a820723c */ /* 0x000fe20000001820 */
[----:B------:R-:W3:Y:S06]  /*79e0*/  LDSM.16.M88.4 R168, [R202+0xf900] ;  /* 0x00f90000caa8783b */ /* 0x000eec0000000200 */
[----:B------:R-:W3:Y:S01]  /*79f0*/  LDSM.16.M88.4 R192, [R201+0x6000] ;  /* 0x00600000c9c0783b */ /* 0x000ee20000000200 */
[C---:B-----5:R-:W-:Y:S08]  /*7a00*/  HMMA.16816.F32 R4, R172.reuse, R184, R4 ;  /* 0x000000b8ac04723c */ /* 0x060ff00000001804 */
[C---:B------:R-:W-:Y:S08]  /*7a10*/  HMMA.16816.F32 R8, R172.reuse, R186, R8 ;  /* 0x000000baac08723c */ /* 0x040ff00000001808 */
[C---:B-1----:R-:W-:Y:S08]  /*7a20*/  HMMA.16816.F32 R12, R172.reuse, R176, R12 ;  /* 0x000000b0ac0c723c */ /* 0x042ff0000000180c */
[C---:B------:R-:W-:Y:S08]  /*7a30*/  HMMA.16816.F32 R16, R172.reuse, R178, R16 ;  /* 0x000000b2ac10723c */ /* 0x040ff00000001810 */
[C---:B--2---:R-:W-:Y:S08]  /*7a40*/  HMMA.16816.F32 R20, R172.reuse, R180, R20 ;  /* 0x000000b4ac14723c */ /* 0x044ff00000001814 */
[C---:B------:R-:W-:Y:S08]  /*7a50*/  HMMA.16816.F32 R24, R172.reuse, R182, R24 ;  /* 0x000000b6ac18723c */ /* 0x040ff00000001818 */
[C---:B---3--:R-:W-:Y:S08]  /*7a60*/  HMMA.16816.F32 R28, R172.reuse, R168, R28 ;  /* 0x000000a8ac1c723c */ /* 0x048ff0000000181c */
[----:B------:R-:W-:Y:S01]  /*7a70*/  HMMA.16816.F32 R32, R172, R170, R32 ;  /* 0x000000aaac20723c */ /* 0x000fe20000001820 */
[----:B------:R-:W1:Y:S07]  /*7a80*/  LDSM.16.M88.4 R168, [R201+0x6800] ;  /* 0x00680000c9a8783b */ /* 0x000e6e0000000200 */
[C---:B------:R-:W-:Y:S08]  /*7a90*/  HMMA.16816.F32 R4, R188.reuse, R192, R4 ;  /* 0x000000c0bc04723c */ /* 0x040ff00000001804 */
[C---:B------:R-:W-:Y:S11]  /*7aa0*/  HMMA.16816.F32 R8, R188.reuse, R194, R8 ;  /* 0x000000c2bc08723c */ /* 0x040ff60000001808 */
[----:B------:R-:W-:Y:S05]  /*7ab0*/  @!UPT UIADD3 URZ, URZ, URZ, URZ ;  /* 0x0000003f3f3ff290 */ /* 0x000fea000fffe03f */
[----:B------:R-:W-:Y:S02]  /*7ac0*/  FMUL.FTZ R4, R4, c[0x0][0x320] ;  /* 0x0000c80004047a20 */ /* 0x000fe40000410000 */
[----:B------:R-:W-:Y:S02]  /*7ad0*/  FMUL.FTZ R5, R5, c[0x0][0x320] ;  /* 0x0000c80005057a20 */ /* 0x000fe40000410000 */
[----:B------:R-:W2:Y:S01]  /*7ae0*/  MUFU.TANH R180, R4 ;  /* 0x0000000400b47308 */ /* 0x000ea20000002400 */
[----:B------:R-:W-:Y:S02]  /*7af0*/  FMUL.FTZ R6, R6, c[0x0][0x320] ;  /* 0x0000c80006067a20 */ /* 0x000fe40000410000 */
[----:B------:R-:W-:Y:S02]  /*7b00*/  FMUL.FTZ R7, R7, c[0x0][0x320] ;  /* 0x0000c80007077a20 */ /* 0x000fe40000410000 */
[----:B------:R-:W-:Y:S01]  /*7b10*/  FMUL.FTZ R8, R8, c[0x0][0x320] ;  /* 0x0000c80008087a20 */ /* 0x000fe20000410000 */
[C---:B-1----:R-:W-:Y:S03]  /*7b20*/  HMMA.16816.F32 R12, R188.reuse, R168, R12 ;  /* 0x000000a8bc0c723c */ /* 0x042fe6000000180c */
[----:B------:R-:W-:Y:S01]  /*7b30*/  FMUL.FTZ R9, R9, c[0x0][0x320] ;  /* 0x0000c80009097a20 */ /* 0x000fe20000410000 */
[----:B------:R-:W1:Y:S01]  /*7b40*/  MUFU.TANH R179, R5 ;  /* 0x0000000500b37308 */ /* 0x000e620000002400 */
[----:B------:R-:W-:Y:S02]  /*7b50*/  FMUL.FTZ R10, R10, c[0x0][0x320] ;  /* 0x0000c8000a0a7a20 */ /* 0x000fe40000410000 */
[----:B------:R-:W-:Y:S01]  /*7b60*/  FMUL.FTZ R11, R11, c[0x0][0x320] ;  /* 0x0000c8000b0b7a20 */ /* 0x000fe20000410000 */
[C---:B------:R-:W-:Y:S06]  /*7b70*/  HMMA.16816.F32 R16, R188.reuse, R170, R16 ;  /* 0x000000aabc10723c */ /* 0x040fec0000001810 */
[----:B------:R-:W3:Y:S10]  /*7b80*/  MUFU.TANH R192, R6 ;  /* 0x0000000600c07308 */ /* 0x000ef40000002400 */
[----:B------:R5:W1:Y:S01]  /*7b90*/  MUFU.TANH R193, R7 ;  /* 0x0000000700c17308 */ /* 0x000a620000002400 */
[----:B------:R-:W-:Y:S02]  /*7ba0*/  FMUL.FTZ R14, R14, c[0x0][0x320] ;  /* 0x0000c8000e0e7a20 */ /* 0x000fe40000410000 */
[----:B------:R-:W-:Y:S02]  /*7bb0*/  FMUL.FTZ R15, R15, c[0x0][0x320] ;  /* 0x0000c8000f0f7a20 */ /* 0x000fe40000410000 */
[----:B------:R-:W-:Y:S02]  /*7bc0*/  FMUL.FTZ R12, R12, c[0x0][0x320] ;  /* 0x0000c8000c0c7a20 */ /* 0x000fe40000410000 */
[----:B------:R-:W-:Y:S02]  /*7bd0*/  FMUL.FTZ R13, R13, c[0x0][0x320] ;  /* 0x0000c8000d0d7a20 */ /* 0x000fe40000410000 */
[----:B------:R-:W-:Y:S01]  /*7be0*/  FMUL.FTZ R16, R16, c[0x0][0x320] ;  /* 0x0000c80010107a20 */ /* 0x000fe20000410000 */
[----:B------:R-:W1:Y:S01]  /*7bf0*/  MUFU.TANH R184, R14 ;  /* 0x0000000e00b87308 */ /* 0x000e620000002400 */
[----:B------:R-:W-:Y:S02]  /*7c00*/  FMUL.FTZ R18, R18, c[0x0][0x320] ;  /* 0x0000c80012127a20 */ /* 0x000fe40000410000 */
[----:B------:R-:W-:Y:S02]  /*7c10*/  FMUL.FTZ R17, R17, c[0x0][0x320] ;  /* 0x0000c80011117a20 */ /* 0x000fe40000410000 */
[----:B------:R-:W-:Y:S05]  /*7c20*/  FMUL.FTZ R19, R19, c[0x0][0x320] ;  /* 0x0000c80013137a20 */ /* 0x000fea0000410000 */
[----:B------:R-:W1:Y:S01]  /*7c30*/  MUFU.TANH R177, R8 ;  /* 0x0000000800b17308 */ /* 0x000e620000002400 */
[----:B-----5:R-:W5:Y:S09]  /*7c40*/  LDSM.16.M88.4 R4, [R201+0x7000] ;  /* 0x00700000c904783b */ /* 0x020f720000000200 */
[----:B------:R-:W1:Y:S10]  /*7c50*/  MUFU.TANH R171, R16 ;  /* 0x0000001000ab7308 */ /* 0x000e740000002400 */
[----:B------:R-:W1:Y:S10]  /*7c60*/  MUFU.TANH R176, R9 ;  /* 0x0000000900b07308 */ /* 0x000e740000002400 */
[----:B------:R-:W1:Y:S10]  /*7c70*/  MUFU.TANH R182, R18 ;  /* 0x0000001200b67308 */ /* 0x000e740000002400 */
[----:B------:R-:W1:Y:S01]  /*7c80*/  MUFU.TANH R186, R10 ;  /* 0x0000000a00ba7308 */ /* 0x000e620000002400 */
[C---:B-----5:R-:W-:Y:S09]  /*7c90*/  HMMA.16816.F32 R20, R188.reuse, R4, R20 ;  /* 0x00000004bc14723c */ /* 0x060ff20000001814 */
[----:B------:R-:W1:Y:S03]  /*7ca0*/  MUFU.TANH R170, R17 ;  /* 0x0000001100aa7308 */ /* 0x000e660000002400 */
[----:B------:R-:W-:Y:S01]  /*7cb0*/  @P6 SHF.R.S32.HI R4, RZ, 0x1f, R0 ;  /* 0x0000001fff046819 */ /* 0x000fe20000011400 */
[C---:B------:R-:W-:Y:S04]  /*7cc0*/  HMMA.16816.F32 R24, R188.reuse, R6, R24 ;  /* 0x00000006bc18723c */ /* 0x040fe80000001818 */
[----:B------:R-:W-:Y:S02]  /*7cd0*/  @P6 IMAD R4, R4, c[0x0][0x1e0], RZ ;  /* 0x0000780004046a24 */ /* 0x000fe400078e02ff */
[----:B------:R5:W1:Y:S02]  /*7ce0*/  MUFU.TANH R187, R11 ;  /* 0x0000000b00bb7308 */ /* 0x000a640000002400 */
[----:B------:R-:W-:Y:S04]  /*7cf0*/  @P6 IMAD R4, R0, c[0x0][0x1e4], R4 ;  /* 0x0000790000046a24 */ /* 0x000fe800078e0204 */
[----:B------:R-:W-:Y:S02]  /*7d00*/  @P6 IMAD.SHL.U32 R0, R2, 0x40, RZ ;  /* 0x0000004002006824 */ /* 0x000fe400078e00ff */
[----:B------:R-:W-:Y:S02]  /*7d10*/  @P6 IMAD.IADD R3, R3, 0x1, R4 ;  /* 0x0000000103036824 */ /* 0x000fe400078e0204 */
[----:B------:R-:W-:Y:S01]  /*7d20*/  FMUL.FTZ R20, R20, c[0x0][0x320] ;  /* 0x0000c80014147a20 */ /* 0x000fe20000410000 */
[----:B------:R-:W-:Y:S01]  /*7d30*/  @P6 IADD3 R4, P0, R0, R228, RZ ;  /* 0x000000e400046210 */ /* 0x000fe20007f1e0ff */
[----:B------:R-:W1:Y:S01]  /*7d40*/  MUFU.TANH R183, R19 ;  /* 0x0000001300b77308 */ /* 0x000e620000002400 */
[----:B------:R-:W-:Y:S01]  /*7d50*/  FMUL.FTZ R21, R21, c[0x0][0x320] ;  /* 0x0000c80015157a20 */ /* 0x000fe20000410000 */
[----:B------:R-:W-:Y:S01]  /*7d60*/  @P6 SHF.L.U64.HI R2, R2, 0x6, R3 ;  /* 0x0000000602026819 */ /* 0x000fe20000010203 */
[----:B------:R-:W-:Y:S02]  /*7d70*/  FMUL.FTZ R23, R23, c[0x0][0x320] ;  /* 0x0000c80017177a20 */ /* 0x000fe40000410000 */
[----:B------:R-:W-:Y:S02]  /*7d80*/  FMUL.FTZ R22, R22, c[0x0][0x320] ;  /* 0x0000c80016167a20 */ /* 0x000fe40000410000 */
[----:B----4-:R-:W-:Y:S01]  /*7d90*/  @P6 IMAD.X R5, R2, 0x1, R227, P0 ;  /* 0x0000000102056824 */ /* 0x010fe200000e06e3 */
[----:B------:R-:W-:Y:S01]  /*7da0*/  @P6 IADD3 R3, P0, R0, R246, RZ ;  /* 0x000000f600036210 */ /* 0x000fe20007f1e0ff */
[----:B------:R-:W-:Y:S01]  /*7db0*/  FMUL.FTZ R24, R24, c[0x0][0x320] ;  /* 0x0000c80018187a20 */ /* 0x000fe20000410000 */
[----:B------:R4:W1:Y:S01]  /*7dc0*/  MUFU.TANH R169, R20 ;  /* 0x0000001400a97308 */ /* 0x0008620000002400 */
[----:B------:R-:W-:Y:S02]  /*7dd0*/  FMUL.FTZ R26, R26, c[0x0][0x320] ;  /* 0x0000c8001a1a7a20 */ /* 0x000fe40000410000 */
[----:B------:R-:W-:Y:S01]  /*7de0*/  FMUL.FTZ R27, R27, c[0x0][0x320] ;  /* 0x0000c8001b1b7a20 */ /* 0x000fe20000410000 */
[----:B-----5:R-:W5:Y:S01]  /*7df0*/  LDSM.16.M88.4 R8, [R201+0x7800] ;  /* 0x00780000c908783b */ /* 0x020f620000000200 */
[----:B------:R-:W-:Y:S04]  /*7e00*/  DEPBAR.LE SB0, 0x0 ;  /* 0x000080000000791a */ /* 0x000fe80000000000 */
[----:B------:R-:W-:Y:S01]  /*7e10*/  FMUL.FTZ R25, R25, c[0x0][0x320] ;  /* 0x0000c80019197a20 */ /* 0x000fe20000410000 */
[----:B------:R1:W1:Y:S01]  /*7e20*/  MUFU.TANH R168, R21 ;  /* 0x0000001500a87308 */ /* 0x0002620000002400 */
[----:B------:R-:W-:Y:S09]  /*7e30*/  BAR.SYNC.DEFER_BLOCKING 0x0 ;  /* 0x0000000000007b1d */ /* 0x000ff20000010000 */
[----:B------:R2:W2:Y:S01]  /*7e40*/  MUFU.TANH R185, R15 ;  /* 0x0000000f00b97308 */ /* 0x0004a20000002400 */
[C---:B----4-:R-:W-:Y:S09]  /*7e50*/  @P6 LEA R20, P5, R4.reuse, c[0x0][0x1c8], 0x1 ;  /* 0x0000720004146a11 */ /* 0x050ff200078a08ff */
[----:B------:R-:W4:Y:S01]  /*7e60*/  MUFU.TANH R173, R12 ;  /* 0x0000000c00ad7308 */ /* 0x000f220000002400 */
[----:B-1----:R-:W-:Y:S01]  /*7e70*/  @P6 LEA.HI.X R21, R4, c[0x0][0x1cc], R5, 0x1, P5 ;  /* 0x0000730004156a11 */ /* 0x002fe200028f0c05 */
[----:B------:R-:W-:Y:S01]  /*7e80*/  @P6 IMAD.X R5, R2, 0x1, R245, P0 ;  /* 0x0000000102056824 */ /* 0x000fe200000e06f5 */
[----:B------:R-:W-:Y:S02]  /*7e90*/  @P6 IADD3 R4, P5, R0, R244, RZ ;  /* 0x000000f400046210 */ /* 0x000fe40007fbe0ff */
[C---:B------:R-:W-:Y:S01]  /*7ea0*/  @P6 LEA R16, P0, R3.reuse, c[0x0][0x1c8], 0x1 ;  /* 0x0000720003106a11 */ /* 0x040fe200078008ff */
[----:B------:R-:W-:Y:S01]  /*7eb0*/  @!PT LDS RZ, [RZ] ;  /* 0x00000000fffff984 */ /* 0x000fe20000000800 */
[----:B------:R-:W-:Y:S01]  /*7ec0*/  @!PT LDS RZ, [RZ] ;  /* 0x00000000fffff984 */ /* 0x000fe20000000800 */
[----:B------:R-:W-:Y:S01]  /*7ed0*/  @!PT LDS RZ, [RZ] ;  /* 0x00000000fffff984 */ /* 0x000fe20000000800 */
[----:B------:R1:W-:Y:S04]  /*7ee0*/  @P6 LDGSTS.E.BYPASS.LTC128B.128 [R225+0x8100], [R20.64], !P4 ;  /* 0x0810000014e16fae */ /* 0x0003e8000e101d4c */
[----:B------:R-:W1:Y:S01]  /*7ef0*/  MUFU.TANH R172, R13 ;  /* 0x0000000d00ac7308 */ /* 0x000e620000002400 */
[----:B------:R-:W-:Y:S01]  /*7f00*/  @P6 IMAD.X R6, R2, 0x1, R243, P5 ;  /* 0x0000000102066824 */ /* 0x000fe200028e06f3 */
[C---:B------:R-:W-:Y:S02]  /*7f10*/  @P6 LEA R18, P5, R4.reuse, c[0x0][0x1c8], 0x1 ;  /* 0x0000720004126a11 */ /* 0x040fe400078a08ff */
[----:B------:R-:W-:Y:S01]  /*7f20*/  @P6 LEA.HI.X R17, R3, c[0x0][0x1cc], R5, 0x1, P0 ;  /* 0x0000730003116a11 */ /* 0x000fe200000f0c05 */
[C---:B-----5:R-:W-:Y:S04]  /*7f30*/  HMMA.16816.F32 R28, R188.reuse, R8, R28 ;  /* 0x00000008bc1c723c */ /* 0x060fe8000000181c */
[----:B------:R2:W-:Y:S01]  /*7f40*/  @P6 LDGSTS.E.BYPASS.LTC128B.128 [R225+0xa100], [R16.64], !P3 ;  /* 0x0a10000010e16fae */ /* 0x0005e2000d901d4c */
[----:B------:R1:W1:Y:S01]  /*7f50*/  MUFU.TANH R181, R23 ;  /* 0x0000001700b57308 */ /* 0x0002620000002400 */
[----:B------:R-:W-:Y:S02]  /*7f60*/  @P6 LEA.HI.X R19, R4, c[0x0][0x1cc], R6, 0x1, P5 ;  /* 0x0000730004136a11 */ /* 0x000fe400028f0c06 */
[----:B------:R-:W-:Y:S01]  /*7f70*/  @P6 IADD3 R5, P0, R0, R242, RZ ;  /* 0x000000f200056210 */ /* 0x000fe20007f1e0ff */
[----:B------:R-:W-:Y:S02]  /*7f80*/  HMMA.16816.F32 R32, R188, R10, R32 ;  /* 0x0000000abc20723c */ /* 0x000fe40000001820 */
[----:B------:R3:W-:Y:S01]  /*7f90*/  @P6 LDGSTS.E.BYPASS.LTC128B.128 [R225+0xc100], [R18.64], !P2 ;  /* 0x0c10000012e16fae */ /* 0x0007e2000d101d4c */
[----:B------:R-:W-:Y:S01]  /*7fa0*/  @P6 IADD3 R0, P5, R223, R0, RZ ;  /* 0x00000000df006210 */ /* 0x000fe20007fbe0ff */
[----:B------:R-:W-:Y:S02]  /*7fb0*/  IMAD.MOV.U32 R223, RZ, RZ, c[0x0][0x1e0] ;  /* 0x00007800ffdf7624 */ /* 0x000fe400078e00ff */
[----:B------:R3:W3:Y:S01]  /*7fc0*/  MUFU.TANH R132, R24 ;  /* 0x0000001800847308 */ /* 0x0006e20000002400 */
[----:B------:R-:W-:Y:S01]  /*7fd0*/  @P6 IMAD.X R4, R2, 0x1, R241, P0 ;  /* 0x0000000102046824 */ /* 0x000fe200000e06f1 */
[----:B------:R-:W-:Y:S04]  /*7fe0*/  @P6 LEA R14, P0, R5, c[0x0][0x1c8], 0x1 ;  /* 0x00007200050e6a11 */ /* 0x000fe800078008ff */
[----:B------:R-:W-:Y:S02]  /*7ff0*/  SHF.L.U64.HI R223, R223, R230, c[0x0][0x1e4] ;  /* 0x00007900dfdf7619 */ /* 0x000fe400000102e6 */
[----:B--2---:R-:W-:Y:S02]  /*8000*/  @P6 LEA.HI.X R15, R5, c[0x0][0x1cc], R4, 0x1, P0 ;  /* 0x00007300050f6a11 */ /* 0x004fe400000f0c04 */
[----:B------:R2:W2:Y:S01]  /*8010*/  MUFU.TANH R178, R22 ;  /* 0x0000001600b27308 */ /* 0x0004a20000002400 */
[----:B------:R-:W-:Y:S01]  /*8020*/  @P6 IMAD.X R2, R223, 0x1, R2, P5 ;  /* 0x00000001df026824 */ /* 0x000fe200028e0602 */
[C---:B------:R-:W-:Y:S01]  /*8030*/  @P6 IADD3 R3, P5, R0.reuse, R228, RZ ;  /* 0x000000e400036210 */ /* 0x040fe20007fbe0ff */
[----:B------:R4:W-:Y:S01]  /*8040*/  @P6 LDGSTS.E.BYPASS.LTC128B.128 [R225+0xe100], [R14.64], !P1 ;  /* 0x0e1000000ee16fae */ /* 0x0009e2000c901d4c */
[----:B------:R-:W-:Y:S01]  /*8050*/  @P6 IADD3 R4, P0, R0, R246, RZ ;  /* 0x000000f600046210 */ /* 0x000fe20007f1e0ff */
[----:B-1----:R-:W-:Y:S02]  /*8060*/  FMUL.FTZ R23, R29, c[0x0][0x320] ;  /* 0x0000c8001d177a20 */ /* 0x002fe40000410000 */
[C---:B------:R-:W-:Y:S01]  /*8070*/  @P6 IMAD.X R5, R2.reuse, 0x1, R227, P5 ;  /* 0x0000000102056824 */ /* 0x040fe200028e06e3 */
[C---:B------:R-:W-:Y:S01]  /*8080*/  @P6 LEA R12, P5, R3.reuse, c[0x0][0x1c8], 0x1 ;  /* 0x00007200030c6a11 */ /* 0x040fe200078a08ff */
[----:B------:R-:W-:Y:S01]  /*8090*/  @P6 IMAD.X R6, R2, 0x1, R245, P0 ;  /* 0x0000000102066824 */ /* 0x000fe200000e06f5 */
[----:B------:R1:W1:Y:S01]  /*80a0*/  MUFU.TANH R175, R26 ;  /* 0x0000001a00af7308 */ /* 0x0002620000002400 */
[----:B------:R-:W-:Y:S01]  /*80b0*/  @P6 LEA R10, P0, R4, c[0x0][0x1c8], 0x1 ;  /* 0x00007200040a6a11 */ /* 0x000fe200078008ff */
[----:B------:R-:W5:Y:S01]  /*80c0*/  LDL R29, [R1+0x8] ;  /* 0x00000800011d7983 */ /* 0x000f620000100800 */
[----:B------:R-:W-:Y:S01]  /*80d0*/  @P6 LEA.HI.X R13, R3, c[0x0][0x1cc], R5, 0x1, P5 ;  /* 0x00007300030d6a11 */ /* 0x000fe200028f0c05 */
[----:B---3--:R-:W-:Y:S01]  /*80e0*/  FMUL.FTZ R24, R28, c[0x0][0x320] ;  /* 0x0000c8001c187a20 */ /* 0x008fe20000410000 */
[----:B------:R-:W-:Y:S01]  /*80f0*/  @P6 IADD3 R3, P5, R0, R244, RZ ;  /* 0x000000f400036210 */ /* 0x000fe20007fbe0ff */
[----:B------:R-:W-:Y:S01]  /*8100*/  FMUL.FTZ R33, R33, c[0x0][0x320] ;  /* 0x0000c80021217a20 */ /* 0x000fe20000410000 */
[----:B------:R-:W-:Y:S01]  /*8110*/  @P6 LEA.HI.X R11, R4, c[0x0][0x1cc], R6, 0x1, P0 ;  /* 0x00007300040b6a11 */ /* 0x000fe200000f0c06 */
[----:B------:R-:W3:Y:S01]  /*8120*/  LDL R28, [R1+0x24] ;  /* 0x00002400011c7983 */ /* 0x000ee20000100800 */
[----:B------:R-:W-:Y:S01]  /*8130*/  @P6 IADD3.X R4, R2, R243, RZ, P5, !PT ;  /* 0x000000f302046210 */ /* 0x000fe20002ffe4ff */
[----:B------:R1:W1:Y:S01]  /*8140*/  MUFU.TANH R174, R27 ;  /* 0x0000001b00ae7308 */ /* 0x0002620000002400 */
[----:B------:R-:W-:Y:S01]  /*8150*/  @P6 LEA R8, P5, R3, c[0x0][0x1c8], 0x1 ;  /* 0x0000720003086a11 */ /* 0x000fe200078a08ff */
[----:B------:R-:W-:Y:S01]  /*8160*/  FMUL.FTZ R35, R35, c[0x0][0x320] ;  /* 0x0000c80023237a20 */ /* 0x000fe20000410000 */
[----:B------:R-:W-:Y:S01]  /*8170*/  @P6 IADD3 R0, P0, R0, R242, RZ ;  /* 0x000000f200006210 */ /* 0x000fe20007f1e0ff */
[----:B------:R3:W-:Y:S01]  /*8180*/  @P6 LDGSTS.E.BYPASS.LTC128B.128 [R225+0x9100], [R12.64], !P4 ;  /* 0x091000000ce16fae */ /* 0x0007e2000e101d4c */
[----:B------:R-:W-:Y:S01]  /*8190*/  @P6 LEA.HI.X R9, R3, c[0x0][0x1cc], R4, 0x1, P5 ;  /* 0x0000730003096a11 */ /* 0x000fe200028f0c04 */
[----:B--2---:R-:W-:Y:S02]  /*81a0*/  FMUL.FTZ R22, R32, c[0x0][0x320] ;  /* 0x0000c80020167a20 */ /* 0x004fe40000410000 */
[----:B------:R-:W-:Y:S01]  /*81b0*/  @P6 IMAD.X R2, R2, 0x1, R241, P0 ;  /* 0x0000000102026824 */ /* 0x000fe200000e06f1 */
[----:B------:R-:W-:Y:S01]  /*81c0*/  @P6 LEA R6, P0, R0, c[0x0][0x1c8], 0x1 ;  /* 0x0000720000066a11 */ /* 0x000fe200078008ff */
[----:B------:R-:W2:Y:S01]  /*81d0*/  MUFU.TANH R25, R25 ;  /* 0x0000001900197308 */ /* 0x000ea20000002400 */
[----:B------:R2:W5:Y:S01]  /*81e0*/  LDL R4, [R1+0x4c] ;  /* 0x00004c0001047983 */ /* 0x0005620000100800 */
[----:B----4-:R-:W-:Y:S01]  /*81f0*/  FMUL.FTZ R14, R34, c[0x0][0x320] ;  /* 0x0000c800220e7a20 */ /* 0x010fe20000410000 */
[----:B------:R-:W-:Y:S01]  /*8200*/  @P6 LEA.HI.X R7, R0, c[0x0][0x1cc], R2, 0x1, P0 ;  /* 0x0000730000076a11 */ /* 0x000fe200000f0c02 */
[----:B-1----:R-:W-:Y:S01]  /*8210*/  FMUL.FTZ R26, R31, c[0x0][0x320] ;  /* 0x0000c8001f1a7a20 */ /* 0x002fe20000410000 */
[----:B------:R-:W-:Y:S01]  /*8220*/  PLOP3.LUT P0, PT, PT, PT, UP2, 0x80, 0x0 ;  /* 0x000000000000781c */ /* 0x000fe20003f0f028 */
[----:B------:R-:W-:Y:S01]  /*8230*/  IMAD.SHL.U32 R5, R224, 0x40, RZ ;  /* 0x00000040e0057824 */ /* 0x000fe200078e00ff */
[----:B------:R1:W-:Y:S03]  /*8240*/  @P6 LDGSTS.E.BYPASS.LTC128B.128 [R225+0xb100], [R10.64], !P3 ;  /* 0x0b1000000ae16fae */ /* 0x0003e6000d901d4c */
[----:B------:R-:W4:Y:S03]  /*8250*/  MUFU.TANH R24, R24 ;  /* 0x0000001800187308 */ /* 0x000f260000002400 */
[----:B------:R1:W-:Y:S01]  /*8260*/  @P6 LDGSTS.E.BYPASS.LTC128B.128 [R225+0xd100], [R8.64], !P2 ;  /* 0x0d10000008e16fae */ /* 0x0003e2000d101d4c */
[----:B------:R-:W-:Y:S05]  /*8270*/  FMUL.FTZ R27, R30, c[0x0][0x320] ;  /* 0x0000c8001e1b7a20 */ /* 0x000fea0000410000 */
[----:B------:R1:W-:Y:S01]  /*8280*/  @P6 LDGSTS.E.BYPASS.LTC128B.128 [R225+0xf100], [R6.64], !P1 ;  /* 0x0f10000006e16fae */ /* 0x0003e2000c901d4c */
[----:B------:R-:W1:Y:S05]  /*8290*/  MUFU.TANH R23, R23 ;  /* 0x0000001700177308 */ /* 0x000e6a0000002400 */
[----:B------:R-:W0:Y:S05]  /*82a0*/  LDGDEPBAR ;  /* 0x00000000000079af */ /* 0x000e2a0000000000 */
[----:B------:R-:W1:Y:S10]  /*82b0*/  MUFU.TANH R27, R27 ;  /* 0x0000001b001b7308 */ /* 0x000e740000002400 */
[----:B------:R-:W1:Y:S10]  /*82c0*/  MUFU.TANH R26, R26 ;  /* 0x0000001a001a7308 */ /* 0x000e740000002400 */
[----:B------:R-:W1:Y:S10]  /*82d0*/  MUFU.TANH R22, R22 ;  /* 0x0000001600167308 */ /* 0x000e740000002400 */
[----:B------:R1:W1:Y:S10]  /*82e0*/  MUFU.TANH R16, R33 ;  /* 0x0000002100107308 */ /* 0x0002740000002400 */
[----:B------:R-:W1:Y:S10]  /*82f0*/  MUFU.TANH R14, R14 ;  /* 0x0000000e000e7308 */ /* 0x000e740000002400 */
[----:B------:R1:W1:Y:S01]  /*8300*/  MUFU.TANH R135, R35 ;  /* 0x0000002300877308 */ /* 0x0002620000002400 */
[----:B---3--:R-:W-:Y:S04]  /*8310*/  IADD3 R0, -R28, 0x1, -R5 ;  /* 0x000000011c007810 */ /* 0x008fe80007ffe905 */
[----:B------:R-:W-:Y:S04]  /*8320*/  IADD3 R0, R0, c[0x0][0x1d0], RZ ;  /* 0x0000740000007a10 */ /* 0x000fe80007ffe0ff */
[----:B------:R-:W-:Y:S04]  /*8330*/  IADD3 R0, R0, -c[0x0][0x168], RZ ;  /* 0x80005a0000007a10 */ /* 0x000fe80007ffe0ff */
[C---:B-1----:R-:W-:Y:S01]  /*8340*/  IADD3 R7, R0.reuse, c[0x0][0x328], RZ ;  /* 0x0000ca0000077a10 */ /* 0x042fe20007ffe0ff */
[----:B-----5:R-:W-:Y:S01]  /*8350*/  @P0 IMAD.MOV.U32 R4, RZ, RZ, R29 ;  /* 0x000000ffff040224 */ /* 0x020fe200078e001d */
[----:B------:R-:W-:Y:S02]  /*8360*/  PLOP3.LUT P0, PT, PT, PT, UP1, 0x40, 0x0 ;  /* 0x000000000000781c */ /* 0x000fe40003f0e818 */
[----:B------:R-:W-:Y:S02]  /*8370*/  IADD3 R6, R0, UR6, RZ ;  /* 0x0000000600067c10 */ /* 0x000fe4000fffe0ff */
[----:B------:R-:W1:Y:S02]  /*8380*/  SHFL.IDX PT, R3, R4, RZ, 0x1c1f ;  /* 0x001c1fff04037589 */ /* 0x000e6400000e0000 */
[--C-:B-1----:R-:W-:Y:S02]  /*8390*/  IMAD.IADD R2, R7, 0x1, R3.reuse ;  /* 0x0000000107027824 */ /* 0x102fe400078e0203 */
[----:B------:R-:W-:Y:S05]  /*83a0*/  IMAD.IADD R0, R6, 0x1, R3 ;  /* 0x0000000106007824 */ /* 0x000fea00078e0203 */
[----:B------:R-:W-:-:S05]  /*83b0*/  @P0 BRA `(.L_x_1605) ;  /* 0x0000019000000947 */ /* 0x000fca0003800000 */
[----:B--2-4-:R-:W-:Y:S01]  /*83c0*/  IADD3 R3, R3, c[0x0][0x1d0], RZ ;  /* 0x0000740003037a10 */ /* 0x014fe20007ffe0ff */
        /* <DEDUP_REMOVED lines=13> */
.L_x_1607:
[----:B------:R-:W-:Y:S04]  /*84a0*/  MOV R8, c[0x0][0x32c] ;  /* 0x0000cb0000087a02 */ /* 0x000fe80000000f00 */
[----:B------:R-:W-:Y:S11]  /*84b0*/  ISETP.NE.AND P0, PT, R8, 0x1, PT ;  /* 0x000000010800780c */ /* 0x000ff60003f05270 */
[----:B------:R-:W-:Y:S02]  /*84c0*/  @!UPT UIADD3 URZ, URZ, URZ, URZ ;  /* 0x0000003f3f3ff290 */ /* 0x000fe4000fffe03f */
[----:B------:R-:W-:Y:S05]  /*84d0*/  @P0 IMAD.HI.U32 R8, R3, c[0x0][0x330], RZ ;  /* 0x0000cc0003080a27 */ /* 0x000fea00078e00ff */
[----:B------:R-:W-:Y:S02]  /*84e0*/  @P0 SHF.R.U32.HI R3, RZ, c[0x0][0x334], R8 ;  /* 0x0000cd00ff030a19 */ /* 0x000fe40000011608 */
.L_x_1608:
[----:B------:R-:W-:Y:S05]  /*84f0*/  BSYNC B0 ;  /* 0x0000000000007941 */ /* 0x000fea0003800000 */
.L_x_1606:
[----:B------:R-:W-:Y:S04]  /*8500*/  IMAD R3, R3, c[0x0][0x32c], -R5 ;  /* 0x0000cb0003037a24 */ /* 0x000fe800078e0a05 */
[----:B------:R-:W-:Y:S05]  /*8510*/  IMAD.IADD R3, R3, 0x1, -R28 ;  /* 0x0000000103037824 */ /* 0x000fea00078e0a1c */
[----:B------:R-:W-:Y:S02]  /*8520*/  IADD3 R8, R3, c[0x0][0x32c], RZ ;  /* 0x0000cb0003087a10 */ /* 0x000fe40007ffe0ff */
[----:B------:R-:W-:Y:S02]  /*8530*/  IMNMX R0, R0, R3, !PT ;  /* 0x0000000300007217 */ /* 0x000fe40007800200 */
[----:B------:R-:W-:Y:S02]  /*8540*/  IMNMX R2, R2, R8, PT ;  /* 0x0000000802027217 */ /* 0x000fe40003800200 */
.L_x_1605:
[----:B--2-4-:R-:W-:Y:S01]  /*8550*/  ISETP.GT.AND P0, PT, R224, -0x1, PT ;  /* 0xffffffffe000780c */ /* 0x014fe20003f04270 */
[----:B------:R-:W1:Y:S03]  /*8560*/  SHFL.IDX PT, R3, R4, 0x1, 0x1c1f ;  /* 0x003c1f0004037f89 */ /* 0x000e6600000e0000 */
[C---:B------:R-:W-:Y:S02]  /*8570*/  ISETP.GT.AND P5, PT, R0.reuse, RZ, P0 ;  /* 0x000000ff0000720c */ /* 0x040fe400007a4270 */
[----:B------:R-:W-:Y:S02]  /*8580*/  ISETP.GT.AND P6, PT, R0, 0x1, P0 ;  /* 0x000000010000780c */ /* 0x000fe400007c4270 */
[C---:B------:R-:W-:Y:S02]  /*8590*/  ISETP.LT.OR P5, PT, R2.reuse, 0x1, P5 ;  /* 0x000000010200780c */ /* 0x040fe40002fa1670 */
[----:B------:R-:W-:Y:S02]  /*85a0*/  ISETP.LT.OR P6, PT, R2, 0x2, P6 ;  /* 0x000000020200780c */ /* 0x000fe400037c1670 */
[----:B------:R-:W-:Y:S02]  /*85b0*/  FSEL R8, R180, -INF , !P5 ;  /* 0xff800000b4087808 */ /* 0x000fe40006800000 */
[----:B------:R-:W-:Y:S02]  /*85c0*/  ISETP.GT.AND P5, PT, R0, 0x8, P0 ;  /* 0x000000080000780c */ /* 0x000fe400007a4270 */
[----:B------:R-:W-:Y:S02]  /*85d0*/  FSEL R10, R179, -INF , !P6 ;  /* 0xff800000b30a7808 */ /* 0x000fe40007000000 */
[----:B------:R-:W-:Y:S02]  /*85e0*/  ISETP.LT.OR P5, PT, R2, 0x9, P5 ;  /* 0x000000090200780c */ /* 0x000fe40002fa1670 */
[C---:B------:R-:W-:Y:S02]  /*85f0*/  ISETP.GT.AND P6, PT, R0.reuse, 0x9, P0 ;  /* 0x000000090000780c */ /* 0x040fe400007c4270 */
[----:B------:R-:W-:Y:S02]  /*8600*/  FSEL R9, R177, -INF , !P5 ;  /* 0xff800000b1097808 */ /* 0x000fe40006800000 */
[----:B------:R-:W-:Y:S02]  /*8610*/  ISETP.GT.AND P5, PT, R0, 0x10, P0 ;  /* 0x000000100000780c */ /* 0x000fe400007a4270 */
[C---:B------:R-:W-:Y:S02]  /*8620*/  ISETP.LT.OR P6, PT, R2.reuse, 0xa, P6 ;  /* 0x0000000a0200780c */ /* 0x040fe400037c1670 */
[----:B------:R-:W-:Y:S02]  /*8630*/  ISETP.LT.OR P5, PT, R2, 0x11, P5 ;  /* 0x000000110200780c */ /* 0x000fe40002fa1670 */
[----:B------:R-:W-:Y:S02]  /*8640*/  FSEL R11, R176, -INF , !P6 ;  /* 0xff800000b00b7808 */ /* 0x000fe40007000000 */
[----:B------:R-:W-:Y:S02]  /*8650*/  FSEL R173, R173, -INF , !P5 ;  /* 0xff800000adad7808 */ /* 0x000fe40006800000 */
[C---:B------:R-:W-:Y:S02]  /*8660*/  ISETP.GT.AND P5, PT, R0.reuse, 0x18, P0 ;  /* 0x000000180000780c */ /* 0x040fe400007a4270 */
        /* <DEDUP_REMOVED lines=13> */
[----:B------:R-:W-:Y:S02]  /*8740*/  ISETP.GT.AND P6, PT, R0, 0x21, P0 ;  /* 0x000000210000780c */ /* 0x000fe400007c4270 */
        /* <DEDUP_REMOVED lines=13> */
[----:B------:R-:W-:Y:S02]  /*8820*/  PLOP3.LUT P5, PT, PT, PT, UP1, 0x40, 0x0 ;  /* 0x000000000000781c */ /* 0x000fe40003fae818 */
[----:B------:R-:W-:Y:S04]  /*8830*/  ISETP.LT.OR P6, PT, R2, 0x32, P6 ;  /* 0x000000320200780c */ /* 0x000fe800037c1670 */
[----:B------:R-:W-:Y:S02]  /*8840*/  FSEL R195, R23, -INF , !P6 ;  /* 0xff80000017c37808 */ /* 0x000fe40007000000 */
[----:B------:R-:W-:Y:S01]  /*8850*/  ISETP.GT.AND P6, PT, R0, 0x39, P0 ;  /* 0x000000390000780c */ /* 0x000fe200007c4270 */
[--C-:B-1----:R-:W-:Y:S03]  /*8860*/  IMAD.IADD R0, R6, 0x1, R3.reuse ;  /* 0x0000000106007824 */ /* 0x102fe600078e0203 */
[----:B------:R-:W-:Y:S01]  /*8870*/  ISETP.LT.OR P6, PT, R2, 0x3a, P6 ;  /* 0x0000003a0200780c */ /* 0x000fe200037c1670 */
[----:B------:R-:W-:Y:S03]  /*8880*/  IMAD.IADD R2, R7, 0x1, R3 ;  /* 0x0000000107027824 */ /* 0x000fe600078e0203 */
[----:B------:R-:W-:Y:S01]  /*8890*/  FSEL R226, R16, -INF , !P6 ;  /* 0xff80000010e27808 */ /* 0x000fe20007000000 */
        /* <DEDUP_REMOVED lines=15> */
.L_x_1611:
[----:B------:R-:W-:Y:S04]  /*8990*/  MOV R4, c[0x0][0x32c] ;  /* 0x0000cb0000047a02 */ /* 0x000fe80000000f00 */
[----:B------:R-:W-:Y:S11]  /*89a0*/  ISETP.NE.AND P5, PT, R4, 0x1, PT ;  /* 0x000000010400780c */ /* 0x000ff60003fa5270 */
[----:B------:R-:W-:Y:S02]  /*89b0*/  @!UPT UIADD3 URZ, URZ, URZ, URZ ;  /* 0x0000003f3f3ff290 */ /* 0x000fe4000fffe03f */
[----:B------:R-:W-:Y:S05]  /*89c0*/  @P5 IMAD.HI.U32 R4, R3, c[0x0][0x330], RZ ;  /* 0x0000cc0003045a27 */ /* 0x000fea00078e00ff */
[----:B------:R-:W-:Y:S02]  /*89d0*/  @P5 SHF.R.U32.HI R3, RZ, c[0x0][0x334], R4 ;  /* 0x0000cd00ff035a19 */ /* 0x000fe40000011604 */
.L_x_1612:
[----:B------:R-:W-:Y:S05]  /*89e0*/  BSYNC B0 ;  /* 0x0000000000007941 */ /* 0x000fea0003800000 */
.L_x_1610:
[----:B------:R-:W-:Y:S04]  /*89f0*/  IMAD R5, R3, c[0x0][0x32c], -R5 ;  /* 0x0000cb0003057a24 */ /* 0x000fe800078e0a05 */
[----:B------:R-:W-:Y:S05]  /*8a00*/  IMAD.IADD R5, R5, 0x1, -R28 ;  /* 0x0000000105057824 */ /* 0x000fea00078e0a1c */
[----:B------:R-:W-:Y:S02]  /*8a10*/  IADD3 R3, R5, c[0x0][0x32c], RZ ;  /* 0x0000cb0005037a10 */ /* 0x000fe40007ffe0ff */
[----:B------:R-:W-:Y:S02]  /*8a20*/  IMNMX R0, R0, R5, !PT ;  /* 0x0000000500007217 */ /* 0x000fe40007800200 */
[----:B------:R-:W-:Y:S02]  /*8a30*/  IMNMX R2, R2, R3, PT ;  /* 0x0000000302027217 */ /* 0x000fe40003800200 */
.L_x_1609:
[----:B------:R-:W-:Y:S01]  /*8a40*/  FMNMX.FTZ R3, R8, R133, !PT ;  /* 0x0000008508037209 */ /* 0x000fe20007810000 */
[----:B------:R-:W-:Y:S01]  /*8a50*/  LDSM.16.MT88.4 R20, [R198+0x100] ;  /* 0x00010000c614783b */ /* 0x000fe20000004200 */
[----:B------:R-:W-:Y:S02]  /*8a60*/  ISETP.GT.AND P5, PT, R0, RZ, P0 ;  /* 0x000000ff0000720c */ /* 0x000fe400007a4270 */
[----:B------:R-:W-:Y:S02]  /*8a70*/  FMNMX.FTZ R3, R10, R3, !PT ;  /* 0x000000030a037209 */ /* 0x000fe40007810000 */
[----:B------:R-:W-:Y:S02]  /*8a80*/  ISETP.GT.AND P6, PT, R0, 0x1, P0 ;  /* 0x000000010000780c */ /* 0x000fe400007c4270 */
[----:B------:R-:W-:Y:S01]  /*8a90*/  FMNMX.FTZ R3, R9, R3, !PT ;  /* 0x0000000309037209 */ /* 0x000fe20007810000 */
[----:B------:R-:W-:Y:S01]  /*8aa0*/  LDSM.16.MT88.4 R28, [R200+0x100] ;  /* 0x00010000c81c783b */ /* 0x000fe20000004200 */
[----:B------:R-:W-:Y:S02]  /*8ab0*/  ISETP.LT.OR P5, PT, R2, 0x1, P5 ;  /* 0x000000010200780c */ /* 0x000fe40002fa1670 */
[----:B------:R-:W-:Y:S02]  /*8ac0*/  FMNMX.FTZ R3, R11, R3, !PT ;  /* 0x000000030b037209 */ /* 0x000fe40007810000 */
[----:B------:R-:W-:Y:S02]  /*8ad0*/  FSEL R4, R192, -INF , !P5 ;  /* 0xff800000c0047808 */ /* 0x000fe40006800000 */
[----:B------:R-:W-:Y:S02]  /*8ae0*/  FMNMX.FTZ R3, R173, R3, !PT ;  /* 0x00000003ad037209 */ /* 0x000fe40007810000 */
[----:B------:R-:W-:Y:S02]  /*8af0*/  ISETP.GT.AND P5, PT, R0, 0x8, P0 ;  /* 0x000000080000780c */ /* 0x000fe400007a4270 */
[----:B------:R-:W-:Y:S02]  /*8b00*/  FMNMX.FTZ R3, R176, R3, !PT ;  /* 0x00000003b0037209 */ /* 0x000fe40007810000 */
[C---:B------:R-:W-:Y:S02]  /*8b10*/  ISETP.LT.OR P6, PT, R2.reuse, 0x2, P6 ;  /* 0x000000020200780c */ /* 0x040fe400037c1670 */
[----:B------:R-:W-:Y:S02]  /*8b20*/  FMNMX.FTZ R3, R177, R3, !PT ;  /* 0x00000003b1037209 */ /* 0x000fe40007810000 */
[----:B------:R-:W-:Y:S02]  /*8b30*/  ISETP.LT.OR P5, PT, R2, 0x9, P5 ;  /* 0x000000090200780c */ /* 0x000fe40002fa1670 */
[----:B------:R-:W-:Y:S02]  /*8b40*/  FSEL R6, R193, -INF , !P6 ;  /* 0xff800000c1067808 */ /* 0x000fe40007000000 */
[----:B------:R-:W-:Y:S02]  /*8b50*/  ISETP.GT.AND P6, PT, R0, 0x9, P0 ;  /* 0x000000090000780c */ /* 0x000fe400007c4270 */
[----:B------:R-:W-:Y:S02]  /*8b60*/  FMNMX.FTZ R12, R4, R134, !PT ;  /* 0x00000086040c7209 */ /* 0x000fe40007810000 */
[----:B------:R-:W-:Y:S02]  /*8b70*/  FMNMX.FTZ R3, R179, R3, !PT ;  /* 0x00000003b3037209 */ /* 0x000fe40007810000 */
[----:B------:R-:W-:Y:S02]  /*8b80*/  FSEL R5, R186, -INF , !P5 ;  /* 0xff800000ba057808 */ /* 0x000fe40006800000 */
[----:B------:R-:W-:Y:S02]  /*8b90*/  ISETP.GT.AND P5, PT, R0, 0x10, P0 ;  /* 0x000000100000780c */ /* 0x000fe400007a4270 */
[----:B------:R-:W-:Y:S02]  /*8ba0*/  ISETP.LT.OR P6, PT, R2, 0xa, P6 ;  /* 0x0000000a0200780c */ /* 0x000fe400037c1670 */
[----:B------:R-:W-:Y:S02]  /*8bb0*/  FMNMX.FTZ R12, R6, R12, !PT ;  /* 0x0000000c060c7209 */ /* 0x000fe40007810000 */
        /* <DEDUP_REMOVED lines=8> */
[C---:B------:R-:W-:Y:S02]  /*8c40*/  ISETP.LT.OR P6, PT, R2.reuse, 0x12, P6 ;  /* 0x000000120200780c */ /* 0x040fe400037c1670 */
        /* <DEDUP_REMOVED lines=28> */
[----:B------:R-:W-:Y:S01]  /*8e10*/  ISETP.GT.AND P5, PT, R0, 0x30, P0 ;  /* 0x000000300000780c */ /* 0x000fe200007a4270 */
        /* <DEDUP_REMOVED lines=10> */
[----:B------:R-:W-:Y:S02]  /*8ec0*/  ISETP.LT.OR P6, PT, R2, 0x32, P6 ;  /* 0x000000320200780c */ /* 0x000fe400037c1670 */
[----:B------:R-:W-:Y:S02]  /*8ed0*/  ISETP.GT.AND P0, PT, R0, 0x39, P0 ;  /* 0x000000390000780c */ /* 0x000fe40000704270 */
[----:B------:R-:W-:Y:S02]  /*8ee0*/  FMNMX.FTZ R0, R187, R12, !PT ;  /* 0x0000000cbb007209 */ /* 0x000fe40007810000 */
[----:B------:R-:W-:Y:S02]  /*8ef0*/  ISETP.LT.OR P5, PT, R2, 0x39, P5 ;  /* 0x000000390200780c */ /* 0x000fe40002fa1670 */
[----:B------:R-:W-:Y:S02]  /*8f00*/  FSEL R191, R26, -INF , !P6 ;  /* 0xff8000001abf7808 */ /* 0x000fe40007000000 */
[----:B------:R-:W-:Y:S02]  /*8f10*/  FSEL R192, R14, -INF , !P5 ;  /* 0xff8000000ec07808 */ /* 0x000fe40006800000 */
[----:B------:R-:W-:Y:S02]  /*8f20*/  ISETP.LT.OR P0, PT, R2, 0x3a, P0 ;  /* 0x0000003a0200780c */ /* 0x000fe40000701670 */
[----:B------:R-:W-:Y:S02]  /*8f30*/  FMNMX.FTZ R0, R191, R0, !PT ;  /* 0x00000000bf007209 */ /* 0x000fe40007810000 */
[----:B------:R-:W-:Y:S02]  /*8f40*/  FSEL R135, R135, -INF , !P0 ;  /* 0xff80000087877808 */ /* 0x000fe40004000000 */
[----:B------:R-:W-:Y:S02]  /*8f50*/  FMNMX.FTZ R0, R192, R0, !PT ;  /* 0x00000000c0007209 */ /* 0x000fe40007810000 */
[----:B-1----:R-:W-:Y:S02]  /*8f60*/  FMNMX.FTZ R3, R3, R13, !PT ;  /* 0x0000000d03037209 */ /* 0x002fe40007810000 */
[----:B------:R-:W-:Y:S01]  /*8f70*/  FMNMX.FTZ R0, R135, R0, !PT ;  /* 0x0000000087007209 */ /* 0x000fe20007810000 */
[----:B------:R-:W-:Y:S08]  /*8f80*/  LDSM.16.MT88.4 R12, [R197+0x100] ;  /* 0x00010000c50c783b */ /* 0x000ff00000004200 */
[----:B------:R-:W1:Y:S08]  /*8f90*/  SHFL.BFLY PT, R2, R0, 0x2, 0x1f ;  /* 0x0c401f0000027f89 */ /* 0x000e7000000e0000 */
[----:B------:R-:W2:Y:S01]  /*8fa0*/  SHFL.BFLY PT, R132, R3, 0x1, 0x1f ;  /* 0x0c201f0003847f89 */ /* 0x000ea200000e0000 */
[----:B-1----:R-:W-:Y:S02]  /*8fb0*/  FMNMX.FTZ R2, R0, R2, !PT ;  /* 0x0000000200027209 */ /* 0x002fe40007810000 */
[----:B--2---:R-:W-:Y:S05]  /*8fc0*/  FMNMX.FTZ R132, R3, R132, !PT ;  /* 0x0000008403847209 */ /* 0x004fea0007810000 */
[----:B------:R-:W1:Y:S01]  /*8fd0*/  SHFL.BFLY PT, R3, R2, 0x1, 0x1f ;  /* 0x0c201f0002037f89 */ /* 0x000e6200000e0000 */
[C---:B------:R-:W-:Y:S01]  /*8fe0*/  FSETP.NEU.FTZ.AND P0, PT, R132.reuse, -INF , PT ;  /* 0xff8000008400780b */ /* 0x040fe20003f1d000 */
[C---:B------:R-:W-:Y:S03]  /*8ff0*/  FMUL.FTZ R172, R132.reuse, c[0x0][0x2d0] ;  /* 0x0000b40084ac7a20 */ /* 0x040fe60000410000 */
[----:B------:R-:W-:Y:S02]  /*9000*/  FSEL R0, R132, RZ, P0 ;  /* 0x000000ff84007208 */ /* 0x000fe40000000000 */
[----:B------:R-:W-:Y:S03]  /*9010*/  FSEL R172, R172, RZ, P0 ;  /* 0x000000ffacac7208 */ /* 0x000fe60000000000 */
[----:B------:R-:W-:Y:S02]  /*9020*/  FADD.FTZ R0, -R0, R133 ;  /* 0x0000008500007221 */ /* 0x000fe40000010100 */
[--C-:B------:R-:W-:Y:S02]  /*9030*/  FFMA.FTZ R8, R8, c[0x0][0x2d0], -R172.reuse ;  /* 0x0000b40008087a23 */ /* 0x100fe400000108ac */
[----:B------:R-:W-:Y:S02]  /*9040*/  FMUL.FTZ R0, R0, c[0x0][0x2d0] ;  /* 0x0000b40000007a20 */ /* 0x000fe40000410000 */
[--C-:B------:R-:W-:Y:S01]  /*9050*/  FFMA.FTZ R10, R10, c[0x0][0x2d0], -R172.reuse ;  /* 0x0000b4000a0a7a23 */ /* 0x100fe200000108ac */
[----:B------:R-:W-:Y:S01]  /*9060*/  MUFU.EX2 R237, R8 ;  /* 0x0000000800ed7308 */ /* 0x000fe20000000800 */
[--C-:B------:R-:W-:Y:S02]  /*9070*/  FFMA.FTZ R9, R9, c[0x0][0x2d0], -R172.reuse ;  /* 0x0000b40009097a23 */ /* 0x100fe400000108ac */
[----:B------:R-:W-:Y:S01]  /*9080*/  FFMA.FTZ R11, R11, c[0x0][0x2d0], -R172 ;  /* 0x0000b4000b0b7a23 */ /* 0x000fe200000108ac */
[----:B-1----:R-:W-:Y:S06]  /*9090*/  FMNMX.FTZ R3, R2, R3, !PT ;  /* 0x0000000302037209 */ /* 0x002fec0007810000 */
[----:B------:R1:W2:Y:S01]  /*90a0*/  MUFU.EX2 R2, R0 ;  /* 0x0000000000027308 */ /* 0x0002a20000000800 */
[C---:B------:R-:W-:Y:S01]  /*90b0*/  FSETP.NEU.FTZ.AND P0, PT, R3.reuse, -INF , PT ;  /* 0xff8000000300780b */ /* 0x040fe20003f1d000 */
[----:B------:R-:W-:Y:S05]  /*90c0*/  FMUL.FTZ R133, R3, c[0x0][0x2d0] ;  /* 0x0000b40003857a20 */ /* 0x000fea0000410000 */
[----:B------:R-:W-:Y:S03]  /*90d0*/  FSEL R133, R133, RZ, P0 ;  /* 0x000000ff85857208 */ /* 0x000fe60000000000 */
[----:B------:R-:W3:Y:S02]  /*90e0*/  MUFU.EX2 R240, R10 ;  /* 0x0000000a00f07308 */ /* 0x000ee40000000800 */
[--C-:B------:R-:W-:Y:S02]  /*90f0*/  FFMA.FTZ R4, R4, c[0x0][0x2d0], -R133.reuse ;  /* 0x0000b40004047a23 */ /* 0x100fe40000010885 */
[--C-:B------:R-:W-:Y:S02]  /*9100*/  FFMA.FTZ R6, R6, c[0x0][0x2d0], -R133.reuse ;  /* 0x0000b40006067a23 */ /* 0x100fe40000010885 */
[--C-:B------:R-:W-:Y:S02]  /*9110*/  FFMA.FTZ R5, R5, c[0x0][0x2d0], -R133.reuse ;  /* 0x0000b40005057a23 */ /* 0x100fe40000010885 */
[--C-:B------:R-:W-:Y:S02]  /*9120*/  FFMA.FTZ R7, R7, c[0x0][0x2d0], -R133.reuse ;  /* 0x0000b40007077a23 */ /* 0x100fe40000010885 */
[----:B------:R4:W-:Y:S01]  /*9130*/  MUFU.EX2 R239, R9 ;  /* 0x0000000900ef7308 */ /* 0x0009e20000000800 */
[----:B-1----:R-:W-:Y:S01]  /*9140*/  FSEL R0, R3, RZ, P0 ;  /* 0x000000ff03007208 */ /* 0x002fe20000000000 */
[----:B--2---:R-:W-:Y:S01]  /*9150*/  FMUL.FTZ R8, R2, R140 ;  /* 0x0000008c02087220 */ /* 0x004fe20000410000 */
[----:B------:R-:W-:Y:S01]  /*9160*/  ISETP.GT.AND P0, PT, R224, UR4, PT ;  /* 0x00000004e0007c0c */ /* 0x000fe2000bf04270 */
[----:B------:R-:W-:Y:S02]  /*9170*/  FMUL.FTZ R16, R2, R148 ;  /* 0x0000009402107220 */ /* 0x000fe40000410000 */
[----:B------:R-:W-:Y:S04]  /*9180*/  FADD.FTZ R0, -R0, R134 ;  /* 0x0000008600007221 */ /* 0x000fe80000010100 */
[----:B------:R-:W1:Y:S01]  /*9190*/  MUFU.EX2 R238, R11 ;  /* 0x0000000b00ee7308 */ /* 0x000e620000000800 */
[----:B------:R-:W-:Y:S02]  /*91a0*/  FMUL.FTZ R17, R2, R149 ;  /* 0x0000009502117220 */ /* 0x000fe40000410000 */
[----:B------:R-:W-:Y:S01]  /*91b0*/  FMUL.FTZ R0, R0, c[0x0][0x2d0] ;  /* 0x0000b40000007a20 */ /* 0x000fe20000410000 */
[----:B---3--:R-:W-:Y:S01]  /*91c0*/  F2FP.PACK_AB R168, R240, R237 ;  /* 0x000000edf0a8723e */ /* 0x008fe200000000ff */
[C---:B------:R-:W-:Y:S02]  /*91d0*/  FMUL.FTZ R24, R2.reuse, R156 ;  /* 0x0000009c02187220 */ /* 0x040fe40000410000 */
[C---:B------:R-:W-:Y:S02]  /*91e0*/  FMUL.FTZ R25, R2.reuse, R157 ;  /* 0x0000009d02197220 */ /* 0x040fe40000410000 */
[C---:B------:R-:W-:Y:S01]  /*91f0*/  FMUL.FTZ R32, R2.reuse, R164 ;  /* 0x000000a402207220 */ /* 0x040fe20000410000 */
[----:B------:R2:W-:Y:S01]  /*9200*/  MUFU.EX2 R229, R4 ;  /* 0x0000000400e57308 */ /* 0x0005e20000000800 */
[C---:B------:R-:W-:Y:S02]  /*9210*/  FMUL.FTZ R33, R2.reuse, R165 ;  /* 0x000000a502217220 */ /* 0x040fe40000410000 */
[C---:B------:R-:W-:Y:S02]  /*9220*/  FMUL.FTZ R36, R2.reuse, R36 ;  /* 0x0000002402247220 */ /* 0x040fe40000410000 */
[C---:B----4-:R-:W-:Y:S02]  /*9230*/  FMUL.FTZ R9, R2.reuse, R141 ;  /* 0x0000008d02097220 */ /* 0x050fe40000410000 */
[C---:B------:R-:W-:Y:S02]  /*9240*/  FMUL.FTZ R37, R2.reuse, R37 ;  /* 0x0000002502257220 */ /* 0x040fe40000410000 */
[C---:B------:R-:W-:Y:S01]  /*9250*/  FMUL.FTZ R40, R2.reuse, R40 ;  /* 0x0000002802287220 */ /* 0x040fe20000410000 */
[----:B------:R-:W3:Y:S01]  /*9260*/  MUFU.EX2 R228, R6 ;  /* 0x0000000600e47308 */ /* 0x000ee20000000800 */
[C---:B------:R-:W-:Y:S02]  /*9270*/  FMUL.FTZ R41, R2.reuse, R41 ;  /* 0x0000002902297220 */ /* 0x040fe40000410000 */
[----:B------:R-:W-:Y:S01]  /*9280*/  FMUL.FTZ R44, R2, R44 ;  /* 0x0000002c022c7220 */ /* 0x000fe20000410000 */
[----:B-1----:R-:W-:Y:S01]  /*9290*/  F2FP.PACK_AB R170, R238, R239 ;  /* 0x000000efeeaa723e */ /* 0x002fe200000000ff */
[C---:B------:R-:W-:Y:S02]  /*92a0*/  FMUL.FTZ R45, R2.reuse, R45 ;  /* 0x0000002d022d7220 */ /* 0x040fe40000410000 */
[C---:B------:R-:W-:Y:S02]  /*92b0*/  FMUL.FTZ R48, R2.reuse, R48 ;  /* 0x0000003002307220 */ /* 0x040fe40000410000 */
[C---:B------:R-:W-:Y:S01]  /*92c0*/  FMUL.FTZ R49, R2.reuse, R49 ;  /* 0x0000003102317220 */ /* 0x040fe20000410000 */
[----:B------:R1:W-:Y:S01]  /*92d0*/  MUFU.EX2 R227, R5 ;  /* 0x0000000500e37308 */ /* 0x0003e20000000800 */
[C---:B------:R-:W-:Y:S02]  /*92e0*/  FMUL.FTZ R52, R2.reuse, R52 ;  /* 0x0000003402347220 */ /* 0x040fe40000410000 */
[C---:B------:R-:W-:Y:S02]  /*92f0*/  FMUL.FTZ R53, R2.reuse, R53 ;  /* 0x0000003502357220 */ /* 0x040fe40000410000 */
[C---:B--2---:R-:W-:Y:S02]  /*9300*/  FMUL.FTZ R4, R2.reuse, R136 ;  /* 0x0000008802047220 */ /* 0x044fe40000410000 */
[C---:B------:R-:W-:Y:S02]  /*9310*/  FMUL.FTZ R56, R2.reuse, R56 ;  /* 0x0000003802387220 */ /* 0x040fe40000410000 */
[C---:B------:R-:W-:Y:S01]  /*9320*/  FMUL.FTZ R57, R2.reuse, R57 ;  /* 0x0000003902397220 */ /* 0x040fe20000410000 */
[----:B------:R-:W2:Y:S01]  /*9330*/  MUFU.EX2 R193, R7 ;  /* 0x0000000700c17308 */ /* 0x000ea20000000800 */
[C---:B------:R-:W-:Y:S02]  /*9340*/  FMUL.FTZ R60, R2.reuse, R60 ;  /* 0x0000003c023c7220 */ /* 0x040fe40000410000 */
[----:B------:R-:W-:Y:S01]  /*9350*/  FMUL.FTZ R61, R2, R61 ;  /* 0x0000003d023d7220 */ /* 0x000fe20000410000 */
[----:B---3--:R-:W-:Y:S01]  /*9360*/  F2FP.PACK_AB R169, R228, R229 ;  /* 0x000000e5e4a9723e */ /* 0x008fe200000000ff */
[C---:B------:R-:W-:Y:S02]  /*9370*/  FMUL.FTZ R64, R2.reuse, R64 ;  /* 0x0000004002407220 */ /* 0x040fe40000410000 */
[C---:B------:R-:W-:Y:S02]  /*9380*/  FMUL.FTZ R65, R2.reuse, R65 ;  /* 0x0000004102417220 */ /* 0x040fe40000410000 */
[C---:B------:R-:W-:Y:S01]  /*9390*/  FMUL.FTZ R68, R2.reuse, R68 ;  /* 0x0000004402447220 */ /* 0x040fe20000410000 */
[----:B------:R-:W3:Y:S01]  /*93a0*/  MUFU.EX2 R0, R0 ;  /* 0x0000000000007308 */ /* 0x000ee20000000800 */
[C---:B------:R-:W-:Y:S02]  /*93b0*/  FMUL.FTZ R69, R2.reuse, R69 ;  /* 0x0000004502457220 */ /* 0x040fe40000410000 */
[C---:B------:R-:W-:Y:S02]  /*93c0*/  FMUL.FTZ R72, R2.reuse, R72 ;  /* 0x0000004802487220 */ /* 0x040fe40000410000 */
[C---:B-1----:R-:W-:Y:S02]  /*93d0*/  FMUL.FTZ R5, R2.reuse, R137 ;  /* 0x0000008902057220 */ /* 0x042fe40000410000 */
[C---:B------:R-:W-:Y:S02]  /*93e0*/  FMUL.FTZ R73, R2.reuse, R73 ;  /* 0x0000004902497220 */ /* 0x040fe40000410000 */
[C---:B------:R-:W-:Y:S02]  /*93f0*/  FMUL.FTZ R76, R2.reuse, R76 ;  /* 0x0000004c024c7220 */ /* 0x040fe40000410000 */
[C---:B------:R-:W-:Y:S02]  /*9400*/  FMUL.FTZ R77, R2.reuse, R77 ;  /* 0x0000004d024d7220 */ /* 0x040fe40000410000 */
[C---:B------:R-:W-:Y:S01]  /*9410*/  FMUL.FTZ R80, R2.reuse, R80 ;  /* 0x0000005002507220 */ /* 0x040fe20000410000 */
[----:B--2---:R-:W-:Y:S01]  /*9420*/  F2FP.PACK_AB R171, R193, R227 ;  /* 0x000000e3c1ab723e */ /* 0x004fe200000000ff */
[C---:B------:R-:W-:Y:S02]  /*9430*/  FMUL.FTZ R81, R2.reuse, R81 ;  /* 0x0000005102517220 */ /* 0x040fe40000410000 */
[C---:B------:R-:W-:Y:S02]  /*9440*/  FMUL.FTZ R84, R2.reuse, R84 ;  /* 0x0000005402547220 */ /* 0x040fe40000410000 */
[C---:B------:R-:W-:Y:S02]  /*9450*/  FMUL.FTZ R85, R2.reuse, R85 ;  /* 0x0000005502557220 */ /* 0x040fe40000410000 */
[C---:B------:R-:W-:Y:S02]  /*9460*/  FMUL.FTZ R88, R2.reuse, R88 ;  /* 0x0000005802587220 */ /* 0x040fe40000410000 */
[----:B------:R-:W-:Y:S02]  /*9470*/  FMUL.FTZ R89, R2, R89 ;  /* 0x0000005902597220 */ /* 0x000fe40000410000 */
[C---:B---3--:R-:W-:Y:S02]  /*9480*/  FMUL.FTZ R6, R0.reuse, R138 ;  /* 0x0000008a00067220 */ /* 0x048fe40000410000 */
[C---:B------:R-:W-:Y:S02]  /*9490*/  FMUL.FTZ R7, R0.reuse, R139 ;  /* 0x0000008b00077220 */ /* 0x040fe40000410000 */
[----:B------:R-:W1:Y:S01]  /*94a0*/  LDSM.16.MT88.4 R136, [R199+0x100] ;  /* 0x00010000c788783b */ /* 0x000e620000004200 */
[C---:B------:R-:W-:Y:S02]  /*94b0*/  FMUL.FTZ R10, R0.reuse, R142 ;  /* 0x0000008e000a7220 */ /* 0x040fe40000410000 */
[C---:B------:R-:W-:Y:S02]  /*94c0*/  FMUL.FTZ R11, R0.reuse, R143 ;  /* 0x0000008f000b7220 */ /* 0x040fe40000410000 */
[C---:B------:R-:W-:Y:S03]  /*94d0*/  HMMA.16816.F32 R4, R168.reuse, R12, R4 ;  /* 0x0000000ca804723c */ /* 0x040fe60000001804 */
[----:B------:R-:W2:Y:S02]  /*94e0*/  LDSM.16.MT88.4 R140, [R197+0x2100] ;  /* 0x00210000c58c783b */ /* 0x000ea40000004200 */
        /* <DEDUP_REMOVED lines=14> */
[----:B------:R-:W-:Y:S01]  /*95d0*/  FMUL.FTZ R38, R0, R38 ;  /* 0x0000002600267220 */ /* 0x000fe20000410000 */
[----:B------:R-:W-:Y:S01]  /*95e0*/  LDSM.16.MT88.4 R156, [R197+0x2900] ;  /* 0x00290000c59c783b */ /* 0x000fe20000004200 */
[C---:B------:R-:W-:Y:S01]  /*95f0*/  FMUL.FTZ R20, R2.reuse, R152 ;  /* 0x0000009802147220 */ /* 0x040fe20000410000 */
[C---:B------:R-:W-:Y:S04]  /*9600*/  HMMA.16816.F32 R16, R168.reuse, R22, R16 ;  /* 0x00000016a810723c */ /* 0x040fe80000001810 */
[----:B------:R-:W-:Y:S02]  /*9610*/  FMUL.FTZ R21, R2, R153 ;  /* 0x0000009902157220 */ /* 0x000fe40000410000 */
[--C-:B------:R-:W-:Y:S01]  /*9620*/  FFMA.FTZ R134, R173, c[0x0][0x2d0], -R172.reuse ;  /* 0x0000b400ad867a23 */ /* 0x100fe200000108ac */
[----:B------:R-:W-:Y:S01]  /*9630*/  LDSM.16.MT88.4 R164, [R199+0x1900] ;  /* 0x00190000c7a4783b */ /* 0x000fe20000004200 */
[C---:B------:R-:W-:Y:S02]  /*9640*/  FMUL.FTZ R22, R0.reuse, R154 ;  /* 0x0000009a00167220 */ /* 0x040fe40000410000 */
[----:B------:R4:W-:Y:S02]  /*9650*/  MUFU.EX2 R236, R134 ;  /* 0x0000008600ec7308 */ /* 0x0009e40000000800 */
[C---:B------:R-:W-:Y:S02]  /*9660*/  FMUL.FTZ R23, R0.reuse, R155 ;  /* 0x0000009b00177220 */ /* 0x040fe40000410000 */
[C---:B------:R-:W-:Y:S01]  /*9670*/  FMUL.FTZ R39, R0.reuse, R39 ;  /* 0x0000002700277220 */ /* 0x040fe20000410000 */
[----:B------:R-:W-:Y:S01]  /*9680*/  LDSM.16.MT88.4 R152, [R199+0x900] ;  /* 0x00090000c798783b */ /* 0x000fe20000004200 */
[C---:B------:R-:W-:Y:S02]  /*9690*/  FMUL.FTZ R42, R0.reuse, R42 ;  /* 0x0000002a002a7220 */ /* 0x040fe40000410000 */
[C---:B------:R-:W-:Y:S01]  /*96a0*/  FMUL.FTZ R43, R0.reuse, R43 ;  /* 0x0000002b002b7220 */ /* 0x040fe20000410000 */
[C---:B------:R-:W-:Y:S03]  /*96b0*/  HMMA.16816.F32 R20, R168.reuse, R28, R20 ;  /* 0x0000001ca814723c */ /* 0x040fe60000001814 */
[C---:B------:R-:W-:Y:S02]  /*96c0*/  FMUL.FTZ R46, R0.reuse, R46 ;  /* 0x0000002e002e7220 */ /* 0x040fe40000410000 */
[----:B------:R-:W-:Y:S02]  /*96d0*/  FMUL.FTZ R47, R0, R47 ;  /* 0x0000002f002f7220 */ /* 0x000fe40000410000 */
[C---:B------:R-:W-:Y:S01]  /*96e0*/  FMUL.FTZ R28, R2.reuse, R160 ;  /* 0x000000a0021c7220 */ /* 0x040fe20000410000 */
[C---:B------:R-:W-:Y:S04]  /*96f0*/  HMMA.16816.F32 R24, R168.reuse, R30, R24 ;  /* 0x0000001ea818723c */ /* 0x040fe80000001818 */
[----:B------:R-:W-:Y:S02]  /*9700*/  FMUL.FTZ R29, R2, R161 ;  /* 0x000000a1021d7220 */ /* 0x000fe40000410000 */
[C---:B------:R-:W-:Y:S02]  /*9710*/  FMUL.FTZ R50, R0.reuse, R50 ;  /* 0x0000003200327220 */ /* 0x040fe40000410000 */
[C---:B------:R-:W-:Y:S04]  /*9720*/  FMUL.FTZ R30, R0.reuse, R162 ;  /* 0x000000a2001e7220 */ /* 0x040fe80000410000 */
[C---:B------:R-:W-:Y:S02]  /*9730*/  FMUL.FTZ R31, R0.reuse, R163 ;  /* 0x000000a3001f7220 */ /* 0x040fe40000410000 */
[----:B------:R-:W-:Y:S01]  /*9740*/  LDSM.16.MT88.4 R160, [R200+0x1900] ;  /* 0x00190000c8a0783b */ /* 0x000fe20000004200 */
[C---:B------:R-:W-:Y:S02]  /*9750*/  FMUL.FTZ R51, R0.reuse, R51 ;  /* 0x0000003300337220 */ /* 0x040fe40000410000 */
[C---:B------:R-:W-:Y:S02]  /*9760*/  FMUL.FTZ R54, R0.reuse, R54 ;  /* 0x0000003600367220 */ /* 0x040fe40000410000 */
[C---:B-1----:R-:W-:Y:S03]  /*9770*/  HMMA.16816.F32 R28, R168.reuse, R136, R28 ;  /* 0x00000088a81c723c */ /* 0x042fe6000000181c */
[C---:B------:R-:W-:Y:S02]  /*9780*/  FMUL.FTZ R55, R0.reuse, R55 ;  /* 0x0000003700377220 */ /* 0x040fe40000410000 */
[C---:B------:R-:W-:Y:S02]  /*9790*/  FMUL.FTZ R58, R0.reuse, R58 ;  /* 0x0000003a003a7220 */ /* 0x040fe40000410000 */
[----:B------:R-:W-:Y:S01]  /*97a0*/  FMUL.FTZ R59, R0, R59 ;  /* 0x0000003b003b7220 */ /* 0x000fe20000410000 */
[C---:B------:R-:W-:Y:S01]  /*97b0*/  HMMA.16816.F32 R32, R168.reuse, R138, R32 ;  /* 0x0000008aa820723c */ /* 0x040fe20000001820 */
[----:B------:R-:W1:Y:S03]  /*97c0*/  LDSM.16.MT88.4 R136, [R200+0x2100] ;  /* 0x00210000c888783b */ /* 0x000e660000004200 */
[--C-:B----4-:R-:W-:Y:S02]  /*97d0*/  FFMA.FTZ R134, R176, c[0x0][0x2d0], -R172.reuse ;  /* 0x0000b400b0867a23 */ /* 0x110fe400000108ac */
[C---:B------:R-:W-:Y:S02]  /*97e0*/  FMUL.FTZ R62, R0.reuse, R62 ;  /* 0x0000003e003e7220 */ /* 0x040fe40000410000 */
[C---:B--2---:R-:W-:Y:S01]  /*97f0*/  HMMA.16816.F32 R36, R168.reuse, R140, R36 ;  /* 0x0000008ca824723c */ /* 0x044fe20000001824 */
[----:B------:R2:W4:Y:S03]  /*9800*/  MUFU.EX2 R235, R134 ;  /* 0x0000008600eb7308 */ /* 0x0005260000000800 */
[C---:B------:R-:W-:Y:S02]  /*9810*/  FMUL.FTZ R63, R0.reuse, R63 ;  /* 0x0000003f003f7220 */ /* 0x040fe40000410000 */
[C---:B------:R-:W-:Y:S02]  /*9820*/  FMUL.FTZ R66, R0.reuse, R66 ;  /* 0x0000004200427220 */ /* 0x040fe40000410000 */
[C---:B------:R-:W-:Y:S01]  /*9830*/  HMMA.16816.F32 R40, R168.reuse, R142, R40 ;  /* 0x0000008ea828723c */ /* 0x040fe20000001828 */
[----:B------:R-:W5:Y:S03]  /*9840*/  LDSM.16.MT88.4 R140, [R199+0x2100] ;  /* 0x00210000c78c783b */ /* 0x000f660000004200 */
[C---:B------:R-:W-:Y:S02]  /*9850*/  FMUL.FTZ R67, R0.reuse, R67 ;  /* 0x0000004300437220 */ /* 0x040fe40000410000 */
[C---:B------:R-:W-:Y:S02]  /*9860*/  FMUL.FTZ R70, R0.reuse, R70 ;  /* 0x0000004600467220 */ /* 0x040fe40000410000 */
[C---:B---3--:R-:W-:Y:S04]  /*9870*/  HMMA.16816.F32 R44, R168.reuse, R144, R44 ;  /* 0x00000090a82c723c */ /* 0x048fe8000000182c */
[C---:B------:R-:W-:Y:S02]  /*9880*/  FMUL.FTZ R71, R0.reuse, R71 ;  /* 0x0000004700477220 */ /* 0x040fe40000410000 */
[C---:B------:R-:W-:Y:S02]  /*9890*/  FMUL.FTZ R74, R0.reuse, R74 ;  /* 0x0000004a004a7220 */ /* 0x040fe40000410000 */
[C---:B------:R-:W-:Y:S01]  /*98a0*/  HMMA.16816.F32 R48, R168.reuse, R146, R48 ;  /* 0x00000092a830723c */ /* 0x040fe20000001830 */
[----:B------:R-:W3:Y:S03]  /*98b0*/  LDSM.16.MT88.4 R144, [R197+0x4100] ;  /* 0x00410000c590783b */ /* 0x000ee60000004200 */
[--C-:B--2---:R-:W-:Y:S02]  /*98c0*/  FFMA.FTZ R134, R177, c[0x0][0x2d0], -R172.reuse ;  /* 0x0000b400b1867a23 */ /* 0x104fe400000108ac */
[C---:B------:R-:W-:Y:S02]  /*98d0*/  FMUL.FTZ R75, R0.reuse, R75 ;  /* 0x0000004b004b7220 */ /* 0x040fe40000410000 */
[----:B------:R2:W-:Y:S01]  /*98e0*/  MUFU.EX2 R234, R134 ;  /* 0x0000008600ea7308 */ /* 0x0005e20000000800 */
[C---:B-1----:R-:W-:Y:S03]  /*98f0*/  HMMA.16816.F32 R52, R168.reuse, R136, R52 ;  /* 0x00000088a834723c */ /* 0x042fe60000001834 */
[C---:B------:R-:W-:Y:S02]  /*9900*/  FMUL.FTZ R78, R0.reuse, R78 ;  /* 0x0000004e004e7220 */ /* 0x040fe40000410000 */
[C---:B------:R-:W-:Y:S02]  /*9910*/  FMUL.FTZ R79, R0.reuse, R79 ;  /* 0x0000004f004f7220 */ /* 0x040fe40000410000 */
[C---:B------:R-:W-:Y:S01]  /*9920*/  FMUL.FTZ R82, R0.reuse, R82 ;  /* 0x0000005200527220 */ /* 0x040fe20000410000 */
[C---:B------:R-:W-:Y:S01]  /*9930*/  HMMA.16816.F32 R56, R168.reuse, R138, R56 ;  /* 0x0000008aa838723c */ /* 0x040fe20000001838 */
[----:B------:R-:W1:Y:S03]  /*9940*/  LDSM.16.MT88.4 R136, [R198+0x4100] ;  /* 0x00410000c688783b */ /* 0x000e660000004200 */
[C---:B------:R-:W-:Y:S02]  /*9950*/  FMUL.FTZ R83, R0.reuse, R83 ;  /* 0x0000005300537220 */ /* 0x040fe40000410000 */
[C---:B------:R-:W-:Y:S02]  /*9960*/  FMUL.FTZ R86, R0.reuse, R86 ;  /* 0x0000005600567220 */ /* 0x040fe40000410000 */
[C---:B-----5:R-:W-:Y:S04]  /*9970*/  HMMA.16816.F32 R60, R168.reuse, R140, R60 ;  /* 0x0000008ca83c723c */ /* 0x060fe8000000183c */
[C---:B------:R-:W-:Y:S02]  /*9980*/  FMUL.FTZ R87, R0.reuse, R87 ;  /* 0x0000005700577220 */ /* 0x040fe40000410000 */
[C---:B------:R-:W-:Y:S02]  /*9990*/  FMUL.FTZ R90, R0.reuse, R90 ;  /* 0x0000005a005a7220 */ /* 0x040fe40000410000 */
[C---:B------:R-:W-:Y:S01]  /*99a0*/  HMMA.16816.F32 R64, R168.reuse, R142, R64 ;  /* 0x0000008ea840723c */ /* 0x040fe20000001840 */
[----:B------:R-:W5:Y:S03]  /*99b0*/  LDSM.16.MT88.4 R140, [R200+0x4100] ;  /* 0x00410000c88c783b */ /* 0x000f660000004200 */
[--C-:B--2---:R-:W-:Y:S02]  /*99c0*/  FFMA.FTZ R134, R179, c[0x0][0x2d0], -R172.reuse ;  /* 0x0000b400b3867a23 */ /* 0x104fe400000108ac */
[----:B------:R-:W-:Y:S02]  /*99d0*/  FMUL.FTZ R91, R0, R91 ;  /* 0x0000005b005b7220 */ /* 0x000fe40000410000 */
[C---:B---3--:R-:W-:Y:S01]  /*99e0*/  HMMA.16816.F32 R68, R168.reuse, R144, R68 ;  /* 0x00000090a844723c */ /* 0x048fe20000001844 */
[----:B------:R2:W-:Y:S03]  /*99f0*/  MUFU.EX2 R233, R134 ;  /* 0x0000008600e97308 */ /* 0x0005e60000000800 */
        /* <DEDUP_REMOVED lines=13> */
[--C-:B--2---:R-:W-:Y:S02]  /*9ad0*/  FFMA.FTZ R134, R184, c[0x0][0x2d0], -R133.reuse ;  /* 0x0000b400b8867a23 */ /* 0x104fe40000010885 */
[C---:B------:R-:W-:Y:S02]  /*9ae0*/  FMUL.FTZ R100, R2.reuse, R100 ;  /* 0x0000006402647220 */ /* 0x040fe40000410000 */
[C---:B-----5:R-:W-:Y:S01]  /*9af0*/  HMMA.16816.F32 R84, R168.reuse, R140, R84 ;  /* 0x0000008ca854723c */ /* 0x060fe20000001854 */
[----:B------:R2:W-:Y:S03]  /*9b00*/  MUFU.EX2 R186, R134 ;  /* 0x0000008600ba7308 */ /* 0x0005e60000000800 */
[----:B------:R-:W-:Y:S02]  /*9b10*/  FMUL.FTZ R101, R2, R101 ;  /* 0x0000006502657220 */ /* 0x000fe40000410000 */
[C---:B------:R-:W-:Y:S02]  /*9b20*/  FMUL.FTZ R102, R0.reuse, R102 ;  /* 0x0000006600667220 */ /* 0x040fe40000410000 */
[C---:B------:R-:W-:Y:S01]  /*9b30*/  HMMA.16816.F32 R88, R168.reuse, R142, R88 ;  /* 0x0000008ea858723c */ /* 0x040fe20000001858 */
[----:B------:R-:W5:Y:S03]  /*9b40*/  LDSM.16.MT88.4 R140, [R198+0x6100] ;  /* 0x00610000c68c783b */ /* 0x000f660000004200 */
[----:B------:R-:W-:Y:S02]  /*9b50*/  FMUL.FTZ R103, R0, R103 ;  /* 0x0000006700677220 */ /* 0x000fe40000410000 */
[C---:B------:R-:W-:Y:S02]  /*9b60*/  FMUL.FTZ R104, R2.reuse, R104 ;  /* 0x0000006802687220 */ /* 0x040fe40000410000 */
[C---:B---3--:R-:W-:Y:S04]  /*9b70*/  HMMA.16816.F32 R92, R168.reuse, R144, R92 ;  /* 0x00000090a85c723c */ /* 0x048fe8000000185c */
[----:B------:R-:W-:Y:S02]  /*9b80*/  FMUL.FTZ R105, R2, R105 ;  /* 0x0000006902697220 */ /* 0x000fe40000410000 */
[C---:B------:R-:W-:Y:S02]  /*9b90*/  FMUL.FTZ R106, R0.reuse, R106 ;  /* 0x0000006a006a7220 */ /* 0x040fe40000410000 */
[C---:B------:R-:W-:Y:S01]  /*9ba0*/  HMMA.16816.F32 R96, R168.reuse, R146, R96 ;  /* 0x00000092a860723c */ /* 0x040fe20000001860 */
[----:B------:R-:W3:Y:S03]  /*9bb0*/  LDSM.16.MT88.4 R144, [R200+0x6100] ;  /* 0x00610000c890783b */ /* 0x000ee60000004200 */
[--C-:B--2---:R-:W-:Y:S02]  /*9bc0*/  FFMA.FTZ R134, R185, c[0x0][0x2d0], -R133.reuse ;  /* 0x0000b400b9867a23 */ /* 0x104fe40000010885 */
[----:B------:R-:W-:Y:S02]  /*9bd0*/  FMUL.FTZ R107, R0, R107 ;  /* 0x0000006b006b7220 */ /* 0x000fe40000410000 */
[----:B------:R2:W2:Y:S01]  /*9be0*/  MUFU.EX2 R184, R134 ;  /* 0x0000008600b87308 */ /* 0x0004a20000000800 */
        /* <DEDUP_REMOVED lines=8> */
[----:B------:R-:W-:Y:S03]  /*9c70*/  FMUL.FTZ R113, R2, R113 ;  /* 0x0000007102717220 */ /* 0x000fe60000410000 */
[C---:B-----5:R-:W-:Y:S03]  /*9c80*/  HMMA.16816.F32 R108, R168.reuse, R140, R108 ;  /* 0x0000008ca86c723c */ /* 0x060fe6000000186c */
[----:B------:R-:W-:Y:S02]  /*9c90*/  FMUL.FTZ R114, R0, R114 ;  /* 0x0000007200727220 */ /* 0x000fe40000410000 */
[--C-:B--2---:R-:W-:Y:S02]  /*9ca0*/  FFMA.FTZ R134, R182, c[0x0][0x2d0], -R133.reuse ;  /* 0x0000b400b6867a23 */ /* 0x104fe40000010885 */
[----:B------:R-:W-:Y:S02]  /*9cb0*/  FMUL.FTZ R115, R0, R115 ;  /* 0x0000007300737220 */ /* 0x000fe40000410000 */
[----:B------:R2:W-:Y:S03]  /*9cc0*/  MUFU.EX2 R182, R134 ;  /* 0x0000008600b67308 */ /* 0x0005e60000000800 */
[C---:B------:R-:W-:Y:S02]  /*9cd0*/  FMUL.FTZ R116, R2.reuse, R116 ;  /* 0x0000007402747220 */ /* 0x040fe40000410000 */
[C---:B------:R-:W-:Y:S01]  /*9ce0*/  HMMA.16816.F32 R112, R168.reuse, R142, R112 ;  /* 0x0000008ea870723c */ /* 0x040fe20000001870 */
[----:B------:R-:W5:Y:S02]  /*9cf0*/  LDSM.16.MT88.4 R140, [R197+0x900] ;  /* 0x00090000c58c783b */ /* 0x000f640000004200 */
[----:B------:R-:W-:Y:S02]  /*9d00*/  FMUL.FTZ R117, R2, R117 ;  /* 0x0000007502757220 */ /* 0x000fe40000410000 */
[C---:B------:R-:W-:Y:S02]  /*9d10*/  FMUL.FTZ R118, R0.reuse, R118 ;  /* 0x0000007600767220 */ /* 0x040fe40000410000 */
[----:B------:R-:W-:Y:S02]  /*9d20*/  FMUL.FTZ R119, R0, R119 ;  /* 0x0000007700777220 */ /* 0x000fe40000410000 */
[C---:B------:R-:W-:Y:S03]  /*9d30*/  FMUL.FTZ R120, R2.reuse, R120 ;  /* 0x0000007802787220 */ /* 0x040fe60000410000 */
[----:B------:R-:W-:Y:S02]  /*9d40*/  FMUL.FTZ R121, R2, R121 ;  /* 0x0000007902797220 */ /* 0x000fe40000410000 */
[C---:B---3--:R-:W-:Y:S03]  /*9d50*/  HMMA.16816.F32 R116, R168.reuse, R144, R116 ;  /* 0x00000090a874723c */ /* 0x048fe60000001874 */
[C---:B------:R-:W-:Y:S02]  /*9d60*/  FMUL.FTZ R122, R0.reuse, R122 ;  /* 0x0000007a007a7220 */ /* 0x040fe40000410000 */
[----:B------:R-:W-:Y:S02]  /*9d70*/  FMUL.FTZ R123, R0, R123 ;  /* 0x0000007b007b7220 */ /* 0x000fe40000410000 */
[--C-:B--2---:R-:W-:Y:S02]  /*9d80*/  FFMA.FTZ R134, R183, c[0x0][0x2d0], -R133.reuse ;  /* 0x0000b400b7867a23 */ /* 0x104fe40000010885 */
[C---:B------:R-:W-:Y:S02]  /*9d90*/  FMUL.FTZ R124, R2.reuse, R124 ;  /* 0x0000007c027c7220 */ /* 0x040fe40000410000 */
[----:B------:R2:W3:Y:S01]  /*9da0*/  MUFU.EX2 R179, R134 ;  /* 0x0000008600b37308 */ /* 0x0004e20000000800 */
[C---:B------:R-:W-:Y:S01]  /*9db0*/  HMMA.16816.F32 R120, R168.reuse, R146, R120 ;  /* 0x00000092a878723c */ /* 0x040fe20000001878 */
[----:B------:R-:W5:Y:S02]  /*9dc0*/  LDSM.16.MT88.4 R144, [R198+0x900] ;  /* 0x00090000c690783b */ /* 0x000f640000004200 */
[----:B------:R-:W-:Y:S02]  /*9dd0*/  FMUL.FTZ R125, R2, R125 ;  /* 0x0000007d027d7220 */ /* 0x000fe40000410000 */
[C---:B------:R-:W-:Y:S02]  /*9de0*/  FMUL.FTZ R126, R0.reuse, R126 ;  /* 0x0000007e007e7220 */ /* 0x040fe40000410000 */
[----:B------:R-:W-:Y:S02]  /*9df0*/  FMUL.FTZ R127, R0, R127 ;  /* 0x0000007f007f7220 */ /* 0x000fe40000410000 */
[C---:B------:R-:W-:Y:S03]  /*9e00*/  FMUL.FTZ R128, R2.reuse, R128 ;  /* 0x0000008002807220 */ /* 0x040fe60000410000 */
[----:B------:R-:W-:Y:S02]  /*9e10*/  FMUL.FTZ R129, R2, R129 ;  /* 0x0000008102817220 */ /* 0x000fe40000410000 */
[C---:B-1----:R-:W-:Y:S03]  /*9e20*/  HMMA.16816.F32 R124, R168.reuse, R136, R124 ;  /* 0x00000088a87c723c */ /* 0x042fe6000000187c */
[C---:B------:R-:W-:Y:S02]  /*9e30*/  FMUL.FTZ R130, R0.reuse, R130 ;  /* 0x0000008200827220 */ /* 0x040fe40000410000 */
[----:B------:R-:W-:Y:S02]  /*9e40*/  FMUL.FTZ R131, R0, R131 ;  /* 0x0000008300837220 */ /* 0x000fe40000410000 */
[----:B----4-:R-:W-:Y:S02]  /*9e50*/  F2FP.PACK_AB R136, R235, R236 ;  /* 0x000000eceb88723e */ /* 0x010fe400000000ff */
[----:B------:R-:W-:Y:S03]  /*9e60*/  F2FP.PACK_AB R137, R184, R186 ;  /* 0x000000bab889723e */ /* 0x000fe600000000ff */
[----:B------:R-:W-:Y:S03]  /*9e70*/  HMMA.16816.F32 R128, R168, R138, R128 ;  /* 0x0000008aa880723c */ /* 0x000fe60000001880 */
[--C-:B--2---:R-:W-:Y:S04]  /*9e80*/  FFMA.FTZ R134, R180, c[0x0][0x2d0], -R172.reuse ;  /* 0x0000b400b4867a23 */ /* 0x104fe800000108ac */
[----:B------:R-:W-:Y:S01]  /*9e90*/  F2FP.PACK_AB R138, R233, R234 ;  /* 0x000000eae98a723e */ /* 0x000fe200000000ff */
[----:B------:R1:W-:Y:S01]  /*9ea0*/  MUFU.EX2 R232, R134 ;  /* 0x0000008600e87308 */ /* 0x0003e20000000800 */
[----:B---3--:R-:W-:Y:S07]  /*9eb0*/  F2FP.PACK_AB R139, R179, R182 ;  /* 0x000000b6b38b723e */ /* 0x008fee00000000ff */
[C---:B-----5:R-:W-:Y:S08]  /*9ec0*/  HMMA.16816.F32 R4, R136.reuse, R140, R4 ;  /* 0x0000008c8804723c */ /* 0x060ff00000001804 */
[C---:B------:R-:W-:Y:S01]  /*9ed0*/  HMMA.16816.F32 R8, R136.reuse, R142, R8 ;  /* 0x0000008e8808723c */ /* 0x040fe20000001808 */
[----:B------:R-:W2:Y:S07]  /*9ee0*/  LDSM.16.MT88.4 R140, [R198+0x2900] ;  /* 0x00290000c68c783b */ /* 0x000eae0000004200 */
[C---:B------:R-:W-:Y:S04]  /*9ef0*/  HMMA.16816.F32 R12, R136.reuse, R144, R12 ;  /* 0x00000090880c723c */ /* 0x040fe8000000180c */
[--C-:B-1----:R-:W-:Y:S04]  /*9f00*/  FFMA.FTZ R134, R188, c[0x0][0x2d0], -R172.reuse ;  /* 0x0000b400bc867a23 */ /* 0x102fe800000108ac */
[C---:B------:R-:W-:Y:S01]  /*9f10*/  HMMA.16816.F32 R16, R136.reuse, R146, R16 ;  /* 0x000000928810723c */ /* 0x040fe20000001810 */
[----:B------:R-:W1:Y:S01]  /*9f20*/  LDSM.16.MT88.4 R144, [R200+0x2900] ;  /* 0x00290000c890783b */ /* 0x000e620000004200 */
[----:B------:R3:W4:Y:S06]  /*9f30*/  MUFU.EX2 R230, R134 ;  /* 0x0000008600e67308 */ /* 0x00072c0000000800 */
[C---:B------:R-:W-:Y:S08]  /*9f40*/  HMMA.16816.F32 R20, R136.reuse, R148, R20 ;  /* 0x000000948814723c */ /* 0x040ff00000001814 */
[C---:B------:R-:W-:Y:S01]  /*9f50*/  HMMA.16816.F32 R24, R136.reuse, R150, R24 ;  /* 0x000000968818723c */ /* 0x040fe20000001818 */
[----:B------:R-:W5:Y:S07]  /*9f60*/  LDSM.16.MT88.4 R148, [R199+0x2900] ;  /* 0x00290000c794783b */ /* 0x000f6e0000004200 */
[C---:B------:R-:W-:Y:S04]  /*9f70*/  HMMA.16816.F32 R28, R136.reuse, R152, R28 ;  /* 0x00000098881c723c */ /* 0x040fe8000000181c */
[--C-:B---3--:R-:W-:Y:S04]  /*9f80*/  FFMA.FTZ R134, R189, c[0x0][0x2d0], -R172.reuse ;  /* 0x0000b400bd867a23 */ /* 0x108fe800000108ac */
[C---:B------:R-:W-:Y:S01]  /*9f90*/  HMMA.16816.F32 R32, R136.reuse, R154, R32 ;  /* 0x0000009a8820723c */ /* 0x040fe20000001820 */
[----:B------:R-:W3:Y:S01]  /*9fa0*/  LDSM.16.MT88.4 R152, [R197+0x4900] ;  /* 0x00490000c598783b */ /* 0x000ee20000004200 */
[----:B------:R1:W-:Y:S06]  /*9fb0*/  MUFU.EX2 R188, R134 ;  /* 0x0000008600bc7308 */ /* 0x0003ec0000000800 */
[C---:B------:R-:W-:Y:S08]  /*9fc0*/  HMMA.16816.F32 R36, R136.reuse, R156, R36 ;  /* 0x0000009c8824723c */ /* 0x040ff00000001824 */
[C---:B------:R-:W-:Y:S01]  /*9fd0*/  HMMA.16816.F32 R40, R136.reuse, R158, R40 ;  /* 0x0000009e8828723c */ /* 0x040fe20000001828 */
[----:B------:R-:W3:Y:S07]  /*9fe0*/  LDSM.16.MT88.4 R156, [R198+0x4900] ;  /* 0x00490000c69c783b */ /* 0x000eee0000004200 */
[C---:B--2---:R-:W-:Y:S04]  /*9ff0*/  HMMA.16816.F32 R44, R136.reuse, R140, R44 ;  /* 0x0000008c882c723c */ /* 0x044fe8000000182c */
[--C-:B-1----:R-:W-:Y:S04]  /*a000*/  FFMA.FTZ R134, R190, c[0x0][0x2d0], -R172.reuse ;  /* 0x0000b400be867a23 */ /* 0x102fe800000108ac */
[C---:B------:R-:W-:Y:S01]  /*a010*/  HMMA.16816.F32 R48, R136.reuse, R142, R48 ;  /* 0x0000008e8830723c */ /* 0x040fe20000001830 */
[----:B------:R-:W1:Y:S01]  /*a020*/  LDSM.16.MT88.4 R140, [R200+0x4900] ;  /* 0x00490000c88c783b */ /* 0x000e620000004200 */
[----:B------:R2:W1:Y:S06]  /*a030*/  MUFU.EX2 R185, R134 ;  /* 0x0000008600b97308 */ /* 0x00046c0000000800 */
[C---:B------:R-:W-:Y:S08]  /*a040*/  HMMA.16816.F32 R52, R136.reuse, R144, R52 ;  /* 0x000000908834723c */ /* 0x040ff00000001834 */
[C---:B------:R-:W-:Y:S01]  /*a050*/  HMMA.16816.F32 R56, R136.reuse, R146, R56 ;  /* 0x000000928838723c */ /* 0x040fe20000001838 */
[----:B------:R-:W1:Y:S07]  /*a060*/  LDSM.16.MT88.4 R144, [R199+0x4900] ;  /* 0x00490000c790783b */ /* 0x000e6e0000004200 */
[C---:B-----5:R-:W-:Y:S04]  /*a070*/  HMMA.16816.F32 R60, R136.reuse, R148, R60 ;  /* 0x00000094883c723c */ /* 0x060fe8000000183c */
[--C-:B--2---:R-:W-:Y:S04]  /*a080*/  FFMA.FTZ R134, R181, c[0x0][0x2d0], -R133.reuse ;  /* 0x0000b400b5867a23 */ /* 0x104fe80000010885 */
[C---:B------:R-:W-:Y:S01]  /*a090*/  HMMA.16816.F32 R64, R136.reuse, R150, R64 ;  /* 0x000000968840723c */ /* 0x040fe20000001840 */
[----:B------:R-:W2:Y:S01]  /*a0a0*/  LDSM.16.MT88.4 R148, [R197+0x6900] ;  /* 0x00690000c594783b */ /* 0x000ea20000004200 */
[----:B------:R5:W-:Y:S06]  /*a0b0*/  MUFU.EX2 R176, R134 ;  /* 0x0000008600b07308 */ /* 0x000bec0000000800 */
[C---:B---3--:R-:W-:Y:S08]  /*a0c0*/  HMMA.16816.F32 R68, R136.reuse, R152, R68 ;  /* 0x000000988844723c */ /* 0x048ff00000001844 */
[C---:B------:R-:W-:Y:S01]  /*a0d0*/  HMMA.16816.F32 R72, R136.reuse, R154, R72 ;  /* 0x0000009a8848723c */ /* 0x040fe20000001848 */
[----:B------:R-:W3:Y:S07]  /*a0e0*/  LDSM.16.MT88.4 R152, [R198+0x6900] ;  /* 0x00690000c698783b */ /* 0x000eee0000004200 */
[C---:B------:R-:W-:Y:S04]  /*a0f0*/  HMMA.16816.F32 R76, R136.reuse, R156, R76 ;  /* 0x0000009c884c723c */ /* 0x040fe8000000184c */
[--C-:B-----5:R-:W-:Y:S03]  /*a100*/  FFMA.FTZ R134, R175, c[0x0][0x2d0], -R133.reuse ;  /* 0x0000b400af867a23 */ /* 0x120fe60000010885 */
[--C-:B------:R-:W-:Y:S01]  /*a110*/  FFMA.FTZ R156, R178, c[0x0][0x2d0], -R133.reuse ;  /* 0x0000b400b29c7a23 */ /* 0x100fe20000010885 */
[C---:B------:R-:W-:Y:S01]  /*a120*/  HMMA.16816.F32 R80, R136.reuse, R158, R80 ;  /* 0x0000009e8850723c */ /* 0x040fe20000001850 */
[----:B------:R5:W-:Y:S07]  /*a130*/  MUFU.EX2 R175, R134 ;  /* 0x0000008600af7308 */ /* 0x000bee0000000800 */
[C---:B-1----:R-:W-:Y:S03]  /*a140*/  HMMA.16816.F32 R84, R136.reuse, R140, R84 ;  /* 0x0000008c8854723c */ /* 0x042fe60000001854 */
[----:B------:R1:W1:Y:S05]  /*a150*/  MUFU.EX2 R177, R156 ;  /* 0x0000009c00b17308 */ /* 0x00026a0000000800 */
[C---:B------:R-:W-:Y:S01]  /*a160*/  HMMA.16816.F32 R88, R136.reuse, R142, R88 ;  /* 0x0000008e8858723c */ /* 0x040fe20000001858 */
[----:B------:R-:W4:Y:S07]  /*a170*/  LDSM.16.MT88.4 R140, [R200+0x6900] ;  /* 0x00690000c88c783b */ /* 0x000f2e0000004200 */
[C---:B------:R-:W-:Y:S04]  /*a180*/  HMMA.16816.F32 R92, R136.reuse, R144, R92 ;  /* 0x00000090885c723c */ /* 0x040fe8000000185c */
[--C-:B-----5:R-:W-:Y:S04]  /*a190*/  FFMA.FTZ R134, R174, c[0x0][0x2d0], -R133.reuse ;  /* 0x0000b400ae867a23 */ /* 0x120fe80000010885 */
[C---:B------:R-:W-:Y:S01]  /*a1a0*/  HMMA.16816.F32 R96, R136.reuse, R146, R96 ;  /* 0x000000928860723c */ /* 0x040fe20000001860 */
[----:B------:R-:W5:Y:S01]  /*a1b0*/  LDSM.16.MT88.4 R144, [R199+0x6900] ;  /* 0x00690000c790783b */ /* 0x000f620000004200 */
[----:B------:R4:W4:Y:S06]  /*a1c0*/  MUFU.EX2 R174, R134 ;  /* 0x0000008600ae7308 */ /* 0x00092c0000000800 */
[C---:B--2---:R-:W-:Y:S01]  /*a1d0*/  HMMA.16816.F32 R100, R136.reuse, R148, R100 ;  /* 0x000000948864723c */ /* 0x044fe20000001864 */
[----:B-1----:R-:W-:Y:S07]  /*a1e0*/  LDSM.16.MT88.4 R156, [R200+0x1100] ;  /* 0x00110000c89c783b */ /* 0x002fee0000004200 */
[C---:B------:R-:W-:Y:S01]  /*a1f0*/  HMMA.16816.F32 R104, R136.reuse, R150, R104 ;  /* 0x000000968868723c */ /* 0x040fe20000001868 */
[----:B------:R-:W1:Y:S07]  /*a200*/  LDSM.16.MT88.4 R148, [R197+0x1100] ;  /* 0x00110000c594783b */ /* 0x000e6e0000004200 */
[C---:B---3--:R-:W-:Y:S04]  /*a210*/  HMMA.16816.F32 R108, R136.reuse, R152, R108 ;  /* 0x00000098886c723c */ /* 0x048fe8000000186c */
[--C-:B----4-:R-:W-:Y:S04]  /*a220*/  FFMA.FTZ R134, R194, c[0x0][0x2d0], -R172.reuse ;  /* 0x0000b400c2867a23 */ /* 0x110fe800000108ac */
[C---:B------:R-:W-:Y:S01]  /*a230*/  HMMA.16816.F32 R112, R136.reuse, R154, R112 ;  /* 0x0000009a8870723c */ /* 0x040fe20000001870 */
[----:B------:R-:W2:Y:S01]  /*a240*/  LDSM.16.MT88.4 R152, [R198+0x1100] ;  /* 0x00110000c698783b */ /* 0x000ea20000004200 */
[----:B------:R3:W-:Y:S06]  /*a250*/  MUFU.EX2 R183, R134 ;  /* 0x0000008600b77308 */ /* 0x0007ec0000000800 */
[C---:B------:R-:W-:Y:S08]  /*a260*/  HMMA.16816.F32 R116, R136.reuse, R140, R116 ;  /* 0x0000008c8874723c */ /* 0x040ff00000001874 */
[C---:B------:R-:W-:Y:S01]  /*a270*/  HMMA.16816.F32 R120, R136.reuse, R142, R120 ;  /* 0x0000008e8878723c */ /* 0x040fe20000001878 */
[----:B------:R-:W4:Y:S07]  /*a280*/  LDSM.16.MT88.4 R140, [R199+0x1100] ;  /* 0x00110000c78c783b */ /* 0x000f2e0000004200 */
[C---:B-----5:R-:W-:Y:S04]  /*a290*/  HMMA.16816.F32 R124, R136.reuse, R144, R124 ;  /* 0x00000090887c723c */ /* 0x060fe8000000187c */
[--C-:B---3--:R-:W-:Y:S04]  /*a2a0*/  FFMA.FTZ R134, R195, c[0x0][0x2d0], -R172.reuse ;  /* 0x0000b400c3867a23 */ /* 0x108fe800000108ac */
[----:B------:R-:W-:Y:S01]  /*a2b0*/  HMMA.16816.F32 R128, R136, R146, R128 ;  /* 0x000000928880723c */ /* 0x000fe20000001880 */
[----:B------:R-:W3:Y:S01]  /*a2c0*/  LDSM.16.MT88.4 R144, [R197+0x3100] ;  /* 0x00310000c590783b */ /* 0x000ee20000004200 */
[----:B------:R-:W5:Y:S05]  /*a2d0*/  MUFU.EX2 R181, R134 ;  /* 0x0000008600b57308 */ /* 0x000f6a0000000800 */
[----:B------:R-:W-:Y:S02]  /*a2e0*/  F2FP.PACK_AB R136, R230, R232 ;  /* 0x000000e8e688723e */ /* 0x000fe400000000ff */
[----:B------:R-:W-:Y:S03]  /*a2f0*/  F2FP.PACK_AB R138, R185, R188 ;  /* 0x000000bcb98a723e */ /* 0x000fe600000000ff */
[----:B------:R-:W-:Y:S02]  /*a300*/  F2FP.PACK_AB R137, R176, R177 ;  /* 0x000000b1b089723e */ /* 0x000fe400000000ff */
[----:B------:R-:W-:Y:S07]  /*a310*/  F2FP.PACK_AB R139, R174, R175 ;  /* 0x000000afae8b723e */ /* 0x000fee00000000ff */
[C---:B-1----:R-:W-:Y:S03]  /*a320*/  HMMA.16816.F32 R4, R136.reuse, R148, R4 ;  /* 0x000000948804723c */ /* 0x042fe60000001804 */
[----:B-----5:R-:W-:Y:S01]  /*a330*/  F2FP.PACK_AB R168, R181, R183 ;  /* 0x000000b7b5a8723e */ /* 0x020fe200000000ff */
[--C-:B------:R-:W-:Y:S01]  /*a340*/  FFMA.FTZ R134, R223, c[0x0][0x2d0], -R172.reuse ;  /* 0x0000b400df867a23 */ /* 0x100fe200000108ac */
[----:B------:R-:W-:Y:S03]  /*a350*/  IADD3 R223, R224, -0x1, RZ ;  /* 0xffffffffe0df7810 */ /* 0x000fe60007ffe0ff */
[C---:B------:R-:W-:Y:S01]  /*a360*/  HMMA.16816.F32 R8, R136.reuse, R150, R8 ;  /* 0x000000968808723c */ /* 0x040fe20000001808 */
[----:B------:R-:W1:Y:S01]  /*a370*/  LDSM.16.MT88.4 R148, [R198+0x3100] ;  /* 0x00310000c694783b */ /* 0x000e620000004200 */
[----:B------:R5:W-:Y:S02]  /*a380*/  MUFU.EX2 R180, R134 ;  /* 0x0000008600b47308 */ /* 0x000be40000000800 */
[----:B------:R-:W-:Y:S01]  /*a390*/  FFMA.FTZ R172, R226, c[0x0][0x2d0], -R172 ;  /* 0x0000b400e2ac7a23 */ /* 0x000fe200000108ac */
[----:B------:R-:W-:Y:S03]  /*a3a0*/  MOV R224, R223 ;  /* 0x000000df00e07202 */ /* 0x000fe60000000f00 */
[C---:B--2---:R-:W-:Y:S04]  /*a3b0*/  HMMA.16816.F32 R12, R136.reuse, R152, R12 ;  /* 0x00000098880c723c */ /* 0x044fe8000000180c */
[----:B------:R-:W2:Y:S04]  /*a3c0*/  MUFU.EX2 R178, R172 ;  /* 0x000000ac00b27308 */ /* 0x000ea80000000800 */
[C---:B------:R-:W-:Y:S01]  /*a3d0*/  HMMA.16816.F32 R16, R136.reuse, R154, R16 ;  /* 0x0000009a8810723c */ /* 0x040fe20000001810 */
[----:B------:R-:W1:Y:S07]  /*a3e0*/  LDSM.16.MT88.4 R152, [R200+0x3100] ;  /* 0x00310000c898783b */ /* 0x000e6e0000004200 */
[C---:B------:R-:W-:Y:S04]  /*a3f0*/  HMMA.16816.F32 R20, R136.reuse, R156, R20 ;  /* 0x0000009c8814723c */ /* 0x040fe80000001814 */
[--C-:B-----5:R-:W-:Y:S04]  /*a400*/  FFMA.FTZ R134, R187, c[0x0][0x2d0], -R133.reuse ;  /* 0x0000b400bb867a23 */ /* 0x120fe80000010885 */
[C---:B------:R-:W-:Y:S01]  /*a410*/  HMMA.16816.F32 R24, R136.reuse, R158, R24 ;  /* 0x0000009e8818723c */ /* 0x040fe20000001818 */
[----:B------:R-:W-:Y:S01]  /*a420*/  LDSM.16.MT88.4 R156, [R197+0x5100] ;  /* 0x00510000c59c783b */ /* 0x000fe20000004200 */
[----:B------:R5:W-:Y:S02]  /*a430*/  MUFU.EX2 R173, R134 ;  /* 0x0000008600ad7308 */ /* 0x000be40000000800 */
[----:B--2---:R-:W-:Y:S04]  /*a440*/  F2FP.PACK_AB R170, R178, R180 ;  /* 0x000000b4b2aa723e */ /* 0x004fe800000000ff */
[C---:B----4-:R-:W-:Y:S08]  /*a450*/  HMMA.16816.F32 R28, R136.reuse, R140, R28 ;  /* 0x0000008c881c723c */ /* 0x050ff0000000181c */
[C---:B------:R-:W-:Y:S01]  /*a460*/  HMMA.16816.F32 R32, R136.reuse, R142, R32 ;  /* 0x0000008e8820723c */ /* 0x040fe20000001820 */
[----:B------:R-:W2:Y:S07]  /*a470*/  LDSM.16.MT88.4 R140, [R199+0x3100] ;  /* 0x00310000c78c783b */ /* 0x000eae0000004200 */
[C---:B---3--:R-:W-:Y:S04]  /*a480*/  HMMA.16816.F32 R36, R136.reuse, R144, R36 ;  /* 0x000000908824723c */ /* 0x048fe80000001824 */
[--C-:B-----5:R-:W-:Y:S04]  /*a490*/  FFMA.FTZ R134, R191, c[0x0][0x2d0], -R133.reuse ;  /* 0x0000b400bf867a23 */ /* 0x120fe80000010885 */
[C---:B------:R-:W-:Y:S01]  /*a4a0*/  HMMA.16816.F32 R40, R136.reuse, R146, R40 ;  /* 0x000000928828723c */ /* 0x040fe20000001828 */
[----:B------:R-:W3:Y:S01]  /*a4b0*/  LDSM.16.MT88.4 R144, [R198+0x5100] ;  /* 0x00510000c690783b */ /* 0x000ee20000004200 */
[----:B------:R-:W4:Y:S06]  /*a4c0*/  MUFU.EX2 R172, R134 ;  /* 0x0000008600ac7308 */ /* 0x000f2c0000000800 */
[C---:B-1----:R-:W-:Y:S08]  /*a4d0*/  HMMA.16816.F32 R44, R136.reuse, R148, R44 ;  /* 0x00000094882c723c */ /* 0x042ff0000000182c */
[C---:B------:R-:W-:Y:S01]  /*a4e0*/  HMMA.16816.F32 R48, R136.reuse, R150, R48 ;  /* 0x000000968830723c */ /* 0x040fe20000001830 */
[----:B------:R-:W1:Y:S07]  /*a4f0*/  LDSM.16.MT88.4 R148, [R200+0x5100] ;  /* 0x00510000c894783b */ /* 0x000e6e0000004200 */
[C---:B------:R-:W-:Y:S04]  /*a500*/  HMMA.16816.F32 R52, R136.reuse, R152, R52 ;  /* 0x000000988834723c */ /* 0x040fe80000001834 */
[----:B----4-:R-:W-:Y:S01]  /*a510*/  F2FP.PACK_AB R169, R172, R173 ;  /* 0x000000adaca9723e */ /* 0x010fe200000000ff */
[--C-:B------:R-:W-:Y:S02]  /*a520*/  FFMA.FTZ R134, R192, c[0x0][0x2d0], -R133.reuse ;  /* 0x0000b400c0867a23 */ /* 0x100fe40000010885 */
[----:B------:R-:W-:Y:S01]  /*a530*/  FFMA.FTZ R133, R135, c[0x0][0x2d0], -R133 ;  /* 0x0000b40087857a23 */ /* 0x000fe20000010885 */
[C---:B------:R-:W-:Y:S01]  /*a540*/  HMMA.16816.F32 R56, R136.reuse, R154, R56 ;  /* 0x0000009a8838723c */ /* 0x040fe20000001838 */
[----:B------:R-:W4:Y:S02]  /*a550*/  LDSM.16.MT88.4 R152, [R199+0x5100] ;  /* 0x00510000c798783b */ /* 0x000f240000004200 */
[----:B------:R-:W-:Y:S05]  /*a560*/  MUFU.EX2 R134, R134 ;  /* 0x0000008600867308 */ /* 0x000fea0000000800 */
[C---:B--2---:R-:W-:Y:S05]  /*a570*/  HMMA.16816.F32 R60, R136.reuse, R140, R60 ;  /* 0x0000008c883c723c */ /* 0x044fea000000183c */
[----:B------:R-:W2:Y:S03]  /*a580*/  MUFU.EX2 R133, R133 ;  /* 0x0000008500857308 */ /* 0x000ea60000000800 */
[C---:B------:R-:W-:Y:S01]  /*a590*/  HMMA.16816.F32 R64, R136.reuse, R142, R64 ;  /* 0x0000008e8840723c */ /* 0x040fe20000001840 */
[----:B------:R-:W5:Y:S07]  /*a5a0*/  LDSM.16.MT88.4 R140, [R197+0x7100] ;  /* 0x00710000c58c783b */ /* 0x000f6e0000004200 */
[C---:B------:R-:W-:Y:S08]  /*a5b0*/  HMMA.16816.F32 R68, R136.reuse, R156, R68 ;  /* 0x0000009c8844723c */ /* 0x040ff00000001844 */
[C---:B------:R-:W-:Y:S01]  /*a5c0*/  HMMA.16816.F32 R72, R136.reuse, R158, R72 ;  /* 0x0000009e8848723c */ /* 0x040fe20000001848 */
[----:B------:R-:W-:Y:S03]  /*a5d0*/  LDSM.16.MT88.4 R156, [R198+0x1900] ;  /* 0x00190000c69c783b */ /* 0x000fe60000004200 */
[----:B--2---:R-:W-:Y:S04]  /*a5e0*/  F2FP.PACK_AB R171, R133, R134 ;  /* 0x0000008685ab723e */ /* 0x004fe800000000ff */
[C---:B---3--:R-:W-:Y:S08]  /*a5f0*/  HMMA.16816.F32 R76, R136.reuse, R144, R76 ;  /* 0x00000090884c723c */ /* 0x048ff0000000184c */
[C---:B------:R-:W-:Y:S01]  /*a600*/  HMMA.16816.F32 R80, R136.reuse, R146, R80 ;  /* 0x000000928850723c */ /* 0x040fe20000001850 */
[----:B------:R-:W2:Y:S07]  /*a610*/  LDSM.16.MT88.4 R144, [R198+0x7100] ;  /* 0x00710000c690783b */ /* 0x000eae0000004200 */
[C---:B-1----:R-:W-:Y:S08]  /*a620*/  HMMA.16816.F32 R84, R136.reuse, R148, R84 ;  /* 0x000000948854723c */ /* 0x042ff00000001854 */
[C---:B------:R-:W-:Y:S01]  /*a630*/  HMMA.16816.F32 R88, R136.reuse, R150, R88 ;  /* 0x000000968858723c */ /* 0x040fe20000001858 */
[----:B------:R-:W1:Y:S07]  /*a640*/  LDSM.16.MT88.4 R148, [R200+0x7100] ;  /* 0x00710000c894783b */ /* 0x000e6e0000004200 */
[C---:B----4-:R-:W-:Y:S08]  /*a650*/  HMMA.16816.F32 R92, R136.reuse, R152, R92 ;  /* 0x00000098885c723c */ /* 0x050ff0000000185c */
[C---:B------:R-:W-:Y:S01]  /*a660*/  HMMA.16816.F32 R96, R136.reuse, R154, R96 ;  /* 0x0000009a8860723c */ /* 0x040fe20000001860 */
[----:B------:R-:W3:Y:S07]  /*a670*/  LDSM.16.MT88.4 R152, [R199+0x7100] ;  /* 0x00710000c798783b */ /* 0x000eee0000004200 */
[C---:B-----5:R-:W-:Y:S08]  /*a680*/  HMMA.16816.F32 R100, R136.reuse, R140, R100 ;  /* 0x0000008c8864723c */ /* 0x060ff00000001864 */
[C---:B------:R-:W-:Y:S01]  /*a690*/  HMMA.16816.F32 R104, R136.reuse, R142, R104 ;  /* 0x0000008e8868723c */ /* 0x040fe20000001868 */
[----:B------:R-:W4:Y:S07]  /*a6a0*/  LDSM.16.MT88.4 R140, [R197+0x1900] ;  /* 0x00190000c58c783b */ /* 0x000f2e0000004200 */
[C---:B--2---:R-:W-:Y:S08]  /*a6b0*/  HMMA.16816.F32 R108, R136.reuse, R144, R108 ;  /* 0x00000090886c723c */ /* 0x044ff0000000186c */
[C---:B------:R-:W-:Y:S08]  /*a6c0*/  HMMA.16816.F32 R112, R136.reuse, R146, R112 ;  /* 0x000000928870723c */ /* 0x040ff00000001870 */
[C---:B-1----:R-:W-:Y:S08]  /*a6d0*/  HMMA.16816.F32 R116, R136.reuse, R148, R116 ;  /* 0x000000948874723c */ /* 0x042ff00000001874 */
[C---:B------:R-:W-:Y:S08]  /*a6e0*/  HMMA.16816.F32 R120, R136.reuse, R150, R120 ;  /* 0x000000968878723c */ /* 0x040ff00000001878 */
[C---:B---3--:R-:W-:Y:S08]  /*a6f0*/  HMMA.16816.F32 R124, R136.reuse, R152, R124 ;  /* 0x00000098887c723c */ /* 0x048ff0000000187c */
[----:B------:R-:W-:Y:S08]  /*a700*/  HMMA.16816.F32 R128, R136, R154, R128 ;  /* 0x0000009a8880723c */ /* 0x000ff00000001880 */
[C---:B----4-:R-:W-:Y:S01]  /*a710*/  HMMA.16816.F32 R136, R168.reuse, R140, R4 ;  /* 0x0000008ca888723c */ /* 0x050fe20000001804 */
[----:B------:R-:W1:Y:S07]  /*a720*/  LDSM.16.MT88.4 R4, [R197+0x3900] ;  /* 0x00390000c504783b */ /* 0x000e6e0000004200 */
[C---:B------:R-:W-:Y:S01]  /*a730*/  HMMA.16816.F32 R140, R168.reuse, R142, R8 ;  /* 0x0000008ea88c723c */ /* 0x040fe20000001808 */
[----:B------:R-:W2:Y:S07]  /*a740*/  LDSM.16.MT88.4 R8, [R198+0x3900] ;  /* 0x00390000c608783b */ /* 0x000eae0000004200 */
[C---:B------:R-:W-:Y:S01]  /*a750*/  HMMA.16816.F32 R144, R168.reuse, R156, R12 ;  /* 0x0000009ca890723c */ /* 0x040fe2000000180c */
[----:B------:R-:W3:Y:S07]  /*a760*/  LDSM.16.MT88.4 R12, [R200+0x3900] ;  /* 0x00390000c80c783b */ /* 0x000eee0000004200 */
[C---:B------:R-:W-:Y:S01]  /*a770*/  HMMA.16816.F32 R148, R168.reuse, R158, R16 ;  /* 0x0000009ea894723c */ /* 0x040fe20000001810 */
[----:B------:R-:W4:Y:S07]  /*a780*/  LDSM.16.MT88.4 R16, [R199+0x3900] ;  /* 0x00390000c710783b */ /* 0x000f2e0000004200 */
[C---:B------:R-:W-:Y:S01]  /*a790*/  HMMA.16816.F32 R152, R168.reuse, R160, R20 ;  /* 0x000000a0a898723c */ /* 0x040fe20000001814 */
[----:B------:R-:W5:Y:S07]  /*a7a0*/  LDSM.16.MT88.4 R20, [R197+0x5900] ;  /* 0x00590000c514783b */ /* 0x000f6e0000004200 */
[C---:B------:R-:W-:Y:S01]  /*a7b0*/  HMMA.16816.F32 R156, R168.reuse, R162, R24 ;  /* 0x000000a2a89c723c */ /* 0x040fe20000001818 */
[----:B------:R-:W-:Y:S07]  /*a7c0*/  LDSM.16.MT88.4 R24, [R197+0x7900] ;  /* 0x00790000c518783b */ /* 0x000fee0000004200 */
        /* <DEDUP_REMOVED lines=14> */
[C---:B-----5:R-:W-:Y:S08]  /*a8b0*/  HMMA.16816.F32 R68, R168.reuse, R20, R68 ;  /* 0x00000014a844723c */ /* 0x060ff00000001844 */
[C---:B------:R-:W-:Y:S01]  /*a8c0*/  HMMA.16816.F32 R72, R168.reuse, R22, R72 ;  /* 0x00000016a848723c */ /* 0x040fe20000001848 */
[----:B------:R-:W5:Y:S07]  /*a8d0*/  LDSM.16.MT88.4 R20, [R200+0x7900] ;  /* 0x00790000c814783b */ /* 0x000f6e0000004200 */
[C---:B-1----:R-:W-:Y:S08]  /*a8e0*/  HMMA.16816.F32 R76, R168.reuse, R4, R76 ;  /* 0x00000004a84c723c */ /* 0x042ff0000000184c */
[C---:B------:R-:W-:Y:S01]  /*a8f0*/  HMMA.16816.F32 R80, R168.reuse, R6, R80 ;  /* 0x00000006a850723c */ /* 0x040fe20000001850 */
[----:B------:R-:W1:Y:S07]  /*a900*/  LDSM.16.MT88.4 R4, [R199+0x7900] ;  /* 0x00790000c704783b */ /* 0x000e6e0000004200 */
[C---:B--2---:R-:W-:Y:S07]  /*a910*/  HMMA.16816.F32 R84, R168.reuse, R8, R84 ;  /* 0x00000008a854723c */ /* 0x044fee0000001854 */
[----:B------:R-:W-:Y:S01]  /*a920*/  FFMA.FTZ R8, R2, R248, R237 ;  /* 0x000000f802087223 */ /* 0x000fe200000100ed */
[C---:B------:R-:W-:Y:S04]  /*a930*/  HMMA.16816.F32 R88, R168.reuse, R10, R88 ;  /* 0x0000000aa858723c */ /* 0x040fe80000001858 */
[----:B------:R-:W-:Y:S02]  /*a940*/  FFMA.FTZ R2, R0, R249, R229 ;  /* 0x000000f900027223 */ /* 0x000fe400000100e5 */
[----:B------:R-:W-:Y:S02]  /*a950*/  FADD.FTZ R0, R240, R8 ;  /* 0x00000008f0007221 */ /* 0x000fe40000010000 */
[C---:B---3--:R-:W-:Y:S04]  /*a960*/  HMMA.16816.F32 R92, R168.reuse, R12, R92 ;  /* 0x0000000ca85c723c */ /* 0x048fe8000000185c */
[----:B------:R-:W-:Y:S02]  /*a970*/  FADD.FTZ R2, R228, R2 ;  /* 0x00000002e4027221 */ /* 0x000fe40000010000 */
[----:B------:R-:W-:Y:S02]  /*a980*/  FADD.FTZ R0, R239, R0 ;  /* 0x00000000ef007221 */ /* 0x000fe40000010000 */
[C---:B------:R-:W-:Y:S04]  /*a990*/  HMMA.16816.F32 R96, R168.reuse, R14, R96 ;  /* 0x0000000ea860723c */ /* 0x040fe80000001860 */
        /* <DEDUP_REMOVED lines=14> */
[----:B------:R-:W-:Y:S01]  /*aa80*/  FADD.FTZ R2, R179, R2 ;  /* 0x00000002b3027221 */ /* 0x000fe20000010000 */
[C---:B-----5:R-:W-:Y:S03]  /*aa90*/  HMMA.16816.F32 R116, R168.reuse, R20, R116 ;  /* 0x00000014a874723c */ /* 0x060fe60000001874 */
[----:B------:R-:W-:Y:S02]  /*aaa0*/  FADD.FTZ R0, R232, R0 ;  /* 0x00000000e8007221 */ /* 0x000fe40000010000 */
[----:B------:R-:W-:Y:S02]  /*aab0*/  FADD.FTZ R2, R177, R2 ;  /* 0x00000002b1027221 */ /* 0x000fe40000010000 */
[----:B------:R-:W-:Y:S01]  /*aac0*/  FADD.FTZ R0, R230, R0 ;  /* 0x00000000e6007221 */ /* 0x000fe20000010000 */
[C---:B------:R-:W-:Y:S04]  /*aad0*/  HMMA.16816.F32 R120, R168.reuse, R22, R120 ;  /* 0x00000016a878723c */ /* 0x040fe80000001878 */
[----:B------:R-:W-:Y:S02]  /*aae0*/  FADD.FTZ R2, R176, R2 ;  /* 0x00000002b0027221 */ /* 0x000fe40000010000 */
[----:B------:R-:W-:Y:S02]  /*aaf0*/  FADD.FTZ R0, R188, R0 ;  /* 0x00000000bc007221 */ /* 0x000fe40000010000 */
[----:B------:R-:W-:Y:S01]  /*ab00*/  FADD.FTZ R2, R175, R2 ;  /* 0x00000002af027221 */ /* 0x000fe20000010000 */
[C---:B-1----:R-:W-:Y:S03]  /*ab10*/  HMMA.16816.F32 R124, R168.reuse, R4, R124 ;  /* 0x00000004a87c723c */ /* 0x042fe6000000187c */
[----:B------:R-:W-:Y:S04]  /*ab20*/  FADD.FTZ R0, R185, R0 ;  /* 0x00000000b9007221 */ /* 0x000fe80000010000 */
        /* <DEDUP_REMOVED lines=13> */
.L_x_1604:
[----:B------:R-:W1:Y:S01]  /*ac00*/  S2UR UR8, SR_CTAID.X ;  /* 0x00000000000879c3 */ /* 0x000e620000002500 */
[----:B------:R-:W-:Y:S01]  /*ac10*/  ULDC.64 UR4, c[0x0][0x2c8] ;  /* 0x0000b20000047ab9 */ /* 0x000fe20000000a00 */
[----:B------:R-:W-:Y:S01]  /*ac20*/  PLOP3.LUT P0, PT, PT, PT, UP1, 0x40, 0x0 ;  /* 0x000000000000781c */ /* 0x000fe20003f0e818 */
[----:B------:R-:W-:-:S02]  /*ac30*/  UMOV UR7, 0x1 ;  /* 0x0000000100077882 */ /* 0x000fc40000000000 */
[----:B-1----:R-:W-:-:S04]  /*ac40*/  ULEA UR8, UR8, 0x7f, 0x7 ;  /* 0x0000007f08087891 */ /* 0x002fc8000f8e383f */
[----:B------:R-:W-:-:S03]  /*ac50*/  UIMAD.WIDE.U32 UR14, UR8, UR4, URZ ;  /* 0x00000004080e72a5 */ /* 0x000fc6000f8e003f */
[----:B------:R-:W-:Y:S02]  /*ac60*/  ULDC UR4, c[0x0][0x168] ;  /* 0x00005a0000047ab9 */ /* 0x000fe40000000800 */
[----:B------:R-:W-:Y:S02]  /*ac70*/  UIADD3 UR4, UR7, -UR4, URZ ;  /* 0x8000000407047290 */ /* 0x000fe4000fffe03f */
[----:B------:R-:W-:-:S03]  /*ac80*/  @UP2 USHF.R.U32.HI UR8, URZ, UR5, UR15 ;  /* 0x000000053f082299 */ /* 0x000fc6000801160f */
[----:B------:R-:W-:Y:S02]  /*ac90*/  ULDC UR5, c[0x0][0x1d0] ;  /* 0x0000740000057ab9 */ /* 0x000fe40000000800 */
[----:B------:R-:W-:-:S03]  /*aca0*/  UIADD3 UR5, UR8, UR5, UR4 ;  /* 0x0000000508057290 */ /* 0x000fc6000fffe004 */
[----:B------:R-:W-:Y:S02]  /*acb0*/  ULDC UR4, c[0x0][0x324] ;  /* 0x0000c90000047ab9 */ /* 0x000fe40000000800 */
[----:B------:R-:W-:-:S06]  /*acc0*/  UIADD3 UR4, UR5, -UR4, URZ ;  /* 0x8000000405047290 */ /* 0x000fcc000fffe03f */
        /* <DEDUP_REMOVED lines=12> */
.L_x_1615:
[----:B------:R-:W-:-:S04]  /*ad90*/  MOV R4, c[0x0][0x32c] ;  /* 0x0000cb0000047a02 */ /* 0x000fc80000000f00 */
[----:B------:R-:W-:-:S13]  /*ada0*/  ISETP.NE.AND P0, PT, R4, 0x1, PT ;  /* 0x000000010400780c */ /* 0x000fda0003f05270 */
[----:B------:R-:W-:-:S05]  /*adb0*/  @P0 IMAD.HI.U32 R4, R0, c[0x0][0x330], RZ ;  /* 0x0000cc0000040a27 */ /* 0x000fca00078e00ff */
[----:B------:R-:W-:-:S05]  /*adc0*/  @P0 SHF.R.U32.HI R0, RZ, c[0x0][0x334], R4 ;  /* 0x0000cd00ff000a19 */ /* 0x000fca0000011604 */
.L_x_1616:
[----:B------:R-:W-:-:S05]  /*add0*/  IMAD R0, R0, c[0x0][0x32c], RZ ;  /* 0x0000cb0000007a24 */ /* 0x000fca00078e02ff */
[----:B------:R-:W-:-:S04]  /*ade0*/  IMNMX R2, R2, R0, !PT ;  /* 0x0000000002027217 */ /* 0x000fc80007800200 */
.L_x_1614:
[----:B------:R-:W-:-:S04]  /*adf0*/  IADD3 R2, R2, 0x3f, RZ ;  /* 0x0000003f02027810 */ /* 0x000fc80007ffe0ff */
[----:B------:R-:W-:-:S04]  /*ae00*/  SHF.R.S32.HI R0, RZ, 0x1f, R2 ;  /* 0x0000001fff007819 */ /* 0x000fc80000011402 */
[----:B------:R-:W-:-:S04]  /*ae10*/  LEA.HI R0, R0, R2, RZ, 0x6 ;  /* 0x0000000200007211 */ /* 0x000fc800078f30ff */
[----:B------:R-:W-:-:S04]  /*ae20*/  SHF.R.S32.HI R0, RZ, 0x6, R0 ;  /* 0x00000006ff007819 */ /* 0x000fc80000011400 */
[----:B------:R-:W-:-:S04]  /*ae30*/  IMNMX R4, R231, R0, !PT ;  /* 0x00000000e7047217 */ /* 0x000fc80007800200 */
[----:B------:R-:W-:Y:S01]  /*ae40*/  ISETP.GE.AND P0, PT, R223, R4, PT ;  /* 0x00000004df00720c */ /* 0x000fe20003f06270 */
[----:B------:R1:W-:-:S12]  /*ae50*/  STL [R1+0x48], R4 ;  /* 0x0000480401007387 */ /* 0x0003d80000100800 */
[----:B------:R-:W-:Y:S05]  /*ae60*/  @!P0 BRA `(.L_x_1617) ;  /* 0x0000393000008947 */ /* 0x000fea0003800000 */
[----:B------:R-:W2:Y:S04]  /*ae70*/  LDL.64 R10, [R1+0x40] ;  /* 0x00004000010a7983 */ /* 0x000ea80000100a00 */
[----:B------:R-:W3:Y:S04]  /*ae80*/  LDL.64 R8, [R1+0x28] ;  /* 0x0000280001087983 */ /* 0x000ee80000100a00 */
[----:B------:R-:W4:Y:S04]  /*ae90*/  LDL.64 R6, [R1+0x38] ;  /* 0x0000380001067983 */ /* 0x000f280000100a00 */
[----:B-1----:R-:W5:Y:S01]  /*aea0*/  LDL.64 R4, [R1+0x30] ;  /* 0x0000300001047983 */ /* 0x002f620000100a00 */
[----:B------:R-:W-:Y:S01]  /*aeb0*/  MOV R134, R3 ;  /* 0x0000000300867202 */ /* 0x000fe20000000f00 */
[----:B------:R-:W-:-:S02]  /*aec0*/  IMAD.MOV.U32 R133, RZ, RZ, R132 ;  /* 0x000000ffff857224 */ /* 0x000fc400078e0084 */
[----:B------:R-:W-:Y:S01]  /*aed0*/  IMAD.MOV.U32 R224, RZ, RZ, R223 ;  /* 0x000000ffffe07224 */ /* 0x000fe200078e00df */
[C---:B--2---:R-:W-:Y:S02]  /*aee0*/  IADD3 R2, P6, R10.reuse, 0x40, RZ ;  /* 0x000000400a027810 */ /* 0x044fe40007fde0ff */
[C---:B------:R-:W-:Y:S02]  /*aef0*/  IADD3 R0, P5, R10.reuse, 0x80, RZ ;  /* 0x000000800a007810 */ /* 0x040fe40007fbe0ff */
[----:B------:R-:W-:Y:S01]  /*af00*/  IADD3 R10, P0, R10, 0xc0, RZ ;  /* 0x000000c00a0a7810 */ /* 0x000fe20007f1e0ff */
[----:B------:R3:W-:Y:S04]  /*af10*/  STL [R1+0x20], R2 ;  /* 0x0000200201007387 */ /* 0x0007e80000100800 */
[----:B------:R4:W-:Y:S04]  /*af20*/  STL [R1+0x18], R0 ;  /* 0x0000180001007387 */ /* 0x0009e80000100800 */
[----:B------:R1:W-:Y:S01]  /*af30*/  STL [R1+0x10], R10 ;  /* 0x0000100a01007387 */ /* 0x0003e20000100800 */
[----:B---3--:R-:W-:Y:S01]  /*af40*/  IMAD.X R2, RZ, RZ, R9, P6 ;  /* 0x000000ffff027224 */ /* 0x008fe200030e0609 */
[----:B----4-:R-:W-:-:S04]  /*af50*/  IADD3 R0, P6, R6, 0x40, RZ ;  /* 0x0000004006007810 */ /* 0x010fc80007fde0ff */
[----:B------:R2:W-:Y:S01]  /*af60*/  STL [R1+0x1c], R2 ;  /* 0x00001c0201007387 */ /* 0x0005e20000100800 */
[----:B-1----:R-:W-:-:S03]  /*af70*/  IMAD.X R10, RZ, RZ, R9, P5 ;  /* 0x000000ffff0a7224 */ /* 0x002fc600028e0609 */
[----:B------:R1:W-:Y:S04]  /*af80*/  STL [R1+0x8], R0 ;  /* 0x0000080001007387 */ /* 0x0003e80000100800 */
[----:B------:R-:W-:Y:S01]  /*af90*/  STL [R1+0x14], R10 ;  /* 0x0000140a01007387 */ /* 0x000fe20000100800 */
[----:B--2---:R-:W-:Y:S01]  /*afa0*/  IADD3 R2, P5, R6, 0x80, RZ ;  /* 0x0000008006027810 */ /* 0x004fe20007fbe0ff */
[----:B-1----:R-:W-:-:S04]  /*afb0*/  IMAD.X R0, RZ, RZ, R9, P0 ;  /* 0x000000ffff007224 */ /* 0x002fc800000e0609 */
[----:B------:R-:W-:Y:S04]  /*afc0*/  STL [R1], R2 ;  /* 0x0000000201007387 */ /* 0x000fe80000100800 */
[----:B------:R5:W-:Y:S01]  /*afd0*/  STL [R1+0xc], R0 ;  /* 0x00000c0001007387 */ /* 0x000be20000100800 */
[----:B------:R-:W-:Y:S02]  /*afe0*/  IADD3 R251, P0, R6, 0xc0, RZ ;  /* 0x000000c006fb7810 */ /* 0x000fe40007f1e0ff */
[----:B-----5:R-:W-:-:S05]  /*aff0*/  IADD3.X R0, RZ, R5, RZ, P6, !PT ;  /* 0x00000005ff007210 */ /* 0x020fca00037fe4ff */
[----:B------:R1:W-:Y:S01]  /*b000*/  STL [R1+0x4], R0 ;  /* 0x0000040001007387 */ /* 0x0003e20000100800 */
[----:B------:R-:W-:Y:S01]  /*b010*/  IMAD.X R252, RZ, RZ, R5, P5 ;  /* 0x000000fffffc7224 */ /* 0x000fe200028e0605 */
[----:B------:R-:W-:Y:S02]  /*b020*/  IADD3.X R250, RZ, R5, RZ, P0, !PT ;  /* 0x00000005fffa7210 */ /* 0x000fe400007fe4ff */
.L_x_1618:
[----:B------:R-:W2:Y:S01]  /*b030*/  LDL.64 R236, [R1+0x40] ;  /* 0x0000400001ec7983 */ /* 0x000ea20000100a00 */
[----:B------:R-:W-:Y:S04]  /*b040*/  DEPBAR.LE SB0, 0x0 ;  /* 0x000080000000791a */ /* 0x000fe80000000000 */
[----:B------:R-:W-:Y:S01]  /*b050*/  ISETP.GT.AND P6, PT, R231, R224, PT ;  /* 0x000000e0e700720c */ /* 0x000fe20003fc4270 */
[----:B------:R-:W3:Y:S01]  /*b060*/  LDL.64 R232, [R1+0x28] ;  /* 0x0000280001e87983 */ /* 0x000ee20000100a00 */
[----:B------:R-:W-:Y:S02]  /*b070*/  MOV R234, c[0x0][0x208] ;  /* 0x0000820000ea7a02 */ /* 0x000fe40000000f00 */
[----:B------:R-:W-:Y:S03]  /*b080*/  MOV R235, c[0x0][0x20c] ;  /* 0x0000830000eb7a02 */ /* 0x000fe60000000f00 */
[----:B------:R-:W4:Y:S04]  /*b090*/  LDL R230, [R1+0x20] ;  /* 0x0000200001e67983 */ /* 0x000f280000100800 */
[----:B------:R-:W5:Y:S02]  /*b0a0*/  LDL R229, [R1+0x1c] ;  /* 0x00001c0001e57983 */ /* 0x000f640000100800 */
[----:B-1----:R-:W-:Y:S01]  /*b0b0*/  @!P6 SHF.R.S32.HI R0, RZ, 0x1f, R224 ;  /* 0x0000001fff00e819 */ /* 0x002fe200000114e0 */
[----:B------:R-:W-:Y:S01]  /*b0c0*/  @!P6 IMAD.WIDE.U32 R2, R224, c[0x0][0x208], RZ ;  /* 0x00008200e002ea25 */ /* 0x000fe200078e00ff */
[----:B------:R-:W5:Y:S03]  /*b0d0*/  LDL R228, [R1+0x18] ;  /* 0x0000180001e47983 */ /* 0x000f660000100800 */
[----:B------:R-:W-:Y:S01]  /*b0e0*/  @!P6 IMAD R0, R0, c[0x0][0x208], RZ ;  /* 0x000082000000ea24 */ /* 0x000fe200078e02ff */
[----:B------:R-:W5:Y:S03]  /*b0f0*/  LDL R226, [R1+0x14] ;  /* 0x0000140001e27983 */ /* 0x000f660000100800 */
[----:B------:R-:W-:Y:S01]  /*b100*/  @!P6 IMAD R20, R224, c[0x0][0x20c], R0 ;  /* 0x00008300e014ea24 */ /* 0x000fe200078e0200 */
[----:B------:R-:W5:Y:S01]  /*b110*/  LDL R227, [R1+0x10] ;  /* 0x0000100001e37983 */ /* 0x000f620000100800 */
[C---:B------:R-:W-:Y:S03]  /*b120*/  @!P6 SHF.L.U32 R0, R2.reuse, 0x6, RZ ;  /* 0x000000060200e819 */ /* 0x040fe600000006ff */
[----:B------:R-:W5:Y:S01]  /*b130*/  LDL R223, [R1+0xc] ;  /* 0x00000c0001df7983 */ /* 0x000f620000100800 */
[----:B------:R-:W-:Y:S03]  /*b140*/  @!P6 IADD3 R28, R3, R20, RZ ;  /* 0x00000014031ce210 */ /* 0x000fe60007ffe0ff */
[----:B------:R-:W-:Y:S01]  /*b150*/  BAR.SYNC.DEFER_BLOCKING 0x0 ;  /* 0x0000000000007b1d */ /* 0x000fe20000010000 */
[----:B------:R-:W-:Y:S07]  /*b160*/  @!P6 SHF.L.U64.HI R2, R2, 0x6, R28 ;  /* 0x000000060202e819 */ /* 0x000fee000001021c */
[----:B------:R-:W-:Y:S08]  /*b170*/  LDSM.16.M88.4 R32, [R203+0x10100] ;  /* 0x01010000cb20783b */ /* 0x000ff00000000200 */
[----:B------:R-:W1:Y:S08]  /*b180*/  LDSM.16.M88.4 R8, [R196+0x8100] ;  /* 0x00810000c408783b */ /* 0x000e700000000200 */
[----:B------:R-:W1:Y:S08]  /*b190*/  LDSM.16.M88.4 R16, [R196+0x8900] ;  /* 0x00890000c410783b */ /* 0x000e700000000200 */
[----:B------:R-:W1:Y:S08]  /*b1a0*/  LDSM.16.M88.4 R24, [R196+0x9100] ;  /* 0x00910000c418783b */ /* 0x000e700000000200 */
[----:B------:R-:W2:Y:S08]  /*b1b0*/  LDSM.16.M88.4 R168, [R196+0x9900] ;  /* 0x00990000c4a8783b */ /* 0x000eb00000000200 */
[----:B------:R-:W-:Y:S01]  /*b1c0*/  LDSM.16.M88.4 R172, [R204+0x10100] ;  /* 0x01010000ccac783b */ /* 0x000fe20000000200 */
[C---:B-1----:R-:W-:Y:S07]  /*b1d0*/  HMMA.16816.F32 R4, R32.reuse, R8, RZ ;  /* 0x000000082004723c */ /* 0x042fee00000018ff */
[----:B------:R-:W1:Y:S01]  /*b1e0*/  LDSM.16.M88.4 R176, [R207] ;  /* 0x00000000cfb0783b */ /* 0x000e620000000200 */
[C---:B------:R-:W-:Y:S07]  /*b1f0*/  HMMA.16816.F32 R8, R32.reuse, R10, RZ ;  /* 0x0000000a2008723c */ /* 0x040fee00000018ff */
[----:B------:R-:W1:Y:S01]  /*b200*/  LDSM.16.M88.4 R180, [R222] ;  /* 0x00000000deb4783b */ /* 0x000e620000000200 */
[C---:B------:R-:W-:Y:S07]  /*b210*/  HMMA.16816.F32 R12, R32.reuse, R16, RZ ;  /* 0x00000010200c723c */ /* 0x040fee00000018ff */
[----:B------:R-:W1:Y:S01]  /*b220*/  LDSM.16.M88.4 R184, [R221] ;  /* 0x00000000ddb8783b */ /* 0x000e620000000200 */
[C---:B------:R-:W-:Y:S07]  /*b230*/  HMMA.16816.F32 R16, R32.reuse, R18, RZ ;  /* 0x000000122010723c */ /* 0x040fee00000018ff */
[----:B------:R-:W1:Y:S01]  /*b240*/  LDSM.16.M88.4 R188, [R220] ;  /* 0x00000000dcbc783b */ /* 0x000e620000000200 */
[C---:B------:R-:W-:Y:S08]  /*b250*/  HMMA.16816.F32 R20, R32.reuse, R24, RZ ;  /* 0x000000182014723c */ /* 0x040ff000000018ff */
[C---:B------:R-:W-:Y:S01]  /*b260*/  HMMA.16816.F32 R24, R32.reuse, R26, RZ ;  /* 0x0000001a2018723c */ /* 0x040fe200000018ff */
[----:B--2---:R-:W-:Y:S04]  /*b270*/  @!P6 IADD3 R3, P5, R0, R236, RZ ;  /* 0x000000ec0003e210 */ /* 0x004fe80007fbe0ff */
[C---:B------:R-:W-:Y:S02]  /*b280*/  @!P6 LEA R192, P0, R3.reuse, c[0x0][0x1f8], 0x1 ;  /* 0x00007e0003c0ea11 */ /* 0x040fe400078008ff */
[----:B---3--:R-:W-:Y:S01]  /*b290*/  @!P6 IADD3.X R28, R2, R233, RZ, P5, !PT ;  /* 0x000000e9021ce210 */ /* 0x008fe20002ffe4ff */
[----:B------:R-:W2:Y:S04]  /*b2a0*/  LDL R232, [R1+0x50] ;  /* 0x0000500001e87983 */ /* 0x000ea80000100800 */
[----:B------:R-:W-:Y:S02]  /*b2b0*/  @!P6 LEA.HI.X R193, R3, c[0x0][0x1fc], R28, 0x1, P0 ;  /* 0x00007f0003c1ea11 */ /* 0x000fe400000f0c1c */
[C---:B------:R-:W-:Y:S01]  /*b2c0*/  HMMA.16816.F32 R28, R32.reuse, R168, RZ ;  /* 0x000000a8201c723c */ /* 0x040fe200000018ff */
[----:B----4-:R-:W-:Y:S02]  /*b2d0*/  @!P6 IADD3 R3, P0, R0, R230, RZ ;  /* 0x000000e60003e210 */ /* 0x010fe40007f1e0ff */
[----:B------:R-:W-:Y:S01]  /*b2e0*/  @!PT LDS RZ, [RZ] ;  /* 0x00000000fffff984 */ /* 0x000fe20000000800 */
[----:B------:R-:W-:Y:S01]  /*b2f0*/  @!PT LDS RZ, [RZ] ;  /* 0x00000000fffff984 */ /* 0x000fe20000000800 */
[----:B------:R-:W-:Y:S01]  /*b300*/  @!PT LDS RZ, [RZ] ;  /* 0x00000000fffff984 */ /* 0x000fe20000000800 */
[----:B------:R3:W-:Y:S02]  /*b310*/  @!P6 LDGSTS.E.BYPASS.LTC128B.128 [R225+0x100], [R192.64], !P4 ;  /* 0x00100000c0e1efae */ /* 0x0007e4000e101d4c */
[C---:B------:R-:W-:Y:S02]  /*b320*/  @!P6 LEA R194, P5, R3.reuse, c[0x0][0x1f8], 0x1 ;  /* 0x00007e0003c2ea11 */ /* 0x040fe400078a08ff */
[----:B-----5:R-:W-:Y:S01]  /*b330*/  @!P6 IADD3.X R135, R2, R229, RZ, P0, !PT ;  /* 0x000000e50287e210 */ /* 0x020fe200007fe4ff */
[----:B------:R-:W-:Y:S01]  /*b340*/  HMMA.16816.F32 R32, R32, R170, RZ ;  /* 0x000000aa2020723c */ /* 0x000fe200000018ff */
[----:B------:R-:W-:Y:S03]  /*b350*/  @!P6 IADD3 R132, P0, R0, R228, RZ ;  /* 0x000000e40084e210 */ /* 0x000fe60007f1e0ff */
[----:B------:R-:W-:Y:S02]  /*b360*/  @!P6 LEA.HI.X R195, R3, c[0x0][0x1fc], R135, 0x1, P5 ;  /* 0x00007f0003c3ea11 */ /* 0x000fe400028f0c87 */
[----:B------:R-:W-:Y:S02]  /*b370*/  @!P6 IADD3.X R169, R2, R226, RZ, P0, !PT ;  /* 0x000000e202a9e210 */ /* 0x000fe400007fe4ff */
[C---:B-1----:R-:W-:Y:S01]  /*b380*/  HMMA.16816.F32 R4, R172.reuse, R176, R4 ;  /* 0x000000b0ac04723c */ /* 0x042fe20000001804 */
[----:B------:R1:W-:Y:S04]  /*b390*/  @!P6 LDGSTS.E.BYPASS.LTC128B.128 [R225+0x2100], [R194.64], !P3 ;  /* 0x02100000c2e1efae */ /* 0x0003e8000d901d4c */
[----:B------:R-:W-:Y:S02]  /*b3a0*/  @!P6 LEA R168, P0, R132, c[0x0][0x1f8], 0x1 ;  /* 0x00007e0084a8ea11 */ /* 0x000fe400078008ff */
[----:B------:R-:W-:Y:S01]  /*b3b0*/  @!P6 IADD3 R3, P5, R0, R227, RZ ;  /* 0x000000e30003e210 */ /* 0x000fe20007fbe0ff */
[C---:B------:R-:W-:Y:S04]  /*b3c0*/  HMMA.16816.F32 R8, R172.reuse, R178, R8 ;  /* 0x000000b2ac08723c */ /* 0x040fe80000001808 */
[----:B------:R-:W-:Y:S02]  /*b3d0*/  @!P6 LEA.HI.X R169, R132, c[0x0][0x1fc], R169, 0x1, P0 ;  /* 0x00007f0084a9ea11 */ /* 0x000fe400000f0ca9 */
[----:B------:R-:W-:Y:S02]  /*b3e0*/  @!P6 IADD3.X R135, R2, R223, RZ, P5, !PT ;  /* 0x000000df0287e210 */ /* 0x000fe40002ffe4ff */
[C---:B------:R-:W-:Y:S01]  /*b3f0*/  HMMA.16816.F32 R12, R172.reuse, R180, R12 ;  /* 0x000000b4ac0c723c */ /* 0x040fe2000000180c */
[----:B------:R4:W-:Y:S03]  /*b400*/  @!P6 LDGSTS.E.BYPASS.LTC128B.128 [R225+0x4100], [R168.64], !P2 ;  /* 0x04100000a8e1efae */ /* 0x0009e6000d101d4c */
[C---:B---3--:R-:W-:Y:S02]  /*b410*/  @!P6 LEA R192, P5, R3.reuse, c[0x0][0x1f8], 0x1 ;  /* 0x00007e0003c0ea11 */ /* 0x048fe400078a08ff */
[----:B------:R-:W-:Y:S02]  /*b420*/  @!P6 LEA R0, P0, R234, R0, 0x5 ;  /* 0x00000000ea00e211 */ /* 0x000fe400078028ff */
[C---:B------:R-:W-:Y:S04]  /*b430*/  HMMA.16816.F32 R16, R172.reuse, R182, R16 ;  /* 0x000000b6ac10723c */ /* 0x040fe80000001810 */
[----:B------:R-:W-:Y:S02]  /*b440*/  @!P6 LEA.HI.X R193, R3, c[0x0][0x1fc], R135, 0x1, P5 ;  /* 0x00007f0003c1ea11 */ /* 0x000fe400028f0c87 */
[----:B------:R-:W-:Y:S02]  /*b450*/  @!P6 IADD3 R132, P5, R0, R236, RZ ;  /* 0x000000ec0084e210 */ /* 0x000fe40007fbe0ff */
[C---:B------:R-:W-:Y:S01]  /*b460*/  HMMA.16816.F32 R20, R172.reuse, R184, R20 ;  /* 0x000000b8ac14723c */ /* 0x040fe20000001814 */
[----:B------:R1:W-:Y:S03]  /*b470*/  @!P6 LDGSTS.E.BYPASS.LTC128B.128 [R225+0x6100], [R192.64], !P1 ;  /* 0x06100000c0e1efae */ /* 0x0003e6000c901d4c */
[----:B------:R-:W-:Y:S02]  /*b480*/  @!P6 LEA.HI.X R2, R234, R2, R235, 0x5, P0 ;  /* 0x00000002ea02e211 */ /* 0x000fe400000f2ceb */
[----:B------:R-:W-:Y:S02]  /*b490*/  @!P6 IADD3 R3, P0, R0, R230, RZ ;  /* 0x000000e60003e210 */ /* 0x000fe40007f1e0ff */
[C---:B------:R-:W-:Y:S01]  /*b4a0*/  HMMA.16816.F32 R24, R172.reuse, R186, R24 ;  /* 0x000000baac18723c */ /* 0x040fe20000001818 */
[----:B------:R-:W3:Y:S03]  /*b4b0*/  LDL R230, [R1+0x8] ;  /* 0x0000080001e67983 */ /* 0x000ee60000100800 */
[----:B------:R-:W-:Y:S02]  /*b4c0*/  @!P6 IADD3.X R135, R2, R233, RZ, P5, !PT ;  /* 0x000000e90287e210 */ /* 0x000fe40002ffe4ff */
[C---:B------:R-:W-:Y:S02]  /*b4d0*/  @!P6 LEA R176, P5, R132.reuse, c[0x0][0x1f8], 0x1 ;  /* 0x00007e0084b0ea11 */ /* 0x040fe400078a08ff */
[C---:B------:R-:W-:Y:S04]  /*b4e0*/  HMMA.16816.F32 R28, R172.reuse, R188, R28 ;  /* 0x000000bcac1c723c */ /* 0x040fe8000000181c */
[----:B------:R-:W-:Y:S02]  /*b4f0*/  @!P6 LEA.HI.X R177, R132, c[0x0][0x1fc], R135, 0x1, P5 ;  /* 0x00007f0084b1ea11 */ /* 0x000fe400028f0c87 */
[----:B----4-:R-:W-:Y:S02]  /*b500*/  @!P6 IADD3.X R168, R2, R229, RZ, P0, !PT ;  /* 0x000000e502a8e210 */ /* 0x010fe400007fe4ff */
[----:B------:R-:W-:Y:S01]  /*b510*/  HMMA.16816.F32 R32, R172, R190, R32 ;  /* 0x000000beac20723c */ /* 0x000fe20000001820 */
[----:B------:R4:W-:Y:S03]  /*b520*/  @!P6 LDGSTS.E.BYPASS.LTC128B.128 [R225+0x1100], [R176.64], !P4 ;  /* 0x01100000b0e1efae */ /* 0x0009e6000e101d4c */
[C---:B------:R-:W-:Y:S02]  /*b530*/  @!P6 LEA R170, P0, R3.reuse, c[0x0][0x1f8], 0x1 ;  /* 0x00007e0003aaea11 */ /* 0x040fe400078008ff */
[----:B------:R-:W-:Y:S02]  /*b540*/  @!P6 IADD3 R132, P5, R0, R228, RZ ;  /* 0x000000e40084e210 */ /* 0x000fe40007fbe0ff */
[----:B------:R-:W-:Y:S01]  /*b550*/  @!P6 LEA.HI.X R171, R3, c[0x0][0x1fc], R168, 0x1, P0 ;  /* 0x00007f0003abea11 */ /* 0x000fe200000f0ca8 */
[----:B------:R-:W5:Y:S03]  /*b560*/  LDL R229, [R1+0x4] ;  /* 0x0000040001e57983 */ /* 0x000f660000100800 */
[----:B------:R-:W-:Y:S01]  /*b570*/  @!P6 IADD3.X R135, R2, R226, RZ, P5, !PT ;  /* 0x000000e20287e210 */ /* 0x000fe20002ffe4ff */
[----:B------:R1:W-:Y:S01]  /*b580*/  @!P6 LDGSTS.E.BYPASS.LTC128B.128 [R225+0x3100], [R170.64], !P3 ;  /* 0x03100000aae1efae */ /* 0x0003e2000d901d4c */
[----:B------:R-:W-:Y:S02]  /*b590*/  @!P6 LEA R168, P5, R132, c[0x0][0x1f8], 0x1 ;  /* 0x00007e0084a8ea11 */ /* 0x000fe400078a08ff */
[----:B------:R-:W-:Y:S02]  /*b5a0*/  @!P6 IADD3 R0, P0, R0, R227, RZ ;  /* 0x000000e30000e210 */ /* 0x000fe40007f1e0ff */
[----:B------:R-:W-:Y:S02]  /*b5b0*/  @!P6 LEA.HI.X R169, R132, c[0x0][0x1fc], R135, 0x1, P5 ;  /* 0x00007f0084a9ea11 */ /* 0x000fe400028f0c87 */
[----:B------:R-:W-:Y:S01]  /*b5c0*/  @!P6 IADD3.X R3, R2, R223, RZ, P0, !PT ;  /* 0x000000df0203e210 */ /* 0x000fe200007fe4ff */
[----:B------:R-:W2:Y:S01]  /*b5d0*/  LDL R226, [R1] ;  /* 0x0000000001e27983 */ /* 0x000ea20000100800 */
[----:B------:R-:W-:Y:S02]  /*b5e0*/  @!P6 LEA R2, P0, R0, c[0x0][0x1f8], 0x1 ;  /* 0x00007e000002ea11 */ /* 0x000fe400078008ff */
[----:B------:R-:W-:Y:S01]  /*b5f0*/  IADD3 R223, R224, -0x1, RZ ;  /* 0xffffffffe0df7810 */ /* 0x000fe20007ffe0ff */
[----:B------:R1:W-:Y:S01]  /*b600*/  @!P6 LDGSTS.E.BYPASS.LTC128B.128 [R225+0x5100], [R168.64], !P2 ;  /* 0x05100000a8e1efae */ /* 0x0003e2000d101d4c */
[----:B------:R-:W-:Y:S07]  /*b610*/  @!P6 LEA.HI.X R3, R0, c[0x0][0x1fc], R3, 0x1, P0 ;  /* 0x00007f000003ea11 */ /* 0x000fee00000f0c03 */
[----:B------:R2:W-:Y:S01]  /*b620*/  @!P6 LDGSTS.E.BYPASS.LTC128B.128 [R225+0x7100], [R2.64], !P1 ;  /* 0x0710000002e1efae */ /* 0x0005e2000c901d4c */
[----:B------:R-:W-:Y:S07]  /*b630*/  ISETP.GT.AND P6, PT, R224, R231, PT ;  /* 0x000000e7e000720c */ /* 0x000fee0003fc4270 */
[----:B----4-:R-:W-:Y:S08]  /*b640*/  LDSM.16.M88.4 R176, [R202+0x8100] ;  /* 0x00810000cab0783b */ /* 0x010ff00000000200 */
[----:B-1----:R-:W-:Y:S08]  /*b650*/  LDSM.16.M88.4 R192, [R202+0x8900] ;  /* 0x00890000cac0783b */ /* 0x002ff00000000200 */
[----:B------:R-:W1:Y:S08]  /*b660*/  LDSM.16.M88.4 R168, [R206+0x10100] ;  /* 0x01010000cea8783b */ /* 0x000e700000000200 */
[----:B------:R-:W4:Y:S08]  /*b670*/  LDSM.16.M88.4 R180, [R202+0x9100] ;  /* 0x00910000cab4783b */ /* 0x000f300000000200 */
[----:B------:R-:W0:Y:S08]  /*b680*/  LDGDEPBAR ;  /* 0x00000000000079af */ /* 0x000e300000000000 */
[----:B------:R-:W4:Y:S08]  /*b690*/  LDSM.16.M88.4 R184, [R202+0x9900] ;  /* 0x00990000cab8783b */ /* 0x000f300000000200 */
[----:B------:R-:W-:Y:S01]  /*b6a0*/  LDSM.16.M88.4 R172, [R205+0x10100] ;  /* 0x01010000cdac783b */ /* 0x000fe20000000200 */
[C---:B-1----:R-:W-:Y:S07]  /*b6b0*/  HMMA.16816.F32 R4, R168.reuse, R176, R4 ;  /* 0x000000b0a804723c */ /* 0x042fee0000001804 */
[----:B------:R-:W-:Y:S01]  /*b6c0*/  LDSM.16.M88.4 R188, [R201+0x800] ;  /* 0x00080000c9bc783b */ /* 0x000fe20000000200 */
[C---:B------:R-:W-:Y:S07]  /*b6d0*/  HMMA.16816.F32 R8, R168.reuse, R178, R8 ;  /* 0x000000b2a808723c */ /* 0x040fee0000001808 */
[----:B------:R-:W1:Y:S01]  /*b6e0*/  LDSM.16.M88.4 R176, [R201] ;  /* 0x00000000c9b0783b */ /* 0x000e620000000200 */
[C---:B------:R-:W-:Y:S08]  /*b6f0*/  HMMA.16816.F32 R12, R168.reuse, R192, R12 ;  /* 0x000000c0a80c723c */ /* 0x040ff0000000180c */
[C---:B------:R-:W-:Y:S01]  /*b700*/  HMMA.16816.F32 R16, R168.reuse, R194, R16 ;  /* 0x000000c2a810723c */ /* 0x040fe20000001810 */
[----:B------:R-:W1:Y:S07]  /*b710*/  LDSM.16.M88.4 R192, [R201+0x1000] ;  /* 0x00100000c9c0783b */ /* 0x000e6e0000000200 */
[C---:B----4-:R-:W-:Y:S08]  /*b720*/  HMMA.16816.F32 R20, R168.reuse, R180, R20 ;  /* 0x000000b4a814723c */ /* 0x050ff00000001814 */
[C---:B------:R-:W-:Y:S01]  /*b730*/  HMMA.16816.F32 R24, R168.reuse, R182, R24 ;  /* 0x000000b6a818723c */ /* 0x040fe20000001818 */
[----:B------:R-:W4:Y:S07]  /*b740*/  LDSM.16.M88.4 R180, [R201+0x1800] ;  /* 0x00180000c9b4783b */ /* 0x000f2e0000000200 */
[C---:B------:R-:W-:Y:S08]  /*b750*/  HMMA.16816.F32 R28, R168.reuse, R184, R28 ;  /* 0x000000b8a81c723c */ /* 0x040ff0000000181c */
[----:B------:R-:W-:Y:S01]  /*b760*/  HMMA.16816.F32 R32, R168, R186, R32 ;  /* 0x000000baa820723c */ /* 0x000fe20000001820 */
[----:B------:R-:W-:Y:S07]  /*b770*/  LDSM.16.M88.4 R168, [R203+0x14100] ;  /* 0x01410000cba8783b */ /* 0x000fee0000000200 */
[C---:B-1----:R-:W-:Y:S01]  /*b780*/  HMMA.16816.F32 R4, R172.reuse, R176, R4 ;  /* 0x000000b0ac04723c */ /* 0x042fe20000001804 */
[----:B------:R-:W1:Y:S07]  /*b790*/  LDSM.16.M88.4 R184, [R196+0xa100] ;  /* 0x00a10000c4b8783b */ /* 0x000e6e0000000200 */
        /* <DEDUP_REMOVED lines=8> */
[C---:B----4-:R-:W-:Y:S08]  /*b820*/  HMMA.16816.F32 R28, R172.reuse, R180, R28 ;  /* 0x000000b4ac1c723c */ /* 0x050ff0000000181c */
[----:B------:R-:W-:Y:S01]  /*b830*/  HMMA.16816.F32 R32, R172, R182, R32 ;  /* 0x000000b6ac20723c */ /* 0x000fe20000001820 */
[----:B------:R-:W4:Y:S07]  /*b840*/  LDSM.16.M88.4 R172, [R196+0xb900] ;  /* 0x00b90000c4ac783b */ /* 0x000f2e0000000200 */
[C---:B-1----:R-:W-:Y:S01]  /*b850*/  HMMA.16816.F32 R4, R168.reuse, R184, R4 ;  /* 0x000000b8a804723c */ /* 0x042fe20000001804 */
[----:B------:R-:W1:Y:S07]  /*b860*/  LDSM.16.M88.4 R180, [R204+0x14100] ;  /* 0x01410000ccb4783b */ /* 0x000e6e0000000200 */
[C---:B------:R-:W-:Y:S01]  /*b870*/  HMMA.16816.F32 R8, R168.reuse, R186, R8 ;  /* 0x000000baa808723c */ /* 0x040fe20000001808 */
[----:B------:R-:W1:Y:S07]  /*b880*/  LDSM.16.M88.4 R184, [R218] ;  /* 0x00000000dab8783b */ /* 0x000e6e0000000200 */
[C---:B------:R-:W-:Y:S08]  /*b890*/  HMMA.16816.F32 R12, R168.reuse, R176, R12 ;  /* 0x000000b0a80c723c */ /* 0x040ff0000000180c */
[C---:B------:R-:W-:Y:S01]  /*b8a0*/  HMMA.16816.F32 R16, R168.reuse, R178, R16 ;  /* 0x000000b2a810723c */ /* 0x040fe20000001810 */
[----:B------:R-:W-:Y:S07]  /*b8b0*/  LDSM.16.M88.4 R176, [R206+0x14100] ;  /* 0x01410000ceb0783b */ /* 0x000fee0000000200 */
[C---:B------:R-:W-:Y:S08]  /*b8c0*/  HMMA.16816.F32 R20, R168.reuse, R188, R20 ;  /* 0x000000bca814723c */ /* 0x040ff00000001814 */
[C---:B------:R-:W-:Y:S01]  /*b8d0*/  HMMA.16816.F32 R24, R168.reuse, R190, R24 ;  /* 0x000000bea818723c */ /* 0x040fe20000001818 */
[----:B------:R-:W-:Y:S07]  /*b8e0*/  LDSM.16.M88.4 R188, [R202+0xa100] ;  /* 0x00a10000cabc783b */ /* 0x000fee0000000200 */
[C---:B----4-:R-:W-:Y:S08]  /*b8f0*/  HMMA.16816.F32 R28, R168.reuse, R172, R28 ;  /* 0x000000aca81c723c */ /* 0x050ff0000000181c */
[----:B------:R-:W-:Y:S01]  /*b900*/  HMMA.16816.F32 R32, R168, R174, R32 ;  /* 0x000000aea820723c */ /* 0x000fe20000001820 */
[----:B------:R-:W4:Y:S07]  /*b910*/  LDSM.16.M88.4 R168, [R217] ;  /* 0x00000000d9a8783b */ /* 0x000f2e0000000200 */
[C---:B-1----:R-:W-:Y:S01]  /*b920*/  HMMA.16816.F32 R4, R180.reuse, R192, R4 ;  /* 0x000000c0b404723c */ /* 0x042fe20000001804 */
[----:B------:R-:W1:Y:S07]  /*b930*/  LDSM.16.M88.4 R172, [R216] ;  /* 0x00000000d8ac783b */ /* 0x000e6e0000000200 */
[C---:B------:R-:W-:Y:S01]  /*b940*/  HMMA.16816.F32 R8, R180.reuse, R194, R8 ;  /* 0x000000c2b408723c */ /* 0x040fe20000001808 */
[----:B------:R-:W1:Y:S07]  /*b950*/  LDSM.16.M88.4 R192, [R202+0xa900] ;  /* 0x00a90000cac0783b */ /* 0x000e6e0000000200 */
[C---:B------:R-:W-:Y:S08]  /*b960*/  HMMA.16816.F32 R12, R180.reuse, R184, R12 ;  /* 0x000000b8b40c723c */ /* 0x040ff0000000180c */
[C---:B------:R-:W-:Y:S01]  /*b970*/  HMMA.16816.F32 R16, R180.reuse, R186, R16 ;  /* 0x000000bab410723c */ /* 0x040fe20000001810 */
[----:B------:R-:W2:Y:S07]  /*b980*/  LDSM.16.M88.4 R184, [R202+0xb100] ;  /* 0x00b10000cab8783b */ /* 0x000eae0000000200 */
[C---:B----4-:R-:W-:Y:S08]  /*b990*/  HMMA.16816.F32 R20, R180.reuse, R168, R20 ;  /* 0x000000a8b414723c */ /* 0x050ff00000001814 */
[C---:B------:R-:W-:Y:S01]  /*b9a0*/  HMMA.16816.F32 R24, R180.reuse, R170, R24 ;  /* 0x000000aab418723c */ /* 0x040fe20000001818 */
[----:B------:R-:W4:Y:S07]  /*b9b0*/  LDSM.16.M88.4 R168, [R202+0xb900] ;  /* 0x00b90000caa8783b */ /* 0x000f2e0000000200 */
[C---:B-1----:R-:W-:Y:S08]  /*b9c0*/  HMMA.16816.F32 R28, R180.reuse, R172, R28 ;  /* 0x000000acb41c723c */ /* 0x042ff0000000181c */
[----:B------:R-:W-:Y:S01]  /*b9d0*/  HMMA.16816.F32 R32, R180, R174, R32 ;  /* 0x000000aeb420723c */ /* 0x000fe20000001820 */
[----:B------:R-:W-:Y:S07]  /*b9e0*/  LDSM.16.M88.4 R172, [R205+0x14100] ;  /* 0x01410000cdac783b */ /* 0x000fee0000000200 */
[C---:B------:R-:W-:Y:S01]  /*b9f0*/  HMMA.16816.F32 R4, R176.reuse, R188, R4 ;  /* 0x000000bcb004723c */ /* 0x040fe20000001804 */
[----:B------:R-:W1:Y:S07]  /*ba00*/  LDSM.16.M88.4 R180, [R201+0x2000] ;  /* 0x00200000c9b4783b */ /* 0x000e6e0000000200 */
[C---:B------:R-:W-:Y:S01]  /*ba10*/  HMMA.16816.F32 R8, R176.reuse, R190, R8 ;  /* 0x000000beb008723c */ /* 0x040fe20000001808 */
[----:B------:R-:W1:Y:S07]  /*ba20*/  LDSM.16.M88.4 R188, [R201+0x2800] ;  /* 0x00280000c9bc783b */ /* 0x000e6e0000000200 */
[C---:B------:R-:W-:Y:S08]  /*ba30*/  HMMA.16816.F32 R12, R176.reuse, R192, R12 ;  /* 0x000000c0b00c723c */ /* 0x040ff0000000180c */
[C---:B------:R-:W-:Y:S01]  /*ba40*/  HMMA.16816.F32 R16, R176.reuse, R194, R16 ;  /* 0x000000c2b010723c */ /* 0x040fe20000001810 */
[----:B------:R-:W3:Y:S07]  /*ba50*/  LDSM.16.M88.4 R192, [R201+0x3000] ;  /* 0x00300000c9c0783b */ /* 0x000eee0000000200 */
[C---:B--2---:R-:W-:Y:S08]  /*ba60*/  HMMA.16816.F32 R20, R176.reuse, R184, R20 ;  /* 0x000000b8b014723c */ /* 0x044ff00000001814 */
[C---:B------:R-:W-:Y:S01]  /*ba70*/  HMMA.16816.F32 R24, R176.reuse, R186, R24 ;  /* 0x000000bab018723c */ /* 0x040fe20000001818 */
[----:B------:R-:W2:Y:S07]  /*ba80*/  LDSM.16.M88.4 R184, [R201+0x3800] ;  /* 0x00380000c9b8783b */ /* 0x000eae0000000200 */
[C---:B----4-:R-:W-:Y:S08]  /*ba90*/  HMMA.16816.F32 R28, R176.reuse, R168, R28 ;  /* 0x000000a8b01c723c */ /* 0x050ff0000000181c */
[----:B------:R-:W-:Y:S01]  /*baa0*/  HMMA.16816.F32 R32, R176, R170, R32 ;  /* 0x000000aab020723c */ /* 0x000fe20000001820 */
[----:B------:R-:W-:Y:S07]  /*bab0*/  LDSM.16.M88.4 R168, [R203+0x18100] ;  /* 0x01810000cba8783b */ /* 0x000fee0000000200 */
[C---:B-1----:R-:W-:Y:S01]  /*bac0*/  HMMA.16816.F32 R4, R172.reuse, R180, R4 ;  /* 0x000000b4ac04723c */ /* 0x042fe20000001804 */
[----:B------:R-:W1:Y:S07]  /*bad0*/  LDSM.16.M88.4 R176, [R196+0xc100] ;  /* 0x00c10000c4b0783b */ /* 0x000e6e0000000200 */
[C---:B------:R-:W-:Y:S01]  /*bae0*/  HMMA.16816.F32 R8, R172.reuse, R182, R8 ;  /* 0x000000b6ac08723c */ /* 0x040fe20000001808 */
[----:B------:R-:W4:Y:S07]  /*baf0*/  LDSM.16.M88.4 R180, [R196+0xc900] ;  /* 0x00c90000c4b4783b */ /* 0x000f2e0000000200 */
[C---:B------:R-:W-:Y:S08]  /*bb00*/  HMMA.16816.F32 R12, R172.reuse, R188, R12 ;  /* 0x000000bcac0c723c */ /* 0x040ff0000000180c */
[C---:B------:R-:W-:Y:S01]  /*bb10*/  HMMA.16816.F32 R16, R172.reuse, R190, R16 ;  /* 0x000000beac10723c */ /* 0x040fe20000001810 */
[----:B------:R-:W4:Y:S07]  /*bb20*/  LDSM.16.M88.4 R188, [R196+0xd100] ;  /* 0x00d10000c4bc783b */ /* 0x000f2e0000000200 */
[C---:B---3--:R-:W-:Y:S08]  /*bb30*/  HMMA.16816.F32 R20, R172.reuse, R192, R20 ;  /* 0x000000c0ac14723c */ /* 0x048ff00000001814 */
[C---:B------:R-:W-:Y:S01]  /*bb40*/  HMMA.16816.F32 R24, R172.reuse, R194, R24 ;  /* 0x000000c2ac18723c */ /* 0x040fe20000001818 */
[----:B------:R-:W3:Y:S07]  /*bb50*/  LDSM.16.M88.4 R192, [R196+0xd900] ;  /* 0x00d90000c4c0783b */ /* 0x000eee0000000200 */
[C---:B--2---:R-:W-:Y:S08]  /*bb60*/  HMMA.16816.F32 R28, R172.reuse, R184, R28 ;  /* 0x000000b8ac1c723c */ /* 0x044ff0000000181c */
[----:B------:R-:W-:Y:S01]  /*bb70*/  HMMA.16816.F32 R32, R172, R186, R32 ;  /* 0x000000baac20723c */ /* 0x000fe20000001820 */
[----:B------:R-:W-:Y:S07]  /*bb80*/  LDSM.16.M88.4 R172, [R204+0x18100] ;  /* 0x01810000ccac783b */ /* 0x000fee0000000200 */
[C---:B-1----:R-:W-:Y:S01]  /*bb90*/  HMMA.16816.F32 R4, R168.reuse, R176, R4 ;  /* 0x000000b0a804723c */ /* 0x042fe20000001804 */
[----:B------:R-:W1:Y:S07]  /*bba0*/  LDSM.16.M88.4 R184, [R215] ;  /* 0x00000000d7b8783b */ /* 0x000e6e0000000200 */
[C---:B------:R-:W-:Y:S01]  /*bbb0*/  HMMA.16816.F32 R8, R168.reuse, R178, R8 ;  /* 0x000000b2a808723c */ /* 0x040fe20000001808 */
[----:B------:R-:W2:Y:S07]  /*bbc0*/  LDSM.16.M88.4 R176, [R214] ;  /* 0x00000000d6b0783b */ /* 0x000eae0000000200 */
[C---:B----4-:R-:W-:Y:S08]  /*bbd0*/  HMMA.16816.F32 R12, R168.reuse, R180, R12 ;  /* 0x000000b4a80c723c */ /* 0x050ff0000000180c */
[C---:B------:R-:W-:Y:S01]  /*bbe0*/  HMMA.16816.F32 R16, R168.reuse, R182, R16 ;  /* 0x000000b6a810723c */ /* 0x040fe20000001810 */
[----:B------:R-:W4:Y:S07]  /*bbf0*/  LDSM.16.M88.4 R180, [R213] ;  /* 0x00000000d5b4783b */ /* 0x000f2e0000000200 */
[C---:B------:R-:W-:Y:S08]  /*bc00*/  HMMA.16816.F32 R20, R168.reuse, R188, R20 ;  /* 0x000000bca814723c */ /* 0x040ff00000001814 */
[C---:B------:R-:W-:Y:S01]  /*bc10*/  HMMA.16816.F32 R24, R168.reuse, R190, R24 ;  /* 0x000000bea818723c */ /* 0x040fe20000001818 */
[----:B------:R-:W-:Y:S07]  /*bc20*/  LDSM.16.M88.4 R188, [R206+0x18100] ;  /* 0x01810000cebc783b */ /* 0x000fee0000000200 */
[C---:B---3--:R-:W-:Y:S08]  /*bc30*/  HMMA.16816.F32 R28, R168.reuse, R192, R28 ;  /* 0x000000c0a81c723c */ /* 0x048ff0000000181c */
[----:B------:R-:W-:Y:S01]  /*bc40*/  HMMA.16816.F32 R32, R168, R194, R32 ;  /* 0x000000c2a820723c */ /* 0x000fe20000001820 */
[----:B------:R-:W3:Y:S07]  /*bc50*/  LDSM.16.M88.4 R168, [R212] ;  /* 0x00000000d4a8783b */ /* 0x000eee0000000200 */
[C---:B-1----:R-:W-:Y:S01]  /*bc60*/  HMMA.16816.F32 R4, R172.reuse, R184, R4 ;  /* 0x000000b8ac04723c */ /* 0x042fe20000001804 */
[----:B------:R-:W1:Y:S07]  /*bc70*/  LDSM.16.M88.4 R192, [R202+0xc100] ;  /* 0x00c10000cac0783b */ /* 0x000e6e0000000200 */
[C---:B------:R-:W-:Y:S01]  /*bc80*/  HMMA.16816.F32 R8, R172.reuse, R186, R8 ;  /* 0x000000baac08723c */ /* 0x040fe20000001808 */
[----:B------:R-:W1:Y:S07]  /*bc90*/  LDSM.16.M88.4 R184, [R202+0xc900] ;  /* 0x00c90000cab8783b */ /* 0x000e6e0000000200 */
[C---:B--2---:R-:W-:Y:S08]  /*bca0*/  HMMA.16816.F32 R12, R172.reuse, R176, R12 ;  /* 0x000000b0ac0c723c */ /* 0x044ff0000000180c */
[C---:B------:R-:W-:Y:S01]  /*bcb0*/  HMMA.16816.F32 R16, R172.reuse, R178, R16 ;  /* 0x000000b2ac10723c */ /* 0x040fe20000001810 */
[----:B------:R-:W-:Y:S07]  /*bcc0*/  LDSM.16.M88.4 R176, [R205+0x18100] ;  /* 0x01810000cdb0783b */ /* 0x000fee0000000200 */
[C---:B----4-:R-:W-:Y:S08]  /*bcd0*/  HMMA.16816.F32 R20, R172.reuse, R180, R20 ;  /* 0x000000b4ac14723c */ /* 0x050ff00000001814 */
[C---:B------:R-:W-:Y:S01]  /*bce0*/  HMMA.16816.F32 R24, R172.reuse, R182, R24 ;  /* 0x000000b6ac18723c */ /* 0x040fe20000001818 */
[----:B------:R-:W-:Y:S07]  /*bcf0*/  LDSM.16.M88.4 R180, [R201+0x4000] ;  /* 0x00400000c9b4783b */ /* 0x000fee0000000200 */
[C---:B---3--:R-:W-:Y:S08]  /*bd00*/  HMMA.16816.F32 R28, R172.reuse, R168, R28 ;  /* 0x000000a8ac1c723c */ /* 0x048ff0000000181c */
[----:B------:R-:W-:Y:S01]  /*bd10*/  HMMA.16816.F32 R32, R172, R170, R32 ;  /* 0x000000aaac20723c */ /* 0x000fe20000001820 */
[----:B------:R-:W2:Y:S07]  /*bd20*/  LDSM.16.M88.4 R168, [R202+0xd100] ;  /* 0x00d10000caa8783b */ /* 0x000eae0000000200 */
[C---:B-1----:R-:W-:Y:S01]  /*bd30*/  HMMA.16816.F32 R4, R188.reuse, R192, R4 ;  /* 0x000000c0bc04723c */ /* 0x042fe20000001804 */
[----:B------:R-:W1:Y:S07]  /*bd40*/  LDSM.16.M88.4 R172, [R202+0xd900] ;  /* 0x00d90000caac783b */ /* 0x000e6e0000000200 */
[C---:B------:R-:W-:Y:S01]  /*bd50*/  HMMA.16816.F32 R8, R188.reuse, R194, R8 ;  /* 0x000000c2bc08723c */ /* 0x040fe20000001808 */
[----:B------:R-:W3:Y:S07]  /*bd60*/  LDSM.16.M88.4 R192, [R201+0x4800] ;  /* 0x00480000c9c0783b */ /* 0x000eee0000000200 */
        /* <DEDUP_REMOVED lines=8> */
[----:B------:R-:W-:Y:S07]  /*bdf0*/  LDSM.16.M88.4 R172, [R203+0x1c100] ;  /* 0x01c10000cbac783b */ /* 0x000fee0000000200 */
[C---:B------:R-:W-:Y:S01]  /*be00*/  HMMA.16816.F32 R4, R176.reuse, R180, R4 ;  /* 0x000000b4b004723c */ /* 0x040fe20000001804 */
[----:B------:R-:W-:Y:S07]  /*be10*/  LDSM.16.M88.4 R188, [R196+0xe900] ;  /* 0x00e90000c4bc783b */ /* 0x000fee0000000200 */
[C---:B------:R-:W-:Y:S01]  /*be20*/  HMMA.16816.F32 R8, R176.reuse, R182, R8 ;  /* 0x000000b6b008723c */ /* 0x040fe20000001808 */
[----:B------:R-:W1:Y:S07]  /*be30*/  LDSM.16.M88.4 R180, [R196+0xe100] ;  /* 0x00e10000c4b4783b */ /* 0x000e6e0000000200 */
[C---:B---3--:R-:W-:Y:S08]  /*be40*/  HMMA.16816.F32 R12, R176.reuse, R192, R12 ;  /* 0x000000c0b00c723c */ /* 0x048ff0000000180c */
[C---:B------:R-:W-:Y:S01]  /*be50*/  HMMA.16816.F32 R16, R176.reuse, R194, R16 ;  /* 0x000000c2b010723c */ /* 0x040fe20000001810 */
[----:B------:R-:W3:Y:S07]  /*be60*/  LDSM.16.M88.4 R192, [R196+0xf100] ;  /* 0x00f10000c4c0783b */ /* 0x000eee0000000200 */
[C---:B----4-:R-:W-:Y:S08]  /*be70*/  HMMA.16816.F32 R20, R176.reuse, R184, R20 ;  /* 0x000000b8b014723c */ /* 0x050ff00000001814 */
[C---:B------:R-:W-:Y:S01]  /*be80*/  HMMA.16816.F32 R24, R176.reuse, R186, R24 ;  /* 0x000000bab018723c */ /* 0x040fe20000001818 */
[----:B------:R-:W4:Y:S07]  /*be90*/  LDSM.16.M88.4 R184, [R196+0xf900] ;  /* 0x00f90000c4b8783b */ /* 0x000f2e0000000200 */
[C---:B--2---:R-:W-:Y:S08]  /*bea0*/  HMMA.16816.F32 R28, R176.reuse, R168, R28 ;  /* 0x000000a8b01c723c */ /* 0x044ff0000000181c */
[----:B------:R-:W-:Y:S01]  /*beb0*/  HMMA.16816.F32 R32, R176, R170, R32 ;  /* 0x000000aab020723c */ /* 0x000fe20000001820 */
[----:B------:R-:W-:Y:S07]  /*bec0*/  LDSM.16.M88.4 R168, [R204+0x1c100] ;  /* 0x01c10000cca8783b */ /* 0x000fee0000000200 */
[C---:B-1----:R-:W-:Y:S01]  /*bed0*/  HMMA.16816.F32 R4, R172.reuse, R180, R4 ;  /* 0x000000b4ac04723c */ /* 0x042fe20000001804 */
[----:B------:R-:W1:Y:S07]  /*bee0*/  LDSM.16.M88.4 R176, [R211] ;  /* 0x00000000d3b0783b */ /* 0x000e6e0000000200 */
        /* <DEDUP_REMOVED lines=8> */
[C---:B----4-:R-:W-:Y:S08]  /*bf70*/  HMMA.16816.F32 R28, R172.reuse, R184, R28 ;  /* 0x000000b8ac1c723c */ /* 0x050ff0000000181c */
[----:B------:R-:W-:Y:S01]  /*bf80*/  HMMA.16816.F32 R32, R172, R186, R32 ;  /* 0x000000baac20723c */ /* 0x000fe20000001820 */
[----:B------:R-:W-:Y:S07]  /*bf90*/  LDSM.16.M88.4 R172, [R206+0x1c100] ;  /* 0x01c10000ceac783b */ /* 0x000fee0000000200 */
[C---:B-1----:R-:W-:Y:S01]  /*bfa0*/  HMMA.16816.F32 R4, R168.reuse, R176, R4 ;  /* 0x000000b0a804723c */ /* 0x042fe20000001804 */
[----:B------:R-:W1:Y:S07]  /*bfb0*/  LDSM.16.M88.4 R184, [R202+0xe100] ;  /* 0x00e10000cab8783b */ /* 0x000e6e0000000200 */
[C---:B------:R-:W-:Y:S01]  /*bfc0*/  HMMA.16816.F32 R8, R168.reuse, R178, R8 ;  /* 0x000000b2a808723c */ /* 0x040fe20000001808 */
[----:B------:R-:W4:Y:S07]  /*bfd0*/  LDSM.16.M88.4 R176, [R202+0xe900] ;  /* 0x00e90000cab0783b */ /* 0x000f2e0000000200 */
        /* <DEDUP_REMOVED lines=8> */
[----:B------:R-:W3:Y:S07]  /*c060*/  LDSM.16.M88.4 R168, [R202+0xf900] ;  /* 0x00f90000caa8783b */ /* 0x000eee0000000200 */
[C---:B-1----:R-:W-:Y:S01]  /*c070*/  HMMA.16816.F32 R4, R172.reuse, R184, R4 ;  /* 0x000000b8ac04723c */ /* 0x042fe20000001804 */
[----:B------:R-:W5:Y:S06]  /*c080*/  LDL.64 R184, [R1+0x30] ;  /* 0x0000300001b87983 */ /* 0x000f6c0000100a00 */
[----:B------:R-:W1:Y:S01]  /*c090*/  LDSM.16.M88.4 R192, [R201+0x6000] ;  /* 0x00600000c9c0783b */ /* 0x000e620000000200 */
[C---:B------:R-:W-:Y:S07]  /*c0a0*/  HMMA.16816.F32 R8, R172.reuse, R186, R8 ;  /* 0x000000baac08723c */ /* 0x040fee0000001808 */
[----:B------:R-:W5:Y:S01]  /*c0b0*/  LDL.64 R186, [R1+0x38] ;  /* 0x0000380001ba7983 */ /* 0x000f620000100a00 */
[C---:B----4-:R-:W-:Y:S08]  /*c0c0*/  HMMA.16816.F32 R12, R172.reuse, R176, R12 ;  /* 0x000000b0ac0c723c */ /* 0x050ff0000000180c */
[C---:B------:R-:W-:Y:S08]  /*c0d0*/  HMMA.16816.F32 R16, R172.reuse, R178, R16 ;  /* 0x000000b2ac10723c */ /* 0x040ff00000001810 */
[C---:B--2---:R-:W-:Y:S08]  /*c0e0*/  HMMA.16816.F32 R20, R172.reuse, R180, R20 ;  /* 0x000000b4ac14723c */ /* 0x044ff00000001814 */
[C---:B------:R-:W-:Y:S07]  /*c0f0*/  HMMA.16816.F32 R24, R172.reuse, R182, R24 ;  /* 0x000000b6ac18723c */ /* 0x040fee0000001818 */
[----:B------:R-:W-:Y:S01]  /*c100*/  MOV R183, c[0x0][0x1e0] ;  /* 0x0000780000b77a02 */ /* 0x000fe20000000f00 */
[C---:B---3--:R-:W-:Y:S04]  /*c110*/  HMMA.16816.F32 R28, R172.reuse, R168, R28 ;  /* 0x000000a8ac1c723c */ /* 0x048fe8000000181c */
[----:B------:R-:W-:Y:S04]  /*c120*/  SHF.L.U32 R183, R183, 0x5, RZ ;  /* 0x00000005b7b77819 */ /* 0x000fe800000006ff */
[----:B------:R-:W-:Y:S01]  /*c130*/  HMMA.16816.F32 R32, R172, R170, R32 ;  /* 0x000000aaac20723c */ /* 0x000fe20000001820 */
[----:B------:R-:W2:Y:S07]  /*c140*/  LDSM.16.M88.4 R168, [R201+0x6800] ;  /* 0x00680000c9a8783b */ /* 0x000eae0000000200 */
[C---:B-1----:R-:W-:Y:S08]  /*c150*/  HMMA.16816.F32 R4, R188.reuse, R192, R4 ;  /* 0x000000c0bc04723c */ /* 0x042ff00000001804 */
[C---:B------:R-:W-:Y:S11]  /*c160*/  HMMA.16816.F32 R8, R188.reuse, R194, R8 ;  /* 0x000000c2bc08723c */ /* 0x040ff60000001808 */
[----:B------:R-:W-:Y:S05]  /*c170*/  @!UPT UIADD3 URZ, URZ, URZ, URZ ;  /* 0x0000003f3f3ff290 */ /* 0x000fea000fffe03f */
[----:B------:R-:W-:Y:S02]  /*c180*/  FMUL.FTZ R4, R4, c[0x0][0x320] ;  /* 0x0000c80004047a20 */ /* 0x000fe40000410000 */
[----:B------:R-:W-:Y:S02]  /*c190*/  FMUL.FTZ R5, R5, c[0x0][0x320] ;  /* 0x0000c80005057a20 */ /* 0x000fe40000410000 */
[----:B------:R-:W-:Y:S01]  /*c1a0*/  FMUL.FTZ R6, R6, c[0x0][0x320] ;  /* 0x0000c80006067a20 */ /* 0x000fe20000410000 */
[----:B------:R-:W1:Y:S01]  /*c1b0*/  MUFU.TANH R172, R4 ;  /* 0x0000000400ac7308 */ /* 0x000e620000002400 */
[----:B------:R-:W-:Y:S02]  /*c1c0*/  FMUL.FTZ R7, R7, c[0x0][0x320] ;  /* 0x0000c80007077a20 */ /* 0x000fe40000410000 */
[----:B------:R-:W-:Y:S01]  /*c1d0*/  FMUL.FTZ R8, R8, c[0x0][0x320] ;  /* 0x0000c80008087a20 */ /* 0x000fe20000410000 */
[C---:B--2---:R-:W-:Y:S03]  /*c1e0*/  HMMA.16816.F32 R12, R188.reuse, R168, R12 ;  /* 0x000000a8bc0c723c */ /* 0x044fe6000000180c */
[----:B------:R-:W-:Y:S02]  /*c1f0*/  FMUL.FTZ R9, R9, c[0x0][0x320] ;  /* 0x0000c80009097a20 */ /* 0x000fe40000410000 */
[----:B------:R-:W-:Y:S01]  /*c200*/  FMUL.FTZ R10, R10, c[0x0][0x320] ;  /* 0x0000c8000a0a7a20 */ /* 0x000fe20000410000 */
[----:B------:R-:W2:Y:S01]  /*c210*/  MUFU.TANH R173, R5 ;  /* 0x0000000500ad7308 */ /* 0x000ea20000002400 */
[----:B------:R-:W-:Y:S01]  /*c220*/  FMUL.FTZ R11, R11, c[0x0][0x320] ;  /* 0x0000c8000b0b7a20 */ /* 0x000fe20000410000 */
[C---:B------:R-:W-:Y:S08]  /*c230*/  HMMA.16816.F32 R16, R188.reuse, R170, R16 ;  /* 0x000000aabc10723c */ /* 0x040ff00000001810 */
[----:B------:R-:W3:Y:S01]  /*c240*/  MUFU.TANH R178, R6 ;  /* 0x0000000600b27308 */ /* 0x000ee20000002400 */
[----:B-1----:R-:W-:Y:S07]  /*c250*/  FMNMX.FTZ R0, R172, R133, !PT ;  /* 0x00000085ac007209 */ /* 0x002fee0007810000 */
[----:B------:R-:W-:Y:S02]  /*c260*/  FMUL.FTZ R12, R12, c[0x0][0x320] ;  /* 0x0000c8000c0c7a20 */ /* 0x000fe40000410000 */
[----:B------:R1:W4:Y:S01]  /*c270*/  MUFU.TANH R177, R7 ;  /* 0x0000000700b17308 */ /* 0x0003220000002400 */
[----:B------:R-:W-:Y:S02]  /*c280*/  FMUL.FTZ R13, R13, c[0x0][0x320] ;  /* 0x0000c8000d0d7a20 */ /* 0x000fe40000410000 */
[----:B------:R-:W-:Y:S01]  /*c290*/  FMUL.FTZ R14, R14, c[0x0][0x320] ;  /* 0x0000c8000e0e7a20 */ /* 0x000fe20000410000 */
[----:B--2---:R-:W-:Y:S01]  /*c2a0*/  FMNMX.FTZ R0, R173, R0, !PT ;  /* 0x00000000ad007209 */ /* 0x004fe20007810000 */
[----:B------:R-:W-:Y:S02]  /*c2b0*/  FMUL.FTZ R15, R15, c[0x0][0x320] ;  /* 0x0000c8000f0f7a20 */ /* 0x000fe40000410000 */
[----:B------:R-:W-:Y:S02]  /*c2c0*/  FMUL.FTZ R16, R16, c[0x0][0x320] ;  /* 0x0000c80010107a20 */ /* 0x000fe40000410000 */
[----:B------:R-:W-:Y:S01]  /*c2d0*/  FMUL.FTZ R17, R17, c[0x0][0x320] ;  /* 0x0000c80011117a20 */ /* 0x000fe20000410000 */
[----:B------:R-:W2:Y:S01]  /*c2e0*/  MUFU.TANH R174, R8 ;  /* 0x0000000800ae7308 */ /* 0x000ea20000002400 */
[----:B------:R-:W-:Y:S02]  /*c2f0*/  FMUL.FTZ R18, R18, c[0x0][0x320] ;  /* 0x0000c80012127a20 */ /* 0x000fe40000410000 */
[----:B------:R-:W-:Y:S01]  /*c300*/  FMUL.FTZ R19, R19, c[0x0][0x320] ;  /* 0x0000c80013137a20 */ /* 0x000fe20000410000 */
[----:B---3--:R-:W-:Y:S06]  /*c310*/  FMNMX.FTZ R2, R178, R134, !PT ;  /* 0x00000086b2027209 */ /* 0x008fec0007810000 */
[----:B------:R-:W3:Y:S01]  /*c320*/  MUFU.TANH R169, R9 ;  /* 0x0000000900a97308 */ /* 0x000ee20000002400 */
[----:B-1----:R-:W1:Y:S01]  /*c330*/  LDSM.16.M88.4 R4, [R201+0x7000] ;  /* 0x00700000c904783b */ /* 0x002e620000000200 */
[----:B----4-:R-:W-:Y:S08]  /*c340*/  FMNMX.FTZ R2, R177, R2, !PT ;  /* 0x00000002b1027209 */ /* 0x010ff00007810000 */
[----:B------:R-:W4:Y:S01]  /*c350*/  MUFU.TANH R175, R10 ;  /* 0x0000000a00af7308 */ /* 0x000f220000002400 */
[----:B--2---:R-:W-:Y:S09]  /*c360*/  FMNMX.FTZ R0, R174, R0, !PT ;  /* 0x00000000ae007209 */ /* 0x004ff20007810000 */
[----:B------:R2:W1:Y:S01]  /*c370*/  MUFU.TANH R176, R11 ;  /* 0x0000000b00b07308 */ /* 0x0004620000002400 */
[----:B---3--:R-:W-:Y:S09]  /*c380*/  FMNMX.FTZ R0, R169, R0, !PT ;  /* 0x00000000a9007209 */ /* 0x008ff20007810000 */
[----:B------:R-:W-:Y:S01]  /*c390*/  MUFU.TANH R227, R18 ;  /* 0x0000001200e37308 */ /* 0x000fe20000002400 */
[----:B----4-:R-:W-:Y:S09]  /*c3a0*/  FMNMX.FTZ R2, R175, R2, !PT ;  /* 0x00000002af027209 */ /* 0x010ff20007810000 */
[----:B------:R-:W3:Y:S01]  /*c3b0*/  MUFU.TANH R171, R12 ;  /* 0x0000000c00ab7308 */ /* 0x000ee20000002400 */
[C---:B-1----:R-:W-:Y:S01]  /*c3c0*/  HMMA.16816.F32 R20, R188.reuse, R4, R20 ;  /* 0x00000004bc14723c */ /* 0x042fe20000001814 */
[----:B--2---:R-:W1:Y:S01]  /*c3d0*/  LDSM.16.M88.4 R8, [R201+0x7800] ;  /* 0x00780000c908783b */ /* 0x004e620000000200 */
[----:B------:R-:W-:Y:S07]  /*c3e0*/  DEPBAR.LE SB0, 0x0 ;  /* 0x000080000000791a */ /* 0x000fee0000000000 */
[----:B------:R-:W2:Y:S03]  /*c3f0*/  MUFU.TANH R179, R13 ;  /* 0x0000000d00b37308 */ /* 0x000ea60000002400 */
[----:B------:R-:W-:Y:S01]  /*c400*/  FMNMX.FTZ R2, R176, R2, !PT ;  /* 0x00000002b0027209 */ /* 0x000fe20007810000 */
[C---:B------:R-:W-:Y:S01]  /*c410*/  HMMA.16816.F32 R24, R188.reuse, R6, R24 ;  /* 0x00000006bc18723c */ /* 0x040fe20000001818 */
[----:B------:R-:W-:Y:S04]  /*c420*/  BAR.SYNC.DEFER_BLOCKING 0x0 ;  /* 0x0000000000007b1d */ /* 0x000fe80000010000 */
[----:B---3--:R-:W-:Y:S07]  /*c430*/  FMNMX.FTZ R0, R171, R0, !PT ;  /* 0x00000000ab007209 */ /* 0x008fee0007810000 */
[----:B------:R-:W-:Y:S02]  /*c440*/  FMUL.FTZ R23, R23, c[0x0][0x320] ;  /* 0x0000c80017177a20 */ /* 0x000fe40000410000 */
[----:B------:R-:W-:Y:S02]  /*c450*/  FMUL.FTZ R20, R20, c[0x0][0x320] ;  /* 0x0000c80014147a20 */ /* 0x000fe40000410000 */
[----:B------:R-:W-:Y:S02]  /*c460*/  FMUL.FTZ R22, R22, c[0x0][0x320] ;  /* 0x0000c80016167a20 */ /* 0x000fe40000410000 */
[----:B------:R-:W-:Y:S01]  /*c470*/  FMUL.FTZ R21, R21, c[0x0][0x320] ;  /* 0x0000c80015157a20 */ /* 0x000fe20000410000 */
[----:B--2---:R-:W-:Y:S05]  /*c480*/  FMNMX.FTZ R0, R179, R0, !PT ;  /* 0x00000000b3007209 */ /* 0x004fea0007810000 */
[----:B------:R-:W-:Y:S01]  /*c490*/  FMUL.FTZ R24, R24, c[0x0][0x320] ;  /* 0x0000c80018187a20 */ /* 0x000fe20000410000 */
[----:B------:R-:W2:Y:S01]  /*c4a0*/  MUFU.TANH R180, R14 ;  /* 0x0000000e00b47308 */ /* 0x000ea20000002400 */
[----:B------:R-:W-:Y:S02]  /*c4b0*/  FMUL.FTZ R25, R25, c[0x0][0x320] ;  /* 0x0000c80019197a20 */ /* 0x000fe40000410000 */
[----:B------:R-:W-:Y:S02]  /*c4c0*/  FMUL.FTZ R26, R26, c[0x0][0x320] ;  /* 0x0000c8001a1a7a20 */ /* 0x000fe40000410000 */
[----:B------:R-:W-:Y:S01]  /*c4d0*/  FMUL.FTZ R27, R27, c[0x0][0x320] ;  /* 0x0000c8001b1b7a20 */ /* 0x000fe20000410000 */
[C---:B-1----:R-:W-:Y:S04]  /*c4e0*/  HMMA.16816.F32 R28, R188.reuse, R8, R28 ;  /* 0x00000008bc1c723c */ /* 0x042fe8000000181c */
[----:B------:R-:W1:Y:S03]  /*c4f0*/  MUFU.TANH R182, R16 ;  /* 0x0000001000b67308 */ /* 0x000e660000002400 */
[----:B------:R-:W-:Y:S01]  /*c500*/  @P6 IMAD.WIDE.U32 R8, R223, c[0x0][0x1e0], RZ ;  /* 0x00007800df086a25 */ /* 0x000fe200078e00ff */
[----:B------:R-:W-:Y:S06]  /*c510*/  HMMA.16816.F32 R32, R188, R10, R32 ;  /* 0x0000000abc20723c */ /* 0x000fec0000001820 */
[----:B------:R-:W3:Y:S01]  /*c520*/  MUFU.TANH R181, R15 ;  /* 0x0000000f00b57308 */ /* 0x000ee20000002400 */
[----:B------:R-:W-:Y:S02]  /*c530*/  @P6 SHF.L.U32 R5, R8, 0x6, RZ ;  /* 0x0000000608056819 */ /* 0x000fe400000006ff */
[----:B--2---:R-:W-:Y:S07]  /*c540*/  FMNMX.FTZ R2, R180, R2, !PT ;  /* 0x00000002b4027209 */ /* 0x004fee0007810000 */
[----:B------:R-:W2:Y:S01]  /*c550*/  MUFU.TANH R192, R17 ;  /* 0x0000001100c07308 */ /* 0x000ea20000002400 */
[----:B------:R-:W-:Y:S01]  /*c560*/  FMUL.FTZ R28, R28, c[0x0][0x320] ;  /* 0x0000c8001c1c7a20 */ /* 0x000fe20000410000 */
[----:B-1----:R-:W-:Y:S01]  /*c570*/  FMNMX.FTZ R0, R182, R0, !PT ;  /* 0x00000000b6007209 */ /* 0x002fe20007810000 */
[----:B------:R-:W-:Y:S02]  /*c580*/  FMUL.FTZ R29, R29, c[0x0][0x320] ;  /* 0x0000c8001d1d7a20 */ /* 0x000fe40000410000 */
[----:B------:R-:W-:Y:S02]  /*c590*/  FMUL.FTZ R30, R30, c[0x0][0x320] ;  /* 0x0000c8001e1e7a20 */ /* 0x000fe40000410000 */
[----:B------:R-:W-:Y:S03]  /*c5a0*/  FMUL.FTZ R31, R31, c[0x0][0x320] ;  /* 0x0000c8001f1f7a20 */ /* 0x000fe60000410000 */
[----:B------:R-:W1:Y:S01]  /*c5b0*/  MUFU.TANH R234, R20 ;  /* 0x0000001400ea7308 */ /* 0x000e620000002400 */
[----:B------:R-:W-:Y:S02]  /*c5c0*/  FMUL.FTZ R32, R32, c[0x0][0x320] ;  /* 0x0000c80020207a20 */ /* 0x000fe40000410000 */
[----:B------:R-:W-:Y:S01]  /*c5d0*/  FMUL.FTZ R33, R33, c[0x0][0x320] ;  /* 0x0000c80021217a20 */ /* 0x000fe20000410000 */
[----:B---3--:R-:W-:Y:S01]  /*c5e0*/  FMNMX.FTZ R2, R181, R2, !PT ;  /* 0x00000002b5027209 */ /* 0x008fe20007810000 */
[----:B------:R-:W-:Y:S03]  /*c5f0*/  FMUL.FTZ R34, R34, c[0x0][0x320] ;  /* 0x0000c80022227a20 */ /* 0x000fe60000410000 */
[----:B------:R-:W-:Y:S02]  /*c600*/  FMNMX.FTZ R2, R227, R2, !PT ;  /* 0x00000002e3027209 */ /* 0x000fe40007810000 */
[----:B------:R-:W-:Y:S01]  /*c610*/  MUFU.TANH R235, R21 ;  /* 0x0000001500eb7308 */ /* 0x000fe20000002400 */
[----:B--2---:R-:W-:Y:S09]  /*c620*/  FMNMX.FTZ R0, R192, R0, !PT ;  /* 0x00000000c0007209 */ /* 0x004ff20007810000 */
[----:B------:R-:W2:Y:S01]  /*c630*/  MUFU.TANH R228, R19 ;  /* 0x0000001300e47308 */ /* 0x000ea20000002400 */
[----:B-1----:R-:W-:Y:S09]  /*c640*/  FMNMX.FTZ R0, R234, R0, !PT ;  /* 0x00000000ea007209 */ /* 0x002ff20007810000 */
[----:B------:R-:W1:Y:S10]  /*c650*/  MUFU.TANH R238, R24 ;  /* 0x0000001800ee7308 */ /* 0x000e740000002400 */
[----:B------:R-:W3:Y:S01]  /*c660*/  MUFU.TANH R239, R25 ;  /* 0x0000001900ef7308 */ /* 0x000ee20000002400 */
[----:B--2---:R-:W-:Y:S02]  /*c670*/  FMNMX.FTZ R3, R228, R2, !PT ;  /* 0x00000002e4037209 */ /* 0x004fe40007810000 */
[----:B------:R-:W-:Y:S01]  /*c680*/  FMNMX.FTZ R2, R235, R0, !PT ;  /* 0x00000000eb027209 */ /* 0x000fe20007810000 */
[----:B------:R-:W-:Y:S06]  /*c690*/  FMUL.FTZ R0, R35, c[0x0][0x320] ;  /* 0x0000c80023007a20 */ /* 0x000fec0000410000 */
[----:B------:R-:W2:Y:S01]  /*c6a0*/  MUFU.TANH R242, R28 ;  /* 0x0000001c00f27308 */ /* 0x000ea20000002400 */
[----:B-1----:R-:W-:Y:S02]  /*c6b0*/  FMNMX.FTZ R2, R238, R2, !PT ;  /* 0x00000002ee027209 */ /* 0x002fe40007810000 */
[----:B-----5:R-:W-:Y:S07]  /*c6c0*/  @P6 IADD3 R6, P5, R5, R186, RZ ;  /* 0x000000ba05066210 */ /* 0x020fee0007fbe0ff */
[----:B------:R3:W-:Y:S01]  /*c6d0*/  MUFU.TANH R168, R0 ;  /* 0x0000000000a87308 */ /* 0x0007e20000002400 */
[----:B------:R-:W-:Y:S09]  /*c6e0*/  @P6 LEA R20, P0, R6, c[0x0][0x1c8], 0x1 ;  /* 0x0000720006146a11 */ /* 0x000ff200078008ff */
[----:B------:R-:W1:Y:S10]  /*c6f0*/  MUFU.TANH R243, R29 ;  /* 0x0000001d00f37308 */ /* 0x000e740000002400 */
[----:B------:R-:W4:Y:S01]  /*c700*/  MUFU.TANH R236, R22 ;  /* 0x0000001600ec7308 */ /* 0x000f220000002400 */
[----:B---3--:R-:W-:Y:S04]  /*c710*/  FMNMX.FTZ R0, R239, R2, !PT ;  /* 0x00000002ef007209 */ /* 0x008fe80007810000 */
[----:B--2---:R-:W-:Y:S05]  /*c720*/  FMNMX.FTZ R0, R242, R0, !PT ;  /* 0x00000000f2007209 */ /* 0x004fea0007810000 */
[----:B------:R-:W2:Y:S01]  /*c730*/  MUFU.TANH R237, R23 ;  /* 0x0000001700ed7308 */ /* 0x000ea20000002400 */
[----:B-1----:R-:W-:Y:S09]  /*c740*/  FMNMX.FTZ R0, R243, R0, !PT ;  /* 0x00000000f3007209 */ /* 0x002ff20007810000 */
[----:B------:R-:W1:Y:S01]  /*c750*/  MUFU.TANH R246, R32 ;  /* 0x0000002000f67308 */ /* 0x000e620000002400 */
[----:B----4-:R-:W-:Y:S09]  /*c760*/  FMNMX.FTZ R3, R236, R3, !PT ;  /* 0x00000003ec037209 */ /* 0x010ff20007810000 */
[----:B------:R-:W3:Y:S01]  /*c770*/  MUFU.TANH R240, R26 ;  /* 0x0000001a00f07308 */ /* 0x000ee20000002400 */
[----:B--2---:R-:W-:Y:S09]  /*c780*/  FMNMX.FTZ R3, R237, R3, !PT ;  /* 0x00000003ed037209 */ /* 0x004ff20007810000 */
[----:B------:R-:W2:Y:S01]  /*c790*/  MUFU.TANH R247, R33 ;  /* 0x0000002100f77308 */ /* 0x000ea20000002400 */
[----:B-1----:R-:W-:Y:S09]  /*c7a0*/  FMNMX.FTZ R132, R246, R0, !PT ;  /* 0x00000000f6847209 */ /* 0x002ff20007810000 */
[----:B------:R-:W1:Y:S01]  /*c7b0*/  MUFU.TANH R241, R27 ;  /* 0x0000001b00f17308 */ /* 0x000e620000002400 */
[----:B---3--:R-:W-:Y:S09]  /*c7c0*/  FMNMX.FTZ R2, R240, R3, !PT ;  /* 0x00000003f0027209 */ /* 0x008ff20007810000 */
[----:B------:R-:W3:Y:S01]  /*c7d0*/  MUFU.TANH R244, R30 ;  /* 0x0000001e00f47308 */ /* 0x000ee20000002400 */
[----:B--2---:R-:W-:Y:S05]  /*c7e0*/  FMNMX.FTZ R132, R247, R132, !PT ;  /* 0x00000084f7847209 */ /* 0x004fea0007810000 */
[----:B------:R-:W2:Y:S04]  /*c7f0*/  SHFL.BFLY PT, R3, R132, 0x2, 0x1f ;  /* 0x0c401f0084037f89 */ /* 0x000ea800000e0000 */
[----:B------:R-:W4:Y:S01]  /*c800*/  MUFU.TANH R245, R31 ;  /* 0x0000001f00f57308 */ /* 0x000f220000002400 */
[----:B-1----:R-:W-:Y:S09]  /*c810*/  FMNMX.FTZ R2, R241, R2, !PT ;  /* 0x00000002f1027209 */ /* 0x002ff20007810000 */
[----:B------:R-:W1:Y:S01]  /*c820*/  MUFU.TANH R135, R34 ;  /* 0x0000002200877308 */ /* 0x000e620000002400 */
[----:B---3--:R-:W-:Y:S02]  /*c830*/  FMNMX.FTZ R2, R244, R2, !PT ;  /* 0x00000002f4027209 */ /* 0x008fe40007810000 */
[----:B--2---:R-:W-:Y:S02]  /*c840*/  FMNMX.FTZ R132, R132, R3, !PT ;  /* 0x0000000384847209 */ /* 0x004fe40007810000 */
[----:B----4-:R-:W-:Y:S03]  /*c850*/  FMNMX.FTZ R0, R245, R2, !PT ;  /* 0x00000002f5007209 */ /* 0x010fe60007810000 */
[----:B------:R-:W2:Y:S01]  /*c860*/  SHFL.BFLY PT, R4, R132, 0x1, 0x1f ;  /* 0x0c201f0084047f89 */ /* 0x000ea200000e0000 */
[----:B-1----:R-:W-:Y:S04]  /*c870*/  FMNMX.FTZ R0, R135, R0, !PT ;  /* 0x0000000087007209 */ /* 0x002fe80007810000 */
[----:B------:R-:W-:Y:S05]  /*c880*/  FMNMX.FTZ R0, R168, R0, !PT ;  /* 0x00000000a8007209 */ /* 0x000fea0007810000 */
[----:B------:R-:W1:Y:S01]  /*c890*/  SHFL.BFLY PT, R2, R0, 0x2, 0x1f ;  /* 0x0c401f0000027f89 */ /* 0x000e6200000e0000 */
[----:B--2---:R-:W-:Y:S05]  /*c8a0*/  FMNMX.FTZ R132, R132, R4, !PT ;  /* 0x0000000484847209 */ /* 0x004fea0007810000 */
[----:B------:R-:W-:Y:S04]  /*c8b0*/  FMUL.FTZ R170, R132, c[0x0][0x2d0] ;  /* 0x0000b40084aa7a20 */ /* 0x000fe80000410000 */
[--C-:B------:R-:W-:Y:S02]  /*c8c0*/  FFMA.FTZ R10, R172, c[0x0][0x2d0], -R170.reuse ;  /* 0x0000b400ac0a7a23 */ /* 0x100fe400000108aa */
[----:B------:R-:W-:Y:S02]  /*c8d0*/  FFMA.FTZ R22, R169, c[0x0][0x2d0], -R170 ;  /* 0x0000b400a9167a23 */ /* 0x000fe400000108aa */
[----:B------:R2:W-:Y:S01]  /*c8e0*/  MUFU.EX2 R233, R10 ;  /* 0x0000000a00e97308 */ /* 0x0005e20000000800 */
[----:B-1----:R-:W-:Y:S02]  /*c8f0*/  FMNMX.FTZ R0, R0, R2, !PT ;  /* 0x0000000200007209 */ /* 0x002fe40007810000 */
[----:B------:R-:W-:Y:S03]  /*c900*/  @P6 SHF.R.S32.HI R2, RZ, 0x1f, R223 ;  /* 0x0000001fff026819 */ /* 0x000fe600000114df */
[----:B------:R-:W1:Y:S02]  /*c910*/  SHFL.BFLY PT, R3, R0, 0x1, 0x1f ;  /* 0x0c201f0000037f89 */ /* 0x000e6400000e0000 */
[----:B------:R-:W-:Y:S04]  /*c920*/  @P6 IMAD R2, R2, c[0x0][0x1e0], RZ ;  /* 0x0000780002026a24 */ /* 0x000fe800078e02ff */
[----:B------:R-:W-:Y:S02]  /*c930*/  @P6 IMAD R4, R223, c[0x0][0x1e4], R2 ;  /* 0x00007900df046a24 */ /* 0x000fe400078e0202 */
[----:B------:R-:W-:Y:S03]  /*c940*/  FADD.FTZ R2, -R132, R133 ;  /* 0x0000008584027221 */ /* 0x000fe60000010100 */
[----:B------:R-:W-:Y:S04]  /*c950*/  @P6 IADD3 R4, R9, R4, RZ ;  /* 0x0000000409046210 */ /* 0x000fe80007ffe0ff */
[----:B------:R-:W-:Y:S04]  /*c960*/  @P6 SHF.L.U64.HI R4, R8, 0x6, R4 ;  /* 0x0000000608046819 */ /* 0x000fe80000010204 */
[----:B------:R-:W-:Y:S04]  /*c970*/  @P6 IADD3.X R7, R4, R185, RZ, P5, !PT ;  /* 0x000000b904076210 */ /* 0x000fe80002ffe4ff */
[----:B------:R-:W-:Y:S02]  /*c980*/  @P6 LEA.HI.X R21, R6, c[0x0][0x1cc], R7, 0x1, P0 ;  /* 0x0000730006156a11 */ /* 0x000fe400000f0c07 */
[C---:B------:R-:W-:Y:S02]  /*c990*/  @P6 IADD3 R7, P0, R5.reuse, R230, RZ ;  /* 0x000000e605076210 */ /* 0x040fe40007f1e0ff */
[----:B------:R-:W-:Y:S01]  /*c9a0*/  @P6 IADD3 R6, P5, R5, R226, RZ ;  /* 0x000000e205066210 */ /* 0x000fe20007fbe0ff */
[----:B------:R3:W-:Y:S01]  /*c9b0*/  @P6 LDGSTS.E.BYPASS.LTC128B.128 [R225+0x8100], [R20.64], !P4 ;  /* 0x0810000014e16fae */ /* 0x0007e2000e101d4c */
[C---:B------:R-:W-:Y:S02]  /*c9c0*/  @P6 IADD3.X R8, R4.reuse, R229, RZ, P0, !PT ;  /* 0x000000e504086210 */ /* 0x040fe400007fe4ff */
[C---:B------:R-:W-:Y:S02]  /*c9d0*/  @P6 LEA R16, P0, R7.reuse, c[0x0][0x1c8], 0x1 ;  /* 0x0000720007106a11 */ /* 0x040fe400078008ff */
[----:B------:R-:W-:Y:S02]  /*c9e0*/  @P6 IADD3.X R9, R4, R252, RZ, P5, !PT ;  /* 0x000000fc04096210 */ /* 0x000fe40002ffe4ff */
[C---:B------:R-:W-:Y:S02]  /*c9f0*/  @P6 LEA R14, P5, R6.reuse, c[0x0][0x1c8], 0x1 ;  /* 0x00007200060e6a11 */ /* 0x040fe400078a08ff */
[----:B------:R-:W-:Y:S02]  /*ca00*/  @P6 LEA.HI.X R17, R7, c[0x0][0x1cc], R8, 0x1, P0 ;  /* 0x0000730007116a11 */ /* 0x000fe400000f0c08 */
[----:B------:R-:W-:Y:S01]  /*ca10*/  @P6 LEA.HI.X R15, R6, c[0x0][0x1cc], R9, 0x1, P5 ;  /* 0x00007300060f6a11 */ /* 0x000fe200028f0c09 */
[----:B------:R-:W-:Y:S01]  /*ca20*/  FFMA.FTZ R9, R173, c[0x0][0x2d0], -R170 ;  /* 0x0000b400ad097a23 */ /* 0x000fe200000108aa */
[----:B------:R-:W-:Y:S01]  /*ca30*/  @P6 IADD3 R7, P0, R5, R251, RZ ;  /* 0x000000fb05076210 */ /* 0x000fe20007f1e0ff */
[----:B------:R4:W-:Y:S01]  /*ca40*/  @P6 LDGSTS.E.BYPASS.LTC128B.128 [R225+0xa100], [R16.64], !P3 ;  /* 0x0a10000010e16fae */ /* 0x0009e2000d901d4c */
[----:B------:R-:W-:Y:S02]  /*ca50*/  @P6 IADD3 R5, P5, R183, R5, RZ ;  /* 0x00000005b7056210 */ /* 0x000fe40007fbe0ff */
[----:B------:R-:W-:Y:S02]  /*ca60*/  @P6 IADD3.X R8, R4, R250, RZ, P0, !PT ;  /* 0x000000fa04086210 */ /* 0x000fe400007fe4ff */
[----:B------:R-:W-:Y:S02]  /*ca70*/  @P6 IADD3.X R4, R232, R4, RZ, P5, !PT ;  /* 0x00000004e8046210 */ /* 0x000fe40002ffe4ff */
[----:B------:R5:W-:Y:S01]  /*ca80*/  MUFU.EX2 R232, R9 ;  /* 0x0000000900e87308 */ /* 0x000be20000000800 */
[----:B------:R-:W-:Y:S01]  /*ca90*/  @P6 LEA R12, P0, R7, c[0x0][0x1c8], 0x1 ;  /* 0x00007200070c6a11 */ /* 0x000fe200078008ff */
[----:B------:R3:W-:Y:S01]  /*caa0*/  @P6 LDGSTS.E.BYPASS.LTC128B.128 [R225+0xc100], [R14.64], !P2 ;  /* 0x0c1000000ee16fae */ /* 0x0007e2000d101d4c */
[----:B------:R-:W-:Y:S02]  /*cab0*/  @P6 IADD3 R6, P5, R5, R186, RZ ;  /* 0x000000ba05066210 */ /* 0x000fe40007fbe0ff */
[----:B------:R-:W-:Y:S02]  /*cac0*/  @P6 LEA.HI.X R13, R7, c[0x0][0x1cc], R8, 0x1, P0 ;  /* 0x00007300070d6a11 */ /* 0x000fe400000f0c08 */
[----:B------:R-:W-:Y:S02]  /*cad0*/  @P6 IADD3.X R8, R4, R185, RZ, P5, !PT ;  /* 0x000000b904086210 */ /* 0x000fe40002ffe4ff */
[----:B------:R-:W-:Y:S01]  /*cae0*/  @P6 IADD3 R7, P5, R5, R230, RZ ;  /* 0x000000e605076210 */ /* 0x000fe20007fbe0ff */
[----:B------:R3:W-:Y:S01]  /*caf0*/  @P6 LDGSTS.E.BYPASS.LTC128B.128 [R225+0xe100], [R12.64], !P1 ;  /* 0x0e1000000ce16fae */ /* 0x0007e2000c901d4c */
[----:B--2---:R-:W-:Y:S02]  /*cb00*/  @P6 LEA R10, P0, R6, c[0x0][0x1c8], 0x1 ;  /* 0x00007200060a6a11 */ /* 0x004fe400078008ff */
[----:B-1----:R-:W-:Y:S01]  /*cb10*/  FMNMX.FTZ R3, R0, R3, !PT ;  /* 0x0000000300037209 */ /* 0x002fe20007810000 */
[----:B------:R-:W-:Y:S01]  /*cb20*/  FMUL.FTZ R0, R2, c[0x0][0x2d0] ;  /* 0x0000b40002007a20 */ /* 0x000fe20000410000 */
[----:B------:R-:W-:Y:S02]  /*cb30*/  @P6 LEA.HI.X R11, R6, c[0x0][0x1cc], R8, 0x1, P0 ;  /* 0x00007300060b6a11 */ /* 0x000fe400000f0c08 */
[----:B------:R-:W-:Y:S01]  /*cb40*/  @P6 LEA R8, P0, R7, c[0x0][0x1c8], 0x1 ;  /* 0x0000720007086a11 */ /* 0x000fe200078008ff */
[----:B------:R1:W2:Y:S01]  /*cb50*/  MUFU.EX2 R2, R0 ;  /* 0x0000000000027308 */ /* 0x0002a20000000800 */
[----:B------:R-:W-:Y:S01]  /*cb60*/  @P6 IADD3.X R6, R4, R229, RZ, P5, !PT ;  /* 0x000000e504066210 */ /* 0x000fe20002ffe4ff */
[----:B------:R3:W-:Y:S01]  /*cb70*/  @P6 LDGSTS.E.BYPASS.LTC128B.128 [R225+0x9100], [R10.64], !P4 ;  /* 0x091000000ae16fae */ /* 0x0007e2000e101d4c */
[----:B------:R-:W-:Y:S01]  /*cb80*/  @P6 IADD3 R18, P5, R5, R226, RZ ;  /* 0x000000e205126210 */ /* 0x000fe20007fbe0ff */
[----:B------:R-:W-:Y:S02]  /*cb90*/  FMUL.FTZ R133, R3, c[0x0][0x2d0] ;  /* 0x0000b40003857a20 */ /* 0x000fe40000410000 */
[----:B-----5:R-:W-:Y:S02]  /*cba0*/  FFMA.FTZ R9, R174, c[0x0][0x2d0], -R170 ;  /* 0x0000b400ae097a23 */ /* 0x020fe400000108aa */
[--C-:B----4-:R-:W-:Y:S02]  /*cbb0*/  FFMA.FTZ R16, R177, c[0x0][0x2d0], -R133.reuse ;  /* 0x0000b400b1107a23 */ /* 0x110fe40000010885 */
[----:B------:R4:W-:Y:S01]  /*cbc0*/  MUFU.EX2 R230, R9 ;  /* 0x0000000900e67308 */ /* 0x0009e20000000800 */
[----:B------:R-:W-:Y:S09]  /*cbd0*/  FFMA.FTZ R135, R135, c[0x0][0x2d0], -R133 ;  /* 0x0000b40087877a23 */ /* 0x000ff20000010885 */
[----:B------:R-:W-:Y:S01]  /*cbe0*/  MUFU.EX2 R229, R22 ;  /* 0x0000001600e57308 */ /* 0x000fe20000000800 */
[----:B-1----:R-:W-:Y:S02]  /*cbf0*/  FADD.FTZ R0, -R3, R134 ;  /* 0x0000008603007221 */ /* 0x002fe40000010100 */
[----:B--2---:R-:W-:Y:S02]  /*cc00*/  FMUL.FTZ R17, R2, R149 ;  /* 0x0000009502117220 */ /* 0x004fe40000410000 */
[----:B------:R-:W-:Y:S05]  /*cc10*/  FMUL.FTZ R0, R0, c[0x0][0x2d0] ;  /* 0x0000b40000007a20 */ /* 0x000fea0000410000 */
[----:B------:R1:W-:Y:S01]  /*cc20*/  MUFU.EX2 R187, R16 ;  /* 0x0000001000bb7308 */ /* 0x0003e20000000800 */
[C---:B------:R-:W-:Y:S02]  /*cc30*/  FMUL.FTZ R24, R2.reuse, R156 ;  /* 0x0000009c02187220 */ /* 0x040fe40000410000 */
[C---:B------:R-:W-:Y:S01]  /*cc40*/  FMUL.FTZ R25, R2.reuse, R157 ;  /* 0x0000009d02197220 */ /* 0x040fe20000410000 */
[----:B----4-:R-:W-:Y:S01]  /*cc50*/  @P6 LEA.HI.X R9, R7, c[0x0][0x1cc], R6, 0x1, P0 ;  /* 0x0000730007096a11 */ /* 0x010fe200000f0c06 */
[----:B------:R-:W-:Y:S01]  /*cc60*/  FMUL.FTZ R32, R2, R164 ;  /* 0x000000a402207220 */ /* 0x000fe20000410000 */
[----:B------:R-:W-:Y:S01]  /*cc70*/  @P6 IADD3.X R7, R4, R252, RZ, P5, !PT ;  /* 0x000000fc04076210 */ /* 0x000fe20002ffe4ff */
[----:B------:R-:W-:Y:S01]  /*cc80*/  FMUL.FTZ R33, R2, R165 ;  /* 0x000000a502217220 */ /* 0x000fe20000410000 */
[C---:B------:R-:W-:Y:S01]  /*cc90*/  @P6 LEA R6, P5, R18.reuse, c[0x0][0x1c8], 0x1 ;  /* 0x0000720012066a11 */ /* 0x040fe200078a08ff */
[----:B------:R2:W-:Y:S01]  /*cca0*/  @P6 LDGSTS.E.BYPASS.LTC128B.128 [R225+0xb100], [R8.64], !P3 ;  /* 0x0b10000008e16fae */ /* 0x0005e2000d901d4c */
[----:B------:R-:W-:Y:S01]  /*ccb0*/  @P6 IADD3 R5, P0, R5, R251, RZ ;  /* 0x000000fb05056210 */ /* 0x000fe20007f1e0ff */
[----:B------:R-:W4:Y:S01]  /*ccc0*/  MUFU.EX2 R0, R0 ;  /* 0x0000000000007308 */ /* 0x000f220000000800 */
[----:B------:R-:W-:Y:S01]  /*ccd0*/  @P6 LEA.HI.X R7, R18, c[0x0][0x1cc], R7, 0x1, P5 ;  /* 0x0000730012076a11 */ /* 0x000fe200028f0c07 */
[----:B------:R-:W-:Y:S01]  /*cce0*/  FFMA.FTZ R18, R178, c[0x0][0x2d0], -R133 ;  /* 0x0000b400b2127a23 */ /* 0x000fe20000010885 */
[----:B------:R-:W-:Y:S01]  /*ccf0*/  @P6 IADD3.X R19, R4, R250, RZ, P0, !PT ;  /* 0x000000fa04136210 */ /* 0x000fe200007fe4ff */
[C---:B------:R-:W-:Y:S01]  /*cd00*/  FMUL.FTZ R36, R2.reuse, R36 ;  /* 0x0000002402247220 */ /* 0x040fe20000410000 */
[C---:B------:R-:W-:Y:S01]  /*cd10*/  @P6 LEA R4, P0, R5.reuse, c[0x0][0x1c8], 0x1 ;  /* 0x0000720005046a11 */ /* 0x040fe200078008ff */
[----:B------:R5:W-:Y:S01]  /*cd20*/  @P6 LDGSTS.E.BYPASS.LTC128B.128 [R225+0xd100], [R6.64], !P2 ;  /* 0x0d10000006e16fae */ /* 0x000be2000d101d4c */
[C---:B------:R-:W-:Y:S02]  /*cd30*/  FMUL.FTZ R37, R2.reuse, R37 ;  /* 0x0000002502257220 */ /* 0x040fe40000410000 */
[----:B------:R-:W-:Y:S01]  /*cd40*/  @P6 LEA.HI.X R5, R5, c[0x0][0x1cc], R19, 0x1, P0 ;  /* 0x0000730005056a11 */ /* 0x000fe200000f0c13 */
[----:B------:R5:W5:Y:S01]  /*cd50*/  MUFU.EX2 R189, R18 ;  /* 0x0000001200bd7308 */ /* 0x000b620000000800 */
[C---:B------:R-:W-:Y:S02]  /*cd60*/  FMUL.FTZ R40, R2.reuse, R40 ;  /* 0x0000002802287220 */ /* 0x040fe40000410000 */
[C---:B-1----:R-:W-:Y:S01]  /*cd70*/  FMUL.FTZ R16, R2.reuse, R148 ;  /* 0x0000009402107220 */ /* 0x042fe20000410000 */
[----:B------:R1:W-:Y:S01]  /*cd80*/  @P6 LDGSTS.E.BYPASS.LTC128B.128 [R225+0xf100], [R4.64], !P1 ;  /* 0x0f10000004e16fae */ /* 0x0003e2000c901d4c */
[C---:B------:R-:W-:Y:S02]  /*cd90*/  FMUL.FTZ R41, R2.reuse, R41 ;  /* 0x0000002902297220 */ /* 0x040fe40000410000 */
[C---:B------:R-:W-:Y:S02]  /*cda0*/  FMUL.FTZ R44, R2.reuse, R44 ;  /* 0x0000002c022c7220 */ /* 0x040fe40000410000 */
[C---:B------:R-:W-:Y:S01]  /*cdb0*/  FMUL.FTZ R45, R2.reuse, R45 ;  /* 0x0000002d022d7220 */ /* 0x040fe20000410000 */
[----:B------:R-:W-:Y:S01]  /*cdc0*/  MUFU.EX2 R135, R135 ;  /* 0x0000008700877308 */ /* 0x000fe20000000800 */
[C---:B------:R-:W-:Y:S01]  /*cdd0*/  FMUL.FTZ R48, R2.reuse, R48 ;  /* 0x0000003002307220 */ /* 0x040fe20000410000 */
[----:B---3--:R-:W3:Y:S01]  /*cde0*/  LDSM.16.MT88.4 R12, [R197+0x100] ;  /* 0x00010000c50c783b */ /* 0x008ee20000004200 */
[C---:B------:R-:W-:Y:S02]  /*cdf0*/  FMUL.FTZ R49, R2.reuse, R49 ;  /* 0x0000003102317220 */ /* 0x040fe40000410000 */
[--C-:B--2---:R-:W-:Y:S02]  /*ce00*/  FFMA.FTZ R8, R175, c[0x0][0x2d0], -R133.reuse ;  /* 0x0000b400af087a23 */ /* 0x104fe40000010885 */
[----:B------:R-:W-:Y:S02]  /*ce10*/  FMUL.FTZ R9, R2, R141 ;  /* 0x0000008d02097220 */ /* 0x000fe40000410000 */
[C---:B----4-:R-:W-:Y:S01]  /*ce20*/  FMUL.FTZ R10, R0.reuse, R142 ;  /* 0x0000008e000a7220 */ /* 0x050fe20000410000 */
[----:B------:R2:W-:Y:S01]  /*ce30*/  MUFU.EX2 R186, R8 ;  /* 0x0000000800ba7308 */ /* 0x0005e20000000800 */
[----:B------:R-:W4:Y:S01]  /*ce40*/  LDSM.16.MT88.4 R20, [R198+0x100] ;  /* 0x00010000c614783b */ /* 0x000f220000004200 */
[C---:B------:R-:W-:Y:S02]  /*ce50*/  FMUL.FTZ R11, R0.reuse, R143 ;  /* 0x0000008f000b7220 */ /* 0x040fe40000410000 */
[C---:B-----5:R-:W-:Y:S01]  /*ce60*/  FMUL.FTZ R6, R0.reuse, R138 ;  /* 0x0000008a00067220 */ /* 0x060fe20000410000 */
[----:B------:R-:W-:Y:S01]  /*ce70*/  F2FP.PACK_AB R138, R229, R230 ;  /* 0x000000e6e58a723e */ /* 0x000fe200000000ff */
[C---:B------:R-:W-:Y:S02]  /*ce80*/  FMUL.FTZ R7, R0.reuse, R139 ;  /* 0x0000008b00077220 */ /* 0x040fe40000410000 */
[C---:B------:R-:W-:Y:S01]  /*ce90*/  FMUL.FTZ R18, R0.reuse, R150 ;  /* 0x0000009600127220 */ /* 0x040fe20000410000 */
[----:B------:R-:W5:Y:S01]  /*cea0*/  LDSM.16.MT88.4 R28, [R200+0x100] ;  /* 0x00010000c81c783b */ /* 0x000f620000004200 */
[----:B------:R-:W-:Y:S02]  /*ceb0*/  FMUL.FTZ R19, R0, R151 ;  /* 0x0000009700137220 */ /* 0x000fe40000410000 */
[--C-:B-1----:R-:W-:Y:S02]  /*cec0*/  FFMA.FTZ R4, R176, c[0x0][0x2d0], -R133.reuse ;  /* 0x0000b400b0047a23 */ /* 0x102fe40000010885 */
[----:B------:R-:W-:Y:S01]  /*ced0*/  FMUL.FTZ R5, R2, R137 ;  /* 0x0000008902057220 */ /* 0x000fe20000410000 */
[----:B------:R-:W-:Y:S01]  /*cee0*/  F2FP.PACK_AB R137, R187, R189 ;  /* 0x000000bdbb89723e */ /* 0x000fe200000000ff */
[----:B------:R-:W1:Y:S01]  /*cef0*/  MUFU.EX2 R185, R4 ;  /* 0x0000000400b97308 */ /* 0x000e620000000800 */
[----:B------:R-:W-:Y:S01]  /*cf00*/  LDSM.16.MT88.4 R148, [R198+0x2100] ;  /* 0x00210000c694783b */ /* 0x000fe20000004200 */
[C---:B------:R-:W-:Y:S02]  /*cf10*/  FMUL.FTZ R26, R0.reuse, R158 ;  /* 0x0000009e001a7220 */ /* 0x040fe40000410000 */
[C---:B------:R-:W-:Y:S02]  /*cf20*/  FMUL.FTZ R27, R0.reuse, R159 ;  /* 0x0000009f001b7220 */ /* 0x040fe40000410000 */
[----:B------:R-:W-:Y:S02]  /*cf30*/  FMUL.FTZ R34, R0, R166 ;  /* 0x000000a600227220 */ /* 0x000fe40000410000 */
[----:B--2---:R-:W-:Y:S01]  /*cf40*/  FMUL.FTZ R8, R2, R140 ;  /* 0x0000008c02087220 */ /* 0x004fe20000410000 */
[----:B------:R-:W-:Y:S01]  /*cf50*/  LDSM.16.MT88.4 R156, [R198+0x2900] ;  /* 0x00290000c69c783b */ /* 0x000fe20000004200 */
[C---:B------:R-:W-:Y:S02]  /*cf60*/  FMUL.FTZ R35, R0.reuse, R167 ;  /* 0x000000a700237220 */ /* 0x040fe40000410000 */
[C---:B------:R-:W-:Y:S02]  /*cf70*/  FMUL.FTZ R38, R0.reuse, R38 ;  /* 0x0000002600267220 */ /* 0x040fe40000410000 */
[C---:B------:R-:W-:Y:S02]  /*cf80*/  FMUL.FTZ R39, R0.reuse, R39 ;  /* 0x0000002700277220 */ /* 0x040fe40000410000 */
[C---:B------:R-:W-:Y:S01]  /*cf90*/  FMUL.FTZ R42, R0.reuse, R42 ;  /* 0x0000002a002a7220 */ /* 0x040fe20000410000 */
[----:B------:R-:W2:Y:S01]  /*cfa0*/  LDSM.16.MT88.4 R140, [R199+0x100] ;  /* 0x00010000c78c783b */ /* 0x000ea20000004200 */
[C---:B------:R-:W-:Y:S02]  /*cfb0*/  FMUL.FTZ R43, R0.reuse, R43 ;  /* 0x0000002b002b7220 */ /* 0x040fe40000410000 */
[C---:B------:R-:W-:Y:S02]  /*cfc0*/  FMUL.FTZ R46, R0.reuse, R46 ;  /* 0x0000002e002e7220 */ /* 0x040fe40000410000 */
[----:B------:R-:W-:Y:S01]  /*cfd0*/  FMUL.FTZ R47, R0, R47 ;  /* 0x0000002f002f7220 */ /* 0x000fe20000410000 */
[----:B-1----:R-:W-:Y:S01]  /*cfe0*/  F2FP.PACK_AB R139, R185, R186 ;  /* 0x000000bab98b723e */ /* 0x002fe200000000ff */
[----:B------:R-:W-:Y:S01]  /*cff0*/  FMUL.FTZ R4, R2, R136 ;  /* 0x0000008802047220 */ /* 0x000fe20000410000 */
[----:B------:R-:W-:Y:S01]  /*d000*/  F2FP.PACK_AB R136, R232, R233 ;  /* 0x000000e9e888723e */ /* 0x000fe200000000ff */
[----:B------:R-:W-:Y:S01]  /*d010*/  LDSM.16.MT88.4 R164, [R199+0x1900] ;  /* 0x00190000c7a4783b */ /* 0x000fe20000004200 */
[C---:B------:R-:W-:Y:S02]  /*d020*/  FMUL.FTZ R50, R0.reuse, R50 ;  /* 0x0000003200327220 */ /* 0x040fe40000410000 */
[----:B------:R-:W-:Y:S02]  /*d030*/  FMUL.FTZ R51, R0, R51 ;  /* 0x0000003300337220 */ /* 0x000fe40000410000 */
[C---:B------:R-:W-:Y:S01]  /*d040*/  FMUL.FTZ R52, R2.reuse, R52 ;  /* 0x0000003402347220 */ /* 0x040fe20000410000 */
[C---:B---3--:R-:W-:Y:S02]  /*d050*/  HMMA.16816.F32 R4, R136.reuse, R12, R4 ;  /* 0x0000000c8804723c */ /* 0x048fe40000001804 */
[----:B------:R-:W0:Y:S03]  /*d060*/  LDGDEPBAR ;  /* 0x00000000000079af */ /* 0x000e260000000000 */
[C---:B------:R-:W-:Y:S02]  /*d070*/  FMUL.FTZ R53, R2.reuse, R53 ;  /* 0x0000003502357220 */ /* 0x040fe40000410000 */
[C---:B------:R-:W-:Y:S01]  /*d080*/  FMUL.FTZ R12, R2.reuse, R144 ;  /* 0x00000090020c7220 */ /* 0x040fe20000410000 */
[C---:B------:R-:W-:Y:S04]  /*d090*/  HMMA.16816.F32 R8, R136.reuse, R14, R8 ;  /* 0x0000000e8808723c */ /* 0x040fe80000001808 */
[----:B------:R-:W-:Y:S02]  /*d0a0*/  FMUL.FTZ R13, R2, R145 ;  /* 0x00000091020d7220 */ /* 0x000fe40000410000 */
[--C-:B------:R-:W-:Y:S02]  /*d0b0*/  FFMA.FTZ R134, R171, c[0x0][0x2d0], -R170.reuse ;  /* 0x0000b400ab867a23 */ /* 0x100fe400000108aa */
[C---:B------:R-:W-:Y:S02]  /*d0c0*/  FMUL.FTZ R14, R0.reuse, R146 ;  /* 0x00000092000e7220 */ /* 0x040fe40000410000 */
[----:B------:R1:W-:Y:S02]  /*d0d0*/  MUFU.EX2 R226, R134 ;  /* 0x0000008600e27308 */ /* 0x0003e40000000800 */
[C---:B------:R-:W-:Y:S02]  /*d0e0*/  FMUL.FTZ R15, R0.reuse, R147 ;  /* 0x00000093000f7220 */ /* 0x040fe40000410000 */
[----:B------:R-:W3:Y:S01]  /*d0f0*/  LDSM.16.MT88.4 R144, [R197+0x2100] ;  /* 0x00210000c590783b */ /* 0x000ee20000004200 */
[C---:B------:R-:W-:Y:S02]  /*d100*/  FMUL.FTZ R54, R0.reuse, R54 ;  /* 0x0000003600367220 */ /* 0x040fe40000410000 */
[----:B------:R-:W-:Y:S02]  /*d110*/  FMUL.FTZ R55, R0, R55 ;  /* 0x0000003700377220 */ /* 0x000fe40000410000 */
[C---:B----4-:R-:W-:Y:S03]  /*d120*/  HMMA.16816.F32 R12, R136.reuse, R20, R12 ;  /* 0x00000014880c723c */ /* 0x050fe6000000180c */
[C---:B------:R-:W-:Y:S02]  /*d130*/  FMUL.FTZ R56, R2.reuse, R56 ;  /* 0x0000003802387220 */ /* 0x040fe40000410000 */
[C---:B------:R-:W-:Y:S02]  /*d140*/  FMUL.FTZ R57, R2.reuse, R57 ;  /* 0x0000003902397220 */ /* 0x040fe40000410000 */
[C---:B------:R-:W-:Y:S01]  /*d150*/  FMUL.FTZ R20, R2.reuse, R152 ;  /* 0x0000009802147220 */ /* 0x040fe20000410000 */
[C---:B------:R-:W-:Y:S04]  /*d160*/  HMMA.16816.F32 R16, R136.reuse, R22, R16 ;  /* 0x000000168810723c */ /* 0x040fe80000001810 */
[----:B------:R-:W-:Y:S02]  /*d170*/  FMUL.FTZ R21, R2, R153 ;  /* 0x0000009902157220 */ /* 0x000fe40000410000 */
[C---:B------:R-:W-:Y:S02]  /*d180*/  FMUL.FTZ R58, R0.reuse, R58 ;  /* 0x0000003a003a7220 */ /* 0x040fe40000410000 */
[C---:B------:R-:W-:Y:S04]  /*d190*/  FMUL.FTZ R22, R0.reuse, R154 ;  /* 0x0000009a00167220 */ /* 0x040fe80000410000 */
[C---:B------:R-:W-:Y:S02]  /*d1a0*/  FMUL.FTZ R23, R0.reuse, R155 ;  /* 0x0000009b00177220 */ /* 0x040fe40000410000 */
[----:B------:R-:W-:Y:S01]  /*d1b0*/  LDSM.16.MT88.4 R152, [R200+0x900] ;  /* 0x00090000c898783b */ /* 0x000fe20000004200 */
[----:B------:R-:W-:Y:S02]  /*d1c0*/  FMUL.FTZ R59, R0, R59 ;  /* 0x0000003b003b7220 */ /* 0x000fe40000410000 */
[C---:B------:R-:W-:Y:S02]  /*d1d0*/  FMUL.FTZ R60, R2.reuse, R60 ;  /* 0x0000003c023c7220 */ /* 0x040fe40000410000 */
[C---:B-----5:R-:W-:Y:S03]  /*d1e0*/  HMMA.16816.F32 R20, R136.reuse, R28, R20 ;  /* 0x0000001c8814723c */ /* 0x060fe60000001814 */
[----:B------:R-:W-:Y:S02]  /*d1f0*/  FMUL.FTZ R61, R2, R61 ;  /* 0x0000003d023d7220 */ /* 0x000fe40000410000 */
[----:B------:R-:W-:Y:S02]  /*d200*/  FMUL.FTZ R62, R0, R62 ;  /* 0x0000003e003e7220 */ /* 0x000fe40000410000 */
[C---:B------:R-:W-:Y:S01]  /*d210*/  FMUL.FTZ R28, R2.reuse, R160 ;  /* 0x000000a0021c7220 */ /* 0x040fe20000410000 */
[C---:B------:R-:W-:Y:S04]  /*d220*/  HMMA.16816.F32 R24, R136.reuse, R30, R24 ;  /* 0x0000001e8818723c */ /* 0x040fe80000001818 */
[----:B------:R-:W-:Y:S02]  /*d230*/  FMUL.FTZ R29, R2, R161 ;  /* 0x000000a1021d7220 */ /* 0x000fe40000410000 */
[--C-:B-1----:R-:W-:Y:S02]  /*d240*/  FFMA.FTZ R134, R179, c[0x0][0x2d0], -R170.reuse ;  /* 0x0000b400b3867a23 */ /* 0x102fe400000108aa */
[C---:B------:R-:W-:Y:S02]  /*d250*/  FMUL.FTZ R30, R0.reuse, R162 ;  /* 0x000000a2001e7220 */ /* 0x040fe40000410000 */
[----:B------:R1:W4:Y:S02]  /*d260*/  MUFU.EX2 R195, R134 ;  /* 0x0000008600c37308 */ /* 0x0003240000000800 */
[C---:B------:R-:W-:Y:S02]  /*d270*/  FMUL.FTZ R31, R0.reuse, R163 ;  /* 0x000000a3001f7220 */ /* 0x040fe40000410000 */
[----:B------:R-:W-:Y:S01]  /*d280*/  LDSM.16.MT88.4 R160, [R200+0x1900] ;  /* 0x00190000c8a0783b */ /* 0x000fe20000004200 */
[----:B------:R-:W-:Y:S02]  /*d290*/  FMUL.FTZ R63, R0, R63 ;  /* 0x0000003f003f7220 */ /* 0x000fe40000410000 */
[C---:B------:R-:W-:Y:S02]  /*d2a0*/  FMUL.FTZ R64, R2.reuse, R64 ;  /* 0x0000004002407220 */ /* 0x040fe40000410000 */
        /* <DEDUP_REMOVED lines=15> */
[C---:B------:R-:W-:Y:S04]  /*d3a0*/  HMMA.16816.F32 R44, R136.reuse, R148, R44 ;  /* 0x00000094882c723c */ /* 0x040fe8000000182c */
[--C-:B-1----:R-:W-:Y:S02]  /*d3b0*/  FFMA.FTZ R134, R180, c[0x0][0x2d0], -R133.reuse ;  /* 0x0000b400b4867a23 */ /* 0x102fe40000010885 */
[C---:B------:R-:W-:Y:S02]  /*d3c0*/  FMUL.FTZ R74, R0.reuse, R74 ;  /* 0x0000004a004a7220 */ /* 0x040fe40000410000 */
[C---:B------:R-:W-:Y:S01]  /*d3d0*/  HMMA.16816.F32 R48, R136.reuse, R150, R48 ;  /* 0x000000968830723c */ /* 0x040fe20000001830 */
[----:B------:R-:W1:Y:S01]  /*d3e0*/  LDSM.16.MT88.4 R148, [R197+0x4100] ;  /* 0x00410000c594783b */ /* 0x000e620000004200 */
[----:B------:R5:W-:Y:S02]  /*d3f0*/  MUFU.EX2 R184, R134 ;  /* 0x0000008600b87308 */ /* 0x000be40000000800 */
        /* <DEDUP_REMOVED lines=11> */
[C---:B---3--:R-:W-:Y:S04]  /*d4b0*/  HMMA.16816.F32 R60, R136.reuse, R144, R60 ;  /* 0x00000090883c723c */ /* 0x048fe8000000183c */
[--C-:B-----5:R-:W-:Y:S02]  /*d4c0*/  FFMA.FTZ R134, R181, c[0x0][0x2d0], -R133.reuse ;  /* 0x0000b400b5867a23 */ /* 0x120fe40000010885 */
[----:B------:R-:W-:Y:S02]  /*d4d0*/  FMUL.FTZ R83, R0, R83 ;  /* 0x0000005300537220 */ /* 0x000fe40000410000 */
[C---:B------:R-:W-:Y:S01]  /*d4e0*/  HMMA.16816.F32 R64, R136.reuse, R146, R64 ;  /* 0x000000928840723c */ /* 0x040fe20000001840 */
[----:B------:R3:W5:Y:S01]  /*d4f0*/  MUFU.EX2 R183, R134 ;  /* 0x0000008600b77308 */ /* 0x0007620000000800 */
[----:B------:R-:W4:Y:S02]  /*d500*/  LDSM.16.MT88.4 R144, [R200+0x4100] ;  /* 0x00410000c890783b */ /* 0x000f240000004200 */
[C---:B------:R-:W-:Y:S02]  /*d510*/  FMUL.FTZ R84, R2.reuse, R84 ;  /* 0x0000005402547220 */ /* 0x040fe40000410000 */
[----:B------:R-:W-:Y:S02]  /*d520*/  FMUL.FTZ R85, R2, R85 ;  /* 0x0000005502557220 */ /* 0x000fe40000410000 */
[C---:B-1----:R-:W-:Y:S04]  /*d530*/  HMMA.16816.F32 R68, R136.reuse, R148, R68 ;  /* 0x000000948844723c */ /* 0x042fe80000001844 */
[C---:B------:R-:W-:Y:S02]  /*d540*/  FMUL.FTZ R86, R0.reuse, R86 ;  /* 0x0000005600567220 */ /* 0x040fe40000410000 */
[----:B------:R-:W-:Y:S02]  /*d550*/  FMUL.FTZ R87, R0, R87 ;  /* 0x0000005700577220 */ /* 0x000fe40000410000 */
[C---:B------:R-:W-:Y:S01]  /*d560*/  HMMA.16816.F32 R72, R136.reuse, R150, R72 ;  /* 0x000000968848723c */ /* 0x040fe20000001848 */
[----:B------:R-:W1:Y:S03]  /*d570*/  LDSM.16.MT88.4 R148, [R199+0x4100] ;  /* 0x00410000c794783b */ /* 0x000e660000004200 */
[C---:B------:R-:W-:Y:S02]  /*d580*/  FMUL.FTZ R88, R2.reuse, R88 ;  /* 0x0000005802587220 */ /* 0x040fe40000410000 */
[----:B------:R-:W-:Y:S02]  /*d590*/  FMUL.FTZ R89, R2, R89 ;  /* 0x0000005902597220 */ /* 0x000fe40000410000 */
[----:B------:R-:W-:Y:S01]  /*d5a0*/  FMUL.FTZ R90, R0, R90 ;  /* 0x0000005a005a7220 */ /* 0x000fe20000410000 */
[C---:B--2---:R-:W-:Y:S03]  /*d5b0*/  HMMA.16816.F32 R76, R136.reuse, R140, R76 ;  /* 0x0000008c884c723c */ /* 0x044fe6000000184c */
[--C-:B---3--:R-:W-:Y:S02]  /*d5c0*/  FFMA.FTZ R134, R182, c[0x0][0x2d0], -R170.reuse ;  /* 0x0000b400b6867a23 */ /* 0x108fe400000108aa */
[----:B------:R-:W-:Y:S02]  /*d5d0*/  FMUL.FTZ R91, R0, R91 ;  /* 0x0000005b005b7220 */ /* 0x000fe40000410000 */
[----:B------:R2:W-:Y:S01]  /*d5e0*/  MUFU.EX2 R194, R134 ;  /* 0x0000008600c27308 */ /* 0x0005e20000000800 */
[C---:B------:R-:W-:Y:S01]  /*d5f0*/  HMMA.16816.F32 R80, R136.reuse, R142, R80 ;  /* 0x0000008e8850723c */ /* 0x040fe20000001850 */
[----:B------:R-:W3:Y:S03]  /*d600*/  LDSM.16.MT88.4 R140, [R197+0x6100] ;  /* 0x00610000c58c783b */ /* 0x000ee60000004200 */
        /* <DEDUP_REMOVED lines=9> */
[----:B------:R-:W-:Y:S02]  /*d6a0*/  FMUL.FTZ R98, R0, R98 ;  /* 0x0000006200627220 */ /* 0x000fe40000410000 */
[--C-:B--2---:R-:W-:Y:S02]  /*d6b0*/  FFMA.FTZ R134, R192, c[0x0][0x2d0], -R170.reuse ;  /* 0x0000b400c0867a23 */ /* 0x104fe400000108aa */
[C---:B-1----:R-:W-:Y:S02]  /*d6c0*/  HMMA.16816.F32 R92, R136.reuse, R148, R92 ;  /* 0x00000094885c723c */ /* 0x042fe4000000185c */
[----:B------:R1:W2:Y:S02]  /*d6d0*/  MUFU.EX2 R193, R134 ;  /* 0x0000008600c17308 */ /* 0x0002a40000000800 */
[----:B------:R-:W-:Y:S02]  /*d6e0*/  FMUL.FTZ R99, R0, R99 ;  /* 0x0000006300637220 */ /* 0x000fe40000410000 */
[C---:B------:R-:W-:Y:S02]  /*d6f0*/  FMUL.FTZ R100, R2.reuse, R100 ;  /* 0x0000006402647220 */ /* 0x040fe40000410000 */
[----:B------:R-:W-:Y:S03]  /*d700*/  FMUL.FTZ R101, R2, R101 ;  /* 0x0000006502657220 */ /* 0x000fe60000410000 */
[C---:B------:R-:W-:Y:S01]  /*d710*/  HMMA.16816.F32 R96, R136.reuse, R150, R96 ;  /* 0x000000968860723c */ /* 0x040fe20000001860 */
[----:B------:R-:W2:Y:S02]  /*d720*/  LDSM.16.MT88.4 R148, [R200+0x6100] ;  /* 0x00610000c894783b */ /* 0x000ea40000004200 */
[C---:B------:R-:W-:Y:S02]  /*d730*/  FMUL.FTZ R102, R0.reuse, R102 ;  /* 0x0000006600667220 */ /* 0x040fe40000410000 */
[----:B------:R-:W-:Y:S02]  /*d740*/  FMUL.FTZ R103, R0, R103 ;  /* 0x0000006700677220 */ /* 0x000fe40000410000 */
[C---:B------:R-:W-:Y:S02]  /*d750*/  FMUL.FTZ R104, R2.reuse, R104 ;  /* 0x0000006802687220 */ /* 0x040fe40000410000 */
[----:B------:R-:W-:Y:S03]  /*d760*/  FMUL.FTZ R105, R2, R105 ;  /* 0x0000006902697220 */ /* 0x000fe60000410000 */
[C---:B---3--:R-:W-:Y:S03]  /*d770*/  HMMA.16816.F32 R100, R136.reuse, R140, R100 ;  /* 0x0000008c8864723c */ /* 0x048fe60000001864 */
[C---:B------:R-:W-:Y:S02]  /*d780*/  FMUL.FTZ R106, R0.reuse, R106 ;  /* 0x0000006a006a7220 */ /* 0x040fe40000410000 */
[----:B------:R-:W-:Y:S02]  /*d790*/  FMUL.FTZ R107, R0, R107 ;  /* 0x0000006b006b7220 */ /* 0x000fe40000410000 */
[--C-:B-1----:R-:W-:Y:S02]  /*d7a0*/  FFMA.FTZ R134, R227, c[0x0][0x2d0], -R133.reuse ;  /* 0x0000b400e3867a23 */ /* 0x102fe40000010885 */
[----:B------:R-:W3:Y:S02]  /*d7b0*/  LDL R227, [R1+0x48] ;  /* 0x0000480001e37983 */ /* 0x000ee40000100800 */
[----:B------:R1:W-:Y:S01]  /*d7c0*/  MUFU.EX2 R182, R134 ;  /* 0x0000008600b67308 */ /* 0x0003e20000000800 */
[C---:B------:R-:W-:Y:S01]  /*d7d0*/  HMMA.16816.F32 R104, R136.reuse, R142, R104 ;  /* 0x0000008e8868723c */ /* 0x040fe20000001868 */
[----:B------:R-:W1:Y:S02]  /*d7e0*/  LDSM.16.MT88.4 R140, [R199+0x6100] ;  /* 0x00610000c78c783b */ /* 0x000e640000004200 */
[C---:B------:R-:W-:Y:S02]  /*d7f0*/  FMUL.FTZ R108, R2.reuse, R108 ;  /* 0x0000006c026c7220 */ /* 0x040fe40000410000 */
[----:B------:R-:W-:Y:S02]  /*d800*/  FMUL.FTZ R109, R2, R109 ;  /* 0x0000006d026d7220 */ /* 0x000fe40000410000 */
[C---:B------:R-:W-:Y:S02]  /*d810*/  FMUL.FTZ R110, R0.reuse, R110 ;  /* 0x0000006e006e7220 */ /* 0x040fe40000410000 */
[----:B------:R-:W-:Y:S03]  /*d820*/  FMUL.FTZ R111, R0, R111 ;  /* 0x0000006f006f7220 */ /* 0x000fe60000410000 */
[C---:B------:R-:W-:Y:S02]  /*d830*/  FMUL.FTZ R112, R2.reuse, R112 ;  /* 0x0000007002707220 */ /* 0x040fe40000410000 */
[----:B------:R-:W-:Y:S02]  /*d840*/  FMUL.FTZ R113, R2, R113 ;  /* 0x0000007102717220 */ /* 0x000fe40000410000 */
[C---:B----4-:R-:W-:Y:S03]  /*d850*/  HMMA.16816.F32 R108, R136.reuse, R144, R108 ;  /* 0x00000090886c723c */ /* 0x050fe6000000186c */
[C---:B------:R-:W-:Y:S02]  /*d860*/  FMUL.FTZ R114, R0.reuse, R114 ;  /* 0x0000007200727220 */ /* 0x040fe40000410000 */
[----:B------:R-:W-:Y:S02]  /*d870*/  FMUL.FTZ R115, R0, R115 ;  /* 0x0000007300737220 */ /* 0x000fe40000410000 */
[C---:B------:R-:W-:Y:S02]  /*d880*/  FMUL.FTZ R116, R2.reuse, R116 ;  /* 0x0000007402747220 */ /* 0x040fe40000410000 */
[----:B------:R-:W-:Y:S03]  /*d890*/  FMUL.FTZ R117, R2, R117 ;  /* 0x0000007502757220 */ /* 0x000fe60000410000 */
        /* <DEDUP_REMOVED lines=9> */
[----:B-1----:R-:W-:Y:S02]  /*d930*/  FFMA.FTZ R134, R228, c[0x0][0x2d0], -R133 ;  /* 0x0000b400e4867a23 */ /* 0x002fe40000010885 */
[C---:B------:R-:W-:Y:S02]  /*d940*/  FMUL.FTZ R124, R2.reuse, R124 ;  /* 0x0000007c027c7220 */ /* 0x040fe40000410000 */
[----:B------:R1:W2:Y:S01]  /*d950*/  MUFU.EX2 R181, R134 ;  /* 0x0000008600b57308 */ /* 0x0002a20000000800 */
[C---:B------:R-:W-:Y:S01]  /*d960*/  HMMA.16816.F32 R120, R136.reuse, R150, R120 ;  /* 0x000000968878723c */ /* 0x040fe20000001878 */
[----:B------:R-:W4:Y:S02]  /*d970*/  LDSM.16.MT88.4 R148, [R198+0x900] ;  /* 0x00090000c694783b */ /* 0x000f240000004200 */
[----:B------:R-:W-:Y:S02]  /*d980*/  FMUL.FTZ R125, R2, R125 ;  /* 0x0000007d027d7220 */ /* 0x000fe40000410000 */
[C---:B------:R-:W-:Y:S02]  /*d990*/  FMUL.FTZ R126, R0.reuse, R126 ;  /* 0x0000007e007e7220 */ /* 0x040fe40000410000 */
[----:B------:R-:W-:Y:S02]  /*d9a0*/  FMUL.FTZ R127, R0, R127 ;  /* 0x0000007f007f7220 */ /* 0x000fe40000410000 */
[C---:B------:R-:W-:Y:S03]  /*d9b0*/  FMUL.FTZ R128, R2.reuse, R128 ;  /* 0x0000008002807220 */ /* 0x040fe60000410000 */
[----:B------:R-:W-:Y:S02]  /*d9c0*/  FMUL.FTZ R129, R2, R129 ;  /* 0x0000008102817220 */ /* 0x000fe40000410000 */
[C---:B------:R-:W-:Y:S03]  /*d9d0*/  HMMA.16816.F32 R124, R136.reuse, R140, R124 ;  /* 0x0000008c887c723c */ /* 0x040fe6000000187c */
[C---:B------:R-:W-:Y:S02]  /*d9e0*/  FMUL.FTZ R130, R0.reuse, R130 ;  /* 0x0000008200827220 */ /* 0x040fe40000410000 */
[----:B------:R-:W-:Y:S02]  /*d9f0*/  FMUL.FTZ R131, R0, R131 ;  /* 0x0000008300837220 */ /* 0x000fe40000410000 */
[----:B------:R-:W-:Y:S02]  /*da00*/  FFMA.FTZ R2, R2, R248, R233 ;  /* 0x000000f802027223 */ /* 0x000fe400000100e9 */
[----:B-1----:R-:W-:Y:S03]  /*da10*/  FFMA.FTZ R134, R234, c[0x0][0x2d0], -R170 ;  /* 0x0000b400ea867a23 */ /* 0x002fe600000108aa */
[----:B------:R-:W-:Y:S01]  /*da20*/  HMMA.16816.F32 R128, R136, R142, R128 ;  /* 0x0000008e8880723c */ /* 0x000fe20000001880 */
[----:B------:R-:W1:Y:S01]  /*da30*/  LDSM.16.MT88.4 R140, [R199+0x900] ;  /* 0x00090000c78c783b */ /* 0x000e620000004200 */
[----:B------:R4:W1:Y:S01]  /*da40*/  MUFU.EX2 R192, R134 ;  /* 0x0000008600c07308 */ /* 0x0008620000000800 */
[----:B------:R-:W-:Y:S02]  /*da50*/  FFMA.FTZ R0, R0, R249, R189 ;  /* 0x000000f900007223 */ /* 0x000fe400000100bd */
[----:B------:R-:W-:Y:S02]  /*da60*/  FADD.FTZ R2, R232, R2 ;  /* 0x00000002e8027221 */ /* 0x000fe40000010000 */
[----:B------:R-:W-:Y:S01]  /*da70*/  F2FP.PACK_AB R136, R195, R226 ;  /* 0x000000e2c388723e */ /* 0x000fe200000000ff */
[----:B------:R-:W-:Y:S01]  /*da80*/  FADD.FTZ R0, R187, R0 ;  /* 0x00000000bb007221 */ /* 0x000fe20000010000 */
[----:B-----5:R-:W-:Y:S03]  /*da90*/  F2FP.PACK_AB R137, R183, R184 ;  /* 0x000000b8b789723e */ /* 0x020fe600000000ff */
[----:B------:R-:W-:Y:S01]  /*daa0*/  F2FP.PACK_AB R138, R193, R194 ;  /* 0x000000c2c18a723e */ /* 0x000fe200000000ff */
[----:B------:R-:W-:Y:S01]  /*dab0*/  FADD.FTZ R2, R230, R2 ;  /* 0x00000002e6027221 */ /* 0x000fe20000010000 */
[----:B--2---:R-:W-:Y:S01]  /*dac0*/  F2FP.PACK_AB R139, R181, R182 ;  /* 0x000000b6b58b723e */ /* 0x004fe200000000ff */
[----:B------:R-:W-:Y:S02]  /*dad0*/  FADD.FTZ R0, R186, R0 ;  /* 0x00000000ba007221 */ /* 0x000fe40000010000 */
[----:B------:R-:W-:Y:S02]  /*dae0*/  FADD.FTZ R2, R229, R2 ;  /* 0x00000002e5027221 */ /* 0x000fe40000010000 */
[----:B------:R-:W-:Y:S02]  /*daf0*/  FADD.FTZ R0, R185, R0 ;  /* 0x00000000b9007221 */ /* 0x000fe40000010000 */
[C---:B----4-:R-:W-:Y:S03]  /*db00*/  HMMA.16816.F32 R4, R136.reuse, R144, R4 ;  /* 0x000000908804723c */ /* 0x050fe60000001804 */
[----:B------:R-:W-:Y:S02]  /*db10*/  FADD.FTZ R2, R226, R2 ;  /* 0x00000002e2027221 */ /* 0x000fe40000010000 */
[----:B------:R-:W-:Y:S02]  /*db20*/  FFMA.FTZ R134, R235, c[0x0][0x2d0], -R170 ;  /* 0x0000b400eb867a23 */ /* 0x000fe400000108aa */
[----:B------:R-:W-:Y:S01]  /*db30*/  FADD.FTZ R0, R184, R0 ;  /* 0x00000000b8007221 */ /* 0x000fe20000010000 */
[C---:B------:R-:W-:Y:S01]  /*db40*/  HMMA.16816.F32 R8, R136.reuse, R146, R8 ;  /* 0x000000928808723c */ /* 0x040fe20000001808 */
[----:B------:R-:W2:Y:S01]  /*db50*/  LDSM.16.MT88.4 R144, [R197+0x2900] ;  /* 0x00290000c590783b */ /* 0x000ea20000004200 */
[----:B------:R4:W5:Y:S02]  /*db60*/  MUFU.EX2 R191, R134 ;  /* 0x0000008600bf7308 */ /* 0x0009640000000800 */
        /* <DEDUP_REMOVED lines=8> */
[----:B------:R-:W-:Y:S02]  /*dbf0*/  FADD.FTZ R0, R181, R0 ;  /* 0x00000000b5007221 */ /* 0x000fe40000010000 */
[C---:B------:R-:W-:Y:S04]  /*dc00*/  HMMA.16816.F32 R20, R136.reuse, R152, R20 ;  /* 0x000000988814723c */ /* 0x040fe80000001814 */
[--C-:B----4-:R-:W-:Y:S02]  /*dc10*/  FFMA.FTZ R134, R236, c[0x0][0x2d0], -R133.reuse ;  /* 0x0000b400ec867a23 */ /* 0x110fe40000010885 */
[----:B-1----:R-:W-:Y:S02]  /*dc20*/  FADD.FTZ R2, R192, R2 ;  /* 0x00000002c0027221 */ /* 0x002fe40000010000 */
[C---:B------:R-:W-:Y:S01]  /*dc30*/  HMMA.16816.F32 R24, R136.reuse, R154, R24 ;  /* 0x0000009a8818723c */ /* 0x040fe20000001818 */
[----:B------:R-:W1:Y:S01]  /*dc40*/  LDSM.16.MT88.4 R152, [R199+0x2900] ;  /* 0x00290000c798783b */ /* 0x000e620000004200 */
[----:B------:R4:W4:Y:S02]  /*dc50*/  MUFU.EX2 R177, R134 ;  /* 0x0000008600b17308 */ /* 0x0009240000000800 */
[----:B-----5:R-:W-:Y:S04]  /*dc60*/  FADD.FTZ R2, R191, R2 ;  /* 0x00000002bf027221 */ /* 0x020fe80000010000 */
[C---:B------:R-:W-:Y:S08]  /*dc70*/  HMMA.16816.F32 R28, R136.reuse, R140, R28 ;  /* 0x0000008c881c723c */ /* 0x040ff0000000181c */
[C---:B------:R-:W-:Y:S01]  /*dc80*/  HMMA.16816.F32 R32, R136.reuse, R142, R32 ;  /* 0x0000008e8820723c */ /* 0x040fe20000001820 */
[----:B------:R-:W5:Y:S07]  /*dc90*/  LDSM.16.MT88.4 R140, [R197+0x4900] ;  /* 0x00490000c58c783b */ /* 0x000f6e0000004200 */
[C---:B--2---:R-:W-:Y:S04]  /*dca0*/  HMMA.16816.F32 R36, R136.reuse, R144, R36 ;  /* 0x000000908824723c */ /* 0x044fe80000001824 */
[--C-:B----4-:R-:W-:Y:S02]  /*dcb0*/  FFMA.FTZ R134, R237, c[0x0][0x2d0], -R133.reuse ;  /* 0x0000b400ed867a23 */ /* 0x110fe40000010885 */
[----:B------:R-:W-:Y:S02]  /*dcc0*/  FADD.FTZ R0, R177, R0 ;  /* 0x00000000b1007221 */ /* 0x000fe40000010000 */
[C---:B------:R-:W-:Y:S01]  /*dcd0*/  HMMA.16816.F32 R40, R136.reuse, R146, R40 ;  /* 0x000000928828723c */ /* 0x040fe20000001828 */
[----:B------:R-:W2:Y:S01]  /*dce0*/  LDSM.16.MT88.4 R144, [R198+0x4900] ;  /* 0x00490000c690783b */ /* 0x000ea20000004200 */
[----:B------:R4:W1:Y:S06]  /*dcf0*/  MUFU.EX2 R176, R134 ;  /* 0x0000008600b07308 */ /* 0x00086c0000000800 */
[C---:B------:R-:W-:Y:S08]  /*dd00*/  HMMA.16816.F32 R44, R136.reuse, R156, R44 ;  /* 0x0000009c882c723c */ /* 0x040ff0000000182c */
[C---:B------:R-:W-:Y:S01]  /*dd10*/  HMMA.16816.F32 R48, R136.reuse, R158, R48 ;  /* 0x0000009e8830723c */ /* 0x040fe20000001830 */
[----:B------:R-:W2:Y:S07]  /*dd20*/  LDSM.16.MT88.4 R156, [R200+0x4900] ;  /* 0x00490000c89c783b */ /* 0x000eae0000004200 */
[C---:B------:R-:W-:Y:S04]  /*dd30*/  HMMA.16816.F32 R52, R136.reuse, R148, R52 ;  /* 0x000000948834723c */ /* 0x040fe80000001834 */
[----:B----4-:R-:W-:Y:S02]  /*dd40*/  FFMA.FTZ R134, R238, c[0x0][0x2d0], -R170 ;  /* 0x0000b400ee867a23 */ /* 0x010fe400000108aa */
[----:B-1----:R-:W-:Y:S02]  /*dd50*/  FADD.FTZ R0, R176, R0 ;  /* 0x00000000b0007221 */ /* 0x002fe40000010000 */
[C---:B------:R-:W-:Y:S01]  /*dd60*/  HMMA.16816.F32 R56, R136.reuse, R150, R56 ;  /* 0x000000968838723c */ /* 0x040fe20000001838 */
[----:B------:R-:W1:Y:S01]  /*dd70*/  LDSM.16.MT88.4 R148, [R199+0x4900] ;  /* 0x00490000c794783b */ /* 0x000e620000004200 */
[----:B------:R4:W2:Y:S06]  /*dd80*/  MUFU.EX2 R190, R134 ;  /* 0x0000008600be7308 */ /* 0x0008ac0000000800 */
[C---:B------:R-:W-:Y:S08]  /*dd90*/  HMMA.16816.F32 R60, R136.reuse, R152, R60 ;  /* 0x00000098883c723c */ /* 0x040ff0000000183c */
[C---:B------:R-:W-:Y:S01]  /*dda0*/  HMMA.16816.F32 R64, R136.reuse, R154, R64 ;  /* 0x0000009a8840723c */ /* 0x040fe20000001840 */
[----:B------:R-:W-:Y:S07]  /*ddb0*/  LDSM.16.MT88.4 R152, [R200+0x6900] ;  /* 0x00690000c898783b */ /* 0x000fee0000004200 */
[C---:B-----5:R-:W-:Y:S04]  /*ddc0*/  HMMA.16816.F32 R68, R136.reuse, R140, R68 ;  /* 0x0000008c8844723c */ /* 0x060fe80000001844 */
[----:B----4-:R-:W-:Y:S02]  /*ddd0*/  FFMA.FTZ R134, R239, c[0x0][0x2d0], -R170 ;  /* 0x0000b400ef867a23 */ /* 0x010fe400000108aa */
[----:B--2---:R-:W-:Y:S02]  /*dde0*/  FADD.FTZ R2, R190, R2 ;  /* 0x00000002be027221 */ /* 0x004fe40000010000 */
[C---:B------:R-:W-:Y:S01]  /*ddf0*/  HMMA.16816.F32 R72, R136.reuse, R142, R72 ;  /* 0x0000008e8848723c */ /* 0x040fe20000001848 */
[----:B------:R-:W2:Y:S01]  /*de00*/  LDSM.16.MT88.4 R140, [R197+0x6900] ;  /* 0x00690000c58c783b */ /* 0x000ea20000004200 */
[----:B------:R4:W5:Y:S06]  /*de10*/  MUFU.EX2 R188, R134 ;  /* 0x0000008600bc7308 */ /* 0x00096c0000000800 */
[C---:B------:R-:W-:Y:S08]  /*de20*/  HMMA.16816.F32 R76, R136.reuse, R144, R76 ;  /* 0x00000090884c723c */ /* 0x040ff0000000184c */
[C---:B------:R-:W-:Y:S01]  /*de30*/  HMMA.16816.F32 R80, R136.reuse, R146, R80 ;  /* 0x000000928850723c */ /* 0x040fe20000001850 */
[----:B------:R-:W3:Y:S07]  /*de40*/  LDSM.16.MT88.4 R144, [R198+0x6900] ;  /* 0x00690000c690783b */ /* 0x000eee0000004200 */
[C---:B------:R-:W-:Y:S04]  /*de50*/  HMMA.16816.F32 R84, R136.reuse, R156, R84 ;  /* 0x0000009c8854723c */ /* 0x040fe80000001854 */
[--C-:B----4-:R-:W-:Y:S02]  /*de60*/  FFMA.FTZ R134, R240, c[0x0][0x2d0], -R133.reuse ;  /* 0x0000b400f0867a23 */ /* 0x110fe40000010885 */
[----:B-----5:R-:W-:Y:S02]  /*de70*/  FADD.FTZ R2, R188, R2 ;  /* 0x00000002bc027221 */ /* 0x020fe40000010000 */
[C---:B------:R-:W-:Y:S01]  /*de80*/  HMMA.16816.F32 R88, R136.reuse, R158, R88 ;  /* 0x0000009e8858723c */ /* 0x040fe20000001858 */
[----:B------:R-:W-:Y:S01]  /*de90*/  LDSM.16.MT88.4 R156, [R198+0x1100] ;  /* 0x00110000c69c783b */ /* 0x000fe20000004200 */
[----:B------:R4:W5:Y:S06]  /*dea0*/  MUFU.EX2 R175, R134 ;  /* 0x0000008600af7308 */ /* 0x00096c0000000800 */
[C---:B-1----:R-:W-:Y:S08]  /*deb0*/  HMMA.16816.F32 R92, R136.reuse, R148, R92 ;  /* 0x00000094885c723c */ /* 0x042ff0000000185c */
[C---:B------:R-:W-:Y:S01]  /*dec0*/  HMMA.16816.F32 R96, R136.reuse, R150, R96 ;  /* 0x000000968860723c */ /* 0x040fe20000001860 */
[----:B------:R-:W1:Y:S07]  /*ded0*/  LDSM.16.MT88.4 R148, [R199+0x6900] ;  /* 0x00690000c794783b */ /* 0x000e6e0000004200 */
[C---:B--2---:R-:W-:Y:S04]  /*dee0*/  HMMA.16816.F32 R100, R136.reuse, R140, R100 ;  /* 0x0000008c8864723c */ /* 0x044fe80000001864 */
[--C-:B----4-:R-:W-:Y:S02]  /*def0*/  FFMA.FTZ R134, R241, c[0x0][0x2d0], -R133.reuse ;  /* 0x0000b400f1867a23 */ /* 0x110fe40000010885 */
[----:B-----5:R-:W-:Y:S01]  /*df00*/  FADD.FTZ R0, R175, R0 ;  /* 0x00000000af007221 */ /* 0x020fe20000010000 */
[----:B---3--:R-:W-:Y:S01]  /*df10*/  ISETP.GT.AND P0, PT, R224, R227, PT ;  /* 0x000000e3e000720c */ /* 0x008fe20003f04270 */
[C---:B------:R-:W-:Y:S01]  /*df20*/  HMMA.16816.F32 R104, R136.reuse, R142, R104 ;  /* 0x0000008e8868723c */ /* 0x040fe20000001868 */
[----:B------:R-:W2:Y:S01]  /*df30*/  LDSM.16.MT88.4 R140, [R197+0x1100] ;  /* 0x00110000c58c783b */ /* 0x000ea20000004200 */
[----:B------:R3:W4:Y:S02]  /*df40*/  MUFU.EX2 R174, R134 ;  /* 0x0000008600ae7308 */ /* 0x0007240000000800 */
[----:B------:R-:W-:Y:S04]  /*df50*/  MOV R224, R223 ;  /* 0x000000df00e07202 */ /* 0x000fe80000000f00 */
[C---:B------:R-:W-:Y:S08]  /*df60*/  HMMA.16816.F32 R108, R136.reuse, R144, R108 ;  /* 0x00000090886c723c */ /* 0x040ff0000000186c */
[C---:B------:R-:W-:Y:S01]  /*df70*/  HMMA.16816.F32 R112, R136.reuse, R146, R112 ;  /* 0x000000928870723c */ /* 0x040fe20000001870 */
[----:B------:R-:W5:Y:S07]  /*df80*/  LDSM.16.MT88.4 R144, [R200+0x1100] ;  /* 0x00110000c890783b */ /* 0x000f6e0000004200 */
[C---:B------:R-:W-:Y:S04]  /*df90*/  HMMA.16816.F32 R116, R136.reuse, R152, R116 ;  /* 0x000000988874723c */ /* 0x040fe80000001874 */
[----:B---3--:R-:W-:Y:S02]  /*dfa0*/  FFMA.FTZ R134, R242, c[0x0][0x2d0], -R170 ;  /* 0x0000b400f2867a23 */ /* 0x008fe400000108aa */
[----:B----4-:R-:W-:Y:S02]  /*dfb0*/  FADD.FTZ R0, R174, R0 ;  /* 0x00000000ae007221 */ /* 0x010fe40000010000 */
[C---:B------:R-:W-:Y:S01]  /*dfc0*/  HMMA.16816.F32 R120, R136.reuse, R154, R120 ;  /* 0x0000009a8878723c */ /* 0x040fe20000001878 */
[----:B------:R-:W-:Y:S01]  /*dfd0*/  LDSM.16.MT88.4 R152, [R198+0x3100] ;  /* 0x00310000c698783b */ /* 0x000fe20000004200 */
[----:B------:R3:W4:Y:S06]  /*dfe0*/  MUFU.EX2 R180, R134 ;  /* 0x0000008600b47308 */ /* 0x00072c0000000800 */
[C---:B-1----:R-:W-:Y:S08]  /*dff0*/  HMMA.16816.F32 R124, R136.reuse, R148, R124 ;  /* 0x00000094887c723c */ /* 0x042ff0000000187c */
[----:B------:R-:W-:Y:S01]  /*e000*/  HMMA.16816.F32 R128, R136, R150, R128 ;  /* 0x000000968880723c */ /* 0x000fe20000001880 */
[----:B------:R-:W1:Y:S06]  /*e010*/  LDSM.16.MT88.4 R148, [R199+0x1100] ;  /* 0x00110000c794783b */ /* 0x000e6c0000004200 */
[----:B------:R-:W-:Y:S02]  /*e020*/  F2FP.PACK_AB R136, R191, R192 ;  /* 0x000000c0bf88723e */ /* 0x000fe400000000ff */
[----:B------:R-:W-:Y:S03]  /*e030*/  F2FP.PACK_AB R137, R176, R177 ;  /* 0x000000b1b089723e */ /* 0x000fe600000000ff */
[----:B------:R-:W-:Y:S01]  /*e040*/  F2FP.PACK_AB R138, R188, R190 ;  /* 0x000000bebc8a723e */ /* 0x000fe200000000ff */
[----:B---3--:R-:W-:Y:S01]  /*e050*/  FFMA.FTZ R134, R243, c[0x0][0x2d0], -R170 ;  /* 0x0000b400f3867a23 */ /* 0x008fe200000108aa */
[----:B------:R-:W-:Y:S01]  /*e060*/  F2FP.PACK_AB R139, R174, R175 ;  /* 0x000000afae8b723e */ /* 0x000fe200000000ff */
[----:B----4-:R-:W-:Y:S02]  /*e070*/  FADD.FTZ R2, R180, R2 ;  /* 0x00000002b4027221 */ /* 0x010fe40000010000 */
[----:B------:R3:W4:Y:S04]  /*e080*/  MUFU.EX2 R179, R134 ;  /* 0x0000008600b37308 */ /* 0x0007280000000800 */
[C---:B--2---:R-:W-:Y:S08]  /*e090*/  HMMA.16816.F32 R4, R136.reuse, R140, R4 ;  /* 0x0000008c8804723c */ /* 0x044ff00000001804 */
[C---:B------:R-:W-:Y:S01]  /*e0a0*/  HMMA.16816.F32 R8, R136.reuse, R142, R8 ;  /* 0x0000008e8808723c */ /* 0x040fe20000001808 */
[----:B------:R-:W2:Y:S07]  /*e0b0*/  LDSM.16.MT88.4 R140, [R197+0x3100] ;  /* 0x00310000c58c783b */ /* 0x000eae0000004200 */
[C---:B------:R-:W-:Y:S04]  /*e0c0*/  HMMA.16816.F32 R12, R136.reuse, R156, R12 ;  /* 0x0000009c880c723c */ /* 0x040fe8000000180c */
[--C-:B---3--:R-:W-:Y:S04]  /*e0d0*/  FFMA.FTZ R134, R244, c[0x0][0x2d0], -R133.reuse ;  /* 0x0000b400f4867a23 */ /* 0x108fe80000010885 */
[C---:B------:R-:W-:Y:S01]  /*e0e0*/  HMMA.16816.F32 R16, R136.reuse, R158, R16 ;  /* 0x0000009e8810723c */ /* 0x040fe20000001810 */
[----:B------:R-:W3:Y:S01]  /*e0f0*/  LDSM.16.MT88.4 R156, [R200+0x3100] ;  /* 0x00310000c89c783b */ /* 0x000ee20000004200 */
[----:B------:R2:W-:Y:S06]  /*e100*/  MUFU.EX2 R173, R134 ;  /* 0x0000008600ad7308 */ /* 0x0005ec0000000800 */
[C---:B-----5:R-:W-:Y:S08]  /*e110*/  HMMA.16816.F32 R20, R136.reuse, R144, R20 ;  /* 0x000000908814723c */ /* 0x060ff00000001814 */
[C---:B------:R-:W-:Y:S01]  /*e120*/  HMMA.16816.F32 R24, R136.reuse, R146, R24 ;  /* 0x000000928818723c */ /* 0x040fe20000001818 */
[----:B------:R-:W5:Y:S07]  /*e130*/  LDSM.16.MT88.4 R144, [R199+0x3100] ;  /* 0x00310000c790783b */ /* 0x000f6e0000004200 */
[C---:B-1----:R-:W-:Y:S04]  /*e140*/  HMMA.16816.F32 R28, R136.reuse, R148, R28 ;  /* 0x00000094881c723c */ /* 0x042fe8000000181c */
[--C-:B--2---:R-:W-:Y:S02]  /*e150*/  FFMA.FTZ R134, R245, c[0x0][0x2d0], -R133.reuse ;  /* 0x0000b400f5867a23 */ /* 0x104fe40000010885 */
[----:B------:R-:W-:Y:S01]  /*e160*/  FFMA.FTZ R133, R168, c[0x0][0x2d0], -R133 ;  /* 0x0000b400a8857a23 */ /* 0x000fe20000010885 */
[----:B----4-:R-:W-:Y:S01]  /*e170*/  F2FP.PACK_AB R168, R179, R180 ;  /* 0x000000b4b3a8723e */ /* 0x010fe200000000ff */
[C---:B------:R-:W-:Y:S01]  /*e180*/  HMMA.16816.F32 R32, R136.reuse, R150, R32 ;  /* 0x000000968820723c */ /* 0x040fe20000001820 */
[----:B------:R-:W-:Y:S01]  /*e190*/  LDSM.16.MT88.4 R148, [R198+0x5100] ;  /* 0x00510000c694783b */ /* 0x000fe20000004200 */
[----:B------:R-:W1:Y:S06]  /*e1a0*/  MUFU.EX2 R172, R134 ;  /* 0x0000008600ac7308 */ /* 0x000e6c0000000800 */
[C---:B------:R-:W-:Y:S04]  /*e1b0*/  HMMA.16816.F32 R36, R136.reuse, R140, R36 ;  /* 0x0000008c8824723c */ /* 0x040fe80000001824 */
[----:B------:R-:W2:Y:S04]  /*e1c0*/  MUFU.EX2 R133, R133 ;  /* 0x0000008500857308 */ /* 0x000ea80000000800 */
[C---:B------:R-:W-:Y:S01]  /*e1d0*/  HMMA.16816.F32 R40, R136.reuse, R142, R40 ;  /* 0x0000008e8828723c */ /* 0x040fe20000001828 */
[----:B------:R-:W4:Y:S07]  /*e1e0*/  LDSM.16.MT88.4 R140, [R197+0x5100] ;  /* 0x00510000c58c783b */ /* 0x000f2e0000004200 */
[C---:B------:R-:W-:Y:S04]  /*e1f0*/  HMMA.16816.F32 R44, R136.reuse, R152, R44 ;  /* 0x00000098882c723c */ /* 0x040fe8000000182c */
[----:B-1----:R-:W-:Y:S01]  /*e200*/  F2FP.PACK_AB R169, R172, R173 ;  /* 0x000000adaca9723e */ /* 0x002fe200000000ff */
[--C-:B------:R-:W-:Y:S03]  /*e210*/  FFMA.FTZ R134, R246, c[0x0][0x2d0], -R170.reuse ;  /* 0x0000b400f6867a23 */ /* 0x100fe600000108aa */
[C---:B------:R-:W-:Y:S01]  /*e220*/  HMMA.16816.F32 R48, R136.reuse, R154, R48 ;  /* 0x0000009a8830723c */ /* 0x040fe20000001830 */
[----:B------:R-:W1:Y:S01]  /*e230*/  LDSM.16.MT88.4 R152, [R200+0x5100] ;  /* 0x00510000c898783b */ /* 0x000e620000004200 */
[----:B------:R4:W-:Y:S02]  /*e240*/  MUFU.EX2 R178, R134 ;  /* 0x0000008600b27308 */ /* 0x0009e40000000800 */
[----:B--2---:R-:W-:Y:S04]  /*e250*/  F2FP.PACK_AB R171, R133, R135 ;  /* 0x0000008785ab723e */ /* 0x004fe800000000ff */
[C---:B---3--:R-:W-:Y:S08]  /*e260*/  HMMA.16816.F32 R52, R136.reuse, R156, R52 ;  /* 0x0000009c8834723c */ /* 0x048ff00000001834 */
[C---:B------:R-:W-:Y:S01]  /*e270*/  HMMA.16816.F32 R56, R136.reuse, R158, R56 ;  /* 0x0000009e8838723c */ /* 0x040fe20000001838 */
[----:B------:R-:W2:Y:S07]  /*e280*/  LDSM.16.MT88.4 R156, [R199+0x5100] ;  /* 0x00510000c79c783b */ /* 0x000eae0000004200 */
[C---:B-----5:R-:W-:Y:S04]  /*e290*/  HMMA.16816.F32 R60, R136.reuse, R144, R60 ;  /* 0x00000090883c723c */ /* 0x060fe8000000183c */
[----:B----4-:R-:W-:Y:S04]  /*e2a0*/  FFMA.FTZ R134, R247, c[0x0][0x2d0], -R170 ;  /* 0x0000b400f7867a23 */ /* 0x010fe800000108aa */
[C---:B------:R-:W-:Y:S01]  /*e2b0*/  HMMA.16816.F32 R64, R136.reuse, R146, R64 ;  /* 0x000000928840723c */ /* 0x040fe20000001840 */
[----:B------:R-:W-:Y:S01]  /*e2c0*/  LDSM.16.MT88.4 R144, [R198+0x7100] ;  /* 0x00710000c690783b */ /* 0x000fe20000004200 */
[----:B------:R-:W3:Y:S06]  /*e2d0*/  MUFU.EX2 R134, R134 ;  /* 0x0000008600867308 */ /* 0x000eec0000000800 */
[C---:B------:R-:W-:Y:S08]  /*e2e0*/  HMMA.16816.F32 R68, R136.reuse, R140, R68 ;  /* 0x0000008c8844723c */ /* 0x040ff00000001844 */
[C---:B------:R-:W-:Y:S01]  /*e2f0*/  HMMA.16816.F32 R72, R136.reuse, R142, R72 ;  /* 0x0000008e8848723c */ /* 0x040fe20000001848 */
[----:B------:R-:W4:Y:S07]  /*e300*/  LDSM.16.MT88.4 R140, [R197+0x7100] ;  /* 0x00710000c58c783b */ /* 0x000f2e0000004200 */
[C---:B------:R-:W-:Y:S04]  /*e310*/  HMMA.16816.F32 R76, R136.reuse, R148, R76 ;  /* 0x00000094884c723c */ /* 0x040fe8000000184c */
[----:B---3--:R-:W-:Y:S04]  /*e320*/  F2FP.PACK_AB R170, R134, R178 ;  /* 0x000000b286aa723e */ /* 0x008fe800000000ff */
[C---:B------:R-:W-:Y:S01]  /*e330*/  HMMA.16816.F32 R80, R136.reuse, R150, R80 ;  /* 0x000000968850723c */ /* 0x040fe20000001850 */
[----:B------:R-:W3:Y:S07]  /*e340*/  LDSM.16.MT88.4 R148, [R200+0x7100] ;  /* 0x00710000c894783b */ /* 0x000eee0000004200 */
[C---:B-1----:R-:W-:Y:S08]  /*e350*/  HMMA.16816.F32 R84, R136.reuse, R152, R84 ;  /* 0x000000988854723c */ /* 0x042ff00000001854 */
[C---:B------:R-:W-:Y:S01]  /*e360*/  HMMA.16816.F32 R88, R136.reuse, R154, R88 ;  /* 0x0000009a8858723c */ /* 0x040fe20000001858 */
[----:B------:R-:W1:Y:S07]  /*e370*/  LDSM.16.MT88.4 R152, [R199+0x7100] ;  /* 0x00710000c798783b */ /* 0x000e6e0000004200 */
[C---:B--2---:R-:W-:Y:S08]  /*e380*/  HMMA.16816.F32 R92, R136.reuse, R156, R92 ;  /* 0x0000009c885c723c */ /* 0x044ff0000000185c */
[C---:B------:R-:W-:Y:S01]  /*e390*/  HMMA.16816.F32 R96, R136.reuse, R158, R96 ;  /* 0x0000009e8860723c */ /* 0x040fe20000001860 */
[----:B------:R-:W-:Y:S07]  /*e3a0*/  LDSM.16.MT88.4 R156, [R198+0x1900] ;  /* 0x00190000c69c783b */ /* 0x000fee0000004200 */
[C---:B----4-:R-:W-:Y:S08]  /*e3b0*/  HMMA.16816.F32 R100, R136.reuse, R140, R100 ;  /* 0x0000008c8864723c */ /* 0x050ff00000001864 */
[C---:B------:R-:W-:Y:S01]  /*e3c0*/  HMMA.16816.F32 R104, R136.reuse, R142, R104 ;  /* 0x0000008e8868723c */ /* 0x040fe20000001868 */
[----:B------:R-:W2:Y:S07]  /*e3d0*/  LDSM.16.MT88.4 R140, [R197+0x1900] ;  /* 0x00190000c58c783b */ /* 0x000eae0000004200 */
[C---:B------:R-:W-:Y:S08]  /*e3e0*/  HMMA.16816.F32 R108, R136.reuse, R144, R108 ;  /* 0x00000090886c723c */ /* 0x040ff0000000186c */
[C---:B------:R-:W-:Y:S08]  /*e3f0*/  HMMA.16816.F32 R112, R136.reuse, R146, R112 ;  /* 0x000000928870723c */ /* 0x040ff00000001870 */
[C---:B---3--:R-:W-:Y:S08]  /*e400*/  HMMA.16816.F32 R116, R136.reuse, R148, R116 ;  /* 0x000000948874723c */ /* 0x048ff00000001874 */
[C---:B------:R-:W-:Y:S08]  /*e410*/  HMMA.16816.F32 R120, R136.reuse, R150, R120 ;  /* 0x000000968878723c */ /* 0x040ff00000001878 */
[C---:B-1----:R-:W-:Y:S08]  /*e420*/  HMMA.16816.F32 R124, R136.reuse, R152, R124 ;  /* 0x00000098887c723c */ /* 0x042ff0000000187c */
[----:B------:R-:W-:Y:S08]  /*e430*/  HMMA.16816.F32 R128, R136, R154, R128 ;  /* 0x0000009a8880723c */ /* 0x000ff00000001880 */
[C---:B--2---:R-:W-:Y:S01]  /*e440*/  HMMA.16816.F32 R136, R168.reuse, R140, R4 ;  /* 0x0000008ca888723c */ /* 0x044fe20000001804 */
        /* <DEDUP_REMOVED lines=35> */
[C---:B----4-:R-:W-:Y:S08]  /*e680*/  HMMA.16816.F32 R100, R168.reuse, R16, R100 ;  /* 0x00000010a864723c */ /* 0x050ff00000001864 */
[C---:B------:R-:W-:Y:S08]  /*e690*/  HMMA.16816.F32 R104, R168.reuse, R18, R104 ;  /* 0x00000012a868723c */ /* 0x040ff00000001868 */
[C---:B-----5:R-:W-:Y:S08]  /*e6a0*/  HMMA.16816.F32 R108, R168.reuse, R20, R108 ;  /* 0x00000014a86c723c */ /* 0x060ff0000000186c */
        /* <DEDUP_REMOVED lines=8> */
[----:B------:R-:W-:Y:S02]  /*e730*/  FADD.FTZ R0, R135, R4 ;  /* 0x0000000487007221 */ /* 0x000fe40000010000 */
[----:B------:R-:W-:Y:S04]  /*e740*/  HMMA.16816.F32 R128, R168, R10, R128 ;  /* 0x0000000aa880723c */ /* 0x000fe80000001880 */
[----:B------:R-:W-:Y:S01]  /*e750*/  FADD.FTZ R248, R134, R2 ;  /* 0x0000000286f87221 */ /* 0x000fe20000010000 */
[----:B------:R-:W-:Y:S01]  /*e760*/  MOV R134, R3 ;  /* 0x0000000300867202 */ /* 0x000fe20000000f00 */
[----:B------:R-:W-:Y:S01]  /*e770*/  FADD.FTZ R249, R133, R0 ;  /* 0x0000000085f97221 */ /* 0x000fe20000010000 */
[----:B------:R-:W-:Y:S01]  /*e780*/  MOV R133, R132 ;  /* 0x0000008400857202 */ /* 0x000fe20000000f00 */
[----:B------:R-:W-:-:S05]  /*e790*/  @P0 BRA `(.L_x_1618) ;  /* 0xffffc89000000947 */ /* 0x000fca000383ffff */
.L_x_1617:
[----:B------:R-:W-:-:S13]  /*e7a0*/  ISETP.GE.AND P0, PT, R223, R231, PT ;  /* 0x000000e7df00720c */ /* 0x000fda0003f06270 */
[----:B------:R-:W-:Y:S05]  /*e7b0*/  @!P0 BRA `(.L_x_1619) ;  /* 0x000043b000008947 */ /* 0x000fea0003800000 */
[----:B------:R-:W2:Y:S01]  /*e7c0*/  LDL.64 R6, [R1+0x40] ;  /* 0x0000400001067983 */ /* 0x000ea20000100a00 */
[----:B------:R-:W-:-:S03]  /*e7d0*/  ULDC.64 UR4, c[0x0][0x208] ;  /* 0x0000820000047ab9 */ /* 0x000fc60000000a00 */
[----:B-1----:R-:W3:Y:S04]  /*e7e0*/  LDL.64 R4, [R1+0x28] ;  /* 0x0000280001047983 */ /* 0x002ee80000100a00 */
[----:B------:R-:W4:Y:S04]  /*e7f0*/  LDL.64 R10, [R1+0x38] ;  /* 0x00003800010a7983 */ /* 0x000f280000100a00 */
[----:B------:R-:W5:Y:S01]  /*e800*/  LDL.64 R8, [R1+0x30] ;  /* 0x0000300001087983 */ /* 0x000f620000100a00 */
[----:B------:R-:W-:Y:S01]  /*e810*/  MOV R134, R3 ;  /* 0x0000000300867202 */ /* 0x000fe20000000f00 */
[----:B------:R-:W-:Y:S01]  /*e820*/  IMAD.MOV.U32 R133, RZ, RZ, R132 ;  /* 0x000000ffff857224 */ /* 0x000fe200078e0084 */
[----:B------:R-:W-:-:S02]  /*e830*/  USHF.L.U64.HI UR5, UR4, 0x5, UR5 ;  /* 0x0000000504057899 */ /* 0x000fc40008010205 */
[----:B------:R-:W-:Y:S01]  /*e840*/  USHF.L.U32 UR4, UR4, 0x5, URZ ;  /* 0x0000000504047899 */ /* 0x000fe2000800063f */
[----:B--2---:R-:W-:-:S05]  /*e850*/  IADD3 R238, P6, R6, 0x40, RZ ;  /* 0x0000004006ee7810 */ /* 0x004fca0007fde0ff */
[----:B---3--:R-:W-:Y:S01]  /*e860*/  IMAD.X R239, RZ, RZ, R5, P6 ;  /* 0x000000ffffef7224 */ /* 0x008fe200030e0605 */
[----:B----4-:R-:W-:Y:S02]  /*e870*/  IADD3 R0, P6, R10, 0x40, RZ ;  /* 0x000000400a007810 */ /* 0x010fe40007fde0ff */
[----:B------:R-:W-:-:S03]  /*e880*/  MOV R4, R6 ;  /* 0x0000000600047202 */ /* 0x000fc60000000f00 */
[----:B------:R5:W-:Y:S01]  /*e890*/  STL [R1+0x4], R0 ;  /* 0x0000040001007387 */ /* 0x000be20000100800 */
[C---:B------:R-:W-:Y:S02]  /*e8a0*/  IADD3 R234, P0, R6.reuse, 0xc0, RZ ;  /* 0x000000c006ea7810 */ /* 0x040fe40007f1e0ff */
[----:B------:R-:W-:Y:S01]  /*e8b0*/  IADD3 R236, P5, R6, 0x80, RZ ;  /* 0x0000008006ec7810 */ /* 0x000fe20007fbe0ff */
[----:B-----5:R-:W-:-:S05]  /*e8c0*/  IMAD.X R0, RZ, RZ, R9, P6 ;  /* 0x000000ffff007224 */ /* 0x020fca00030e0609 */
[----:B------:R1:W-:Y:S04]  /*e8d0*/  STL [R1], R0 ;  /* 0x0000000001007387 */ /* 0x0003e80000100800 */
[----:B------:R1:W-:Y:S01]  /*e8e0*/  STL.64 [R1+0x28], R4 ;  /* 0x0000280401007387 */ /* 0x0003e20000100a00 */
[--C-:B------:R-:W-:Y:S01]  /*e8f0*/  IMAD.X R235, RZ, RZ, R5.reuse, P0 ;  /* 0x000000ffffeb7224 */ /* 0x100fe200000e0605 */
[C---:B------:R-:W-:Y:S01]  /*e900*/  IADD3 R250, P0, R10.reuse, 0xc0, RZ ;  /* 0x000000c00afa7810 */ /* 0x040fe20007f1e0ff */
[----:B------:R-:W-:Y:S01]  /*e910*/  IMAD.X R237, RZ, RZ, R5, P5 ;  /* 0x000000ffffed7224 */ /* 0x000fe200028e0605 */
[----:B------:R-:W-:-:S03]  /*e920*/  IADD3 R252, P5, R10, 0x80, RZ ;  /* 0x000000800afc7810 */ /* 0x000fc60007fbe0ff */
[----:B------:R-:W-:Y:S01]  /*e930*/  IMAD.X R247, RZ, RZ, R9, P0 ;  /* 0x000000fffff77224 */ /* 0x000fe200000e0609 */
[----:B------:R-:W-:Y:S02]  /*e940*/  IADD3.X R251, RZ, R9, RZ, P5, !PT ;  /* 0x00000009fffb7210 */ /* 0x000fe40002ffe4ff */
.L_x_1628:
[----:B------:R-:W2:Y:S01]  /*e950*/  LDL.64 R24, [R1+0x28] ;  /* 0x0000280001187983 */ /* 0x000ea20000100a00 */
[----:B------:R-:W-:Y:S04]  /*e960*/  DEPBAR.LE SB0, 0x0 ;  /* 0x000080000000791a */ /* 0x000fe80000000000 */
[----:B------:R-:W-:Y:S01]  /*e970*/  IMAD.MOV.U32 R2, RZ, RZ, 0x6 ;  /* 0x00000006ff027424 */ /* 0x000fe200078e00ff */
[----:B------:R-:W3:Y:S01]  /*e980*/  LDL.64 R16, [R1+0x40] ;  /* 0x0000400001107983 */ /* 0x000ee20000100a00 */
[----:B-1----:R-:W-:Y:S01]  /*e990*/  IMAD.MOV.U32 R0, RZ, RZ, c[0x0][0x208] ;  /* 0x00008200ff007624 */ /* 0x002fe200078e00ff */
[----:B------:R-:W-:Y:S01]  /*e9a0*/  SHF.R.S32.HI R4, RZ, 0x1f, R223 ;  /* 0x0000001fff047819 */ /* 0x000fe200000114df */
[----:B------:R-:W-:Y:S02]  /*e9b0*/  IMAD.MOV.U32 R18, RZ, RZ, c[0x0][0x208] ;  /* 0x00008200ff127624 */ /* 0x000fe400078e00ff */
[----:B------:R-:W-:Y:S01]  /*e9c0*/  IMAD.MOV.U32 R232, RZ, RZ, 0x5 ;  /* 0x00000005ffe87424 */ /* 0x000fe200078e00ff */
[----:B------:R-:W-:Y:S01]  /*e9d0*/  BAR.SYNC.DEFER_BLOCKING 0x0 ;  /* 0x0000000000007b1d */ /* 0x000fe20000010000 */
[----:B------:R-:W-:Y:S01]  /*e9e0*/  SHF.L.U64.HI R0, R0, R2, c[0x0][0x20c] ;  /* 0x0000830000007619 */ /* 0x000fe20000010202 */
[----:B------:R-:W-:Y:S04]  /*e9f0*/  IMAD.SHL.U32 R18, R18, 0x40, RZ ;  /* 0x0000004012127824 */ /* 0x000fe800078e00ff */
[----:B------:R-:W-:Y:S02]  /*ea00*/  IMAD R0, R0, R223, RZ ;  /* 0x000000df00007224 */ /* 0x000fe400078e02ff */
[CC--:B------:R-:W-:Y:S04]  /*ea10*/  IMAD.WIDE.U32 R12, R223.reuse, R18.reuse, UR4 ;  /* 0x00000004df0c7e25 */ /* 0x0c0fe8000f8e0012 */
[-C--:B------:R-:W-:Y:S02]  /*ea20*/  IMAD R0, R4, R18.reuse, R0 ;  /* 0x0000001204007224 */ /* 0x080fe400078e0200 */
[CC--:B------:R-:W-:Y:S04]  /*ea30*/  IMAD.WIDE.U32 R4, R223.reuse, R18.reuse, R238 ;  /* 0x00000012df047225 */ /* 0x0c0fe800078e00ee */
[CC--:B------:R-:W-:Y:S04]  /*ea40*/  IMAD.WIDE.U32 R6, R223.reuse, R18.reuse, R236 ;  /* 0x00000012df067225 */ /* 0x0c0fe800078e00ec */
[----:B------:R-:W-:Y:S01]  /*ea50*/  IMAD.IADD R7, R0, 0x1, R7 ;  /* 0x0000000100077824 */ /* 0x000fe200078e0207 */
[C---:B------:R-:W-:Y:S01]  /*ea60*/  LEA R22, P6, R6.reuse, c[0x0][0x1f8], 0x1 ;  /* 0x00007e0006167a11 */ /* 0x040fe200078c08ff */
[----:B------:R-:W-:Y:S03]  /*ea70*/  LDSM.16.M88.4 R32, [R203+0x10100] ;  /* 0x01010000cb20783b */ /* 0x000fe60000000200 */
[----:B------:R-:W-:Y:S03]  /*ea80*/  LEA.HI.X R23, R6, c[0x0][0x1fc], R7, 0x1, P6 ;  /* 0x00007f0006177a11 */ /* 0x000fe600030f0c07 */
[----:B------:R-:W1:Y:S06]  /*ea90*/  LDSM.16.M88.4 R8, [R196+0x8100] ;  /* 0x00810000c408783b */ /* 0x000e6c0000000200 */
[----:B------:R-:W-:Y:S06]  /*eaa0*/  LDSM.16.M88.4 R168, [R196+0x9900] ;  /* 0x00990000c4a8783b */ /* 0x000fec0000000200 */
[----:B------:R-:W-:Y:S06]  /*eab0*/  LDSM.16.M88.4 R172, [R204+0x10100] ;  /* 0x01010000ccac783b */ /* 0x000fec0000000200 */
[----:B------:R-:W-:Y:S06]  /*eac0*/  LDSM.16.M88.4 R176, [R207] ;  /* 0x00000000cfb0783b */ /* 0x000fec0000000200 */
[----:B------:R-:W-:Y:S06]  /*ead0*/  LDSM.16.M88.4 R180, [R222] ;  /* 0x00000000deb4783b */ /* 0x000fec0000000200 */
[----:B------:R-:W-:Y:S06]  /*eae0*/  LDSM.16.M88.4 R184, [R221] ;  /* 0x00000000ddb8783b */ /* 0x000fec0000000200 */
[----:B------:R-:W-:Y:S06]  /*eaf0*/  LDSM.16.M88.4 R188, [R220] ;  /* 0x00000000dcbc783b */ /* 0x000fec0000000200 */
[----:B------:R-:W4:Y:S06]  /*eb00*/  LDL R230, [R1+0x4c] ;  /* 0x00004c0001e67983 */ /* 0x000f2c0000100800 */
[----:B------:R-:W5:Y:S06]  /*eb10*/  LDL.64 R228, [R1+0x38] ;  /* 0x0000380001e47983 */ /* 0x000f6c0000100a00 */
[----:B------:R-:W4:Y:S06]  /*eb20*/  LDL.64 R226, [R1+0x30] ;  /* 0x0000300001e27983 */ /* 0x000f2c0000100a00 */
[----:B------:R-:W4:Y:S06]  /*eb30*/  LDL R224, [R1+0x4] ;  /* 0x0000040001e07983 */ /* 0x000f2c0000100800 */
[----:B------:R-:W4:Y:S01]  /*eb40*/  LDL R135, [R1] ;  /* 0x0000000001877983 */ /* 0x000f220000100800 */
[----:B--2---:R-:W-:Y:S05]  /*eb50*/  IMAD.WIDE.U32 R2, R223, R18, R24 ;  /* 0x00000012df027225 */ /* 0x004fea00078e0018 */
[C---:B------:R-:W-:Y:S02]  /*eb60*/  LEA R20, P0, R2.reuse, c[0x0][0x1f8], 0x1 ;  /* 0x00007e0002147a11 */ /* 0x040fe400078008ff */
[----:B------:R-:W-:Y:S04]  /*eb70*/  IADD3 R3, R3, R0, RZ ;  /* 0x0000000003037210 */ /* 0x000fe80007ffe0ff */
[----:B------:R-:W-:Y:S01]  /*eb80*/  LEA.HI.X R21, R2, c[0x0][0x1fc], R3, 0x1, P0 ;  /* 0x00007f0002157a11 */ /* 0x000fe200000f0c03 */
[----:B------:R-:W-:Y:S01]  /*eb90*/  IMAD.IADD R2, R0, 0x1, R5 ;  /* 0x0000000100027824 */ /* 0x000fe200078e0205 */
[C---:B------:R-:W-:Y:S04]  /*eba0*/  LEA R14, P0, R4.reuse, c[0x0][0x1f8], 0x1 ;  /* 0x00007e00040e7a11 */ /* 0x040fe800078008ff */
[----:B------:R-:W-:Y:S01]  /*ebb0*/  LEA.HI.X R15, R4, c[0x0][0x1fc], R2, 0x1, P0 ;  /* 0x00007f00040f7a11 */ /* 0x000fe200000f0c02 */
[----:B------:R-:W-:Y:S01]  /*ebc0*/  IMAD.WIDE.U32 R4, R223, R18, R234 ;  /* 0x00000012df047225 */ /* 0x000fe200078e00ea */
[-C--:B---3--:R-:W-:Y:S02]  /*ebd0*/  IADD3 R3, P0, R16, R12.reuse, RZ ;  /* 0x0000000c10037210 */ /* 0x088fe40007f1e0ff */
[----:B------:R-:W2:Y:S01]  /*ebe0*/  LDSM.16.M88.4 R16, [R196+0x8900] ;  /* 0x00890000c410783b */ /* 0x000ea20000000200 */
[C---:B------:R-:W-:Y:S01]  /*ebf0*/  IMAD.IADD R2, R0.reuse, 0x1, R13 ;  /* 0x0000000100027824 */ /* 0x040fe200078e020d */
[----:B------:R-:W-:Y:S02]  /*ec00*/  IADD3 R0, R0, R5, RZ ;  /* 0x0000000500007210 */ /* 0x000fe40007ffe0ff */
[----:B------:R-:W-:Y:S01]  /*ec10*/  LEA R28, P5, R4, c[0x0][0x1f8], 0x1 ;  /* 0x00007e00041c7a11 */ /* 0x000fe200078a08ff */
[----:B------:R-:W-:Y:S01]  /*ec20*/  IMAD.X R5, R2, 0x1, R25, P0 ;  /* 0x0000000102057824 */ /* 0x000fe200000e0619 */
[C---:B------:R-:W-:Y:S01]  /*ec30*/  LEA R192, P0, R3.reuse, c[0x0][0x1f8], 0x1 ;  /* 0x00007e0003c07a11 */ /* 0x040fe200078008ff */
[----:B------:R-:W3:Y:S01]  /*ec40*/  LDSM.16.M88.4 R24, [R196+0x9100] ;  /* 0x00910000c418783b */ /* 0x000ee20000000200 */
[----:B------:R-:W-:Y:S02]  /*ec50*/  LEA.HI.X R29, R4, c[0x0][0x1fc], R0, 0x1, P5 ;  /* 0x00007f00041d7a11 */ /* 0x000fe400028f0c00 */
[----:B------:R-:W-:Y:S02]  /*ec60*/  LEA.HI.X R193, R3, c[0x0][0x1fc], R5, 0x1, P0 ;  /* 0x00007f0003c17a11 */ /* 0x000fe400000f0c05 */
[-C--:B------:R-:W-:Y:S01]  /*ec70*/  IADD3 R0, P6, R238, R12.reuse, RZ ;  /* 0x0000000cee007210 */ /* 0x080fe20007fde0ff */
[----:B------:R-:W-:Y:S01]  /*ec80*/  @!PT LDS RZ, [RZ] ;  /* 0x00000000fffff984 */ /* 0x000fe20000000800 */
[----:B------:R-:W-:Y:S01]  /*ec90*/  @!PT LDS RZ, [RZ] ;  /* 0x00000000fffff984 */ /* 0x000fe20000000800 */
[----:B------:R-:W-:Y:S01]  /*eca0*/  @!PT LDS RZ, [RZ] ;  /* 0x00000000fffff984 */ /* 0x000fe20000000800 */
[----:B------:R3:W-:Y:S01]  /*ecb0*/  LDGSTS.E.BYPASS.LTC128B.128 [R225+0x100], [R20.64], !P4 ;  /* 0x0010000014e17fae */ /* 0x0007e2000e101d4c */
[-C--:B------:R-:W-:Y:S02]  /*ecc0*/  IADD3 R3, P5, R236, R12.reuse, RZ ;  /* 0x0000000cec037210 */ /* 0x080fe40007fbe0ff */
[----:B------:R-:W-:Y:S01]  /*ecd0*/  IADD3 R12, P0, R234, R12, RZ ;  /* 0x0000000cea0c7210 */ /* 0x000fe20007f1e0ff */
[----:B------:R-:W-:Y:S01]  /*ece0*/  IMAD.X R5, R2, 0x1, R239, P6 ;  /* 0x0000000102057824 */ /* 0x000fe200030e06ef */
[----:B------:R-:W-:Y:S01]  /*ecf0*/  LEA R30, P6, R0, c[0x0][0x1f8], 0x1 ;  /* 0x00007e00001e7a11 */ /* 0x000fe200078c08ff */
[----:B------:R2:W-:Y:S01]  /*ed00*/  LDGSTS.E.BYPASS.LTC128B.128 [R225+0x2100], [R14.64], !P3 ;  /* 0x021000000ee17fae */ /* 0x0005e2000d901d4c */
[C---:B------:R-:W-:Y:S01]  /*ed10*/  IMAD.X R6, R2.reuse, 0x1, R237, P5 ;  /* 0x0000000102067824 */ /* 0x040fe200028e06ed */
[C---:B------:R-:W-:Y:S02]  /*ed20*/  LEA R194, P5, R3.reuse, c[0x0][0x1f8], 0x1 ;  /* 0x00007e0003c27a11 */ /* 0x040fe400078a08ff */
[----:B------:R-:W-:Y:S02]  /*ed30*/  IADD3.X R4, R2, R235, RZ, P0, !PT ;  /* 0x000000eb02047210 */ /* 0x000fe400007fe4ff */
[----:B------:R-:W-:Y:S01]  /*ed40*/  LEA R2, P0, R12, c[0x0][0x1f8], 0x1 ;  /* 0x00007e000c027a11 */ /* 0x000fe200078008ff */
[----:B------:R3:W-:Y:S01]  /*ed50*/  LDGSTS.E.BYPASS.LTC128B.128 [R225+0x4100], [R22.64], !P2 ;  /* 0x0410000016e17fae */ /* 0x0007e2000d101d4c */
[----:B------:R-:W-:Y:S02]  /*ed60*/  LEA.HI.X R31, R0, c[0x0][0x1fc], R5, 0x1, P6 ;  /* 0x00007f00001f7a11 */ /* 0x000fe400030f0c05 */
[----:B------:R-:W-:Y:S02]  /*ed70*/  LEA.HI.X R195, R3, c[0x0][0x1fc], R6, 0x1, P5 ;  /* 0x00007f0003c37a11 */ /* 0x000fe400028f0c06 */
[----:B------:R-:W-:Y:S01]  /*ed80*/  LEA.HI.X R3, R12, c[0x0][0x1fc], R4, 0x1, P0 ;  /* 0x00007f000c037a11 */ /* 0x000fe200000f0c04 */
[----:B------:R3:W-:Y:S01]  /*ed90*/  LDGSTS.E.BYPASS.LTC128B.128 [R225+0x6100], [R28.64], !P1 ;  /* 0x061000001ce17fae */ /* 0x0007e2000c901d4c */
[C---:B-1----:R-:W-:Y:S01]  /*eda0*/  HMMA.16816.F32 R4, R32.reuse, R8, RZ ;  /* 0x000000082004723c */ /* 0x042fe200000018ff */
[----:B------:R-:W-:Y:S02]  /*edb0*/  PLOP3.LUT P5, PT, PT, PT, UP2, 0x80, 0x0 ;  /* 0x000000000000781c */ /* 0x000fe40003faf028 */
[C---:B------:R-:W-:Y:S02]  /*edc0*/  ISETP.GT.AND P6, PT, R223.reuse, R231, PT ;  /* 0x000000e7df00720c */ /* 0x040fe40003fc4270 */
[----:B------:R1:W-:Y:S01]  /*edd0*/  LDGSTS.E.BYPASS.LTC128B.128 [R225+0x1100], [R192.64], !P4 ;  /* 0x01100000c0e17fae */ /* 0x0003e2000e101d4c */
[----:B------:R-:W-:Y:S02]  /*ede0*/  PLOP3.LUT P0, PT, PT, PT, UP2, 0x80, 0x0 ;  /* 0x000000000000781c */ /* 0x000fe40003f0f028 */
[C---:B------:R-:W-:Y:S03]  /*edf0*/  HMMA.16816.F32 R8, R32.reuse, R10, RZ ;  /* 0x0000000a2008723c */ /* 0x040fe600000018ff */
[----:B------:R1:W-:Y:S05]  /*ee00*/  LDGSTS.E.BYPASS.LTC128B.128 [R225+0x3100], [R30.64], !P3 ;  /* 0x031000001ee17fae */ /* 0x0003ea000d901d4c */
[C---:B--2---:R-:W-:Y:S01]  /*ee10*/  HMMA.16816.F32 R12, R32.reuse, R16, RZ ;  /* 0x00000010200c723c */ /* 0x044fe200000018ff */
[----:B------:R2:W-:Y:S06]  /*ee20*/  LDGSTS.E.BYPASS.LTC128B.128 [R225+0x5100], [R194.64], !P2 ;  /* 0x05100000c2e17fae */ /* 0x0005ec000d101d4c */
[----:B------:R2:W-:Y:S01]  /*ee30*/  LDGSTS.E.BYPASS.LTC128B.128 [R225+0x7100], [R2.64], !P1 ;  /* 0x0710000002e17fae */ /* 0x0005e2000c901d4c */
[C---:B------:R-:W-:Y:S05]  /*ee40*/  HMMA.16816.F32 R16, R32.reuse, R18, RZ ;  /* 0x000000122010723c */ /* 0x040fea00000018ff */
[----:B------:R-:W0:Y:S03]  /*ee50*/  LDGDEPBAR ;  /* 0x00000000000079af */ /* 0x000e260000000000 */
[C---:B---3--:R-:W-:Y:S08]  /*ee60*/  HMMA.16816.F32 R20, R32.reuse, R24, RZ ;  /* 0x000000182014723c */ /* 0x048ff000000018ff */
[C---:B------:R-:W-:Y:S08]  /*ee70*/  HMMA.16816.F32 R24, R32.reuse, R26, RZ ;  /* 0x0000001a2018723c */ /* 0x040ff000000018ff */
[C---:B-1----:R-:W-:Y:S01]  /*ee80*/  HMMA.16816.F32 R28, R32.reuse, R168, RZ ;  /* 0x000000a8201c723c */ /* 0x042fe200000018ff */
[----:B--2---:R-:W-:Y:S07]  /*ee90*/  @P6 IADD3 R2, R223, -0x1, RZ ;  /* 0xffffffffdf026810 */ /* 0x004fee0007ffe0ff */
[----:B------:R-:W-:Y:S01]  /*eea0*/  HMMA.16816.F32 R32, R32, R170, RZ ;  /* 0x000000aa2020723c */ /* 0x000fe200000018ff */
[----:B------:R-:W-:Y:S03]  /*eeb0*/  LDSM.16.M88.4 R168, [R206+0x10100] ;  /* 0x01010000cea8783b */ /* 0x000fe60000000200 */
[----:B------:R-:W-:Y:S04]  /*eec0*/  @P6 SHF.R.S32.HI R0, RZ, 0x1f, R2 ;  /* 0x0000001fff006819 */ /* 0x000fe80000011402 */
[C---:B------:R-:W-:Y:S05]  /*eed0*/  HMMA.16816.F32 R4, R172.reuse, R176, R4 ;  /* 0x000000b0ac04723c */ /* 0x040fea0000001804 */
[----:B------:R-:W-:Y:S03]  /*eee0*/  @P6 IMAD R0, R0, c[0x0][0x1e0], RZ ;  /* 0x0000780000006a24 */ /* 0x000fe600078e02ff */
[C---:B------:R-:W-:Y:S01]  /*eef0*/  HMMA.16816.F32 R8, R172.reuse, R178, R8 ;  /* 0x000000b2ac08723c */ /* 0x040fe20000001808 */
[----:B------:R-:W1:Y:S03]  /*ef00*/  LDSM.16.M88.4 R176, [R202+0x8100] ;  /* 0x00810000cab0783b */ /* 0x000e660000000200 */
[C---:B------:R-:W-:Y:S02]  /*ef10*/  @P6 IMAD R0, R2.reuse, c[0x0][0x1e4], R0 ;  /* 0x0000790002006a24 */ /* 0x040fe400078e0200 */
[----:B------:R-:W-:Y:S02]  /*ef20*/  @P6 IMAD.WIDE.U32 R2, R2, c[0x0][0x1e0], RZ ;  /* 0x0000780002026a25 */ /* 0x000fe400078e00ff */
[C---:B------:R-:W-:Y:S04]  /*ef30*/  HMMA.16816.F32 R12, R172.reuse, R180, R12 ;  /* 0x000000b4ac0c723c */ /* 0x040fe8000000180c */
[----:B------:R-:W-:Y:S02]  /*ef40*/  @P6 IMAD.IADD R3, R3, 0x1, R0 ;  /* 0x0000000103036824 */ /* 0x000fe400078e0200 */
[C---:B------:R-:W-:Y:S02]  /*ef50*/  @P6 IMAD.SHL.U32 R0, R2.reuse, 0x40, RZ ;  /* 0x0000004002006824 */ /* 0x040fe400078e00ff */
[C---:B------:R-:W-:Y:S01]  /*ef60*/  HMMA.16816.F32 R16, R172.reuse, R182, R16 ;  /* 0x000000b6ac10723c */ /* 0x040fe20000001810 */
[----:B------:R-:W2:Y:S03]  /*ef70*/  LDSM.16.M88.4 R180, [R202+0x8900] ;  /* 0x00890000cab4783b */ /* 0x000ea60000000200 */
[----:B------:R-:W-:Y:S04]  /*ef80*/  @P6 SHF.L.U64.HI R2, R2, 0x6, R3 ;  /* 0x0000000602026819 */ /* 0x000fe80000010203 */
[C---:B------:R-:W-:Y:S08]  /*ef90*/  HMMA.16816.F32 R20, R172.reuse, R184, R20 ;  /* 0x000000b8ac14723c */ /* 0x040ff00000001814 */
[C---:B------:R-:W-:Y:S01]  /*efa0*/  HMMA.16816.F32 R24, R172.reuse, R186, R24 ;  /* 0x000000baac18723c */ /* 0x040fe20000001818 */
[----:B------:R-:W3:Y:S07]  /*efb0*/  LDSM.16.M88.4 R184, [R202+0x9100] ;  /* 0x00910000cab8783b */ /* 0x000eee0000000200 */
[C---:B------:R-:W-:Y:S08]  /*efc0*/  HMMA.16816.F32 R28, R172.reuse, R188, R28 ;  /* 0x000000bcac1c723c */ /* 0x040ff0000000181c */
[----:B------:R-:W-:Y:S01]  /*efd0*/  HMMA.16816.F32 R32, R172, R190, R32 ;  /* 0x000000beac20723c */ /* 0x000fe20000001820 */
[----:B------:R-:W4:Y:S06]  /*efe0*/  LDSM.16.M88.4 R172, [R202+0x9900] ;  /* 0x00990000caac783b */ /* 0x000f2c0000000200 */
[----:B------:R-:W-:Y:S01]  /*eff0*/  LDSM.16.M88.4 R188, [R201+0x1000] ;  /* 0x00100000c9bc783b */ /* 0x000fe20000000200 */
[C---:B-1----:R-:W-:Y:S08]  /*f000*/  HMMA.16816.F32 R4, R168.reuse, R176, R4 ;  /* 0x000000b0a804723c */ /* 0x042ff00000001804 */
[C---:B------:R-:W-:Y:S01]  /*f010*/  HMMA.16816.F32 R8, R168.reuse, R178, R8 ;  /* 0x000000b2a808723c */ /* 0x040fe20000001808 */
[----:B------:R-:W-:Y:S07]  /*f020*/  LDSM.16.M88.4 R176, [R205+0x10100] ;  /* 0x01010000cdb0783b */ /* 0x000fee0000000200 */
[C---:B--2---:R-:W-:Y:S08]  /*f030*/  HMMA.16816.F32 R12, R168.reuse, R180, R12 ;  /* 0x000000b4a80c723c */ /* 0x044ff0000000180c */
[C---:B------:R-:W-:Y:S01]  /*f040*/  HMMA.16816.F32 R16, R168.reuse, R182, R16 ;  /* 0x000000b6a810723c */ /* 0x040fe20000001810 */
[----:B------:R-:W1:Y:S07]  /*f050*/  LDSM.16.M88.4 R180, [R201] ;  /* 0x00000000c9b4783b */ /* 0x000e6e0000000200 */
[C---:B---3--:R-:W-:Y:S08]  /*f060*/  HMMA.16816.F32 R20, R168.reuse, R184, R20 ;  /* 0x000000b8a814723c */ /* 0x048ff00000001814 */
[C---:B------:R-:W-:Y:S01]  /*f070*/  HMMA.16816.F32 R24, R168.reuse, R186, R24 ;  /* 0x000000baa818723c */ /* 0x040fe20000001818 */
[----:B------:R-:W2:Y:S07]  /*f080*/  LDSM.16.M88.4 R184, [R201+0x800] ;  /* 0x00080000c9b8783b */ /* 0x000eae0000000200 */
[C---:B----4-:R-:W-:Y:S08]  /*f090*/  HMMA.16816.F32 R28, R168.reuse, R172, R28 ;  /* 0x000000aca81c723c */ /* 0x050ff0000000181c */
[----:B------:R-:W-:Y:S01]  /*f0a0*/  HMMA.16816.F32 R32, R168, R174, R32 ;  /* 0x000000aea820723c */ /* 0x000fe20000001820 */
[----:B------:R-:W3:Y:S06]  /*f0b0*/  LDSM.16.M88.4 R168, [R201+0x1800] ;  /* 0x00180000c9a8783b */ /* 0x000eec0000000200 */
[----:B------:R-:W-:Y:S01]  /*f0c0*/  LDSM.16.M88.4 R172, [R203+0x14100] ;  /* 0x01410000cbac783b */ /* 0x000fe20000000200 */
        /* <DEDUP_REMOVED lines=8> */
[----:B------:R-:W4:Y:S07]  /*f150*/  LDSM.16.M88.4 R188, [R196+0xb100] ;  /* 0x00b10000c4bc783b */ /* 0x000f2e0000000200 */
[C---:B---3--:R-:W-:Y:S08]  /*f160*/  HMMA.16816.F32 R28, R176.reuse, R168, R28 ;  /* 0x000000a8b01c723c */ /* 0x048ff0000000181c */
[----:B------:R-:W-:Y:S01]  /*f170*/  HMMA.16816.F32 R32, R176, R170, R32 ;  /* 0x000000aab020723c */ /* 0x000fe20000001820 */
[----:B------:R-:W3:Y:S06]  /*f180*/  LDSM.16.M88.4 R168, [R196+0xb900] ;  /* 0x00b90000c4a8783b */ /* 0x000eec0000000200 */
[----:B------:R-:W-:Y:S01]  /*f190*/  LDSM.16.M88.4 R176, [R204+0x14100] ;  /* 0x01410000ccb0783b */ /* 0x000fe20000000200 */
[C---:B-1----:R-:W-:Y:S08]  /*f1a0*/  HMMA.16816.F32 R4, R172.reuse, R180, R4 ;  /* 0x000000b4ac04723c */ /* 0x042ff00000001804 */
[C---:B------:R-:W-:Y:S01]  /*f1b0*/  HMMA.16816.F32 R8, R172.reuse, R182, R8 ;  /* 0x000000b6ac08723c */ /* 0x040fe20000001808 */
[----:B------:R-:W1:Y:S07]  /*f1c0*/  LDSM.16.M88.4 R180, [R219] ;  /* 0x00000000dbb4783b */ /* 0x000e6e0000000200 */
[C---:B--2---:R-:W-:Y:S08]  /*f1d0*/  HMMA.16816.F32 R12, R172.reuse, R184, R12 ;  /* 0x000000b8ac0c723c */ /* 0x044ff0000000180c */
[C---:B------:R-:W-:Y:S01]  /*f1e0*/  HMMA.16816.F32 R16, R172.reuse, R186, R16 ;  /* 0x000000baac10723c */ /* 0x040fe20000001810 */
[----:B------:R-:W2:Y:S07]  /*f1f0*/  LDSM.16.M88.4 R184, [R218] ;  /* 0x00000000dab8783b */ /* 0x000eae0000000200 */
[C---:B----4-:R-:W-:Y:S08]  /*f200*/  HMMA.16816.F32 R20, R172.reuse, R188, R20 ;  /* 0x000000bcac14723c */ /* 0x050ff00000001814 */
[C---:B------:R-:W-:Y:S01]  /*f210*/  HMMA.16816.F32 R24, R172.reuse, R190, R24 ;  /* 0x000000beac18723c */ /* 0x040fe20000001818 */
[----:B------:R-:W4:Y:S07]  /*f220*/  LDSM.16.M88.4 R188, [R217] ;  /* 0x00000000d9bc783b */ /* 0x000f2e0000000200 */
[C---:B---3--:R-:W-:Y:S08]  /*f230*/  HMMA.16816.F32 R28, R172.reuse, R168, R28 ;  /* 0x000000a8ac1c723c */ /* 0x048ff0000000181c */
[----:B------:R-:W-:Y:S01]  /*f240*/  HMMA.16816.F32 R32, R172, R170, R32 ;  /* 0x000000aaac20723c */ /* 0x000fe20000001820 */
[----:B------:R-:W3:Y:S06]  /*f250*/  LDSM.16.M88.4 R168, [R216] ;  /* 0x00000000d8a8783b */ /* 0x000eec0000000200 */
[----:B------:R-:W-:Y:S01]  /*f260*/  LDSM.16.M88.4 R172, [R206+0x14100] ;  /* 0x01410000ceac783b */ /* 0x000fe20000000200 */
[C---:B-1----:R-:W-:Y:S08]  /*f270*/  HMMA.16816.F32 R4, R176.reuse, R180, R4 ;  /* 0x000000b4b004723c */ /* 0x042ff00000001804 */
[C---:B------:R-:W-:Y:S01]  /*f280*/  HMMA.16816.F32 R8, R176.reuse, R182, R8 ;  /* 0x000000b6b008723c */ /* 0x040fe20000001808 */
[----:B------:R-:W1:Y:S07]  /*f290*/  LDSM.16.M88.4 R180, [R202+0xa100] ;  /* 0x00a10000cab4783b */ /* 0x000e6e0000000200 */
[C---:B--2---:R-:W-:Y:S08]  /*f2a0*/  HMMA.16816.F32 R12, R176.reuse, R184, R12 ;  /* 0x000000b8b00c723c */ /* 0x044ff0000000180c */
[C---:B------:R-:W-:Y:S01]  /*f2b0*/  HMMA.16816.F32 R16, R176.reuse, R186, R16 ;  /* 0x000000bab010723c */ /* 0x040fe20000001810 */
[----:B------:R-:W2:Y:S07]  /*f2c0*/  LDSM.16.M88.4 R184, [R202+0xa900] ;  /* 0x00a90000cab8783b */ /* 0x000eae0000000200 */
[C---:B----4-:R-:W-:Y:S08]  /*f2d0*/  HMMA.16816.F32 R20, R176.reuse, R188, R20 ;  /* 0x000000bcb014723c */ /* 0x050ff00000001814 */
        /* <DEDUP_REMOVED lines=105> */
[----:B------:R-:W-:Y:S07]  /*f970*/  LDSM.16.M88.4 R188, [R201+0x6000] ;  /* 0x00600000c9bc783b */ /* 0x000fee0000000200 */
[C---:B---3--:R-:W-:Y:S08]  /*f980*/  HMMA.16816.F32 R28, R176.reuse, R168, R28 ;  /* 0x000000a8b01c723c */ /* 0x048ff0000000181c */
[----:B------:R-:W-:Y:S01]  /*f990*/  HMMA.16816.F32 R32, R176, R170, R32 ;  /* 0x000000aab020723c */ /* 0x000fe20000001820 */
[----:B------:R-:W3:Y:S06]  /*f9a0*/  LDSM.16.M88.4 R168, [R202+0xf100] ;  /* 0x00f10000caa8783b */ /* 0x000eec0000000200 */
[----:B------:R-:W4:Y:S01]  /*f9b0*/  LDSM.16.M88.4 R176, [R202+0xf900] ;  /* 0x00f90000cab0783b */ /* 0x000f220000000200 */
[C---:B-1----:R-:W-:Y:S08]  /*f9c0*/  HMMA.16816.F32 R4, R172.reuse, R180, R4 ;  /* 0x000000b4ac04723c */ /* 0x042ff00000001804 */
[C---:B------:R-:W-:Y:S01]  /*f9d0*/  HMMA.16816.F32 R8, R172.reuse, R182, R8 ;  /* 0x000000b6ac08723c */ /* 0x040fe20000001808 */
[----:B------:R-:W1:Y:S07]  /*f9e0*/  LDSM.16.M88.4 R180, [R205+0x1c100] ;  /* 0x01c10000cdb4783b */ /* 0x000e6e0000000200 */
[C---:B--2---:R-:W-:Y:S08]  /*f9f0*/  HMMA.16816.F32 R12, R172.reuse, R184, R12 ;  /* 0x000000b8ac0c723c */ /* 0x044ff0000000180c */
[C---:B------:R-:W-:Y:S08]  /*fa00*/  HMMA.16816.F32 R16, R172.reuse, R186, R16 ;  /* 0x000000baac10723c */ /* 0x040ff00000001810 */
[C---:B---3--:R-:W-:Y:S08]  /*fa10*/  HMMA.16816.F32 R20, R172.reuse, R168, R20 ;  /* 0x000000a8ac14723c */ /* 0x048ff00000001814 */
[C---:B------:R-:W-:Y:S01]  /*fa20*/  HMMA.16816.F32 R24, R172.reuse, R170, R24 ;  /* 0x000000aaac18723c */ /* 0x040fe20000001818 */
[----:B------:R-:W2:Y:S07]  /*fa30*/  LDSM.16.M88.4 R168, [R201+0x6800] ;  /* 0x00680000c9a8783b */ /* 0x000eae0000000200 */
[C---:B----4-:R-:W-:Y:S08]  /*fa40*/  HMMA.16816.F32 R28, R172.reuse, R176, R28 ;  /* 0x000000b0ac1c723c */ /* 0x050ff0000000181c */
[----:B------:R-:W-:Y:S08]  /*fa50*/  HMMA.16816.F32 R32, R172, R178, R32 ;  /* 0x000000b2ac20723c */ /* 0x000ff00000001820 */
[C---:B-1----:R-:W-:Y:S08]  /*fa60*/  HMMA.16816.F32 R4, R180.reuse, R188, R4 ;  /* 0x000000bcb404723c */ /* 0x042ff00000001804 */
[C---:B------:R-:W-:Y:S08]  /*fa70*/  HMMA.16816.F32 R8, R180.reuse, R190, R8 ;  /* 0x000000beb408723c */ /* 0x040ff00000001808 */
[C---:B--2---:R-:W-:Y:S08]  /*fa80*/  HMMA.16816.F32 R12, R180.reuse, R168, R12 ;  /* 0x000000a8b40c723c */ /* 0x044ff0000000180c */
[----:B------:R-:W-:Y:S01]  /*fa90*/  FMUL.FTZ R4, R4, c[0x0][0x320] ;  /* 0x0000c80004047a20 */ /* 0x000fe20000410000 */
[C---:B------:R-:W-:Y:S03]  /*faa0*/  HMMA.16816.F32 R16, R180.reuse, R170, R16 ;  /* 0x000000aab410723c */ /* 0x040fe60000001810 */
[----:B------:R-:W1:Y:S01]  /*fab0*/  MUFU.TANH R184, R4 ;  /* 0x0000000400b87308 */ /* 0x000e620000002400 */
[----:B------:R-:W-:Y:S02]  /*fac0*/  FMUL.FTZ R5, R5, c[0x0][0x320] ;  /* 0x0000c80005057a20 */ /* 0x000fe40000410000 */
[----:B------:R-:W-:Y:S02]  /*fad0*/  FMUL.FTZ R6, R6, c[0x0][0x320] ;  /* 0x0000c80006067a20 */ /* 0x000fe40000410000 */
[----:B------:R-:W-:Y:S04]  /*fae0*/  FMUL.FTZ R7, R7, c[0x0][0x320] ;  /* 0x0000c80007077a20 */ /* 0x000fe80000410000 */
[----:B------:R-:W-:Y:S01]  /*faf0*/  FMUL.FTZ R8, R8, c[0x0][0x320] ;  /* 0x0000c80008087a20 */ /* 0x000fe20000410000 */
[----:B------:R-:W2:Y:S01]  /*fb00*/  MUFU.TANH R179, R5 ;  /* 0x0000000500b37308 */ /* 0x000ea20000002400 */
[----:B------:R-:W-:Y:S02]  /*fb10*/  FMUL.FTZ R9, R9, c[0x0][0x320] ;  /* 0x0000c80009097a20 */ /* 0x000fe40000410000 */
[----:B------:R-:W-:Y:S02]  /*fb20*/  FMUL.FTZ R10, R10, c[0x0][0x320] ;  /* 0x0000c8000a0a7a20 */ /* 0x000fe40000410000 */
[----:B------:R-:W-:Y:S02]  /*fb30*/  FMUL.FTZ R11, R11, c[0x0][0x320] ;  /* 0x0000c8000b0b7a20 */ /* 0x000fe40000410000 */
[----:B------:R-:W-:Y:S02]  /*fb40*/  FMUL.FTZ R14, R14, c[0x0][0x320] ;  /* 0x0000c8000e0e7a20 */ /* 0x000fe40000410000 */
[----:B------:R-:W-:Y:S01]  /*fb50*/  FMUL.FTZ R15, R15, c[0x0][0x320] ;  /* 0x0000c8000f0f7a20 */ /* 0x000fe20000410000 */
[----:B------:R-:W3:Y:S01]  /*fb60*/  MUFU.TANH R192, R6 ;  /* 0x0000000600c07308 */ /* 0x000ee20000002400 */
[----:B------:R-:W-:Y:S02]  /*fb70*/  FMUL.FTZ R16, R16, c[0x0][0x320] ;  /* 0x0000c80010107a20 */ /* 0x000fe40000410000 */
[----:B------:R-:W-:Y:S02]  /*fb80*/  FMUL.FTZ R18, R18, c[0x0][0x320] ;  /* 0x0000c80012127a20 */ /* 0x000fe40000410000 */
[----:B------:R-:W-:Y:S02]  /*fb90*/  FMUL.FTZ R17, R17, c[0x0][0x320] ;  /* 0x0000c80011117a20 */ /* 0x000fe40000410000 */
[----:B------:R-:W-:Y:S02]  /*fba0*/  FMUL.FTZ R19, R19, c[0x0][0x320] ;  /* 0x0000c80013137a20 */ /* 0x000fe40000410000 */
[----:B------:R-:W-:Y:S01]  /*fbb0*/  FMUL.FTZ R12, R12, c[0x0][0x320] ;  /* 0x0000c8000c0c7a20 */ /* 0x000fe20000410000 */
[----:B------:R4:W1:Y:S01]  /*fbc0*/  MUFU.TANH R193, R7 ;  /* 0x0000000700c17308 */ /* 0x0008620000002400 */
[----:B------:R-:W-:Y:S09]  /*fbd0*/  FMUL.FTZ R13, R13, c[0x0][0x320] ;  /* 0x0000c8000d0d7a20 */ /* 0x000ff20000410000 */
[----:B------:R-:W1:Y:S10]  /*fbe0*/  MUFU.TANH R177, R8 ;  /* 0x0000000800b17308 */ /* 0x000e740000002400 */
[----:B------:R-:W1:Y:S01]  /*fbf0*/  MUFU.TANH R176, R9 ;  /* 0x0000000900b07308 */ /* 0x000e620000002400 */
[----:B----4-:R-:W4:Y:S09]  /*fc00*/  LDSM.16.M88.4 R4, [R201+0x7000] ;  /* 0x00700000c904783b */ /* 0x010f320000000200 */
[----:B------:R-:W1:Y:S10]  /*fc10*/  MUFU.TANH R190, R10 ;  /* 0x0000000a00be7308 */ /* 0x000e740000002400 */
[----:B------:R1:W1:Y:S10]  /*fc20*/  MUFU.TANH R191, R11 ;  /* 0x0000000b00bf7308 */ /* 0x0002740000002400 */
[----:B------:R-:W2:Y:S10]  /*fc30*/  MUFU.TANH R172, R16 ;  /* 0x0000001000ac7308 */ /* 0x000eb40000002400 */
[----:B------:R-:W2:Y:S01]  /*fc40*/  MUFU.TANH R186, R18 ;  /* 0x0000001200ba7308 */ /* 0x000ea20000002400 */
[----:B-1----:R-:W1:Y:S01]  /*fc50*/  LDSM.16.M88.4 R8, [R201+0x7800] ;  /* 0x00780000c908783b */ /* 0x002e620000000200 */
[C---:B----4-:R-:W-:Y:S01]  /*fc60*/  HMMA.16816.F32 R20, R180.reuse, R4, R20 ;  /* 0x00000004b414723c */ /* 0x050fe20000001814 */
[----:B------:R-:W-:Y:S07]  /*fc70*/  DEPBAR.LE SB0, 0x0 ;  /* 0x000080000000791a */ /* 0x000fee0000000000 */
[----:B------:R-:W4:Y:S01]  /*fc80*/  MUFU.TANH R171, R17 ;  /* 0x0000001100ab7308 */ /* 0x000f220000002400 */
[----:B------:R-:W-:Y:S03]  /*fc90*/  BAR.SYNC.DEFER_BLOCKING 0x0 ;  /* 0x0000000000007b1d */ /* 0x000fe60000010000 */
[----:B------:R-:W-:Y:S01]  /*fca0*/  @P5 IMAD.HI.U32 R4, R230, c[0x0][0x2c8], RZ ;  /* 0x0000b200e6045a27 */ /* 0x000fe200078e00ff */
[C---:B------:R-:W-:Y:S05]  /*fcb0*/  HMMA.16816.F32 R24, R180.reuse, R6, R24 ;  /* 0x00000006b418723c */ /* 0x040fea0000001818 */
[----:B-----5:R-:W-:Y:S01]  /*fcc0*/  @P6 IADD3 R3, P5, R0, R228, RZ ;  /* 0x000000e400036210 */ /* 0x020fe20007fbe0ff */
[----:B------:R-:W-:Y:S01]  /*fcd0*/  IMAD.MOV.U32 R5, RZ, RZ, R230 ;  /* 0x000000ffff057224 */ /* 0x000fe200078e00e6 */
[----:B------:R-:W1:Y:S01]  /*fce0*/  MUFU.TANH R187, R19 ;  /* 0x0000001300bb7308 */ /* 0x000e620000002400 */
[----:B------:R-:W-:Y:S01]  /*fcf0*/  @P0 SHF.R.U32.HI R5, RZ, c[0x0][0x2cc], R4 ;  /* 0x0000b300ff050a19 */ /* 0x000fe20000011604 */
[----:B------:R-:W-:Y:S03]  /*fd00*/  IMAD.MOV.U32 R230, RZ, RZ, c[0x0][0x1e0] ;  /* 0x00007800ffe67624 */ /* 0x000fe600078e00ff */
[----:B------:R-:W-:Y:S02]  /*fd10*/  @P6 IADD3.X R6, R2, R227, RZ, P5, !PT ;  /* 0x000000e302066210 */ /* 0x000fe40002ffe4ff */
[----:B------:R-:W-:Y:S01]  /*fd20*/  @P6 IADD3 R4, P0, R0, R224, RZ ;  /* 0x000000e000046210 */ /* 0x000fe20007f1e0ff */
[----:B------:R-:W-:Y:S02]  /*fd30*/  FMUL.FTZ R20, R20, c[0x0][0x320] ;  /* 0x0000c80014147a20 */ /* 0x000fe40000410000 */
[----:B------:R-:W2:Y:S01]  /*fd40*/  MUFU.TANH R188, R14 ;  /* 0x0000000e00bc7308 */ /* 0x000ea20000002400 */
[----:B------:R-:W-:Y:S01]  /*fd50*/  FMUL.FTZ R21, R21, c[0x0][0x320] ;  /* 0x0000c80015157a20 */ /* 0x000fe20000410000 */
[----:B------:R-:W-:Y:S01]  /*fd60*/  SHF.L.U32 R230, R230, 0x5, RZ ;  /* 0x00000005e6e67819 */ /* 0x000fe200000006ff */
[----:B------:R-:W-:Y:S02]  /*fd70*/  FMUL.FTZ R22, R22, c[0x0][0x320] ;  /* 0x0000c80016167a20 */ /* 0x000fe40000410000 */
[----:B------:R-:W-:Y:S02]  /*fd80*/  FMUL.FTZ R23, R23, c[0x0][0x320] ;  /* 0x0000c80017177a20 */ /* 0x000fe40000410000 */
[----:B------:R-:W-:Y:S02]  /*fd90*/  FMUL.FTZ R24, R24, c[0x0][0x320] ;  /* 0x0000c80018187a20 */ /* 0x000fe40000410000 */
[----:B------:R-:W-:Y:S01]  /*fda0*/  FMUL.FTZ R25, R25, c[0x0][0x320] ;  /* 0x0000c80019197a20 */ /* 0x000fe20000410000 */
[----:B------:R5:W2:Y:S01]  /*fdb0*/  MUFU.TANH R170, R20 ;  /* 0x0000001400aa7308 */ /* 0x000aa20000002400 */
[----:B------:R-:W-:Y:S02]  /*fdc0*/  FMUL.FTZ R26, R26, c[0x0][0x320] ;  /* 0x0000c8001a1a7a20 */ /* 0x000fe40000410000 */
[----:B------:R-:W-:Y:S01]  /*fdd0*/  FMUL.FTZ R27, R27, c[0x0][0x320] ;  /* 0x0000c8001b1b7a20 */ /* 0x000fe20000410000 */
[C---:B-1----:R-:W-:Y:S06]  /*fde0*/  HMMA.16816.F32 R28, R180.reuse, R8, R28 ;  /* 0x00000008b41c723c */ /* 0x042fec000000181c */
[----:B------:R1:W1:Y:S02]  /*fdf0*/  MUFU.TANH R168, R24 ;  /* 0x0000001800a87308 */ /* 0x0002640000002400 */
[----:B------:R-:W-:Y:S08]  /*fe00*/  HMMA.16816.F32 R32, R180, R10, R32 ;  /* 0x0000000ab420723c */ /* 0x000ff00000001820 */
[----:B------:R2:W2:Y:S01]  /*fe10*/  MUFU.TANH R169, R21 ;  /* 0x0000001500a97308 */ /* 0x0004a20000002400 */
[----:B-----5:R-:W-:Y:S09]  /*fe20*/  @P6 LEA R20, P5, R3, c[0x0][0x1c8], 0x1 ;  /* 0x0000720003146a11 */ /* 0x020ff200078a08ff */
[----:B------:R5:W3:Y:S01]  /*fe30*/  MUFU.TANH R189, R15 ;  /* 0x0000000f00bd7308 */ /* 0x000ae20000002400 */
[----:B-1----:R-:W-:Y:S02]  /*fe40*/  FMUL.FTZ R24, R28, c[0x0][0x320] ;  /* 0x0000c8001c187a20 */ /* 0x002fe40000410000 */
[----:B------:R-:W3:Y:S03]  /*fe50*/  LDL R28, [R1+0x24] ;  /* 0x00002400011c7983 */ /* 0x000ee60000100800 */
[----:B------:R-:W-:Y:S02]  /*fe60*/  FMUL.FTZ R33, R33, c[0x0][0x320] ;  /* 0x0000c80021217a20 */ /* 0x000fe40000410000 */
[----:B------:R-:W-:Y:S02]  /*fe70*/  FMUL.FTZ R35, R35, c[0x0][0x320] ;  /* 0x0000c80023237a20 */ /* 0x000fe40000410000 */
[----:B------:R1:W1:Y:S01]  /*fe80*/  MUFU.TANH R174, R12 ;  /* 0x0000000c00ae7308 */ /* 0x0002620000002400 */
[----:B--2---:R-:W-:Y:S01]  /*fe90*/  @P6 LEA.HI.X R21, R3, c[0x0][0x1cc], R6, 0x1, P5 ;  /* 0x0000730003156a11 */ /* 0x004fe200028f0c06 */
[----:B------:R-:W-:Y:S01]  /*fea0*/  @P6 IMAD.X R6, R2, 0x1, R135, P0 ;  /* 0x0000000102066824 */ /* 0x000fe200000e0687 */
[----:B------:R-:W-:Y:S02]  /*feb0*/  @P6 LEA R18, P0, R4, c[0x0][0x1c8], 0x1 ;  /* 0x0000720004126a11 */ /* 0x000fe400078008ff */
[----:B------:R-:W-:Y:S01]  /*fec0*/  @P6 IADD3 R3, P5, R0, R252, RZ ;  /* 0x000000fc00036210 */ /* 0x000fe20007fbe0ff */
[----:B------:R-:W-:Y:S01]  /*fed0*/  @!PT LDS RZ, [RZ] ;  /* 0x00000000fffff984 */ /* 0x000fe20000000800 */
[----:B------:R-:W-:Y:S01]  /*fee0*/  @!PT LDS RZ, [RZ] ;  /* 0x00000000fffff984 */ /* 0x000fe20000000800 */
[----:B------:R-:W-:Y:S01]  /*fef0*/  @!PT LDS RZ, [RZ] ;  /* 0x00000000fffff984 */ /* 0x000fe20000000800 */
[----:B------:R2:W-:Y:S04]  /*ff00*/  @P6 LDGSTS.E.BYPASS.LTC128B.128 [R225+0x8100], [R20.64], !P4 ;  /* 0x0810000014e16fae */ /* 0x0005e8000e101d4c */
[----:B------:R-:W1:Y:S01]  /*ff10*/  MUFU.TANH R173, R13 ;  /* 0x0000000d00ad7308 */ /* 0x000e620000002400 */
[----:B------:R-:W-:Y:S01]  /*ff20*/  @P6 LEA.HI.X R19, R4, c[0x0][0x1cc], R6, 0x1, P0 ;  /* 0x0000730004136a11 */ /* 0x000fe200000f0c06 */
[----:B------:R-:W-:Y:S01]  /*ff30*/  @P6 IMAD.X R7, R2, 0x1, R251, P5 ;  /* 0x0000000102076824 */ /* 0x000fe200028e06fb */
[C---:B------:R-:W-:Y:S03]  /*ff40*/  @P6 LEA R16, P5, R3.reuse, c[0x0][0x1c8], 0x1 ;  /* 0x0000720003106a11 */ /* 0x040fe600078a08ff */
[----:B------:R1:W-:Y:S01]  /*ff50*/  @P6 LDGSTS.E.BYPASS.LTC128B.128 [R225+0xa100], [R18.64], !P3 ;  /* 0x0a10000012e16fae */ /* 0x0003e2000d901d4c */
[----:B------:R-:W-:Y:S02]  /*ff60*/  @P6 IADD3 R6, P0, R0, R250, RZ ;  /* 0x000000fa00066210 */ /* 0x000fe40007f1e0ff */
[----:B------:R-:W-:Y:S01]  /*ff70*/  @P6 LEA.HI.X R17, R3, c[0x0][0x1cc], R7, 0x1, P5 ;  /* 0x0000730003116a11 */ /* 0x000fe200028f0c07 */
[----:B------:R1:W1:Y:S01]  /*ff80*/  MUFU.TANH R178, R22 ;  /* 0x0000001600b27308 */ /* 0x0002620000002400 */
[----:B------:R-:W-:Y:S01]  /*ff90*/  @P6 IADD3 R0, P5, R230, R0, RZ ;  /* 0x00000000e6006210 */ /* 0x000fe20007fbe0ff */
[----:B------:R-:W-:Y:S01]  /*ffa0*/  @P6 IMAD.X R3, R2, 0x1, R247, P0 ;  /* 0x0000000102036824 */ /* 0x000fe200000e06f7 */
[C---:B------:R-:W-:Y:S01]  /*ffb0*/  @P6 LEA R14, P0, R6.reuse, c[0x0][0x1c8], 0x1 ;  /* 0x00007200060e6a11 */ /* 0x040fe200078008ff */
[----:B------:R2:W-:Y:S01]  /*ffc0*/  @P6 LDGSTS.E.BYPASS.LTC128B.128 [R225+0xc100], [R16.64], !P2 ;  /* 0x0c10000010e16fae */ /* 0x0005e2000d101d4c */
[----:B------:R-:W-:Y:S02]  /*ffd0*/  IMAD.MOV.U32 R230, RZ, RZ, c[0x0][0x1e0] ;  /* 0x00007800ffe67624 */ /* 0x000fe400078e00ff */
[----:B-----5:R-:W-:Y:S02]  /*ffe0*/  @P6 LEA.HI.X R15, R6, c[0x0][0x1cc], R3, 0x1, P0 ;  /* 0x00007300060f6a11 */ /* 0x020fe400000f0c03 */
[----:B------:R-:W-:Y:S01]  /*fff0*/  @P6 IADD3 R3, P0, R0, R224, RZ ;  /* 0x000000e000036210 */ /* 0x000fe20007f1e0ff */
[----:B------:R5:W2:Y:S01]  /*10000*/  MUFU.TANH R185, R23 ;  /* 0x0000001700b97308 */ /* 0x000aa20000002400 */
[----:B------:R-:W-:Y:S01]  /*10010*/  SHF.L.U64.HI R230, R230, R232, c[0x0][0x1e4] ;  /* 0x00007900e6e67619 */ /* 0x000fe200000102e8 */
[----:B------:R2:W-:Y:S03]  /*10020*/  @P6 LDGSTS.E.BYPASS.LTC128B.128 [R225+0xe100], [R14.64], !P1 ;  /* 0x0e1000000ee16fae */ /* 0x0005e6000c901d4c */
[----:B------:R-:W-:Y:S02]  /*10030*/  @P6 IADD3.X R2, R230, R2, RZ, P5, !PT ;  /* 0x00000002e6026210 */ /* 0x000fe40002ffe4ff */
[----:B------:R-:W-:Y:S03]  /*10040*/  @P6 IADD3 R4, P5, R0, R228, RZ ;  /* 0x000000e400046210 */ /* 0x000fe60007fbe0ff */
[----:B------:R4:W3:Y:S01]  /*10050*/  MUFU.TANH R132, R25 ;  /* 0x0000001900847308 */ /* 0x0008e20000002400 */
[C---:B------:R-:W-:Y:S01]  /*10060*/  @P6 IMAD.X R7, R2.reuse, 0x1, R135, P0 ;  /* 0x0000000102076824 */ /* 0x040fe200000e0687 */
[C---:B------:R-:W-:Y:S01]  /*10070*/  @P6 LEA R10, P0, R3.reuse, c[0x0][0x1c8], 0x1 ;  /* 0x00007200030a6a11 */ /* 0x040fe200078008ff */
[----:B------:R-:W-:Y:S01]  /*10080*/  @P6 IMAD.X R6, R2, 0x1, R227, P5 ;  /* 0x0000000102066824 */ /* 0x000fe200028e06e3 */
[----:B-1----:R-:W-:Y:S01]  /*10090*/  @P6 LEA R12, P5, R4, c[0x0][0x1c8], 0x1 ;  /* 0x00007200040c6a11 */ /* 0x002fe200078a08ff */
[----:B------:R-:W-:Y:S01]  /*100a0*/  FMUL.FTZ R22, R32, c[0x0][0x320] ;  /* 0x0000c80020167a20 */ /* 0x000fe20000410000 */
[----:B------:R-:W-:Y:S02]  /*100b0*/  @P6 LEA.HI.X R11, R3, c[0x0][0x1cc], R7, 0x1, P0 ;  /* 0x00007300030b6a11 */ /* 0x000fe400000f0c07 */
[----:B------:R-:W-:Y:S02]  /*100c0*/  @P6 LEA.HI.X R13, R4, c[0x0][0x1cc], R6, 0x1, P5 ;  /* 0x00007300040d6a11 */ /* 0x000fe400028f0c06 */
[----:B------:R1:W1:Y:S01]  /*100d0*/  MUFU.TANH R175, R26 ;  /* 0x0000001a00af7308 */ /* 0x0002620000002400 */
[C---:B------:R-:W-:Y:S02]  /*100e0*/  @P6 IADD3 R4, P5, R0.reuse, R252, RZ ;  /* 0x000000fc00046210 */ /* 0x040fe40007fbe0ff */
[----:B------:R3:W-:Y:S01]  /*100f0*/  @P6 LDGSTS.E.BYPASS.LTC128B.128 [R225+0x9100], [R12.64], !P4 ;  /* 0x091000000ce16fae */ /* 0x0007e2000e101d4c */
[----:B------:R-:W-:Y:S01]  /*10100*/  @P6 IADD3 R0, P0, R0, R250, RZ ;  /* 0x000000fa00006210 */ /* 0x000fe20007f1e0ff */
[----:B-----5:R-:W-:Y:S01]  /*10110*/  FMUL.FTZ R23, R29, c[0x0][0x320] ;  /* 0x0000c8001d177a20 */ /* 0x020fe20000410000 */
[----:B------:R-:W-:Y:S02]  /*10120*/  @P6 IADD3.X R3, R2, R251, RZ, P5, !PT ;  /* 0x000000fb02036210 */ /* 0x000fe40002ffe4ff */
[----:B------:R-:W-:Y:S01]  /*10130*/  @P6 LEA R8, P5, R4, c[0x0][0x1c8], 0x1 ;  /* 0x0000720004086a11 */ /* 0x000fe200078a08ff */
[----:B------:R3:W-:Y:S01]  /*10140*/  @P6 LDGSTS.E.BYPASS.LTC128B.128 [R225+0xb100], [R10.64], !P3 ;  /* 0x0b1000000ae16fae */ /* 0x0007e2000d901d4c */
[----:B------:R-:W3:Y:S01]  /*10150*/  MUFU.TANH R27, R27 ;  /* 0x0000001b001b7308 */ /* 0x000ee20000002400 */
[----:B------:R-:W-:Y:S01]  /*10160*/  @P6 IMAD.X R2, R2, 0x1, R247, P0 ;  /* 0x0000000102026824 */ /* 0x000fe200000e06f7 */
[----:B------:R-:W-:Y:S01]  /*10170*/  @P6 LEA.HI.X R9, R4, c[0x0][0x1cc], R3, 0x1, P5 ;  /* 0x0000730004096a11 */ /* 0x000fe200028f0c03 */
[----:B--2---:R-:W-:Y:S01]  /*10180*/  FMUL.FTZ R14, R34, c[0x0][0x320] ;  /* 0x0000c800220e7a20 */ /* 0x004fe20000410000 */
[C---:B------:R-:W-:Y:S01]  /*10190*/  @P6 LEA R6, P0, R0.reuse, c[0x0][0x1c8], 0x1 ;  /* 0x0000720000066a11 */ /* 0x040fe200078008ff */
[----:B----4-:R-:W-:Y:S01]  /*101a0*/  FMUL.FTZ R25, R31, c[0x0][0x320] ;  /* 0x0000c8001f197a20 */ /* 0x010fe20000410000 */
[----:B------:R-:W2:Y:S01]  /*101b0*/  SHFL.IDX PT, R3, R5, RZ, 0x1c1f ;  /* 0x001c1fff05037589 */ /* 0x000ea200000e0000 */
[----:B------:R-:W-:Y:S01]  /*101c0*/  IMAD.SHL.U32 R4, R223, 0x40, RZ ;  /* 0x00000040df047824 */ /* 0x000fe200078e00ff */
[----:B------:R-:W-:Y:S02]  /*101d0*/  @P6 LEA.HI.X R7, R0, c[0x0][0x1cc], R2, 0x1, P0 ;  /* 0x0000730000076a11 */ /* 0x000fe400000f0c02 */
[----:B------:R-:W4:Y:S01]  /*101e0*/  MUFU.TANH R24, R24 ;  /* 0x0000001800187308 */ /* 0x000f220000002400 */
[----:B------:R-:W-:Y:S01]  /*101f0*/  PLOP3.LUT P0, PT, PT, PT, UP1, 0x40, 0x0 ;  /* 0x000000000000781c */ /* 0x000fe20003f0e818 */
[----:B------:R2:W-:Y:S01]  /*10200*/  @P6 LDGSTS.E.BYPASS.LTC128B.128 [R225+0xd100], [R8.64], !P2 ;  /* 0x0d10000008e16fae */ /* 0x0005e2000d101d4c */
[----:B-1----:R-:W-:Y:S05]  /*10210*/  FMUL.FTZ R26, R30, c[0x0][0x320] ;  /* 0x0000c8001e1a7a20 */ /* 0x002fea0000410000 */
[----:B------:R1:W-:Y:S02]  /*10220*/  @P6 LDGSTS.E.BYPASS.LTC128B.128 [R225+0xf100], [R6.64], !P1 ;  /* 0x0f10000006e16fae */ /* 0x0003e4000c901d4c */
[----:B------:R-:W1:Y:S04]  /*10230*/  MUFU.TANH R23, R23 ;  /* 0x0000001700177308 */ /* 0x000e680000002400 */
[----:B------:R-:W0:Y:S06]  /*10240*/  LDGDEPBAR ;  /* 0x00000000000079af */ /* 0x000e2c0000000000 */
        /* <DEDUP_REMOVED lines=9> */
[C---:B-1----:R-:W-:Y:S02]  /*102e0*/  IADD3 R6, R0.reuse, UR6, RZ ;  /* 0x0000000600067c10 */ /* 0x042fe4000fffe0ff */
[----:B------:R-:W-:Y:S03]  /*102f0*/  IADD3 R7, R0, c[0x0][0x328], RZ ;  /* 0x0000ca0000077a10 */ /* 0x000fe60007ffe0ff */
[----:B--2---:R-:W-:Y:S01]  /*10300*/  IMAD.IADD R0, R6, 0x1, R3 ;  /* 0x0000000106007824 */ /* 0x004fe200078e0203 */
[----:B------:R-:W-:Y:S01]  /*10310*/  IADD3 R2, R7, R3, RZ ;  /* 0x0000000307027210 */ /* 0x000fe20007ffe0ff */
[----:B------:R-:W-:-:S05]  /*10320*/  @P0 BRA `(.L_x_1620) ;  /* 0x0000019000000947 */ /* 0x000fca0003800000 */
[----:B----4-:R-:W-:Y:S01]  /*10330*/  IADD3 R3, R3, c[0x0][0x1d0], RZ ;  /* 0x0000740003037a10 */ /* 0x010fe20007ffe0ff */
        /* <DEDUP_REMOVED lines=13> */
.L_x_1622:
[----:B------:R-:W-:Y:S04]  /*10410*/  MOV R8, c[0x0][0x32c] ;  /* 0x0000cb0000087a02 */ /* 0x000fe80000000f00 */
[----:B------:R-:W-:Y:S11]  /*10420*/  ISETP.NE.AND P0, PT, R8, 0x1, PT ;  /* 0x000000010800780c */ /* 0x000ff60003f05270 */
[----:B------:R-:W-:Y:S02]  /*10430*/  @!UPT UIADD3 URZ, URZ, URZ, URZ ;  /* 0x0000003f3f3ff290 */ /* 0x000fe4000fffe03f */
[----:B------:R-:W-:Y:S05]  /*10440*/  @P0 IMAD.HI.U32 R8, R3, c[0x0][0x330], RZ ;  /* 0x0000cc0003080a27 */ /* 0x000fea00078e00ff */
[----:B------:R-:W-:Y:S02]  /*10450*/  @P0 SHF.R.U32.HI R3, RZ, c[0x0][0x334], R8 ;  /* 0x0000cd00ff030a19 */ /* 0x000fe40000011608 */
.L_x_1623:
[----:B------:R-:W-:Y:S05]  /*10460*/  BSYNC B0 ;  /* 0x0000000000007941 */ /* 0x000fea0003800000 */
.L_x_1621:
[----:B------:R-:W-:Y:S04]  /*10470*/  IMAD R3, R3, c[0x0][0x32c], -R4 ;  /* 0x0000cb0003037a24 */ /* 0x000fe800078e0a04 */
[----:B------:R-:W-:Y:S05]  /*10480*/  IMAD.IADD R3, R3, 0x1, -R28 ;  /* 0x0000000103037824 */ /* 0x000fea00078e0a1c */
[----:B------:R-:W-:Y:S02]  /*10490*/  IADD3 R8, R3, c[0x0][0x32c], RZ ;  /* 0x0000cb0003087a10 */ /* 0x000fe40007ffe0ff */
[----:B------:R-:W-:Y:S02]  /*104a0*/  IMNMX R0, R0, R3, !PT ;  /* 0x0000000300007217 */ /* 0x000fe40007800200 */
[----:B------:R-:W-:Y:S02]  /*104b0*/  IMNMX R2, R2, R8, PT ;  /* 0x0000000802027217 */ /* 0x000fe40003800200 */
.L_x_1620:
[----:B----4-:R-:W-:Y:S01]  /*104c0*/  ISETP.GT.AND P0, PT, R223, -0x1, PT ;  /* 0xffffffffdf00780c */ /* 0x010fe20003f04270 */
        /* <DEDUP_REMOVED lines=67> */
.L_x_1626:
[----:B------:R-:W-:Y:S04]  /*10900*/  MOV R5, c[0x0][0x32c] ;  /* 0x0000cb0000057a02 */ /* 0x000fe80000000f00 */
[----:B------:R-:W-:Y:S11]  /*10910*/  ISETP.NE.AND P5, PT, R5, 0x1, PT ;  /* 0x000000010500780c */ /* 0x000ff60003fa5270 */
[----:B------:R-:W-:Y:S02]  /*10920*/  @!UPT UIADD3 URZ, URZ, URZ, URZ ;  /* 0x0000003f3f3ff290 */ /* 0x000fe4000fffe03f */
[----:B------:R-:W-:Y:S05]  /*10930*/  @P5 IMAD.HI.U32 R5, R3, c[0x0][0x330], RZ ;  /* 0x0000cc0003055a27 */ /* 0x000fea00078e00ff */
[----:B------:R-:W-:Y:S02]  /*10940*/  @P5 SHF.R.U32.HI R3, RZ, c[0x0][0x334], R5 ;  /* 0x0000cd00ff035a19 */ /* 0x000fe40000011605 */
.L_x_1627:
[----:B------:R-:W-:Y:S05]  /*10950*/  BSYNC B0 ;  /* 0x0000000000007941 */ /* 0x000fea0003800000 */
.L_x_1625:
[----:B------:R-:W-:Y:S04]  /*10960*/  IMAD R4, R3, c[0x0][0x32c], -R4 ;  /* 0x0000cb0003047a24 */ /* 0x000fe800078e0a04 */
[----:B------:R-:W-:Y:S05]  /*10970*/  IMAD.IADD R4, R4, 0x1, -R28 ;  /* 0x0000000104047824 */ /* 0x000fea00078e0a1c */
[----:B------:R-:W-:Y:S02]  /*10980*/  IADD3 R3, R4, c[0x0][0x32c], RZ ;  /* 0x0000cb0004037a10 */ /* 0x000fe40007ffe0ff */
[----:B------:R-:W-:Y:S02]  /*10990*/  IMNMX R0, R0, R4, !PT ;  /* 0x0000000400007217 */ /* 0x000fe40007800200 */
[----:B------:R-:W-:Y:S02]  /*109a0*/  IMNMX R2, R2, R3, PT ;  /* 0x0000000302027217 */ /* 0x000fe40003800200 */
.L_x_1624:
        /* <DEDUP_REMOVED lines=13> */
[----:B------:R-:W-:Y:S02]  /*10a80*/  ISETP.LT.OR P6, PT, R2, 0x2, P6 ;  /* 0x000000020200780c */ /* 0x000fe400037c1670 */
[----:B------:R-:W-:Y:S02]  /*10a90*/  FMNMX.FTZ R3, R176, R3, !PT ;  /* 0x00000003b0037209 */ /* 0x000fe40007810000 */
[----:B------:R-:W-:Y:S02]  /*10aa0*/  FSEL R6, R193, -INF , !P6 ;  /* 0xff800000c1067808 */ /* 0x000fe40007000000 */
[----:B------:R-:W-:Y:S02]  /*10ab0*/  ISETP.GT.AND P6, PT, R0, 0x9, P0 ;  /* 0x000000090000780c */ /* 0x000fe400007c4270 */
[----:B------:R-:W-:Y:S02]  /*10ac0*/  ISETP.LT.OR P5, PT, R2, 0x9, P5 ;  /* 0x000000090200780c */ /* 0x000fe40002fa1670 */
        /* <DEDUP_REMOVED lines=95> */
[C---:B--2---:R-:W-:Y:S01]  /*110c0*/  FMUL.FTZ R8, R2.reuse, R140 ;  /* 0x0000008c02087220 */ /* 0x044fe20000410000 */
[----:B------:R-:W-:Y:S01]  /*110d0*/  ISETP.GT.AND P0, PT, R223, R231, PT ;  /* 0x000000e7df00720c */ /* 0x000fe20003f04270 */
        /* <DEDUP_REMOVED lines=30> */
[C---:B------:R-:W-:Y:S01]  /*112c0*/  FMUL.FTZ R61, R2.reuse, R61 ;  /* 0x0000003d023d7220 */ /* 0x040fe20000410000 */
        /* <DEDUP_REMOVED lines=68> */
[C---:B------:R-:W-:Y:S01]  /*11710*/  FMUL.FTZ R59, R0.reuse, R59 ;  /* 0x0000003b003b7220 */ /* 0x040fe20000410000 */
        /* <DEDUP_REMOVED lines=14> */
[----:B------:R-:W-:Y:S02]  /*11800*/  FMUL.FTZ R74, R0, R74 ;  /* 0x0000004a004a7220 */ /* 0x000fe40000410000 */
        /* <DEDUP_REMOVED lines=114> */
[C---:B--2---:R-:W-:Y:S08]  /*11f30*/  HMMA.16816.F32 R36, R136.reuse, R140, R36 ;  /* 0x0000008c8824723c */ /* 0x044ff00000001824 */
[C---:B------:R-:W-:Y:S01]  /*11f40*/  HMMA.16816.F32 R40, R136.reuse, R142, R40 ;  /* 0x0000008e8828723c */ /* 0x040fe20000001828 */
[----:B------:R-:W2:Y:S07]  /*11f50*/  LDSM.16.MT88.4 R140, [R197+0x4900] ;  /* 0x00490000c58c783b */ /* 0x000eae0000004200 */
[C---:B-1----:R-:W-:Y:S04]  /*11f60*/  HMMA.16816.F32 R44, R136.reuse, R144, R44 ;  /* 0x00000090882c723c */ /* 0x042fe8000000182c */
[--C-:B----4-:R-:W-:Y:S04]  /*11f70*/  FFMA.FTZ R134, R183, c[0x0][0x2d0], -R172.reuse ;  /* 0x0000b400b7867a23 */ /* 0x110fe800000108ac */
[C---:B------:R-:W-:Y:S01]  /*11f80*/  HMMA.16816.F32 R48, R136.reuse, R146, R48 ;  /* 0x000000928830723c */ /* 0x040fe20000001830 */
[----:B------:R-:W1:Y:S01]  /*11f90*/  LDSM.16.MT88.4 R144, [R198+0x4900] ;  /* 0x00490000c690783b */ /* 0x000e620000004200 */
[----:B------:R4:W1:Y:S06]  /*11fa0*/  MUFU.EX2 R182, R134 ;  /* 0x0000008600b67308 */ /* 0x00086c0000000800 */
[C---:B-----5:R-:W-:Y:S08]  /*11fb0*/  HMMA.16816.F32 R52, R136.reuse, R148, R52 ;  /* 0x000000948834723c */ /* 0x060ff00000001834 */
[C---:B------:R-:W-:Y:S01]  /*11fc0*/  HMMA.16816.F32 R56, R136.reuse, R150, R56 ;  /* 0x000000968838723c */ /* 0x040fe20000001838 */
[----:B------:R-:W5:Y:S07]  /*11fd0*/  LDSM.16.MT88.4 R148, [R200+0x4900] ;  /* 0x00490000c894783b */ /* 0x000f6e0000004200 */
[C---:B---3--:R-:W-:Y:S04]  /*11fe0*/  HMMA.16816.F32 R60, R136.reuse, R152, R60 ;  /* 0x00000098883c723c */ /* 0x048fe8000000183c */
[--C-:B----4-:R-:W-:Y:S04]  /*11ff0*/  FFMA.FTZ R134, R178, c[0x0][0x2d0], -R133.reuse ;  /* 0x0000b400b2867a23 */ /* 0x110fe80000010885 */
        /* <DEDUP_REMOVED lines=32> */
[----:B------:R-:W-:Y:S01]  /*12200*/  HMMA.16816.F32 R128, R136, R154, R128 ;  /* 0x0000009a8880723c */ /* 0x000fe20000001880 */
[----:B------:R-:W3:Y:S01]  /*12210*/  LDSM.16.MT88.4 R152, [R199+0x1100] ;  /* 0x00110000c798783b */ /* 0x000ee20000004200 */
[----:B------:R4:W-:Y:S05]  /*12220*/  MUFU.EX2 R181, R134 ;  /* 0x0000008600b57308 */ /* 0x0009ea0000000800 */
[----:B------:R-:W-:Y:S02]  /*12230*/  F2FP.PACK_AB R136, R189, R232 ;  /* 0x000000e8bd88723e */ /* 0x000fe400000000ff */
[----:B------:R-:W-:Y:S03]  /*12240*/  F2FP.PACK_AB R138, R182, R187 ;  /* 0x000000bbb68a723e */ /* 0x000fe600000000ff */
[----:B------:R-:W-:Y:S02]  /*12250*/  F2FP.PACK_AB R137, R176, R177 ;  /* 0x000000b1b089723e */ /* 0x000fe400000000ff */
[----:B-1----:R-:W-:Y:S07]  /*12260*/  F2FP.PACK_AB R139, R174, R175 ;  /* 0x000000afae8b723e */ /* 0x002fee00000000ff */
[C---:B--2---:R-:W-:Y:S03]  /*12270*/  HMMA.16816.F32 R4, R136.reuse, R140, R4 ;  /* 0x0000008c8804723c */ /* 0x044fe60000001804 */
[--C-:B----4-:R-:W-:Y:S05]  /*12280*/  FFMA.FTZ R134, R195, c[0x0][0x2d0], -R172.reuse ;  /* 0x0000b400c3867a23 */ /* 0x110fea00000108ac */
[C---:B------:R-:W-:Y:S01]  /*12290*/  HMMA.16816.F32 R8, R136.reuse, R142, R8 ;  /* 0x0000008e8808723c */ /* 0x040fe20000001808 */
[----:B------:R-:W1:Y:S01]  /*122a0*/  LDSM.16.MT88.4 R140, [R197+0x3100] ;  /* 0x00310000c58c783b */ /* 0x000e620000004200 */
[----:B------:R-:W2:Y:S06]  /*122b0*/  MUFU.EX2 R180, R134 ;  /* 0x0000008600b47308 */ /* 0x000eac0000000800 */
[C---:B------:R-:W-:Y:S08]  /*122c0*/  HMMA.16816.F32 R12, R136.reuse, R144, R12 ;  /* 0x00000090880c723c */ /* 0x040ff0000000180c */
[C---:B------:R-:W-:Y:S01]  /*122d0*/  HMMA.16816.F32 R16, R136.reuse, R146, R16 ;  /* 0x000000928810723c */ /* 0x040fe20000001810 */
[----:B------:R-:W4:Y:S07]  /*122e0*/  LDSM.16.MT88.4 R144, [R198+0x3100] ;  /* 0x00310000c690783b */ /* 0x000f2e0000004200 */
[C---:B-----5:R-:W-:Y:S04]  /*122f0*/  HMMA.16816.F32 R20, R136.reuse, R148, R20 ;  /* 0x000000948814723c */ /* 0x060fe80000001814 */
[----:B--2---:R-:W-:Y:S01]  /*12300*/  F2FP.PACK_AB R168, R180, R181 ;  /* 0x000000b5b4a8723e */ /* 0x004fe200000000ff */
[--C-:B------:R-:W-:Y:S02]  /*12310*/  FFMA.FTZ R134, R224, c[0x0][0x2d0], -R172.reuse ;  /* 0x0000b400e0867a23 */ /* 0x100fe400000108ac */
[----:B------:R-:W-:Y:S01]  /*12320*/  FFMA.FTZ R172, R226, c[0x0][0x2d0], -R172 ;  /* 0x0000b400e2ac7a23 */ /* 0x000fe200000108ac */
[C---:B------:R-:W-:Y:S01]  /*12330*/  HMMA.16816.F32 R24, R136.reuse, R150, R24 ;  /* 0x000000968818723c */ /* 0x040fe20000001818 */
[----:B------:R-:W2:Y:S01]  /*12340*/  LDSM.16.MT88.4 R148, [R200+0x3100] ;  /* 0x00310000c894783b */ /* 0x000ea20000004200 */
[----:B------:R5:W-:Y:S06]  /*12350*/  MUFU.EX2 R179, R134 ;  /* 0x0000008600b37308 */ /* 0x000bec0000000800 */
[C---:B---3--:R-:W-:Y:S04]  /*12360*/  HMMA.16816.F32 R28, R136.reuse, R152, R28 ;  /* 0x00000098881c723c */ /* 0x048fe8000000181c */
[----:B------:R-:W3:Y:S04]  /*12370*/  MUFU.EX2 R178, R172 ;  /* 0x000000ac00b27308 */ /* 0x000ee80000000800 */
[C---:B------:R-:W-:Y:S01]  /*12380*/  HMMA.16816.F32 R32, R136.reuse, R154, R32 ;  /* 0x0000009a8820723c */ /* 0x040fe20000001820 */
[----:B------:R-:W2:Y:S07]  /*12390*/  LDSM.16.MT88.4 R152, [R199+0x3100] ;  /* 0x00310000c798783b */ /* 0x000eae0000004200 */
[C---:B-1----:R-:W-:Y:S04]  /*123a0*/  HMMA.16816.F32 R36, R136.reuse, R140, R36 ;  /* 0x0000008c8824723c */ /* 0x042fe80000001824 */
[--C-:B-----5:R-:W-:Y:S04]  /*123b0*/  FFMA.FTZ R134, R191, c[0x0][0x2d0], -R133.reuse ;  /* 0x0000b400bf867a23 */ /* 0x120fe80000010885 */
[C---:B------:R-:W-:Y:S01]  /*123c0*/  HMMA.16816.F32 R40, R136.reuse, R142, R40 ;  /* 0x0000008e8828723c */ /* 0x040fe20000001828 */
[----:B------:R-:W1:Y:S01]  /*123d0*/  LDSM.16.MT88.4 R140, [R197+0x5100] ;  /* 0x00510000c58c783b */ /* 0x000e620000004200 */
[----:B------:R5:W-:Y:S02]  /*123e0*/  MUFU.EX2 R173, R134 ;  /* 0x0000008600ad7308 */ /* 0x000be40000000800 */
[----:B---3--:R-:W-:Y:S04]  /*123f0*/  F2FP.PACK_AB R170, R178, R179 ;  /* 0x000000b3b2aa723e */ /* 0x008fe800000000ff */
[C---:B----4-:R-:W-:Y:S08]  /*12400*/  HMMA.16816.F32 R44, R136.reuse, R144, R44 ;  /* 0x00000090882c723c */ /* 0x050ff0000000182c */
[C---:B------:R-:W-:Y:S01]  /*12410*/  HMMA.16816.F32 R48, R136.reuse, R146, R48 ;  /* 0x000000928830723c */ /* 0x040fe20000001830 */
[----:B------:R-:W3:Y:S07]  /*12420*/  LDSM.16.MT88.4 R144, [R198+0x5100] ;  /* 0x00510000c690783b */ /* 0x000eee0000004200 */
[C---:B--2---:R-:W-:Y:S04]  /*12430*/  HMMA.16816.F32 R52, R136.reuse, R148, R52 ;  /* 0x000000948834723c */ /* 0x044fe80000001834 */
[--C-:B-----5:R-:W-:Y:S04]  /*12440*/  FFMA.FTZ R134, R192, c[0x0][0x2d0], -R133.reuse ;  /* 0x0000b400c0867a23 */ /* 0x120fe80000010885 */
[C---:B------:R-:W-:Y:S01]  /*12450*/  HMMA.16816.F32 R56, R136.reuse, R150, R56 ;  /* 0x000000968838723c */ /* 0x040fe20000001838 */
[----:B------:R-:W2:Y:S01]  /*12460*/  LDSM.16.MT88.4 R148, [R200+0x5100] ;  /* 0x00510000c894783b */ /* 0x000ea20000004200 */
[----:B------:R-:W4:Y:S06]  /*12470*/  MUFU.EX2 R172, R134 ;  /* 0x0000008600ac7308 */ /* 0x000f2c0000000800 */
[C---:B------:R-:W-:Y:S08]  /*12480*/  HMMA.16816.F32 R60, R136.reuse, R152, R60 ;  /* 0x00000098883c723c */ /* 0x040ff0000000183c */
[C---:B------:R-:W-:Y:S01]  /*12490*/  HMMA.16816.F32 R64, R136.reuse, R154, R64 ;  /* 0x0000009a8840723c */ /* 0x040fe20000001840 */
[----:B------:R-:W5:Y:S07]  /*124a0*/  LDSM.16.MT88.4 R152, [R199+0x5100] ;  /* 0x00510000c798783b */ /* 0x000f6e0000004200 */
[C---:B-1----:R-:W-:Y:S04]  /*124b0*/  HMMA.16816.F32 R68, R136.reuse, R140, R68 ;  /* 0x0000008c8844723c */ /* 0x042fe80000001844 */
[----:B----4-:R-:W-:Y:S01]  /*124c0*/  F2FP.PACK_AB R169, R172, R173 ;  /* 0x000000adaca9723e */ /* 0x010fe200000000ff */
[--C-:B------:R-:W-:Y:S02]  /*124d0*/  FFMA.FTZ R134, R193, c[0x0][0x2d0], -R133.reuse ;  /* 0x0000b400c1867a23 */ /* 0x100fe40000010885 */
[----:B------:R-:W-:Y:S01]  /*124e0*/  FFMA.FTZ R133, R135, c[0x0][0x2d0], -R133 ;  /* 0x0000b40087857a23 */ /* 0x000fe20000010885 */
[C---:B------:R-:W-:Y:S01]  /*124f0*/  HMMA.16816.F32 R72, R136.reuse, R142, R72 ;  /* 0x0000008e8848723c */ /* 0x040fe20000001848 */
[----:B------:R-:W1:Y:S02]  /*12500*/  LDSM.16.MT88.4 R140, [R197+0x7100] ;  /* 0x00710000c58c783b */ /* 0x000e640000004200 */
[----:B------:R-:W-:Y:S05]  /*12510*/  MUFU.EX2 R134, R134 ;  /* 0x0000008600867308 */ /* 0x000fea0000000800 */
[C---:B---3--:R-:W-:Y:S05]  /*12520*/  HMMA.16816.F32 R76, R136.reuse, R144, R76 ;  /* 0x00000090884c723c */ /* 0x048fea000000184c */
[----:B------:R-:W3:Y:S03]  /*12530*/  MUFU.EX2 R133, R133 ;  /* 0x0000008500857308 */ /* 0x000ee60000000800 */
[C---:B------:R-:W-:Y:S01]  /*12540*/  HMMA.16816.F32 R80, R136.reuse, R146, R80 ;  /* 0x000000928850723c */ /* 0x040fe20000001850 */
[----:B------:R-:W4:Y:S07]  /*12550*/  LDSM.16.MT88.4 R144, [R198+0x7100] ;  /* 0x00710000c690783b */ /* 0x000f2e0000004200 */
[C---:B--2---:R-:W-:Y:S08]  /*12560*/  HMMA.16816.F32 R84, R136.reuse, R148, R84 ;  /* 0x000000948854723c */ /* 0x044ff00000001854 */
[C---:B------:R-:W-:Y:S01]  /*12570*/  HMMA.16816.F32 R88, R136.reuse, R150, R88 ;  /* 0x000000968858723c */ /* 0x040fe20000001858 */
[----:B------:R-:W2:Y:S03]  /*12580*/  LDSM.16.MT88.4 R148, [R200+0x7100] ;  /* 0x00710000c894783b */ /* 0x000ea60000004200 */
[----:B---3--:R-:W-:Y:S04]  /*12590*/  F2FP.PACK_AB R171, R133, R134 ;  /* 0x0000008685ab723e */ /* 0x008fe800000000ff */
[C---:B-----5:R-:W-:Y:S08]  /*125a0*/  HMMA.16816.F32 R92, R136.reuse, R152, R92 ;  /* 0x00000098885c723c */ /* 0x060ff0000000185c */
[C---:B------:R-:W-:Y:S01]  /*125b0*/  HMMA.16816.F32 R96, R136.reuse, R154, R96 ;  /* 0x0000009a8860723c */ /* 0x040fe20000001860 */
[----:B------:R-:W3:Y:S07]  /*125c0*/  LDSM.16.MT88.4 R152, [R199+0x7100] ;  /* 0x00710000c798783b */ /* 0x000eee0000004200 */
[C---:B-1----:R-:W-:Y:S08]  /*125d0*/  HMMA.16816.F32 R100, R136.reuse, R140, R100 ;  /* 0x0000008c8864723c */ /* 0x042ff00000001864 */
[C---:B------:R-:W-:Y:S01]  /*125e0*/  HMMA.16816.F32 R104, R136.reuse, R142, R104 ;  /* 0x0000008e8868723c */ /* 0x040fe20000001868 */
[----:B------:R-:W1:Y:S07]  /*125f0*/  LDSM.16.MT88.4 R140, [R197+0x1900] ;  /* 0x00190000c58c783b */ /* 0x000e6e0000004200 */
[C---:B----4-:R-:W-:Y:S08]  /*12600*/  HMMA.16816.F32 R108, R136.reuse, R144, R108 ;  /* 0x00000090886c723c */ /* 0x050ff0000000186c */
[C---:B------:R-:W-:Y:S08]  /*12610*/  HMMA.16816.F32 R112, R136.reuse, R146, R112 ;  /* 0x000000928870723c */ /* 0x040ff00000001870 */
[C---:B--2---:R-:W-:Y:S08]  /*12620*/  HMMA.16816.F32 R116, R136.reuse, R148, R116 ;  /* 0x000000948874723c */ /* 0x044ff00000001874 */
[C---:B------:R-:W-:Y:S08]  /*12630*/  HMMA.16816.F32 R120, R136.reuse, R150, R120 ;  /* 0x000000968878723c */ /* 0x040ff00000001878 */
[C---:B---3--:R-:W-:Y:S08]  /*12640*/  HMMA.16816.F32 R124, R136.reuse, R152, R124 ;  /* 0x00000098887c723c */ /* 0x048ff0000000187c */
[----:B------:R-:W-:Y:S08]  /*12650*/  HMMA.16816.F32 R128, R136, R154, R128 ;  /* 0x0000009a8880723c */ /* 0x000ff00000001880 */
[C---:B-1----:R-:W-:Y:S01]  /*12660*/  HMMA.16816.F32 R136, R168.reuse, R140, R4 ;  /* 0x0000008ca888723c */ /* 0x042fe20000001804 */
[----:B------:R-:W1:Y:S07]  /*12670*/  LDSM.16.MT88.4 R4, [R197+0x3900] ;  /* 0x00390000c504783b */ /* 0x000e6e0000004200 */
[C---:B------:R-:W-:Y:S01]  /*12680*/  HMMA.16816.F32 R140, R168.reuse, R142, R8 ;  /* 0x0000008ea88c723c */ /* 0x040fe20000001808 */
[----:B------:R-:W2:Y:S07]  /*12690*/  LDSM.16.MT88.4 R8, [R198+0x3900] ;  /* 0x00390000c608783b */ /* 0x000eae0000004200 */
[C---:B------:R-:W-:Y:S01]  /*126a0*/  HMMA.16816.F32 R144, R168.reuse, R156, R12 ;  /* 0x0000009ca890723c */ /* 0x040fe2000000180c */
        /* <DEDUP_REMOVED lines=29> */
[----:B------:R-:W-:Y:S01]  /*12880*/  FFMA.FTZ R16, R2, R248, R243 ;  /* 0x000000f802107223 */ /* 0x000fe200000100f3 */
[C---:B------:R-:W-:Y:S04]  /*12890*/  HMMA.16816.F32 R96, R168.reuse, R18, R96 ;  /* 0x00000012a860723c */ /* 0x040fe80000001860 */
[----:B------:R-:W-:Y:S02]  /*128a0*/  FFMA.FTZ R2, R0, R249, R230 ;  /* 0x000000f900027223 */ /* 0x000fe400000100e6 */
[----:B------:R-:W-:Y:S02]  /*128b0*/  FADD.FTZ R0, R246, R16 ;  /* 0x00000010f6007221 */ /* 0x000fe40000010000 */
[C---:B-1----:R-:W-:Y:S04]  /*128c0*/  HMMA.16816.F32 R100, R168.reuse, R4, R100 ;  /* 0x00000004a864723c */ /* 0x042fe80000001864 */
[----:B------:R-:W-:Y:S02]  /*128d0*/  FADD.FTZ R2, R229, R2 ;  /* 0x00000002e5027221 */ /* 0x000fe40000010000 */
[----:B------:R-:W-:Y:S02]  /*128e0*/  FADD.FTZ R0, R245, R0 ;  /* 0x00000000f5007221 */ /* 0x000fe40000010000 */
[C---:B------:R-:W-:Y:S01]  /*128f0*/  HMMA.16816.F32 R104, R168.reuse, R6, R104 ;  /* 0x00000006a868723c */ /* 0x040fe20000001868 */
[----:B------:R-:W1:Y:S03]  /*12900*/  LDSM.16.MT88.4 R4, [R199+0x7900] ;  /* 0x00790000c704783b */ /* 0x000e660000004200 */
[----:B------:R-:W-:Y:S02]  /*12910*/  FADD.FTZ R2, R228, R2 ;  /* 0x00000002e4027221 */ /* 0x000fe40000010000 */
[----:B------:R-:W-:Y:S02]  /*12920*/  FADD.FTZ R0, R244, R0 ;  /* 0x00000000f4007221 */ /* 0x000fe40000010000 */
[----:B------:R-:W-:Y:S01]  /*12930*/  FADD.FTZ R2, R227, R2 ;  /* 0x00000002e3027221 */ /* 0x000fe20000010000 */
[C---:B--2---:R-:W-:Y:S03]  /*12940*/  HMMA.16816.F32 R108, R168.reuse, R8, R108 ;  /* 0x00000008a86c723c */ /* 0x044fe6000000186c */
[----:B------:R-:W-:Y:S02]  /*12950*/  FADD.FTZ R0, R242, R0 ;  /* 0x00000000f2007221 */ /* 0x000fe40000010000 */
[----:B------:R-:W-:Y:S02]  /*12960*/  FADD.FTZ R2, R190, R2 ;  /* 0x00000002be027221 */ /* 0x000fe40000010000 */
[----:B------:R-:W-:Y:S01]  /*12970*/  FADD.FTZ R0, R241, R0 ;  /* 0x00000000f1007221 */ /* 0x000fe20000010000 */
[C---:B------:R-:W-:Y:S04]  /*12980*/  HMMA.16816.F32 R112, R168.reuse, R10, R112 ;  /* 0x0000000aa870723c */ /* 0x040fe80000001870 */
[----:B------:R-:W-:Y:S02]  /*12990*/  FADD.FTZ R2, R188, R2 ;  /* 0x00000002bc027221 */ /* 0x000fe40000010000 */
[----:B------:R-:W-:Y:S02]  /*129a0*/  FADD.FTZ R0, R240, R0 ;  /* 0x00000000f0007221 */ /* 0x000fe40000010000 */
[----:B------:R-:W-:Y:S01]  /*129b0*/  FADD.FTZ R2, R186, R2 ;  /* 0x00000002ba027221 */ /* 0x000fe20000010000 */
[C---:B---3--:R-:W-:Y:S03]  /*129c0*/  HMMA.16816.F32 R116, R168.reuse, R12, R116 ;  /* 0x0000000ca874723c */ /* 0x048fe60000001874 */
        /* <DEDUP_REMOVED lines=8> */
[----:B------:R-:W-:Y:S02]  /*12a50*/  FADD.FTZ R0, R187, R0 ;  /* 0x00000000bb007221 */ /* 0x000fe40000010000 */
[----:B------:R-:W-:Y:S02]  /*12a60*/  FADD.FTZ R2, R175, R2 ;  /* 0x00000002af027221 */ /* 0x000fe40000010000 */
        /* <DEDUP_REMOVED lines=16> */
.L_x_1619:
[----:B------:R-:W2:Y:S01]  /*12b70*/  SHFL.BFLY PT, R6, R248, 0x2, 0x1f ;  /* 0x0c401f00f8067f89 */ /* 0x000ea200000e0000 */
[----:B------:R-:W-:-:S02]  /*12b80*/  MOV R17, 0xff800000 ;  /* 0xff80000000117802 */ /* 0x000fc40000000f00 */
[----:B------:R-:W-:Y:S01]  /*12b90*/  MOV R18, 0xff800000 ;  /* 0xff80000000127802 */ /* 0x000fe20000000f00 */
[----:B------:R-:W3:Y:S01]  /*12ba0*/  SHFL.BFLY PT, R7, R249, 0x2, 0x1f ;  /* 0x0c401f00f9077f89 */ /* 0x000ee200000e0000 */
[----:B------:R-:W-:Y:S01]  /*12bb0*/  PLOP3.LUT P2, PT, PT, PT, PT, 0x8, 0x0 ;  /* 0x000000000000781c */ /* 0x000fe20003f4e170 */
[----:B--2---:R-:W-:Y:S02]  /*12bc0*/  FADD.FTZ R6, R6, R248 ;  /* 0x000000f806067221 */ /* 0x004fe40000010000 */
[----:B---3--:R-:W-:-:S03]  /*12bd0*/  FADD.FTZ R7, R7, R249 ;  /* 0x000000f907077221 */ /* 0x008fc60000010000 */
[----:B------:R-:W2:Y:S04]  /*12be0*/  SHFL.BFLY PT, R2, R6, 0x1, 0x1f ;  /* 0x0c201f0006027f89 */ /* 0x000ea800000e0000 */
[----:B------:R-:W3:Y:S01]  /*12bf0*/  SHFL.BFLY PT, R0, R7, 0x1, 0x1f ;  /* 0x0c201f0007007f89 */ /* 0x000ee200000e0000 */
[----:B--2---:R-:W-:Y:S01]  /*12c00*/  FADD.FTZ R6, R6, R2 ;  /* 0x0000000206067221 */ /* 0x004fe20000010000 */
[----:B------:R-:W-:Y:S01]  /*12c10*/  MOV R2, RZ ;  /* 0x000000ff00027202 */ /* 0x000fe20000000f00 */
[----:B---3--:R-:W-:-:S03]  /*12c20*/  FADD.FTZ R7, R0, R7 ;  /* 0x0000000700077221 */ /* 0x008fc60000010000 */
[----:B------:R-:W-:Y:S02]  /*12c30*/  FSETP.NE.FTZ.AND P1, PT, R6, RZ, PT ;  /* 0x000000ff0600720b */ /* 0x000fe40003f35000 */
[----:B------:R-:W-:Y:S02]  /*12c40*/  MOV R0, RZ ;  /* 0x000000ff00007202 */ /* 0x000fe40000000f00 */
[----:B------:R-:W-:-:S09]  /*12c50*/  FSETP.NE.FTZ.AND P0, PT, R7, RZ, PT ;  /* 0x000000ff0700720b */ /* 0x000fd20003f15000 */
[----:B------:R-:W2:Y:S01]  /*12c60*/  @P1 MUFU.RCP R2, R6 ;  /* 0x0000000600021308 */ /* 0x000ea20000001000 */
[----:B-1----:R-:W-:-:S05]  /*12c70*/  @P1 MOV R4, 0x3f317218 ;  /* 0x3f31721800041802 */ /* 0x002fca0000000f00 */
[----:B------:R-:W-:Y:S02]  /*12c80*/  @P1 FMUL.FTZ R5, R4, c[0x0][0x2d0] ;  /* 0x0000b40004051a20 */ /* 0x000fe40000410000 */
[----:B------:R-:W-:Y:S08]  /*12c90*/  @P0 MUFU.RCP R0, R7 ;  /* 0x0000000700000308 */ /* 0x000ff00000001000 */
[----:B------:R-:W1:Y:S01]  /*12ca0*/  @P1 MUFU.LG2 R6, R6 ;  /* 0x0000000600061308 */ /* 0x000e620000000c00 */
[----:B--2---:R-:W-:-:S02]  /*12cb0*/  FMUL.FTZ R136, R2, R136 ;  /* 0x0000008802887220 */ /* 0x004fc40000410000 */
[C---:B------:R-:W-:Y:S02]  /*12cc0*/  FMUL.FTZ R137, R2.reuse, R137 ;  /* 0x0000008902897220 */ /* 0x040fe40000410000 */
[C---:B------:R-:W-:Y:S02]  /*12cd0*/  FMUL.FTZ R140, R2.reuse, R140 ;  /* 0x0000008c028c7220 */ /* 0x040fe40000410000 */
[C---:B------:R-:W-:Y:S01]  /*12ce0*/  FMUL.FTZ R141, R2.reuse, R141 ;  /* 0x0000008d028d7220 */ /* 0x040fe20000410000 */
[----:B------:R-:W2:Y:S01]  /*12cf0*/  @P0 MUFU.LG2 R7, R7 ;  /* 0x0000000700070308 */ /* 0x000ea20000000c00 */
        /* <DEDUP_REMOVED lines=61> */
[----:B-1----:R-:W-:Y:S02]  /*130d0*/  @P1 FMUL.FTZ R6, R6, 0.69314718246459960938 ;  /* 0x3f31721806061820 */ /* 0x002fe40000410000 */
[----:B--2---:R-:W-:Y:S02]  /*130e0*/  @P0 FMUL.FTZ R4, R7, 0.69314718246459960938 ;  /* 0x3f31721807040820 */ /* 0x004fe40000410000 */
        /* <DEDUP_REMOVED lines=67> */
.L_x_1586:
        /* <DEDUP_REMOVED lines=310> */
.L_x_1631:
[----:B------:R-:W-:Y:S05]  /*14880*/  BSYNC B0 ;  /* 0x0000000000007941 */ /* 0x000fea0003800000 */
.L_x_1630:
        /* <DEDUP_REMOVED lines=72> */
[----:B-----5:R-:W-:Y:S02]  /*14d10*/  @!P6 LEA.HI R4, R15, R15, RZ, 0x1 ;  /* 0x0000000f0f04e211 */ /* 0x020fe400078f08ff */
        /* <DEDUP_REMOVED lines=13> */
[----:B--2---:R-:W-:Y:S02]  /*14df0*/  @!P2 LEA.HI R7, R10, R10, RZ, 0x1 ;  /* 0x0000000a0a07a211 */ /* 0x004fe400078f08ff */
[----:B------:R-:W-:-:S02]  /*14e00*/  @!P1 LEA.HI R6, R11, R11, RZ, 0x1 ;  /* 0x0000000b0b069211 */ /* 0x000fc400078f08ff */
[----:B---3--:R-:W-:Y:S02]  /*14e10*/  @!P4 LEA.HI R4, R8, R8, RZ, 0x1 ;  /* 0x000000080804c211 */ /* 0x008fe400078f08ff */
        /* <DEDUP_REMOVED lines=39> */
[----:B--2---:R-:W-:-:S02]  /*15090*/  @!P2 LEA.HI R7, R10, R10, RZ, 0x1 ;  /* 0x0000000a0a07a211 */ /* 0x004fc400078f08ff */
[----:B------:R-:W-:Y:S02]  /*150a0*/  @!P1 LEA.HI R6, R11, R11, RZ, 0x1 ;  /* 0x0000000b0b069211 */ /* 0x000fe400078f08ff */
[----:B---3--:R-:W-:Y:S02]  /*150b0*/  @!P4 LEA.HI R4, R8, R8, RZ, 0x1 ;  /* 0x000000080804c211 */ /* 0x008fe400078f08ff */
        /* <DEDUP_REMOVED lines=36> */
[----:B--2---:R-:W-:-:S04]  /*15300*/  @!P2 LEA.HI R7, R10, R10, RZ, 0x1 ;  /* 0x0000000a0a07a211 */ /* 0x004fc800078f08ff */
        /* <DEDUP_REMOVED lines=26> */
.L_x_1629:
        /* <DEDUP_REMOVED lines=50> */
.L_x_1632:
        /* <DEDUP_REMOVED lines=11> */
.L_x_5187:


//--------------------- .text._ZN7cutlass13device_kernelIN5flash19enable_sm80_to_sm89INS1_16FlashAttnFwdSm80INS1_25CollectiveMainloopFwdSm80ILi8ELi1ELb0EN4cute5tupleIJNS5_1CILi128EEENS7_ILi64EEENS7_ILi256EEEEEELi256ENS_6half_tEfNS_4arch4Sm80ELb0ELb1ELb1ELb1ELb0ELb0ELb1ELb1EEENS1_21CollectiveEpilogueFwdINS6_IJS8_SA_S9_EEENS6_IJNS7_ILi1EEESI_SI_EEESC_SE_Li256ELb1ELb1ELb1ELb0EEENS1_36VarlenDynamicPersistentTileSchedulerILi128ELi64ELi256ELi256ELb1ELb1ELb0ELb1ELb0ELb1EEEEEEEEEvNT_6ParamsE --------------------------
	.section	.text._ZN7cutlass13device_kernelIN5flash19enable_sm80_to_sm89INS1_16FlashAttnFwdSm80INS1_25CollectiveMainloopFwdSm80ILi8ELi1ELb0EN4cute5tupleIJNS5_1CILi128EEENS7_ILi64EEENS7_ILi256EEEEEELi256ENS_6half_tEfNS_4arch4Sm80ELb0ELb1ELb1ELb1ELb0ELb0ELb1ELb1EEENS1_21CollectiveEpilogueFwdINS6_IJS8_SA_S9_EEENS6_IJNS7_ILi1EEESI_SI_EEESC_SE_Li256ELb1ELb1ELb1ELb0EEENS1_36VarlenDynamicPersistentTileSchedulerILi128ELi64ELi256ELi256ELb1ELb1ELb0ELb1ELb0ELb1EEEEEEEEEvNT_6ParamsE,"ax",@progbits
	.sectioninfo	@"SHI_REGISTERS=255"
	.align	128
.text._ZN7cutlass13device_kernelIN5flash19enable_sm80_to_sm89INS1_16FlashAttnFwdSm80INS1_25CollectiveMainloopFwdSm80ILi8ELi1ELb0EN4cute5tupleIJNS5_1CILi128EEENS7_ILi64EEENS7_ILi256EEEEEELi256ENS_6half_tEfNS_4arch4Sm80ELb0ELb1ELb1ELb1ELb0ELb0ELb1ELb1EEENS1_21CollectiveEpilogueFwdINS6_IJS8_SA_S9_EEENS6_IJNS7_ILi1EEESI_SI_EEESC_SE_Li256ELb1ELb1ELb1ELb0EEENS1_36VarlenDynamicPersistentTileSchedulerILi128ELi64ELi256ELi256ELb1ELb1ELb0ELb1ELb0ELb1EEEEEEEEEvNT_6ParamsE:
        .type           _ZN7cutlass13device_kernelIN5flash19enable_sm80_to_sm89INS1_16FlashAttnFwdSm80INS1_25CollectiveMainloopFwdSm80ILi8ELi1ELb0EN4cute5tupleIJNS5_1CILi128EEENS7_ILi64EEENS7_ILi256EEEEEELi256ENS_6half_tEfNS_4arch4Sm80ELb0ELb1ELb1ELb1ELb0ELb0ELb1ELb1EEENS1_21CollectiveEpilogueFwdINS6_IJS8_SA_S9_EEENS6_IJNS7_ILi1EEESI_SI_EEESC_SE_Li256ELb1ELb1ELb1ELb0EEENS1_36VarlenDynamicPersistentTileSchedulerILi128ELi64ELi256ELi256ELb1ELb1ELb0ELb1ELb0ELb1EEEEEEEEEvNT_6ParamsE,@function
        .size           _ZN7cutlass13device_kernelIN5flash19enable_sm80_to_sm89INS1_16FlashAttnFwdSm80INS1_25CollectiveMainloopFwdSm80ILi8ELi1ELb0EN4cute5tupleIJNS5_1CILi128EEENS7_ILi64EEENS7_ILi256EEEEEELi256ENS_6half_tEfNS_4arch4Sm80ELb0ELb1ELb1ELb1ELb0ELb0ELb1ELb1EEENS1_21CollectiveEpilogueFwdINS6_IJS8_SA_S9_EEENS6_IJNS7_ILi1EEESI_SI_EEESC_SE_Li256ELb1ELb1ELb1ELb0EEENS1_36VarlenDynamicPersistentTileSchedulerILi128ELi64ELi256ELi256ELb1ELb1ELb0ELb1ELb0ELb1EEEEEEEEEvNT_6ParamsE,(.L_x_5188 - _ZN7cutlass13device_kernelIN5flash19enable_sm80_to_sm89INS1_16FlashAttnFwdSm80INS1_25CollectiveMainloopFwdSm80ILi8ELi1ELb0EN4cute5tupleIJNS5_1CILi128EEENS7_ILi64EEENS7_ILi256EEEEEELi256ENS_6half_tEfNS_4arch4Sm80ELb0ELb1ELb1ELb1ELb0ELb0ELb1ELb1EEENS1_21CollectiveEpilogueFwdINS6_IJS8_SA_S9_EEENS6_IJNS7_ILi1EEESI_SI_EEESC_SE_Li256ELb1ELb1ELb1ELb0EEENS1_36VarlenDynamicPersistentTileSchedulerILi128ELi64ELi256ELi256ELb1ELb1ELb0ELb1ELb0ELb1EEEEEEEEEvNT_6ParamsE)
        .other          _ZN7cutlass13device_kernelIN5flash19enable_sm80_to_sm89INS1_16FlashAttnFwdSm80INS1_25CollectiveMainloopFwdSm80ILi8ELi1ELb0EN4cute5tupleIJNS5_1CILi128EEENS7_ILi64EEENS7_ILi256EEEEEELi256ENS_6half_tEfNS_4arch4Sm80ELb0ELb1ELb1ELb1ELb0ELb0ELb1ELb1EEENS1_21CollectiveEpilogueFwdINS6_IJS8_SA_S9_EEENS6_IJNS7_ILi1EEESI_SI_EEESC_SE_Li256ELb1ELb1ELb1ELb0EEENS1_36VarlenDynamicPersistentTileSchedulerILi128ELi64ELi256ELi256ELb1ELb1ELb0ELb1ELb0ELb1EEEEEEEEEvNT_6ParamsE,@"STO_CUDA_ENTRY STV_DEFAULT"
_ZN7cutlass13device_kernelIN5flash19enable_sm80_to_sm89INS1_16FlashAttnFwdSm80INS1_25CollectiveMainloopFwdSm80ILi8ELi1ELb0EN4cute5tupleIJNS5_1CILi128EEENS7_ILi64EEENS7_ILi256EEEEEELi256ENS_6half_tEfNS_4arch4Sm80ELb0ELb1ELb1ELb1ELb0ELb0ELb1ELb1EEENS1_21CollectiveEpilogueFwdINS6_IJS8_SA_S9_EEENS6_IJNS7_ILi1EEESI_SI_EEESC_SE_Li256ELb1ELb1ELb1ELb0EEENS1_36VarlenDynamicPersistentTileSchedulerILi128ELi64ELi256ELi256ELb1ELb1ELb0ELb1ELb0ELb1EEEEEEEEEvNT_6ParamsE:
[----:B------:R-:W-:-:S03]  /*0000*/  MOV R1, c[0x0][0x28] ;  /* 0x00000a0000017a02 */ /* 0x000fc60000000f00 */
[----:B------:R-:W1:Y:S01]  /*0010*/  S2R R2, SR_TID.X ;  /* 0x0000000000027919 */ /* 0x000e620000002100 */
[----:B------:R-:W-:Y:S01]  /*0020*/  IADD3 R1, R1, -0xb0, RZ ;  /* 0xffffff5001017810 */ /* 0x000fe20007ffe0ff */
[----:B------:R-:W-:Y:S01]  /*0030*/  ULDC.64 UR6, c[0x0][0x118] ;  /* 0x0000460000067ab9 */ /* 0x000fe20000000a00 */
[----:B-1----:R-:W-:-:S06]  /*0040*/  SHF.R.U32.HI R0, RZ, 0x5, R2 ;  /* 0x00000005ff007819 */ /* 0x002fcc0000011602 */
[----:B------:R-:W1:Y:S02]  /*0050*/  SHFL.IDX PT, R0, R0, RZ, 0x1f ;  /* 0x00001fff00007589 */ /* 0x000e6400000e0000 */
[----:B-1----:R-:W1:Y:S02]  /*0060*/  R2UR UR5, R0 ;  /* 0x00000000000573c2 */ /* 0x002e6400000e0000 */
[----:B-1----:R-:W-:-:S13]  /*0070*/  ISETP.NE.AND P0, PT, RZ, UR5, PT ;  /* 0x00000005ff007c0c */ /* 0x002fda000bf05270 */
        /* <DEDUP_REMOVED lines=46> */
.L_x_1638:
        /* <DEDUP_REMOVED lines=16> */
.L_x_1777:
        /* <DEDUP_REMOVED lines=16> */
.L_x_1778:
[----:B--2---:R-:W-:-:S05]  /*0560*/  IMAD R0, R0, c[0x0][0x538], RZ ;  /* 0x00014e0000007a24 */ /* 0x004fca00078e02ff */
[----:B------:R-:W-:-:S04]  /*0570*/  IADD3 R7, R0, R7, RZ ;  /* 0x0000000700077210 */ /* 0x000fc80007ffe0ff */
[----:B------:R-:W-:-:S13]  /*0580*/  ISETP.GT.AND P0, PT, R7, UR4, PT ;  /* 0x0000000407007c0c */ /* 0x000fda000bf04270 */
[----:B-1----:R-:W-:Y:S05]  /*0590*/  @!P0 BRA `(.L_x_1638) ;  /* 0xfffffdc000008947 */ /* 0x002fea000383ffff */
.L_x_1634:
[----:B------:R-:W-:-:S05]  /*05a0*/  IADD3 R11, -R0, R7, RZ ;  /* 0x00000007000b7210 */ /* 0x000fca0007ffe1ff */
[----:B------:R-:W-:-:S05]  /*05b0*/  IMAD R0, R4, c[0x0][0x538], R11 ;  /* 0x00014e0004007a24 */ /* 0x000fca00078e020b */
[----:B------:R-:W-:Y:S01]  /*05c0*/  ISETP.GT.AND P0, PT, R0, UR4, PT ;  /* 0x0000000400007c0c */ /* 0x000fe2000bf04270 */
[----:B------:R-:W-:-:S12]  /*05d0*/  BRA.DIV ~URZ, `(.L_x_1639) ;  /* 0x000194a27f007947 */ /* 0x000fd8000b800000 */
[----:B------:R-:W-:-:S04]  /*05e0*/  VOTE.ANY R10, PT, !P0 ;  /* 0x00000000000a7806 */ /* 0x000fc800040e0100 */
.L_x_1779:
[----:B------:R-:W1:Y:S02]  /*05f0*/  POPC R7, R10 ;  /* 0x0000000a00077309 */ /* 0x000e640000000000 */
[----:B-1----:R-:W-:-:S05]  /*0600*/  IADD3 R0, R7, R6, RZ ;  /* 0x0000000607007210 */ /* 0x002fca0007ffe0ff */
[----:B------:R1:W-:Y:S01]  /*0610*/  STL [R1+0x34], R0 ;  /* 0x0000340001007387 */ /* 0x0003e20000100800 */
[----:B------:R-:W-:Y:S05]  /*0620*/  BRA.DIV ~URZ, `(.L_x_1640) ;  /* 0x000194a27f007947 */ /* 0x000fea000b800000 */
[----:B------:R2:W3:Y:S01]  /*0630*/  SHFL.IDX PT, R12, R9, R7, 0x1f ;  /* 0x00001f07090c7589 */ /* 0x0004e200000e0000 */
[----:B------:R-:W-:-:S03]  /*0640*/  MOV R6, RZ ;  /* 0x000000ff00067202 */ /* 0x000fc60000000f00 */
[----:B------:R2:W4:Y:S04]  /*0650*/  SHFL.IDX PT, R9, R8, R7, 0x1f ;  /* 0x00001f0708097589 */ /* 0x00052800000e0000 */
.L_x_1780:
[----:B------:R-:W-:Y:S01]  /*0660*/  ISETP.NE.AND P0, PT, R10, RZ, PT ;  /* 0x000000ff0a00720c */ /* 0x000fe20003f05270 */
[----:B------:R-:W-:-:S12]  /*0670*/  BSSY B0, `(.L_x_1641) ;  /* 0x0000005000007945 */ /* 0x000fd80003800000 */
[----:B------:R-:W-:Y:S05]  /*0680*/  @!P0 BRA `(.L_x_1642) ;  /* 0x0000003000008947 */ /* 0x000fea0003800000 */
[----:B------:R-:W-:Y:S01]  /*0690*/  IADD3 R3, R7, -0x1, RZ ;  /* 0xffffffff07037810 */ /* 0x000fe20007ffe0ff */
[----:B------:R-:W-:Y:S05]  /*06a0*/  BRA.DIV ~URZ, `(.L_x_1643) ;  /* 0x000195027f007947 */ /* 0x000fea000b800000 */
[----:B------:R1:W2:Y:S02]  /*06b0*/  SHFL.IDX PT, R6, R4, R3, 0x1f ;  /* 0x00001f0304067589 */ /* 0x0002a400000e0000 */
.L_x_1642:
[----:B------:R-:W-:Y:S05]  /*06c0*/  BSYNC B0 ;  /* 0x0000000000007941 */ /* 0x000fea0003800000 */
.L_x_1641:
        /* <DEDUP_REMOVED lines=69> */
.L_x_1645:
        /* <DEDUP_REMOVED lines=70> */
.L_x_1646:
[----:B------:R-:W-:Y:S05]  /*0f80*/  BSYNC B0 ;  /* 0x0000000000007941 */ /* 0x000fea0003800000 */
.L_x_1644:
[----:B------:R-:W-:-:S04]  /*0f90*/  LOP3.LUT R0, RZ, R0, RZ, 0x33, !PT ;  /* 0x00000000ff007212 */ /* 0x000fc800078e33ff */
[----:B------:R-:W-:-:S05]  /*0fa0*/  IADD3 R0, R0, R12, RZ ;  /* 0x0000000c00007210 */ /* 0x000fca0007ffe0ff */
[----:B------:R2:W-:Y:S01]  /*0fb0*/  STL [R1+0x2c], R0 ;  /* 0x00002c0001007387 */ /* 0x0005e20000100800 */
[----:B------:R-:W-:Y:S05]  /*0fc0*/  BRA `(.L_x_1647) ;  /* 0x0000006000007947 */ /* 0x000fea0003800000 */
.L_x_1635:
[----:B------:R-:W-:Y:S01]  /*0fd0*/  MOV R0, UR4 ;  /* 0x0000000400007c02 */ /* 0x000fe20008000f00 */
[----:B------:R-:W-:Y:S04]  /*0fe0*/  STL [R1+0x2c], RZ ;  /* 0x00002cff01007387 */ /* 0x000fe80000100800 */
[----:B------:R-:W-:Y:S04]  /*0ff0*/  STL [R1+0x30], RZ ;  /* 0x000030ff01007387 */ /* 0x000fe80000100800 */
[----:B------:R1:W-:Y:S02]  /*1000*/  STL [R1+0x28], R0 ;  /* 0x0000280001007387 */ /* 0x0003e40000100800 */
[----:B-1----:R-:W-:-:S05]  /*1010*/  MOV R0, c[0x0][0x53c] ;  /* 0x00014f0000007a02 */ /* 0x002fca0000000f00 */
[----:B------:R1:W-:Y:S02]  /*1020*/  STL [R1+0x34], R0 ;  /* 0x0000340001007387 */ /* 0x0003e40000100800 */
.L_x_1647:
        /* <DEDUP_REMOVED lines=8> */
.L_x_1633:
[----:B-12---:R-:W2:Y:S02]  /*10b0*/  LDL R0, [R1+0x34] ;  /* 0x0000340001007983 */ /* 0x006ea40000100800 */
[----:B--2---:R-:W-:-:S13]  /*10c0*/  ISETP.GE.AND P0, PT, R0, c[0x0][0x53c], PT ;  /* 0x00014f0000007a0c */ /* 0x004fda0003f06270 */
[----:B------:R-:W-:Y:S05]  /*10d0*/  @P0 EXIT ;  /* 0x000000000000094d */ /* 0x000fea0003800000 */
[----:B------:R-:W1:Y:S02]  /*10e0*/  S2R R16, SR_TID.X ;  /* 0x0000000000107919 */ /* 0x000e640000002100 */
[----:B-1----:R-:W-:-:S04]  /*10f0*/  SHF.R.S32.HI R11, RZ, 0x1f, R16 ;  /* 0x0000001fff0b7819 */ /* 0x002fc80000011410 */
[CC--:B------:R-:W-:Y:S02]  /*1100*/  LEA.HI R2, R11.reuse, R16.reuse, RZ, 0x4 ;  /* 0x000000100b027211 */ /* 0x0c0fe400078f20ff */
[----:B------:R-:W-:Y:S02]  /*1110*/  LEA.HI R8, R11, R16, RZ, 0x3 ;  /* 0x000000100b087211 */ /* 0x000fe400078f18ff */
[----:B------:R-:W-:Y:S02]  /*1120*/  SHF.R.S32.HI R3, RZ, 0x4, R2 ;  /* 0x00000004ff037819 */ /* 0x000fe40000011402 */
[----:B---3--:R-:W-:Y:S02]  /*1130*/  LOP3.LUT R5, R8, 0xfffffff8, RZ, 0xc0, !PT ;  /* 0xfffffff808057812 */ /* 0x008fe400078ec0ff */
        /* <DEDUP_REMOVED lines=25> */
[----:B------:R-:W-:Y:S02]  /*12d0*/  LOP3.LUT R4, R13, 0xfffffff8, RZ, 0xc0, !PT ;  /* 0xfffffff80d047812 */ /* 0x000fe400078ec0ff */
[----:B------:R-:W-:-:S02]  /*12e0*/  LEA.HI R6, R11, R16, RZ, 0x5 ;  /* 0x000000100b067211 */ /* 0x000fc400078f28ff */
[----:B------:R-:W-:Y:S02]  /*12f0*/  LOP3.LUT R15, R3, R0, RZ, 0x3c, !PT ;  /* 0x00000000030f7212 */ /* 0x000fe400078e3cff */
[----:B------:R-:W-:Y:S01]  /*1300*/  LEA.HI R7, R11, R16, RZ, 0x6 ;  /* 0x000000100b077211 */ /* 0x000fe200078f30ff */
[----:B------:R-:W-:Y:S01]  /*1310*/  IMAD.IADD R11, R2, 0x1, -R4 ;  /* 0x00000001020b7824 */ /* 0x000fe200078e0a04 */
[----:B------:R-:W-:Y:S02]  /*1320*/  LOP3.LUT R0, R6, 0xffffffe0, RZ, 0xc0, !PT ;  /* 0xffffffe006007812 */ /* 0x000fe400078ec0ff */
[--C-:B------:R-:W-:Y:S01]  /*1330*/  SHF.R.S32.HI R8, RZ, 0x5, R6.reuse ;  /* 0x00000005ff087819 */ /* 0x100fe20000011406 */
[----:B------:R-:W-:Y:S01]  /*1340*/  IMAD.SHL.U32 R4, R7, 0x8, RZ ;  /* 0x0000000807047824 */ /* 0x000fe200078e00ff */
[----:B------:R-:W-:Y:S01]  /*1350*/  SHF.R.S32.HI R2, RZ, 0x1f, R6 ;  /* 0x0000001fff027819 */ /* 0x000fe20000011406 */
[----:B------:R-:W-:Y:S01]  /*1360*/  IMAD.IADD R17, R16, 0x1, -R0 ;  /* 0x0000000110117824 */ /* 0x000fe200078e0a00 */
[----:B------:R-:W-:-:S02]  /*1370*/  LOP3.LUT R3, R12, 0xfffffffc, RZ, 0xc0, !PT ;  /* 0xfffffffc0c037812 */ /* 0x000fc400078ec0ff */
[----:B------:R-:W-:Y:S01]  /*1380*/  LEA.HI R0, R2, R8, RZ, 0x3 ;  /* 0x0000000802007211 */ /* 0x000fe200078f18ff */
[----:B------:R-:W-:Y:S01]  /*1390*/  IMAD.SHL.U32 R2, R11, 0x40, RZ ;  /* 0x000000400b027824 */ /* 0x000fe200078e00ff */
[----:B------:R-:W-:Y:S01]  /*13a0*/  LOP3.LUT R219, R5, 0x7ffffe00, R4, 0xf8, !PT ;  /* 0x7ffffe0005db7812 */ /* 0x000fe200078ef804 */
[----:B------:R-:W-:Y:S01]  /*13b0*/  IMAD.SHL.U32 R5, R14, 0x8, RZ ;  /* 0x000000080e057824 */ /* 0x000fe200078e00ff */
[----:B------:R-:W-:Y:S01]  /*13c0*/  SHF.R.S32.HI R12, RZ, 0x1f, R17 ;  /* 0x0000001fff0c7819 */ /* 0x000fe20000011411 */
[----:B------:R-:W-:Y:S01]  /*13d0*/  IMAD.IADD R7, R16, 0x1, -R3 ;  /* 0x0000000110077824 */ /* 0x000fe200078e0a03 */
[----:B------:R-:W-:Y:S01]  /*13e0*/  LOP3.LUT R2, R2, 0x1c0, RZ, 0xc0, !PT ;  /* 0x000001c002027812 */ /* 0x000fe200078ec0ff */
[----:B------:R-:W-:Y:S01]  /*13f0*/  IMAD.SHL.U32 R219, R219, 0x2, RZ ;  /* 0x00000002dbdb7824 */ /* 0x000fe200078e00ff */
[----:B------:R-:W-:Y:S02]  /*1400*/  LOP3.LUT R0, R0, 0xffffff8, RZ, 0xc0, !PT ;  /* 0x0ffffff800007812 */ /* 0x000fe400078ec0ff */
[----:B------:R-:W-:-:S02]  /*1410*/  LEA.HI R12, R12, R17, RZ, 0x2 ;  /* 0x000000110c0c7211 */ /* 0x000fc400078f10ff */
[----:B------:R-:W-:Y:S01]  /*1420*/  LOP3.LUT R5, R2, 0x8, R5, 0xf8, !PT ;  /* 0x0000000802057812 */ /* 0x000fe200078ef805 */
[----:B------:R-:W-:Y:S01]  /*1430*/  IMAD.IADD R3, R8, 0x1, -R0 ;  /* 0x0000000108037824 */ /* 0x000fe200078e0a00 */
[----:B------:R-:W-:Y:S02]  /*1440*/  SHF.R.U32.HI R2, RZ, 0x3, R2 ;  /* 0x00000003ff027819 */ /* 0x000fe40000011602 */
[----:B------:R-:W-:Y:S02]  /*1450*/  SHF.R.S32.HI R0, RZ, 0x2, R12 ;  /* 0x00000002ff007819 */ /* 0x000fe4000001140c */
[----:B------:R-:W-:Y:S01]  /*1460*/  LOP3.LUT R6, R5, R2, RZ, 0x3c, !PT ;  /* 0x0000000205067212 */ /* 0x000fe200078e3cff */
[C---:B------:R-:W-:Y:S01]  /*1470*/  IMAD.SHL.U32 R2, R9.reuse, 0x40, RZ ;  /* 0x0000004009027824 */ /* 0x040fe200078e00ff */
[----:B------:R-:W-:Y:S01]  /*1480*/  LOP3.LUT R4, R9, 0x1, RZ, 0xc0, !PT ;  /* 0x0000000109047812 */ /* 0x000fe200078ec0ff */
[----:B------:R-:W-:Y:S01]  /*1490*/  IMAD R16, R3, 0x10, R0 ;  /* 0x0000001003107824 */ /* 0x000fe200078e0200 */
[----:B------:R-:W-:Y:S01]  /*14a0*/  LEA.HI R0, R7, R7, RZ, 0x1 ;  /* 0x0000000707007211 */ /* 0x000fe200078f08ff */
[----:B------:R-:W-:Y:S01]  /*14b0*/  IMAD.SHL.U32 R3, R13, 0x40, RZ ;  /* 0x000000400d037824 */ /* 0x000fe200078e00ff */
[----:B------:R-:W-:Y:S01]  /*14c0*/  ISETP.NE.U32.AND P0, PT, R4, 0x1, PT ;  /* 0x000000010400780c */ /* 0x000fe20003f05070 */
[----:B------:R-:W-:Y:S01]  /*14d0*/  IMAD.SHL.U32 R4, R8, 0x400, RZ ;  /* 0x0000040008047824 */ /* 0x000fe200078e00ff */
[----:B------:R-:W-:Y:S01]  /*14e0*/  LOP3.LUT R2, R2, 0x1c0, RZ, 0xc0, !PT ;  /* 0x000001c002027812 */ /* 0x000fe200078ec0ff */
[----:B------:R-:W-:Y:S01]  /*14f0*/  STL [R1+0xac], R16 ;  /* 0x0000ac1001007387 */ /* 0x000fe20000100800 */
[----:B------:R-:W-:Y:S01]  /*1500*/  LOP3.LUT R0, R0, 0x1ffffffe, RZ, 0xc0, !PT ;  /* 0x1ffffffe00007812 */ /* 0x000fe200078ec0ff */
[----:B------:R-:W-:Y:S01]  /*1510*/  IMAD R5, R7, 0x2, R4 ;  /* 0x0000000207057824 */ /* 0x000fe200078e0204 */
[----:B------:R-:W-:Y:S01]  /*1520*/  LEA.HI R2, R2, R2, RZ, 0x1d ;  /* 0x0000000202027211 */ /* 0x000fe200078fe8ff */
[----:B------:R-:W-:Y:S01]  /*1530*/  IMAD.MOV.U32 R13, RZ, RZ, 0x20 ;  /* 0x00000020ff0d7424 */ /* 0x000fe200078e00ff */
[----:B------:R-:W-:-:S02]  /*1540*/  LOP3.LUT R3, R3, 0xfffffe00, RZ, 0xc0, !PT ;  /* 0xfffffe0003037812 */ /* 0x000fc400078ec0ff */
[----:B------:R-:W-:Y:S01]  /*1550*/  R2P PR, R9, 0x6 ;  /* 0x0000000609007804 */ /* 0x000fe20000000000 */
[----:B------:R-:W-:Y:S01]  /*1560*/  IMAD.IADD R9, R7, 0x1, -R0 ;  /* 0x0000000107097824 */ /* 0x000fe200078e0a00 */
[CC--:B------:R-:W-:Y:S01]  /*1570*/  IADD3 R4, R6.reuse, R3.reuse, R4 ;  /* 0x0000000306047210 */ /* 0x0c0fe20007ffe004 */
[----:B------:R-:W-:Y:S01]  /*1580*/  IMAD.IADD R7, R5, 0x1, R2 ;  /* 0x0000000105077824 */ /* 0x000fe200078e0202 */
[----:B------:R-:W-:Y:S01]  /*1590*/  LOP3.LUT R5, R6, R3, RZ, 0xfc, !PT ;  /* 0x0000000306057212 */ /* 0x000fe200078efcff */
[----:B------:R-:W-:Y:S01]  /*15a0*/  IMAD R3, R10, 0x20, R20 ;  /* 0x000000200a037824 */ /* 0x000fe200078e0214 */
[----:B------:R-:W-:Y:S01]  /*15b0*/  SHF.R.S32.HI R19, RZ, 0x1f, R18 ;  /* 0x0000001fff137819 */ /* 0x000fe20000011412 */
[----:B------:R-:W-:Y:S01]  /*15c0*/  IMAD R0, R14, 0x200, R15 ;  /* 0x000002000e007824 */ /* 0x000fe200078e020f */
[----:B------:R-:W-:Y:S01]  /*15d0*/  IADD3 R14, R18, 0x40, RZ ;  /* 0x00000040120e7810 */ /* 0x000fe20007ffe0ff */
[----:B------:R-:W-:Y:S01]  /*15e0*/  IMAD R9, R9, 0x8, R16 ;  /* 0x0000000809097824 */ /* 0x000fe200078e0210 */
[C---:B------:R-:W-:Y:S01]  /*15f0*/  LOP3.LUT P3, RZ, R10.reuse, 0x4, RZ, 0xc0, !PT ;  /* 0x000000040aff7812 */ /* 0x040fe2000786c0ff */
[----:B------:R1:W-:Y:S01]  /*1600*/  STL [R1+0x90], R3 ;  /* 0x0000900301007387 */ /* 0x0003e20000100800 */
[----:B------:R-:W-:-:S02]  /*1610*/  LOP3.LUT P4, RZ, R10, 0x2, RZ, 0xc0, !PT ;  /* 0x000000020aff7812 */ /* 0x000fc4000788c0ff */
[C---:B------:R-:W-:Y:S01]  /*1620*/  IADD3 R8, R18.reuse, 0x80, RZ ;  /* 0x0000008012087810 */ /* 0x040fe20007ffe0ff */
[----:B------:R-:W-:Y:S01]  /*1630*/  STL.64 [R1+0x20], R18 ;  /* 0x0000201201007387 */ /* 0x000fe20000100a00 */
[----:B------:R-:W-:Y:S02]  /*1640*/  SHF.R.S32.HI R10, RZ, 0x1f, R14 ;  /* 0x0000001fff0a7819 */ /* 0x000fe4000001140e */
[----:B------:R-:W-:Y:S01]  /*1650*/  IADD3 R6, R18, 0xc0, RZ ;  /* 0x000000c012067810 */ /* 0x000fe20007ffe0ff */
[----:B------:R-:W-:Y:S01]  /*1660*/  STL [R1+0x3c], R14 ;  /* 0x00003c0e01007387 */ /* 0x000fe20000100800 */
[C---:B------:R-:W-:Y:S02]  /*1670*/  LOP3.LUT P6, RZ, R11.reuse, 0x2, RZ, 0xc0, !PT ;  /* 0x000000020bff7812 */ /* 0x040fe400078cc0ff */
[----:B------:R-:W-:Y:S01]  /*1680*/  LOP3.LUT P5, RZ, R11, 0x4, RZ, 0xc0, !PT ;  /* 0x000000040bff7812 */ /* 0x000fe200078ac0ff */
[----:B------:R2:W-:Y:S01]  /*1690*/  STL [R1+0x38], R8 ;  /* 0x0000380801007387 */ /* 0x0005e20000100800 */
[----:B------:R-:W-:Y:S01]  /*16a0*/  IMAD.MOV.U32 R11, RZ, RZ, 0x40 ;  /* 0x00000040ff0b7424 */ /* 0x000fe200078e00ff */
[----:B------:R-:W-:-:S02]  /*16b0*/  LEA R192, R0, 0x8100, 0x1 ;  /* 0x0000810000c07811 */ /* 0x000fc400078e08ff */
[----:B------:R3:W-:Y:S01]  /*16c0*/  STL [R1+0x54], R10 ;  /* 0x0000540a01007387 */ /* 0x0007e20000100800 */
[----:B------:R-:W-:Y:S02]  /*16d0*/  LEA R199, R4, 0x10100, 0x1 ;  /* 0x0001010004c77811 */ /* 0x000fe400078e08ff */
[C---:B------:R-:W-:Y:S01]  /*16e0*/  SEL R2, R11.reuse, 0xffffffc0, !P3 ;  /* 0xffffffc00b027807 */ /* 0x040fe20005800000 */
[----:B------:R4:W-:Y:S01]  /*16f0*/  STL [R1+0x40], R6 ;  /* 0x0000400601007387 */ /* 0x0009e20000100800 */
[----:B------:R-:W-:Y:S02]  /*1700*/  SEL R0, R11, 0xffffffc0, !P5 ;  /* 0xffffffc00b007807 */ /* 0x000fe40006800000 */
[C---:B------:R-:W-:Y:S01]  /*1710*/  IADD3 R203, R192.reuse, 0x20, RZ ;  /* 0x00000020c0cb7810 */ /* 0x040fe20007ffe0ff */
[----:B------:R-:W-:Y:S01]  /*1720*/  IMAD.IADD R198, R192, 0x1, R2 ;  /* 0x00000001c0c67824 */ /* 0x000fe200078e0202 */
[----:B-1----:R-:W-:Y:S01]  /*1730*/  LOP3.LUT R3, R12, 0x7ffffffc, RZ, 0xc0, !PT ;  /* 0x7ffffffc0c037812 */ /* 0x002fe200078ec0ff */
[----:B------:R-:W-:Y:S01]  /*1740*/  IMAD.IADD R202, R199, 0x1, R0 ;  /* 0x00000001c7ca7824 */ /* 0x000fe200078e0200 */
[----:B------:R-:W-:-:S02]  /*1750*/  @P4 IADD3 R203, R192, -0x20, RZ ;  /* 0xffffffe0c0cb4810 */ /* 0x000fc40007ffe0ff */
[----:B------:R-:W-:Y:S01]  /*1760*/  LEA R193, R5, 0x100, 0x1 ;  /* 0x0000010005c17811 */ /* 0x000fe200078e08ff */
[----:B------:R-:W-:Y:S01]  /*1770*/  IMAD.IADD R3, R17, 0x1, -R3 ;  /* 0x0000000111037824 */ /* 0x000fe200078e0a03 */
[C---:B------:R-:W-:Y:S01]  /*1780*/  IADD3 R218, R203.reuse, 0x800, RZ ;  /* 0x00000800cbda7810 */ /* 0x040fe20007ffe0ff */
[----:B------:R-:W-:Y:S01]  /*1790*/  IMAD.IADD R195, R2, 0x1, R203 ;  /* 0x0000000102c37824 */ /* 0x000fe200078e02cb */
[C---:B------:R-:W-:Y:S01]  /*17a0*/  IADD3 R217, R203.reuse, 0x1000, RZ ;  /* 0x00001000cbd97810 */ /* 0x040fe20007ffe0ff */
[----:B------:R-:W-:Y:S01]  /*17b0*/  IMAD.IADD R197, R0, 0x1, R193 ;  /* 0x0000000100c57824 */ /* 0x000fe200078e02c1 */
[C---:B------:R-:W-:Y:S02]  /*17c0*/  IADD3 R216, R203.reuse, 0x1800, RZ ;  /* 0x00001800cbd87810 */ /* 0x040fe40007ffe0ff */
[----:B--2---:R-:W-:Y:S02]  /*17d0*/  SHF.R.S32.HI R8, RZ, 0x1f, R8 ;  /* 0x0000001fff087819 */ /* 0x004fe40000011408 */
[----:B------:R-:W-:Y:S01]  /*17e0*/  IADD3 R215, R203, 0x2000, RZ ;  /* 0x00002000cbd77810 */ /* 0x000fe20007ffe0ff */
[----:B---3--:R-:W-:-:S02]  /*17f0*/  IMAD.SHL.U32 R10, R3, 0x2, RZ ;  /* 0x00000002030a7824 */ /* 0x008fc400078e00ff */
[----:B------:R1:W-:Y:S01]  /*1800*/  STL [R1+0x50], R8 ;  /* 0x0000500801007387 */ /* 0x0003e20000100800 */
[----:B------:R-:W-:Y:S02]  /*1810*/  SEL R3, R13, 0xffffffe0, !P6 ;  /* 0xffffffe00d037807 */ /* 0x000fe40007000000 */
[----:B----4-:R-:W-:Y:S02]  /*1820*/  SHF.R.S32.HI R6, RZ, 0x1f, R6 ;  /* 0x0000001fff067819 */ /* 0x010fe40000011406 */
[C---:B------:R-:W-:Y:S01]  /*1830*/  IADD3 R14, R10.reuse, 0x8, RZ ;  /* 0x000000080a0e7810 */ /* 0x040fe20007ffe0ff */
[----:B------:R-:W-:Y:S01]  /*1840*/  IMAD.IADD R200, R199, 0x1, R3 ;  /* 0x00000001c7c87824 */ /* 0x000fe200078e0203 */
[----:B------:R-:W-:Y:S01]  /*1850*/  IADD3 R12, R10, 0xe8, RZ ;  /* 0x000000e80a0c7810 */ /* 0x000fe20007ffe0ff */
[----:B------:R2:W-:Y:S01]  /*1860*/  STL [R1+0x4c], R6 ;  /* 0x00004c0601007387 */ /* 0x0005e20000100800 */
[----:B------:R-:W-:Y:S01]  /*1870*/  IMAD.IADD R194, R3, 0x1, R193 ;  /* 0x0000000103c27824 */ /* 0x000fe200078e02c1 */
[C---:B------:R-:W-:Y:S01]  /*1880*/  IADD3 R214, R203.reuse, 0x2800, RZ ;  /* 0x00002800cbd67810 */ /* 0x040fe20007ffe0ff */
[----:B------:R-:W-:Y:S01]  /*1890*/  IMAD.IADD R201, R200, 0x1, R0 ;  /* 0x00000001c8c97824 */ /* 0x000fe200078e0200 */
[----:B------:R3:W-:Y:S01]  /*18a0*/  STL [R1+0x44], R9 ;  /* 0x0000440901007387 */ /* 0x0007e20000100800 */
[C---:B------:R-:W-:Y:S01]  /*18b0*/  IADD3 R213, R203.reuse, 0x3000, RZ ;  /* 0x00003000cbd57810 */ /* 0x040fe20007ffe0ff */
[----:B------:R-:W-:Y:S01]  /*18c0*/  IMAD.IADD R196, R0, 0x1, R194 ;  /* 0x0000000100c47824 */ /* 0x000fe200078e02c2 */
[C---:B------:R-:W-:Y:S01]  /*18d0*/  IADD3 R212, R203.reuse, 0x3800, RZ ;  /* 0x00003800cbd47810 */ /* 0x040fe20007ffe0ff */
[----:B------:R-:W-:Y:S01]  /*18e0*/  STL [R1+0x4], R10 ;  /* 0x0000040a01007387 */ /* 0x000fe20000100800 */
[----:B------:R-:W-:-:S02]  /*18f0*/  IADD3 R211, R203, 0x4000, RZ ;  /* 0x00004000cbd37810 */ /* 0x000fc40007ffe0ff */
[C---:B------:R-:W-:Y:S02]  /*1900*/  IADD3 R210, R203.reuse, 0x4800, RZ ;  /* 0x00004800cbd27810 */ /* 0x040fe40007ffe0ff */
[C---:B------:R-:W-:Y:S02]  /*1910*/  IADD3 R209, R203.reuse, 0x5000, RZ ;  /* 0x00005000cbd17810 */ /* 0x040fe40007ffe0ff */
[----:B------:R-:W-:Y:S02]  /*1920*/  IADD3 R208, R203, 0x5800, RZ ;  /* 0x00005800cbd07810 */ /* 0x000fe40007ffe0ff */
[----:B-1----:R-:W-:Y:S02]  /*1930*/  SEL R8, R13, 0xffffffe0, !P1 ;  /* 0xffffffe00d087807 */ /* 0x002fe40004800000 */
[----:B------:R-:W-:Y:S02]  /*1940*/  IADD3 R13, R10, 0xe0, RZ ;  /* 0x000000e00a0d7810 */ /* 0x000fe40007ffe0ff */
[----:B------:R-:W-:-:S02]  /*1950*/  IADD3 R207, R203, 0x6000, RZ ;  /* 0x00006000cbcf7810 */ /* 0x000fc40007ffe0ff */
[----:B------:R-:W-:Y:S02]  /*1960*/  IADD3 R206, R203, 0x6800, RZ ;  /* 0x00006800cbce7810 */ /* 0x000fe40007ffe0ff */
[----:B--2---:R-:W-:Y:S02]  /*1970*/  SEL R6, R11, 0xffffffc0, !P2 ;  /* 0xffffffc00b067807 */ /* 0x004fe40005000000 */
[----:B------:R-:W-:Y:S02]  /*1980*/  SHF.R.S32.HI R11, RZ, 0x1f, R10 ;  /* 0x0000001fff0b7819 */ /* 0x000fe4000001140a */
[----:B---3--:R-:W-:Y:S02]  /*1990*/  IADD3 R9, R10, 0x10, RZ ;  /* 0x000000100a097810 */ /* 0x008fe40007ffe0ff */
[C---:B------:R-:W-:Y:S01]  /*19a0*/  IADD3 R205, R203.reuse, 0x7000, RZ ;  /* 0x00007000cbcd7810 */ /* 0x040fe20007ffe0ff */
[----:B------:R1:W-:Y:S01]  /*19b0*/  STL [R1+0xa8], R11 ;  /* 0x0000a80b01007387 */ /* 0x0003e20000100800 */
[----:B------:R-:W-:-:S03]  /*19c0*/  IADD3 R204, R203, 0x7800, RZ ;  /* 0x00007800cbcc7810 */ /* 0x000fc60007ffe0ff */
[----:B------:R2:W-:Y:S04]  /*19d0*/  STL [R1+0x78], R9 ;  /* 0x0000780901007387 */ /* 0x0005e80000100800 */
[----:B------:R-:W-:Y:S04]  /*19e0*/  STL [R1+0x8c], R14 ;  /* 0x00008c0e01007387 */ /* 0x000fe80000100800 */
[----:B------:R3:W-:Y:S04]  /*19f0*/  STL [R1+0x88], R13 ;  /* 0x0000880d01007387 */ /* 0x0007e80000100800 */
[----:B------:R4:W-:Y:S01]  /*1a00*/  STL [R1+0x84], R12 ;  /* 0x0000840c01007387 */ /* 0x0009e20000100800 */
[----:B-1----:R-:W-:-:S02]  /*1a10*/  IADD3 R11, R10, 0xf0, RZ ;  /* 0x000000f00a0b7810 */ /* 0x002fc40007ffe0ff */
[----:B--2---:R-:W-:-:S03]  /*1a20*/  IADD3 R9, R10, 0xf8, RZ ;  /* 0x000000f80a097810 */ /* 0x004fc60007ffe0ff */
[----:B------:R-:W-:Y:S01]  /*1a30*/  STL [R1+0x80], R11 ;  /* 0x0000800b01007387 */ /* 0x000fe20000100800 */
[----:B------:R-:W-:Y:S02]  /*1a40*/  LEA R10, R7, 0x80, 0x1 ;  /* 0x00000080070a7811 */ /* 0x000fe400078e08ff */
[----:B------:R-:W-:Y:S01]  /*1a50*/  SHF.R.S32.HI R7, RZ, 0x1f, R14 ;  /* 0x0000001fff077819 */ /* 0x000fe2000001140e */
[----:B------:R1:W-:Y:S01]  /*1a60*/  STL [R1+0x7c], R9 ;  /* 0x00007c0901007387 */ /* 0x0003e20000100800 */
[----:B---3--:R-:W-:-:S03]  /*1a70*/  SHF.R.S32.HI R13, RZ, 0x1f, R13 ;  /* 0x0000001fff0d7819 */ /* 0x008fc6000001140d */
[----:B------:R-:W-:Y:S01]  /*1a80*/  STL [R1+0x58], R10 ;  /* 0x0000580a01007387 */ /* 0x000fe20000100800 */
[----:B----4-:R-:W-:-:S03]  /*1a90*/  SHF.R.S32.HI R12, RZ, 0x1f, R12 ;  /* 0x0000001fff0c7819 */ /* 0x010fc6000001140c */
[----:B------:R2:W-:Y:S04]  /*1aa0*/  STL [R1+0xa4], R7 ;  /* 0x0000a40701007387 */ /* 0x0005e80000100800 */
[----:B------:R-:W-:Y:S04]  /*1ab0*/  STL [R1+0xa0], R13 ;  /* 0x0000a00d01007387 */ /* 0x000fe80000100800 */
[----:B------:R-:W-:Y:S01]  /*1ac0*/  STL [R1+0x9c], R12 ;  /* 0x00009c0c01007387 */ /* 0x000fe20000100800 */
[----:B-1----:R-:W-:Y:S02]  /*1ad0*/  SHF.R.S32.HI R9, RZ, 0x1f, R9 ;  /* 0x0000001fff097819 */ /* 0x002fe40000011409 */
[----:B--2---:R-:W-:Y:S01]  /*1ae0*/  SHF.R.S32.HI R7, RZ, 0x1f, R11 ;  /* 0x0000001fff077819 */ /* 0x004fe2000001140b */
[----:B------:R-:W-:-:S04]  /*1af0*/  IMAD.IADD R11, R10, 0x1, R6 ;  /* 0x000000010a0b7824 */ /* 0x000fc800078e0206 */
[----:B------:R1:W-:Y:S04]  /*1b00*/  STL [R1+0x98], R7 ;  /* 0x0000980701007387 */ /* 0x0003e80000100800 */
[----:B------:R2:W-:Y:S04]  /*1b10*/  STL [R1+0x94], R9 ;  /* 0x0000940901007387 */ /* 0x0005e80000100800 */
[----:B------:R-:W-:Y:S01]  /*1b20*/  STL [R1+0x74], R11 ;  /* 0x0000740b01007387 */ /* 0x000fe20000100800 */
[C---:B-1----:R-:W-:Y:S02]  /*1b30*/  IADD3 R7, R10.reuse, -0x10, RZ ;  /* 0xfffffff00a077810 */ /* 0x042fe40007ffe0ff */
[C---:B------:R-:W-:Y:S01]  /*1b40*/  @P0 IADD3 R7, R10.reuse, 0x10, RZ ;  /* 0x000000100a070810 */ /* 0x040fe20007ffe0ff */
[----:B--2---:R-:W-:-:S04]  /*1b50*/  IMAD.IADD R9, R10, 0x1, R8 ;  /* 0x000000010a097824 */ /* 0x004fc800078e0208 */
[--C-:B------:R-:W-:Y:S02]  /*1b60*/  IMAD.IADD R4, R6, 0x1, R7.reuse ;  /* 0x0000000106047824 */ /* 0x100fe400078e0207 */
        /* <DEDUP_REMOVED lines=9> */
.L_x_1776:
[----:B------:R-:W2:Y:S01]  /*1c00*/  LDL R122, [R1+0x34] ;  /* 0x00003400017a7983 */ /* 0x000ea20000100800 */
[----:B------:R-:W-:Y:S02]  /*1c10*/  ISETP.NE.U32.AND P0, PT, RZ, c[0x0][0x370], PT ;  /* 0x0000dc00ff007a0c */ /* 0x000fe40003f05070 */
[----:B------:R-:W-:Y:S01]  /*1c20*/  ISETP.NE.U32.AND P2, PT, RZ, c[0x0][0x360], PT ;  /* 0x0000d800ff007a0c */ /* 0x000fe20003f45070 */
[----:B------:R-:W3:Y:S01]  /*1c30*/  LDL R15, [R1+0x30] ;  /* 0x00003000010f7983 */ /* 0x000ee20000100800 */
[----:B------:R-:W-:Y:S02]  /*1c40*/  ISETP.NE.AND.EX P1, PT, RZ, c[0x0][0x374], PT, P0 ;  /* 0x0000dd00ff007a0c */ /* 0x000fe40003f25300 */
[----:B------:R-:W-:Y:S01]  /*1c50*/  ISETP.NE.AND.EX P0, PT, RZ, c[0x0][0x364], PT, P2 ;  /* 0x0000d900ff007a0c */ /* 0x000fe20003f05320 */
[----:B------:R-:W-:Y:S01]  /*1c60*/  IMAD.MOV.U32 R14, RZ, RZ, 0x4 ;  /* 0x00000004ff0e7424 */ /* 0x000fe200078e00ff */
[----:B------:R-:W-:Y:S02]  /*1c70*/  ISETP.NE.U32.AND P3, PT, RZ, c[0x0][0x348], PT ;  /* 0x0000d200ff007a0c */ /* 0x000fe40003f65070 */
[----:B------:R-:W-:-:S02]  /*1c80*/  ISETP.NE.U32.AND P4, PT, RZ, c[0x0][0x350], PT ;  /* 0x0000d400ff007a0c */ /* 0x000fc40003f85070 */
[----:B------:R-:W-:Y:S02]  /*1c90*/  ISETP.NE.AND.EX P3, PT, RZ, c[0x0][0x34c], PT, P3 ;  /* 0x0000d300ff007a0c */ /* 0x000fe40003f65330 */
[----:B------:R-:W-:Y:S01]  /*1ca0*/  ISETP.NE.AND.EX P4, PT, RZ, c[0x0][0x354], PT, P4 ;  /* 0x0000d500ff007a0c */ /* 0x000fe20003f85340 */
[----:B------:R-:W-:Y:S01]  /*1cb0*/  CS2R R4, SRZ ;  /* 0x0000000000047805 */ /* 0x000fe2000001ff00 */
[----:B------:R-:W-:-:S03]  /*1cc0*/  IMAD.MOV.U32 R12, RZ, RZ, RZ ;  /* 0x000000ffff0c7224 */ /* 0x000fc600078e00ff */
[----:B--2---:R-:W-:-:S05]  /*1cd0*/  @P0 IMAD.WIDE R8, R122, R14, c[0x0][0x360] ;  /* 0x0000d8007a080625 */ /* 0x004fca00078e020e */
[----:B------:R-:W2:Y:S01]  /*1ce0*/  @P0 LDG.E R0, [R8.64] ;  /* 0x0000000608000981 */ /* 0x000ea2000c1e1900 */
[----:B------:R-:W-:-:S04]  /*1cf0*/  @P1 IMAD.WIDE R10, R122, R14, c[0x0][0x370] ;  /* 0x0000dc007a0a1625 */ /* 0x000fc800078e020e */
[CC--:B------:R-:W-:Y:S01]  /*1d00*/  IMAD.WIDE R6, R122.reuse, R14.reuse, c[0x0][0x348] ;  /* 0x0000d2007a067625 */ /* 0x0c0fe200078e020e */
[----:B------:R4:W5:Y:S03]  /*1d10*/  @P1 LDG.E R4, [R10.64] ;  /* 0x000000060a041981 */ /* 0x000966000c1e1900 */
[----:B-1----:R-:W-:Y:S01]  /*1d20*/  IMAD.WIDE R2, R122, R14, c[0x0][0x350] ;  /* 0x0000d4007a027625 */ /* 0x002fe200078e020e */
[----:B------:R4:W5:Y:S04]  /*1d30*/  @P3 LDG.E R12, [R6.64] ;  /* 0x00000006060c3981 */ /* 0x000968000c1e1900 */
[----:B------:R4:W5:Y:S01]  /*1d40*/  @P4 LDG.E R5, [R2.64] ;  /* 0x0000000602054981 */ /* 0x000962000c1e1900 */
[----:B---3--:R-:W-:-:S05]  /*1d50*/  LOP3.LUT R115, R15, 0xffff, RZ, 0xc0, !PT ;  /* 0x0000ffff0f737812 */ /* 0x008fca00078ec0ff */
[----:B------:R4:W-:Y:S01]  /*1d60*/  STL [R1+0x48], R115 ;  /* 0x0000487301007387 */ /* 0x0009e20000100800 */
[----:B------:R-:W-:Y:S03]  /*1d70*/  YIELD ;  /* 0x0000000000007946 */ /* 0x000fe60003800000 */
[----:B--2---:R4:W-:Y:S01]  /*1d80*/  @P0 STL [R1+0x10], R0 ;  /* 0x0000100001000387 */ /* 0x0049e20000100800 */
[----:B------:R-:W-:Y:S05]  /*1d90*/  @P0 BRA `(.L_x_1648) ;  /* 0x0000007000000947 */ /* 0x000fea0003800000 */
[----:B----4-:R-:W-:-:S05]  /*1da0*/  MOV R0, c[0x0][0x168] ;  /* 0x00005a0000007a02 */ /* 0x010fca0000000f00 */
[----:B------:R1:W-:Y:S01]  /*1db0*/  STL [R1+0x10], R0 ;  /* 0x0000100001007387 */ /* 0x0003e20000100800 */
[----:B------:R-:W-:Y:S05]  /*1dc0*/  @!P3 BRA `(.L_x_1648) ;  /* 0x000000400000b947 */ /* 0x000fea0003800000 */
[----:B------:R-:W2:Y:S04]  /*1dd0*/  LDG.E R8, [R6.64] ;  /* 0x0000000606087981 */ /* 0x000ea8000c1e1900 */
[----:B-1----:R-:W2:Y:S02]  /*1de0*/  LDG.E R0, [R6.64+0x4] ;  /* 0x0000040606007981 */ /* 0x002ea4000c1e1900 */
[----:B--2---:R-:W-:-:S05]  /*1df0*/  IADD3 R0, -R8, R0, RZ ;  /* 0x0000000008007210 */ /* 0x004fca0007ffe1ff */
[----:B------:R1:W-:Y:S02]  /*1e00*/  STL [R1+0x10], R0 ;  /* 0x0000100001007387 */ /* 0x0003e40000100800 */
.L_x_1648:
[----:B------:R-:W-:-:S04]  /*1e10*/  ISETP.NE.U32.AND P0, PT, RZ, c[0x0][0x368], PT ;  /* 0x0000da00ff007a0c */ /* 0x000fc80003f05070 */
[----:B------:R-:W-:-:S13]  /*1e20*/  ISETP.NE.AND.EX P0, PT, RZ, c[0x0][0x36c], PT, P0 ;  /* 0x0000db00ff007a0c */ /* 0x000fda0003f05300 */
[----:B------:R-:W-:Y:S05]  /*1e30*/  @!P0 BRA `(.L_x_1649) ;  /* 0x0000003000008947 */ /* 0x000fea0003800000 */
[----:B----4-:R-:W-:-:S05]  /*1e40*/  IMAD.WIDE R2, R122, R14, c[0x0][0x368] ;  /* 0x0000da007a027625 */ /* 0x010fca00078e020e */
[----:B-1----:R1:W5:Y:S01]  /*1e50*/  LDG.E R0, [R2.64] ;  /* 0x0000000602007981 */ /* 0x002362000c1e1900 */
[----:B------:R-:W-:Y:S05]  /*1e60*/  BRA `(.L_x_1650) ;  /* 0x0000005000007947 */ /* 0x000fea0003800000 */
.L_x_1649:
[----:B-1--4-:R-:W-:Y:S01]  /*1e70*/  MOV R0, c[0x0][0x1d0] ;  /* 0x0000740000007a02 */ /* 0x012fe20000000f00 */
[----:B------:R-:W-:Y:S05]  /*1e80*/  @!P4 BRA `(.L_x_1650) ;  /* 0x000000300000c947 */ /* 0x000fea0003800000 */
[----:B------:R-:W2:Y:S04]  /*1e90*/  LDG.E R6, [R2.64] ;  /* 0x0000000602067981 */ /* 0x000ea8000c1e1900 */
[----:B------:R-:W2:Y:S02]  /*1ea0*/  LDG.E R0, [R2.64+0x4] ;  /* 0x0000040602007981 */ /* 0x000ea4000c1e1900 */
[----:B--2---:R-:W-:Y:S02]  /*1eb0*/  IADD3 R0, -R6, R0, RZ ;  /* 0x0000000006007210 */ /* 0x004fe40007ffe1ff */
.L_x_1650:
[----:B-1----:R-:W2:Y:S04]  /*1ec0*/  LDL R3, [R1+0x10] ;  /* 0x0000100001037983 */ /* 0x002ea80000100800 */
[----:B------:R-:W3:Y:S04]  /*1ed0*/  LDL.LU R2, [R1+0x2c] ;  /* 0x00002c0001027983 */ /* 0x000ee80000300800 */
[----:B------:R-:W4:Y:S01]  /*1ee0*/  LDL.LU R16, [R1+0x1c] ;  /* 0x00001c0001107983 */ /* 0x000f220000300800 */
[----:B------:R-:W-:-:S05]  /*1ef0*/  IMAD.MOV.U32 R8, RZ, RZ, c[0x0][0x32c] ;  /* 0x0000cb00ff087624 */ /* 0x000fca00078e00ff */
[----:B------:R-:W-:Y:S01]  /*1f00*/  ISETP.GE.AND P1, PT, R8, 0x1, PT ;  /* 0x000000010800780c */ /* 0x000fe20003f26270 */
[--C-:B-----5:R-:W-:Y:S02]  /*1f10*/  IMAD.IADD R7, R0, 0x1, -R4.reuse ;  /* 0x0000000100077824 */ /* 0x120fe400078e0a04 */
[----:B------:R-:W-:Y:S02]  /*1f20*/  IMAD.IADD R13, R5, 0x1, R4 ;  /* 0x00000001050d7824 */ /* 0x000fe400078e0204 */
[----:B--2---:R-:W-:Y:S02]  /*1f30*/  IMAD.MOV.U32 R9, RZ, RZ, R3 ;  /* 0x000000ffff097224 */ /* 0x004fe400078e0003 */
[----:B------:R-:W-:-:S05]  /*1f40*/  IMAD.MOV.U32 R3, RZ, RZ, c[0x0][0x2c4] ;  /* 0x0000b100ff037624 */ /* 0x000fca00078e00ff */
[----:B------:R-:W-:Y:S02]  /*1f50*/  ISETP.NE.AND P5, PT, R3, 0x1, PT ;  /* 0x000000010300780c */ /* 0x000fe40003fa5270 */
[----:B----4-:R-:W-:Y:S01]  /*1f60*/  LOP3.LUT R16, R16, 0xfffffff7, RZ, 0xc0, !PT ;  /* 0xfffffff710107812 */ /* 0x010fe200078ec0ff */
[----:B---3--:R-:W-:-:S10]  /*1f70*/  IMAD.SHL.U32 R114, R2, 0x80, RZ ;  /* 0x0000008002727824 */ /* 0x008fd400078e00ff */
[----:B------:R-:W-:-:S04]  /*1f80*/  @P5 LOP3.LUT R16, R16, 0x8, RZ, 0xfc, !PT ;  /* 0x0000000810105812 */ /* 0x000fc800078efcff */
[----:B------:R-:W-:Y:S01]  /*1f90*/  LOP3.LUT R16, R16, 0xffffffef, RZ, 0xc0, !PT ;  /* 0xffffffef10107812 */ /* 0x000fe200078ec0ff */
[----:B------:R1:W-:Y:S03]  /*1fa0*/  STL [R1+0x18], R114 ;  /* 0x0000187201007387 */ /* 0x0003e60000100800 */
[----:B------:R-:W-:Y:S01]  /*1fb0*/  @P1 LOP3.LUT R16, R16, 0x10, RZ, 0xfc, !PT ;  /* 0x0000001010101812 */ /* 0x000fe200078efcff */
[----:B------:R1:W-:Y:S01]  /*1fc0*/  STL [R1+0xc], R7 ;  /* 0x00000c0701007387 */ /* 0x0003e20000100800 */
[----:B------:R-:W-:-:S03]  /*1fd0*/  IADD3 R2, R114, 0x7f, RZ ;  /* 0x0000007f72027810 */ /* 0x000fc60007ffe0ff */
[----:B------:R1:W-:Y:S02]  /*1fe0*/  STL [R1+0x1c], R16 ;  /* 0x00001c1001007387 */ /* 0x0003e40000100800 */
[----:B------:R-:W-:-:S04]  /*1ff0*/  @P5 IMAD.HI.U32 R3, R2, c[0x0][0x2c8], RZ ;  /* 0x0000b20002035a27 */ /* 0x000fc800078e00ff */
[----:B------:R-:W-:Y:S01]  /*2000*/  IMAD.MOV.U32 R0, RZ, RZ, R2 ;  /* 0x000000ffff007224 */ /* 0x000fe200078e0002 */
[----:B------:R-:W-:Y:S02]  /*2010*/  IADD3 R2, R7, 0x1, -R9 ;  /* 0x0000000107027810 */ /* 0x000fe40007ffe809 */
[----:B------:R-:W-:-:S05]  /*2020*/  @P5 SHF.R.U32.HI R0, RZ, c[0x0][0x2cc], R3 ;  /* 0x0000b300ff005a19 */ /* 0x000fca0000011603 */
        /* <DEDUP_REMOVED lines=13> */
.L_x_1653:
[----:B------:R-:W-:-:S13]  /*2100*/  ISETP.NE.AND P0, PT, R8, 0x1, PT ;  /* 0x000000010800780c */ /* 0x000fda0003f05270 */
[----:B------:R-:W-:-:S05]  /*2110*/  @P0 IMAD.HI.U32 R0, R2, c[0x0][0x330], RZ ;  /* 0x0000cc0002000a27 */ /* 0x000fca00078e00ff */
[----:B------:R-:W-:Y:S02]  /*2120*/  @P0 SHF.R.U32.HI R2, RZ, c[0x0][0x334], R0 ;  /* 0x0000cd00ff020a19 */ /* 0x000fe40000011600 */
.L_x_1654:
[----:B------:R-:W-:Y:S05]  /*2130*/  BSYNC B0 ;  /* 0x0000000000007941 */ /* 0x000fea0003800000 */
.L_x_1652:
[----:B------:R-:W-:-:S05]  /*2140*/  IMAD R2, R2, R8, c[0x0][0x32c] ;  /* 0x0000cb0002027624 */ /* 0x000fca00078e0208 */
[----:B------:R-:W-:-:S04]  /*2150*/  IMNMX R3, R3, R2, PT ;  /* 0x0000000203037217 */ /* 0x000fc80003800200 */
.L_x_1651:
[----:B------:R-:W-:Y:S01]  /*2160*/  IADD3 R3, R3, 0x3f, RZ ;  /* 0x0000003f03037810 */ /* 0x000fe20007ffe0ff */
[----:B------:R-:W-:Y:S01]  /*2170*/  @P5 IMAD.HI.U32 R4, R114, c[0x0][0x2c8], RZ ;  /* 0x0000b20072045a27 */ /* 0x000fe200078e00ff */
[C---:B------:R-:W-:Y:S02]  /*2180*/  IADD3 R2, R7.reuse, 0x3f, RZ ;  /* 0x0000003f07027810 */ /* 0x040fe40007ffe0ff */
[----:B------:R-:W-:Y:S01]  /*2190*/  SHF.R.S32.HI R5, RZ, 0x1f, R3 ;  /* 0x0000001fff057819 */ /* 0x000fe20000011403 */
[----:B------:R-:W-:Y:S01]  /*21a0*/  IMAD.MOV.U32 R0, RZ, RZ, R114 ;  /* 0x000000ffff007224 */ /* 0x000fe200078e0072 */
[----:B------:R-:W-:Y:S02]  /*21b0*/  SHF.R.S32.HI R6, RZ, 0x1f, R2 ;  /* 0x0000001fff067819 */ /* 0x000fe40000011402 */
[----:B------:R-:W-:Y:S01]  /*21c0*/  @P5 SHF.R.U32.HI R0, RZ, c[0x0][0x2cc], R4 ;  /* 0x0000b300ff005a19 */ /* 0x000fe20000011604 */
[----:B------:R-:W-:Y:S01]  /*21d0*/  IMAD.IADD R4, R7, 0x1, -R9 ;  /* 0x0000000107047824 */ /* 0x000fe200078e0a09 */
[----:B------:R-:W-:-:S02]  /*21e0*/  LEA.HI R3, R5, R3, RZ, 0x6 ;  /* 0x0000000305037211 */ /* 0x000fc400078f30ff */
[----:B------:R-:W-:Y:S01]  /*21f0*/  LEA.HI R2, R6, R2, RZ, 0x6 ;  /* 0x0000000206027211 */ /* 0x000fe200078f30ff */
[----:B------:R-:W-:Y:S01]  /*2200*/  IMAD.IADD R0, R4, 0x1, R0 ;  /* 0x0000000104007824 */ /* 0x000fe200078e0200 */
[----:B------:R-:W-:Y:S02]  /*2210*/  SHF.R.S32.HI R3, RZ, 0x6, R3 ;  /* 0x00000006ff037819 */ /* 0x000fe40000011403 */
[----:B-1----:R-:W-:Y:S02]  /*2220*/  SHF.R.S32.HI R7, RZ, 0x6, R2 ;  /* 0x00000006ff077819 */ /* 0x002fe40000011402 */
        /* <DEDUP_REMOVED lines=12> */
.L_x_1657:
[----:B------:R-:W-:-:S13]  /*22f0*/  ISETP.NE.AND P0, PT, R8, 0x1, PT ;  /* 0x000000010800780c */ /* 0x000fda0003f05270 */
[----:B------:R-:W-:-:S05]  /*2300*/  @P0 IMAD.HI.U32 R3, R0, c[0x0][0x330], RZ ;  /* 0x0000cc0000030a27 */ /* 0x000fca00078e00ff */
[----:B------:R-:W-:Y:S02]  /*2310*/  @P0 SHF.R.U32.HI R0, RZ, c[0x0][0x334], R3 ;  /* 0x0000cd00ff000a19 */ /* 0x000fe40000011603 */
.L_x_1658:
[----:B------:R-:W-:Y:S05]  /*2320*/  BSYNC B0 ;  /* 0x0000000000007941 */ /* 0x000fea0003800000 */
.L_x_1656:
[----:B------:R-:W-:-:S05]  /*2330*/  IMAD R0, R0, c[0x0][0x32c], RZ ;  /* 0x0000cb0000007a24 */ /* 0x000fca00078e02ff */
[----:B------:R-:W-:-:S04]  /*2340*/  IMNMX R2, R2, R0, !PT ;  /* 0x0000000002027217 */ /* 0x000fc80007800200 */
.L_x_1655:
[----:B------:R-:W-:Y:S01]  /*2350*/  SHF.R.S32.HI R0, RZ, 0x1f, R2 ;  /* 0x0000001fff007819 */ /* 0x000fe20000011402 */
[----:B------:R-:W-:Y:S01]  /*2360*/  BSSY B0, `(.L_x_1659) ;  /* 0x000002e000007945 */ /* 0x000fe20003800000 */
[C---:B------:R-:W-:Y:S02]  /*2370*/  LOP3.LUT R3, R15.reuse, 0xff000000, RZ, 0xc0, !PT ;  /* 0xff0000000f037812 */ /* 0x040fe400078ec0ff */
[----:B------:R-:W-:Y:S02]  /*2380*/  LEA.HI R0, R0, R2, RZ, 0x6 ;  /* 0x0000000200007211 */ /* 0x000fe400078f30ff */
[----:B------:R-:W-:Y:S02]  /*2390*/  LOP3.LUT R2, R15, 0xff0000, RZ, 0xc0, !PT ;  /* 0x00ff00000f027812 */ /* 0x000fe400078ec0ff */
[----:B------:R-:W-:-:S04]  /*23a0*/  SHF.R.S32.HI R0, RZ, 0x6, R0 ;  /* 0x00000006ff007819 */ /* 0x000fc80000011400 */
[----:B------:R-:W-:Y:S02]  /*23b0*/  IMNMX R6, RZ, R0, !PT ;  /* 0x00000000ff067217 */ /* 0x000fe40007800200 */
[----:B------:R-:W-:Y:S02]  /*23c0*/  SHF.R.U32.HI R0, RZ, 0x8, R3 ;  /* 0x00000008ff007819 */ /* 0x000fe40000011603 */
[----:B------:R-:W-:Y:S02]  /*23d0*/  ISETP.GT.AND P0, PT, R7, R6, PT ;  /* 0x000000060700720c */ /* 0x000fe40003f04270 */
[----:B------:R-:W-:Y:S01]  /*23e0*/  LEA.HI R0, R2, R0, RZ, 0x10 ;  /* 0x0000000002007211 */ /* 0x000fe200078f80ff */
[----:B------:R-:W-:-:S03]  /*23f0*/  IMAD.MOV.U32 R2, RZ, RZ, RZ ;  /* 0x000000ffff027224 */ /* 0x000fc600078e00ff */
[----:B------:R-:W-:Y:S02]  /*2400*/  LOP3.LUT R15, R0, 0xff, RZ, 0xc0, !PT ;  /* 0x000000ff000f7812 */ /* 0x000fe400078ec0ff */
[----:B------:R-:W-:-:S03]  /*2410*/  SHF.R.U32.HI R5, RZ, 0x10, R0 ;  /* 0x00000010ff057819 */ /* 0x000fc60000011600 */
[----:B------:R1:W-:Y:S04]  /*2420*/  STL [R1+0x30], R15 ;  /* 0x0000300f01007387 */ /* 0x0003e80000100800 */
[----:B------:R1:W-:Y:S01]  /*2430*/  STL [R1+0x2c], R5 ;  /* 0x00002c0501007387 */ /* 0x0003e20000100800 */
[----:B------:R-:W-:Y:S05]  /*2440*/  @!P0 BRA `(.L_x_1660) ;  /* 0x000001f000008947 */ /* 0x000fea0003800000 */
[----:B------:R-:W-:-:S04]  /*2450*/  ISETP.NE.AND P0, PT, R5, RZ, PT ;  /* 0x000000ff0500720c */ /* 0x000fc80003f05270 */
[----:B------:R-:W-:-:S04]  /*2460*/  SEL R0, R5, c[0x0][0x338], P0 ;  /* 0x0000ce0005007a07 */ /* 0x000fc80000000000 */
[----:B------:R-:W-:Y:S02]  /*2470*/  IABS R3, R0 ;  /* 0x0000000000037213 */ /* 0x000fe40000000000 */
[----:B------:R-:W-:Y:S02]  /*2480*/  IADD3 R4, R0, -0x1, R7 ;  /* 0xffffffff00047810 */ /* 0x000fe40007ffe007 */
[----:B------:R-:W2:Y:S03]  /*2490*/  I2F.RP R2, R3 ;  /* 0x0000000300027306 */ /* 0x000ea60000209400 */
[----:B------:R-:W-:Y:S02]  /*24a0*/  IMAD.IADD R8, R4, 0x1, -R6 ;  /* 0x0000000104087824 */ /* 0x000fe400078e0a06 */
[----:B------:R-:W-:-:S03]  /*24b0*/  IMAD.MOV.U32 R4, RZ, RZ, RZ ;  /* 0x000000ffff047224 */ /* 0x000fc600078e00ff */
[----:B------:R-:W-:Y:S01]  /*24c0*/  IABS R11, R8 ;  /* 0x00000008000b7213 */ /* 0x000fe20000000000 */
        /* <DEDUP_REMOVED lines=23> */
.L_x_1660:
[----:B------:R-:W-:Y:S05]  /*2640*/  BSYNC B0 ;  /* 0x0000000000007941 */ /* 0x000fea0003800000 */
.L_x_1659:
[----:B------:R-:W-:Y:S01]  /*2650*/  IMAD R230, R15, R2, R6 ;  /* 0x000000020fe67224 */ /* 0x000fe200078e0206 */
[----:B------:R-:W-:Y:S01]  /*2660*/  PRMT R0, RZ, 0x7610, R0 ;  /* 0x00007610ff007816 */ /* 0x000fe20000000000 */
[----:B------:R-:W-:Y:S01]  /*2670*/  CS2R R20, SRZ ;  /* 0x0000000000147805 */ /* 0x000fe2000001ff00 */
[----:B------:R-:W-:Y:S01]  /*2680*/  CS2R R74, SRZ ;  /* 0x00000000004a7805 */ /* 0x000fe2000001ff00 */
[----:B------:R-:W-:Y:S01]  /*2690*/  IMAD.IADD R2, R230, 0x1, R2 ;  /* 0x00000001e6027824 */ /* 0x000fe200078e0202 */
[----:B------:R-:W-:Y:S01]  /*26a0*/  CS2R R84, SRZ ;  /* 0x0000000000547805 */ /* 0x000fe2000001ff00 */
        /* <DEDUP_REMOVED lines=65> */
[----:B------:R-:W2:Y:S01]  /*2ac0*/  LDL R9, [R1+0x90] ;  /* 0x0000900001097983 */ /* 0x000ea20000100800 */
[----:B------:R-:W-:-:S03]  /*2ad0*/  ISETP.NE.U32.AND P0, PT, RZ, c[0x0][0x340], PT ;  /* 0x0000d000ff007a0c */ /* 0x000fc60003f05070 */
[----:B------:R-:W3:Y:S01]  /*2ae0*/  LDL.64 R118, [R1+0x20] ;  /* 0x0000200001767983 */ /* 0x000ee20000100a00 */
[----:B------:R-:W-:-:S03]  /*2af0*/  ISETP.NE.AND.EX P0, PT, RZ, c[0x0][0x344], PT, P0 ;  /* 0x0000d100ff007a0c */ /* 0x000fc60003f05300 */
[----:B------:R-:W4:Y:S04]  /*2b00*/  LDL R110, [R1+0x3c] ;  /* 0x00003c00016e7983 */ /* 0x000f280000100800 */
[----:B------:R-:W5:Y:S04]  /*2b10*/  LDL R20, [R1+0x38] ;  /* 0x0000380001147983 */ /* 0x000f680000100800 */
[----:B------:R-:W4:Y:S02]  /*2b20*/  LDL R19, [R1+0x40] ;  /* 0x0000400001137983 */ /* 0x000f240000100800 */
[----:B------:R-:W-:-:S05]  /*2b30*/  @P0 IMAD.WIDE R2, R122, R14, c[0x0][0x340] ;  /* 0x0000d0007a020625 */ /* 0x000fca00078e020e */
[----:B-1----:R1:W5:Y:S01]  /*2b40*/  @P0 LDG.E R15, [R2.64] ;  /* 0x00000006020f0981 */ /* 0x002362000c1e1900 */
[----:B------:R-:W-:Y:S01]  /*2b50*/  SHF.R.S32.HI R0, RZ, 0x1f, R12 ;  /* 0x0000001fff007819 */ /* 0x000fe2000001140c */
[----:B------:R-:W-:Y:S01]  /*2b60*/  IMAD.MOV.U32 R18, RZ, RZ, R16 ;  /* 0x000000ffff127224 */ /* 0x000fe200078e0010 */
[----:B------:R-:W-:Y:S01]  /*2b70*/  SHF.R.S32.HI R14, RZ, 0x1f, R122 ;  /* 0x0000001fff0e7819 */ /* 0x000fe2000001147a */
[----:B------:R-:W1:Y:S02]  /*2b80*/  S2R R8, SR_TID.X ;  /* 0x0000000000087919 */ /* 0x000e640000002100 */
[----:B------:R-:W-:-:S04]  /*2b90*/  IMAD R0, R0, c[0x0][0x178], RZ ;  /* 0x00005e0000007a24 */ /* 0x000fc800078e02ff */
[----:B------:R-:W-:Y:S01]  /*2ba0*/  IMAD R0, R12, c[0x0][0x17c], R0 ;  /* 0x00005f000c007a24 */ /* 0x000fe200078e0200 */
[----:B------:R-:W-:Y:S02]  /*2bb0*/  SEL R7, R14, RZ, !P3 ;  /* 0x000000ff0e077207 */ /* 0x000fe40005800000 */
[----:B------:R-:W-:Y:S01]  /*2bc0*/  SHF.R.S32.HI R10, RZ, 0x1f, R13 ;  /* 0x0000001fff0a7819 */ /* 0x000fe2000001140d */
[----:B-1----:R-:W-:Y:S01]  /*2bd0*/  IMAD.WIDE.U32 R2, R12, c[0x0][0x178], RZ ;  /* 0x00005e000c027a25 */ /* 0x002fe200078e00ff */
[----:B------:R-:W-:-:S03]  /*2be0*/  SHF.R.S32.HI R111, RZ, 0x1f, R8 ;  /* 0x0000001fff6f7819 */ /* 0x000fc60000011408 */
[----:B------:R-:W-:Y:S02]  /*2bf0*/  IMAD.IADD R5, R3, 0x1, R0 ;  /* 0x0000000103057824 */ /* 0x000fe400078e0200 */
[----:B------:R-:W-:Y:S01]  /*2c00*/  IMAD.MOV.U32 R4, RZ, RZ, R2 ;  /* 0x000000ffff047224 */ /* 0x000fe200078e0002 */
[----:B------:R-:W-:-:S04]  /*2c10*/  LEA.HI R111, R111, R8, RZ, 0x3 ;  /* 0x000000086f6f7211 */ /* 0x000fc800078f18ff */
[----:B------:R-:W-:Y:S01]  /*2c20*/  SHF.R.S32.HI R111, RZ, 0x3, R111 ;  /* 0x00000003ff6f7819 */ /* 0x000fe2000001146f */
[----:B------:R-:W-:-:S03]  /*2c30*/  IMAD.WIDE.U32 R4, R115, c[0x0][0x1b8], R4 ;  /* 0x00006e0073047a25 */ /* 0x000fc600078e0004 */
[----:B------:R-:W-:Y:S01]  /*2c40*/  IADD3 R2, P1, R111, R13, RZ ;  /* 0x0000000d6f027210 */ /* 0x000fe20007f3e0ff */
[----:B------:R-:W-:Y:S01]  /*2c50*/  IMAD R5, R115, c[0x0][0x1bc], R5 ;  /* 0x00006f0073057a24 */ /* 0x000fe200078e0205 */
[----:B------:R-:W-:Y:S01]  /*2c60*/  SEL R3, R122, RZ, !P3 ;  /* 0x000000ff7a037207 */ /* 0x000fe20005800000 */
[----:B------:R-:W-:Y:S01]  /*2c70*/  IMAD R7, R7, c[0x0][0x1c0], RZ ;  /* 0x0000700007077a24 */ /* 0x000fe200078e02ff */
[----:B------:R-:W-:-:S03]  /*2c80*/  LEA.HI.X.SX32 R10, R111, R10, 0x1, P1 ;  /* 0x0000000a6f0a7211 */ /* 0x000fc600008f0eff */
[C---:B------:R-:W-:Y:S02]  /*2c90*/  IMAD R11, R3.reuse, c[0x0][0x1c4], R7 ;  /* 0x00007100030b7a24 */ /* 0x040fe400078e0207 */
[----:B------:R-:W-:-:S04]  /*2ca0*/  IMAD.WIDE.U32 R4, R3, c[0x0][0x1c0], R4 ;  /* 0x0000700003047a25 */ /* 0x000fc800078e0004 */
[C---:B------:R-:W-:Y:S02]  /*2cb0*/  IMAD R7, R10.reuse, c[0x0][0x1e0], RZ ;  /* 0x000078000a077a24 */ /* 0x040fe400078e02ff */
[----:B------:R-:W-:Y:S02]  /*2cc0*/  IMAD R3, R10, c[0x0][0x208], RZ ;  /* 0x000082000a037a24 */ /* 0x000fe400078e02ff */
[C---:B------:R-:W-:Y:S02]  /*2cd0*/  IMAD R16, R2.reuse, c[0x0][0x1e4], R7 ;  /* 0x0000790002107a24 */ /* 0x040fe400078e0207 */
[----:B------:R-:W-:Y:S02]  /*2ce0*/  IMAD R17, R2, c[0x0][0x20c], R3 ;  /* 0x0000830002117a24 */ /* 0x000fe400078e0203 */
[----:B------:R-:W-:Y:S01]  /*2cf0*/  IMAD.IADD R3, R5, 0x1, R11 ;  /* 0x0000000105037824 */ /* 0x000fe200078e020b */
[----:B------:R-:W-:Y:S02]  /*2d00*/  LOP3.LUT R18, R18, 0xfffffffb, RZ, 0xc0, !PT ;  /* 0xfffffffb12127812 */ /* 0x000fe400078ec0ff */
[----:B------:R-:W-:-:S02]  /*2d10*/  IADD3 R96, R238, -0x1, RZ ;  /* 0xffffffffee607810 */ /* 0x000fc40007ffe0ff */
[----:B--2---:R-:W-:-:S05]  /*2d20*/  IADD3 R6, R9, R114, RZ ;  /* 0x0000007209067210 */ /* 0x004fca0007ffe0ff */
[----:B------:R-:W-:-:S04]  /*2d30*/  @P5 IMAD.HI.U32 R8, R6, c[0x0][0x2c8], RZ ;  /* 0x0000b20006085a27 */ /* 0x000fc800078e00ff */
[----:B------:R-:W-:Y:S01]  /*2d40*/  IMAD.MOV.U32 R0, RZ, RZ, R6 ;  /* 0x000000ffff007224 */ /* 0x000fe200078e0006 */
[----:B------:R-:W-:Y:S01]  /*2d50*/  @P5 SHF.R.U32.HI R0, RZ, c[0x0][0x2cc], R8 ;  /* 0x0000b300ff005a19 */ /* 0x000fe20000011608 */
[----:B---3--:R-:W-:-:S04]  /*2d60*/  IMAD.WIDE.U32 R8, R2, c[0x0][0x1e0], R118 ;  /* 0x0000780002087a25 */ /* 0x008fc800078e0076 */
[----:B------:R-:W-:Y:S01]  /*2d70*/  IMAD.WIDE.U32 R12, R2, c[0x0][0x208], R118 ;  /* 0x00008200020c7a25 */ /* 0x000fe200078e0076 */
[----:B------:R-:W-:Y:S02]  /*2d80*/  SHF.R.S32.HI R2, RZ, 0x1f, R0 ;  /* 0x0000001fff027819 */ /* 0x000fe40000011400 */
[----:B------:R-:W-:Y:S02]  /*2d90*/  IADD3 R7, -R0, RZ, RZ ;  /* 0x000000ff00077210 */ /* 0x000fe40007ffe1ff */
[----:B----4-:R-:W-:Y:S01]  /*2da0*/  ISETP.GE.AND P5, PT, R110, c[0x0][0x1d4], PT ;  /* 0x000075006e007a0c */ /* 0x010fe20003fa6270 */
[----:B------:R-:W-:Y:S01]  /*2db0*/  IMAD R5, R2, c[0x0][0x1b0], RZ ;  /* 0x00006c0002057a24 */ /* 0x000fe200078e02ff */
[----:B------:R-:W-:Y:S01]  /*2dc0*/  ISETP.GE.AND P6, PT, R118, c[0x0][0x1d4], PT ;  /* 0x0000750076007a0c */ /* 0x000fe20003fc6270 */
[----:B------:R-:W-:Y:S01]  /*2dd0*/  IMAD R10, R7, c[0x0][0x2c4], R6 ;  /* 0x0000b100070a7a24 */ /* 0x000fe200078e0206 */
[----:B------:R-:W-:Y:S01]  /*2de0*/  SEL R6, RZ, 0xffffffff, P5 ;  /* 0xffffffffff067807 */ /* 0x000fe20002800000 */
[----:B------:R-:W-:Y:S01]  /*2df0*/  IMAD.MOV.U32 R2, RZ, RZ, R4 ;  /* 0x000000ffff027224 */ /* 0x000fe200078e0004 */
[----:B------:R-:W-:Y:S01]  /*2e00*/  SEL R4, RZ, 0x1, P6 ;  /* 0x00000001ff047807 */ /* 0x000fe20003000000 */
[----:B------:R-:W-:Y:S01]  /*2e10*/  IMAD R5, R0, c[0x0][0x1b4], R5 ;  /* 0x00006d0000057a24 */ /* 0x000fe200078e0205 */
[----:B------:R-:W-:Y:S01]  /*2e20*/  SHF.L.U32 R6, R6, 0x1, RZ ;  /* 0x0000000106067819 */ /* 0x000fe200000006ff */
[----:B------:R-:W-:Y:S01]  /*2e30*/  IMAD.WIDE.U32 R2, R0, c[0x0][0x1b0], R2 ;  /* 0x00006c0000027a25 */ /* 0x000fe200078e0002 */
[----:B------:R-:W-:-:S03]  /*2e40*/  SHF.R.S32.HI R0, RZ, 0x1f, R10 ;  /* 0x0000001fff007819 */ /* 0x000fc6000001140a */
[----:B------:R-:W-:Y:S01]  /*2e50*/  IMAD.IADD R9, R9, 0x1, R16 ;  /* 0x0000000109097824 */ /* 0x000fe200078e0210 */
[----:B------:R-:W-:Y:S01]  /*2e60*/  LOP3.LUT R16, R6, 0x2, R4, 0xe2, !PT ;  /* 0x0000000206107812 */ /* 0x000fe200078ee204 */
[----:B------:R-:W-:Y:S01]  /*2e70*/  IMAD R0, R0, c[0x0][0x1a8], RZ ;  /* 0x00006a0000007a24 */ /* 0x000fe200078e02ff */
[----:B------:R-:W-:Y:S01]  /*2e80*/  IADD3 R5, R3, R5, RZ ;  /* 0x0000000503057210 */ /* 0x000fe20007ffe0ff */
[----:B------:R-:W-:Y:S01]  /*2e90*/  IMAD.MOV.U32 R4, RZ, RZ, R2 ;  /* 0x000000ffff047224 */ /* 0x000fe200078e0002 */
[----:B-----5:R-:W-:Y:S01]  /*2ea0*/  @P0 MOV R2, R15 ;  /* 0x0000000f00020202 */ /* 0x020fe20000000f00 */
[----:B------:R-:W-:Y:S01]  /*2eb0*/  @!P0 IMAD.MOV.U32 R2, RZ, RZ, R122 ;  /* 0x000000ffff028224 */ /* 0x000fe200078e007a */
[----:B------:R-:W-:Y:S01]  /*2ec0*/  @P0 SHF.R.S32.HI R3, RZ, 0x1f, R15 ;  /* 0x0000001fff030819 */ /* 0x000fe2000001140f */
[----:B------:R-:W-:Y:S01]  /*2ed0*/  IMAD.IADD R7, R13, 0x1, R17 ;  /* 0x000000010d077824 */ /* 0x000fe200078e0211 */
[----:B------:R-:W-:Y:S01]  /*2ee0*/  @!P0 MOV R3, R14 ;  /* 0x0000000e00038202 */ /* 0x000fe20000000f00 */
[----:B------:R-:W-:-:S02]  /*2ef0*/  IMAD.MOV.U32 R6, RZ, RZ, R12 ;  /* 0x000000ffff067224 */ /* 0x000fc400078e000c */
[C---:B------:R-:W-:Y:S02]  /*2f00*/  IMAD R13, R10.reuse, c[0x0][0x1ac], R0 ;  /* 0x00006b000a0d7a24 */ /* 0x040fe400078e0200 */
[----:B------:R-:W-:Y:S01]  /*2f10*/  IMAD.WIDE.U32 R10, R10, c[0x0][0x1a8], R4 ;  /* 0x00006a000a0a7a25 */ /* 0x000fe200078e0004 */
[----:B------:R-:W-:Y:S02]  /*2f20*/  SEL R12, R2, RZ, !P4 ;  /* 0x000000ff020c7207 */ /* 0x000fe40006000000 */
[----:B------:R-:W-:Y:S01]  /*2f30*/  SEL R0, R3, RZ, !P4 ;  /* 0x000000ff03007207 */ /* 0x000fe20006000000 */
[----:B------:R-:W-:Y:S01]  /*2f40*/  IMAD.WIDE.U32 R2, R115, c[0x0][0x210], R6 ;  /* 0x0000840073027a25 */ /* 0x000fe200078e0006 */
[----:B------:R-:W-:-:S03]  /*2f50*/  LEA R15, P0, R10, c[0x0][0x160], 0x1 ;  /* 0x000058000a0f7a11 */ /* 0x000fc600078008ff */
[----:B------:R-:W-:-:S05]  /*2f60*/  IMAD.IADD R6, R11, 0x1, R13 ;  /* 0x000000010b067824 */ /* 0x000fca00078e020d */
[----:B------:R-:W-:Y:S02]  /*2f70*/  LEA.HI.X R14, R10, c[0x0][0x164], R6, 0x1, P0 ;  /* 0x000059000a0e7a11 */ /* 0x000fe400000f0c06 */
[----:B------:R-:W-:Y:S02]  /*2f80*/  ISETP.GE.AND P0, PT, R110, c[0x0][0x198], PT ;  /* 0x000066006e007a0c */ /* 0x000fe40003f06270 */
[----:B------:R-:W-:-:S11]  /*2f90*/  ISETP.GE.AND P1, PT, R20, c[0x0][0x198], PT ;  /* 0x0000660014007a0c */ /* 0x000fd60003f26270 */
[----:B------:R-:W-:Y:S02]  /*2fa0*/  @P0 LOP3.LUT R18, R18, 0x4, RZ, 0xfc, !PT ;  /* 0x0000000412120812 */ /* 0x000fe400078efcff */
[----:B------:R-:W-:Y:S02]  /*2fb0*/  ISETP.GE.AND P0, PT, R19, c[0x0][0x198], PT ;  /* 0x0000660013007a0c */ /* 0x000fe40003f06270 */
[----:B------:R-:W-:-:S04]  /*2fc0*/  LOP3.LUT R18, R18, 0xfffffffe, RZ, 0xc0, !PT ;  /* 0xfffffffe12127812 */ /* 0x000fc800078ec0ff */
[----:B------:R-:W-:-:S04]  /*2fd0*/  LOP3.LUT R18, R18, 0xfffffffd, RZ, 0xc0, !PT ;  /* 0xfffffffd12127812 */ /* 0x000fc800078ec0ff */
[----:B------:R-:W-:-:S04]  /*2fe0*/  @P1 LOP3.LUT R18, R18, 0x2, RZ, 0xfc, !PT ;  /* 0x0000000212121812 */ /* 0x000fc800078efcff */
[----:B------:R-:W-:-:S05]  /*2ff0*/  @P0 LOP3.LUT R18, R18, 0x1, RZ, 0xfc, !PT ;  /* 0x0000000112120812 */ /* 0x000fca00078efcff */
[----:B------:R1:W-:Y:S01]  /*3000*/  STL [R1+0x1c], R18 ;  /* 0x00001c1201007387 */ /* 0x0003e20000100800 */
[----:B------:R-:W-:Y:S01]  /*3010*/  IMAD.WIDE.U32 R4, R115, c[0x0][0x1e8], R8 ;  /* 0x00007a0073047a25 */ /* 0x000fe200078e0008 */
[----:B------:R-:W-:-:S03]  /*3020*/  ISETP.GE.AND P4, PT, R20, c[0x0][0x1d4], PT ;  /* 0x0000750014007a0c */ /* 0x000fc60003f86270 */
[C---:B------:R-:W-:Y:S01]  /*3030*/  IMAD R6, R0.reuse, c[0x0][0x1f0], RZ ;  /* 0x00007c0000067a24 */ /* 0x040fe200078e02ff */
[----:B------:R-:W-:Y:S01]  /*3040*/  ISETP.GE.AND P3, PT, R19, c[0x0][0x1d4], PT ;  /* 0x0000750013007a0c */ /* 0x000fe20003f66270 */
[C---:B------:R-:W-:Y:S02]  /*3050*/  IMAD R3, R115.reuse, c[0x0][0x214], R3 ;  /* 0x0000850073037a24 */ /* 0x040fe400078e0203 */
[----:B------:R-:W-:Y:S02]  /*3060*/  IMAD R0, R0, c[0x0][0x218], RZ ;  /* 0x0000860000007a24 */ /* 0x000fe400078e02ff */
[----:B------:R-:W-:Y:S01]  /*3070*/  IMAD R5, R115, c[0x0][0x1ec], R5 ;  /* 0x00007b0073057a24 */ /* 0x000fe200078e0205 */
[----:B------:R-:W-:Y:S01]  /*3080*/  SEL R8, RZ, 0x4, P4 ;  /* 0x00000004ff087807 */ /* 0x000fe20002000000 */
[----:B------:R-:W-:Y:S01]  /*3090*/  IMAD.WIDE.U32 R234, R12, c[0x0][0x218], R2 ;  /* 0x000086000cea7a25 */ /* 0x000fe200078e0002 */
[----:B------:R-:W-:-:S03]  /*30a0*/  SEL R7, RZ, 0x8, P3 ;  /* 0x00000008ff077807 */ /* 0x000fc60001800000 */
[C---:B------:R-:W-:Y:S02]  /*30b0*/  IMAD R0, R12.reuse, c[0x0][0x21c], R0 ;  /* 0x000087000c007a24 */ /* 0x040fe400078e0200 */
[----:B------:R-:W-:-:S04]  /*30c0*/  IMAD.WIDE.U32 R232, R12, c[0x0][0x1f0], R4 ;  /* 0x00007c000ce87a25 */ /* 0x000fc800078e0004 */
[----:B------:R-:W-:Y:S01]  /*30d0*/  IMAD R2, R12, c[0x0][0x1f4], R6 ;  /* 0x00007d000c027a24 */ /* 0x000fe200078e0206 */
[----:B------:R-:W-:Y:S02]  /*30e0*/  LOP3.LUT R24, R7, R16, R8, 0xfe, !PT ;  /* 0x0000001007187212 */ /* 0x000fe400078efe08 */
[----:B------:R-:W-:Y:S01]  /*30f0*/  ISETP.GE.AND P2, PT, R118, c[0x0][0x198], PT ;  /* 0x0000660076007a0c */ /* 0x000fe20003f46270 */
[----:B------:R-:W-:Y:S01]  /*3100*/  IMAD.IADD R231, R233, 0x1, R2 ;  /* 0x00000001e9e77824 */ /* 0x000fe200078e0202 */
[----:B------:R-:W-:Y:S02]  /*3110*/  IADD3 R12, R111, R114, RZ ;  /* 0x000000726f0c7210 */ /* 0x000fe40007ffe0ff */
[----:B------:R-:W-:Y:S01]  /*3120*/  IADD3 R236, R235, R0, RZ ;  /* 0x00000000ebec7210 */ /* 0x000fe20007ffe0ff */
[----:B------:R-:W-:Y:S06]  /*3130*/  BRA.DIV ~URZ, `(.L_x_1662) ;  /* 0x00016ad27f007947 */ /* 0x000fec000b800000 */
[----:B-1----:R1:W2:Y:S02]  /*3140*/  SHFL.IDX PT, R4, R14, RZ, 0x181f ;  /* 0x00181fff0e047589 */ /* 0x0022a400000e0000 */
.L_x_1781:
[----:B------:R-:W-:Y:S05]  /*3150*/  BRA.DIV ~URZ, `(.L_x_1663) ;  /* 0x00016b227f007947 */ /* 0x000fea000b800000 */
[----:B------:R3:W4:Y:S02]  /*3160*/  SHFL.IDX PT, R0, R15, RZ, 0x181f ;  /* 0x00181fff0f007589 */ /* 0x00072400000e0000 */
.L_x_1782:
[----:B------:R-:W5:Y:S01]  /*3170*/  LDL R2, [R1+0x10] ;  /* 0x0000100001027983 */ /* 0x000f620000100800 */
[----:B------:R-:W-:Y:S01]  /*3180*/  BSSY B0, `(.L_x_1664) ;  /* 0x0000020000007945 */ /* 0x000fe20003800000 */
[----:B-----5:R-:W-:-:S05]  /*3190*/  IMAD R13, R2, c[0x0][0x2c4], RZ ;  /* 0x0000b100020d7a24 */ /* 0x020fca00078e02ff */
        /* <DEDUP_REMOVED lines=8> */
[----:B------:R-:W2:Y:S04]  /*3220*/  LDL R18, [R1+0x4c] ;  /* 0x00004c0001127983 */ /* 0x000ea80000100800 */
[----:B------:R-:W2:Y:S01]  /*3230*/  LDL R16, [R1+0x1c] ;  /* 0x00001c0001107983 */ /* 0x000ea20000100800 */
[----:B------:R-:W-:-:S02]  /*3240*/  P2R R5, PR, RZ, 0x8 ;  /* 0x00000008ff057803 */ /* 0x000fc40000000000 */
        /* <DEDUP_REMOVED lines=8> */
[----:B--2---:R-:W-:-:S04]  /*32d0*/  LEA R6, P0, R2, R0, 0x1 ;  /* 0x0000000002067211 */ /* 0x004fc800078008ff */
[----:B------:R-:W-:Y:S02]  /*32e0*/  LEA.HI.X R7, R2, R4, R3, 0x1, P0 ;  /* 0x0000000402077211 */ /* 0x000fe400000f0c03 */
[----:B------:R-:W-:-:S04]  /*32f0*/  LEA R2, P0, R17, R0, 0x1 ;  /* 0x0000000011027211 */ /* 0x000fc800078008ff */
[----:B------:R-:W-:Y:S02]  /*3300*/  LEA.HI.X R3, R17, R4, R18, 0x1, P0 ;  /* 0x0000000411037211 */ /* 0x000fe400000f0c12 */
[C---:B------:R-:W-:Y:S02]  /*3310*/  LOP3.LUT P3, RZ, R16.reuse, 0x4, RZ, 0xc0, !PT ;  /* 0x0000000410ff7812 */ /* 0x040fe4000786c0ff */
[C---:B------:R-:W-:Y:S02]  /*3320*/  LOP3.LUT P0, RZ, R16.reuse, 0x2, RZ, 0xc0, !PT ;  /* 0x0000000210ff7812 */ /* 0x040fe4000780c0ff */
[----:B------:R-:W-:-:S09]  /*3330*/  LOP3.LUT P1, RZ, R16, 0x1, RZ, 0xc0, !PT ;  /* 0x0000000110ff7812 */ /* 0x000fd2000782c0ff */
[----:B------:R3:W-:Y:S04]  /*3340*/  LDGSTS.E.BYPASS.LTC128B.128 [R219+0x14100], [R8.64], !P3 ;  /* 0x1410000008db7fae */ /* 0x0007e8000d901d46 */
[----:B------:R3:W-:Y:S04]  /*3350*/  LDGSTS.E.BYPASS.LTC128B.128 [R219+0x18100], [R6.64], !P0 ;  /* 0x1810000006db7fae */ /* 0x0007e8000c101d46 */
[----:B------:R3:W-:Y:S01]  /*3360*/  LDGSTS.E.BYPASS.LTC128B.128 [R219+0x1c100], [R2.64], !P1 ;  /* 0x1c10000002db7fae */ /* 0x0007e2000c901d46 */
[----:B------:R-:W-:-:S08]  /*3370*/  ISETP.NE.AND P3, PT, R5, RZ, PT ;  /* 0x000000ff0500720c */ /* 0x000fd00003f65270 */
.L_x_1665:
[----:B------:R-:W-:Y:S05]  /*3380*/  BSYNC B0 ;  /* 0x0000000000007941 */ /* 0x000fea0003800000 */
.L_x_1664:
[----:B------:R-:W-:Y:S05]  /*3390*/  BRA.DIV ~URZ, `(.L_x_1666) ;  /* 0x000169427f007947 */ /* 0x000fea000b800000 */
[----:B--2---:R2:W1:Y:S04]  /*33a0*/  SHFL.IDX PT, R4, R14, 0x1, 0x181f ;  /* 0x00381f000e047f89 */ /* 0x00446800000e0000 */
[----:B----4-:R2:W4:Y:S02]  /*33b0*/  SHFL.IDX PT, R0, R15, 0x1, 0x181f ;  /* 0x00381f000f007f89 */ /* 0x01052400000e0000 */
.L_x_1783:
[----:B---3--:R-:W-:Y:S01]  /*33c0*/  IADD3 R2, R12, 0x20, RZ ;  /* 0x000000200c027810 */ /* 0x008fe20007ffe0ff */
[----:B------:R-:W-:Y:S03]  /*33d0*/  BSSY B0, `(.L_x_1667) ;  /* 0x000001f000007945 */ /* 0x000fe60003800000 */
[----:B------:R-:W-:-:S13]  /*33e0*/  ISETP.GE.AND P0, PT, R2, R13, PT ;  /* 0x0000000d0200720c */ /* 0x000fda0003f06270 */
[----:B------:R-:W-:Y:S05]  /*33f0*/  @P0 BRA `(.L_x_1668) ;  /* 0x000001c000000947 */ /* 0x000fea0003800000 */
[----:B------:R-:W3:Y:S04]  /*3400*/  LDL.64 R8, [R1+0x20] ;  /* 0x0000200001087983 */ /* 0x000ee80000100a00 */
[----:B------:R-:W5:Y:S04]  /*3410*/  LDL R6, [R1+0x3c] ;  /* 0x00003c0001067983 */ /* 0x000f680000100800 */
[----:B--2---:R-:W2:Y:S04]  /*3420*/  LDL R7, [R1+0x54] ;  /* 0x0000540001077983 */ /* 0x004ea80000100800 */
[----:B----4-:R-:W4:Y:S04]  /*3430*/  LDL R3, [R1+0x38] ;  /* 0x0000380001037983 */ /* 0x010f280000100800 */
[----:B------:R-:W4:Y:S04]  /*3440*/  LDL R19, [R1+0x50] ;  /* 0x0000500001137983 */ /* 0x000f280000100800 */
[----:B------:R-:W4:Y:S04]  /*3450*/  LDL R17, [R1+0x40] ;  /* 0x0000400001117983 */ /* 0x000f280000100800 */
[----:B------:R-:W4:Y:S04]  /*3460*/  LDL R18, [R1+0x4c] ;  /* 0x00004c0001127983 */ /* 0x000f280000100800 */
[----:B------:R-:W4:Y:S01]  /*3470*/  LDL R16, [R1+0x1c] ;  /* 0x00001c0001107983 */ /* 0x000f220000100800 */
[----:B------:R-:W-:-:S02]  /*3480*/  P2R R5, PR, RZ, 0x8 ;  /* 0x00000008ff057803 */ /* 0x000fc40000000000 */
        /* <DEDUP_REMOVED lines=8> */
[----:B----4-:R-:W-:-:S04]  /*3510*/  LEA R6, P0, R3, R0, 0x1 ;  /* 0x0000000003067211 */ /* 0x010fc800078008ff */
        /* <DEDUP_REMOVED lines=10> */
.L_x_1668:
[----:B------:R-:W-:Y:S05]  /*35c0*/  BSYNC B0 ;  /* 0x0000000000007941 */ /* 0x000fea0003800000 */
.L_x_1667:
[----:B------:R-:W-:Y:S05]  /*35d0*/  BRA.DIV ~URZ, `(.L_x_1669) ;  /* 0x000167c27f007947 */ /* 0x000fea000b800000 */
[----:B-1----:R1:W3:Y:S02]  /*35e0*/  SHFL.IDX PT, R4, R14, 0x2, 0x181f ;  /* 0x00581f000e047f89 */ /* 0x0022e400000e0000 */
.L_x_1784:
[----:B------:R-:W-:Y:S05]  /*35f0*/  BRA.DIV ~URZ, `(.L_x_1670) ;  /* 0x000168127f007947 */ /* 0x000fea000b800000 */
[----:B----4-:R4:W1:Y:S02]  /*3600*/  SHFL.IDX PT, R0, R15, 0x2, 0x181f ;  /* 0x00581f000f007f89 */ /* 0x01086400000e0000 */
.L_x_1785:
[----:B------:R-:W-:Y:S01]  /*3610*/  IADD3 R2, R12, 0x40, RZ ;  /* 0x000000400c027810 */ /* 0x000fe20007ffe0ff */
        /* <DEDUP_REMOVED lines=9> */
[----:B------:R-:W3:Y:S04]  /*36b0*/  LDL R18, [R1+0x4c] ;  /* 0x00004c0001127983 */ /* 0x000ee80000100800 */
[----:B------:R-:W3:Y:S01]  /*36c0*/  LDL R16, [R1+0x1c] ;  /* 0x00001c0001107983 */ /* 0x000ee20000100800 */
[----:B------:R-:W-:-:S02]  /*36d0*/  P2R R5, PR, RZ, 0x8 ;  /* 0x00000008ff057803 */ /* 0x000fc40000000000 */
        /* <DEDUP_REMOVED lines=8> */
[----:B---3--:R-:W-:-:S04]  /*3760*/  LEA R6, P0, R3, R0, 0x1 ;  /* 0x0000000003067211 */ /* 0x008fc800078008ff */
        /* <DEDUP_REMOVED lines=10> */
.L_x_1672:
[----:B------:R-:W-:Y:S05]  /*3810*/  BSYNC B0 ;  /* 0x0000000000007941 */ /* 0x000fea0003800000 */
.L_x_1671:
[----:B------:R-:W-:Y:S05]  /*3820*/  BRA.DIV ~URZ, `(.L_x_1673) ;  /* 0x000166427f007947 */ /* 0x000fea000b800000 */
[----:B---3--:R3:W2:Y:S04]  /*3830*/  SHFL.IDX PT, R4, R14, 0x3, 0x181f ;  /* 0x00781f000e047f89 */ /* 0x0086a800000e0000 */
[----:B-1----:R3:W1:Y:S02]  /*3840*/  SHFL.IDX PT, R0, R15, 0x3, 0x181f ;  /* 0x00781f000f007f89 */ /* 0x00266400000e0000 */
.L_x_1786:
[----:B------:R-:W5:Y:S04]  /*3850*/  LDL.64 R8, [R1+0x20] ;  /* 0x0000200001087983 */ /* 0x000f680000100a00 */
[----:B---3--:R-:W3:Y:S04]  /*3860*/  LDL R6, [R1+0x3c] ;  /* 0x00003c0001067983 */ /* 0x008ee80000100800 */
[----:B----4-:R-:W4:Y:S04]  /*3870*/  LDL R7, [R1+0x54] ;  /* 0x0000540001077983 */ /* 0x010f280000100800 */
[----:B--2---:R-:W2:Y:S04]  /*3880*/  LDL R15, [R1+0x38] ;  /* 0x00003800010f7983 */ /* 0x004ea80000100800 */
[----:B------:R-:W2:Y:S04]  /*3890*/  LDL R16, [R1+0x50] ;  /* 0x0000500001107983 */ /* 0x000ea80000100800 */
[----:B------:R-:W2:Y:S04]  /*38a0*/  LDL R11, [R1+0x40] ;  /* 0x00004000010b7983 */ /* 0x000ea80000100800 */
[----:B------:R-:W2:Y:S04]  /*38b0*/  LDL R14, [R1+0x4c] ;  /* 0x00004c00010e7983 */ /* 0x000ea80000100800 */
[----:B------:R-:W2:Y:S04]  /*38c0*/  LDL R10, [R1+0x1c] ;  /* 0x00001c00010a7983 */ /* 0x000ea80000100800 */
[----:B------:R-:W2:Y:S01]  /*38d0*/  LDL R242, [R1+0xc] ;  /* 0x00000c0001f27983 */ /* 0x000ea20000100800 */
[----:B------:R-:W-:-:S04]  /*38e0*/  IADD3 R2, R12, 0x60, RZ ;  /* 0x000000600c027810 */ /* 0x000fc80007ffe0ff */
[----:B------:R-:W-:Y:S02]  /*38f0*/  ISETP.GE.AND P0, PT, R2, R13, PT ;  /* 0x0000000d0200720c */ /* 0x000fe40003f06270 */
[----:B------:R-:W-:Y:S01]  /*3900*/  P2R R5, PR, RZ, 0x8 ;  /* 0x00000008ff057803 */ /* 0x000fe20000000000 */
[----:B------:R-:W-:-:S10]  /*3910*/  IMAD.SHL.U32 R97, R96, 0x40, RZ ;  /* 0x0000004060617824 */ /* 0x000fd400078e00ff */
[----:B-1---5:R-:W-:-:S04]  /*3920*/  @!P0 LEA R2, P1, R8, R0, 0x1 ;  /* 0x0000000008028211 */ /* 0x022fc800078208ff */
[----:B------:R-:W-:Y:S02]  /*3930*/  @!P0 LEA.HI.X R3, R8, R4, R9, 0x1, P1 ;  /* 0x0000000408038211 */ /* 0x000fe400008f0c09 */
[----:B---3--:R-:W-:-:S03]  /*3940*/  @!P0 LEA R8, P1, R6, R0, 0x1 ;  /* 0x0000000006088211 */ /* 0x008fc600078208ff */
[----:B------:R-:W-:Y:S01]  /*3950*/  @!PT LDS RZ, [RZ] ;  /* 0x00000000fffff984 */ /* 0x000fe20000000800 */
[----:B------:R-:W-:Y:S01]  /*3960*/  @!PT LDS RZ, [RZ] ;  /* 0x00000000fffff984 */ /* 0x000fe20000000800 */
[----:B------:R-:W-:Y:S01]  /*3970*/  @!PT LDS RZ, [RZ] ;  /* 0x00000000fffff984 */ /* 0x000fe20000000800 */
[----:B------:R1:W-:Y:S01]  /*3980*/  @!P0 LDGSTS.E.BYPASS.LTC128B.128 [R219+0x13100], [R2.64], !P2 ;  /* 0x1310000002db8fae */ /* 0x0003e2000d101d46 */
[----:B----4-:R-:W-:Y:S02]  /*3990*/  @!P0 LEA.HI.X R9, R6, R4, R7, 0x1, P1 ;  /* 0x0000000406098211 */ /* 0x010fe400008f0c07 */
[----:B--2---:R-:W-:-:S04]  /*39a0*/  @!P0 LEA R6, P1, R15, R0, 0x1 ;  /* 0x000000000f068211 */ /* 0x004fc800078208ff */
[----:B------:R-:W-:Y:S02]  /*39b0*/  @!P0 LEA.HI.X R7, R15, R4, R16, 0x1, P1 ;  /* 0x000000040f078211 */ /* 0x000fe400008f0c10 */
[----:B-1----:R-:W-:-:S04]  /*39c0*/  @!P0 LEA R2, P1, R11, R0, 0x1 ;  /* 0x000000000b028211 */ /* 0x002fc800078208ff */
[----:B------:R-:W-:Y:S02]  /*39d0*/  @!P0 LEA.HI.X R3, R11, R4, R14, 0x1, P1 ;  /* 0x000000040b038211 */ /* 0x000fe400008f0c0e */
[----:B------:R-:W1:Y:S01]  /*39e0*/  S2R R11, SR_TID.X ;  /* 0x00000000000b7919 */ /* 0x000e620000002100 */
[C---:B------:R-:W-:Y:S02]  /*39f0*/  LOP3.LUT P3, RZ, R10.reuse, 0x4, RZ, 0xc0, !PT ;  /* 0x000000040aff7812 */ /* 0x040fe4000786c0ff */
[C---:B------:R-:W-:Y:S02]  /*3a00*/  LOP3.LUT P1, RZ, R10.reuse, 0x2, RZ, 0xc0, !PT ;  /* 0x000000020aff7812 */ /* 0x040fe4000782c0ff */
[----:B------:R-:W-:-:S09]  /*3a10*/  LOP3.LUT P2, RZ, R10, 0x1, RZ, 0xc0, !PT ;  /* 0x000000010aff7812 */ /* 0x000fd2000784c0ff */
[----:B------:R2:W-:Y:S04]  /*3a20*/  @!P0 LDGSTS.E.BYPASS.LTC128B.128 [R219+0x17100], [R8.64], !P3 ;  /* 0x1710000008db8fae */ /* 0x0005e8000d901d46 */
[----:B------:R3:W-:Y:S01]  /*3a30*/  @!P0 LDGSTS.E.BYPASS.LTC128B.128 [R219+0x1b100], [R6.64], !P1 ;  /* 0x1b10000006db8fae */ /* 0x0007e2000c901d46 */
[----:B------:R-:W-:Y:S02]  /*3a40*/  ISETP.NE.AND P3, PT, R5, RZ, PT ;  /* 0x000000ff0500720c */ /* 0x000fe40003f65270 */
[----:B-1----:R-:W-:Y:S01]  /*3a50*/  SHF.R.S32.HI R10, RZ, 0x1f, R11 ;  /* 0x0000001fff0a7819 */ /* 0x002fe2000001140b */
[----:B------:R1:W-:Y:S01]  /*3a60*/  @!P0 LDGSTS.E.BYPASS.LTC128B.128 [R219+0x1f100], [R2.64], !P2 ;  /* 0x1f10000002db8fae */ /* 0x0003e2000d101d46 */
[----:B------:R-:W-:Y:S02]  /*3a70*/  IMAD.WIDE.U32 R4, R96, c[0x0][0x1e0], RZ ;  /* 0x0000780060047a25 */ /* 0x000fe400078e00ff */
[----:B------:R-:W-:Y:S01]  /*3a80*/  LEA.HI R10, R10, R11, RZ, 0x3 ;  /* 0x0000000b0a0a7211 */ /* 0x000fe200078f18ff */
[----:B------:R-:W0:Y:S03]  /*3a90*/  LDGDEPBAR ;  /* 0x00000000000079af */ /* 0x000e260000000000 */
[----:B------:R-:W-:-:S02]  /*3aa0*/  SHF.R.S32.HI R10, RZ, 0x3, R10 ;  /* 0x00000003ff0a7819 */ /* 0x000fc4000001140a */
[----:B---3--:R-:W-:-:S05]  /*3ab0*/  SHF.R.S32.HI R7, RZ, 0x1f, R96 ;  /* 0x0000001fff077819 */ /* 0x008fca0000011460 */
[----:B------:R-:W-:-:S04]  /*3ac0*/  IMAD R0, R7, c[0x0][0x1e0], RZ ;  /* 0x0000780007007a24 */ /* 0x000fc800078e02ff */
[----:B-1----:R-:W-:Y:S01]  /*3ad0*/  IMAD R2, R96, c[0x0][0x1e4], R0 ;  /* 0x0000790060027a24 */ /* 0x002fe200078e0200 */
[----:B------:R-:W-:-:S03]  /*3ae0*/  LEA R0, P0, R4, R232, 0x6 ;  /* 0x000000e804007211 */ /* 0x000fc600078030ff */
[----:B------:R-:W-:Y:S01]  /*3af0*/  IMAD.IADD R3, R5, 0x1, R2 ;  /* 0x0000000105037824 */ /* 0x000fe200078e0202 */
[----:B------:R-:W-:-:S04]  /*3b00*/  IADD3 R2, -R97, R242, -R10 ;  /* 0x000000f261027210 */ /* 0x000fc80007ffe90a */
[----:B------:R-:W-:Y:S02]  /*3b10*/  LEA.HI.X R3, R4, R231, R3, 0x6, P0 ;  /* 0x000000e704037211 */ /* 0x000fe400000f3403 */
[----:B------:R-:W-:Y:S01]  /*3b20*/  ISETP.GE.AND P0, PT, R2, 0x21, PT ;  /* 0x000000210200780c */ /* 0x000fe20003f06270 */
[----:B------:R-:W-:-:S04]  /*3b30*/  IMAD.MOV.U32 R4, RZ, RZ, 0x20 ;  /* 0x00000020ff047424 */ /* 0x000fc800078e00ff */
[----:B--2---:R-:W-:-:S04]  /*3b40*/  IMAD.WIDE.U32 R8, R4, c[0x0][0x1e0], RZ ;  /* 0x0000780004087a25 */ /* 0x004fc800078e00ff */
[----:B------:R-:W-:Y:S01]  /*3b50*/  IMAD R4, R4, c[0x0][0x1e4], RZ ;  /* 0x0000790004047a24 */ /* 0x000fe200078e02ff */
[----:B------:R-:W-:Y:S01]  /*3b60*/  WARPSYNC 0xffffffff ;  /* 0xffffffff00007948 */ /* 0x000fe20003800000 */
[----:B------:R-:W-:Y:S02]  /*3b70*/  BAR.SYNC.DEFER_BLOCKING 0x0 ;  /* 0x0000000000007b1d */ /* 0x000fe40000010000 */
[----:B------:R-:W-:-:S04]  /*3b80*/  @P0 IADD3 R6, P1, R0, R8, RZ ;  /* 0x0000000800060210 */ /* 0x000fc80007f3e0ff */
[----:B------:R-:W-:Y:S02]  /*3b90*/  @P0 IADD3.X R8, R3, R9, R4, P1, !PT ;  /* 0x0000000903080210 */ /* 0x000fe40000ffe404 */
[----:B------:R-:W-:-:S13]  /*3ba0*/  ISETP.GE.AND P1, PT, R2, 0x1, PT ;  /* 0x000000010200780c */ /* 0x000fda0003f26270 */
        /* <DEDUP_REMOVED lines=19> */
[----:B------:R-:W-:Y:S01]  /*3ce0*/  LEA R0, P0, R4, R234, 0x6 ;  /* 0x000000ea04007211 */ /* 0x000fe200078030ff */
[----:B--2---:R-:W-:Y:S01]  /*3cf0*/  IMAD.IADD R3, R5, 0x1, R6 ;  /* 0x0000000105037824 */ /* 0x004fe200078e0206 */
[----:B------:R-:W-:-:S04]  /*3d00*/  DEPBAR.LE SB0, 0x1 ;  /* 0x000080400000791a */ /* 0x000fc80000000000 */
[----:B------:R-:W-:Y:S01]  /*3d10*/  LEA.HI.X R3, R4, R236, R3, 0x6, P0 ;  /* 0x000000ec04037211 */ /* 0x000fe200000f3403 */
[----:B------:R-:W-:-:S04]  /*3d20*/  DEPBAR.LE SB0, 0x0 ;  /* 0x000080000000791a */ /* 0x000fc80000000000 */
[C---:B------:R-:W-:Y:S01]  /*3d30*/  LEA R2, P0, R0.reuse, c[0x0][0x1f8], 0x1 ;  /* 0x00007e0000027a11 */ /* 0x040fe200078008ff */
[----:B------:R-:W-:Y:S01]  /*3d40*/  BAR.SYNC.DEFER_BLOCKING 0x0 ;  /* 0x0000000000007b1d */ /* 0x000fe20000010000 */
[----:B------:R-:W-:Y:S02]  /*3d50*/  IMAD.MOV.U32 R4, RZ, RZ, c[0x0][0x208] ;  /* 0x00008200ff047624 */ /* 0x000fe400078e00ff */
[----:B------:R-:W-:Y:S01]  /*3d60*/  LEA.HI.X R3, R0, c[0x0][0x1fc], R3, 0x1, P0 ;  /* 0x00007f0000037a11 */ /* 0x000fe200000f0c03 */
[----:B------:R-:W-:Y:S01]  /*3d70*/  IMAD.IADD R98, R242, 0x1, -R97 ;  /* 0x00000001f2627824 */ /* 0x000fe200078e0a61 */
[----:B------:R-:W-:Y:S01]  /*3d80*/  LOP3.LUT R0, R24, 0x1, RZ, 0xc0, !PT ;  /* 0x0000000118007812 */ /* 0x000fe200078ec0ff */
[----:B------:R-:W-:Y:S01]  /*3d90*/  IMAD.MOV.U32 R5, RZ, RZ, c[0x0][0x20c] ;  /* 0x00008300ff057624 */ /* 0x000fe200078e00ff */
[----:B------:R-:W-:Y:S02]  /*3da0*/  P2R R14, PR, RZ, 0x40 ;  /* 0x00000040ff0e7803 */ /* 0x000fe40000000000 */
[----:B------:R-:W-:Y:S01]  /*3db0*/  ISETP.NE.U32.AND P6, PT, R0, 0x1, PT ;  /* 0x000000010000780c */ /* 0x000fe20003fc5070 */
[----:B------:R-:W-:Y:S01]  /*3dc0*/  IMAD.IADD R0, R98, 0x1, -R10 ;  /* 0x0000000162007824 */ /* 0x000fe200078e0a0a */
[----:B------:R-:W-:-:S04]  /*3dd0*/  LEA R12, P0, R4, R2, 0x6 ;  /* 0x00000002040c7211 */ /* 0x000fc800078030ff */
        /* <DEDUP_REMOVED lines=21> */
[----:B------:R-:W-:Y:S02]  /*3f30*/  P2R R15, PR, RZ, 0x20 ;  /* 0x00000020ff0f7803 */ /* 0x000fe40000000000 */
[C---:B------:R-:W-:Y:S02]  /*3f40*/  ISETP.LT.OR P6, PT, R0.reuse, 0x21, P6 ;  /* 0x000000210000780c */ /* 0x040fe400037c1670 */
[----:B------:R-:W-:-:S07]  /*3f50*/  ISETP.LT.OR P2, PT, R0, 0x21, !P2 ;  /* 0x000000210000780c */ /* 0x000fce0005741670 */
[----:B------:R2:W-:Y:S01]  /*3f60*/  LDGSTS.E.BYPASS.LTC128B.128 [R219+0x4100], [R2.64+0x100], !P0 ;  /* 0x0410010002db7fae */ /* 0x0005e2000c101d46 */
[----:B------:R-:W-:-:S04]  /*3f70*/  LOP3.LUT P0, RZ, R24, 0x8, RZ, 0xc0, !PT ;  /* 0x0000000818ff7812 */ /* 0x000fc8000780c0ff */
[C---:B------:R-:W-:Y:S02]  /*3f80*/  ISETP.LT.OR P5, PT, R0.reuse, 0x1, !P0 ;  /* 0x000000010000780c */ /* 0x040fe400047a1670 */
[C---:B------:R-:W-:Y:S02]  /*3f90*/  ISETP.LT.OR P1, PT, R0.reuse, 0x21, !P1 ;  /* 0x000000210000780c */ /* 0x040fe40004f21670 */
[----:B------:R-:W-:Y:S01]  /*3fa0*/  ISETP.LT.OR P0, PT, R0, 0x21, !P0 ;  /* 0x000000210000780c */ /* 0x000fe20004701670 */
[C---:B-1----:R-:W-:Y:S08]  /*3fb0*/  HMMA.16816.F32 R24, R4.reuse, R20, RZ ;  /* 0x000000140418723c */ /* 0x042ff000000018ff */
[----:B------:R1:W-:Y:S01]  /*3fc0*/  LDGSTS.E.BYPASS.LTC128B.128 [R219+0x6100], [R2.64+0x180], !P5 ;  /* 0x0610018002db7fae */ /* 0x0003e2000e901d46 */
[----:B------:R-:W-:Y:S03]  /*3fd0*/  HMMA.16816.F32 R28, R4, R22, RZ ;  /* 0x00000016041c723c */ /* 0x000fe600000018ff */
[----:B------:R1:W-:Y:S01]  /*3fe0*/  LDGSTS.E.BYPASS.LTC128B.128 [R219+0x1100], [R12.64], !P6 ;  /* 0x011000000cdb7fae */ /* 0x0003e2000f101d46 */
[----:B------:R-:W-:-:S03]  /*3ff0*/  ISETP.NE.AND P5, PT, R15, RZ, PT ;  /* 0x000000ff0f00720c */ /* 0x000fc60003fa5270 */
[----:B------:R1:W-:Y:S01]  /*4000*/  LDGSTS.E.BYPASS.LTC128B.128 [R219+0x3100], [R12.64+0x80], !P2 ;  /* 0x031000800cdb7fae */ /* 0x0003e2000d101d46 */
[C---:B--2---:R-:W-:Y:S01]  /*4010*/  HMMA.16816.F32 R20, R4.reuse, R16, RZ ;  /* 0x000000100414723c */ /* 0x044fe200000018ff */
[----:B------:R-:W-:Y:S02]  /*4020*/  ISETP.NE.AND P6, PT, R14, RZ, PT ;  /* 0x000000ff0e00720c */ /* 0x000fe40003fc5270 */
        /* <DEDUP_REMOVED lines=17> */
[----:B------:R-:W-:Y:S07]  /*4140*/  LDSM.16.M88.4 R48, [R195+0x1800] ;  /* 0x00180000c330783b */ /* 0x000fee0000000200 */
[C---:B------:R-:W-:Y:S01]  /*4150*/  HMMA.16816.F32 R32, R8.reuse, R60, R20 ;  /* 0x0000003c0820723c */ /* 0x040fe20000001814 */
[----:B------:R-:W2:Y:S07]  /*4160*/  LDSM.16.M88.4 R20, [R198+0x1800] ;  /* 0x00180000c614783b */ /* 0x000eae0000000200 */
        /* <DEDUP_REMOVED lines=162> */
[----:B------:R-:W2:Y:S07]  /*4b90*/  LDSM.16.M88.4 R60, [R204] ;  /* 0x00000000cc3c783b */ /* 0x000eae0000000200 */
[----:B------:R-:W-:Y:S01]  /*4ba0*/  HMMA.16816.F32 R64, R16, R72, R88 ;  /* 0x000000481040723c */ /* 0x000fe20000001858 */
[----:B------:R4:W1:Y:S07]  /*4bb0*/  MUFU.TANH R72, R0 ;  /* 0x0000000000487308 */ /* 0x00086e0000002400 */
[----:B---3--:R-:W-:Y:S01]  /*4bc0*/  HMMA.16816.F32 R36, R4, R52, R36 ;  /* 0x000000340424723c */ /* 0x008fe20000001824 */
[----:B----4-:R-:W-:-:S04]  /*4bd0*/  FMUL.FTZ R0, R50, c[0x0][0x320] ;  /* 0x0000c80032007a20 */ /* 0x010fc80000410000 */
[----:B------:R3:W4:Y:S03]  /*4be0*/  MUFU.TANH R77, R0 ;  /* 0x00000000004d7308 */ /* 0x0007260000002400 */
[----:B------:R-:W-:Y:S01]  /*4bf0*/  HMMA.16816.F32 R40, R12, R70, R44 ;  /* 0x000000460c28723c */ /* 0x000fe2000000182c */
[----:B------:R-:W-:Y:S01]  /*4c00*/  LDSM.16.M88.4 R44, [R198+0x7800] ;  /* 0x00780000c62c783b */ /* 0x000fe20000000200 */
[----:B---3--:R-:W-:-:S03]  /*4c10*/  FMUL.FTZ R0, R51, c[0x0][0x320] ;  /* 0x0000c80033007a20 */ /* 0x008fc60000410000 */
[----:B------:R-:W3:Y:S01]  /*4c20*/  LDSM.16.M88.4 R48, [R195+0x7000] ;  /* 0x00700000c330783b */ /* 0x000ee20000000200 */
        /* <DEDUP_REMOVED lines=19> */
[----:B-1----:R-:W-:-:S06]  /*4d60*/  FMUL.FTZ R0, R38, c[0x0][0x320] ;  /* 0x0000c80026007a20 */ /* 0x002fcc0000410000 */
[----:B------:R1:W1:Y:S01]  /*4d70*/  MUFU.TANH R53, R0 ;  /* 0x0000000000357308 */ /* 0x0002620000002400 */
        /* <DEDUP_REMOVED lines=55> */
[----:B------:R-:W-:Y:S02]  /*50f0*/  IMAD.MOV.U32 R5, RZ, RZ, c[0x0][0x1e0] ;  /* 0x00007800ff057624 */ /* 0x000fe400078e00ff */
[----:B------:R-:W-:Y:S01]  /*5100*/  IMAD.MOV.U32 R6, RZ, RZ, c[0x0][0x1e4] ;  /* 0x00007900ff067624 */ /* 0x000fe200078e00ff */
[----:B------:R-:W-:-:S05]  /*5110*/  SHF.R.S32.HI R2, RZ, 0x1f, R0 ;  /* 0x0000001fff027819 */ /* 0x000fca0000011400 */
[----:B------:R-:W-:Y:S02]  /*5120*/  IMAD R4, R2, c[0x0][0x1e0], RZ ;  /* 0x0000780002047a24 */ /* 0x000fe400078e02ff */
[----:B------:R-:W-:-:S04]  /*5130*/  IMAD.WIDE.U32 R2, R0, c[0x0][0x1e0], RZ ;  /* 0x0000780000027a25 */ /* 0x000fc800078e00ff */
[----:B------:R-:W-:Y:S01]  /*5140*/  IMAD R4, R0, c[0x0][0x1e4], R4 ;  /* 0x0000790000047a24 */ /* 0x000fe200078e0204 */
[----:B------:R-:W-:-:S03]  /*5150*/  LEA R0, P0, R2, R232, 0x6 ;  /* 0x000000e802007211 */ /* 0x000fc600078030ff */
[----:B------:R-:W-:-:S05]  /*5160*/  IMAD.IADD R3, R3, 0x1, R4 ;  /* 0x0000000103037824 */ /* 0x000fca00078e0204 */
[----:B------:R-:W-:Y:S02]  /*5170*/  LEA.HI.X R3, R2, R231, R3, 0x6, P0 ;  /* 0x000000e702037211 */ /* 0x000fe400000f3403 */
[----:B------:R-:W-:-:S04]  /*5180*/  LEA R2, P0, R0, c[0x0][0x1c8], 0x1 ;  /* 0x0000720000027a11 */ /* 0x000fc800078008ff */
[----:B------:R-:W-:Y:S02]  /*5190*/  LEA.HI.X R3, R0, c[0x0][0x1cc], R3, 0x1, P0 ;  /* 0x0000730000037a11 */ /* 0x000fe400000f0c03 */
[----:B------:R-:W-:-:S03]  /*51a0*/  LEA R4, P0, R5, R2, 0x6 ;  /* 0x0000000205047211 */ /* 0x000fc600078030ff */
[----:B------:R-:W-:Y:S01]  /*51b0*/  @!PT LDS RZ, [RZ] ;  /* 0x00000000fffff984 */ /* 0x000fe20000000800 */
[----:B------:R-:W-:Y:S01]  /*51c0*/  @!PT LDS RZ, [RZ] ;  /* 0x00000000fffff984 */ /* 0x000fe20000000800 */
[----:B------:R-:W-:Y:S01]  /*51d0*/  @!PT LDS RZ, [RZ] ;  /* 0x00000000fffff984 */ /* 0x000fe20000000800 */
[----:B------:R1:W-:Y:S01]  /*51e0*/  LDGSTS.E.BYPASS.LTC128B.128 [R219+0x8100], [R2.64], !P6 ;  /* 0x0810000002db7fae */ /* 0x0003e2000f101d46 */
[----:B------:R-:W-:-:S03]  /*51f0*/  LEA.HI.X R5, R5, R3, R6, 0x6, P0 ;  /* 0x0000000305057211 */ /* 0x000fc600000f3406 */
[----:B------:R1:W-:Y:S04]  /*5200*/  LDGSTS.E.BYPASS.LTC128B.128 [R219+0xa100], [R2.64+0x80], !P5 ;  /* 0x0a10008002db7fae */ /* 0x0003e8000e901d46 */
[----:B------:R1:W-:Y:S04]  /*5210*/  LDGSTS.E.BYPASS.LTC128B.128 [R219+0xc100], [R2.64+0x100], !P4 ;  /* 0x0c10010002db7fae */ /* 0x0003e8000e101d46 */
[----:B------:R1:W-:Y:S04]  /*5220*/  LDGSTS.E.BYPASS.LTC128B.128 [R219+0xe100], [R2.64+0x180], !P3 ;  /* 0x0e10018002db7fae */ /* 0x0003e8000d901d46 */
[----:B------:R1:W-:Y:S04]  /*5230*/  LDGSTS.E.BYPASS.LTC128B.128 [R219+0x9100], [R4.64], !P6 ;  /* 0x0910000004db7fae */ /* 0x0003e8000f101d46 */
[----:B------:R1:W-:Y:S04]  /*5240*/  LDGSTS.E.BYPASS.LTC128B.128 [R219+0xb100], [R4.64+0x80], !P5 ;  /* 0x0b10008004db7fae */ /* 0x0003e8000e901d46 */
[----:B------:R1:W-:Y:S04]  /*5250*/  LDGSTS.E.BYPASS.LTC128B.128 [R219+0xd100], [R4.64+0x100], !P4 ;  /* 0x0d10010004db7fae */ /* 0x0003e8000e101d46 */
[----:B------:R1:W-:Y:S02]  /*5260*/  LDGSTS.E.BYPASS.LTC128B.128 [R219+0xf100], [R4.64+0x180], !P3 ;  /* 0x0f10018004db7fae */ /* 0x0003e4000d901d46 */
.L_x_1675:
[----:B--234-:R-:W-:Y:S05]  /*5270*/  BSYNC B0 ;  /* 0x0000000000007941 */ /* 0x01cfea0003800000 */
.L_x_1674:
[----:B-1----:R-:W2:Y:S01]  /*5280*/  LDL R0, [R1+0x44] ;  /* 0x0000440001007983 */ /* 0x002ea20000100800 */
[----:B------:R-:W-:-:S03]  /*5290*/  IMAD.MOV.U32 R2, RZ, RZ, c[0x0][0x2c4] ;  /* 0x0000b100ff027624 */ /* 0x000fc600078e00ff */
[----:B------:R-:W2:Y:S04]  /*52a0*/  LDL R125, [R1+0x18] ;  /* 0x00001800017d7983 */ /* 0x000ea80000100800 */
[----:B------:R-:W3:Y:S04]  /*52b0*/  LDL R14, [R1+0x4] ;  /* 0x00000400010e7983 */ /* 0x000ee80000100800 */
[----:B------:R-:W3:Y:S01]  /*52c0*/  LDL R243, [R1+0x10] ;  /* 0x0000100001f37983 */ /* 0x000ee20000100800 */
[----:B------:R-:W-:Y:S01]  /*52d0*/  ISETP.NE.AND P0, PT, R2, 0x1, PT ;  /* 0x000000010200780c */ /* 0x000fe20003f05270 */
[----:B------:R-:W-:Y:S01]  /*52e0*/  IMAD.MOV.U32 R8, RZ, RZ, c[0x0][0x32c] ;  /* 0x0000cb00ff087624 */ /* 0x000fe200078e00ff */
[----:B------:R-:W-:Y:S01]  /*52f0*/  ULDC UR4, c[0x0][0x324] ;  /* 0x0000c90000047ab9 */ /* 0x000fe20000000800 */
[----:B------:R-:W0:Y:S03]  /*5300*/  LDGDEPBAR ;  /* 0x00000000000079af */ /* 0x000e260000000000 */
[----:B------:R-:W-:Y:S01]  /*5310*/  ISETP.GE.AND P2, PT, R8, 0x1, PT ;  /* 0x000000010800780c */ /* 0x000fe20003f46270 */
[----:B------:R-:W-:Y:S01]  /*5320*/  ULOP3.LUT UR4, URZ, UR4, URZ, 0x33, !UPT ;  /* 0x000000043f047292 */ /* 0x000fe2000f8e333f */
[----:B--2---:R-:W-:-:S05]  /*5330*/  IMAD.IADD R0, R0, 0x1, R125 ;  /* 0x0000000100007824 */ /* 0x004fca00078e027d */
[----:B------:R-:W-:-:S04]  /*5340*/  @P0 IMAD.HI.U32 R2, R0, c[0x0][0x2c8], RZ ;  /* 0x0000b20000020a27 */ /* 0x000fc800078e00ff */
[----:B------:R-:W-:Y:S01]  /*5350*/  IMAD.MOV.U32 R4, RZ, RZ, R0 ;  /* 0x000000ffff047224 */ /* 0x000fe200078e0000 */
[----:B------:R-:W-:-:S05]  /*5360*/  @P0 SHF.R.U32.HI R4, RZ, c[0x0][0x2cc], R2 ;  /* 0x0000b300ff040a19 */ /* 0x000fca0000011602 */
[----:B------:R-:W1:Y:S01]  /*5370*/  SHFL.IDX PT, R3, R4, RZ, 0x1c1f ;  /* 0x001c1fff04037589 */ /* 0x000e6200000e0000 */
[----:B------:R-:W-:-:S04]  /*5380*/  IADD3 R0, R242, 0x1, -R97 ;  /* 0x00000001f2007810 */ /* 0x000fc80007ffe861 */
[----:B---3--:R-:W-:-:S04]  /*5390*/  IADD3 R0, -R243, R0, -R14 ;  /* 0x00000000f3007210 */ /* 0x008fc80007ffe90e */
[----:B------:R-:W-:Y:S01]  /*53a0*/  IADD3 R5, R0, c[0x0][0x328], RZ ;  /* 0x0000ca0000057a10 */ /* 0x000fe20007ffe0ff */
[----:B------:R-:W-:Y:S01]  /*53b0*/  IMAD.IADD R7, R98, 0x1, -R14 ;  /* 0x0000000162077824 */ /* 0x000fe200078e0a0e */
[----:B------:R-:W-:-:S03]  /*53c0*/  IADD3 R6, R0, UR4, RZ ;  /* 0x0000000400067c10 */ /* 0x000fc6000fffe0ff */
[--C-:B-1----:R-:W-:Y:S02]  /*53d0*/  IMAD.IADD R2, R5, 0x1, R3.reuse ;  /* 0x0000000105027824 */ /* 0x102fe400078e0203 */
[----:B------:R-:W-:-:S03]  /*53e0*/  IMAD.IADD R0, R6, 0x1, R3 ;  /* 0x0000000106007824 */ /* 0x000fc600078e0203 */
        /* <DEDUP_REMOVED lines=13> */
.L_x_1678:
[----:B------:R-:W-:-:S04]  /*54c0*/  MOV R8, c[0x0][0x32c] ;  /* 0x0000cb0000087a02 */ /* 0x000fc80000000f00 */
[----:B------:R-:W-:-:S13]  /*54d0*/  ISETP.NE.AND P0, PT, R8, 0x1, PT ;  /* 0x000000010800780c */ /* 0x000fda0003f05270 */
[----:B------:R-:W-:-:S05]  /*54e0*/  @P0 IMAD.HI.U32 R8, R3, c[0x0][0x330], RZ ;  /* 0x0000cc0003080a27 */ /* 0x000fca00078e00ff */
[----:B------:R-:W-:Y:S02]  /*54f0*/  @P0 SHF.R.U32.HI R3, RZ, c[0x0][0x334], R8 ;  /* 0x0000cd00ff030a19 */ /* 0x000fe40000011608 */
.L_x_1679:
[----:B------:R-:W-:Y:S05]  /*5500*/  BSYNC B0 ;  /* 0x0000000000007941 */ /* 0x000fea0003800000 */
.L_x_1677:
[----:B------:R-:W-:-:S04]  /*5510*/  IMAD R3, R3, c[0x0][0x32c], -R97 ;  /* 0x0000cb0003037a24 */ /* 0x000fc800078e0a61 */
[----:B------:R-:W-:-:S05]  /*5520*/  IMAD.IADD R3, R3, 0x1, -R14 ;  /* 0x0000000103037824 */ /* 0x000fca00078e0a0e */
[----:B------:R-:W-:Y:S02]  /*5530*/  IADD3 R8, R3, c[0x0][0x32c], RZ ;  /* 0x0000cb0003087a10 */ /* 0x000fe40007ffe0ff */
[----:B------:R-:W-:Y:S02]  /*5540*/  IMNMX R0, R0, R3, !PT ;  /* 0x0000000300007217 */ /* 0x000fe40007800200 */
[----:B------:R-:W-:Y:S02]  /*5550*/  IMNMX R2, R2, R8, PT ;  /* 0x0000000802027217 */ /* 0x000fe40003800200 */
.L_x_1676:
[----:B------:R-:W-:Y:S01]  /*5560*/  ISETP.GT.AND P1, PT, R238, RZ, PT ;  /* 0x000000ffee00720c */ /* 0x000fe20003f24270 */
        /* <DEDUP_REMOVED lines=64> */
.L_x_1682:
[----:B------:R-:W-:-:S04]  /*5970*/  MOV R4, c[0x0][0x32c] ;  /* 0x0000cb0000047a02 */ /* 0x000fc80000000f00 */
[----:B------:R-:W-:-:S13]  /*5980*/  ISETP.NE.AND P0, PT, R4, 0x1, PT ;  /* 0x000000010400780c */ /* 0x000fda0003f05270 */
[----:B------:R-:W-:-:S05]  /*5990*/  @P0 IMAD.HI.U32 R4, R3, c[0x0][0x330], RZ ;  /* 0x0000cc0003040a27 */ /* 0x000fca00078e00ff */
[----:B------:R-:W-:Y:S02]  /*59a0*/  @P0 SHF.R.U32.HI R3, RZ, c[0x0][0x334], R4 ;  /* 0x0000cd00ff030a19 */ /* 0x000fe40000011604 */
.L_x_1683:
[----:B------:R-:W-:Y:S05]  /*59b0*/  BSYNC B0 ;  /* 0x0000000000007941 */ /* 0x000fea0003800000 */
.L_x_1681:
[----:B------:R-:W-:-:S04]  /*59c0*/  IMAD R3, R3, c[0x0][0x32c], -R97 ;  /* 0x0000cb0003037a24 */ /* 0x000fc800078e0a61 */
[----:B------:R-:W-:-:S05]  /*59d0*/  IMAD.IADD R3, R3, 0x1, -R14 ;  /* 0x0000000103037824 */ /* 0x000fca00078e0a0e */
[----:B------:R-:W-:Y:S02]  /*59e0*/  IADD3 R4, R3, c[0x0][0x32c], RZ ;  /* 0x0000cb0003047a10 */ /* 0x000fe40007ffe0ff */
[----:B------:R-:W-:Y:S02]  /*59f0*/  IMNMX R0, R0, R3, !PT ;  /* 0x0000000300007217 */ /* 0x000fe40007800200 */
[----:B------:R-:W-:Y:S02]  /*5a00*/  IMNMX R2, R2, R4, PT ;  /* 0x0000000402027217 */ /* 0x000fe40003800200 */
.L_x_1680:
[----:B------:R-:W-:Y:S01]  /*5a10*/  ISETP.GT.AND P0, PT, R0, RZ, P1 ;  /* 0x000000ff0000720c */ /* 0x000fe20000f04270 */
[----:B------:R-:W-:Y:S01]  /*5a20*/  LDSM.16.MT88.4 R36, [R193+0x800] ;  /* 0x00080000c124783b */ /* 0x000fe20000004200 */
[----:B------:R-:W-:Y:S02]  /*5a30*/  FMNMX.FTZ R3, R8, R9, !PT ;  /* 0x0000000908037209 */ /* 0x000fe40007810000 */
[----:B------:R-:W-:Y:S01]  /*5a40*/  ISETP.LT.OR P0, PT, R2, 0x1, P0 ;  /* 0x000000010200780c */ /* 0x000fe20000701670 */
[----:B------:R-:W-:Y:S01]  /*5a50*/  LDSM.16.MT88.4 R48, [R197] ;  /* 0x00000000c530783b */ /* 0x000fe20000004200 */
[----:B------:R-:W-:-:S02]  /*5a60*/  FMNMX.FTZ R3, R11, R3, !PT ;  /* 0x000000030b037209 */ /* 0x000fc40007810000 */
[----:B------:R-:W-:Y:S01]  /*5a70*/  FSEL R6, R77, -INF , !P0 ;  /* 0xff8000004d067808 */ /* 0x000fe20004000000 */
[----:B------:R-:W-:Y:S01]  /*5a80*/  LDSM.16.MT88.4 R60, [R193+0x2000] ;  /* 0x00200000c13c783b */ /* 0x000fe20000004200 */
[----:B------:R-:W-:Y:S02]  /*5a90*/  ISETP.GT.AND P0, PT, R0, 0x1, P1 ;  /* 0x000000010000780c */ /* 0x000fe40000f04270 */
[----:B------:R-:W-:Y:S01]  /*5aa0*/  FMNMX.FTZ R3, R13, R3, !PT ;  /* 0x000000030d037209 */ /* 0x000fe20007810000 */
[----:B------:R-:W-:Y:S01]  /*5ab0*/  LDSM.16.MT88.4 R76, [R197+0x2000] ;  /* 0x00200000c54c783b */ /* 0x000fe20000004200 */
[----:B------:R-:W-:Y:S02]  /*5ac0*/  ISETP.LT.OR P0, PT, R2, 0x2, P0 ;  /* 0x000000020200780c */ /* 0x000fe40000701670 */
[----:B------:R-:W-:Y:S02]  /*5ad0*/  FMNMX.FTZ R3, R15, R3, !PT ;  /* 0x000000030f037209 */ /* 0x000fe40007810000 */
[----:B------:R-:W-:-:S02]  /*5ae0*/  FSEL R7, R73, -INF , !P0 ;  /* 0xff80000049077808 */ /* 0x000fc40004000000 */
[----:B------:R-:W-:Y:S01]  /*5af0*/  ISETP.GT.AND P0, PT, R0, 0x8, P1 ;  /* 0x000000080000780c */ /* 0x000fe20000f04270 */
[----:B------:R-:W-:Y:S01]  /*5b00*/  LDSM.16.MT88.4 R72, [R197+0x800] ;  /* 0x00080000c548783b */ /* 0x000fe20000004200 */
[----:B------:R-:W-:Y:S02]  /*5b10*/  FMNMX.FTZ R3, R22, R3, !PT ;  /* 0x0000000316037209 */ /* 0x000fe40007810000 */
[----:B------:R-:W-:Y:S02]  /*5b20*/  ISETP.LT.OR P0, PT, R2, 0x9, P0 ;  /* 0x000000090200780c */ /* 0x000fe40000701670 */
[----:B------:R-:W-:Y:S02]  /*5b30*/  FMNMX.FTZ R3, R23, R3, !PT ;  /* 0x0000000317037209 */ /* 0x000fe40007810000 */
[----:B------:R-:W-:Y:S02]  /*5b40*/  FSEL R10, R70, -INF , !P0 ;  /* 0xff800000460a7808 */ /* 0x000fe40004000000 */
[----:B------:R-:W-:Y:S01]  /*5b50*/  ISETP.GT.AND P0, PT, R0, 0x9, P1 ;  /* 0x000000090000780c */ /* 0x000fe20000f04270 */
[----:B------:R-:W-:Y:S01]  /*5b60*/  LDSM.16.MT88.4 R68, [R194+0x2000] ;  /* 0x00200000c244783b */ /* 0x000fe20000004200 */
[----:B------:R-:W-:-:S02]  /*5b70*/  FMNMX.FTZ R3, R24, R3, !PT ;  /* 0x0000000318037209 */ /* 0x000fc40007810000 */
[----:B------:R-:W-:Y:S02]  /*5b80*/  ISETP.LT.OR P0, PT, R2, 0xa, P0 ;  /* 0x0000000a0200780c */ /* 0x000fe40000701670 */
[----:B------:R-:W-:Y:S02]  /*5b90*/  FMNMX.FTZ R3, R106, R3, !PT ;  /* 0x000000036a037209 */ /* 0x000fe40007810000 */
[----:B------:R-:W-:Y:S02]  /*5ba0*/  FSEL R14, R56, -INF , !P0 ;  /* 0xff800000380e7808 */ /* 0x000fe40004000000 */
[----:B------:R-:W-:Y:S01]  /*5bb0*/  ISETP.GT.AND P0, PT, R0, 0x10, P1 ;  /* 0x000000100000780c */ /* 0x000fe20000f04270 */
[----:B------:R-:W-:Y:S01]  /*5bc0*/  LDSM.16.MT88.4 R56, [R197+0x2800] ;  /* 0x00280000c538783b */ /* 0x000fe20000004200 */
[----:B------:R-:W-:Y:S02]  /*5bd0*/  FMNMX.FTZ R4, R6, R7, !PT ;  /* 0x0000000706047209 */ /* 0x000fe40007810000 */
[----:B------:R-:W-:-:S02]  /*5be0*/  ISETP.LT.OR P0, PT, R2, 0x11, P0 ;  /* 0x000000110200780c */ /* 0x000fc40000701670 */
[----:B------:R-:W-:Y:S02]  /*5bf0*/  FMNMX.FTZ R3, R105, R3, !PT ;  /* 0x0000000369037209 */ /* 0x000fe40007810000 */
[----:B------:R-:W-:Y:S02]  /*5c00*/  FSEL R20, R53, -INF , !P0 ;  /* 0xff80000035147808 */ /* 0x000fe40004000000 */
[----:B------:R-:W-:Y:S02]  /*5c10*/  ISETP.GT.AND P0, PT, R0, 0x11, P1 ;  /* 0x000000110000780c */ /* 0x000fe40000f04270 */
[----:B------:R-:W-:Y:S02]  /*5c20*/  FMNMX.FTZ R4, R10, R4, !PT ;  /* 0x000000040a047209 */ /* 0x000fe40007810000 */
[----:B------:R-:W-:Y:S02]  /*5c30*/  ISETP.LT.OR P0, PT, R2, 0x12, P0 ;  /* 0x000000120200780c */ /* 0x000fe40000701670 */
[----:B------:R-:W-:-:S02]  /*5c40*/  FMNMX.FTZ R3, R104, R3, !PT ;  /* 0x0000000368037209 */ /* 0x000fc40007810000 */
[----:B------:R-:W-:Y:S02]  /*5c50*/  FSEL R21, R43, -INF , !P0 ;  /* 0xff8000002b157808 */ /* 0x000fe40004000000 */
[----:B------:R-:W-:Y:S02]  /*5c60*/  ISETP.GT.AND P0, PT, R0, 0x18, P1 ;  /* 0x000000180000780c */ /* 0x000fe40000f04270 */
[----:B------:R-:W-:Y:S02]  /*5c70*/  FMNMX.FTZ R4, R14, R4, !PT ;  /* 0x000000040e047209 */ /* 0x000fe40007810000 */
[----:B------:R-:W-:Y:S02]  /*5c80*/  ISETP.LT.OR P0, PT, R2, 0x19, P0 ;  /* 0x000000190200780c */ /* 0x000fe40000701670 */
[----:B------:R-:W-:Y:S02]  /*5c90*/  FMNMX.FTZ R3, R103, R3, !PT ;  /* 0x0000000367037209 */ /* 0x000fe40007810000 */
[----:B------:R-:W-:-:S02]  /*5ca0*/  FSEL R52, R42, -INF , !P0 ;  /* 0xff8000002a347808 */ /* 0x000fc40004000000 */
[----:B------:R-:W-:Y:S02]  /*5cb0*/  ISETP.GT.AND P0, PT, R0, 0x19, P1 ;  /* 0x000000190000780c */ /* 0x000fe40000f04270 */
[----:B------:R-:W-:Y:S02]  /*5cc0*/  FMNMX.FTZ R4, R20, R4, !PT ;  /* 0x0000000414047209 */ /* 0x000fe40007810000 */
[----:B------:R-:W-:Y:S02]  /*5cd0*/  ISETP.LT.OR P0, PT, R2, 0x1a, P0 ;  /* 0x0000001a0200780c */ /* 0x000fe40000701670 */
[----:B------:R-:W-:Y:S02]  /*5ce0*/  FMNMX.FTZ R3, R107, R3, !PT ;  /* 0x000000036b037209 */ /* 0x000fe40007810000 */
[----:B------:R-:W-:Y:S02]  /*5cf0*/  FSEL R53, R40, -INF , !P0 ;  /* 0xff80000028357808 */ /* 0x000fe40004000000 */
[----:B------:R-:W-:-:S02]  /*5d00*/  ISETP.GT.AND P0, PT, R0, 0x20, P1 ;  /* 0x000000200000780c */ /* 0x000fc40000f04270 */
[----:B------:R-:W-:Y:S02]  /*5d10*/  FMNMX.FTZ R4, R21, R4, !PT ;  /* 0x0000000415047209 */ /* 0x000fe40007810000 */
[----:B------:R-:W-:Y:S02]  /*5d20*/  ISETP.LT.OR P0, PT, R2, 0x21, P0 ;  /* 0x000000210200780c */ /* 0x000fe40000701670 */
[----:B------:R-:W-:Y:S02]  /*5d30*/  FMNMX.FTZ R3, R109, R3, !PT ;  /* 0x000000036d037209 */ /* 0x000fe40007810000 */
[----:B------:R-:W-:Y:S02]  /*5d40*/  FSEL R83, R33, -INF , !P0 ;  /* 0xff80000021537808 */ /* 0x000fe40004000000 */
[----:B------:R-:W-:Y:S02]  /*5d50*/  ISETP.GT.AND P0, PT, R0, 0x21, P1 ;  /* 0x000000210000780c */ /* 0x000fe40000f04270 */
        /* <DEDUP_REMOVED lines=10> */
[----:B------:R-:W-:Y:S01]  /*5e00*/  ISETP.GT.AND P0, PT, R0, 0x29, P1 ;  /* 0x000000290000780c */ /* 0x000fe20000f04270 */
[----:B------:R-:W1:Y:S01]  /*5e10*/  SHFL.BFLY PT, R5, R3, 0x2, 0x1f ;  /* 0x0c401f0003057f89 */ /* 0x000e6200000e0000 */
        /* <DEDUP_REMOVED lines=9> */
[----:B------:R-:W-:-:S04]  /*5eb0*/  ISETP.GT.AND P0, PT, R0, 0x31, P1 ;  /* 0x000000310000780c */ /* 0x000fc80000f04270 */
[----:B------:R-:W-:-:S04]  /*5ec0*/  ISETP.LT.OR P0, PT, R2, 0x32, P0 ;  /* 0x000000320200780c */ /* 0x000fc80000701670 */
[----:B------:R-:W-:Y:S02]  /*5ed0*/  FSEL R100, R19, -INF , !P0 ;  /* 0xff80000013647808 */ /* 0x000fe40004000000 */
[----:B------:R-:W-:-:S04]  /*5ee0*/  ISETP.GT.AND P0, PT, R0, 0x38, P1 ;  /* 0x000000380000780c */ /* 0x000fc80000f04270 */
[----:B------:R-:W-:-:S04]  /*5ef0*/  ISETP.LT.OR P0, PT, R2, 0x39, P0 ;  /* 0x000000390200780c */ /* 0x000fc80000701670 */
[----:B------:R-:W-:Y:S02]  /*5f00*/  FSEL R87, R18, -INF , !P0 ;  /* 0xff80000012577808 */ /* 0x000fe40004000000 */
[----:B------:R-:W-:Y:S01]  /*5f10*/  ISETP.GT.AND P0, PT, R0, 0x39, P1 ;  /* 0x000000390000780c */ /* 0x000fe20000f04270 */
[----:B------:R-:W-:Y:S01]  /*5f20*/  LDSM.16.MT88.4 R16, [R193] ;  /* 0x00000000c110783b */ /* 0x000fe20000004200 */
[----:B------:R-:W-:Y:S02]  /*5f30*/  FMNMX.FTZ R0, R101, R4, !PT ;  /* 0x0000000465007209 */ /* 0x000fe40007810000 */
[----:B------:R-:W-:Y:S02]  /*5f40*/  ISETP.LT.OR P0, PT, R2, 0x3a, P0 ;  /* 0x0000003a0200780c */ /* 0x000fe40000701670 */
[----:B------:R-:W-:Y:S02]  /*5f50*/  FMNMX.FTZ R0, R100, R0, !PT ;  /* 0x0000000064007209 */ /* 0x000fe40007810000 */
[----:B------:R-:W-:-:S02]  /*5f60*/  FSEL R82, R29, -INF , !P0 ;  /* 0xff8000001d527808 */ /* 0x000fc40004000000 */
[----:B------:R-:W-:Y:S01]  /*5f70*/  FMNMX.FTZ R2, R87, R0, !PT ;  /* 0x0000000057027209 */ /* 0x000fe20007810000 */
[----:B------:R-:W-:Y:S01]  /*5f80*/  LDSM.16.MT88.4 R28, [R196] ;  /* 0x00000000c41c783b */ /* 0x000fe20000004200 */
[----:B-1----:R-:W-:Y:S02]  /*5f90*/  FMNMX.FTZ R0, R3, R5, !PT ;  /* 0x0000000503007209 */ /* 0x002fe40007810000 */
        /* <DEDUP_REMOVED lines=19> */
[----:B--2---:R-:W-:Y:S01]  /*60d0*/  FFMA.FTZ R3, R11, c[0x0][0x2d0], -R2 ;  /* 0x0000b4000b037a23 */ /* 0x004fe20000010802 */
[----:B---3--:R-:W-:-:S03]  /*60e0*/  F2FP.PACK_AB R8, R110, R111 ;  /* 0x0000006f6e08723e */ /* 0x008fc600000000ff */
[----:B------:R1:W2:Y:S02]  /*60f0*/  MUFU.EX2 R229, R3 ;  /* 0x0000000300e57308 */ /* 0x0002a40000000800 */
[--C-:B-1----:R-:W-:Y:S02]  /*6100*/  FFMA.FTZ R3, R15, c[0x0][0x2d0], -R2.reuse ;  /* 0x0000b4000f037a23 */ /* 0x102fe40000010802 */
[----:B------:R-:W-:-:S04]  /*6110*/  FFMA.FTZ R15, R102, c[0x0][0x2d0], -R2 ;  /* 0x0000b400660f7a23 */ /* 0x000fc80000010802 */
[----:B------:R1:W-:Y:S08]  /*6120*/  MUFU.EX2 R241, R3 ;  /* 0x0000000300f17308 */ /* 0x0003f00000000800 */
[----:B------:R-:W-:Y:S01]  /*6130*/  MUFU.EX2 R15, R15 ;  /* 0x0000000f000f7308 */ /* 0x000fe20000000800 */
[----:B-1----:R-:W-:-:S07]  /*6140*/  FFMA.FTZ R3, R6, c[0x0][0x2d0], -R0 ;  /* 0x0000b40006037a23 */ /* 0x002fce0000010800 */
[----:B------:R1:W-:Y:S02]  /*6150*/  MUFU.EX2 R80, R3 ;  /* 0x0000000300507308 */ /* 0x0003e40000000800 */
[--C-:B-1----:R-:W-:Y:S02]  /*6160*/  FFMA.FTZ R3, R7, c[0x0][0x2d0], -R0.reuse ;  /* 0x0000b40007037a23 */ /* 0x102fe40000010800 */
[----:B------:R-:W1:Y:S04]  /*6170*/  LDSM.16.MT88.4 R4, [R194] ;  /* 0x00000000c204783b */ /* 0x000e680000004200 */
[----:B------:R3:W4:Y:S02]  /*6180*/  MUFU.EX2 R13, R3 ;  /* 0x00000003000d7308 */ /* 0x0007240000000800 */
[----:B---3--:R-:W-:Y:S01]  /*6190*/  FFMA.FTZ R3, R10, c[0x0][0x2d0], -R0 ;  /* 0x0000b4000a037a23 */ /* 0x008fe20000010800 */
[----:B--2---:R-:W-:-:S02]  /*61a0*/  F2FP.PACK_AB R10, R240, R229 ;  /* 0x000000e5f00a723e */ /* 0x004fc400000000ff */
[----:B----4-:R-:W-:-:S03]  /*61b0*/  F2FP.PACK_AB R9, R13, R80 ;  /* 0x000000500d09723e */ /* 0x010fc600000000ff */
[----:B------:R2:W-:Y:S02]  /*61c0*/  MUFU.EX2 R81, R3 ;  /* 0x0000000300517308 */ /* 0x0005e40000000800 */
[--C-:B--2---:R-:W-:Y:S02]  /*61d0*/  FFMA.FTZ R3, R14, c[0x0][0x2d0], -R0.reuse ;  /* 0x0000b4000e037a23 */ /* 0x104fe40000010800 */
[----:B------:R-:W-:-:S04]  /*61e0*/  FFMA.FTZ R14, R87, c[0x0][0x2d0], -R0 ;  /* 0x0000b400570e7a23 */ /* 0x000fc80000010800 */
[----:B------:R2:W3:Y:S02]  /*61f0*/  MUFU.EX2 R228, R3 ;  /* 0x0000000300e47308 */ /* 0x0004e40000000800 */
[----:B--2---:R-:W-:Y:S01]  /*6200*/  FFMA.FTZ R3, R22, c[0x0][0x2d0], -R2 ;  /* 0x0000b40016037a23 */ /* 0x004fe20000010802 */
[----:B---3--:R-:W-:-:S05]  /*6210*/  F2FP.PACK_AB R11, R228, R81 ;  /* 0x00000051e40b723e */ /* 0x008fca00000000ff */
[----:B------:R2:W3:Y:S02]  /*6220*/  MUFU.EX2 R252, R3 ;  /* 0x0000000300fc7308 */ /* 0x0004e40000000800 */
[C---:B------:R-:W-:Y:S08]  /*6230*/  HMMA.16816.F32 R40, R8.reuse, R18, RZ ;  /* 0x000000120828723c */ /* 0x040ff000000018ff */
[----:B------:R-:W-:Y:S01]  /*6240*/  HMMA.16816.F32 R44, R8, R16, RZ ;  /* 0x00000010082c723c */ /* 0x000fe200000018ff */
[----:B--2---:R-:W-:-:S04]  /*6250*/  FFMA.FTZ R3, R23, c[0x0][0x2d0], -R2 ;  /* 0x0000b40017037a23 */ /* 0x004fc80000010802 */
[----:B------:R2:W-:Y:S03]  /*6260*/  MUFU.EX2 R251, R3 ;  /* 0x0000000300fb7308 */ /* 0x0005e60000000800 */
[C---:B------:R-:W-:Y:S08]  /*6270*/  HMMA.16816.F32 R16, R8.reuse, R48, RZ ;  /* 0x000000300810723c */ /* 0x040ff000000018ff */
[----:B------:R-:W-:Y:S01]  /*6280*/  HMMA.16816.F32 R64, R8, R50, RZ ;  /* 0x000000320840723c */ /* 0x000fe200000018ff */
[----:B------:R-:W-:Y:S01]  /*6290*/  LDSM.16.MT88.4 R48, [R196+0x800] ;  /* 0x00080000c430783b */ /* 0x000fe20000004200 */
[----:B--2---:R-:W-:-:S06]  /*62a0*/  FFMA.FTZ R3, R24, c[0x0][0x2d0], -R2 ;  /* 0x0000b40018037a23 */ /* 0x004fcc0000010802 */
[----:B-1----:R-:W-:Y:S01]  /*62b0*/  HMMA.16816.F32 R24, R8, R4, RZ ;  /* 0x000000040818723c */ /* 0x002fe200000018ff */
[----:B------:R1:W2:Y:S06]  /*62c0*/  MUFU.EX2 R124, R3 ;  /* 0x00000003007c7308 */ /* 0x0002ac0000000800 */
[----:B---3--:R-:W-:Y:S01]  /*62d0*/  F2FP.PACK_AB R4, R252, R241 ;  /* 0x000000f1fc04723e */ /* 0x008fe200000000ff */
[----:B-1----:R-:W-:-:S04]  /*62e0*/  FFMA.FTZ R3, R20, c[0x0][0x2d0], -R0 ;  /* 0x0000b40014037a23 */ /* 0x002fc80000010800 */
[----:B------:R1:W-:Y:S02]  /*62f0*/  MUFU.EX2 R135, R3 ;  /* 0x0000000300877308 */ /* 0x0003e40000000800 */
[--C-:B-1----:R-:W-:Y:S02]  /*6300*/  FFMA.FTZ R3, R21, c[0x0][0x2d0], -R0.reuse ;  /* 0x0000b40015037a23 */ /* 0x102fe40000010800 */
[----:B------:R-:W-:Y:S04]  /*6310*/  HMMA.16816.F32 R20, R8, R6, RZ ;  /* 0x000000060814723c */ /* 0x000fe800000018ff */
[----:B------:R1:W3:Y:S03]  /*6320*/  MUFU.EX2 R127, R3 ;  /* 0x00000003007f7308 */ /* 0x0002e60000000800 */
[----:B--2---:R-:W-:Y:S01]  /*6330*/  F2FP.PACK_AB R6, R124, R251 ;  /* 0x000000fb7c06723e */ /* 0x004fe200000000ff */
[----:B-1----:R-:W-:Y:S01]  /*6340*/  FFMA.FTZ R3, R52, c[0x0][0x2d0], -R0 ;  /* 0x0000b40034037a23 */ /* 0x002fe20000010800 */
[----:B---3--:R-:W-:-:S03]  /*6350*/  F2FP.PACK_AB R5, R127, R135 ;  /* 0x000000877f05723e */ /* 0x008fc600000000ff */
[----:B------:R1:W-:Y:S02]  /*6360*/  MUFU.EX2 R126, R3 ;  /* 0x00000003007e7308 */ /* 0x0003e40000000800 */
[----:B-1----:R-:W-:Y:S02]  /*6370*/  FFMA.FTZ R3, R53, c[0x0][0x2d0], -R0 ;  /* 0x0000b40035037a23 */ /* 0x002fe40000010800 */
[----:B------:R-:W-:Y:S04]  /*6380*/  HMMA.16816.F32 R52, R8, R28, RZ ;  /* 0x0000001c0834723c */ /* 0x000fe800000018ff */
[----:B------:R-:W1:Y:S02]  /*6390*/  MUFU.EX2 R237, R3 ;  /* 0x0000000300ed7308 */ /* 0x000e640000000800 */
[----:B-1----:R-:W-:Y:S01]  /*63a0*/  F2FP.PACK_AB R7, R237, R126 ;  /* 0x0000007eed07723e */ /* 0x002fe200000000ff */
[----:B------:R-:W-:-:S02]  /*63b0*/  FFMA.FTZ R3, R106, c[0x0][0x2d0], -R2 ;  /* 0x0000b4006a037a23 */ /* 0x000fc40000010802 */
[----:B------:R-:W-:-:S03]  /*63c0*/  IMAD.MOV.U32 R106, RZ, RZ, R125 ;  /* 0x000000ffff6a7224 */ /* 0x000fc600078e007d */
[----:B------:R1:W-:Y:S01]  /*63d0*/  MUFU.EX2 R248, R3 ;  /* 0x0000000300f87308 */ /* 0x0003e20000000800 */
[C---:B------:R-:W-:Y:S01]  /*63e0*/  HMMA.16816.F32 R144, R4.reuse, R38, R40 ;  /* 0x000000260490723c */ /* 0x040fe20000001828 */
[----:B------:R-:W2:Y:S07]  /*63f0*/  LDSM.16.MT88.4 R40, [R194+0x2800] ;  /* 0x00280000c228783b */ /* 0x000eae0000004200 */
[----:B------:R-:W-:Y:S01]  /*6400*/  HMMA.16816.F32 R136, R4, R36, R44 ;  /* 0x000000240488723c */ /* 0x000fe2000000182c */
[----:B------:R-:W3:Y:S01]  /*6410*/  LDSM.16.MT88.4 R44, [R193+0x2800] ;  /* 0x00280000c12c783b */ /* 0x000ee20000004200 */
[----:B-1----:R-:W-:-:S06]  /*6420*/  FFMA.FTZ R3, R105, c[0x0][0x2d0], -R2 ;  /* 0x0000b40069037a23 */ /* 0x002fcc0000010802 */
[C---:B------:R-:W-:Y:S01]  /*6430*/  HMMA.16816.F32 R224, R4.reuse, R32, R24 ;  /* 0x0000002004e0723c */ /* 0x040fe20000001818 */
[----:B------:R-:W-:Y:S01]  /*6440*/  IMAD.MOV.U32 R105, RZ, RZ, R124 ;  /* 0x000000ffff697224 */ /* 0x000fe200078e007c */
[----:B------:R1:W4:Y:S06]  /*6450*/  MUFU.EX2 R239, R3 ;  /* 0x0000000300ef7308 */ /* 0x00032c0000000800 */
[----:B------:R-:W-:Y:S08]  /*6460*/  HMMA.16816.F32 R152, R4, R34, R20 ;  /* 0x000000220498723c */ /* 0x000ff00000001814 */
[----:B------:R-:W-:Y:S01]  /*6470*/  HMMA.16816.F32 R36, R8, R30, RZ ;  /* 0x0000001e0824723c */ /* 0x000fe200000018ff */
[----:B-1----:R-:W-:-:S04]  /*6480*/  FFMA.FTZ R3, R104, c[0x0][0x2d0], -R2 ;  /* 0x0000b40068037a23 */ /* 0x002fc80000010802 */
[----:B------:R1:W-:Y:S03]  /*6490*/  MUFU.EX2 R250, R3 ;  /* 0x0000000300fa7308 */ /* 0x0003e60000000800 */
[C---:B------:R-:W-:Y:S08]  /*64a0*/  HMMA.16816.F32 R24, R8.reuse, R68, RZ ;  /* 0x000000440818723c */ /* 0x040ff000000018ff */
[----:B------:R-:W-:Y:S01]  /*64b0*/  HMMA.16816.F32 R20, R8, R70, RZ ;  /* 0x000000460814723c */ /* 0x000fe200000018ff */
[----:B------:R-:W5:Y:S01]  /*64c0*/  LDSM.16.MT88.4 R68, [R196+0x2000] ;  /* 0x00200000c444783b */ /* 0x000f620000004200 */
[----:B-1----:R-:W-:-:S06]  /*64d0*/  FFMA.FTZ R3, R103, c[0x0][0x2d0], -R2 ;  /* 0x0000b40067037a23 */ /* 0x002fcc0000010802 */
[----:B------:R-:W-:Y:S01]  /*64e0*/  HMMA.16816.F32 R28, R8, R62, RZ ;  /* 0x0000003e081c723c */ /* 0x000fe200000018ff */
[----:B------:R1:W1:Y:S07]  /*64f0*/  MUFU.EX2 R249, R3 ;  /* 0x0000000300f97308 */ /* 0x00026e0000000800 */
[----:B------:R-:W-:Y:S08]  /*6500*/  HMMA.16816.F32 R220, R4, R72, R16 ;  /* 0x0000004804dc723c */ /* 0x000ff00000001810 */
[----:B------:R-:W-:Y:S01]  /*6510*/  HMMA.16816.F32 R32, R8, R60, RZ ;  /* 0x0000003c0820723c */ /* 0x000fe200000018ff */
[----:B-1----:R-:W-:-:S04]  /*6520*/  FFMA.FTZ R3, R83, c[0x0][0x2d0], -R0 ;  /* 0x0000b40053037a23 */ /* 0x002fc80000010800 */
[----:B------:R1:W-:Y:S03]  /*6530*/  MUFU.EX2 R125, R3 ;  /* 0x00000003007d7308 */ /* 0x0003e60000000800 */
[C---:B------:R-:W-:Y:S08]  /*6540*/  HMMA.16816.F32 R16, R8.reuse, R76, RZ ;  /* 0x0000004c0810723c */ /* 0x040ff000000018ff */
[----:B------:R-:W-:Y:S01]  /*6550*/  HMMA.16816.F32 R60, R8, R78, RZ ;  /* 0x0000004e083c723c */ /* 0x000fe200000018ff */
[----:B-1----:R-:W-:-:S07]  /*6560*/  FADD.FTZ R3, R111, R110 ;  /* 0x0000006e6f037221 */ /* 0x002fce0000010000 */
[----:B------:R-:W-:Y:S01]  /*6570*/  HMMA.16816.F32 R160, R4, R74, R64 ;  /* 0x0000004a04a0723c */ /* 0x000fe20000001840 */
[----:B------:R-:W1:Y:S01]  /*6580*/  LDSM.16.MT88.4 R64, [R193+0x4000] ;  /* 0x00400000c140783b */ /* 0x000e620000004200 */
[----:B------:R-:W-:Y:S02]  /*6590*/  FADD.FTZ R229, R229, R3 ;  /* 0x00000003e5e57221 */ /* 0x000fe40000010000 */
[----:B------:R-:W-:-:S04]  /*65a0*/  FFMA.FTZ R3, R100, c[0x0][0x2d0], -R0 ;  /* 0x0000b40064037a23 */ /* 0x000fc80000010800 */
[C---:B--2---:R-:W-:Y:S01]  /*65b0*/  HMMA.16816.F32 R180, R4.reuse, R40, R24 ;  /* 0x0000002804b4723c */ /* 0x044fe20000001818 */
[----:B------:R-:W2:Y:S07]  /*65c0*/  LDSM.16.MT88.4 R24, [R196+0x2800] ;  /* 0x00280000c418783b */ /* 0x000eae0000004200 */
[C---:B---3--:R-:W-:Y:S01]  /*65d0*/  HMMA.16816.F32 R72, R4.reuse, R46, R28 ;  /* 0x0000002e0448723c */ /* 0x048fe2000000181c */
[----:B------:R-:W3:Y:S07]  /*65e0*/  LDSM.16.MT88.4 R28, [R194+0x4000] ;  /* 0x00400000c21c783b */ /* 0x000eee0000004200 */
[C---:B------:R-:W-:Y:S01]  /*65f0*/  HMMA.16816.F32 R184, R4.reuse, R44, R32 ;  /* 0x0000002c04b8723c */ /* 0x040fe20000001820 */
[----:B------:R-:W1:Y:S07]  /*6600*/  LDSM.16.MT88.4 R44, [R193+0x4800] ;  /* 0x00480000c12c783b */ /* 0x000e6e0000004200 */
[C---:B------:R-:W-:Y:S08]  /*6610*/  HMMA.16816.F32 R176, R4.reuse, R56, R16 ;  /* 0x0000003804b0723c */ /* 0x040ff00000001810 */
[C---:B------:R-:W-:Y:S01]  /*6620*/  HMMA.16816.F32 R168, R4.reuse, R58, R60 ;  /* 0x0000003a04a8723c */ /* 0x040fe2000000183c */
[----:B------:R-:W2:Y:S04]  /*6630*/  LDSM.16.MT88.4 R56, [R197+0x4000] ;  /* 0x00400000c538783b */ /* 0x000ea80000004200 */
[----:B------:R-:W-:Y:S03]  /*6640*/  LDSM.16.MT88.4 R60, [R196+0x4000] ;  /* 0x00400000c43c783b */ /* 0x000fe60000004200 */
[----:B------:R-:W-:Y:S01]  /*6650*/  HMMA.16816.F32 R76, R4, R42, R20 ;  /* 0x0000002a044c723c */ /* 0x000fe20000001814 */
[----:B------:R-:W2:Y:S07]  /*6660*/  LDSM.16.MT88.4 R40, [R194+0x4800] ;  /* 0x00480000c228783b */ /* 0x000eae0000004200 */
[C---:B-----5:R-:W-:Y:S08]  /*6670*/  HMMA.16816.F32 R20, R8.reuse, R68, RZ ;  /* 0x000000440814723c */ /* 0x060ff000000018ff */
[----:B------:R-:W-:Y:S08]  /*6680*/  HMMA.16816.F32 R16, R8, R70, RZ ;  /* 0x000000460810723c */ /* 0x000ff000000018ff */
[----:B------:R-:W-:Y:S08]  /*6690*/  HMMA.16816.F32 R172, R4, R50, R36 ;  /* 0x0000003204ac723c */ /* 0x000ff00000001824 */
[----:B-1----:R-:W-:Y:S08]  /*66a0*/  HMMA.16816.F32 R36, R8, R64, RZ ;  /* 0x000000400824723c */ /* 0x002ff000000018ff */
[C---:B------:R-:W-:Y:S01]  /*66b0*/  HMMA.16816.F32 R188, R4.reuse, R48, R52 ;  /* 0x0000003004bc723c */ /* 0x040fe20000001834 */
[----:B------:R-:W1:Y:S04]  /*66c0*/  LDSM.16.MT88.4 R52, [R197+0x4800] ;  /* 0x00480000c534783b */ /* 0x000e680000004200 */
[----:B------:R-:W-:Y:S03]  /*66d0*/  LDSM.16.MT88.4 R48, [R196+0x4800] ;  /* 0x00480000c430783b */ /* 0x000fe60000004200 */
[----:B--2---:R-:W-:Y:S08]  /*66e0*/  HMMA.16816.F32 R164, R4, R24, R20 ;  /* 0x0000001804a4723c */ /* 0x004ff00000001814 */
[C---:B------:R-:W-:Y:S01]  /*66f0*/  HMMA.16816.F32 R32, R8.reuse, R66, RZ ;  /* 0x000000420820723c */ /* 0x040fe200000018ff */
[----:B------:R-:W2:Y:S07]  /*6700*/  LDSM.16.MT88.4 R64, [R193+0x6000] ;  /* 0x00600000c140783b */ /* 0x000eae0000004200 */
[----:B---3--:R-:W-:Y:S08]  /*6710*/  HMMA.16816.F32 R20, R8, R28, RZ ;  /* 0x0000001c0814723c */ /* 0x008ff000000018ff */
[----:B------:R-:W-:Y:S08]  /*6720*/  HMMA.16816.F32 R156, R4, R26, R16 ;  /* 0x0000001a049c723c */ /* 0x000ff00000001810 */
[----:B------:R-:W-:Y:S08]  /*6730*/  HMMA.16816.F32 R16, R8, R30, RZ ;  /* 0x0000001e0810723c */ /* 0x000ff000000018ff */
[----:B------:R-:W-:Y:S01]  /*6740*/  HMMA.16816.F32 R148, R4, R44, R36 ;  /* 0x0000002c0494723c */ /* 0x000fe20000001824 */
[----:B------:R-:W3:Y:S07]  /*6750*/  LDSM.16.MT88.4 R36, [R194+0x6000] ;  /* 0x00600000c224783b */ /* 0x000eee0000004200 */
[----:B------:R-:W-:Y:S08]  /*6760*/  HMMA.16816.F32 R28, R8, R58, RZ ;  /* 0x0000003a081c723c */ /* 0x000ff000000018ff */
[C---:B------:R-:W-:Y:S01]  /*6770*/  HMMA.16816.F32 R128, R4.reuse, R46, R32 ;  /* 0x0000002e0480723c */ /* 0x040fe20000001820 */
[----:B------:R-:W5:Y:S07]  /*6780*/  LDSM.16.MT88.4 R44, [R193+0x6800] ;  /* 0x00680000c12c783b */ /* 0x000f6e0000004200 */
[----:B------:R-:W-:Y:S08]  /*6790*/  HMMA.16816.F32 R140, R4, R40, R20 ;  /* 0x00000028048c723c */ /* 0x000ff00000001814 */
[C---:B------:R-:W-:Y:S08]  /*67a0*/  HMMA.16816.F32 R20, R8.reuse, R62, RZ ;  /* 0x0000003e0814723c */ /* 0x040ff000000018ff */
[----:B------:R-:W-:Y:S08]  /*67b0*/  HMMA.16816.F32 R32, R8, R56, RZ ;  /* 0x000000380820723c */ /* 0x000ff000000018ff */
[C---:B-1----:R-:W-:Y:S01]  /*67c0*/  HMMA.16816.F32 R112, R4.reuse, R54, R28 ;  /* 0x000000360470723c */ /* 0x042fe2000000181c */
[----:B------:R-:W1:Y:S07]  /*67d0*/  LDSM.16.MT88.4 R28, [R194+0x6800] ;  /* 0x00680000c21c783b */ /* 0x000e6e0000004200 */
[----:B------:R-:W-:Y:S08]  /*67e0*/  HMMA.16816.F32 R120, R4, R42, R16 ;  /* 0x0000002a0478723c */ /* 0x000ff00000001810 */
[----:B--2---:R-:W-:Y:S08]  /*67f0*/  HMMA.16816.F32 R16, R8, R64, RZ ;  /* 0x000000400810723c */ /* 0x004ff000000018ff */
[C---:B------:R-:W-:Y:S08]  /*6800*/  HMMA.16816.F32 R92, R4.reuse, R50, R20 ;  /* 0x00000032045c723c */ /* 0x040ff00000001814 */
[----:B------:R-:W-:Y:S01]  /*6810*/  HMMA.16816.F32 R116, R4, R52, R32 ;  /* 0x000000340474723c */ /* 0x000fe20000001820 */
[----:B------:R-:W2:Y:S07]  /*6820*/  LDSM.16.MT88.4 R32, [R197+0x6000] ;  /* 0x00600000c520783b */ /* 0x000eae0000004200 */
[C---:B---3--:R-:W-:Y:S08]  /*6830*/  HMMA.16816.F32 R20, R8.reuse, R36, RZ ;  /* 0x000000240814723c */ /* 0x048ff000000018ff */
[----:B------:R-:W-:Y:S08]  /*6840*/  HMMA.16816.F32 R24, R8, R60, RZ ;  /* 0x0000003c0818723c */ /* 0x000ff000000018ff */
[----:B-----5:R-:W-:Y:S08]  /*6850*/  HMMA.16816.F32 R88, R4, R44, R16 ;  /* 0x0000002c0458723c */ /* 0x020ff00000001810 */
[----:B------:R-:W-:Y:S08]  /*6860*/  HMMA.16816.F32 R16, R8, R38, RZ ;  /* 0x000000260810723c */ /* 0x000ff000000018ff */
[C---:B-1----:R-:W-:Y:S01]  /*6870*/  HMMA.16816.F32 R56, R4.reuse, R28, R20 ;  /* 0x0000001c0438723c */ /* 0x042fe20000001814 */
[----:B------:R-:W1:Y:S07]  /*6880*/  LDSM.16.MT88.4 R20, [R197+0x6800] ;  /* 0x00680000c514783b */ /* 0x000e6e0000004200 */
[----:B------:R-:W-:Y:S08]  /*6890*/  HMMA.16816.F32 R96, R4, R48, R24 ;  /* 0x000000300460723c */ /* 0x000ff00000001818 */
[----:B------:R-:W-:Y:S08]  /*68a0*/  HMMA.16816.F32 R24, R8, R66, RZ ;  /* 0x000000420818723c */ /* 0x000ff000000018ff */
[----:B------:R-:W-:Y:S08]  /*68b0*/  HMMA.16816.F32 R52, R4, R30, R16 ;  /* 0x0000001e0434723c */ /* 0x000ff00000001810 */
[----:B--2---:R-:W-:Y:S08]  /*68c0*/  HMMA.16816.F32 R16, R8, R32, RZ ;  /* 0x000000200810723c */ /* 0x004ff000000018ff */
[C---:B------:R-:W-:Y:S11]  /*68d0*/  HMMA.16816.F32 R60, R4.reuse, R46, R24 ;  /* 0x0000002e043c723c */ /* 0x040ff60000001818 */
[----:B------:R-:W-:Y:S05]  /*68e0*/  @!UPT UIADD3 URZ, URZ, URZ, URZ ;  /* 0x0000003f3f3ff290 */ /* 0x000fea000fffe03f */
[----:B-1----:R-:W-:Y:S08]  /*68f0*/  HMMA.16816.F32 R44, R4, R20, R16 ;  /* 0x00000014042c723c */ /* 0x002ff00000001810 */
[----:B------:R-:W-:Y:S11]  /*6900*/  HMMA.16816.F32 R16, R8, R34, RZ ;  /* 0x000000220810723c */ /* 0x000ff600000018ff */
[----:B------:R-:W-:Y:S11]  /*6910*/  @!UPT UIADD3 URZ, URZ, URZ, URZ ;  /* 0x0000003f3f3ff290 */ /* 0x000ff6000fffe03f */
[----:B------:R-:W-:Y:S02]  /*6920*/  @!UPT UIADD3 URZ, URZ, URZ, URZ ;  /* 0x0000003f3f3ff290 */ /* 0x000fe4000fffe03f */
[----:B------:R-:W-:Y:S01]  /*6930*/  HMMA.16816.F32 R36, R4, R22, R16 ;  /* 0x000000160424723c */ /* 0x000fe20000001810 */
[----:B------:R-:W1:Y:S07]  /*6940*/  LDSM.16.MT88.4 R16, [R196+0x6000] ;  /* 0x00600000c410783b */ /* 0x000e6e0000004200 */
[C---:B-1----:R-:W-:Y:S08]  /*6950*/  HMMA.16816.F32 R20, R8.reuse, R16, RZ ;  /* 0x000000100814723c */ /* 0x042ff000000018ff */
[----:B------:R-:W-:Y:S01]  /*6960*/  HMMA.16816.F32 R8, R8, R18, RZ ;  /* 0x000000120808723c */ /* 0x000fe200000018ff */
[----:B------:R-:W1:Y:S11]  /*6970*/  LDSM.16.MT88.4 R16, [R196+0x6800] ;  /* 0x00680000c410783b */ /* 0x000e760000004200 */
[----:B------:R-:W-:Y:S04]  /*6980*/  @!UPT UIADD3 URZ, URZ, URZ, URZ ;  /* 0x0000003f3f3ff290 */ /* 0x000fe8000fffe03f */
[C---:B-1----:R-:W-:Y:S07]  /*6990*/  HMMA.16816.F32 R28, R4.reuse, R16, R20 ;  /* 0x00000010041c723c */ /* 0x042fee0000001814 */
[----:B------:R-:W-:Y:S01]  /*69a0*/  FFMA.FTZ R17, R108, c[0x0][0x2d0], -R2 ;  /* 0x0000b4006c117a23 */ /* 0x000fe20000010802 */
[----:B------:R-:W-:Y:S01]  /*69b0*/  HMMA.16816.F32 R20, R4, R18, R8 ;  /* 0x000000120414723c */ /* 0x000fe20000001808 */
[----:B------:R-:W1:Y:S01]  /*69c0*/  LDSM.16.MT88.4 R8, [R193+0x1000] ;  /* 0x00100000c108783b */ /* 0x000e620000004200 */
[----:B------:R-:W-:-:S03]  /*69d0*/  FFMA.FTZ R16, R82, c[0x0][0x2d0], -R0 ;  /* 0x0000b40052107a23 */ /* 0x000fc60000010800 */
[----:B------:R-:W-:Y:S02]  /*69e0*/  MUFU.EX2 R17, R17 ;  /* 0x0000001100117308 */ /* 0x000fe40000000800 */
[--C-:B------:R-:W-:Y:S01]  /*69f0*/  FFMA.FTZ R19, R107, c[0x0][0x2d0], -R2.reuse ;  /* 0x0000b4006b137a23 */ /* 0x100fe20000010802 */
[----:B----4-:R-:W-:Y:S01]  /*6a00*/  F2FP.PACK_AB R4, R239, R248 ;  /* 0x000000f8ef04723e */ /* 0x010fe200000000ff */
[----:B------:R-:W-:Y:S01]  /*6a10*/  FFMA.FTZ R18, R109, c[0x0][0x2d0], -R2 ;  /* 0x0000b4006d127a23 */ /* 0x000fe20000010802 */
[----:B------:R-:W-:Y:S01]  /*6a20*/  F2FP.PACK_AB R6, R249, R250 ;  /* 0x000000faf906723e */ /* 0x000fe200000000ff */
[--C-:B------:R-:W-:Y:S02]  /*6a30*/  FFMA.FTZ R2, R84, c[0x0][0x2d0], -R0.reuse ;  /* 0x0000b40054027a23 */ /* 0x100fe40000010800 */
[----:B------:R-:W-:Y:S08]  /*6a40*/  MUFU.EX2 R19, R19 ;  /* 0x0000001300137308 */ /* 0x000ff00000000800 */
[----:B------:R2:W3:Y:S08]  /*6a50*/  MUFU.EX2 R124, R2 ;  /* 0x00000002007c7308 */ /* 0x0004f00000000800 */
[----:B------:R-:W-:Y:S01]  /*6a60*/  MUFU.EX2 R18, R18 ;  /* 0x0000001200127308 */ /* 0x000fe20000000800 */
[----:B--2---:R-:W-:Y:S01]  /*6a70*/  FFMA.FTZ R2, R85, c[0x0][0x2d0], -R0 ;  /* 0x0000b40055027a23 */ /* 0x004fe20000010800 */
[----:B---3--:R-:W-:-:S06]  /*6a80*/  F2FP.PACK_AB R5, R124, R125 ;  /* 0x0000007d7c05723e */ /* 0x008fcc00000000ff */
[----:B------:R2:W-:Y:S02]  /*6a90*/  MUFU.EX2 R133, R2 ;  /* 0x0000000200857308 */ /* 0x0005e40000000800 */
[----:B--2---:R-:W-:-:S06]  /*6aa0*/  FFMA.FTZ R2, R86, c[0x0][0x2d0], -R0 ;  /* 0x0000b40056027a23 */ /* 0x004fcc0000010800 */
[----:B------:R-:W2:Y:S02]  /*6ab0*/  MUFU.EX2 R134, R2 ;  /* 0x0000000200867308 */ /* 0x000ea40000000800 */
[----:B--2---:R-:W-:Y:S01]  /*6ac0*/  F2FP.PACK_AB R7, R134, R133 ;  /* 0x000000858607723e */ /* 0x004fe200000000ff */
[----:B------:R-:W-:Y:S02]  /*6ad0*/  FADD.FTZ R2, R80, R13 ;  /* 0x0000000d50027221 */ /* 0x000fe40000010000 */
[----:B------:R-:W-:Y:S02]  /*6ae0*/  FFMA.FTZ R13, R101, c[0x0][0x2d0], -R0 ;  /* 0x0000b400650d7a23 */ /* 0x000fe40000010800 */
[----:B------:R-:W-:Y:S02]  /*6af0*/  FADD.FTZ R0, R81, R2 ;  /* 0x0000000251007221 */ /* 0x000fe40000010000 */
[----:B-1----:R-:W-:Y:S01]  /*6b00*/  HMMA.16816.F32 R136, R4, R8, R136 ;  /* 0x000000080488723c */ /* 0x002fe20000001888 */
[----:B------:R-:W-:-:S02]  /*6b10*/  IMAD.MOV.U32 R2, RZ, RZ, R240 ;  /* 0x000000ffff027224 */ /* 0x000fc400078e00f0 */
[----:B------:R-:W-:Y:S02]  /*6b20*/  FADD.FTZ R0, R228, R0 ;  /* 0x00000000e4007221 */ /* 0x000fe40000010000 */
[----:B------:R-:W-:Y:S02]  /*6b30*/  FADD.FTZ R2, R2, R229 ;  /* 0x000000e502027221 */ /* 0x000fe40000010000 */
[----:B------:R-:W-:Y:S01]  /*6b40*/  FADD.FTZ R0, R135, R0 ;  /* 0x0000000087007221 */ /* 0x000fe20000010000 */
[----:B------:R-:W-:Y:S01]  /*6b50*/  HMMA.16816.F32 R24, R4, R10, R144 ;  /* 0x0000000a0418723c */ /* 0x000fe20000001890 */
[----:B------:R-:W1:Y:S02]  /*6b60*/  LDSM.16.MT88.4 R8, [R194+0x1000] ;  /* 0x00100000c208783b */ /* 0x000e640000004200 */
[----:B------:R-:W-:-:S04]  /*6b70*/  FADD.FTZ R0, R127, R0 ;  /* 0x000000007f007221 */ /* 0x000fc80000010000 */
[----:B------:R-:W-:-:S04]  /*6b80*/  FADD.FTZ R0, R126, R0 ;  /* 0x000000007e007221 */ /* 0x000fc80000010000 */
[----:B------:R-:W-:-:S04]  /*6b90*/  FADD.FTZ R0, R237, R0 ;  /* 0x00000000ed007221 */ /* 0x000fc80000010000 */
[----:B------:R-:W-:-:S04]  /*6ba0*/  FADD.FTZ R0, R125, R0 ;  /* 0x000000007d007221 */ /* 0x000fc80000010000 */
[----:B------:R-:W-:-:S04]  /*6bb0*/  FADD.FTZ R0, R124, R0 ;  /* 0x000000007c007221 */ /* 0x000fc80000010000 */
[----:B------:R-:W-:-:S04]  /*6bc0*/  FADD.FTZ R0, R133, R0 ;  /* 0x0000000085007221 */ /* 0x000fc80000010000 */
        /* <DEDUP_REMOVED lines=20> */
[----:B------:R-:W-:Y:S01]  /*6d10*/  IMAD.MOV.U32 R167, RZ, RZ, R105 ;  /* 0x000000ffffa77224 */ /* 0x000fe200078e0069 */
[----:B------:R-:W-:Y:S01]  /*6d20*/  HMMA.16816.F32 R220, R4, R10, R156 ;  /* 0x0000000a04dc723c */ /* 0x000fe2000000189c */
[----:B------:R-:W1:Y:S01]  /*6d30*/  LDSM.16.MT88.4 R8, [R193+0x5000] ;  /* 0x00500000c108783b */ /* 0x000e620000004200 */
[----:B------:R-:W-:-:S02]  /*6d40*/  IMAD.MOV.U32 R166, RZ, RZ, R106 ;  /* 0x000000ffffa67224 */ /* 0x000fc400078e006a */
[----:B------:R-:W-:Y:S02]  /*6d50*/  IMAD.MOV.U32 R165, RZ, RZ, R243 ;  /* 0x000000ffffa57224 */ /* 0x000fe400078e00f3 */
[----:B------:R-:W-:Y:S02]  /*6d60*/  IMAD.MOV.U32 R164, RZ, RZ, R242 ;  /* 0x000000ffffa47224 */ /* 0x000fe400078e00f2 */
[----:B------:R-:W-:Y:S02]  /*6d70*/  IMAD.MOV.U32 R159, RZ, RZ, R241 ;  /* 0x000000ffff9f7224 */ /* 0x000fe400078e00f1 */
[----:B------:R-:W-:Y:S02]  /*6d80*/  IMAD.MOV.U32 R229, RZ, RZ, R166 ;  /* 0x000000ffffe57224 */ /* 0x000fe400078e00a6 */
[----:B------:R-:W-:Y:S02]  /*6d90*/  FADD.FTZ R2, R159, R2 ;  /* 0x000000029f027221 */ /* 0x000fe40000010000 */
[----:B------:R-:W-:Y:S02]  /*6da0*/  LDSM.16.MT88.4 R156, [R197+0x1800] ;  /* 0x00180000c59c783b */ /* 0x000fe40000004200 */
[----:B------:R-:W-:-:S04]  /*6db0*/  FADD.FTZ R2, R252, R2 ;  /* 0x00000002fc027221 */ /* 0x000fc80000010000 */
[----:B------:R-:W-:Y:S01]  /*6dc0*/  FADD.FTZ R2, R251, R2 ;  /* 0x00000002fb027221 */ /* 0x000fe20000010000 */
[C---:B-1----:R-:W-:Y:S01]  /*6dd0*/  HMMA.16816.F32 R180, R4.reuse, R8, R148 ;  /* 0x0000000804b4723c */ /* 0x042fe20000001894 */
[----:B------:R-:W-:Y:S07]  /*6de0*/  LDSM.16.MT88.4 R148, [R194+0x1800] ;  /* 0x00180000c294783b */ /* 0x000fee0000004200 */
[----:B------:R-:W-:Y:S01]  /*6df0*/  HMMA.16816.F32 R100, R4, R10, R128 ;  /* 0x0000000a0464723c */ /* 0x000fe20000001880 */
[----:B------:R-:W1:Y:S06]  /*6e00*/  LDSM.16.MT88.4 R8, [R194+0x5000] ;  /* 0x00500000c208783b */ /* 0x000e6c0000004200 */
[----:B------:R-:W-:-:S02]  /*6e10*/  F2FP.PACK_AB R128, R18, R19 ;  /* 0x000000131280723e */ /* 0x000fc400000000ff */
[----:B------:R-:W-:Y:S01]  /*6e20*/  F2FP.PACK_AB R130, R15, R17 ;  /* 0x000000110f82723e */ /* 0x000fe200000000ff */
[C---:B-1----:R-:W-:Y:S01]  /*6e30*/  HMMA.16816.F32 R104, R4.reuse, R8, R140 ;  /* 0x000000080468723c */ /* 0x042fe2000000188c */
[----:B------:R-:W-:Y:S07]  /*6e40*/  LDSM.16.MT88.4 R140, [R193+0x1800] ;  /* 0x00180000c18c783b */ /* 0x000fee0000004200 */
        /* <DEDUP_REMOVED lines=21> */
[----:B------:R1:W-:Y:S07]  /*6fa0*/  MUFU.EX2 R8, R13 ;  /* 0x0000000d00087308 */ /* 0x0003ee0000000800 */
[----:B------:R-:W-:Y:S01]  /*6fb0*/  HMMA.16816.F32 R20, R4, R10, R20 ;  /* 0x0000000a0414723c */ /* 0x000fe20000001814 */
[----:B------:R2:W3:Y:S01]  /*6fc0*/  MUFU.EX2 R9, R3 ;  /* 0x0000000300097308 */ /* 0x0004e20000000800 */
[----:B------:R-:W-:Y:S07]  /*6fd0*/  LDSM.16.MT88.4 R4, [R196+0x7800] ;  /* 0x00780000c404783b */ /* 0x000fee0000004200 */
[----:B------:R4:W-:Y:S01]  /*6fe0*/  MUFU.EX2 R10, R14 ;  /* 0x0000000e000a7308 */ /* 0x0009e20000000800 */
[----:B-1----:R-:W-:-:S02]  /*6ff0*/  IMAD.MOV.U32 R13, RZ, RZ, R164 ;  /* 0x000000ffff0d7224 */ /* 0x002fc400078e00a4 */
[----:B--2---:R-:W-:-:S05]  /*7000*/  IMAD.MOV.U32 R3, RZ, RZ, R167 ;  /* 0x000000ffff037224 */ /* 0x004fca00078e00a7 */
[----:B------:R-:W1:Y:S01]  /*7010*/  MUFU.EX2 R11, R16 ;  /* 0x00000010000b7308 */ /* 0x000e620000000800 */
[----:B---3--:R-:W-:Y:S01]  /*7020*/  F2FP.PACK_AB R129, R9, R8 ;  /* 0x000000080981723e */ /* 0x008fe200000000ff */
[----:B------:R-:W-:Y:S02]  /*7030*/  FADD.FTZ R2, R3, R2 ;  /* 0x0000000203027221 */ /* 0x000fe40000010000 */
[----:B------:R-:W-:Y:S02]  /*7040*/  IMAD.MOV.U32 R3, RZ, RZ, c[0x0][0x2c4] ;  /* 0x0000b100ff037624 */ /* 0x000fe400078e00ff */
[----:B----4-:R-:W-:Y:S02]  /*7050*/  IMAD.MOV.U32 R14, RZ, RZ, R165 ;  /* 0x000000ffff0e7224 */ /* 0x010fe400078e00a5 */
[----:B------:R-:W2:Y:S01]  /*7060*/  LDSM.16.MT88.4 R164, [R196+0x1800] ;  /* 0x00180000c4a4783b */ /* 0x000ea20000004200 */
[----:B------:R-:W-:Y:S01]  /*7070*/  FADD.FTZ R2, R248, R2 ;  /* 0x00000002f8027221 */ /* 0x000fe20000010000 */
[----:B------:R-:W-:-:S03]  /*7080*/  ISETP.NE.AND P1, PT, R3, 0x1, PT ;  /* 0x000000010300780c */ /* 0x000fc60003f25270 */
[----:B------:R-:W-:Y:S01]  /*7090*/  FADD.FTZ R2, R239, R2 ;  /* 0x00000002ef027221 */ /* 0x000fe20000010000 */
[----:B-1----:R-:W-:-:S03]  /*70a0*/  F2FP.PACK_AB R131, R11, R10 ;  /* 0x0000000a0b83723e */ /* 0x002fc600000000ff */
[----:B------:R-:W-:-:S04]  /*70b0*/  FADD.FTZ R2, R250, R2 ;  /* 0x00000002fa027221 */ /* 0x000fc80000010000 */
[----:B------:R-:W-:Y:S01]  /*70c0*/  FADD.FTZ R2, R249, R2 ;  /* 0x00000002f9027221 */ /* 0x000fe20000010000 */
[C---:B------:R-:W-:Y:S01]  /*70d0*/  HMMA.16816.F32 R52, R128.reuse, R56, R80 ;  /* 0x000000388034723c */ /* 0x040fe20000001850 */
[----:B------:R-:W-:Y:S02]  /*70e0*/  LDSM.16.MT88.4 R80, [R194+0x5800] ;  /* 0x00580000c250783b */ /* 0x000fe40000004200 */
[----:B------:R-:W-:Y:S02]  /*70f0*/  FADD.FTZ R3, R19, R2 ;  /* 0x0000000213037221 */ /* 0x000fe40000010000 */
[----:B------:R-:W-:Y:S02]  /*7100*/  FADD.FTZ R2, R8, R0 ;  /* 0x0000000008027221 */ /* 0x000fe40000010000 */
[----:B------:R-:W-:Y:S01]  /*7110*/  IMAD.MOV.U32 R0, RZ, RZ, R229 ;  /* 0x000000ffff007224 */ /* 0x000fe200078e00e5 */
[C---:B------:R-:W-:Y:S08]  /*7120*/  HMMA.16816.F32 R152, R128.reuse, R156, R152 ;  /* 0x0000009c8098723c */ /* 0x040ff00000001898 */
[C---:B------:R-:W-:Y:S01]  /*7130*/  HMMA.16816.F32 R156, R128.reuse, R158, R40 ;  /* 0x0000009e809c723c */ /* 0x040fe20000001828 */
[----:B------:R-:W1:Y:S07]  /*7140*/  LDSM.16.MT88.4 R40, [R193+0x3800] ;  /* 0x00380000c128783b */ /* 0x000e6e0000004200 */
[C---:B------:R-:W-:Y:S08]  /*7150*/  HMMA.16816.F32 R92, R128.reuse, R96, R176 ;  /* 0x00000060805c723c */ /* 0x040ff000000018b0 */
[C---:B--2---:R-:W-:Y:S08]  /*7160*/  HMMA.16816.F32 R160, R128.reuse, R164, R160 ;  /* 0x000000a480a0723c */ /* 0x044ff000000018a0 */
[C---:B------:R-:W-:Y:S01]  /*7170*/  HMMA.16816.F32 R164, R128.reuse, R166, R48 ;  /* 0x000000a680a4723c */ /* 0x040fe20000001830 */
[----:B------:R-:W2:Y:S07]  /*7180*/  LDSM.16.MT88.4 R48, [R194+0x3800] ;  /* 0x00380000c230783b */ /* 0x000eae0000004200 */
[C---:B------:R-:W-:Y:S01]  /*7190*/  HMMA.16816.F32 R96, R128.reuse, R98, R120 ;  /* 0x000000628060723c */ /* 0x040fe20000001878 */
[----:B------:R-:W-:Y:S07]  /*71a0*/  LDSM.16.MT88.4 R120, [R197+0x7800] ;  /* 0x00780000c578783b */ /* 0x000fee0000004200 */
[C---:B------:R-:W-:Y:S07]  /*71b0*/  HMMA.16816.F32 R124, R128.reuse, R4, R28 ;  /* 0x00000004807c723c */ /* 0x040fee000000181c */
[----:B------:R-:W-:Y:S01]  /*71c0*/  @P1 IMAD.HI.U32 R4, R229, c[0x0][0x2c8], RZ ;  /* 0x0000b200e5041a27 */ /* 0x000fe200078e00ff */
[----:B-1----:R-:W-:Y:S01]  /*71d0*/  HMMA.16816.F32 R36, R128, R40, R64 ;  /* 0x000000288024723c */ /* 0x002fe20000001840 */
[----:B------:R-:W-:Y:S02]  /*71e0*/  LDSM.16.MT88.4 R64, [R196+0x3800] ;  /* 0x00380000c440783b */ /* 0x000fe40000004200 */
[----:B------:R-:W-:Y:S01]  /*71f0*/  FADD.FTZ R5, R18, R3 ;  /* 0x0000000312057221 */ /* 0x000fe20000010000 */
[----:B------:R-:W-:Y:S01]  /*7200*/  @P1 SHF.R.U32.HI R0, RZ, c[0x0][0x2cc], R4 ;  /* 0x0000b300ff001a19 */ /* 0x000fe20000011604 */
[----:B------:R-:W-:-:S02]  /*7210*/  FADD.FTZ R3, R9, R2 ;  /* 0x0000000209037221 */ /* 0x000fc40000010000 */
[----:B------:R-:W-:Y:S01]  /*7220*/  IMAD.IADD R2, R13, 0x1, -R14 ;  /* 0x000000010d027824 */ /* 0x000fe200078e0a0e */
[C---:B------:R-:W-:Y:S01]  /*7230*/  HMMA.16816.F32 R40, R128.reuse, R42, R68 ;  /* 0x0000002a8028723c */ /* 0x040fe20000001844 */
[----:B------:R-:W-:Y:S02]  /*7240*/  FADD.FTZ R4, R17, R5 ;  /* 0x0000000511047221 */ /* 0x000fe40000010000 */
[----:B------:R-:W-:Y:S02]  /*7250*/  FADD.FTZ R3, R10, R3 ;  /* 0x000000030a037221 */ /* 0x000fe40000010000 */
[----:B------:R-:W-:Y:S02]  /*7260*/  IMAD.IADD R2, R2, 0x1, R0 ;  /* 0x0000000102027824 */ /* 0x000fe400078e0200 */
[----:B------:R-:W-:Y:S01]  /*7270*/  FADD.FTZ R0, R15, R4 ;  /* 0x000000040f007221 */ /* 0x000fe20000010000 */
[----:B------:R-:W-:Y:S01]  /*7280*/  HMMA.16816.F32 R56, R128, R58, R84 ;  /* 0x0000003a8038723c */ /* 0x000fe20000001854 */
[----:B------:R-:W-:-:S03]  /*7290*/  FADD.FTZ R3, R11, R3 ;  /* 0x000000030b037221 */ /* 0x000fc60000010000 */
[----:B------:R1:W-:Y:S04]  /*72a0*/  STL [R1], R0 ;  /* 0x0000000001007387 */ /* 0x0003e80000100800 */
[C---:B--2---:R-:W-:Y:S01]  /*72b0*/  HMMA.16816.F32 R44, R128.reuse, R48, R72 ;  /* 0x00000030802c723c */ /* 0x044fe20000001848 */
[----:B------:R-:W2:Y:S04]  /*72c0*/  LDSM.16.MT88.4 R72, [R193+0x5800] ;  /* 0x00580000c148783b */ /* 0x000ea80000004200 */
[----:B------:R-:W-:Y:S03]  /*72d0*/  STL [R1+0x8], R3 ;  /* 0x0000080301007387 */ /* 0x000fe60000100800 */
[C---:B------:R-:W-:Y:S08]  /*72e0*/  HMMA.16816.F32 R48, R128.reuse, R50, R76 ;  /* 0x000000328030723c */ /* 0x040ff0000000184c */
[----:B------:R-:W-:Y:S01]  /*72f0*/  HMMA.16816.F32 R76, R128, R80, R104 ;  /* 0x00000050804c723c */ /* 0x000fe20000001868 */
[----:B------:R-:W3:Y:S01]  /*7300*/  LDSM.16.MT88.4 R104, [R193+0x7800] ;  /* 0x00780000c168783b */ /* 0x000ee20000004200 */
[----:B-1----:R-:W-:-:S06]  /*7310*/  IADD3 R0, R2, c[0x0][0x328], RZ ;  /* 0x0000ca0002007a10 */ /* 0x002fcc0007ffe0ff */
[C---:B------:R-:W-:Y:S08]  /*7320*/  HMMA.16816.F32 R80, R128.reuse, R82, R108 ;  /* 0x000000528050723c */ /* 0x040ff0000000186c */
[C---:B------:R-:W-:Y:S08]  /*7330*/  HMMA.16816.F32 R136, R128.reuse, R140, R136 ;  /* 0x0000008c8088723c */ /* 0x040ff00000001888 */
[C---:B------:R-:W-:Y:S08]  /*7340*/  HMMA.16816.F32 R144, R128.reuse, R148, R144 ;  /* 0x000000948090723c */ /* 0x040ff00000001890 */
[C---:B--2---:R-:W-:Y:S08]  /*7350*/  HMMA.16816.F32 R68, R128.reuse, R72, R180 ;  /* 0x000000488044723c */ /* 0x044ff000000018b4 */
[C---:B------:R-:W-:Y:S08]  /*7360*/  HMMA.16816.F32 R72, R128.reuse, R74, R100 ;  /* 0x0000004a8048723c */ /* 0x040ff00000001864 */
[C---:B---3--:R-:W-:Y:S08]  /*7370*/  HMMA.16816.F32 R100, R128.reuse, R104, R116 ;  /* 0x000000688064723c */ /* 0x048ff00000001874 */
        /* <DEDUP_REMOVED lines=8> */
[C---:B------:R-:W-:Y:S07]  /*7400*/  HMMA.16816.F32 R64, R128.reuse, R66, R220 ;  /* 0x000000428040723c */ /* 0x040fee00000018dc */
[----:B------:R-:W-:Y:S01]  /*7410*/  IADD3 R220, R238, -0x2, RZ ;  /* 0xfffffffeeedc7810 */ /* 0x000fe20007ffe0ff */
        /* <DEDUP_REMOVED lines=16> */
.L_x_1686:
[----:B------:R-:W-:-:S13]  /*7520*/  ISETP.NE.AND P0, PT, R4, 0x1, PT ;  /* 0x000000010400780c */ /* 0x000fda0003f05270 */
[----:B------:R-:W-:-:S05]  /*7530*/  @P0 IMAD.HI.U32 R2, R3, c[0x0][0x330], RZ ;  /* 0x0000cc0003020a27 */ /* 0x000fca00078e00ff */
[----:B------:R-:W-:Y:S02]  /*7540*/  @P0 SHF.R.U32.HI R3, RZ, c[0x0][0x334], R2 ;  /* 0x0000cd00ff030a19 */ /* 0x000fe40000011602 */
.L_x_1687:
[----:B------:R-:W-:Y:S05]  /*7550*/  BSYNC B0 ;  /* 0x0000000000007941 */ /* 0x000fea0003800000 */
.L_x_1685:
[----:B------:R-:W-:-:S05]  /*7560*/  IMAD R3, R3, R4, c[0x0][0x32c] ;  /* 0x0000cb0003037624 */ /* 0x000fca00078e0204 */
[----:B------:R-:W-:-:S04]  /*7570*/  IMNMX R0, R0, R3, PT ;  /* 0x0000000300007217 */ /* 0x000fc80003800200 */
.L_x_1684:
        /* <DEDUP_REMOVED lines=9> */
.L_x_1697:
[----:B------:R-:W-:Y:S01]  /*7610*/  ISETP.GT.AND P0, PT, R230, R222, PT ;  /* 0x000000dee600720c */ /* 0x000fe20003f04270 */
[----:B------:R-:W-:Y:S04]  /*7620*/  DEPBAR.LE SB0, 0x0 ;  /* 0x000080000000791a */ /* 0x000fe80000000000 */
[----:B------:R-:W-:Y:S01]  /*7630*/  WARPSYNC 0xffffffff ;  /* 0xffffffff00007948 */ /* 0x000fe20003800000 */
[----:B------:R-:W-:Y:S01]  /*7640*/  BAR.SYNC.DEFER_BLOCKING 0x0 ;  /* 0x0000000000007b1d */ /* 0x000fe20000010000 */
[----:B------:R-:W-:Y:S05]  /*7650*/  IMAD.MOV.U32 R241, RZ, RZ, c[0x0][0x2c4] ;  /* 0x0000b100fff17624 */ /* 0x000fea00078e00ff */
[----:B------:R-:W-:Y:S01]  /*7660*/  ISETP.NE.AND P2, PT, R241, 0x1, PT ;  /* 0x00000001f100780c */ /* 0x000fe20003f45270 */
[----:B------:R-:W-:Y:S01]  /*7670*/  @!P0 IMAD.WIDE.U32 R4, R222, c[0x0][0x208], RZ ;  /* 0x00008200de048a25 */ /* 0x000fe200078e00ff */
[----:B--2---:R-:W-:Y:S02]  /*7680*/  @!P0 SHF.R.S32.HI R0, RZ, 0x1f, R222 ;  /* 0x0000001fff008819 */ /* 0x004fe400000114de */
[----:B------:R-:W-:Y:S01]  /*7690*/  @!P0 IADD3 R11, P1, R234, 0x40, RZ ;  /* 0x00000040ea0b8810 */ /* 0x000fe20007f3e0ff */
[----:B------:R-:W-:Y:S02]  /*76a0*/  @!P0 IMAD.MOV.U32 R6, RZ, RZ, c[0x0][0x208] ;  /* 0x00008200ff068624 */ /* 0x000fe400078e00ff */
[----:B------:R-:W-:Y:S02]  /*76b0*/  @!P0 IMAD R0, R0, c[0x0][0x208], RZ ;  /* 0x0000820000008a24 */ /* 0x000fe400078e02ff */
[----:B------:R-:W-:Y:S02]  /*76c0*/  @!P0 IMAD.SHL.U32 R3, R4, 0x40, RZ ;  /* 0x0000004004038824 */ /* 0x000fe400078e00ff */
[----:B------:R-:W-:Y:S02]  /*76d0*/  @!P0 IMAD R0, R222, c[0x0][0x20c], R0 ;  /* 0x00008300de008a24 */ /* 0x000fe400078e0200 */
[----:B------:R-:W-:Y:S02]  /*76e0*/  @!P0 IMAD.X R12, RZ, RZ, R236, P1 ;  /* 0x000000ffff0c8224 */ /* 0x000fe400008e06ec */
[----:B------:R-:W-:Y:S01]  /*76f0*/  @!P0 IMAD.IADD R0, R5, 0x1, R0 ;  /* 0x0000000105008824 */ /* 0x000fe200078e0200 */
[----:B------:R-:W-:Y:S01]  /*7700*/  @!P0 LEA R5, P1, R6, R3, 0x5 ;  /* 0x0000000306058211 */ /* 0x000fe200078228ff */
[----:B------:R-:W-:Y:S01]  /*7710*/  LDSM.16.M88.4 R32, [R199] ;  /* 0x00000000c720783b */ /* 0x000fe20000000200 */
[----:B------:R-:W-:Y:S02]  /*7720*/  ULDC UR4, c[0x0][0x324] ;  /* 0x0000c90000047ab9 */ /* 0x000fe40000000800 */
[----:B------:R-:W-:Y:S01]  /*7730*/  @!P0 SHF.L.U64.HI R0, R4, 0x6, R0 ;  /* 0x0000000604008819 */ /* 0x000fe20000010200 */
[----:B------:R-:W-:Y:S01]  /*7740*/  @!P0 IMAD.MOV.U32 R4, RZ, RZ, c[0x0][0x20c] ;  /* 0x00008300ff048624 */ /* 0x000fe200078e00ff */
[----:B------:R-:W-:Y:S01]  /*7750*/  ULOP3.LUT UR4, URZ, UR4, URZ, 0x33, !UPT ;  /* 0x000000043f047292 */ /* 0x000fe2000f8e333f */
[----:B------:R-:W-:Y:S03]  /*7760*/  LDSM.16.M88.4 R16, [R192+0x800] ;  /* 0x00080000c010783b */ /* 0x000fe60000000200 */
[----:B------:R-:W-:Y:S02]  /*7770*/  @!P0 LEA.HI.X R4, R6, R0, R4, 0x5, P1 ;  /* 0x0000000006048211 */ /* 0x000fe400008f2c04 */
[C---:B------:R-:W-:Y:S01]  /*7780*/  @!P0 IADD3 R6, P1, R3.reuse, R234, RZ ;  /* 0x000000ea03068210 */ /* 0x040fe20007f3e0ff */
[----:B------:R-:W-:Y:S04]  /*7790*/  LDSM.16.M88.4 R24, [R192+0x1000] ;  /* 0x00100000c018783b */ /* 0x000fe80000000200 */
[C---:B------:R-:W-:Y:S01]  /*77a0*/  @!P0 IMAD.X R8, R0.reuse, 0x1, R236, P1 ;  /* 0x0000000100088824 */ /* 0x040fe200008e06ec */
[----:B------:R-:W-:Y:S01]  /*77b0*/  @!P0 IADD3 R7, P1, R3, R11, RZ ;  /* 0x0000000b03078210 */ /* 0x000fe20007f3e0ff */
[----:B------:R-:W-:Y:S04]  /*77c0*/  LDSM.16.M88.4 R168, [R192+0x1800] ;  /* 0x00180000c0a8783b */ /* 0x000fe80000000200 */
[----:B------:R-:W-:Y:S01]  /*77d0*/  @!P0 IMAD.X R9, R0, 0x1, R12, P1 ;  /* 0x0000000100098824 */ /* 0x000fe200008e060c */
[C---:B------:R-:W-:Y:S01]  /*77e0*/  @!P0 LEA R134, P1, R6.reuse, c[0x0][0x1f8], 0x1 ;  /* 0x00007e0006868a11 */ /* 0x040fe200078208ff */
[----:B------:R-:W-:Y:S03]  /*77f0*/  LDSM.16.M88.4 R172, [R200] ;  /* 0x00000000c8ac783b */ /* 0x000fe60000000200 */
[----:B------:R-:W-:Y:S02]  /*7800*/  @!P0 LEA.HI.X R135, R6, c[0x0][0x1fc], R8, 0x1, P1 ;  /* 0x00007f0006878a11 */ /* 0x000fe400008f0c08 */
[C---:B------:R-:W-:Y:S01]  /*7810*/  @!P0 LEA R28, P1, R7.reuse, c[0x0][0x1f8], 0x1 ;  /* 0x00007e00071c8a11 */ /* 0x040fe200078208ff */
[----:B------:R-:W-:Y:S03]  /*7820*/  LDSM.16.M88.4 R176, [R203] ;  /* 0x00000000cbb0783b */ /* 0x000fe60000000200 */
[----:B------:R-:W-:Y:S02]  /*7830*/  @!P0 LEA.HI.X R29, R7, c[0x0][0x1fc], R9, 0x1, P1 ;  /* 0x00007f00071d8a11 */ /* 0x000fe400008f0c09 */
[----:B------:R-:W-:Y:S01]  /*7840*/  @!P0 IADD3 R8, P1, R234, 0x80, RZ ;  /* 0x00000080ea088810 */ /* 0x000fe20007f3e0ff */
[----:B------:R-:W-:Y:S04]  /*7850*/  LDSM.16.M88.4 R180, [R218] ;  /* 0x00000000dab4783b */ /* 0x000fe80000000200 */
[----:B------:R-:W-:Y:S01]  /*7860*/  @!P0 IMAD.X R10, RZ, RZ, R236, P1 ;  /* 0x000000ffff0a8224 */ /* 0x000fe200008e06ec */
[CC--:B------:R-:W-:Y:S01]  /*7870*/  @!P0 IADD3 R6, P1, R3.reuse, R8.reuse, RZ ;  /* 0x0000000803068210 */ /* 0x0c0fe20007f3e0ff */
[----:B------:R-:W-:Y:S04]  /*7880*/  LDSM.16.M88.4 R184, [R217] ;  /* 0x00000000d9b8783b */ /* 0x000fe80000000200 */
[----:B------:R-:W-:Y:S01]  /*7890*/  @!P0 IMAD.X R7, R0, 0x1, R10, P1 ;  /* 0x0000000100078824 */ /* 0x000fe200008e060a */
[C---:B------:R-:W-:Y:S01]  /*78a0*/  @!P0 LEA R14, P1, R6.reuse, c[0x0][0x1f8], 0x1 ;  /* 0x00007e00060e8a11 */ /* 0x040fe200078208ff */
[----:B------:R-:W-:Y:S03]  /*78b0*/  LDSM.16.M88.4 R188, [R216] ;  /* 0x00000000d8bc783b */ /* 0x000fe60000000200 */
[----:B------:R-:W-:Y:S02]  /*78c0*/  @!P0 LEA.HI.X R15, R6, c[0x0][0x1fc], R7, 0x1, P1 ;  /* 0x00007f00060f8a11 */ /* 0x000fe400008f0c07 */
[----:B------:R-:W-:Y:S01]  /*78d0*/  @!P0 IADD3 R7, P1, R234, 0xc0, RZ ;  /* 0x000000c0ea078810 */ /* 0x000fe20007f3e0ff */
[----:B------:R-:W2:Y:S04]  /*78e0*/  LDL R239, [R1+0x18] ;  /* 0x0000180001ef7983 */ /* 0x000ea80000100800 */
[----:B------:R-:W-:Y:S01]  /*78f0*/  @!P0 IMAD.X R9, RZ, RZ, R236, P1 ;  /* 0x000000ffff098224 */ /* 0x000fe200008e06ec */
[----:B------:R-:W-:Y:S01]  /*7900*/  @!P0 IADD3 R3, P1, R3, R7, RZ ;  /* 0x0000000703038210 */ /* 0x000fe20007f3e0ff */
[----:B------:R-:W2:Y:S04]  /*7910*/  LDL R238, [R1+0x44] ;  /* 0x0000440001ee7983 */ /* 0x000ea80000100800 */
[--C-:B------:R-:W-:Y:S01]  /*7920*/  @!P0 IMAD.X R0, R0, 0x1, R9.reuse, P1 ;  /* 0x0000000100008824 */ /* 0x100fe200008e0609 */
[C---:B------:R-:W-:Y:S01]  /*7930*/  @!P0 LEA R22, P1, R3.reuse, c[0x0][0x1f8], 0x1 ;  /* 0x00007e0003168a11 */ /* 0x040fe200078208ff */
[----:B------:R-:W3:Y:S03]  /*7940*/  LDL R237, [R1+0x4] ;  /* 0x0000040001ed7983 */ /* 0x000ee60000100800 */
[----:B------:R-:W-:Y:S02]  /*7950*/  @!P0 LEA.HI.X R23, R3, c[0x0][0x1fc], R0, 0x1, P1 ;  /* 0x00007f0003178a11 */ /* 0x000fe400008f0c00 */
[C---:B------:R-:W-:Y:S05]  /*7960*/  @!P0 IADD3 R3, P1, R5.reuse, R11, RZ ;  /* 0x0000000b05038210 */ /* 0x040fea0007f3e0ff */
[C---:B------:R-:W-:Y:S01]  /*7970*/  @!P0 IMAD.X R11, R4.reuse, 0x1, R12, P1 ;  /* 0x00000001040b8824 */ /* 0x040fe200008e060c */
[C---:B------:R-:W-:Y:S04]  /*7980*/  @!P0 IADD3 R6, P1, R5.reuse, R8, RZ ;  /* 0x0000000805068210 */ /* 0x040fe80007f3e0ff */
[C---:B------:R-:W-:Y:S02]  /*7990*/  @!P0 IADD3.X R10, R4.reuse, R10, RZ, P1, !PT ;  /* 0x0000000a040a8210 */ /* 0x040fe40000ffe4ff */
[C---:B------:R-:W-:Y:S05]  /*79a0*/  @!P0 IADD3 R7, P1, R5.reuse, R7, RZ ;  /* 0x0000000705078210 */ /* 0x040fea0007f3e0ff */
[C---:B------:R-:W-:Y:S01]  /*79b0*/  @!P0 IMAD.X R9, R4.reuse, 0x1, R9, P1 ;  /* 0x0000000104098824 */ /* 0x040fe200008e0609 */
[----:B------:R-:W-:Y:S05]  /*79c0*/  @!P0 IADD3 R0, P1, R5, R234, RZ ;  /* 0x000000ea05008210 */ /* 0x000fea0007f3e0ff */
[----:B------:R-:W-:Y:S01]  /*79d0*/  @!P0 IMAD.X R4, R4, 0x1, R236, P1 ;  /* 0x0000000104048824 */ /* 0x000fe200008e06ec */
[C---:B------:R-:W-:Y:S04]  /*79e0*/  @!P0 LEA R12, P1, R0.reuse, c[0x0][0x1f8], 0x1 ;  /* 0x00007e00000c8a11 */ /* 0x040fe800078208ff */
[----:B------:R-:W-:Y:S02]  /*79f0*/  @!P0 LEA.HI.X R13, R0, c[0x0][0x1fc], R4, 0x1, P1 ;  /* 0x00007f00000d8a11 */ /* 0x000fe400008f0c04 */
[C---:B------:R-:W-:Y:S04]  /*7a00*/  @!P0 LEA R20, P1, R3.reuse, c[0x0][0x1f8], 0x1 ;  /* 0x00007e0003148a11 */ /* 0x040fe800078208ff */
[----:B------:R-:W-:Y:S02]  /*7a10*/  @!P0 LEA.HI.X R21, R3, c[0x0][0x1fc], R11, 0x1, P1 ;  /* 0x00007f0003158a11 */ /* 0x000fe400008f0c0b */
[C---:B------:R-:W-:Y:S04]  /*7a20*/  @!P0 LEA R30, P1, R6.reuse, c[0x0][0x1f8], 0x1 ;  /* 0x00007e00061e8a11 */ /* 0x040fe800078208ff */
[----:B------:R-:W-:Y:S02]  /*7a30*/  @!P0 LEA.HI.X R31, R6, c[0x0][0x1fc], R10, 0x1, P1 ;  /* 0x00007f00061f8a11 */ /* 0x000fe400008f0c0a */
[C---:B------:R-:W-:Y:S04]  /*7a40*/  @!P0 LEA R220, P1, R7.reuse, c[0x0][0x1f8], 0x1 ;  /* 0x00007e0007dc8a11 */ /* 0x040fe800078208ff */
[----:B------:R-:W-:Y:S02]  /*7a50*/  @!P0 LEA.HI.X R221, R7, c[0x0][0x1fc], R9, 0x1, P1 ;  /* 0x00007f0007dd8a11 */ /* 0x000fe400008f0c09 */
[----:B------:R-:W1:Y:S06]  /*7a60*/  LDSM.16.M88.4 R8, [R192] ;  /* 0x00000000c008783b */ /* 0x000e6c0000000200 */
[----:B------:R-:W-:Y:S01]  /*7a70*/  @!PT LDS RZ, [RZ] ;  /* 0x00000000fffff984 */ /* 0x000fe20000000800 */
[----:B------:R-:W-:Y:S01]  /*7a80*/  @!PT LDS RZ, [RZ] ;  /* 0x00000000fffff984 */ /* 0x000fe20000000800 */
[----:B------:R-:W-:Y:S01]  /*7a90*/  @!PT LDS RZ, [RZ] ;  /* 0x00000000fffff984 */ /* 0x000fe20000000800 */
[----:B------:R4:W-:Y:S06]  /*7aa0*/  @!P0 LDGSTS.E.BYPASS.LTC128B.128 [R219+0x100], [R134.64], !P6 ;  /* 0x0010000086db8fae */ /* 0x0009ec000f101d46 */
[----:B------:R5:W-:Y:S06]  /*7ab0*/  @!P0 LDGSTS.E.BYPASS.LTC128B.128 [R219+0x2100], [R28.64], !P5 ;  /* 0x021000001cdb8fae */ /* 0x000bec000e901d46 */
[----:B------:R4:W-:Y:S06]  /*7ac0*/  @!P0 LDGSTS.E.BYPASS.LTC128B.128 [R219+0x4100], [R14.64], !P4 ;  /* 0x041000000edb8fae */ /* 0x0009ec000e101d46 */
[----:B------:R4:W-:Y:S06]  /*7ad0*/  @!P0 LDGSTS.E.BYPASS.LTC128B.128 [R219+0x6100], [R22.64], !P3 ;  /* 0x0610000016db8fae */ /* 0x0009ec000d901d46 */
[----:B------:R4:W-:Y:S06]  /*7ae0*/  @!P0 LDGSTS.E.BYPASS.LTC128B.128 [R219+0x1100], [R12.64], !P6 ;  /* 0x011000000cdb8fae */ /* 0x0009ec000f101d46 */
[----:B------:R5:W-:Y:S01]  /*7af0*/  @!P0 LDGSTS.E.BYPASS.LTC128B.128 [R219+0x3100], [R20.64], !P5 ;  /* 0x0310000014db8fae */ /* 0x000be2000e901d46 */
[C---:B-1----:R-:W-:Y:S05]  /*7b00*/  HMMA.16816.F32 R4, R32.reuse, R8, RZ ;  /* 0x000000082004723c */ /* 0x042fea00000018ff */
[----:B------:R1:W-:Y:S03]  /*7b10*/  @!P0 LDGSTS.E.BYPASS.LTC128B.128 [R219+0x5100], [R30.64], !P4 ;  /* 0x051000001edb8fae */ /* 0x0003e6000e101d46 */
[C---:B------:R-:W-:Y:S03]  /*7b20*/  HMMA.16816.F32 R8, R32.reuse, R10, RZ ;  /* 0x0000000a2008723c */ /* 0x040fe600000018ff */
[----:B------:R1:W-:Y:S01]  /*7b30*/  @!P0 LDGSTS.E.BYPASS.LTC128B.128 [R219+0x7100], [R220.64], !P3 ;  /* 0x07100000dcdb8fae */ /* 0x0003e2000d901d46 */
[C---:B------:R-:W-:Y:S05]  /*7b40*/  ISETP.GT.AND P0, PT, R222.reuse, R230, PT ;  /* 0x000000e6de00720c */ /* 0x040fea0003f04270 */
[----:B------:R-:W0:Y:S01]  /*7b50*/  LDGDEPBAR ;  /* 0x00000000000079af */ /* 0x000e220000000000 */
[C---:B----4-:R-:W-:Y:S07]  /*7b60*/  HMMA.16816.F32 R12, R32.reuse, R16, RZ ;  /* 0x00000010200c723c */ /* 0x050fee00000018ff */
[----:B------:R-:W-:Y:S01]  /*7b70*/  @P0 IADD3 R0, R222, -0x1, RZ ;  /* 0xffffffffde000810 */ /* 0x000fe20007ffe0ff */
[----:B------:R-:W-:Y:S01]  /*7b80*/  @P0 IMAD.MOV.U32 R132, RZ, RZ, c[0x0][0x1e4] ;  /* 0x00007900ff840624 */ /* 0x000fe200078e00ff */
[C---:B------:R-:W-:Y:S03]  /*7b90*/  HMMA.16816.F32 R16, R32.reuse, R18, RZ ;  /* 0x000000122010723c */ /* 0x040fe600000018ff */
[----:B------:R-:W-:Y:S01]  /*7ba0*/  @P0 SHF.R.S32.HI R3, RZ, 0x1f, R0 ;  /* 0x0000001fff030819 */ /* 0x000fe20000011400 */
[C---:B------:R-:W-:Y:S04]  /*7bb0*/  @P0 IMAD.WIDE.U32 R134, R0.reuse, c[0x0][0x1e0], RZ ;  /* 0x0000780000860a25 */ /* 0x040fe800078e00ff */
[C---:B-----5:R-:W-:Y:S01]  /*7bc0*/  HMMA.16816.F32 R20, R32.reuse, R24, RZ ;  /* 0x000000182014723c */ /* 0x060fe200000018ff */
[----:B------:R-:W-:Y:S04]  /*7bd0*/  @P0 IMAD R3, R3, c[0x0][0x1e0], RZ ;  /* 0x0000780003030a24 */ /* 0x000fe800078e02ff */
[----:B------:R-:W-:Y:S03]  /*7be0*/  @P0 IMAD R3, R0, c[0x0][0x1e4], R3 ;  /* 0x0000790000030a24 */ /* 0x000fe600078e0203 */
[C---:B------:R-:W-:Y:S01]  /*7bf0*/  HMMA.16816.F32 R24, R32.reuse, R26, RZ ;  /* 0x0000001a2018723c */ /* 0x040fe200000018ff */
[----:B------:R-:W-:Y:S03]  /*7c00*/  @P0 IMAD.IADD R3, R135, 0x1, R3 ;  /* 0x0000000187030824 */ /* 0x000fe600078e0203 */
[C---:B------:R-:W-:Y:S04]  /*7c10*/  @P0 IMAD.SHL.U32 R135, R134.reuse, 0x40, RZ ;  /* 0x0000004086870824 */ /* 0x040fe800078e00ff */
[C---:B-1----:R-:W-:Y:S01]  /*7c20*/  HMMA.16816.F32 R28, R32.reuse, R168, RZ ;  /* 0x000000a8201c723c */ /* 0x042fe200000018ff */
[C---:B------:R-:W-:Y:S07]  /*7c30*/  @P0 IADD3 R0, P1, R135.reuse, R232, RZ ;  /* 0x000000e887000210 */ /* 0x040fee0007f3e0ff */
[----:B------:R-:W-:Y:S01]  /*7c40*/  HMMA.16816.F32 R32, R32, R170, RZ ;  /* 0x000000aa2020723c */ /* 0x000fe200000018ff */
[----:B------:R-:W-:Y:S07]  /*7c50*/  LDSM.16.M88.4 R168, [R202] ;  /* 0x00000000caa8783b */ /* 0x000fee0000000200 */
[C---:B------:R-:W-:Y:S07]  /*7c60*/  HMMA.16816.F32 R4, R172.reuse, R176, R4 ;  /* 0x000000b0ac04723c */ /* 0x040fee0000001804 */
[----:B------:R-:W-:Y:S01]  /*7c70*/  @P0 SHF.L.U64.HI R176, R134, 0x6, R3 ;  /* 0x0000000686b00819 */ /* 0x000fe20000010203 */
[C---:B------:R-:W-:Y:S04]  /*7c80*/  HMMA.16816.F32 R8, R172.reuse, R178, R8 ;  /* 0x000000b2ac08723c */ /* 0x040fe80000001808 */
[----:B------:R-:W-:Y:S01]  /*7c90*/  @P0 IMAD.X R3, R176, 0x1, R231, P1 ;  /* 0x00000001b0030824 */ /* 0x000fe200008e06e7 */
[C---:B------:R-:W-:Y:S03]  /*7ca0*/  @P0 LEA R228, P1, R0.reuse, c[0x0][0x1c8], 0x1 ;  /* 0x0000720000e40a11 */ /* 0x040fe600078208ff */
[C---:B------:R-:W-:Y:S04]  /*7cb0*/  HMMA.16816.F32 R12, R172.reuse, R180, R12 ;  /* 0x000000b4ac0c723c */ /* 0x040fe8000000180c */
[----:B------:R-:W-:Y:S02]  /*7cc0*/  @P0 LEA.HI.X R229, R0, c[0x0][0x1cc], R3, 0x1, P1 ;  /* 0x0000730000e50a11 */ /* 0x000fe400008f0c03 */
[----:B------:R-:W-:Y:S02]  /*7cd0*/  @P0 IADD3 R179, P1, R232, 0x40, RZ ;  /* 0x00000040e8b30810 */ /* 0x000fe40007f3e0ff */
[C---:B------:R-:W-:Y:S04]  /*7ce0*/  HMMA.16816.F32 R16, R172.reuse, R182, R16 ;  /* 0x000000b6ac10723c */ /* 0x040fe80000001810 */
[----:B------:R-:W-:Y:S01]  /*7cf0*/  @P0 IMAD.X R180, RZ, RZ, R231, P1 ;  /* 0x000000ffffb40224 */ /* 0x000fe200008e06e7 */
[C---:B------:R-:W-:Y:S03]  /*7d00*/  @P0 IADD3 R0, P1, R135.reuse, R179, RZ ;  /* 0x000000b387000210 */ /* 0x040fe60007f3e0ff */
        /* <DEDUP_REMOVED lines=9> */
[----:B------:R-:W-:Y:S01]  /*7da0*/  HMMA.16816.F32 R32, R172, R190, R32 ;  /* 0x000000beac20723c */ /* 0x000fe20000001820 */
[----:B------:R-:W1:Y:S03]  /*7db0*/  LDSM.16.M88.4 R172, [R198] ;  /* 0x00000000c6ac783b */ /* 0x000e660000000200 */
[----:B------:R-:W-:Y:S02]  /*7dc0*/  @P0 IADD3.X R3, R176, R178, RZ, P1, !PT ;  /* 0x000000b2b0030210 */ /* 0x000fe40000ffe4ff */
[C---:B------:R-:W-:Y:S06]  /*7dd0*/  @P0 LEA R224, P1, R0.reuse, c[0x0][0x1c8], 0x1 ;  /* 0x0000720000e00a11 */ /* 0x040fec00078208ff */
[----:B------:R-:W-:Y:S01]  /*7de0*/  @P0 LEA.HI.X R225, R0, c[0x0][0x1cc], R3, 0x1, P1 ;  /* 0x0000730000e10a11 */ /* 0x000fe200008f0c03 */
[----:B------:R-:W-:Y:S05]  /*7df0*/  @P0 IMAD.MOV.U32 R0, RZ, RZ, c[0x0][0x1e0] ;  /* 0x00007800ff000624 */ /* 0x000fea00078e00ff */
[C---:B------:R-:W-:Y:S04]  /*7e00*/  @P0 LEA R3, P1, R0.reuse, R135, 0x5 ;  /* 0x0000008700030211 */ /* 0x040fe800078228ff */
[----:B------:R-:W-:Y:S02]  /*7e10*/  @P0 LEA.HI.X R0, R0, R176, R132, 0x5, P1 ;  /* 0x000000b000000211 */ /* 0x000fe400008f2c84 */
[----:B------:R-:W-:Y:S05]  /*7e20*/  @P0 IADD3 R134, P1, R232, 0xc0, RZ ;  /* 0x000000c0e8860810 */ /* 0x000fea0007f3e0ff */
[----:B------:R-:W-:Y:S01]  /*7e30*/  @P0 IMAD.X R132, RZ, RZ, R231, P1 ;  /* 0x000000ffff840224 */ /* 0x000fe200008e06e7 */
[-C--:B------:R-:W-:Y:S01]  /*7e40*/  @P0 IADD3 R135, P1, R135, R134.reuse, RZ ;  /* 0x0000008687870210 */ /* 0x080fe20007f3e0ff */
        /* <DEDUP_REMOVED lines=11> */
[----:B------:R-:W-:Y:S06]  /*7f00*/  LDSM.16.M88.4 R168, [R201] ;  /* 0x00000000c9a8783b */ /* 0x000fec0000000200 */
[----:B------:R-:W1:Y:S02]  /*7f10*/  LDSM.16.M88.4 R172, [R195] ;  /* 0x00000000c3ac783b */ /* 0x000e640000000200 */
        /* <DEDUP_REMOVED lines=11> */
[----:B------:R-:W-:Y:S06]  /*7fd0*/  LDSM.16.M88.4 R168, [R199+0x4000] ;  /* 0x00400000c7a8783b */ /* 0x000fec0000000200 */
[----:B------:R-:W1:Y:S02]  /*7fe0*/  LDSM.16.M88.4 R172, [R192+0x2000] ;  /* 0x00200000c0ac783b */ /* 0x000e640000000200 */
        /* <DEDUP_REMOVED lines=12> */
[----:B------:R-:W1:Y:S02]  /*80b0*/  LDSM.16.M88.4 R172, [R215] ;  /* 0x00000000d7ac783b */ /* 0x000e640000000200 */
        /* <DEDUP_REMOVED lines=138> */
[----:B------:R-:W1:Y:S01]  /*8960*/  LDSM.16.M88.4 R172, [R195+0x7800] ;  /* 0x00780000c3ac783b */ /* 0x000e620000000200 */
[----:B------:R-:W-:Y:S05]  /*8970*/  DEPBAR.LE SB0, 0x0 ;  /* 0x000080000000791a */ /* 0x000fea0000000000 */
[----:B------:R-:W-:Y:S01]  /*8980*/  BAR.SYNC.DEFER_BLOCKING 0x0 ;  /* 0x0000000000007b1d */ /* 0x000fe20000010000 */
[C---:B-1----:R-:W-:Y:S08]  /*8990*/  HMMA.16816.F32 R28, R168.reuse, R172, R28 ;  /* 0x000000aca81c723c */ /* 0x042ff0000000181c */
[----:B------:R-:W-:Y:S07]  /*89a0*/  HMMA.16816.F32 R32, R168, R174, R32 ;  /* 0x000000aea820723c */ /* 0x000fee0000001820 */
[----:B------:R-:W-:Y:S01]  /*89b0*/  @P0 IMAD.X R168, R176, 0x1, R132, P1 ;  /* 0x00000001b0a80824 */ /* 0x000fe200008e0684 */
[C---:B------:R-:W-:Y:S04]  /*89c0*/  @P0 LEA R174, P1, R135.reuse, c[0x0][0x1c8], 0x1 ;  /* 0x0000720087ae0a11 */ /* 0x040fe800078208ff */
[----:B------:R-:W-:Y:S02]  /*89d0*/  @P0 LEA.HI.X R175, R135, c[0x0][0x1cc], R168, 0x1, P1 ;  /* 0x0000730087af0a11 */ /* 0x000fe400008f0ca8 */
[C---:B------:R-:W-:Y:S05]  /*89e0*/  @P0 IADD3 R135, P1, R3.reuse, R179, RZ ;  /* 0x000000b303870210 */ /* 0x040fea0007f3e0ff */
[C---:B------:R-:W-:Y:S01]  /*89f0*/  @P0 IMAD.X R170, R0.reuse, 0x1, R180, P1 ;  /* 0x0000000100aa0824 */ /* 0x040fe200008e06b4 */
[C---:B------:R-:W-:Y:S05]  /*8a00*/  @P0 IADD3 R168, P1, R3.reuse, R177, RZ ;  /* 0x000000b103a80210 */ /* 0x040fea0007f3e0ff */
[C---:B------:R-:W-:Y:S01]  /*8a10*/  @P0 IMAD.X R171, R0.reuse, 0x1, R178, P1 ;  /* 0x0000000100ab0824 */ /* 0x040fe200008e06b2 */
[C---:B------:R-:W-:Y:S05]  /*8a20*/  @P0 IADD3 R169, P1, R3.reuse, R134, RZ ;  /* 0x0000008603a90210 */ /* 0x040fea0007f3e0ff */
[C---:B------:R-:W-:Y:S01]  /*8a30*/  @P0 IMAD.X R132, R0.reuse, 0x1, R132, P1 ;  /* 0x0000000100840824 */ /* 0x040fe200008e0684 */
[----:B------:R-:W-:Y:S04]  /*8a40*/  @P0 IADD3 R3, P1, R3, R232, RZ ;  /* 0x000000e803030210 */ /* 0x000fe80007f3e0ff */
[----:B------:R-:W-:Y:S02]  /*8a50*/  @P0 IADD3.X R0, R0, R231, RZ, P1, !PT ;  /* 0x000000e700000210 */ /* 0x000fe40000ffe4ff */
[C---:B------:R-:W-:Y:S04]  /*8a60*/  @P0 LEA R172, P1, R3.reuse, c[0x0][0x1c8], 0x1 ;  /* 0x0000720003ac0a11 */ /* 0x040fe800078208ff */
[----:B------:R-:W-:Y:S01]  /*8a70*/  @P0 LEA.HI.X R173, R3, c[0x0][0x1cc], R0, 0x1, P1 ;  /* 0x0000730003ad0a11 */ /* 0x000fe200008f0c00 */
[----:B------:R-:W-:Y:S01]  /*8a80*/  FMUL.FTZ R0, R5, c[0x0][0x320] ;  /* 0x0000c80005007a20 */ /* 0x000fe20000410000 */
[C---:B------:R-:W-:Y:S01]  /*8a90*/  @P0 LEA R134, P1, R135.reuse, c[0x0][0x1c8], 0x1 ;  /* 0x0000720087860a11 */ /* 0x040fe200078208ff */
[----:B------:R-:W-:Y:S02]  /*8aa0*/  FMUL.FTZ R3, R4, c[0x0][0x320] ;  /* 0x0000c80004037a20 */ /* 0x000fe40000410000 */
[----:B------:R1:W4:Y:S01]  /*8ab0*/  MUFU.TANH R181, R0 ;  /* 0x0000000000b57308 */ /* 0x0003220000002400 */
[----:B------:R-:W-:Y:S01]  /*8ac0*/  @P0 LEA.HI.X R135, R135, c[0x0][0x1cc], R170, 0x1, P1 ;  /* 0x0000730087870a11 */ /* 0x000fe200008f0caa */
[----:B------:R-:W-:Y:S01]  /*8ad0*/  @!PT LDS RZ, [RZ] ;  /* 0x00000000fffff984 */ /* 0x000fe20000000800 */
[----:B------:R-:W-:Y:S01]  /*8ae0*/  @!PT LDS RZ, [RZ] ;  /* 0x00000000fffff984 */ /* 0x000fe20000000800 */
[----:B------:R-:W-:Y:S01]  /*8af0*/  @!PT LDS RZ, [RZ] ;  /* 0x00000000fffff984 */ /* 0x000fe20000000800 */
[----:B------:R3:W-:Y:S01]  /*8b00*/  @P0 LDGSTS.E.BYPASS.LTC128B.128 [R219+0x8100], [R228.64], !P6 ;  /* 0x08100000e4db0fae */ /* 0x0007e2000f101d46 */
[----:B------:R-:W-:Y:S01]  /*8b10*/  @P0 LEA R170, P1, R168, c[0x0][0x1c8], 0x1 ;  /* 0x00007200a8aa0a11 */ /* 0x000fe200078208ff */
[----:B------:R-:W-:Y:S03]  /*8b20*/  IMAD.SHL.U32 R5, R222, 0x40, RZ ;  /* 0x00000040de057824 */ /* 0x000fe600078e00ff */
[----:B------:R-:W-:Y:S01]  /*8b30*/  @P0 LEA.HI.X R171, R168, c[0x0][0x1cc], R171, 0x1, P1 ;  /* 0x00007300a8ab0a11 */ /* 0x000fe200008f0cab */
[----:B------:R3:W-:Y:S01]  /*8b40*/  @P0 LDGSTS.E.BYPASS.LTC128B.128 [R219+0xa100], [R226.64], !P5 ;  /* 0x0a100000e2db0fae */ /* 0x0007e2000e901d46 */
[C---:B------:R-:W-:Y:S01]  /*8b50*/  @P0 LEA R168, P1, R169.reuse, c[0x0][0x1c8], 0x1 ;  /* 0x00007200a9a80a11 */ /* 0x040fe200078208ff */
[----:B------:R5:W3:Y:S03]  /*8b60*/  MUFU.TANH R182, R3 ;  /* 0x0000000300b67308 */ /* 0x000ae60000002400 */
[----:B------:R-:W-:Y:S01]  /*8b70*/  @P0 LEA.HI.X R169, R169, c[0x0][0x1cc], R132, 0x1, P1 ;  /* 0x00007300a9a90a11 */ /* 0x000fe200008f0c84 */
[----:B------:R3:W-:Y:S06]  /*8b80*/  @P0 LDGSTS.E.BYPASS.LTC128B.128 [R219+0xc100], [R224.64], !P4 ;  /* 0x0c100000e0db0fae */ /* 0x0007ec000e101d46 */
[----:B------:R3:W-:Y:S01]  /*8b90*/  @P0 LDGSTS.E.BYPASS.LTC128B.128 [R219+0xe100], [R174.64], !P3 ;  /* 0x0e100000aedb0fae */ /* 0x0007e2000d901d46 */
[----:B-1----:R-:W-:Y:S05]  /*8ba0*/  FMUL.FTZ R0, R6, c[0x0][0x320] ;  /* 0x0000c80006007a20 */ /* 0x002fea0000410000 */
[----:B------:R1:W-:Y:S01]  /*8bb0*/  @P0 LDGSTS.E.BYPASS.LTC128B.128 [R219+0x9100], [R172.64], !P6 ;  /* 0x09100000acdb0fae */ /* 0x0003e2000f101d46 */
[----:B--2---:R-:W-:Y:S01]  /*8bc0*/  IMAD.IADD R6, R238, 0x1, R239 ;  /* 0x00000001ee067824 */ /* 0x004fe200078e02ef */
[----:B------:R2:W1:Y:S04]  /*8bd0*/  MUFU.TANH R223, R0 ;  /* 0x0000000000df7308 */ /* 0x0004680000002400 */
[----:B------:R1:W-:Y:S01]  /*8be0*/  @P0 LDGSTS.E.BYPASS.LTC128B.128 [R219+0xb100], [R134.64], !P5 ;  /* 0x0b10000086db0fae */ /* 0x0003e2000e901d46 */
[----:B-----5:R-:W-:Y:S05]  /*8bf0*/  FMUL.FTZ R3, R31, c[0x0][0x320] ;  /* 0x0000c8001f037a20 */ /* 0x020fea0000410000 */
[----:B------:R1:W-:Y:S06]  /*8c00*/  @P0 LDGSTS.E.BYPASS.LTC128B.128 [R219+0xd100], [R170.64], !P4 ;  /* 0x0d100000aadb0fae */ /* 0x0003ec000e101d46 */
[----:B------:R1:W-:Y:S06]  /*8c10*/  @P0 LDGSTS.E.BYPASS.LTC128B.128 [R219+0xf100], [R168.64], !P3 ;  /* 0x0f100000a8db0fae */ /* 0x0003ec000d901d46 */
[----:B------:R-:W0:Y:S01]  /*8c20*/  LDGDEPBAR ;  /* 0x00000000000079af */ /* 0x000e220000000000 */
[----:B--2---:R-:W-:Y:S02]  /*8c30*/  FMUL.FTZ R0, R7, c[0x0][0x320] ;  /* 0x0000c80007007a20 */ /* 0x004fe40000410000 */
[----:B------:R-:W-:Y:S02]  /*8c40*/  IMAD.MOV.U32 R7, RZ, RZ, c[0x0][0x32c] ;  /* 0x0000cb00ff077624 */ /* 0x000fe400078e00ff */
        /* <DEDUP_REMOVED lines=38> */
[----:B------:R2:W1:Y:S10]  /*8eb0*/  MUFU.TANH R26, R3 ;  /* 0x00000003001a7308 */ /* 0x0004740000002400 */
[----:B------:R5:W1:Y:S01]  /*8ec0*/  MUFU.TANH R184, R0 ;  /* 0x0000000000b87308 */ /* 0x000a620000002400 */
[----:B--2---:R-:W-:Y:S09]  /*8ed0*/  FMUL.FTZ R3, R32, c[0x0][0x320] ;  /* 0x0000c80020037a20 */ /* 0x004ff20000410000 */
[----:B------:R-:W2:Y:S01]  /*8ee0*/  MUFU.TANH R11, R3 ;  /* 0x00000003000b7308 */ /* 0x000ea20000002400 */
[----:B-----5:R-:W-:Y:S09]  /*8ef0*/  FMUL.FTZ R0, R27, c[0x0][0x320] ;  /* 0x0000c8001b007a20 */ /* 0x020ff20000410000 */
[----:B------:R5:W1:Y:S02]  /*8f00*/  MUFU.TANH R183, R0 ;  /* 0x0000000000b77308 */ /* 0x000a640000002400 */
[----:B-----5:R-:W-:Y:S08]  /*8f10*/  FMUL.FTZ R0, R28, c[0x0][0x320] ;  /* 0x0000c8001c007a20 */ /* 0x020ff00000410000 */
[----:B------:R5:W1:Y:S02]  /*8f20*/  MUFU.TANH R13, R0 ;  /* 0x00000000000d7308 */ /* 0x000a640000002400 */
[----:B-----5:R-:W-:Y:S02]  /*8f30*/  FMUL.FTZ R0, R29, c[0x0][0x320] ;  /* 0x0000c8001d007a20 */ /* 0x020fe40000410000 */
[----:B------:R-:W5:Y:S06]  /*8f40*/  LDL R29, [R1+0x10] ;  /* 0x00001000011d7983 */ /* 0x000f6c0000100800 */
[----:B------:R1:W1:Y:S02]  /*8f50*/  MUFU.TANH R12, R0 ;  /* 0x00000000000c7308 */ /* 0x0002640000002400 */
[----:B-1----:R-:W-:Y:S02]  /*8f60*/  FMUL.FTZ R0, R30, c[0x0][0x320] ;  /* 0x0000c8001e007a20 */ /* 0x002fe40000410000 */
[----:B------:R-:W5:Y:S06]  /*8f70*/  LDL R30, [R1+0xc] ;  /* 0x00000c00011e7983 */ /* 0x000f6c0000100800 */
[----:B------:R1:W1:Y:S02]  /*8f80*/  MUFU.TANH R27, R0 ;  /* 0x00000000001b7308 */ /* 0x0002640000002400 */
[----:B-1----:R-:W-:Y:S05]  /*8f90*/  @P2 IMAD.HI.U32 R0, R6, c[0x0][0x2c8], RZ ;  /* 0x0000b20006002a27 */ /* 0x002fea00078e00ff */
[----:B------:R-:W-:Y:S01]  /*8fa0*/  @P2 SHF.R.U32.HI R6, RZ, c[0x0][0x2cc], R0 ;  /* 0x0000b300ff062a19 */ /* 0x000fe20000011600 */
[----:B------:R-:W-:Y:S01]  /*8fb0*/  FMUL.FTZ R0, R33, c[0x0][0x320] ;  /* 0x0000c80021007a20 */ /* 0x000fe20000410000 */
[----:B------:R-:W-:Y:S03]  /*8fc0*/  ISETP.GE.AND P2, PT, R7, 0x1, PT ;  /* 0x000000010700780c */ /* 0x000fe60003f46270 */
[----:B------:R1:W1:Y:S01]  /*8fd0*/  MUFU.TANH R10, R0 ;  /* 0x00000000000a7308 */ /* 0x0002620000002400 */
[----:B------:R-:W2:Y:S01]  /*8fe0*/  SHFL.IDX PT, R4, R6, RZ, 0x1c1f ;  /* 0x001c1fff06047589 */ /* 0x000ea200000e0000 */
[----:B-1----:R-:W-:Y:S08]  /*8ff0*/  FMUL.FTZ R0, R34, c[0x0][0x320] ;  /* 0x0000c80022007a20 */ /* 0x002ff00000410000 */
[----:B------:R1:W1:Y:S02]  /*9000*/  MUFU.TANH R25, R0 ;  /* 0x0000000000197308 */ /* 0x0002640000002400 */
[----:B-1----:R-:W-:Y:S08]  /*9010*/  FMUL.FTZ R0, R35, c[0x0][0x320] ;  /* 0x0000c80023007a20 */ /* 0x002ff00000410000 */
[----:B------:R3:W1:Y:S02]  /*9020*/  MUFU.TANH R28, R0 ;  /* 0x00000000001c7308 */ /* 0x0006640000002400 */
[----:B---3--:R-:W-:Y:S04]  /*9030*/  IADD3 R0, -R237, 0x1, -R5 ;  /* 0x00000001ed007810 */ /* 0x008fe80007ffe905 */
[----:B-----5:R-:W-:Y:S04]  /*9040*/  IADD3 R0, -R29, R0, R30 ;  /* 0x000000001d007210 */ /* 0x020fe80007ffe11e */
[C---:B------:R-:W-:Y:S02]  /*9050*/  IADD3 R8, R0.reuse, c[0x0][0x328], RZ ;  /* 0x0000ca0000087a10 */ /* 0x040fe40007ffe0ff */
[----:B------:R-:W-:Y:S03]  /*9060*/  IADD3 R7, R0, UR4, RZ ;  /* 0x0000000400077c10 */ /* 0x000fe6000fffe0ff */
[--C-:B--2---:R-:W-:Y:S02]  /*9070*/  IMAD.IADD R3, R8, 0x1, R4.reuse ;  /* 0x0000000108037824 */ /* 0x104fe400078e0204 */
[----:B------:R-:W-:Y:S01]  /*9080*/  IMAD.IADD R0, R7, 0x1, R4 ;  /* 0x0000000107007824 */ /* 0x000fe200078e0204 */
[----:B------:R-:W-:-:S05]  /*9090*/  @!P2 BRA `(.L_x_1689) ;  /* 0x000001800000a947 */ /* 0x000fca0003800000 */
[----:B-1--4-:R-:W-:Y:S01]  /*90a0*/  IADD3 R4, -R29, R30, R4 ;  /* 0x0000001e1d047210 */ /* 0x012fe20007ffe104 */
        /* <DEDUP_REMOVED lines=12> */
.L_x_1691:
[----:B------:R-:W-:Y:S04]  /*9170*/  MOV R9, c[0x0][0x32c] ;  /* 0x0000cb0000097a02 */ /* 0x000fe80000000f00 */
[----:B------:R-:W-:Y:S11]  /*9180*/  ISETP.NE.AND P0, PT, R9, 0x1, PT ;  /* 0x000000010900780c */ /* 0x000ff60003f05270 */
[----:B------:R-:W-:Y:S02]  /*9190*/  @!UPT UIADD3 URZ, URZ, URZ, URZ ;  /* 0x0000003f3f3ff290 */ /* 0x000fe4000fffe03f */
[----:B------:R-:W-:Y:S05]  /*91a0*/  @P0 IMAD.HI.U32 R9, R4, c[0x0][0x330], RZ ;  /* 0x0000cc0004090a27 */ /* 0x000fea00078e00ff */
[----:B------:R-:W-:Y:S02]  /*91b0*/  @P0 SHF.R.U32.HI R4, RZ, c[0x0][0x334], R9 ;  /* 0x0000cd00ff040a19 */ /* 0x000fe40000011609 */
.L_x_1692:
[----:B------:R-:W-:Y:S05]  /*91c0*/  BSYNC B0 ;  /* 0x0000000000007941 */ /* 0x000fea0003800000 */
.L_x_1690:
[----:B------:R-:W-:Y:S04]  /*91d0*/  IMAD R4, R4, c[0x0][0x32c], -R5 ;  /* 0x0000cb0004047a24 */ /* 0x000fe800078e0a05 */
[----:B------:R-:W-:Y:S05]  /*91e0*/  IMAD.IADD R4, R4, 0x1, -R237 ;  /* 0x0000000104047824 */ /* 0x000fea00078e0aed */
[----:B------:R-:W-:Y:S02]  /*91f0*/  IMNMX R0, R0, R4, !PT ;  /* 0x0000000400007217 */ /* 0x000fe40007800200 */
[----:B------:R-:W-:Y:S04]  /*9200*/  IADD3 R4, R4, c[0x0][0x32c], RZ ;  /* 0x0000cb0004047a10 */ /* 0x000fe80007ffe0ff */
[----:B------:R-:W-:Y:S02]  /*9210*/  IMNMX R3, R3, R4, PT ;  /* 0x0000000403037217 */ /* 0x000fe40003800200 */
.L_x_1689:
[----:B-1--4-:R-:W-:Y:S04]  /*9220*/  ISETP.GT.AND P1, PT, R222, -0x1, PT ;  /* 0xffffffffde00780c */ /* 0x012fe80003f24270 */
[----:B------:R-:W-:Y:S04]  /*9230*/  ISETP.GT.AND P0, PT, R0, RZ, P1 ;  /* 0x000000ff0000720c */ /* 0x000fe80000f04270 */
[C---:B------:R-:W-:Y:S04]  /*9240*/  ISETP.LT.OR P0, PT, R3.reuse, 0x1, P0 ;  /* 0x000000010300780c */ /* 0x040fe80000701670 */
[----:B------:R-:W-:Y:S02]  /*9250*/  FSEL R9, R182, -INF , !P0 ;  /* 0xff800000b6097808 */ /* 0x000fe40004000000 */
[C---:B------:R-:W-:Y:S04]  /*9260*/  ISETP.GT.AND P0, PT, R0.reuse, 0x1, P1 ;  /* 0x000000010000780c */ /* 0x040fe80000f04270 */
[----:B------:R-:W-:Y:S04]  /*9270*/  ISETP.LT.OR P0, PT, R3, 0x2, P0 ;  /* 0x000000020300780c */ /* 0x000fe80000701670 */
[----:B------:R-:W-:Y:S02]  /*9280*/  FSEL R24, R181, -INF , !P0 ;  /* 0xff800000b5187808 */ /* 0x000fe40004000000 */
[----:B------:R-:W-:Y:S04]  /*9290*/  ISETP.GT.AND P0, PT, R0, 0x8, P1 ;  /* 0x000000080000780c */ /* 0x000fe80000f04270 */
        /* <DEDUP_REMOVED lines=38> */
[----:B------:R-:W-:Y:S02]  /*9500*/  ISETP.GT.AND P0, PT, R0, 0x39, P1 ;  /* 0x000000390000780c */ /* 0x000fe40000f04270 */
[----:B------:R-:W1:Y:S02]  /*9510*/  SHFL.IDX PT, R0, R6, 0x1, 0x1c1f ;  /* 0x003c1f0006007f89 */ /* 0x000e6400000e0000 */
[----:B------:R-:W-:Y:S04]  /*9520*/  ISETP.LT.OR P0, PT, R3, 0x3a, P0 ;  /* 0x0000003a0300780c */ /* 0x000fe80000701670 */
[----:B------:R-:W-:Y:S01]  /*9530*/  FSEL R10, R10, -INF , !P0 ;  /* 0xff8000000a0a7808 */ /* 0x000fe20004000000 */
[--C-:B-1----:R-:W-:Y:S02]  /*9540*/  IMAD.IADD R4, R8, 0x1, R0.reuse ;  /* 0x0000000108047824 */ /* 0x102fe400078e0200 */
        /* <DEDUP_REMOVED lines=15> */
.L_x_1695:
[----:B------:R-:W-:Y:S04]  /*9640*/  MOV R6, c[0x0][0x32c] ;  /* 0x0000cb0000067a02 */ /* 0x000fe80000000f00 */
[----:B------:R-:W-:Y:S11]  /*9650*/  ISETP.NE.AND P0, PT, R6, 0x1, PT ;  /* 0x000000010600780c */ /* 0x000ff60003f05270 */
[----:B------:R-:W-:Y:S02]  /*9660*/  @!UPT UIADD3 URZ, URZ, URZ, URZ ;  /* 0x0000003f3f3ff290 */ /* 0x000fe4000fffe03f */
[----:B------:R-:W-:Y:S05]  /*9670*/  @P0 IMAD.HI.U32 R6, R0, c[0x0][0x330], RZ ;  /* 0x0000cc0000060a27 */ /* 0x000fea00078e00ff */
[----:B------:R-:W-:Y:S02]  /*9680*/  @P0 SHF.R.U32.HI R0, RZ, c[0x0][0x334], R6 ;  /* 0x0000cd00ff000a19 */ /* 0x000fe40000011606 */
.L_x_1696:
[----:B------:R-:W-:Y:S05]  /*9690*/  BSYNC B0 ;  /* 0x0000000000007941 */ /* 0x000fea0003800000 */
.L_x_1694:
[----:B------:R-:W-:Y:S04]  /*96a0*/  IMAD R5, R0, c[0x0][0x32c], -R5 ;  /* 0x0000cb0000057a24 */ /* 0x000fe800078e0a05 */
[----:B------:R-:W-:Y:S05]  /*96b0*/  IMAD.IADD R0, R5, 0x1, -R237 ;  /* 0x0000000105007824 */ /* 0x000fea00078e0aed */
[----:B------:R-:W-:Y:S02]  /*96c0*/  IMNMX R3, R3, R0, !PT ;  /* 0x0000000003037217 */ /* 0x000fe40007800200 */
[----:B------:R-:W-:Y:S04]  /*96d0*/  IADD3 R0, R0, c[0x0][0x32c], RZ ;  /* 0x0000cb0000007a10 */ /* 0x000fe80007ffe0ff */
[----:B------:R-:W-:Y:S02]  /*96e0*/  IMNMX R4, R4, R0, PT ;  /* 0x0000000004047217 */ /* 0x000fe40003800200 */
.L_x_1693:
[----:B------:R-:W2:Y:S01]  /*96f0*/  LDL.LU R29, [R1] ;  /* 0x00000000011d7983 */ /* 0x000ea20000300800 */
[----:B------:R-:W-:Y:S03]  /*9700*/  FMNMX.FTZ R0, R9, R2, !PT ;  /* 0x0000000209007209 */ /* 0x000fe60007810000 */
[----:B------:R-:W-:Y:S01]  /*9710*/  LDSM.16.MT88.4 R172, [R193] ;  /* 0x00000000c1ac783b */ /* 0x000fe20000004200 */
        /* <DEDUP_REMOVED lines=20> */
[----:B------:R-:W-:Y:S05]  /*9860*/  FSEL R0, R132, RZ, P0 ;  /* 0x000000ff84007208 */ /* 0x000fea0000000000 */
[----:B------:R-:W-:Y:S02]  /*9870*/  FADD.FTZ R0, -R0, R2 ;  /* 0x0000000200007221 */ /* 0x000fe40000010100 */
[----:B------:R-:W-:Y:S02]  /*9880*/  FMUL.FTZ R2, R132, c[0x0][0x2d0] ;  /* 0x0000b40084027a20 */ /* 0x000fe40000410000 */
[----:B------:R-:W-:Y:S03]  /*9890*/  FMUL.FTZ R0, R0, c[0x0][0x2d0] ;  /* 0x0000b40000007a20 */ /* 0x000fe60000410000 */
[----:B------:R-:W-:Y:S02]  /*98a0*/  FSEL R2, R2, RZ, P0 ;  /* 0x000000ff02027208 */ /* 0x000fe40000000000 */
[----:B------:R-:W-:Y:S03]  /*98b0*/  ISETP.GT.AND P0, PT, R3, RZ, P1 ;  /* 0x000000ff0300720c */ /* 0x000fe60000f04270 */
        /* <DEDUP_REMOVED lines=8> */
[----:B------:R-:W-:Y:S01]  /*9940*/  MUFU.EX2 R9, R9 ;  /* 0x0000000900097308 */ /* 0x000fe20000000800 */
        /* <DEDUP_REMOVED lines=8> */
[----:B------:R-:W1:Y:S01]  /*99d0*/  MUFU.EX2 R8, R8 ;  /* 0x0000000800087308 */ /* 0x000e620000000800 */
        /* <DEDUP_REMOVED lines=9> */
[----:B------:R-:W-:Y:S01]  /*9a70*/  FFMA.FTZ R237, R11, c[0x0][0x2d0], -R2 ;  /* 0x0000b4000bed7a23 */ /* 0x000fe20000010802 */
[----:B------:R-:W-:Y:S02]  /*9a80*/  ISETP.LT.OR P0, PT, R4, 0xa, P0 ;  /* 0x0000000a0400780c */ /* 0x000fe40000701670 */
[----:B------:R-:W-:Y:S02]  /*9a90*/  IADD3 R220, R222, -0x1, RZ ;  /* 0xffffffffdedc7810 */ /* 0x000fe40007ffe0ff */
[----:B------:R-:W-:Y:S02]  /*9aa0*/  FSEL R10, R191, -INF , !P0 ;  /* 0xff800000bf0a7808 */ /* 0x000fe40004000000 */
[C---:B------:R-:W-:Y:S02]  /*9ab0*/  ISETP.GT.AND P0, PT, R3.reuse, 0x10, P1 ;  /* 0x000000100300780c */ /* 0x040fe40000f04270 */
[----:B------:R-:W3:Y:S02]  /*9ac0*/  MUFU.EX2 R2, R0 ;  /* 0x0000000000027308 */ /* 0x000ee40000000800 */
[----:B------:R-:W-:Y:S02]  /*9ad0*/  ISETP.LT.OR P0, PT, R4, 0x11, P0 ;  /* 0x000000110400780c */ /* 0x000fe40000701670 */
[----:B-1----:R-:W-:Y:S02]  /*9ae0*/  F2FP.PACK_AB R168, R8, R9 ;  /* 0x0000000908a8723e */ /* 0x002fe400000000ff */
[----:B------:R-:W-:Y:S02]  /*9af0*/  FSEL R176, R190, -INF , !P0 ;  /* 0xff800000beb07808 */ /* 0x000fe40004000000 */
[----:B------:R-:W-:Y:S02]  /*9b00*/  ISETP.GT.AND P0, PT, R3, 0x11, P1 ;  /* 0x000000110300780c */ /* 0x000fe40000f04270 */
[----:B------:R1:W-:Y:S02]  /*9b10*/  MUFU.EX2 R15, R20 ;  /* 0x00000014000f7308 */ /* 0x0003e40000000800 */
[C---:B------:R-:W-:Y:S04]  /*9b20*/  ISETP.LT.OR P0, PT, R4.reuse, 0x12, P0 ;  /* 0x000000120400780c */ /* 0x040fe80000701670 */
[----:B------:R-:W-:Y:S02]  /*9b30*/  FSEL R135, R189, -INF , !P0 ;  /* 0xff800000bd877808 */ /* 0x000fe40004000000 */
[C---:B------:R-:W-:Y:S04]  /*9b40*/  ISETP.GT.AND P0, PT, R3.reuse, 0x18, P1 ;  /* 0x000000180300780c */ /* 0x040fe80000f04270 */
[----:B------:R-:W-:Y:S01]  /*9b50*/  ISETP.LT.OR P0, PT, R4, 0x19, P0 ;  /* 0x000000190400780c */ /* 0x000fe20000701670 */
[----:B---3--:R-:W-:Y:S03]  /*9b60*/  FMUL.FTZ R24, R2, R156 ;  /* 0x0000009c02187220 */ /* 0x008fe60000410000 */
[----:B------:R-:W-:Y:S01]  /*9b70*/  FSEL R177, R188, -INF , !P0 ;  /* 0xff800000bcb17808 */ /* 0x000fe20004000000 */
[C---:B------:R-:W-:Y:S01]  /*9b80*/  FMUL.FTZ R12, R2.reuse, R144 ;  /* 0x00000090020c7220 */ /* 0x040fe20000410000 */
[----:B------:R-:W-:Y:S01]  /*9b90*/  ISETP.GT.AND P0, PT, R3, 0x19, P1 ;  /* 0x000000190300780c */ /* 0x000fe20000f04270 */
[C---:B------:R-:W-:Y:S01]  /*9ba0*/  FMUL.FTZ R32, R2.reuse, R164 ;  /* 0x000000a402207220 */ /* 0x040fe20000410000 */
[----:B------:R-:W3:Y:S01]  /*9bb0*/  LDL.LU R188, [R1+0x8] ;  /* 0x0000080001bc7983 */ /* 0x000ee20000300800 */
[----:B------:R-:W-:Y:S01]  /*9bc0*/  FMUL.FTZ R33, R2, R165 ;  /* 0x000000a502217220 */ /* 0x000fe20000410000 */
[----:B------:R-:W-:Y:S01]  /*9bd0*/  ISETP.LT.OR P0, PT, R4, 0x1a, P0 ;  /* 0x0000001a0400780c */ /* 0x000fe20000701670 */
[C---:B------:R-:W-:Y:S02]  /*9be0*/  FMUL.FTZ R13, R2.reuse, R145 ;  /* 0x00000091020d7220 */ /* 0x040fe40000410000 */
[C---:B------:R-:W-:Y:S01]  /*9bf0*/  FMUL.FTZ R16, R2.reuse, R148 ;  /* 0x0000009402107220 */ /* 0x040fe20000410000 */
[----:B------:R-:W-:Y:S01]  /*9c00*/  FSEL R178, R187, -INF , !P0 ;  /* 0xff800000bbb27808 */ /* 0x000fe20004000000 */
[C---:B------:R-:W-:Y:S01]  /*9c10*/  FMUL.FTZ R17, R2.reuse, R149 ;  /* 0x0000009502117220 */ /* 0x040fe20000410000 */
[C---:B------:R-:W-:Y:S01]  /*9c20*/  ISETP.GT.AND P0, PT, R3.reuse, 0x20, P1 ;  /* 0x000000200300780c */ /* 0x040fe20000f04270 */
[C---:B-1----:R-:W-:Y:S01]  /*9c30*/  FMUL.FTZ R20, R2.reuse, R152 ;  /* 0x0000009802147220 */ /* 0x042fe20000410000 */
[----:B------:R-:W-:Y:S01]  /*9c40*/  MUFU.EX2 R187, R225 ;  /* 0x000000e100bb7308 */ /* 0x000fe20000000800 */
[----:B------:R-:W-:Y:S01]  /*9c50*/  FMUL.FTZ R21, R2, R153 ;  /* 0x0000009902157220 */ /* 0x000fe20000410000 */
[----:B------:R-:W-:Y:S01]  /*9c60*/  ISETP.LT.OR P0, PT, R4, 0x21, P0 ;  /* 0x000000210400780c */ /* 0x000fe20000701670 */
[C---:B------:R-:W-:Y:S02]  /*9c70*/  FMUL.FTZ R36, R2.reuse, R36 ;  /* 0x0000002402247220 */ /* 0x040fe40000410000 */
[----:B------:R-:W-:Y:S01]  /*9c80*/  FMUL.FTZ R37, R2, R37 ;  /* 0x0000002502257220 */ /* 0x000fe20000410000 */
[----:B------:R-:W-:Y:S01]  /*9c90*/  FSEL R179, R186, -INF , !P0 ;  /* 0xff800000bab37808 */ /* 0x000fe20004000000 */
[C---:B------:R-:W-:Y:S01]  /*9ca0*/  FMUL.FTZ R40, R2.reuse, R40 ;  /* 0x0000002802287220 */ /* 0x040fe20000410000 */
[----:B------:R-:W-:Y:S01]  /*9cb0*/  ISETP.GT.AND P0, PT, R3, 0x21, P1 ;  /* 0x000000210300780c */ /* 0x000fe20000f04270 */
[C---:B------:R-:W-:Y:S02]  /*9cc0*/  FMUL.FTZ R41, R2.reuse, R41 ;  /* 0x0000002902297220 */ /* 0x040fe40000410000 */
[----:B------:R-:W-:Y:S01]  /*9cd0*/  FMUL.FTZ R44, R2, R44 ;  /* 0x0000002c022c7220 */ /* 0x000fe20000410000 */
[----:B------:R-:W-:Y:S01]  /*9ce0*/  ISETP.LT.OR P0, PT, R4, 0x22, P0 ;  /* 0x000000220400780c */ /* 0x000fe20000701670 */
[C---:B------:R-:W-:Y:S02]  /*9cf0*/  FMUL.FTZ R45, R2.reuse, R45 ;  /* 0x0000002d022d7220 */ /* 0x040fe40000410000 */
[C---:B------:R-:W-:Y:S01]  /*9d00*/  FMUL.FTZ R48, R2.reuse, R48 ;  /* 0x0000003002307220 */ /* 0x040fe20000410000 */
[----:B------:R-:W-:Y:S01]  /*9d10*/  FSEL R180, R185, -INF , !P0 ;  /* 0xff800000b9b47808 */ /* 0x000fe20004000000 */
[C---:B------:R-:W-:Y:S01]  /*9d20*/  FMUL.FTZ R49, R2.reuse, R49 ;  /* 0x0000003102317220 */ /* 0x040fe20000410000 */
[C---:B------:R-:W-:Y:S01]  /*9d30*/  ISETP.GT.AND P0, PT, R3.reuse, 0x28, P1 ;  /* 0x000000280300780c */ /* 0x040fe20000f04270 */
[C---:B------:R-:W-:Y:S02]  /*9d40*/  FMUL.FTZ R52, R2.reuse, R52 ;  /* 0x0000003402347220 */ /* 0x040fe40000410000 */
        /* <DEDUP_REMOVED lines=43> */
[----:B------:R-:W-:Y:S01]  /*a000*/  FMUL.FTZ R105, R2, R105 ;  /* 0x0000006902697220 */ /* 0x000fe20000410000 */
[----:B------:R-:W-:Y:S01]  /*a010*/  FSEL R134, R28, -INF , !P0 ;  /* 0xff8000001c867808 */ /* 0x000fe20004000000 */
[C---:B--2---:R-:W-:Y:S02]  /*a020*/  FFMA.FTZ R0, R2.reuse, R29, R9 ;  /* 0x0000001d02007223 */ /* 0x044fe40000010009 */
[----:B------:R-:W-:Y:S01]  /*a030*/  MUFU.EX2 R9, R23 ;  /* 0x0000001700097308 */ /* 0x000fe20000000800 */
[----:B------:R-:W-:Y:S02]  /*a040*/  FMUL.FTZ R28, R2, R160 ;  /* 0x000000a0021c7220 */ /* 0x000fe40000410000 */
[----:B------:R-:W-:Y:S01]  /*a050*/  FADD.FTZ R4, R8, R0 ;  /* 0x0000000008047221 */ /* 0x000fe20000010000 */
[----:B------:R-:W-:Y:S01]  /*a060*/  FMNMX.FTZ R0, R5, R133, !PT ;  /* 0x0000008505007209 */ /* 0x000fe20007810000 */
[C---:B------:R-:W-:Y:S02]  /*a070*/  FMUL.FTZ R29, R2.reuse, R161 ;  /* 0x000000a1021d7220 */ /* 0x040fe40000410000 */
[C---:B------:R-:W-:Y:S01]  /*a080*/  FMUL.FTZ R108, R2.reuse, R108 ;  /* 0x0000006c026c7220 */ /* 0x040fe20000410000 */
[----:B------:R-:W-:Y:S01]  /*a090*/  FMNMX.FTZ R0, R7, R0, !PT ;  /* 0x0000000007007209 */ /* 0x000fe20007810000 */
[C---:B------:R-:W-:Y:S01]  /*a0a0*/  FMUL.FTZ R109, R2.reuse, R109 ;  /* 0x0000006d026d7220 */ /* 0x040fe20000410000 */
[----:B------:R-:W1:Y:S01]  /*a0b0*/  MUFU.EX2 R8, R22 ;  /* 0x0000001600087308 */ /* 0x000e620000000800 */
[----:B------:R-:W-:Y:S01]  /*a0c0*/  FMUL.FTZ R112, R2, R112 ;  /* 0x0000007002707220 */ /* 0x000fe20000410000 */
[----:B------:R-:W-:Y:S01]  /*a0d0*/  FMNMX.FTZ R0, R6, R0, !PT ;  /* 0x0000000006007209 */ /* 0x000fe20007810000 */
[C---:B------:R-:W-:Y:S02]  /*a0e0*/  FMUL.FTZ R113, R2.reuse, R113 ;  /* 0x0000007102717220 */ /* 0x040fe40000410000 */
[----:B------:R-:W-:Y:S01]  /*a0f0*/  FMUL.FTZ R116, R2, R116 ;  /* 0x0000007402747220 */ /* 0x000fe20000410000 */
[----:B------:R-:W-:Y:S01]  /*a100*/  FMNMX.FTZ R0, R10, R0, !PT ;  /* 0x000000000a007209 */ /* 0x000fe20007810000 */
[C---:B------:R-:W-:Y:S02]  /*a110*/  FMUL.FTZ R117, R2.reuse, R117 ;  /* 0x0000007502757220 */ /* 0x040fe40000410000 */
[----:B------:R-:W-:Y:S01]  /*a120*/  FMUL.FTZ R120, R2, R120 ;  /* 0x0000007802787220 */ /* 0x000fe20000410000 */
[----:B------:R-:W-:Y:S01]  /*a130*/  FMNMX.FTZ R0, R176, R0, !PT ;  /* 0x00000000b0007209 */ /* 0x000fe20007810000 */
[C---:B------:R-:W-:Y:S01]  /*a140*/  FMUL.FTZ R121, R2.reuse, R121 ;  /* 0x0000007902797220 */ /* 0x040fe20000410000 */
[----:B------:R-:W-:Y:S01]  /*a150*/  MUFU.EX2 R160, R228 ;  /* 0x000000e400a07308 */ /* 0x000fe20000000800 */
[C---:B------:R-:W-:Y:S01]  /*a160*/  FMUL.FTZ R124, R2.reuse, R124 ;  /* 0x0000007c027c7220 */ /* 0x040fe20000410000 */
[----:B------:R-:W-:Y:S01]  /*a170*/  FMNMX.FTZ R0, R135, R0, !PT ;  /* 0x0000000087007209 */ /* 0x000fe20007810000 */
[C---:B------:R-:W-:Y:S02]  /*a180*/  FMUL.FTZ R125, R2.reuse, R125 ;  /* 0x0000007d027d7220 */ /* 0x040fe40000410000 */
[C---:B------:R-:W-:Y:S01]  /*a190*/  FMUL.FTZ R128, R2.reuse, R128 ;  /* 0x0000008002807220 */ /* 0x040fe20000410000 */
[----:B------:R-:W-:Y:S01]  /*a1a0*/  FMNMX.FTZ R0, R177, R0, !PT ;  /* 0x00000000b1007209 */ /* 0x000fe20007810000 */
[----:B------:R-:W-:Y:S03]  /*a1b0*/  FMUL.FTZ R129, R2, R129 ;  /* 0x0000008102817220 */ /* 0x000fe60000410000 */
[----:B------:R-:W-:Y:S01]  /*a1c0*/  FMNMX.FTZ R0, R178, R0, !PT ;  /* 0x00000000b2007209 */ /* 0x000fe20007810000 */
[----:B------:R-:W-:Y:S01]  /*a1d0*/  MUFU.EX2 R161, R227 ;  /* 0x000000e300a17308 */ /* 0x000fe20000000800 */
[----:B-1----:R-:W-:Y:S02]  /*a1e0*/  F2FP.PACK_AB R170, R8, R9 ;  /* 0x0000000908aa723e */ /* 0x002fe400000000ff */
        /* <DEDUP_REMOVED lines=15> */
[----:B------:R-:W-:Y:S02]  /*a2e0*/  FADD.FTZ R14, R8, R0 ;  /* 0x00000000080e7221 */ /* 0x000fe40000010000 */
[C---:B------:R-:W-:Y:S01]  /*a2f0*/  FMUL.FTZ R4, R3.reuse, c[0x0][0x2d0] ;  /* 0x0000b40003047a20 */ /* 0x040fe20000410000 */
[----:B------:R-:W-:Y:S01]  /*a300*/  FSEL R0, R3, RZ, P0 ;  /* 0x000000ff03007208 */ /* 0x000fe20000000000 */
[----:B------:R-:W-:Y:S01]  /*a310*/  FMUL.FTZ R8, R2, R140 ;  /* 0x0000008c02087220 */ /* 0x000fe20000410000 */
[----:B------:R-:W-:Y:S03]  /*a320*/  F2FP.PACK_AB R140, R15, R18 ;  /* 0x000000120f8c723e */ /* 0x000fe600000000ff */
[----:B------:R-:W-:Y:S01]  /*a330*/  FADD.FTZ R0, -R0, R133 ;  /* 0x0000008500007221 */ /* 0x000fe20000010100 */
[----:B------:R-:W-:Y:S01]  /*a340*/  FSEL R133, R4, RZ, P0 ;  /* 0x000000ff04857208 */ /* 0x000fe20000000000 */
[----:B------:R-:W-:Y:S01]  /*a350*/  FMUL.FTZ R4, R2, R136 ;  /* 0x0000008802047220 */ /* 0x000fe20000410000 */
[----:B------:R-:W-:Y:S01]  /*a360*/  ISETP.GT.AND P0, PT, R222, R240, PT ;  /* 0x000000f0de00720c */ /* 0x000fe20003f04270 */
[----:B------:R-:W-:Y:S01]  /*a370*/  FMUL.FTZ R0, R0, c[0x0][0x2d0] ;  /* 0x0000b40000007a20 */ /* 0x000fe20000410000 */
[----:B------:R-:W-:Y:S01]  /*a380*/  MOV R222, R220 ;  /* 0x000000dc00de7202 */ /* 0x000fe20000000f00 */
[--C-:B------:R-:W-:Y:S02]  /*a390*/  FFMA.FTZ R6, R6, c[0x0][0x2d0], -R133.reuse ;  /* 0x0000b40006067a23 */ /* 0x100fe40000010885 */
[--C-:B------:R-:W-:Y:S02]  /*a3a0*/  FFMA.FTZ R7, R7, c[0x0][0x2d0], -R133.reuse ;  /* 0x0000b40007077a23 */ /* 0x100fe40000010885 */
[----:B------:R1:W-:Y:S01]  /*a3b0*/  MUFU.EX2 R156, R6 ;  /* 0x00000006009c7308 */ /* 0x0003e20000000800 */
[--C-:B------:R-:W-:Y:S02]  /*a3c0*/  FFMA.FTZ R11, R5, c[0x0][0x2d0], -R133.reuse ;  /* 0x0000b400050b7a23 */ /* 0x100fe40000010885 */
[----:B------:R-:W-:Y:S02]  /*a3d0*/  FMUL.FTZ R5, R2, R137 ;  /* 0x0000008902057220 */ /* 0x000fe40000410000 */
[--C-:B------:R-:W-:Y:S05]  /*a3e0*/  FFMA.FTZ R2, R10, c[0x0][0x2d0], -R133.reuse ;  /* 0x0000b4000a027a23 */ /* 0x100fea0000010885 */
[----:B------:R-:W-:Y:S10]  /*a3f0*/  MUFU.EX2 R144, R7 ;  /* 0x0000000700907308 */ /* 0x000ff40000000800 */
[----:B------:R-:W2:Y:S01]  /*a400*/  MUFU.EX2 R0, R0 ;  /* 0x0000000000007308 */ /* 0x000ea20000000800 */
[----:B-1----:R-:W-:Y:S04]  /*a410*/  FADD.FTZ R6, R18, R14 ;  /* 0x0000000e12067221 */ /* 0x002fe80000010000 */
[----:B------:R-:W-:Y:S05]  /*a420*/  FADD.FTZ R157, R15, R6 ;  /* 0x000000060f9d7221 */ /* 0x000fea0000010000 */
[----:B------:R-:W1:Y:S10]  /*a430*/  MUFU.EX2 R145, R11 ;  /* 0x0000000b00917308 */ /* 0x000e740000000800 */
[----:B------:R-:W4:Y:S01]  /*a440*/  MUFU.EX2 R153, R2 ;  /* 0x0000000200997308 */ /* 0x000f220000000800 */
[C---:B--2---:R-:W-:Y:S02]  /*a450*/  FMUL.FTZ R6, R0.reuse, R138 ;  /* 0x0000008a00067220 */ /* 0x044fe40000410000 */
[C---:B------:R-:W-:Y:S02]  /*a460*/  FMUL.FTZ R7, R0.reuse, R139 ;  /* 0x0000008b00077220 */ /* 0x040fe40000410000 */
[----:B------:R-:W2:Y:S01]  /*a470*/  LDSM.16.MT88.4 R136, [R194] ;  /* 0x00000000c288783b */ /* 0x000ea20000004200 */
[C---:B------:R-:W-:Y:S02]  /*a480*/  FMUL.FTZ R10, R0.reuse, R142 ;  /* 0x0000008e000a7220 */ /* 0x040fe40000410000 */
[C---:B------:R-:W-:Y:S02]  /*a490*/  FMUL.FTZ R14, R0.reuse, R146 ;  /* 0x00000092000e7220 */ /* 0x040fe40000410000 */
[----:B------:R-:W-:Y:S01]  /*a4a0*/  FMUL.FTZ R15, R0, R147 ;  /* 0x00000093000f7220 */ /* 0x000fe20000410000 */
[----:B-1----:R-:W-:Y:S01]  /*a4b0*/  F2FP.PACK_AB R169, R144, R145 ;  /* 0x0000009190a9723e */ /* 0x002fe200000000ff */
[C---:B------:R-:W-:Y:S02]  /*a4c0*/  FMUL.FTZ R11, R0.reuse, R143 ;  /* 0x0000008f000b7220 */ /* 0x040fe40000410000 */
[C---:B------:R-:W-:Y:S02]  /*a4d0*/  FMUL.FTZ R18, R0.reuse, R150 ;  /* 0x0000009600127220 */ /* 0x040fe40000410000 */
[C---:B------:R-:W-:Y:S01]  /*a4e0*/  FMUL.FTZ R19, R0.reuse, R151 ;  /* 0x0000009700137220 */ /* 0x040fe20000410000 */
[----:B------:R-:W-:Y:S01]  /*a4f0*/  MUFU.EX2 R150, R224 ;  /* 0x000000e000967308 */ /* 0x000fe20000000800 */
[C---:B------:R-:W-:Y:S02]  /*a500*/  FMUL.FTZ R22, R0.reuse, R154 ;  /* 0x0000009a00167220 */ /* 0x040fe40000410000 */
[C---:B------:R-:W-:Y:S01]  /*a510*/  FMUL.FTZ R23, R0.reuse, R155 ;  /* 0x0000009b00177220 */ /* 0x040fe20000410000 */
[----:B----4-:R-:W-:Y:S01]  /*a520*/  F2FP.PACK_AB R171, R153, R156 ;  /* 0x0000009c99ab723e */ /* 0x010fe200000000ff */
[C---:B------:R-:W-:Y:S02]  /*a530*/  FMUL.FTZ R26, R0.reuse, R158 ;  /* 0x0000009e001a7220 */ /* 0x040fe40000410000 */
[C---:B------:R-:W-:Y:S02]  /*a540*/  FMUL.FTZ R27, R0.reuse, R159 ;  /* 0x0000009f001b7220 */ /* 0x040fe40000410000 */
[C---:B------:R-:W-:Y:S01]  /*a550*/  FMUL.FTZ R34, R0.reuse, R166 ;  /* 0x000000a600227220 */ /* 0x040fe20000410000 */
[----:B------:R-:W1:Y:S01]  /*a560*/  MUFU.EX2 R151, R182 ;  /* 0x000000b600977308 */ /* 0x000e620000000800 */
[C---:B------:R-:W-:Y:S05]  /*a570*/  HMMA.16816.F32 R4, R168.reuse, R172, R4 ;  /* 0x000000aca804723c */ /* 0x040fea0000001804 */
[C---:B------:R-:W-:Y:S02]  /*a580*/  FMUL.FTZ R35, R0.reuse, R167 ;  /* 0x000000a700237220 */ /* 0x040fe40000410000 */
[----:B------:R-:W-:Y:S01]  /*a590*/  LDSM.16.MT88.4 R164, [R196+0x1800] ;  /* 0x00180000c4a4783b */ /* 0x000fe20000004200 */
[C---:B------:R-:W-:Y:S01]  /*a5a0*/  HMMA.16816.F32 R8, R168.reuse, R174, R8 ;  /* 0x000000aea808723c */ /* 0x040fe20000001808 */
[----:B------:R-:W-:Y:S03]  /*a5b0*/  MUFU.EX2 R182, R226 ;  /* 0x000000e200b67308 */ /* 0x000fe60000000800 */
[C---:B------:R-:W-:Y:S02]  /*a5c0*/  FMUL.FTZ R30, R0.reuse, R162 ;  /* 0x000000a2001e7220 */ /* 0x040fe40000410000 */
[C---:B------:R-:W-:Y:S02]  /*a5d0*/  FMUL.FTZ R31, R0.reuse, R163 ;  /* 0x000000a3001f7220 */ /* 0x040fe40000410000 */
[C---:B------:R-:W-:Y:S01]  /*a5e0*/  FMUL.FTZ R38, R0.reuse, R38 ;  /* 0x0000002600267220 */ /* 0x040fe20000410000 */
[C---:B--2---:R-:W-:Y:S03]  /*a5f0*/  HMMA.16816.F32 R12, R168.reuse, R136, R12 ;  /* 0x00000088a80c723c */ /* 0x044fe6000000180c */
[C---:B------:R-:W-:Y:S02]  /*a600*/  FMUL.FTZ R39, R0.reuse, R39 ;  /* 0x0000002700277220 */ /* 0x040fe40000410000 */
[C---:B------:R-:W-:Y:S01]  /*a610*/  FMUL.FTZ R42, R0.reuse, R42 ;  /* 0x0000002a002a7220 */ /* 0x040fe20000410000 */
[----:B-1----:R-:W-:Y:S01]  /*a620*/  F2FP.PACK_AB R142, R151, R150 ;  /* 0x00000096978e723e */ /* 0x002fe200000000ff */
[C---:B------:R-:W-:Y:S01]  /*a630*/  FMUL.FTZ R43, R0.reuse, R43 ;  /* 0x0000002b002b7220 */ /* 0x040fe20000410000 */
[C---:B------:R-:W-:Y:S01]  /*a640*/  HMMA.16816.F32 R16, R168.reuse, R138, R16 ;  /* 0x0000008aa810723c */ /* 0x040fe20000001810 */
[----:B------:R-:W1:Y:S03]  /*a650*/  LDSM.16.MT88.4 R136, [R197] ;  /* 0x00000000c588783b */ /* 0x000e660000004200 */
        /* <DEDUP_REMOVED lines=50> */
[C---:B------:R-:W-:Y:S04]  /*a980*/  FMUL.FTZ R130, R0.reuse, R130 ;  /* 0x0000008200827220 */ /* 0x040fe80000410000 */
[C---:B------:R-:W-:Y:S02]  /*a990*/  FMUL.FTZ R131, R0.reuse, R131 ;  /* 0x0000008300837220 */ /* 0x040fe40000410000 */
[----:B---3--:R-:W-:Y:S02]  /*a9a0*/  FFMA.FTZ R0, R0, R188, R145 ;  /* 0x000000bc00007223 */ /* 0x008fe40000010091 */
[--C-:B--2---:R-:W-:Y:S02]  /*a9b0*/  FFMA.FTZ R2, R135, c[0x0][0x2d0], -R133.reuse ;  /* 0x0000b40087027a23 */ /* 0x104fe40000010885 */
[----:B------:R-:W-:Y:S02]  /*a9c0*/  FADD.FTZ R0, R144, R0 ;  /* 0x0000000090007221 */ /* 0x000fe40000010000 */
[----:B------:R-:W-:Y:S01]  /*a9d0*/  LDSM.16.MT88.4 R144, [R194+0x1000] ;  /* 0x00100000c290783b */ /* 0x000fe20000004200 */
[----:B------:R-:W2:Y:S01]  /*a9e0*/  MUFU.EX2 R149, R2 ;  /* 0x0000000200957308 */ /* 0x000ea20000000800 */
[C---:B-1----:R-:W-:Y:S03]  /*a9f0*/  HMMA.16816.F32 R36, R168.reuse, R136, R36 ;  /* 0x00000088a824723c */ /* 0x042fe60000001824 */
[----:B--2---:R-:W-:Y:S01]  /*aa00*/  F2FP.PACK_AB R141, R149, R148 ;  /* 0x00000094958d723e */ /* 0x004fe200000000ff */
[--C-:B------:R-:W-:Y:S05]  /*aa10*/  FFMA.FTZ R2, R177, c[0x0][0x2d0], -R133.reuse ;  /* 0x0000b400b1027a23 */ /* 0x100fea0000010885 */
[----:B------:R-:W-:Y:S01]  /*aa20*/  MUFU.EX2 R177, R239 ;  /* 0x000000ef00b17308 */ /* 0x000fe20000000800 */
[C---:B------:R-:W-:Y:S01]  /*aa30*/  HMMA.16816.F32 R40, R168.reuse, R138, R40 ;  /* 0x0000008aa828723c */ /* 0x040fe20000001828 */
[----:B------:R-:W1:Y:S08]  /*aa40*/  LDSM.16.MT88.4 R136, [R194+0x2000] ;  /* 0x00200000c288783b */ /* 0x000e700000004200 */
[----:B------:R2:W-:Y:S03]  /*aa50*/  MUFU.EX2 R154, R2 ;  /* 0x00000002009a7308 */ /* 0x0005e60000000800 */
[--C-:B--2---:R-:W-:Y:S07]  /*aa60*/  FFMA.FTZ R2, R178, c[0x0][0x2d0], -R133.reuse ;  /* 0x0000b400b2027a23 */ /* 0x104fee0000010885 */
[----:B------:R-:W-:Y:S01]  /*aa70*/  MUFU.EX2 R178, R238 ;  /* 0x000000ee00b27308 */ /* 0x000fe20000000800 */
[C---:B-1----:R-:W-:Y:S09]  /*aa80*/  HMMA.16816.F32 R44, R168.reuse, R136, R44 ;  /* 0x00000088a82c723c */ /* 0x042ff2000000182c */
[----:B------:R-:W1:Y:S01]  /*aa90*/  MUFU.EX2 R155, R2 ;  /* 0x00000002009b7308 */ /* 0x000e620000000800 */
[C---:B------:R-:W-:Y:S01]  /*aaa0*/  HMMA.16816.F32 R48, R168.reuse, R138, R48 ;  /* 0x0000008aa830723c */ /* 0x040fe20000001830 */
[----:B------:R-:W2:Y:S02]  /*aab0*/  LDSM.16.MT88.4 R136, [R197+0x2000] ;  /* 0x00200000c588783b */ /* 0x000ea40000004200 */
[----:B-1----:R-:W-:Y:S01]  /*aac0*/  F2FP.PACK_AB R143, R155, R154 ;  /* 0x0000009a9b8f723e */ /* 0x002fe200000000ff */
[--C-:B------:R-:W-:Y:S05]  /*aad0*/  FFMA.FTZ R2, R179, c[0x0][0x2d0], -R133.reuse ;  /* 0x0000b400b3027a23 */ /* 0x100fea0000010885 */
[----:B------:R-:W-:Y:S10]  /*aae0*/  MUFU.EX2 R179, R237 ;  /* 0x000000ed00b37308 */ /* 0x000ff40000000800 */
[----:B------:R1:W3:Y:S01]  /*aaf0*/  MUFU.EX2 R152, R2 ;  /* 0x0000000200987308 */ /* 0x0002e20000000800 */
[C---:B--2---:R-:W-:Y:S08]  /*ab00*/  HMMA.16816.F32 R52, R168.reuse, R136, R52 ;  /* 0x00000088a834723c */ /* 0x044ff00000001834 */
[C---:B------:R-:W-:Y:S01]  /*ab10*/  HMMA.16816.F32 R56, R168.reuse, R138, R56 ;  /* 0x0000008aa838723c */ /* 0x040fe20000001838 */
[----:B------:R-:W2:Y:S03]  /*ab20*/  LDSM.16.MT88.4 R136, [R196+0x2000] ;  /* 0x00200000c488783b */ /* 0x000ea60000004200 */
[--C-:B-1----:R-:W-:Y:S02]  /*ab30*/  FFMA.FTZ R2, R180, c[0x0][0x2d0], -R133.reuse ;  /* 0x0000b400b4027a23 */ /* 0x102fe40000010885 */
[----:B------:R-:W-:Y:S10]  /*ab40*/  MUFU.EX2 R180, R229 ;  /* 0x000000e500b47308 */ /* 0x000ff40000000800 */
[----:B------:R1:W4:Y:S01]  /*ab50*/  MUFU.EX2 R176, R2 ;  /* 0x0000000200b07308 */ /* 0x0003220000000800 */
[C---:B--2---:R-:W-:Y:S03]  /*ab60*/  HMMA.16816.F32 R60, R168.reuse, R136, R60 ;  /* 0x00000088a83c723c */ /* 0x044fe6000000183c */
[--C-:B-1----:R-:W-:Y:S06]  /*ab70*/  FFMA.FTZ R2, R181, c[0x0][0x2d0], -R133.reuse ;  /* 0x0000b400b5027a23 */ /* 0x102fec0000010885 */
[----:B------:R1:W2:Y:S01]  /*ab80*/  MUFU.EX2 R175, R2 ;  /* 0x0000000200af7308 */ /* 0x0002a20000000800 */
[C---:B------:R-:W-:Y:S01]  /*ab90*/  HMMA.16816.F32 R64, R168.reuse, R138, R64 ;  /* 0x0000008aa840723c */ /* 0x040fe20000001840 */
[----:B------:R-:W5:Y:S02]  /*aba0*/  LDSM.16.MT88.4 R136, [R193+0x4000] ;  /* 0x00400000c188783b */ /* 0x000f640000004200 */
[----:B-1----:R-:W-:Y:S06]  /*abb0*/  FFMA.FTZ R2, R183, c[0x0][0x2d0], -R133 ;  /* 0x0000b400b7027a23 */ /* 0x002fec0000010885 */
[----:B------:R1:W-:Y:S01]  /*abc0*/  MUFU.EX2 R174, R2 ;  /* 0x0000000200ae7308 */ /* 0x0003e20000000800 */
[C---:B-----5:R-:W-:Y:S08]  /*abd0*/  HMMA.16816.F32 R68, R168.reuse, R136, R68 ;  /* 0x00000088a844723c */ /* 0x060ff00000001844 */
[C---:B------:R-:W-:Y:S01]  /*abe0*/  HMMA.16816.F32 R72, R168.reuse, R138, R72 ;  /* 0x0000008aa848723c */ /* 0x040fe20000001848 */
[----:B------:R-:W5:Y:S03]  /*abf0*/  LDSM.16.MT88.4 R136, [R194+0x4000] ;  /* 0x00400000c288783b */ /* 0x000f660000004200 */
[----:B-1----:R-:W-:Y:S02]  /*ac00*/  FADD.FTZ R2, R156, R0 ;  /* 0x000000009c027221 */ /* 0x002fe40000010000 */
[----:B------:R-:W-:Y:S02]  /*ac10*/  FADD.FTZ R0, R150, R157 ;  /* 0x0000009d96007221 */ /* 0x000fe40000010000 */
[----:B------:R-:W-:Y:S01]  /*ac20*/  FADD.FTZ R2, R153, R2 ;  /* 0x0000000299027221 */ /* 0x000fe20000010000 */
[----:B------:R-:W-:Y:S03]  /*ac30*/  LDSM.16.MT88.4 R156, [R197+0x1800] ;  /* 0x00180000c59c783b */ /* 0x000fe60000004200 */
[----:B------:R-:W-:Y:S02]  /*ac40*/  FADD.FTZ R153, R151, R0 ;  /* 0x0000000097997221 */ /* 0x000fe40000010000 */
[----:B------:R-:W-:Y:S02]  /*ac50*/  FADD.FTZ R2, R148, R2 ;  /* 0x0000000294027221 */ /* 0x000fe40000010000 */
[--C-:B------:R-:W-:Y:S04]  /*ac60*/  FFMA.FTZ R0, R184, c[0x0][0x2d0], -R133.reuse ;  /* 0x0000b400b8007a23 */ /* 0x100fe80000010885 */
[----:B------:R1:W-:Y:S01]  /*ac70*/  MUFU.EX2 R172, R0 ;  /* 0x0000000000ac7308 */ /* 0x0003e20000000800 */
[C---:B-----5:R-:W-:Y:S03]  /*ac80*/  HMMA.16816.F32 R76, R168.reuse, R136, R76 ;  /* 0x00000088a84c723c */ /* 0x060fe6000000184c */
[--C-:B-1----:R-:W-:Y:S06]  /*ac90*/  FFMA.FTZ R0, R185, c[0x0][0x2d0], -R133.reuse ;  /* 0x0000b400b9007a23 */ /* 0x102fec0000010885 */
[----:B------:R1:W5:Y:S01]  /*aca0*/  MUFU.EX2 R135, R0 ;  /* 0x0000000000877308 */ /* 0x0003620000000800 */
[C---:B------:R-:W-:Y:S01]  /*acb0*/  HMMA.16816.F32 R80, R168.reuse, R138, R80 ;  /* 0x0000008aa850723c */ /* 0x040fe20000001850 */
[----:B------:R-:W2:Y:S02]  /*acc0*/  LDSM.16.MT88.4 R136, [R197+0x4000] ;  /* 0x00400000c588783b */ /* 0x000ea40000004200 */
[--C-:B-1----:R-:W-:Y:S02]  /*acd0*/  FFMA.FTZ R0, R186, c[0x0][0x2d0], -R133.reuse ;  /* 0x0000b400ba007a23 */ /* 0x102fe40000010885 */
[----:B------:R-:W-:Y:S04]  /*ace0*/  FFMA.FTZ R133, R134, c[0x0][0x2d0], -R133 ;  /* 0x0000b40086857a23 */ /* 0x000fe80000010885 */
[----:B------:R1:W-:Y:S10]  /*acf0*/  MUFU.EX2 R134, R0 ;  /* 0x0000000000867308 */ /* 0x0003f40000000800 */
[----:B------:R-:W3:Y:S01]  /*ad00*/  MUFU.EX2 R133, R133 ;  /* 0x0000008500857308 */ /* 0x000ee20000000800 */
[C---:B--2---:R-:W-:Y:S08]  /*ad10*/  HMMA.16816.F32 R84, R168.reuse, R136, R84 ;  /* 0x00000088a854723c */ /* 0x044ff00000001854 */
[C---:B------:R-:W-:Y:S01]  /*ad20*/  HMMA.16816.F32 R88, R168.reuse, R138, R88 ;  /* 0x0000008aa858723c */ /* 0x040fe20000001858 */
[----:B------:R-:W2:Y:S03]  /*ad30*/  LDSM.16.MT88.4 R136, [R196+0x4000] ;  /* 0x00400000c488783b */ /* 0x000ea60000004200 */
[----:B-1----:R-:W-:Y:S02]  /*ad40*/  FADD.FTZ R0, R149, R2 ;  /* 0x0000000295007221 */ /* 0x002fe40000010000 */
[----:B------:R-:W-:Y:S02]  /*ad50*/  FADD.FTZ R2, R160, R153 ;  /* 0x00000099a0027221 */ /* 0x000fe40000010000 */
[----:B------:R-:W-:Y:S01]  /*ad60*/  FADD.FTZ R0, R154, R0 ;  /* 0x000000009a007221 */ /* 0x000fe20000010000 */
[----:B------:R-:W-:Y:S03]  /*ad70*/  LDSM.16.MT88.4 R148, [R194+0x1800] ;  /* 0x00180000c294783b */ /* 0x000fe60000004200 */
[----:B------:R-:W-:Y:S02]  /*ad80*/  FADD.FTZ R173, R161, R2 ;  /* 0x00000002a1ad7221 */ /* 0x000fe40000010000 */
[----:B------:R-:W-:Y:S04]  /*ad90*/  FADD.FTZ R0, R155, R0 ;  /* 0x000000009b007221 */ /* 0x000fe80000010000 */
[----:B---3--:R-:W-:Y:S04]  /*ada0*/  FADD.FTZ R0, R152, R0 ;  /* 0x0000000098007221 */ /* 0x008fe80000010000 */
[----:B----4-:R-:W-:Y:S02]  /*adb0*/  FADD.FTZ R2, R176, R0 ;  /* 0x00000000b0027221 */ /* 0x010fe40000010000 */
[----:B------:R-:W-:Y:S02]  /*adc0*/  FADD.FTZ R0, R182, R173 ;  /* 0x000000adb6007221 */ /* 0x000fe40000010000 */
[----:B------:R-:W-:Y:S02]  /*add0*/  FADD.FTZ R2, R175, R2 ;  /* 0x00000002af027221 */ /* 0x000fe40000010000 */
[----:B------:R-:W-:Y:S01]  /*ade0*/  FADD.FTZ R0, R187, R0 ;  /* 0x00000000bb007221 */ /* 0x000fe20000010000 */
        /* <DEDUP_REMOVED lines=17> */
[----:B-----5:R-:W-:Y:S02]  /*af00*/  F2FP.PACK_AB R169, R135, R172 ;  /* 0x000000ac87a9723e */ /* 0x020fe400000000ff */
[----:B------:R-:W-:Y:S01]  /*af10*/  F2FP.PACK_AB R171, R133, R134 ;  /* 0x0000008685ab723e */ /* 0x000fe200000000ff */
        /* <DEDUP_REMOVED lines=48> */
[----:B------:R-:W1:Y:S03]  /*b220*/  LDSM.16.MT88.4 R140, [R193+0x1000] ;  /* 0x00100000c18c783b */ /* 0x000e660000004200 */
[----:B------:R-:W-:Y:S03]  /*b230*/  F2FP.PACK_AB R137, R176, R152 ;  /* 0x00000098b089723e */ /* 0x000fe600000000ff */
[----:B------:R-:W-:Y:S02]  /*b240*/  F2FP.PACK_AB R138, R187, R182 ;  /* 0x000000b6bb8a723e */ /* 0x000fe400000000ff */
[C---:B------:R-:W-:Y:S07]  /*b250*/  F2FP.PACK_AB R139, R174.reuse, R175 ;  /* 0x000000afae8b723e */ /* 0x040fee00000000ff */
        /* <DEDUP_REMOVED lines=91> */
[C---:B------:R-:W-:Y:S04]  /*b810*/  HMMA.16816.F32 R112, R168.reuse, R10, R112 ;  /* 0x0000000aa870723c */ /* 0x040fe80000001870 */
[----:B------:R-:W-:Y:S02]  /*b820*/  FADD.FTZ R2, R179, R2 ;  /* 0x00000002b3027221 */ /* 0x000fe40000010000 */
[----:B------:R-:W-:Y:S02]  /*b830*/  FADD.FTZ R0, R134, R0 ;  /* 0x0000000086007221 */ /* 0x000fe40000010000 */
[C---:B---3--:R-:W-:Y:S04]  /*b840*/  HMMA.16816.F32 R116, R168.reuse, R12, R116 ;  /* 0x0000000ca874723c */ /* 0x048fe80000001874 */
[----:B------:R-:W-:Y:S02]  /*b850*/  FADD.FTZ R2, R180, R2 ;  /* 0x00000002b4027221 */ /* 0x000fe40000010000 */
[----:B------:R-:W-:Y:S01]  /*b860*/  FADD.FTZ R0, R133, R0 ;  /* 0x0000000085007221 */ /* 0x000fe20000010000 */
[-C--:B------:R-:W-:Y:S01]  /*b870*/  MOV R12, R3.reuse ;  /* 0x00000003000c7202 */ /* 0x080fe20000000f00 */
[C---:B------:R-:W-:Y:S01]  /*b880*/  HMMA.16816.F32 R120, R168.reuse, R14, R120 ;  /* 0x0000000ea878723c */ /* 0x040fe20000001878 */
[----:B------:R1:W-:Y:S03]  /*b890*/  STL [R1], R2 ;  /* 0x0000000201007387 */ /* 0x0003e60000100800 */
[----:B------:R-:W-:Y:S01]  /*b8a0*/  MOV R133, R3 ;  /* 0x0000000300857202 */ /* 0x000fe20000000f00 */
[----:B------:R2:W-:Y:S03]  /*b8b0*/  STL [R1+0x8], R0 ;  /* 0x0000080001007387 */ /* 0x0005e60000100800 */
[C---:B----4-:R-:W-:Y:S08]  /*b8c0*/  HMMA.16816.F32 R124, R168.reuse, R16, R124 ;  /* 0x00000010a87c723c */ /* 0x050ff0000000187c */
[----:B------:R-:W-:Y:S04]  /*b8d0*/  HMMA.16816.F32 R128, R168, R18, R128 ;  /* 0x00000012a880723c */ /* 0x000fe80000001880 */
[----:B-1----:R-:W-:Y:S04]  /*b8e0*/  MOV R2, R132 ;  /* 0x0000008400027202 */ /* 0x002fe80000000f00 */
[----:B------:R-:W-:-:S05]  /*b8f0*/  @P0 BRA `(.L_x_1697) ;  /* 0xffffbd1000000947 */ /* 0x000fca000383ffff */
.L_x_1688:
[----:B------:R-:W3:Y:S04]  /*b900*/  LDL R5, [R1+0x10] ;  /* 0x0000100001057983 */ /* 0x000ee80000100800 */
[----:B------:R-:W4:Y:S04]  /*b910*/  LDL R4, [R1+0xc] ;  /* 0x00000c0001047983 */ /* 0x000f280000100800 */
[----:B--2---:R-:W2:Y:S01]  /*b920*/  LDL R0, [R1+0x18] ;  /* 0x0000180001007983 */ /* 0x004ea20000100800 */
[----:B------:R-:W-:-:S05]  /*b930*/  IMAD.MOV.U32 R3, RZ, RZ, c[0x0][0x2c4] ;  /* 0x0000b100ff037624 */ /* 0x000fca00078e00ff */
[----:B------:R-:W-:Y:S01]  /*b940*/  ISETP.NE.AND P1, PT, R3, 0x1, PT ;  /* 0x000000010300780c */ /* 0x000fe20003f25270 */
[----:B---3--:R-:W-:Y:S02]  /*b950*/  IMAD.MOV.U32 R6, RZ, RZ, R5 ;  /* 0x000000ffff067224 */ /* 0x008fe400078e0005 */
[----:B----4-:R-:W-:Y:S02]  /*b960*/  IMAD.MOV.U32 R5, RZ, RZ, R4 ;  /* 0x000000ffff057224 */ /* 0x010fe400078e0004 */
[----:B------:R-:W-:Y:S01]  /*b970*/  IMAD.MOV.U32 R4, RZ, RZ, c[0x0][0x32c] ;  /* 0x0000cb00ff047624 */ /* 0x000fe200078e00ff */
[----:B--2---:R-:W-:-:S04]  /*b980*/  IADD3 R0, R0, 0x7f, RZ ;  /* 0x0000007f00007810 */ /* 0x004fc80007ffe0ff */
[----:B------:R-:W-:-:S03]  /*b990*/  ISETP.GE.AND P0, PT, R4, 0x1, PT ;  /* 0x000000010400780c */ /* 0x000fc60003f06270 */
[----:B------:R-:W-:Y:S01]  /*b9a0*/  @P1 IMAD.HI.U32 R3, R0, c[0x0][0x2c8], RZ ;  /* 0x0000b20000031a27 */ /* 0x000fe200078e00ff */
[----:B------:R-:W-:-:S04]  /*b9b0*/  IADD3 R2, R5, 0x1, -R6 ;  /* 0x0000000105027810 */ /* 0x000fc80007ffe806 */
        /* <DEDUP_REMOVED lines=14> */
.L_x_1700:
[----:B------:R-:W-:-:S04]  /*baa0*/  MOV R3, c[0x0][0x32c] ;  /* 0x0000cb0000037a02 */ /* 0x000fc80000000f00 */
[----:B------:R-:W-:-:S13]  /*bab0*/  ISETP.NE.AND P0, PT, R3, 0x1, PT ;  /* 0x000000010300780c */ /* 0x000fda0003f05270 */
[----:B------:R-:W-:-:S05]  /*bac0*/  @P0 IMAD.HI.U32 R3, R0, c[0x0][0x330], RZ ;  /* 0x0000cc0000030a27 */ /* 0x000fca00078e00ff */
[----:B------:R-:W-:Y:S02]  /*bad0*/  @P0 SHF.R.U32.HI R0, RZ, c[0x0][0x334], R3 ;  /* 0x0000cd00ff000a19 */ /* 0x000fe40000011603 */
.L_x_1701:
[----:B------:R-:W-:Y:S05]  /*bae0*/  BSYNC B0 ;  /* 0x0000000000007941 */ /* 0x000fea0003800000 */
.L_x_1699:
[----:B------:R-:W-:-:S05]  /*baf0*/  IMAD R0, R0, c[0x0][0x32c], RZ ;  /* 0x0000cb0000007a24 */ /* 0x000fca00078e02ff */
[----:B------:R-:W-:-:S04]  /*bb00*/  IMNMX R2, R2, R0, !PT ;  /* 0x0000000002027217 */ /* 0x000fc80007800200 */
.L_x_1698:
        /* <DEDUP_REMOVED lines=8> */
[----:B------:R-:W-:Y:S02]  /*bb90*/  MOV R134, R12 ;  /* 0x0000000c00867202 */ /* 0x000fe40000000f00 */
[----:B------:R-:W-:Y:S02]  /*bba0*/  MOV R133, R132 ;  /* 0x0000008400857202 */ /* 0x000fe40000000f00 */
[----:B------:R-:W-:-:S04]  /*bbb0*/  MOV R222, R220 ;  /* 0x000000dc00de7202 */ /* 0x000fc80000000f00 */
.L_x_1703:
[----:B------:R-:W-:Y:S01]  /*bbc0*/  ISETP.GT.AND P0, PT, R230, R222, PT ;  /* 0x000000dee600720c */ /* 0x000fe20003f04270 */
[----:B------:R-:W-:Y:S04]  /*bbd0*/  DEPBAR.LE SB0, 0x0 ;  /* 0x000080000000791a */ /* 0x000fe80000000000 */
[----:B------:R-:W-:Y:S01]  /*bbe0*/  WARPSYNC 0xffffffff ;  /* 0xffffffff00007948 */ /* 0x000fe20003800000 */
[----:B------:R-:W-:Y:S07]  /*bbf0*/  BAR.SYNC.DEFER_BLOCKING 0x0 ;  /* 0x0000000000007b1d */ /* 0x000fee0000010000 */
[----:B-1----:R-:W-:Y:S01]  /*bc00*/  @!P0 SHF.R.S32.HI R0, RZ, 0x1f, R222 ;  /* 0x0000001fff008819 */ /* 0x002fe200000114de */
[----:B------:R-:W-:Y:S01]  /*bc10*/  @!P0 IMAD.WIDE.U32 R4, R222, c[0x0][0x208], RZ ;  /* 0x00008200de048a25 */ /* 0x000fe200078e00ff */
[----:B------:R-:W-:Y:S02]  /*bc20*/  @!P0 IADD3 R10, P1, R234, 0x40, RZ ;  /* 0x00000040ea0a8810 */ /* 0x000fe40007f3e0ff */
[----:B-1----:R-:W-:Y:S01]  /*bc30*/  @!P0 MOV R3, c[0x0][0x208] ;  /* 0x0000820000038a02 */ /* 0x002fe20000000f00 */
[----:B------:R-:W-:Y:S01]  /*bc40*/  @!P0 IMAD R0, R0, c[0x0][0x208], RZ ;  /* 0x0000820000008a24 */ /* 0x000fe200078e02ff */
[----:B------:R-:W-:Y:S02]  /*bc50*/  @!P0 SHF.L.U32 R2, R4, 0x6, RZ ;  /* 0x0000000604028819 */ /* 0x000fe400000006ff */
[----:B------:R-:W-:Y:S01]  /*bc60*/  @!P0 IADD3.X R11, RZ, R236, RZ, P1, !PT ;  /* 0x000000ecff0b8210 */ /* 0x000fe20000ffe4ff */
[----:B------:R-:W-:Y:S05]  /*bc70*/  @!P0 IMAD R0, R222, c[0x0][0x20c], R0 ;  /* 0x00008300de008a24 */ /* 0x000fea00078e0200 */
[----:B------:R-:W-:Y:S02]  /*bc80*/  @!P0 IADD3 R0, R5, R0, RZ ;  /* 0x0000000005008210 */ /* 0x000fe40007ffe0ff */
[----:B------:R-:W-:Y:S01]  /*bc90*/  @!P0 MOV R5, c[0x0][0x20c] ;  /* 0x0000830000058a02 */ /* 0x000fe20000000f00 */
[----:B------:R-:W-:Y:S01]  /*bca0*/  LDSM.16.M88.4 R32, [R199] ;  /* 0x00000000c720783b */ /* 0x000fe20000000200 */
[----:B------:R-:W-:Y:S02]  /*bcb0*/  @!P0 SHF.L.U64.HI R0, R4, 0x6, R0 ;  /* 0x0000000604008819 */ /* 0x000fe40000010200 */
[C---:B------:R-:W-:Y:S04]  /*bcc0*/  @!P0 LEA R4, P1, R3.reuse, R2, 0x5 ;  /* 0x0000000203048211 */ /* 0x040fe800078228ff */
[----:B------:R-:W-:Y:S01]  /*bcd0*/  @!P0 LEA.HI.X R3, R3, R0, R5, 0x5, P1 ;  /* 0x0000000003038211 */ /* 0x000fe200008f2c05 */
[----:B------:R-:W-:Y:S01]  /*bce0*/  LDSM.16.M88.4 R16, [R192+0x800] ;  /* 0x00080000c010783b */ /* 0x000fe20000000200 */
[----:B------:R-:W-:Y:S04]  /*bcf0*/  @!P0 IADD3 R5, P1, R2, R234, RZ ;  /* 0x000000ea02058210 */ /* 0x000fe80007f3e0ff */
[----:B------:R-:W-:Y:S02]  /*bd00*/  @!P0 IADD3.X R7, R0, R236, RZ, P1, !PT ;  /* 0x000000ec00078210 */ /* 0x000fe40000ffe4ff */
[----:B------:R-:W-:Y:S01]  /*bd10*/  @!P0 IADD3 R6, P1, R2, R10, RZ ;  /* 0x0000000a02068210 */ /* 0x000fe20007f3e0ff */
[----:B------:R-:W-:Y:S03]  /*bd20*/  LDSM.16.M88.4 R24, [R192+0x1000] ;  /* 0x00100000c018783b */ /* 0x000fe60000000200 */
[----:B------:R-:W-:Y:S02]  /*bd30*/  @!P0 IADD3.X R8, R0, R11, RZ, P1, !PT ;  /* 0x0000000b00088210 */ /* 0x000fe40000ffe4ff */
[C---:B------:R-:W-:Y:S03]  /*bd40*/  @!P0 LEA R30, P1, R5.reuse, c[0x0][0x1f8], 0x1 ;  /* 0x00007e00051e8a11 */ /* 0x040fe600078208ff */
[----:B------:R-:W-:Y:S01]  /*bd50*/  LDSM.16.M88.4 R168, [R192+0x1800] ;  /* 0x00180000c0a8783b */ /* 0x000fe20000000200 */
[----:B------:R-:W-:Y:S02]  /*bd60*/  @!P0 LEA.HI.X R31, R5, c[0x0][0x1fc], R7, 0x1, P1 ;  /* 0x00007f00051f8a11 */ /* 0x000fe400008f0c07 */
[C---:B------:R-:W-:Y:S04]  /*bd70*/  @!P0 LEA R28, P1, R6.reuse, c[0x0][0x1f8], 0x1 ;  /* 0x00007e00061c8a11 */ /* 0x040fe800078208ff */
[----:B------:R-:W-:Y:S01]  /*bd80*/  @!P0 LEA.HI.X R29, R6, c[0x0][0x1fc], R8, 0x1, P1 ;  /* 0x00007f00061d8a11 */ /* 0x000fe200008f0c08 */
[----:B------:R-:W-:Y:S01]  /*bd90*/  LDSM.16.M88.4 R172, [R200] ;  /* 0x00000000c8ac783b */ /* 0x000fe20000000200 */
[----:B------:R-:W-:Y:S04]  /*bda0*/  @!P0 IADD3 R6, P1, R234, 0x80, RZ ;  /* 0x00000080ea068810 */ /* 0x000fe80007f3e0ff */
[----:B------:R-:W-:Y:S02]  /*bdb0*/  @!P0 IADD3.X R8, RZ, R236, RZ, P1, !PT ;  /* 0x000000ecff088210 */ /* 0x000fe40000ffe4ff */
[----:B------:R-:W-:Y:S01]  /*bdc0*/  @!P0 IADD3 R5, P1, R2, R6, RZ ;  /* 0x0000000602058210 */ /* 0x000fe20007f3e0ff */
[----:B------:R-:W-:Y:S03]  /*bdd0*/  LDSM.16.M88.4 R176, [R203] ;  /* 0x00000000cbb0783b */ /* 0x000fe60000000200 */
[----:B------:R-:W-:Y:S02]  /*bde0*/  @!P0 IADD3.X R7, R0, R8, RZ, P1, !PT ;  /* 0x0000000800078210 */ /* 0x000fe40000ffe4ff */
[C---:B------:R-:W-:Y:S03]  /*bdf0*/  @!P0 LEA R14, P1, R5.reuse, c[0x0][0x1f8], 0x1 ;  /* 0x00007e00050e8a11 */ /* 0x040fe600078208ff */
[----:B------:R-:W-:Y:S01]  /*be00*/  LDSM.16.M88.4 R180, [R218] ;  /* 0x00000000dab4783b */ /* 0x000fe20000000200 */
[----:B------:R-:W-:Y:S02]  /*be10*/  @!P0 LEA.HI.X R15, R5, c[0x0][0x1fc], R7, 0x1, P1 ;  /* 0x00007f00050f8a11 */ /* 0x000fe400008f0c07 */
[----:B------:R-:W-:Y:S04]  /*be20*/  @!P0 IADD3 R7, P1, R234, 0xc0, RZ ;  /* 0x000000c0ea078810 */ /* 0x000fe80007f3e0ff */
[----:B------:R-:W-:Y:S01]  /*be30*/  @!P0 IADD3.X R9, RZ, R236, RZ, P1, !PT ;  /* 0x000000ecff098210 */ /* 0x000fe20000ffe4ff */
[----:B------:R-:W-:Y:S01]  /*be40*/  LDSM.16.M88.4 R184, [R217] ;  /* 0x00000000d9b8783b */ /* 0x000fe20000000200 */
[----:B------:R-:W-:Y:S04]  /*be50*/  @!P0 IADD3 R2, P1, R2, R7, RZ ;  /* 0x0000000702028210 */ /* 0x000fe80007f3e0ff */
[----:B------:R-:W-:Y:S02]  /*be60*/  @!P0 IADD3.X R0, R0, R9, RZ, P1, !PT ;  /* 0x0000000900008210 */ /* 0x000fe40000ffe4ff */
[C---:B------:R-:W-:Y:S01]  /*be70*/  @!P0 LEA R22, P1, R2.reuse, c[0x0][0x1f8], 0x1 ;  /* 0x00007e0002168a11 */ /* 0x040fe200078208ff */
[----:B------:R-:W-:Y:S03]  /*be80*/  LDSM.16.M88.4 R188, [R216] ;  /* 0x00000000d8bc783b */ /* 0x000fe60000000200 */
[----:B------:R-:W-:Y:S02]  /*be90*/  @!P0 LEA.HI.X R23, R2, c[0x0][0x1fc], R0, 0x1, P1 ;  /* 0x00007f0002178a11 */ /* 0x000fe400008f0c00 */
[C---:B------:R-:W-:Y:S04]  /*bea0*/  @!P0 IADD3 R2, P1, R4.reuse, R10, RZ ;  /* 0x0000000a04028210 */ /* 0x040fe80007f3e0ff */
[C---:B------:R-:W-:Y:S02]  /*beb0*/  @!P0 IADD3.X R11, R3.reuse, R11, RZ, P1, !PT ;  /* 0x0000000b030b8210 */ /* 0x040fe40000ffe4ff */
[C---:B------:R-:W-:Y:S04]  /*bec0*/  @!P0 IADD3 R5, P1, R4.reuse, R6, RZ ;  /* 0x0000000604058210 */ /* 0x040fe80007f3e0ff */
[C---:B------:R-:W-:Y:S02]  /*bed0*/  @!P0 IADD3.X R8, R3.reuse, R8, RZ, P1, !PT ;  /* 0x0000000803088210 */ /* 0x040fe40000ffe4ff */
[C---:B------:R-:W-:Y:S04]  /*bee0*/  @!P0 IADD3 R6, P1, R4.reuse, R7, RZ ;  /* 0x0000000704068210 */ /* 0x040fe80007f3e0ff */
[C---:B------:R-:W-:Y:S02]  /*bef0*/  @!P0 IADD3.X R7, R3.reuse, R9, RZ, P1, !PT ;  /* 0x0000000903078210 */ /* 0x040fe40000ffe4ff */
[----:B------:R-:W-:Y:S04]  /*bf00*/  @!P0 IADD3 R0, P1, R4, R234, RZ ;  /* 0x000000ea04008210 */ /* 0x000fe80007f3e0ff */
[----:B------:R-:W-:Y:S02]  /*bf10*/  @!P0 IADD3.X R3, R3, R236, RZ, P1, !PT ;  /* 0x000000ec03038210 */ /* 0x000fe40000ffe4ff */
[C---:B------:R-:W-:Y:S04]  /*bf20*/  @!P0 LEA R12, P1, R0.reuse, c[0x0][0x1f8], 0x1 ;  /* 0x00007e00000c8a11 */ /* 0x040fe800078208ff */
[----:B------:R-:W-:Y:S02]  /*bf30*/  @!P0 LEA.HI.X R13, R0, c[0x0][0x1fc], R3, 0x1, P1 ;  /* 0x00007f00000d8a11 */ /* 0x000fe400008f0c03 */
[C---:B------:R-:W-:Y:S04]  /*bf40*/  @!P0 LEA R20, P1, R2.reuse, c[0x0][0x1f8], 0x1 ;  /* 0x00007e0002148a11 */ /* 0x040fe800078208ff */
[----:B------:R-:W-:Y:S02]  /*bf50*/  @!P0 LEA.HI.X R21, R2, c[0x0][0x1fc], R11, 0x1, P1 ;  /* 0x00007f0002158a11 */ /* 0x000fe400008f0c0b */
[C---:B------:R-:W-:Y:S04]  /*bf60*/  @!P0 LEA R2, P1, R5.reuse, c[0x0][0x1f8], 0x1 ;  /* 0x00007e0005028a11 */ /* 0x040fe800078208ff */
[----:B------:R-:W-:Y:S02]  /*bf70*/  @!P0 LEA.HI.X R3, R5, c[0x0][0x1fc], R8, 0x1, P1 ;  /* 0x00007f0005038a11 */ /* 0x000fe400008f0c08 */
[----:B------:R-:W1:Y:S01]  /*bf80*/  LDSM.16.M88.4 R8, [R192] ;  /* 0x00000000c008783b */ /* 0x000e620000000200 */
[C---:B------:R-:W-:Y:S04]  /*bf90*/  @!P0 LEA R220, P1, R6.reuse, c[0x0][0x1f8], 0x1 ;  /* 0x00007e0006dc8a11 */ /* 0x040fe800078208ff */
[----:B------:R-:W-:Y:S03]  /*bfa0*/  @!P0 LEA.HI.X R221, R6, c[0x0][0x1fc], R7, 0x1, P1 ;  /* 0x00007f0006dd8a11 */ /* 0x000fe600008f0c07 */
[----:B------:R-:W-:Y:S01]  /*bfb0*/  @!PT LDS RZ, [RZ] ;  /* 0x00000000fffff984 */ /* 0x000fe20000000800 */
[----:B------:R-:W-:Y:S01]  /*bfc0*/  @!PT LDS RZ, [RZ] ;  /* 0x00000000fffff984 */ /* 0x000fe20000000800 */
[----:B------:R-:W-:Y:S01]  /*bfd0*/  @!PT LDS RZ, [RZ] ;  /* 0x00000000fffff984 */ /* 0x000fe20000000800 */
[----:B------:R2:W-:Y:S08]  /*bfe0*/  @!P0 LDGSTS.E.BYPASS.LTC128B.128 [R219+0x100], [R30.64], !P6 ;  /* 0x001000001edb8fae */ /* 0x0005f0000f101d46 */
[----:B------:R2:W-:Y:S08]  /*bff0*/  @!P0 LDGSTS.E.BYPASS.LTC128B.128 [R219+0x2100], [R28.64], !P5 ;  /* 0x021000001cdb8fae */ /* 0x0005f0000e901d46 */
[----:B------:R3:W-:Y:S08]  /*c000*/  @!P0 LDGSTS.E.BYPASS.LTC128B.128 [R219+0x4100], [R14.64], !P4 ;  /* 0x041000000edb8fae */ /* 0x0007f0000e101d46 */
[----:B------:R4:W-:Y:S01]  /*c010*/  @!P0 LDGSTS.E.BYPASS.LTC128B.128 [R219+0x6100], [R22.64], !P3 ;  /* 0x0610000016db8fae */ /* 0x0009e2000d901d46 */
[C---:B-1----:R-:W-:Y:S07]  /*c020*/  HMMA.16816.F32 R4, R32.reuse, R8, RZ ;  /* 0x000000082004723c */ /* 0x042fee00000018ff */
[----:B------:R3:W-:Y:S01]  /*c030*/  @!P0 LDGSTS.E.BYPASS.LTC128B.128 [R219+0x1100], [R12.64], !P6 ;  /* 0x011000000cdb8fae */ /* 0x0007e2000f101d46 */
[C---:B------:R-:W-:Y:S07]  /*c040*/  HMMA.16816.F32 R8, R32.reuse, R10, RZ ;  /* 0x0000000a2008723c */ /* 0x040fee00000018ff */
[----:B------:R4:W-:Y:S08]  /*c050*/  @!P0 LDGSTS.E.BYPASS.LTC128B.128 [R219+0x3100], [R20.64], !P5 ;  /* 0x0310000014db8fae */ /* 0x0009f0000e901d46 */
[----:B------:R1:W-:Y:S08]  /*c060*/  @!P0 LDGSTS.E.BYPASS.LTC128B.128 [R219+0x5100], [R2.64], !P4 ;  /* 0x0510000002db8fae */ /* 0x0003f0000e101d46 */
[----:B------:R5:W-:Y:S01]  /*c070*/  @!P0 LDGSTS.E.BYPASS.LTC128B.128 [R219+0x7100], [R220.64], !P3 ;  /* 0x07100000dcdb8fae */ /* 0x000be2000d901d46 */
[C---:B------:R-:W-:Y:S01]  /*c080*/  ISETP.GT.AND P0, PT, R222.reuse, R230, PT ;  /* 0x000000e6de00720c */ /* 0x040fe20003f04270 */
[C---:B---3--:R-:W-:Y:S06]  /*c090*/  HMMA.16816.F32 R12, R32.reuse, R16, RZ ;  /* 0x00000010200c723c */ /* 0x048fec00000018ff */
[----:B------:R-:W0:Y:S02]  /*c0a0*/  LDGDEPBAR ;  /* 0x00000000000079af */ /* 0x000e240000000000 */
[C---:B------:R-:W-:Y:S08]  /*c0b0*/  HMMA.16816.F32 R16, R32.reuse, R18, RZ ;  /* 0x000000122010723c */ /* 0x040ff000000018ff */
[C---:B----4-:R-:W-:Y:S08]  /*c0c0*/  HMMA.16816.F32 R20, R32.reuse, R24, RZ ;  /* 0x000000182014723c */ /* 0x050ff000000018ff */
[C---:B------:R-:W-:Y:S01]  /*c0d0*/  HMMA.16816.F32 R24, R32.reuse, R26, RZ ;  /* 0x0000001a2018723c */ /* 0x040fe200000018ff */
[----:B-----5:R-:W-:Y:S04]  /*c0e0*/  IADD3 R220, R222, -0x1, RZ ;  /* 0xffffffffdedc7810 */ /* 0x020fe80007ffe0ff */
[----:B------:R-:W-:Y:S01]  /*c0f0*/  @P0 SHF.R.S32.HI R0, RZ, 0x1f, R220 ;  /* 0x0000001fff000819 */ /* 0x000fe200000114dc */
[----:B-1----:R-:W-:Y:S02]  /*c100*/  @P0 IMAD.WIDE.U32 R2, R220, c[0x0][0x1e0], RZ ;  /* 0x00007800dc020a25 */ /* 0x002fe400078e00ff */
[C---:B--2---:R-:W-:Y:S04]  /*c110*/  HMMA.16816.F32 R28, R32.reuse, R168, RZ ;  /* 0x000000a8201c723c */ /* 0x044fe800000018ff */
[----:B------:R-:W-:Y:S01]  /*c120*/  @P0 SHF.L.U32 R132, R2, 0x6, RZ ;  /* 0x0000000602840819 */ /* 0x000fe200000006ff */
[----:B------:R-:W-:Y:S03]  /*c130*/  @P0 IMAD R0, R0, c[0x0][0x1e0], RZ ;  /* 0x0000780000000a24 */ /* 0x000fe600078e02ff */
[----:B------:R-:W-:Y:S01]  /*c140*/  HMMA.16816.F32 R32, R32, R170, RZ ;  /* 0x000000aa2020723c */ /* 0x000fe200000018ff */
[----:B------:R-:W-:Y:S03]  /*c150*/  LDSM.16.M88.4 R168, [R202] ;  /* 0x00000000caa8783b */ /* 0x000fe60000000200 */
[----:B------:R-:W-:Y:S04]  /*c160*/  @P0 IMAD R0, R220, c[0x0][0x1e4], R0 ;  /* 0x00007900dc000a24 */ /* 0x000fe800078e0200 */
[C---:B------:R-:W-:Y:S05]  /*c170*/  HMMA.16816.F32 R4, R172.reuse, R176, R4 ;  /* 0x000000b0ac04723c */ /* 0x040fea0000001804 */
[----:B------:R-:W-:Y:S02]  /*c180*/  @P0 IADD3 R0, R3, R0, RZ ;  /* 0x0000000003000210 */ /* 0x000fe40007ffe0ff */
[----:B------:R-:W-:Y:S01]  /*c190*/  @P0 MOV R3, c[0x0][0x1e4] ;  /* 0x0000790000030a02 */ /* 0x000fe20000000f00 */
[C---:B------:R-:W-:Y:S04]  /*c1a0*/  HMMA.16816.F32 R8, R172.reuse, R178, R8 ;  /* 0x000000b2ac08723c */ /* 0x040fe80000001808 */
[----:B------:R-:W-:Y:S02]  /*c1b0*/  @P0 SHF.L.U64.HI R176, R2, 0x6, R0 ;  /* 0x0000000602b00819 */ /* 0x000fe40000010200 */
[----:B------:R-:W-:Y:S02]  /*c1c0*/  @P0 IADD3 R0, P1, R132, R232, RZ ;  /* 0x000000e884000210 */ /* 0x000fe40007f3e0ff */
[C---:B------:R-:W-:Y:S04]  /*c1d0*/  HMMA.16816.F32 R12, R172.reuse, R180, R12 ;  /* 0x000000b4ac0c723c */ /* 0x040fe8000000180c */
[-C--:B------:R-:W-:Y:S02]  /*c1e0*/  @P0 IADD3.X R2, R176, R231.reuse, RZ, P1, !PT ;  /* 0x000000e7b0020210 */ /* 0x080fe40000ffe4ff */
[C---:B------:R-:W-:Y:S02]  /*c1f0*/  @P0 LEA R226, P1, R0.reuse, c[0x0][0x1c8], 0x1 ;  /* 0x0000720000e20a11 */ /* 0x040fe400078208ff */
[C---:B------:R-:W-:Y:S04]  /*c200*/  HMMA.16816.F32 R16, R172.reuse, R182, R16 ;  /* 0x000000b6ac10723c */ /* 0x040fe80000001810 */
[----:B------:R-:W-:Y:S02]  /*c210*/  @P0 LEA.HI.X R227, R0, c[0x0][0x1cc], R2, 0x1, P1 ;  /* 0x0000730000e30a11 */ /* 0x000fe400008f0c02 */
[----:B------:R-:W-:Y:S02]  /*c220*/  @P0 IADD3 R181, P1, R232, 0x40, RZ ;  /* 0x00000040e8b50810 */ /* 0x000fe40007f3e0ff */
[C---:B------:R-:W-:Y:S04]  /*c230*/  HMMA.16816.F32 R20, R172.reuse, R184, R20 ;  /* 0x000000b8ac14723c */ /* 0x040fe80000001814 */
[----:B------:R-:W-:Y:S02]  /*c240*/  @P0 IADD3.X R221, RZ, R231, RZ, P1, !PT ;  /* 0x000000e7ffdd0210 */ /* 0x000fe40000ffe4ff */
[----:B------:R-:W-:Y:S02]  /*c250*/  @P0 IADD3 R0, P1, R132, R181, RZ ;  /* 0x000000b584000210 */ /* 0x000fe40007f3e0ff */
[C---:B------:R-:W-:Y:S04]  /*c260*/  HMMA.16816.F32 R24, R172.reuse, R186, R24 ;  /* 0x000000baac18723c */ /* 0x040fe80000001818 */
[----:B------:R-:W-:Y:S02]  /*c270*/  @P0 IADD3.X R2, R176, R221, RZ, P1, !PT ;  /* 0x000000ddb0020210 */ /* 0x000fe40000ffe4ff */
[C---:B------:R-:W-:Y:S02]  /*c280*/  @P0 LEA R224, P1, R0.reuse, c[0x0][0x1c8], 0x1 ;  /* 0x0000720000e00a11 */ /* 0x040fe400078208ff */
[C---:B------:R-:W-:Y:S04]  /*c290*/  HMMA.16816.F32 R28, R172.reuse, R188, R28 ;  /* 0x000000bcac1c723c */ /* 0x040fe8000000181c */
[----:B------:R-:W-:Y:S02]  /*c2a0*/  @P0 LEA.HI.X R225, R0, c[0x0][0x1cc], R2, 0x1, P1 ;  /* 0x0000730000e10a11 */ /* 0x000fe400008f0c02 */
[----:B------:R-:W-:Y:S02]  /*c2b0*/  @P0 IADD3 R177, P1, R232, 0x80, RZ ;  /* 0x00000080e8b10810 */ /* 0x000fe40007f3e0ff */
[----:B------:R-:W-:Y:S01]  /*c2c0*/  HMMA.16816.F32 R32, R172, R190, R32 ;  /* 0x000000beac20723c */ /* 0x000fe20000001820 */
[----:B------:R-:W1:Y:S03]  /*c2d0*/  LDSM.16.M88.4 R172, [R198] ;  /* 0x00000000c6ac783b */ /* 0x000e660000000200 */
[----:B------:R-:W-:Y:S02]  /*c2e0*/  @P0 IADD3.X R180, RZ, R231, RZ, P1, !PT ;  /* 0x000000e7ffb40210 */ /* 0x000fe40000ffe4ff */
[----:B------:R-:W-:Y:S06]  /*c2f0*/  @P0 IADD3 R0, P1, R132, R177, RZ ;  /* 0x000000b184000210 */ /* 0x000fec0007f3e0ff */
[----:B------:R-:W-:Y:S02]  /*c300*/  @P0 IADD3.X R2, R176, R180, RZ, P1, !PT ;  /* 0x000000b4b0020210 */ /* 0x000fe40000ffe4ff */
[C---:B------:R-:W-:Y:S04]  /*c310*/  @P0 LEA R184, P1, R0.reuse, c[0x0][0x1c8], 0x1 ;  /* 0x0000720000b80a11 */ /* 0x040fe800078208ff */
[----:B------:R-:W-:Y:S02]  /*c320*/  @P0 LEA.HI.X R185, R0, c[0x0][0x1cc], R2, 0x1, P1 ;  /* 0x0000730000b90a11 */ /* 0x000fe400008f0c02 */
[----:B------:R-:W-:Y:S04]  /*c330*/  @P0 MOV R0, c[0x0][0x1e0] ;  /* 0x0000780000000a02 */ /* 0x000fe80000000f00 */
[C---:B------:R-:W-:Y:S04]  /*c340*/  @P0 LEA R2, P1, R0.reuse, R132, 0x5 ;  /* 0x0000008400020211 */ /* 0x040fe800078228ff */
[----:B------:R-:W-:Y:S02]  /*c350*/  @P0 LEA.HI.X R0, R0, R176, R3, 0x5, P1 ;  /* 0x000000b000000211 */ /* 0x000fe400008f2c03 */
[----:B------:R-:W-:Y:S04]  /*c360*/  @P0 IADD3 R3, P1, R232, 0xc0, RZ ;  /* 0x000000c0e8030810 */ /* 0x000fe80007f3e0ff */
[----:B------:R-:W-:Y:S02]  /*c370*/  @P0 IADD3.X R135, RZ, R231, RZ, P1, !PT ;  /* 0x000000e7ff870210 */ /* 0x000fe40000ffe4ff */
[----:B------:R-:W-:Y:S01]  /*c380*/  @P0 IADD3 R132, P1, R132, R3, RZ ;  /* 0x0000000384840210 */ /* 0x000fe20007f3e0ff */
        /* <DEDUP_REMOVED lines=11> */
[----:B------:R-:W-:Y:S08]  /*c440*/  LDSM.16.M88.4 R168, [R201] ;  /* 0x00000000c9a8783b */ /* 0x000ff00000000200 */
        /* <DEDUP_REMOVED lines=12> */
[----:B------:R-:W-:Y:S08]  /*c510*/  LDSM.16.M88.4 R168, [R199+0x4000] ;  /* 0x00400000c7a8783b */ /* 0x000ff00000000200 */
        /* <DEDUP_REMOVED lines=153> */
[----:B------:R-:W-:Y:S07]  /*ceb0*/  DEPBAR.LE SB0, 0x0 ;  /* 0x000080000000791a */ /* 0x000fee0000000000 */
[----:B------:R-:W-:Y:S01]  /*cec0*/  BAR.SYNC.DEFER_BLOCKING 0x0 ;  /* 0x0000000000007b1d */ /* 0x000fe20000010000 */
[C---:B-1----:R-:W-:Y:S08]  /*ced0*/  HMMA.16816.F32 R28, R168.reuse, R172, R28 ;  /* 0x000000aca81c723c */ /* 0x042ff0000000181c */
[----:B------:R-:W-:Y:S01]  /*cee0*/  HMMA.16816.F32 R32, R168, R174, R32 ;  /* 0x000000aea820723c */ /* 0x000fe20000001820 */
[----:B------:R-:W-:Y:S01]  /*cef0*/  @!PT LDS RZ, [RZ] ;  /* 0x00000000fffff984 */ /* 0x000fe20000000800 */
[----:B------:R-:W-:Y:S01]  /*cf00*/  @!PT LDS RZ, [RZ] ;  /* 0x00000000fffff984 */ /* 0x000fe20000000800 */
[----:B------:R-:W-:Y:S01]  /*cf10*/  @!PT LDS RZ, [RZ] ;  /* 0x00000000fffff984 */ /* 0x000fe20000000800 */
[----:B------:R1:W-:Y:S06]  /*cf20*/  @P0 LDGSTS.E.BYPASS.LTC128B.128 [R219+0x8100], [R226.64], !P6 ;  /* 0x08100000e2db0fae */ /* 0x0003ec000f101d46 */
[----:B------:R-:W-:Y:S02]  /*cf30*/  @P0 IADD3.X R168, R176, R135, RZ, P1, !PT ;  /* 0x00000087b0a80210 */ /* 0x000fe40000ffe4ff */
[C---:B------:R-:W-:Y:S01]  /*cf40*/  @P0 LEA R178, P1, R132.reuse, c[0x0][0x1c8], 0x1 ;  /* 0x0000720084b20a11 */ /* 0x040fe200078208ff */
[----:B------:R2:W-:Y:S03]  /*cf50*/  @P0 LDGSTS.E.BYPASS.LTC128B.128 [R219+0xa100], [R224.64], !P5 ;  /* 0x0a100000e0db0fae */ /* 0x0005e6000e901d46 */
[----:B------:R-:W-:Y:S02]  /*cf60*/  @P0 LEA.HI.X R179, R132, c[0x0][0x1cc], R168, 0x1, P1 ;  /* 0x0000730084b30a11 */ /* 0x000fe400008f0ca8 */
[----:B------:R-:W-:Y:S03]  /*cf70*/  @P0 IADD3 R132, P1, R2, R181, RZ ;  /* 0x000000b502840210 */ /* 0x000fe60007f3e0ff */
[----:B------:R3:W-:Y:S01]  /*cf80*/  @P0 LDGSTS.E.BYPASS.LTC128B.128 [R219+0xc100], [R184.64], !P4 ;  /* 0x0c100000b8db0fae */ /* 0x0007e2000e101d46 */
[----:B------:R-:W-:Y:S02]  /*cf90*/  @P0 IADD3.X R169, R0, R221, RZ, P1, !PT ;  /* 0x000000dd00a90210 */ /* 0x000fe40000ffe4ff */
[----:B------:R-:W-:Y:S04]  /*cfa0*/  @P0 IADD3 R168, P1, R2, R177, RZ ;  /* 0x000000b102a80210 */ /* 0x000fe80007f3e0ff */
[----:B------:R-:W-:Y:S01]  /*cfb0*/  @P0 IADD3.X R170, R0, R180, RZ, P1, !PT ;  /* 0x000000b400aa0210 */ /* 0x000fe20000ffe4ff */
[----:B------:R4:W-:Y:S01]  /*cfc0*/  @P0 LDGSTS.E.BYPASS.LTC128B.128 [R219+0xe100], [R178.64], !P3 ;  /* 0x0e100000b2db0fae */ /* 0x0009e2000d901d46 */
[----:B------:R-:W-:Y:S04]  /*cfd0*/  @P0 IADD3 R3, P1, R2, R3, RZ ;  /* 0x0000000302030210 */ /* 0x000fe80007f3e0ff */
[----:B------:R-:W-:Y:S02]  /*cfe0*/  @P0 IADD3.X R135, R0, R135, RZ, P1, !PT ;  /* 0x0000008700870210 */ /* 0x000fe40000ffe4ff */
[----:B------:R-:W-:Y:S04]  /*cff0*/  @P0 IADD3 R2, P1, R2, R232, RZ ;  /* 0x000000e802020210 */ /* 0x000fe80007f3e0ff */
[----:B------:R-:W-:Y:S02]  /*d000*/  @P0 IADD3.X R0, R0, R231, RZ, P1, !PT ;  /* 0x000000e700000210 */ /* 0x000fe40000ffe4ff */
[C---:B------:R-:W-:Y:S04]  /*d010*/  @P0 LEA R176, P1, R2.reuse, c[0x0][0x1c8], 0x1 ;  /* 0x0000720002b00a11 */ /* 0x040fe800078208ff */
[----:B------:R-:W-:Y:S01]  /*d020*/  @P0 LEA.HI.X R177, R2, c[0x0][0x1cc], R0, 0x1, P1 ;  /* 0x0000730002b10a11 */ /* 0x000fe200008f0c00 */
[----:B------:R-:W-:Y:S01]  /*d030*/  FMUL.FTZ R0, R5, c[0x0][0x320] ;  /* 0x0000c80005007a20 */ /* 0x000fe20000410000 */
[----:B------:R-:W-:Y:S01]  /*d040*/  @P0 LEA R174, P1, R132, c[0x0][0x1c8], 0x1 ;  /* 0x0000720084ae0a11 */ /* 0x000fe200078208ff */
[----:B------:R-:W-:Y:S02]  /*d050*/  FMUL.FTZ R2, R4, c[0x0][0x320] ;  /* 0x0000c80004027a20 */ /* 0x000fe40000410000 */
[----:B------:R5:W-:Y:S01]  /*d060*/  @P0 LDGSTS.E.BYPASS.LTC128B.128 [R219+0x9100], [R176.64], !P6 ;  /* 0x09100000b0db0fae */ /* 0x000be2000f101d46 */
[----:B------:R-:W-:Y:S01]  /*d070*/  @P0 LEA.HI.X R175, R132, c[0x0][0x1cc], R169, 0x1, P1 ;  /* 0x0000730084af0a11 */ /* 0x000fe200008f0ca9 */
[----:B------:R1:W-:Y:S01]  /*d080*/  MUFU.TANH R181, R2 ;  /* 0x0000000200b57308 */ /* 0x0003e20000002400 */
[C---:B------:R-:W-:Y:S04]  /*d090*/  @P0 LEA R172, P1, R168.reuse, c[0x0][0x1c8], 0x1 ;  /* 0x00007200a8ac0a11 */ /* 0x040fe800078208ff */
[----:B------:R-:W-:Y:S01]  /*d0a0*/  @P0 LEA.HI.X R173, R168, c[0x0][0x1cc], R170, 0x1, P1 ;  /* 0x00007300a8ad0a11 */ /* 0x000fe200008f0caa */
[----:B------:R2:W-:Y:S01]  /*d0b0*/  @P0 LDGSTS.E.BYPASS.LTC128B.128 [R219+0xb100], [R174.64], !P5 ;  /* 0x0b100000aedb0fae */ /* 0x0005e2000e901d46 */
[C---:B------:R-:W-:Y:S03]  /*d0c0*/  @P0 LEA R170, P1, R3.reuse, c[0x0][0x1c8], 0x1 ;  /* 0x0000720003aa0a11 */ /* 0x040fe600078208ff */
[----:B------:R2:W-:Y:S01]  /*d0d0*/  MUFU.TANH R169, R0 ;  /* 0x0000000000a97308 */ /* 0x0005e20000002400 */
[----:B------:R-:W-:Y:S01]  /*d0e0*/  @P0 LEA.HI.X R171, R3, c[0x0][0x1cc], R135, 0x1, P1 ;  /* 0x0000730003ab0a11 */ /* 0x000fe200008f0c87 */
[----:B------:R-:W-:Y:S02]  /*d0f0*/  FMUL.FTZ R3, R32, c[0x0][0x320] ;  /* 0x0000c80020037a20 */ /* 0x000fe40000410000 */
[----:B------:R3:W-:Y:S06]  /*d100*/  @P0 LDGSTS.E.BYPASS.LTC128B.128 [R219+0xd100], [R172.64], !P4 ;  /* 0x0d100000acdb0fae */ /* 0x0007ec000e101d46 */
[----:B------:R3:W-:Y:S02]  /*d110*/  MUFU.TANH R250, R3 ;  /* 0x0000000300fa7308 */ /* 0x0007e40000002400 */
[----:B------:R5:W-:Y:S01]  /*d120*/  @P0 LDGSTS.E.BYPASS.LTC128B.128 [R219+0xf100], [R170.64], !P3 ;  /* 0x0f100000aadb0fae */ /* 0x000be2000d901d46 */
[----:B-1----:R-:W-:Y:S07]  /*d130*/  FMUL.FTZ R2, R31, c[0x0][0x320] ;  /* 0x0000c8001f027a20 */ /* 0x002fee0000410000 */
[----:B------:R-:W1:Y:S01]  /*d140*/  MUFU.TANH R188, R2 ;  /* 0x0000000200bc7308 */ /* 0x000e620000002400 */
[----:B----4-:R-:W4:Y:S01]  /*d150*/  LDL.LU R178, [R1] ;  /* 0x0000000001b27983 */ /* 0x010f220000300800 */
[----:B--2---:R-:W-:Y:S03]  /*d160*/  FMUL.FTZ R0, R6, c[0x0][0x320] ;  /* 0x0000c80006007a20 */ /* 0x004fe60000410000 */
[----:B------:R-:W0:Y:S05]  /*d170*/  LDGDEPBAR ;  /* 0x00000000000079af */ /* 0x000e2a0000000000 */
[----:B------:R2:W2:Y:S01]  /*d180*/  MUFU.TANH R182, R0 ;  /* 0x0000000000b67308 */ /* 0x0004a20000002400 */
[----:B---3--:R-:W-:Y:S09]  /*d190*/  FMUL.FTZ R3, R33, c[0x0][0x320] ;  /* 0x0000c80021037a20 */ /* 0x008ff20000410000 */
[----:B------:R3:W-:Y:S01]  /*d1a0*/  MUFU.TANH R248, R3 ;  /* 0x0000000300f87308 */ /* 0x0007e20000002400 */
[----:B-1----:R-:W-:Y:S01]  /*d1b0*/  MOV R179, R188 ;  /* 0x000000bc00b37202 */ /* 0x002fe20000000f00 */
[----:B--2---:R-:W-:Y:S01]  /*d1c0*/  FMUL.FTZ R0, R7, c[0x0][0x320] ;  /* 0x0000c80007007a20 */ /* 0x004fe20000410000 */
[----:B------:R-:W-:Y:S07]  /*d1d0*/  FMNMX.FTZ R2, R182, R134, !PT ;  /* 0x00000086b6027209 */ /* 0x000fee0007810000 */
[----:B------:R1:W2:Y:S01]  /*d1e0*/  MUFU.TANH R180, R0 ;  /* 0x0000000000b47308 */ /* 0x0002a20000002400 */
[----:B---3--:R-:W-:Y:S09]  /*d1f0*/  FMUL.FTZ R3, R34, c[0x0][0x320] ;  /* 0x0000c80022037a20 */ /* 0x008ff20000410000 */
[----:B------:R-:W-:Y:S01]  /*d200*/  MUFU.TANH R135, R3 ;  /* 0x0000000300877308 */ /* 0x000fe20000002400 */
[----:B-1----:R-:W-:Y:S01]  /*d210*/  FMUL.FTZ R0, R8, c[0x0][0x320] ;  /* 0x0000c80008007a20 */ /* 0x002fe20000410000 */
[----:B--2---:R-:W-:Y:S08]  /*d220*/  FMNMX.FTZ R2, R180, R2, !PT ;  /* 0x00000002b4027209 */ /* 0x004ff00007810000 */
[----:B------:R1:W-:Y:S02]  /*d230*/  MUFU.TANH R7, R0 ;  /* 0x0000000000077308 */ /* 0x0003e40000002400 */
[----:B-1----:R-:W-:Y:S08]  /*d240*/  FMUL.FTZ R0, R9, c[0x0][0x320] ;  /* 0x0000c80009007a20 */ /* 0x002ff00000410000 */
[----:B------:R1:W-:Y:S02]  /*d250*/  MUFU.TANH R6, R0 ;  /* 0x0000000000067308 */ /* 0x0003e40000002400 */
[----:B-1----:R-:W-:Y:S08]  /*d260*/  FMUL.FTZ R0, R10, c[0x0][0x320] ;  /* 0x0000c8000a007a20 */ /* 0x002ff00000410000 */
[----:B------:R1:W2:Y:S02]  /*d270*/  MUFU.TANH R8, R0 ;  /* 0x0000000000087308 */ /* 0x0002a40000002400 */
[----:B-1----:R-:W-:Y:S01]  /*d280*/  FMUL.FTZ R0, R11, c[0x0][0x320] ;  /* 0x0000c8000b007a20 */ /* 0x002fe20000410000 */
[----:B--2---:R-:W-:Y:S07]  /*d290*/  FMNMX.FTZ R2, R8, R2, !PT ;  /* 0x0000000208027209 */ /* 0x004fee0007810000 */
[----:B------:R1:W2:Y:S02]  /*d2a0*/  MUFU.TANH R9, R0 ;  /* 0x0000000000097308 */ /* 0x0002a40000002400 */
[----:B-1----:R-:W-:Y:S01]  /*d2b0*/  FMUL.FTZ R0, R12, c[0x0][0x320] ;  /* 0x0000c8000c007a20 */ /* 0x002fe20000410000 */
[----:B--2---:R-:W-:Y:S07]  /*d2c0*/  FMNMX.FTZ R2, R9, R2, !PT ;  /* 0x0000000209027209 */ /* 0x004fee0007810000 */
[----:B------:R1:W-:Y:S02]  /*d2d0*/  MUFU.TANH R186, R0 ;  /* 0x0000000000ba7308 */ /* 0x0003e40000002400 */
[----:B-1----:R-:W-:Y:S08]  /*d2e0*/  FMUL.FTZ R0, R13, c[0x0][0x320] ;  /* 0x0000c8000d007a20 */ /* 0x002ff00000410000 */
[----:B------:R1:W-:Y:S02]  /*d2f0*/  MUFU.TANH R189, R0 ;  /* 0x0000000000bd7308 */ /* 0x0003e40000002400 */
[----:B-1----:R-:W-:Y:S08]  /*d300*/  FMUL.FTZ R0, R14, c[0x0][0x320] ;  /* 0x0000c8000e007a20 */ /* 0x002ff00000410000 */
[----:B------:R1:W2:Y:S02]  /*d310*/  MUFU.TANH R190, R0 ;  /* 0x0000000000be7308 */ /* 0x0002a40000002400 */
[----:B-1----:R-:W-:Y:S01]  /*d320*/  FMUL.FTZ R0, R15, c[0x0][0x320] ;  /* 0x0000c8000f007a20 */ /* 0x002fe20000410000 */
[----:B--2---:R-:W-:Y:S01]  /*d330*/  FMNMX.FTZ R2, R190, R2, !PT ;  /* 0x00000002be027209 */ /* 0x004fe20007810000 */
[----:B------:R-:W-:Y:S06]  /*d340*/  LDSM.16.MT88.4 R12, [R193] ;  /* 0x00000000c10c783b */ /* 0x000fec0000004200 */
        /* <DEDUP_REMOVED lines=24> */
[----:B------:R1:W2:Y:S02]  /*d4d0*/  MUFU.TANH R245, R0 ;  /* 0x0000000000f57308 */ /* 0x0002a40000002400 */
[----:B-1----:R-:W-:Y:S08]  /*d4e0*/  FMUL.FTZ R0, R25, c[0x0][0x320] ;  /* 0x0000c80019007a20 */ /* 0x002ff00000410000 */
[----:B------:R1:W3:Y:S02]  /*d4f0*/  MUFU.TANH R246, R0 ;  /* 0x0000000000f67308 */ /* 0x0002e40000002400 */
        /* <DEDUP_REMOVED lines=8> */
[----:B-1----:R-:W-:Y:S02]  /*d580*/  FMUL.FTZ R0, R30, c[0x0][0x320] ;  /* 0x0000c8001e007a20 */ /* 0x002fe40000410000 */
[----:B------:R-:W-:Y:S06]  /*d590*/  LDSM.16.MT88.4 R28, [R197] ;  /* 0x00000000c51c783b */ /* 0x000fec0000004200 */
[----:B------:R1:W1:Y:S02]  /*d5a0*/  MUFU.TANH R191, R0 ;  /* 0x0000000000bf7308 */ /* 0x0002640000002400 */
[----:B-1----:R-:W-:Y:S04]  /*d5b0*/  FMNMX.FTZ R0, R181, R133, !PT ;  /* 0x00000085b5007209 */ /* 0x002fe80007810000 */
        /* <DEDUP_REMOVED lines=8> */
[----:B------:R-:W-:Y:S01]  /*d640*/  FMNMX.FTZ R2, R242, R0, !PT ;  /* 0x00000000f2027209 */ /* 0x000fe20007810000 */
[----:B------:R-:W-:Y:S03]  /*d650*/  FMUL.FTZ R0, R35, c[0x0][0x320] ;  /* 0x0000c80023007a20 */ /* 0x000fe60000410000 */
[----:B--2---:R-:W-:Y:S01]  /*d660*/  FMNMX.FTZ R2, R245, R2, !PT ;  /* 0x00000002f5027209 */ /* 0x004fe20007810000 */
[----:B------:R3:W1:Y:S03]  /*d670*/  MUFU.TANH R168, R0 ;  /* 0x0000000000a87308 */ /* 0x0006660000002400 */
[----:B---3--:R-:W-:Y:S02]  /*d680*/  FMNMX.FTZ R0, R246, R2, !PT ;  /* 0x00000002f6007209 */ /* 0x008fe40007810000 */
        /* <DEDUP_REMOVED lines=17> */
[C---:B------:R-:W-:Y:S02]  /*d7a0*/  FMUL.FTZ R183, R132.reuse, c[0x0][0x2d0] ;  /* 0x0000b40084b77a20 */ /* 0x040fe40000410000 */
[----:B------:R-:W-:Y:S01]  /*d7b0*/  FADD.FTZ R2, -R132, R133 ;  /* 0x0000008584027221 */ /* 0x000fe20000010100 */
[----:B-1----:R-:W-:Y:S01]  /*d7c0*/  FMNMX.FTZ R3, R0, R3, !PT ;  /* 0x0000000300037209 */ /* 0x002fe20007810000 */
[--C-:B------:R-:W-:Y:S02]  /*d7d0*/  FFMA.FTZ R4, R181, c[0x0][0x2d0], -R183.reuse ;  /* 0x0000b400b5047a23 */ /* 0x100fe400000108b7 */
[----:B------:R-:W-:Y:S02]  /*d7e0*/  FMUL.FTZ R0, R2, c[0x0][0x2d0] ;  /* 0x0000b40002007a20 */ /* 0x000fe40000410000 */
[----:B------:R1:W-:Y:S01]  /*d7f0*/  MUFU.EX2 R181, R4 ;  /* 0x0000000400b57308 */ /* 0x0003e20000000800 */
[----:B------:R-:W-:Y:S09]  /*d800*/  FMUL.FTZ R133, R3, c[0x0][0x2d0] ;  /* 0x0000b40003857a20 */ /* 0x000ff20000410000 */
[----:B------:R2:W3:Y:S01]  /*d810*/  MUFU.EX2 R2, R0 ;  /* 0x0000000000027308 */ /* 0x0004e20000000800 */
[--C-:B-1----:R-:W-:Y:S09]  /*d820*/  FFMA.FTZ R4, R169, c[0x0][0x2d0], -R183.reuse ;  /* 0x0000b400a9047a23 */ /* 0x102ff200000108b7 */
        /* <DEDUP_REMOVED lines=8> */
[----:B------:R-:W-:Y:S02]  /*d8b0*/  FMUL.FTZ R25, R2, R157 ;  /* 0x0000009d02197220 */ /* 0x000fe40000410000 */
[--C-:B------:R-:W-:Y:S02]  /*d8c0*/  FFMA.FTZ R134, R186, c[0x0][0x2d0], -R183.reuse ;  /* 0x0000b400ba867a23 */ /* 0x100fe400000108b7 */
[C---:B------:R-:W-:Y:S02]  /*d8d0*/  FMUL.FTZ R32, R2.reuse, R164 ;  /* 0x000000a402207220 */ /* 0x040fe40000410000 */
[--C-:B-1----:R-:W-:Y:S01]  /*d8e0*/  FFMA.FTZ R4, R7, c[0x0][0x2d0], -R183.reuse ;  /* 0x0000b40007047a23 */ /* 0x102fe200000108b7 */
[----:B------:R-:W-:Y:S01]  /*d8f0*/  MUFU.EX2 R227, R134 ;  /* 0x0000008600e37308 */ /* 0x000fe20000000800 */
[C---:B------:R-:W-:Y:S02]  /*d900*/  FMUL.FTZ R33, R2.reuse, R165 ;  /* 0x000000a502217220 */ /* 0x040fe40000410000 */
[C---:B------:R-:W-:Y:S02]  /*d910*/  FMUL.FTZ R36, R2.reuse, R36 ;  /* 0x0000002402247220 */ /* 0x040fe40000410000 */
[----:B------:R-:W-:Y:S02]  /*d920*/  FMUL.FTZ R37, R2, R37 ;  /* 0x0000002502257220 */ /* 0x000fe40000410000 */
[--C-:B------:R-:W-:Y:S02]  /*d930*/  FFMA.FTZ R156, R251, c[0x0][0x2d0], -R183.reuse ;  /* 0x0000b400fb9c7a23 */ /* 0x100fe400000108b7 */
[--C-:B------:R-:W-:Y:S01]  /*d940*/  FFMA.FTZ R157, R250, c[0x0][0x2d0], -R183.reuse ;  /* 0x0000b400fa9d7a23 */ /* 0x100fe200000108b7 */
[----:B------:R1:W-:Y:S01]  /*d950*/  MUFU.EX2 R240, R4 ;  /* 0x0000000400f07308 */ /* 0x0003e20000000800 */
[C---:B------:R-:W-:Y:S02]  /*d960*/  FMUL.FTZ R40, R2.reuse, R40 ;  /* 0x0000002802287220 */ /* 0x040fe40000410000 */
[----:B------:R-:W-:Y:S02]  /*d970*/  FMUL.FTZ R41, R2, R41 ;  /* 0x0000002902297220 */ /* 0x000fe40000410000 */
[C---:B--2---:R-:W-:Y:S02]  /*d980*/  FMUL.FTZ R7, R0.reuse, R139 ;  /* 0x0000008b00077220 */ /* 0x044fe40000410000 */
[C---:B------:R-:W-:Y:S02]  /*d990*/  FMUL.FTZ R10, R0.reuse, R142 ;  /* 0x0000008e000a7220 */ /* 0x040fe40000410000 */
[C---:B------:R-:W-:Y:S02]  /*d9a0*/  FMUL.FTZ R11, R0.reuse, R143 ;  /* 0x0000008f000b7220 */ /* 0x040fe40000410000 */
[C---:B------:R-:W-:Y:S02]  /*d9b0*/  FMUL.FTZ R18, R0.reuse, R150 ;  /* 0x0000009600127220 */ /* 0x040fe40000410000 */
[C---:B------:R-:W-:Y:S02]  /*d9c0*/  FMUL.FTZ R19, R0.reuse, R151 ;  /* 0x0000009700137220 */ /* 0x040fe40000410000 */
[C---:B------:R-:W-:Y:S01]  /*d9d0*/  FMUL.FTZ R26, R0.reuse, R158 ;  /* 0x0000009e001a7220 */ /* 0x040fe20000410000 */
[----:B------:R-:W-:Y:S01]  /*d9e0*/  LDSM.16.MT88.4 R148, [R194+0x2000] ;  /* 0x00200000c294783b */ /* 0x000fe20000004200 */
[C---:B------:R-:W-:Y:S02]  /*d9f0*/  FMUL.FTZ R27, R0.reuse, R159 ;  /* 0x0000009f001b7220 */ /* 0x040fe40000410000 */
[C---:B------:R-:W-:Y:S02]  /*da00*/  FMUL.FTZ R34, R0.reuse, R166 ;  /* 0x000000a600227220 */ /* 0x040fe40000410000 */
[C---:B------:R-:W-:Y:S02]  /*da10*/  FMUL.FTZ R35, R0.reuse, R167 ;  /* 0x000000a700237220 */ /* 0x040fe40000410000 */
[----:B------:R-:W-:Y:S01]  /*da20*/  FMUL.FTZ R38, R0, R38 ;  /* 0x0000002600267220 */ /* 0x000fe20000410000 */
[----:B------:R-:W2:Y:S01]  /*da30*/  LDL.LU R158, [R1+0x8] ;  /* 0x00000800019e7983 */ /* 0x000ea20000300800 */
[--C-:B-1----:R-:W-:Y:S02]  /*da40*/  FFMA.FTZ R4, R6, c[0x0][0x2d0], -R183.reuse ;  /* 0x0000b40006047a23 */ /* 0x102fe400000108b7 */
[C---:B------:R-:W-:Y:S01]  /*da50*/  FMUL.FTZ R6, R0.reuse, R138 ;  /* 0x0000008a00067220 */ /* 0x040fe20000410000 */
[----:B------:R-:W-:Y:S01]  /*da60*/  LDSM.16.MT88.4 R164, [R196+0x1800] ;  /* 0x00180000c4a4783b */ /* 0x000fe20000004200 */
[----:B------:R-:W1:Y:S01]  /*da70*/  MUFU.EX2 R239, R4 ;  /* 0x0000000400ef7308 */ /* 0x000e620000000800 */
[C---:B------:R-:W-:Y:S02]  /*da80*/  FMUL.FTZ R39, R0.reuse, R39 ;  /* 0x0000002700277220 */ /* 0x040fe40000410000 */
[----:B------:R-:W-:Y:S02]  /*da90*/  FFMA.FTZ R134, R189, c[0x0][0x2d0], -R183 ;  /* 0x0000b400bd867a23 */ /* 0x000fe400000108b7 */
        /* <DEDUP_REMOVED lines=8> */
[----:B------:R-:W-:Y:S02]  /*db20*/  FMUL.FTZ R49, R2, R49 ;  /* 0x0000003102317220 */ /* 0x000fe40000410000 */
[C---:B------:R-:W-:Y:S02]  /*db30*/  FMUL.FTZ R50, R0.reuse, R50 ;  /* 0x0000003200327220 */ /* 0x040fe40000410000 */
[----:B------:R-:W-:Y:S01]  /*db40*/  FMUL.FTZ R51, R0, R51 ;  /* 0x0000003300337220 */ /* 0x000fe20000410000 */
        /* <DEDUP_REMOVED lines=16> */
[--C-:B-1----:R-:W-:Y:S01]  /*dc50*/  FFMA.FTZ R4, R180, c[0x0][0x2d0], -R133.reuse ;  /* 0x0000b400b4047a23 */ /* 0x102fe20000010885 */
[----:B------:R-:W-:Y:S01]  /*dc60*/  MOV R180, R191 ;  /* 0x000000bf00b47202 */ /* 0x000fe20000000f00 */
[----:B------:R-:W-:Y:S02]  /*dc70*/  FMUL.FTZ R65, R2, R65 ;  /* 0x0000004102417220 */ /* 0x000fe40000410000 */
[----:B------:R-:W1:Y:S01]  /*dc80*/  MUFU.EX2 R188, R4 ;  /* 0x0000000400bc7308 */ /* 0x000e620000000800 */
        /* <DEDUP_REMOVED lines=28> */
[--C-:B-1----:R-:W-:Y:S02]  /*de50*/  FFMA.FTZ R4, R9, c[0x0][0x2d0], -R133.reuse ;  /* 0x0000b40009047a23 */ /* 0x102fe40000010885 */
[----:B------:R-:W-:Y:S02]  /*de60*/  FMUL.FTZ R9, R2, R141 ;  /* 0x0000008d02097220 */ /* 0x000fe40000410000 */
[----:B------:R-:W1:Y:S01]  /*de70*/  MUFU.EX2 R191, R4 ;  /* 0x0000000400bf7308 */ /* 0x000e620000000800 */
[----:B------:R-:W3:Y:S01]  /*de80*/  LDSM.16.MT88.4 R140, [R196] ;  /* 0x00000000c48c783b */ /* 0x000ee20000004200 */
        /* <DEDUP_REMOVED lines=12> */
[----:B------:R-:W-:Y:S01]  /*df50*/  FMUL.FTZ R4, R2, R136 ;  /* 0x0000008802047220 */ /* 0x000fe20000410000 */
[----:B------:R-:W-:Y:S01]  /*df60*/  F2FP.PACK_AB R136, R238, R181 ;  /* 0x000000b5ee88723e */ /* 0x000fe200000000ff */
[----:B------:R-:W-:Y:S02]  /*df70*/  FMUL.FTZ R101, R2, R101 ;  /* 0x0000006502657220 */ /* 0x000fe40000410000 */
[C---:B------:R-:W-:Y:S02]  /*df80*/  FMUL.FTZ R102, R0.reuse, R102 ;  /* 0x0000006600667220 */ /* 0x040fe40000410000 */
[----:B------:R-:W-:Y:S02]  /*df90*/  FMUL.FTZ R103, R0, R103 ;  /* 0x0000006700677220 */ /* 0x000fe40000410000 */
[C---:B------:R-:W-:Y:S05]  /*dfa0*/  HMMA.16816.F32 R4, R136.reuse, R12, R4 ;  /* 0x0000000c8804723c */ /* 0x040fea0000001804 */
        /* <DEDUP_REMOVED lines=10> */
[C---:B------:R-:W-:Y:S03]  /*e050*/  HMMA.16816.F32 R12, R136.reuse, R20, R12 ;  /* 0x00000014880c723c */ /* 0x040fe6000000180c */
[C---:B------:R-:W-:Y:S02]  /*e060*/  FMUL.FTZ R108, R2.reuse, R108 ;  /* 0x0000006c026c7220 */ /* 0x040fe40000410000 */
        /* <DEDUP_REMOVED lines=8> */
[----:B------:R-:W-:Y:S01]  /*e0f0*/  LDSM.16.MT88.4 R152, [R196+0x1000] ;  /* 0x00100000c498783b */ /* 0x000fe20000004200 */
        /* <DEDUP_REMOVED lines=11> */
[----:B------:R-:W-:Y:S02]  /*e1b0*/  FMUL.FTZ R115, R0, R115 ;  /* 0x0000007300737220 */ /* 0x000fe40000410000 */
[C---:B------:R-:W-:Y:S02]  /*e1c0*/  FMUL.FTZ R116, R2.reuse, R116 ;  /* 0x0000007402747220 */ /* 0x040fe40000410000 */
[----:B------:R-:W-:Y:S01]  /*e1d0*/  FMUL.FTZ R117, R2, R117 ;  /* 0x0000007502757220 */ /* 0x000fe20000410000 */
[C---:B---3--:R-:W-:Y:S03]  /*e1e0*/  HMMA.16816.F32 R28, R136.reuse, R140, R28 ;  /* 0x0000008c881c723c */ /* 0x048fe6000000181c */
[C---:B------:R-:W-:Y:S02]  /*e1f0*/  FMUL.FTZ R118, R0.reuse, R118 ;  /* 0x0000007600767220 */ /* 0x040fe40000410000 */
[----:B------:R-:W-:Y:S02]  /*e200*/  FMUL.FTZ R119, R0, R119 ;  /* 0x0000007700777220 */ /* 0x000fe40000410000 */
[C---:B------:R-:W-:Y:S01]  /*e210*/  FMUL.FTZ R120, R2.reuse, R120 ;  /* 0x0000007802787220 */ /* 0x040fe20000410000 */
[C---:B------:R-:W-:Y:S01]  /*e220*/  HMMA.16816.F32 R32, R136.reuse, R142, R32 ;  /* 0x0000008e8820723c */ /* 0x040fe20000001820 */
[----:B------:R-:W3:Y:S03]  /*e230*/  LDSM.16.MT88.4 R140, [R197+0x2000] ;  /* 0x00200000c58c783b */ /* 0x000ee60000004200 */
[----:B------:R-:W-:Y:S02]  /*e240*/  FMUL.FTZ R121, R2, R121 ;  /* 0x0000007902797220 */ /* 0x000fe40000410000 */
[C---:B------:R-:W-:Y:S02]  /*e250*/  FMUL.FTZ R122, R0.reuse, R122 ;  /* 0x0000007a007a7220 */ /* 0x040fe40000410000 */
[C---:B-1----:R-:W-:Y:S04]  /*e260*/  HMMA.16816.F32 R36, R136.reuse, R144, R36 ;  /* 0x000000908824723c */ /* 0x042fe80000001824 */
[----:B------:R-:W-:Y:S02]  /*e270*/  FMUL.FTZ R123, R0, R123 ;  /* 0x0000007b007b7220 */ /* 0x000fe40000410000 */
[C---:B------:R-:W-:Y:S02]  /*e280*/  FMUL.FTZ R124, R2.reuse, R124 ;  /* 0x0000007c027c7220 */ /* 0x040fe40000410000 */
[C---:B------:R-:W-:Y:S01]  /*e290*/  HMMA.16816.F32 R40, R136.reuse, R146, R40 ;  /* 0x000000928828723c */ /* 0x040fe20000001828 */
[----:B------:R-:W1:Y:S03]  /*e2a0*/  LDSM.16.MT88.4 R144, [R196+0x2000] ;  /* 0x00200000c490783b */ /* 0x000e660000004200 */
[----:B------:R-:W-:Y:S02]  /*e2b0*/  FMUL.FTZ R125, R2, R125 ;  /* 0x0000007d027d7220 */ /* 0x000fe40000410000 */
[C---:B------:R-:W-:Y:S02]  /*e2c0*/  FMUL.FTZ R126, R0.reuse, R126 ;  /* 0x0000007e007e7220 */ /* 0x040fe40000410000 */
[C---:B------:R-:W-:Y:S04]  /*e2d0*/  HMMA.16816.F32 R44, R136.reuse, R148, R44 ;  /* 0x00000094882c723c */ /* 0x040fe8000000182c */
[----:B------:R-:W-:Y:S02]  /*e2e0*/  FMUL.FTZ R127, R0, R127 ;  /* 0x0000007f007f7220 */ /* 0x000fe40000410000 */
[C---:B------:R-:W-:Y:S02]  /*e2f0*/  FMUL.FTZ R128, R2.reuse, R128 ;  /* 0x0000008002807220 */ /* 0x040fe40000410000 */
[C---:B------:R-:W-:Y:S01]  /*e300*/  HMMA.16816.F32 R48, R136.reuse, R150, R48 ;  /* 0x000000968830723c */ /* 0x040fe20000001830 */
[----:B------:R-:W2:Y:S03]  /*e310*/  LDSM.16.MT88.4 R148, [R193+0x4000] ;  /* 0x00400000c194783b */ /* 0x000ea60000004200 */
[----:B------:R-:W-:Y:S02]  /*e320*/  FMUL.FTZ R129, R2, R129 ;  /* 0x0000008102817220 */ /* 0x000fe40000410000 */
[C---:B------:R-:W-:Y:S02]  /*e330*/  FMUL.FTZ R130, R0.reuse, R130 ;  /* 0x0000008200827220 */ /* 0x040fe40000410000 */
[----:B------:R-:W-:Y:S01]  /*e340*/  FMUL.FTZ R131, R0, R131 ;  /* 0x0000008300837220 */ /* 0x000fe20000410000 */
[C---:B---3--:R-:W-:Y:S03]  /*e350*/  HMMA.16816.F32 R52, R136.reuse, R140, R52 ;  /* 0x0000008c8834723c */ /* 0x048fe60000001834 */
[----:B------:R-:W-:Y:S02]  /*e360*/  FFMA.FTZ R134, R221, c[0x0][0x2d0], -R133 ;  /* 0x0000b400dd867a23 */ /* 0x000fe40000010885 */
[----:B----4-:R-:W-:Y:S01]  /*e370*/  FFMA.FTZ R160, R2, R178, R181 ;  /* 0x000000b202a07223 */ /* 0x010fe200000100b5 */
[----:B------:R-:W-:Y:S01]  /*e380*/  MOV R178, R180 ;  /* 0x000000b400b27202 */ /* 0x000fe20000000f00 */
[----:B------:R3:W4:Y:S01]  /*e390*/  MUFU.EX2 R185, R134 ;  /* 0x0000008600b97308 */ /* 0x0007220000000800 */
[C---:B------:R-:W-:Y:S01]  /*e3a0*/  HMMA.16816.F32 R56, R136.reuse, R142, R56 ;  /* 0x0000008e8838723c */ /* 0x040fe20000001838 */
[----:B------:R-:W4:Y:S03]  /*e3b0*/  LDSM.16.MT88.4 R140, [R194+0x4000] ;  /* 0x00400000c28c783b */ /* 0x000f260000004200 */
[----:B------:R-:W-:Y:S04]  /*e3c0*/  FFMA.FTZ R2, R178, c[0x0][0x2d0], -R133 ;  /* 0x0000b400b2027a23 */ /* 0x000fe80000010885 */
[C---:B-1----:R-:W-:Y:S01]  /*e3d0*/  HMMA.16816.F32 R60, R136.reuse, R144, R60 ;  /* 0x00000090883c723c */ /* 0x042fe2000000183c */
[----:B------:R-:W-:Y:S07]  /*e3e0*/  MUFU.EX2 R180, R156 ;  /* 0x0000009c00b47308 */ /* 0x000fee0000000800 */
[C---:B------:R-:W-:Y:S01]  /*e3f0*/  HMMA.16816.F32 R64, R136.reuse, R146, R64 ;  /* 0x000000928840723c */ /* 0x040fe20000001840 */
[----:B------:R-:W1:Y:S02]  /*e400*/  LDSM.16.MT88.4 R144, [R197+0x4000] ;  /* 0x00400000c590783b */ /* 0x000e640000004200 */
[----:B------:R5:W-:Y:S01]  /*e410*/  MUFU.EX2 R172, R2 ;  /* 0x0000000200ac7308 */ /* 0x000be20000000800 */
[----:B---3--:R-:W-:Y:S04]  /*e420*/  FFMA.FTZ R134, R223, c[0x0][0x2d0], -R183 ;  /* 0x0000b400df867a23 */ /* 0x008fe800000108b7 */
[C---:B--2---:R-:W-:Y:S05]  /*e430*/  HMMA.16816.F32 R68, R136.reuse, R148, R68 ;  /* 0x000000948844723c */ /* 0x044fea0000001844 */
[----:B------:R2:W-:Y:S03]  /*e440*/  MUFU.EX2 R225, R134 ;  /* 0x0000008600e17308 */ /* 0x0005e60000000800 */
[C---:B------:R-:W-:Y:S01]  /*e450*/  HMMA.16816.F32 R72, R136.reuse, R150, R72 ;  /* 0x000000968848723c */ /* 0x040fe20000001848 */
[----:B------:R-:W3:Y:S07]  /*e460*/  LDSM.16.MT88.4 R148, [R196+0x4000] ;  /* 0x00400000c494783b */ /* 0x000eee0000004200 */
[C---:B----4-:R-:W-:Y:S04]  /*e470*/  HMMA.16816.F32 R76, R136.reuse, R140, R76 ;  /* 0x0000008c884c723c */ /* 0x050fe8000000184c */
[----:B-----5:R-:W-:Y:S02]  /*e480*/  FFMA.FTZ R2, R179, c[0x0][0x2d0], -R133 ;  /* 0x0000b400b3027a23 */ /* 0x020fe40000010885 */
[----:B------:R-:W-:Y:S02]  /*e490*/  MUFU.EX2 R179, R157 ;  /* 0x0000009d00b37308 */ /* 0x000fe40000000800 */
[C---:B------:R-:W-:Y:S01]  /*e4a0*/  HMMA.16816.F32 R80, R136.reuse, R142, R80 ;  /* 0x0000008e8850723c */ /* 0x040fe20000001850 */
[----:B------:R-:W4:Y:S03]  /*e4b0*/  LDSM.16.MT88.4 R140, [R193+0x6000] ;  /* 0x00600000c18c783b */ /* 0x000f260000004200 */
[----:B--2---:R-:W-:Y:S04]  /*e4c0*/  FFMA.FTZ R134, R228, c[0x0][0x2d0], -R183 ;  /* 0x0000b400e4867a23 */ /* 0x004fe800000108b7 */
[----:B------:R2:W-:Y:S01]  /*e4d0*/  MUFU.EX2 R173, R2 ;  /* 0x0000000200ad7308 */ /* 0x0005e20000000800 */
[C---:B-1----:R-:W-:Y:S08]  /*e4e0*/  HMMA.16816.F32 R84, R136.reuse, R144, R84 ;  /* 0x000000908854723c */ /* 0x042ff00000001854 */
[C---:B------:R-:W-:Y:S01]  /*e4f0*/  HMMA.16816.F32 R88, R136.reuse, R146, R88 ;  /* 0x000000928858723c */ /* 0x040fe20000001858 */
[----:B------:R-:W1:Y:S01]  /*e500*/  LDSM.16.MT88.4 R144, [R194+0x6000] ;  /* 0x00600000c290783b */ /* 0x000e620000004200 */
[----:B------:R5:W1:Y:S06]  /*e510*/  MUFU.EX2 R224, R134 ;  /* 0x0000008600e07308 */ /* 0x000a6c0000000800 */
[C---:B---3--:R-:W-:Y:S04]  /*e520*/  HMMA.16816.F32 R92, R136.reuse, R148, R92 ;  /* 0x00000094885c723c */ /* 0x048fe8000000185c */
[--C-:B--2---:R-:W-:Y:S04]  /*e530*/  FFMA.FTZ R2, R135, c[0x0][0x2d0], -R133.reuse ;  /* 0x0000b40087027a23 */ /* 0x104fe80000010885 */
[C---:B------:R-:W-:Y:S01]  /*e540*/  HMMA.16816.F32 R96, R136.reuse, R150, R96 ;  /* 0x000000968860723c */ /* 0x040fe20000001860 */
[----:B------:R-:W2:Y:S07]  /*e550*/  LDSM.16.MT88.4 R148, [R197+0x6000] ;  /* 0x00600000c594783b */ /* 0x000eae0000004200 */
[C---:B----4-:R-:W-:Y:S04]  /*e560*/  HMMA.16816.F32 R100, R136.reuse, R140, R100 ;  /* 0x0000008c8864723c */ /* 0x050fe80000001864 */
[--C-:B-----5:R-:W-:Y:S04]  /*e570*/  FFMA.FTZ R134, R229, c[0x0][0x2d0], -R133.reuse ;  /* 0x0000b400e5867a23 */ /* 0x120fe80000010885 */
[----:B------:R3:W-:Y:S01]  /*e580*/  MUFU.EX2 R184, R134 ;  /* 0x0000008600b87308 */ /* 0x0007e20000000800 */
[C---:B------:R-:W-:Y:S01]  /*e590*/  HMMA.16816.F32 R104, R136.reuse, R142, R104 ;  /* 0x0000008e8868723c */ /* 0x040fe20000001868 */
[----:B------:R-:W4:Y:S07]  /*e5a0*/  LDSM.16.MT88.4 R140, [R196+0x6000] ;  /* 0x00600000c48c783b */ /* 0x000f2e0000004200 */
[C---:B-1----:R-:W-:Y:S08]  /*e5b0*/  HMMA.16816.F32 R108, R136.reuse, R144, R108 ;  /* 0x00000090886c723c */ /* 0x042ff0000000186c */
[C---:B------:R-:W-:Y:S01]  /*e5c0*/  HMMA.16816.F32 R112, R136.reuse, R146, R112 ;  /* 0x000000928870723c */ /* 0x040fe20000001870 */
[----:B------:R-:W1:Y:S03]  /*e5d0*/  LDSM.16.MT88.4 R144, [R193+0x800] ;  /* 0x00080000c190783b */ /* 0x000e660000004200 */
[----:B---3--:R-:W-:Y:S04]  /*e5e0*/  FFMA.FTZ R134, R237, c[0x0][0x2d0], -R133 ;  /* 0x0000b400ed867a23 */ /* 0x008fe80000010885 */
[C---:B--2---:R-:W-:Y:S01]  /*e5f0*/  HMMA.16816.F32 R116, R136.reuse, R148, R116 ;  /* 0x000000948874723c */ /* 0x044fe20000001874 */
[----:B------:R2:W3:Y:S07]  /*e600*/  MUFU.EX2 R182, R134 ;  /* 0x0000008600b67308 */ /* 0x0004ee0000000800 */
[C---:B------:R-:W-:Y:S01]  /*e610*/  HMMA.16816.F32 R120, R136.reuse, R150, R120 ;  /* 0x000000968878723c */ /* 0x040fe20000001878 */
[----:B------:R-:W5:Y:S07]  /*e620*/  LDSM.16.MT88.4 R148, [R194+0x800] ;  /* 0x00080000c294783b */ /* 0x000f6e0000004200 */
[C---:B----4-:R-:W-:Y:S08]  /*e630*/  HMMA.16816.F32 R124, R136.reuse, R140, R124 ;  /* 0x0000008c887c723c */ /* 0x050ff0000000187c */
[----:B------:R-:W-:Y:S01]  /*e640*/  HMMA.16816.F32 R128, R136, R142, R128 ;  /* 0x0000008e8880723c */ /* 0x000fe20000001880 */
[----:B------:R-:W4:Y:S03]  /*e650*/  LDSM.16.MT88.4 R140, [R197+0x800] ;  /* 0x00080000c58c783b */ /* 0x000f260000004200 */
[--C-:B--2---:R-:W-:Y:S03]  /*e660*/  FFMA.FTZ R134, R241, c[0x0][0x2d0], -R183.reuse ;  /* 0x0000b400f1867a23 */ /* 0x104fe600000108b7 */
[----:B------:R-:W-:Y:S01]  /*e670*/  F2FP.PACK_AB R136, R226, R227 ;  /* 0x000000e3e288723e */ /* 0x000fe200000000ff */
[----:B------:R2:W-:Y:S01]  /*e680*/  MUFU.EX2 R223, R134 ;  /* 0x0000008600df7308 */ /* 0x0005e20000000800 */
[----:B------:R-:W-:Y:S03]  /*e690*/  F2FP.PACK_AB R137, R185, R186 ;  /* 0x000000bab989723e */ /* 0x000fe600000000ff */
[----:B------:R-:W-:Y:S02]  /*e6a0*/  F2FP.PACK_AB R138, R224, R225 ;  /* 0x000000e1e08a723e */ /* 0x000fe400000000ff */
[----:B---3--:R-:W-:Y:S07]  /*e6b0*/  F2FP.PACK_AB R139, R182, R184 ;  /* 0x000000b8b68b723e */ /* 0x008fee00000000ff */
[C---:B-1----:R-:W-:Y:S08]  /*e6c0*/  HMMA.16816.F32 R4, R136.reuse, R144, R4 ;  /* 0x000000908804723c */ /* 0x042ff00000001804 */
[C---:B------:R-:W-:Y:S01]  /*e6d0*/  HMMA.16816.F32 R8, R136.reuse, R146, R8 ;  /* 0x000000928808723c */ /* 0x040fe20000001808 */
[----:B------:R-:W1:Y:S03]  /*e6e0*/  LDSM.16.MT88.4 R144, [R196+0x800] ;  /* 0x00080000c490783b */ /* 0x000e660000004200 */
[----:B--2---:R-:W-:Y:S04]  /*e6f0*/  FFMA.FTZ R134, R242, c[0x0][0x2d0], -R183 ;  /* 0x0000b400f2867a23 */ /* 0x004fe800000108b7 */
[C---:B-----5:R-:W-:Y:S01]  /*e700*/  HMMA.16816.F32 R12, R136.reuse, R148, R12 ;  /* 0x00000094880c723c */ /* 0x060fe2000000180c */
[----:B------:R2:W-:Y:S07]  /*e710*/  MUFU.EX2 R221, R134 ;  /* 0x0000008600dd7308 */ /* 0x0005ee0000000800 */
[C---:B------:R-:W-:Y:S01]  /*e720*/  HMMA.16816.F32 R16, R136.reuse, R150, R16 ;  /* 0x000000968810723c */ /* 0x040fe20000001810 */
[----:B------:R-:W3:Y:S07]  /*e730*/  LDSM.16.MT88.4 R148, [R193+0x2800] ;  /* 0x00280000c194783b */ /* 0x000eee0000004200 */
[C---:B----4-:R-:W-:Y:S08]  /*e740*/  HMMA.16816.F32 R20, R136.reuse, R140, R20 ;  /* 0x0000008c8814723c */ /* 0x050ff00000001814 */
[C---:B------:R-:W-:Y:S01]  /*e750*/  HMMA.16816.F32 R24, R136.reuse, R142, R24 ;  /* 0x0000008e8818723c */ /* 0x040fe20000001818 */
[----:B------:R-:W4:Y:S03]  /*e760*/  LDSM.16.MT88.4 R140, [R194+0x2800] ;  /* 0x00280000c28c783b */ /* 0x000f260000004200 */
[--C-:B--2---:R-:W-:Y:S04]  /*e770*/  FFMA.FTZ R134, R244, c[0x0][0x2d0], -R133.reuse ;  /* 0x0000b400f4867a23 */ /* 0x104fe80000010885 */
[----:B------:R2:W-:Y:S01]  /*e780*/  MUFU.EX2 R176, R134 ;  /* 0x0000008600b07308 */ /* 0x0005e20000000800 */
[C---:B-1----:R-:W-:Y:S08]  /*e790*/  HMMA.16816.F32 R28, R136.reuse, R144, R28 ;  /* 0x00000090881c723c */ /* 0x042ff0000000181c */
[C---:B------:R-:W-:Y:S01]  /*e7a0*/  HMMA.16816.F32 R32, R136.reuse, R146, R32 ;  /* 0x000000928820723c */ /* 0x040fe20000001820 */
[----:B------:R-:W1:Y:S07]  /*e7b0*/  LDSM.16.MT88.4 R144, [R197+0x2800] ;  /* 0x00280000c590783b */ /* 0x000e6e0000004200 */
[C---:B---3--:R-:W-:Y:S04]  /*e7c0*/  HMMA.16816.F32 R36, R136.reuse, R148, R36 ;  /* 0x000000948824723c */ /* 0x048fe80000001824 */
[----:B--2---:R-:W-:Y:S04]  /*e7d0*/  FFMA.FTZ R134, R243, c[0x0][0x2d0], -R133 ;  /* 0x0000b400f3867a23 */ /* 0x004fe80000010885 */
[C---:B------:R-:W-:Y:S01]  /*e7e0*/  HMMA.16816.F32 R40, R136.reuse, R150, R40 ;  /* 0x000000968828723c */ /* 0x040fe20000001828 */
[----:B------:R-:W2:Y:S01]  /*e7f0*/  LDSM.16.MT88.4 R148, [R196+0x2800] ;  /* 0x00280000c494783b */ /* 0x000ea20000004200 */
[----:B------:R3:W-:Y:S06]  /*e800*/  MUFU.EX2 R177, R134 ;  /* 0x0000008600b17308 */ /* 0x0007ec0000000800 */
[C---:B----4-:R-:W-:Y:S08]  /*e810*/  HMMA.16816.F32 R44, R136.reuse, R140, R44 ;  /* 0x0000008c882c723c */ /* 0x050ff0000000182c */
[C---:B------:R-:W-:Y:S01]  /*e820*/  HMMA.16816.F32 R48, R136.reuse, R142, R48 ;  /* 0x0000008e8830723c */ /* 0x040fe20000001830 */
[----:B------:R-:W4:Y:S07]  /*e830*/  LDSM.16.MT88.4 R140, [R193+0x4800] ;  /* 0x00480000c18c783b */ /* 0x000f2e0000004200 */
[C---:B-1----:R-:W-:Y:S04]  /*e840*/  HMMA.16816.F32 R52, R136.reuse, R144, R52 ;  /* 0x000000908834723c */ /* 0x042fe80000001834 */
[--C-:B---3--:R-:W-:Y:S04]  /*e850*/  FFMA.FTZ R134, R245, c[0x0][0x2d0], -R183.reuse ;  /* 0x0000b400f5867a23 */ /* 0x108fe800000108b7 */
[----:B------:R1:W-:Y:S01]  /*e860*/  MUFU.EX2 R190, R134 ;  /* 0x0000008600be7308 */ /* 0x0003e20000000800 */
[C---:B------:R-:W-:Y:S01]  /*e870*/  HMMA.16816.F32 R56, R136.reuse, R146, R56 ;  /* 0x000000928838723c */ /* 0x040fe20000001838 */
[----:B------:R-:W3:Y:S07]  /*e880*/  LDSM.16.MT88.4 R144, [R194+0x4800] ;  /* 0x00480000c290783b */ /* 0x000eee0000004200 */
[C---:B--2---:R-:W-:Y:S08]  /*e890*/  HMMA.16816.F32 R60, R136.reuse, R148, R60 ;  /* 0x00000094883c723c */ /* 0x044ff0000000183c */
[C---:B------:R-:W-:Y:S01]  /*e8a0*/  HMMA.16816.F32 R64, R136.reuse, R150, R64 ;  /* 0x000000968840723c */ /* 0x040fe20000001840 */
[----:B------:R-:W2:Y:S03]  /*e8b0*/  LDSM.16.MT88.4 R148, [R197+0x4800] ;  /* 0x00480000c594783b */ /* 0x000ea60000004200 */
[----:B-1----:R-:W-:Y:S04]  /*e8c0*/  FFMA.FTZ R134, R246, c[0x0][0x2d0], -R183 ;  /* 0x0000b400f6867a23 */ /* 0x002fe800000108b7 */
[C---:B----4-:R-:W-:Y:S01]  /*e8d0*/  HMMA.16816.F32 R68, R136.reuse, R140, R68 ;  /* 0x0000008c8844723c */ /* 0x050fe20000001844 */
[----:B------:R1:W-:Y:S07]  /*e8e0*/  MUFU.EX2 R189, R134 ;  /* 0x0000008600bd7308 */ /* 0x0003ee0000000800 */
[C---:B------:R-:W-:Y:S01]  /*e8f0*/  HMMA.16816.F32 R72, R136.reuse, R142, R72 ;  /* 0x0000008e8848723c */ /* 0x040fe20000001848 */
[----:B------:R-:W4:Y:S07]  /*e900*/  LDSM.16.MT88.4 R140, [R196+0x4800] ;  /* 0x00480000c48c783b */ /* 0x000f2e0000004200 */
[C---:B---3--:R-:W-:Y:S08]  /*e910*/  HMMA.16816.F32 R76, R136.reuse, R144, R76 ;  /* 0x00000090884c723c */ /* 0x048ff0000000184c */
[C---:B------:R-:W-:Y:S01]  /*e920*/  HMMA.16816.F32 R80, R136.reuse, R146, R80 ;  /* 0x000000928850723c */ /* 0x040fe20000001850 */
[----:B------:R-:W3:Y:S03]  /*e930*/  LDSM.16.MT88.4 R144, [R193+0x6800] ;  /* 0x00680000c190783b */ /* 0x000ee60000004200 */
[--C-:B-1----:R-:W-:Y:S04]  /*e940*/  FFMA.FTZ R134, R247, c[0x0][0x2d0], -R133.reuse ;  /* 0x0000b400f7867a23 */ /* 0x102fe80000010885 */
[C---:B--2---:R-:W-:Y:S01]  /*e950*/  HMMA.16816.F32 R84, R136.reuse, R148, R84 ;  /* 0x000000948854723c */ /* 0x044fe20000001854 */
[----:B------:R1:W-:Y:S07]  /*e960*/  MUFU.EX2 R175, R134 ;  /* 0x0000008600af7308 */ /* 0x0003ee0000000800 */
[C---:B------:R-:W-:Y:S01]  /*e970*/  HMMA.16816.F32 R88, R136.reuse, R150, R88 ;  /* 0x000000968858723c */ /* 0x040fe20000001858 */
[----:B------:R-:W2:Y:S07]  /*e980*/  LDSM.16.MT88.4 R148, [R194+0x6800] ;  /* 0x00680000c294783b */ /* 0x000eae0000004200 */
[C---:B----4-:R-:W-:Y:S08]  /*e990*/  HMMA.16816.F32 R92, R136.reuse, R140, R92 ;  /* 0x0000008c885c723c */ /* 0x050ff0000000185c */
[C---:B------:R-:W-:Y:S01]  /*e9a0*/  HMMA.16816.F32 R96, R136.reuse, R142, R96 ;  /* 0x0000008e8860723c */ /* 0x040fe20000001860 */
[----:B------:R-:W4:Y:S03]  /*e9b0*/  LDSM.16.MT88.4 R140, [R197+0x6800] ;  /* 0x00680000c58c783b */ /* 0x000f260000004200 */
[--C-:B-1----:R-:W-:Y:S02]  /*e9c0*/  FFMA.FTZ R134, R249, c[0x0][0x2d0], -R133.reuse ;  /* 0x0000b400f9867a23 */ /* 0x102fe40000010885 */
[----:B------:R-:W-:Y:S02]  /*e9d0*/  FFMA.FTZ R133, R168, c[0x0][0x2d0], -R133 ;  /* 0x0000b400a8857a23 */ /* 0x000fe40000010885 */
[----:B------:R1:W-:Y:S01]  /*e9e0*/  MUFU.EX2 R174, R134 ;  /* 0x0000008600ae7308 */ /* 0x0003e20000000800 */
[C---:B---3--:R-:W-:Y:S08]  /*e9f0*/  HMMA.16816.F32 R100, R136.reuse, R144, R100 ;  /* 0x000000908864723c */ /* 0x048ff00000001864 */
[C---:B------:R-:W-:Y:S01]  /*ea00*/  HMMA.16816.F32 R104, R136.reuse, R146, R104 ;  /* 0x000000928868723c */ /* 0x040fe20000001868 */
[----:B------:R-:W3:Y:S01]  /*ea10*/  LDSM.16.MT88.4 R144, [R196+0x6800] ;  /* 0x00680000c490783b */ /* 0x000ee20000004200 */
[----:B------:R-:W-:Y:S06]  /*ea20*/  MUFU.EX2 R133, R133 ;  /* 0x0000008500857308 */ /* 0x000fec0000000800 */
[C---:B--2---:R-:W-:Y:S04]  /*ea30*/  HMMA.16816.F32 R108, R136.reuse, R148, R108 ;  /* 0x00000094886c723c */ /* 0x044fe8000000186c */
[--C-:B-1----:R-:W-:Y:S04]  /*ea40*/  FFMA.FTZ R134, R252, c[0x0][0x2d0], -R183.reuse ;  /* 0x0000b400fc867a23 */ /* 0x102fe800000108b7 */
[C---:B------:R-:W-:Y:S01]  /*ea50*/  HMMA.16816.F32 R112, R136.reuse, R150, R112 ;  /* 0x000000968870723c */ /* 0x040fe20000001870 */
[----:B------:R-:W-:Y:S01]  /*ea60*/  LDSM.16.MT88.4 R148, [R194+0x1000] ;  /* 0x00100000c294783b */ /* 0x000fe20000004200 */
[----:B------:R-:W1:Y:S02]  /*ea70*/  MUFU.EX2 R181, R134 ;  /* 0x0000008600b57308 */ /* 0x000e640000000800 */
[----:B------:R-:W-:Y:S04]  /*ea80*/  FFMA.FTZ R183, R248, c[0x0][0x2d0], -R183 ;  /* 0x0000b400f8b77a23 */ /* 0x000fe800000108b7 */
[C---:B----4-:R-:W-:Y:S04]  /*ea90*/  HMMA.16816.F32 R116, R136.reuse, R140, R116 ;  /* 0x0000008c8874723c */ /* 0x050fe80000001874 */
[----:B------:R-:W2:Y:S04]  /*eaa0*/  MUFU.EX2 R178, R183 ;  /* 0x000000b700b27308 */ /* 0x000ea80000000800 */
[C---:B------:R-:W-:Y:S01]  /*eab0*/  HMMA.16816.F32 R120, R136.reuse, R142, R120 ;  /* 0x0000008e8878723c */ /* 0x040fe20000001878 */
[----:B------:R-:W4:Y:S05]  /*eac0*/  LDSM.16.MT88.4 R140, [R193+0x1000] ;  /* 0x00100000c18c783b */ /* 0x000f2a0000004200 */
[----:B------:R5:W5:Y:S02]  /*ead0*/  MUFU.EX2 R134, R2 ;  /* 0x0000000200867308 */ /* 0x000b640000000800 */
[C---:B---3--:R-:W-:Y:S04]  /*eae0*/  HMMA.16816.F32 R124, R136.reuse, R144, R124 ;  /* 0x00000090887c723c */ /* 0x048fe8000000187c */
[----:B-1----:R-:W-:Y:S04]  /*eaf0*/  F2FP.PACK_AB R168, R180, R181 ;  /* 0x000000b5b4a8723e */ /* 0x002fe800000000ff */
[----:B------:R-:W-:Y:S01]  /*eb00*/  HMMA.16816.F32 R128, R136, R146, R128 ;  /* 0x000000928880723c */ /* 0x000fe20000001880 */
[----:B------:R-:W1:Y:S03]  /*eb10*/  LDSM.16.MT88.4 R144, [R197+0x1000] ;  /* 0x00100000c590783b */ /* 0x000e660000004200 */
[----:B--2---:R-:W-:Y:S03]  /*eb20*/  F2FP.PACK_AB R170, R178, R179 ;  /* 0x000000b3b2aa723e */ /* 0x004fe600000000ff */
[----:B------:R-:W-:Y:S02]  /*eb30*/  F2FP.PACK_AB R136, R221, R223 ;  /* 0x000000dfdd88723e */ /* 0x000fe400000000ff */
[----:B------:R-:W-:Y:S01]  /*eb40*/  F2FP.PACK_AB R137, R177, R176 ;  /* 0x000000b0b189723e */ /* 0x000fe200000000ff */
[----:B------:R-:W2:Y:S02]  /*eb50*/  LDL R183, [R1+0x14] ;  /* 0x0000140001b77983 */ /* 0x000ea40000100800 */
[----:B------:R-:W-:Y:S02]  /*eb60*/  F2FP.PACK_AB R138, R189, R190 ;  /* 0x000000bebd8a723e */ /* 0x000fe400000000ff */
[----:B------:R-:W-:Y:S01]  /*eb70*/  F2FP.PACK_AB R139, R174, R175 ;  /* 0x000000afae8b723e */ /* 0x000fe200000000ff */
[----:B-----5:R-:W-:Y:S01]  /*eb80*/  FFMA.FTZ R2, R0, R158, R187 ;  /* 0x0000009e00027223 */ /* 0x020fe200000100bb */
[----:B------:R-:W-:Y:S01]  /*eb90*/  F2FP.PACK_AB R171, R133, R134 ;  /* 0x0000008685ab723e */ /* 0x000fe200000000ff */
[----:B------:R-:W-:Y:S01]  /*eba0*/  LDSM.16.MT88.4 R156, [R197+0x1800] ;  /* 0x00180000c59c783b */ /* 0x000fe20000004200 */
[----:B------:R-:W-:Y:S02]  /*ebb0*/  FADD.FTZ R0, R238, R160 ;  /* 0x000000a0ee007221 */ /* 0x000fe40000010000 */
[----:B------:R-:W-:Y:S02]  /*ebc0*/  FADD.FTZ R2, R188, R2 ;  /* 0x00000002bc027221 */ /* 0x000fe40000010000 */
[----:B------:R-:W-:Y:S01]  /*ebd0*/  FADD.FTZ R0, R240, R0 ;  /* 0x00000000f0007221 */ /* 0x000fe20000010000 */
[C---:B----4-:R-:W-:Y:S03]  /*ebe0*/  HMMA.16816.F32 R4, R136.reuse, R140, R4 ;  /* 0x0000008c8804723c */ /* 0x050fe60000001804 */
[----:B------:R-:W-:Y:S01]  /*ebf0*/  FADD.FTZ R135, R169, R2 ;  /* 0x00000002a9877221 */ /* 0x000fe20000010000 */
[----:B------:R-:W-:Y:S01]  /*ec00*/  F2FP.PACK_AB R169, R173, R172 ;  /* 0x000000acada9723e */ /* 0x000fe200000000ff */
[----:B------:R-:W-:Y:S02]  /*ec10*/  FADD.FTZ R2, R239, R0 ;  /* 0x00000000ef027221 */ /* 0x000fe40000010000 */
[----:B------:R-:W-:Y:S01]  /*ec20*/  FADD.FTZ R0, R191, R135 ;  /* 0x00000087bf007221 */ /* 0x000fe20000010000 */
[C---:B------:R-:W-:Y:S01]  /*ec30*/  HMMA.16816.F32 R8, R136.reuse, R142, R8 ;  /* 0x0000008e8808723c */ /* 0x040fe20000001808 */
[----:B------:R-:W3:Y:S03]  /*ec40*/  LDSM.16.MT88.4 R140, [R193+0x3000] ;  /* 0x00300000c18c783b */ /* 0x000ee60000004200 */
[----:B------:R-:W-:Y:S02]  /*ec50*/  FADD.FTZ R2, R227, R2 ;  /* 0x00000002e3027221 */ /* 0x000fe40000010000 */
[----:B------:R-:W-:Y:S02]  /*ec60*/  FADD.FTZ R0, R186, R0 ;  /* 0x00000000ba007221 */ /* 0x000fe40000010000 */
[C---:B------:R-:W-:Y:S04]  /*ec70*/  HMMA.16816.F32 R12, R136.reuse, R148, R12 ;  /* 0x00000094880c723c */ /* 0x040fe8000000180c */
[----:B------:R-:W-:Y:S02]  /*ec80*/  FADD.FTZ R2, R226, R2 ;  /* 0x00000002e2027221 */ /* 0x000fe40000010000 */
[----:B------:R-:W-:Y:S02]  /*ec90*/  FADD.FTZ R0, R185, R0 ;  /* 0x00000000b9007221 */ /* 0x000fe40000010000 */
[C---:B------:R-:W-:Y:S01]  /*eca0*/  HMMA.16816.F32 R16, R136.reuse, R150, R16 ;  /* 0x000000968810723c */ /* 0x040fe20000001810 */
[----:B------:R-:W4:Y:S03]  /*ecb0*/  LDSM.16.MT88.4 R148, [R194+0x3000] ;  /* 0x00300000c294783b */ /* 0x000f260000004200 */
[----:B------:R-:W-:Y:S02]  /*ecc0*/  FADD.FTZ R2, R225, R2 ;  /* 0x00000002e1027221 */ /* 0x000fe40000010000 */
        /* <DEDUP_REMOVED lines=8> */
[C---:B------:R-:W-:Y:S04]  /*ed50*/  HMMA.16816.F32 R28, R136.reuse, R152, R28 ;  /* 0x00000098881c723c */ /* 0x040fe8000000181c */
[----:B------:R-:W-:Y:S02]  /*ed60*/  FADD.FTZ R2, R221, R2 ;  /* 0x00000002dd027221 */ /* 0x000fe40000010000 */
[----:B------:R-:W-:Y:S02]  /*ed70*/  FADD.FTZ R0, R177, R0 ;  /* 0x00000000b1007221 */ /* 0x000fe40000010000 */
[C---:B------:R-:W-:Y:S01]  /*ed80*/  HMMA.16816.F32 R32, R136.reuse, R154, R32 ;  /* 0x0000009a8820723c */ /* 0x040fe20000001820 */
[----:B------:R-:W5:Y:S03]  /*ed90*/  LDSM.16.MT88.4 R152, [R196+0x3000] ;  /* 0x00300000c498783b */ /* 0x000f660000004200 */
[----:B------:R-:W-:Y:S02]  /*eda0*/  FADD.FTZ R2, R190, R2 ;  /* 0x00000002be027221 */ /* 0x000fe40000010000 */
[----:B------:R-:W-:Y:S02]  /*edb0*/  FADD.FTZ R0, R175, R0 ;  /* 0x00000000af007221 */ /* 0x000fe40000010000 */
[C---:B---3--:R-:W-:Y:S04]  /*edc0*/  HMMA.16816.F32 R36, R136.reuse, R140, R36 ;  /* 0x0000008c8824723c */ /* 0x048fe80000001824 */
[----:B------:R-:W-:Y:S02]  /*edd0*/  FADD.FTZ R2, R189, R2 ;  /* 0x00000002bd027221 */ /* 0x000fe40000010000 */
[----:B------:R-:W-:Y:S02]  /*ede0*/  FADD.FTZ R0, R174, R0 ;  /* 0x00000000ae007221 */ /* 0x000fe40000010000 */
        /* <DEDUP_REMOVED lines=8> */
[C---:B-----5:R-:W-:Y:S08]  /*ee70*/  HMMA.16816.F32 R60, R136.reuse, R152, R60 ;  /* 0x00000098883c723c */ /* 0x060ff0000000183c */
[C---:B------:R-:W-:Y:S01]  /*ee80*/  HMMA.16816.F32 R64, R136.reuse, R154, R64 ;  /* 0x0000009a8840723c */ /* 0x040fe20000001840 */
[----:B------:R-:W5:Y:S07]  /*ee90*/  LDSM.16.MT88.4 R152, [R196+0x5000] ;  /* 0x00500000c498783b */ /* 0x000f6e0000004200 */
        /* <DEDUP_REMOVED lines=19> */
[C---:B------:R-:W-:Y:S08]  /*efd0*/  HMMA.16816.F32 R120, R136.reuse, R146, R120 ;  /* 0x000000928878723c */ /* 0x040ff00000001878 */
[C---:B-----5:R-:W-:Y:S08]  /*efe0*/  HMMA.16816.F32 R124, R136.reuse, R152, R124 ;  /* 0x00000098887c723c */ /* 0x060ff0000000187c */
[----:B------:R-:W-:Y:S08]  /*eff0*/  HMMA.16816.F32 R128, R136, R154, R128 ;  /* 0x0000009a8880723c */ /* 0x000ff00000001880 */
[C---:B---3--:R-:W-:Y:S01]  /*f000*/  HMMA.16816.F32 R136, R168.reuse, R140, R4 ;  /* 0x0000008ca888723c */ /* 0x048fe20000001804 */
[----:B------:R-:W1:Y:S07]  /*f010*/  LDSM.16.MT88.4 R4, [R193+0x3800] ;  /* 0x00380000c104783b */ /* 0x000e6e0000004200 */
[C---:B------:R-:W-:Y:S01]  /*f020*/  HMMA.16816.F32 R140, R168.reuse, R142, R8 ;  /* 0x0000008ea88c723c */ /* 0x040fe20000001808 */
[----:B------:R-:W3:Y:S07]  /*f030*/  LDSM.16.MT88.4 R8, [R194+0x3800] ;  /* 0x00380000c208783b */ /* 0x000eee0000004200 */
[C---:B----4-:R-:W-:Y:S01]  /*f040*/  HMMA.16816.F32 R144, R168.reuse, R148, R12 ;  /* 0x00000094a890723c */ /* 0x050fe2000000180c */
[----:B------:R-:W4:Y:S07]  /*f050*/  LDSM.16.MT88.4 R12, [R197+0x3800] ;  /* 0x00380000c50c783b */ /* 0x000f2e0000004200 */
[C---:B------:R-:W-:Y:S01]  /*f060*/  HMMA.16816.F32 R148, R168.reuse, R150, R16 ;  /* 0x00000096a894723c */ /* 0x040fe20000001810 */
[----:B------:R-:W5:Y:S02]  /*f070*/  LDSM.16.MT88.4 R16, [R196+0x3800] ;  /* 0x00380000c410783b */ /* 0x000f640000004200 */
[----:B--2---:R-:W-:Y:S05]  /*f080*/  ISETP.GT.AND P0, PT, R222, R183, PT ;  /* 0x000000b7de00720c */ /* 0x004fea0003f04270 */
[C---:B------:R-:W-:Y:S01]  /*f090*/  HMMA.16816.F32 R152, R168.reuse, R156, R20 ;  /* 0x0000009ca898723c */ /* 0x040fe20000001814 */
[----:B------:R-:W2:Y:S03]  /*f0a0*/  LDSM.16.MT88.4 R20, [R193+0x5800] ;  /* 0x00580000c114783b */ /* 0x000ea60000004200 */
[----:B------:R-:W-:Y:S04]  /*f0b0*/  MOV R222, R220 ;  /* 0x000000dc00de7202 */ /* 0x000fe80000000f00 */
[C---:B------:R-:W-:Y:S01]  /*f0c0*/  HMMA.16816.F32 R156, R168.reuse, R158, R24 ;  /* 0x0000009ea89c723c */ /* 0x040fe20000001818 */
[----:B------:R-:W-:Y:S07]  /*f0d0*/  LDSM.16.MT88.4 R24, [R193+0x7800] ;  /* 0x00780000c118783b */ /* 0x000fee0000004200 */
[C---:B------:R-:W-:Y:S08]  /*f0e0*/  HMMA.16816.F32 R160, R168.reuse, R164, R28 ;  /* 0x000000a4a8a0723c */ /* 0x040ff0000000181c */
[C---:B------:R-:W-:Y:S08]  /*f0f0*/  HMMA.16816.F32 R164, R168.reuse, R166, R32 ;  /* 0x000000a6a8a4723c */ /* 0x040ff00000001820 */
        /* <DEDUP_REMOVED lines=20> */
[C---:B----4-:R-:W-:Y:S07]  /*f240*/  HMMA.16816.F32 R92, R168.reuse, R12, R92 ;  /* 0x0000000ca85c723c */ /* 0x050fee000000185c */
[-C--:B------:R-:W-:Y:S01]  /*f250*/  MOV R12, R3.reuse ;  /* 0x00000003000c7202 */ /* 0x080fe20000000f00 */
[C---:B------:R-:W-:Y:S08]  /*f260*/  HMMA.16816.F32 R96, R168.reuse, R14, R96 ;  /* 0x0000000ea860723c */ /* 0x040ff00000001860 */
[C---:B------:R-:W-:Y:S08]  /*f270*/  HMMA.16816.F32 R100, R168.reuse, R24, R100 ;  /* 0x00000018a864723c */ /* 0x040ff00000001864 */
[C---:B------:R-:W-:Y:S08]  /*f280*/  HMMA.16816.F32 R104, R168.reuse, R26, R104 ;  /* 0x0000001aa868723c */ /* 0x040ff00000001868 */
[C---:B-----5:R-:W-:Y:S08]  /*f290*/  HMMA.16816.F32 R108, R168.reuse, R16, R108 ;  /* 0x00000010a86c723c */ /* 0x060ff0000000186c */
[C---:B------:R-:W-:Y:S08]  /*f2a0*/  HMMA.16816.F32 R112, R168.reuse, R18, R112 ;  /* 0x00000012a870723c */ /* 0x040ff00000001870 */
[C---:B--2---:R-:W-:Y:S08]  /*f2b0*/  HMMA.16816.F32 R116, R168.reuse, R20, R116 ;  /* 0x00000014a874723c */ /* 0x044ff00000001874 */
        /* <DEDUP_REMOVED lines=8> */
[----:B------:R-:W-:Y:S01]  /*f340*/  FADD.FTZ R0, R134, R4 ;  /* 0x0000000486007221 */ /* 0x000fe20000010000 */
[----:B------:R-:W-:Y:S01]  /*f350*/  MOV R134, R3 ;  /* 0x0000000300867202 */ /* 0x000fe20000000f00 */
[----:B------:R-:W-:Y:S02]  /*f360*/  FADD.FTZ R2, R178, R2 ;  /* 0x00000002b2027221 */ /* 0x000fe40000010000 */
[----:B------:R-:W-:Y:S01]  /*f370*/  FADD.FTZ R0, R133, R0 ;  /* 0x0000000085007221 */ /* 0x000fe20000010000 */
[----:B------:R-:W-:Y:S02]  /*f380*/  MOV R133, R132 ;  /* 0x0000008400857202 */ /* 0x000fe40000000f00 */
[----:B------:R1:W-:Y:S04]  /*f390*/  STL [R1], R2 ;  /* 0x0000000201007387 */ /* 0x0003e80000100800 */
[----:B------:R1:W-:Y:S01]  /*f3a0*/  STL [R1+0x8], R0 ;  /* 0x0000080001007387 */ /* 0x0003e20000100800 */
[----:B------:R-:W-:-:S05]  /*f3b0*/  @P0 BRA `(.L_x_1703) ;  /* 0xffffc80000000947 */ /* 0x000fca000383ffff */
.L_x_1702:
[----:B------:R-:W-:-:S13]  /*f3c0*/  ISETP.GE.AND P0, PT, R220, R230, PT ;  /* 0x000000e6dc00720c */ /* 0x000fda0003f06270 */
[----:B------:R-:W-:Y:S05]  /*f3d0*/  @!P0 BRA `(.L_x_1704) ;  /* 0x0000430000008947 */ /* 0x000fea0003800000 */
[----:B------:R-:W-:Y:S02]  /*f3e0*/  MOV R133, R12 ;  /* 0x0000000c00857202 */ /* 0x000fe40000000f00 */
[----:B-1----:R-:W-:Y:S02]  /*f3f0*/  MOV R2, R132 ;  /* 0x0000008400027202 */ /* 0x002fe40000000f00 */
.L_x_1713:
[----:B------:R-:W-:Y:S01]  /*f400*/  SHF.R.S32.HI R0, RZ, 0x1f, R220 ;  /* 0x0000001fff007819 */ /* 0x000fe200000114dc */
[----:B------:R-:W-:Y:S04]  /*f410*/  DEPBAR.LE SB0, 0x0 ;  /* 0x000080000000791a */ /* 0x000fe80000000000 */
[----:B------:R-:W-:Y:S01]  /*f420*/  WARPSYNC 0xffffffff ;  /* 0xffffffff00007948 */ /* 0x000fe20003800000 */
[----:B------:R-:W-:Y:S01]  /*f430*/  BAR.SYNC.DEFER_BLOCKING 0x0 ;  /* 0x0000000000007b1d */ /* 0x000fe20000010000 */
[----:B------:R-:W-:Y:S01]  /*f440*/  IMAD R0, R0, c[0x0][0x208], RZ ;  /* 0x0000820000007a24 */ /* 0x000fe200078e02ff */
[----:B------:R-:W-:Y:S01]  /*f450*/  IADD3 R14, P0, R234, 0x40, RZ ;  /* 0x00000040ea0e7810 */ /* 0x000fe20007f1e0ff */
[C---:B------:R-:W-:Y:S04]  /*f460*/  IMAD.WIDE.U32 R6, R220.reuse, c[0x0][0x208], RZ ;  /* 0x00008200dc067a25 */ /* 0x040fe800078e00ff */
[----:B------:R-:W-:Y:S02]  /*f470*/  IMAD R0, R220, c[0x0][0x20c], R0 ;  /* 0x00008300dc007a24 */ /* 0x000fe400078e0200 */
[----:B------:R-:W-:Y:S01]  /*f480*/  IMAD.X R15, RZ, RZ, R236, P0 ;  /* 0x000000ffff0f7224 */ /* 0x000fe200000e06ec */
[----:B------:R-:W-:Y:S01]  /*f490*/  IADD3 R23, P0, R234, 0x80, RZ ;  /* 0x00000080ea177810 */ /* 0x000fe20007f1e0ff */
[----:B------:R-:W-:Y:S02]  /*f4a0*/  IMAD.IADD R0, R7, 0x1, R0 ;  /* 0x0000000107007824 */ /* 0x000fe400078e0200 */
[C---:B------:R-:W-:Y:S02]  /*f4b0*/  IMAD.SHL.U32 R4, R6.reuse, 0x40, RZ ;  /* 0x0000004006047824 */ /* 0x040fe400078e00ff */
[----:B------:R-:W-:Y:S01]  /*f4c0*/  IMAD.X R22, RZ, RZ, R236, P0 ;  /* 0x000000ffff167224 */ /* 0x000fe200000e06ec */
[----:B------:R-:W-:Y:S01]  /*f4d0*/  SHF.L.U64.HI R0, R6, 0x6, R0 ;  /* 0x0000000606007819 */ /* 0x000fe20000010200 */
[----:B------:R-:W-:Y:S01]  /*f4e0*/  IMAD.MOV.U32 R20, RZ, RZ, c[0x0][0x208] ;  /* 0x00008200ff147624 */ /* 0x000fe200078e00ff */
[----:B------:R-:W-:Y:S01]  /*f4f0*/  IADD3 R3, P0, R4, R234, RZ ;  /* 0x000000ea04037210 */ /* 0x000fe20007f1e0ff */
[----:B------:R-:W-:Y:S04]  /*f500*/  IMAD.MOV.U32 R240, RZ, RZ, c[0x0][0x2c4] ;  /* 0x0000b100fff07624 */ /* 0x000fe800078e00ff */
[----:B------:R-:W-:Y:S01]  /*f510*/  IMAD.X R5, R0, 0x1, R236, P0 ;  /* 0x0000000100057824 */ /* 0x000fe200000e06ec */
[C---:B------:R-:W-:Y:S01]  /*f520*/  LEA R6, P0, R3.reuse, c[0x0][0x1f8], 0x1 ;  /* 0x00007e0003067a11 */ /* 0x040fe200078008ff */
[----:B------:R-:W-:Y:S01]  /*f530*/  LDSM.16.M88.4 R32, [R199] ;  /* 0x00000000c720783b */ /* 0x000fe20000000200 */
[----:B------:R-:W-:Y:S01]  /*f540*/  ISETP.NE.AND P2, PT, R240, 0x1, PT ;  /* 0x00000001f000780c */ /* 0x000fe20003f45270 */
[----:B------:R-:W-:Y:S01]  /*f550*/  ULDC UR4, c[0x0][0x324] ;  /* 0x0000c90000047ab9 */ /* 0x000fe20000000800 */
[----:B------:R-:W-:Y:S01]  /*f560*/  LEA.HI.X R7, R3, c[0x0][0x1fc], R5, 0x1, P0 ;  /* 0x00007f0003077a11 */ /* 0x000fe200000f0c05 */
[----:B------:R-:W-:Y:S01]  /*f570*/  ULOP3.LUT UR4, URZ, UR4, URZ, 0x33, !UPT ;  /* 0x000000043f047292 */ /* 0x000fe2000f8e333f */
[----:B------:R-:W-:Y:S01]  /*f580*/  IADD3 R3, P0, R4, R14, RZ ;  /* 0x0000000e04037210 */ /* 0x000fe20007f1e0ff */
[----:B------:R-:W1:Y:S04]  /*f590*/  LDSM.16.M88.4 R8, [R192] ;  /* 0x00000000c008783b */ /* 0x000e680000000200 */
[----:B------:R-:W-:Y:S01]  /*f5a0*/  IMAD.X R13, R0, 0x1, R15, P0 ;  /* 0x00000001000d7824 */ /* 0x000fe200000e060f */
[----:B------:R-:W-:Y:S01]  /*f5b0*/  IADD3 R5, P0, R4, R23, RZ ;  /* 0x0000001704057210 */ /* 0x000fe20007f1e0ff */
[----:B------:R-:W2:Y:S06]  /*f5c0*/  LDSM.16.M88.4 R16, [R192+0x800] ;  /* 0x00080000c010783b */ /* 0x000eac0000000200 */
[----:B------:R-:W3:Y:S06]  /*f5d0*/  LDSM.16.M88.4 R24, [R192+0x1000] ;  /* 0x00100000c018783b */ /* 0x000eec0000000200 */
[----:B------:R-:W4:Y:S06]  /*f5e0*/  LDSM.16.M88.4 R168, [R192+0x1800] ;  /* 0x00180000c0a8783b */ /* 0x000f2c0000000200 */
[----:B------:R-:W-:Y:S06]  /*f5f0*/  LDSM.16.M88.4 R172, [R200] ;  /* 0x00000000c8ac783b */ /* 0x000fec0000000200 */
[----:B------:R-:W2:Y:S06]  /*f600*/  LDSM.16.M88.4 R176, [R203] ;  /* 0x00000000cbb0783b */ /* 0x000eac0000000200 */
[----:B------:R-:W1:Y:S06]  /*f610*/  LDSM.16.M88.4 R180, [R218] ;  /* 0x00000000dab4783b */ /* 0x000e6c0000000200 */
[----:B------:R-:W1:Y:S06]  /*f620*/  LDSM.16.M88.4 R184, [R217] ;  /* 0x00000000d9b8783b */ /* 0x000e6c0000000200 */
[----:B------:R-:W1:Y:S06]  /*f630*/  LDSM.16.M88.4 R188, [R216] ;  /* 0x00000000d8bc783b */ /* 0x000e6c0000000200 */
[----:B------:R-:W-:Y:S01]  /*f640*/  @!PT LDS RZ, [RZ] ;  /* 0x00000000fffff984 */ /* 0x000fe20000000800 */
[----:B------:R-:W-:Y:S01]  /*f650*/  @!PT LDS RZ, [RZ] ;  /* 0x00000000fffff984 */ /* 0x000fe20000000800 */
[----:B------:R-:W-:Y:S01]  /*f660*/  @!PT LDS RZ, [RZ] ;  /* 0x00000000fffff984 */ /* 0x000fe20000000800 */
[----:B------:R2:W-:Y:S06]  /*f670*/  LDGSTS.E.BYPASS.LTC128B.128 [R219+0x100], [R6.64], !P6 ;  /* 0x0010000006db7fae */ /* 0x0005ec000f101d46 */
[----:B------:R-:W5:Y:S06]  /*f680*/  LDL R239, [R1+0x18] ;  /* 0x0000180001ef7983 */ /* 0x000f6c0000100800 */
[----:B------:R-:W5:Y:S06]  /*f690*/  LDL R238, [R1+0x44] ;  /* 0x0000440001ee7983 */ /* 0x000f6c0000100800 */
[----:B------:R-:W5:Y:S01]  /*f6a0*/  LDL R237, [R1+0x4] ;  /* 0x0000040001ed7983 */ /* 0x000f620000100800 */
[----:B--2---:R-:W-:Y:S01]  /*f6b0*/  IMAD.X R7, R0, 0x1, R22, P0 ;  /* 0x0000000100077824 */ /* 0x004fe200000e0616 */
[C---:B------:R-:W-:Y:S04]  /*f6c0*/  LEA R12, P0, R3.reuse, c[0x0][0x1f8], 0x1 ;  /* 0x00007e00030c7a11 */ /* 0x040fe800078008ff */
[----:B------:R-:W-:Y:S02]  /*f6d0*/  LEA.HI.X R13, R3, c[0x0][0x1fc], R13, 0x1, P0 ;  /* 0x00007f00030d7a11 */ /* 0x000fe400000f0c0d */
[C---:B------:R-:W-:Y:S03]  /*f6e0*/  LEA R6, P0, R5.reuse, c[0x0][0x1f8], 0x1 ;  /* 0x00007e0005067a11 */ /* 0x040fe600078008ff */
[----:B------:R2:W-:Y:S01]  /*f6f0*/  LDGSTS.E.BYPASS.LTC128B.128 [R219+0x2100], [R12.64], !P5 ;  /* 0x021000000cdb7fae */ /* 0x0005e2000e901d46 */
[----:B------:R-:W-:Y:S01]  /*f700*/  LEA.HI.X R7, R5, c[0x0][0x1fc], R7, 0x1, P0 ;  /* 0x00007f0005077a11 */ /* 0x000fe200000f0c07 */
[----:B------:R-:W-:Y:S01]  /*f710*/  IMAD.MOV.U32 R5, RZ, RZ, c[0x0][0x20c] ;  /* 0x00008300ff057624 */ /* 0x000fe200078e00ff */
[----:B------:R-:W-:Y:S03]  /*f720*/  IADD3 R21, P0, R234, 0xc0, RZ ;  /* 0x000000c0ea157810 */ /* 0x000fe60007f1e0ff */
[----:B------:R1:W-:Y:S02]  /*f730*/  LDGSTS.E.BYPASS.LTC128B.128 [R219+0x4100], [R6.64], !P4 ;  /* 0x0410000006db7fae */ /* 0x0003e4000e101d46 */
[----:B------:R-:W-:Y:S01]  /*f740*/  IMAD.X R28, RZ, RZ, R236, P0 ;  /* 0x000000ffff1c7224 */ /* 0x000fe200000e06ec */
[C---:B------:R-:W-:Y:S04]  /*f750*/  LEA R3, P0, R20.reuse, R4, 0x5 ;  /* 0x0000000414037211 */ /* 0x040fe800078028ff */
[----:B------:R-:W-:Y:S02]  /*f760*/  LEA.HI.X R20, R20, R0, R5, 0x5, P0 ;  /* 0x0000000014147211 */ /* 0x000fe400000f2c05 */
[----:B------:R-:W-:Y:S05]  /*f770*/  IADD3 R5, P0, R4, R21, RZ ;  /* 0x0000001504057210 */ /* 0x000fea0007f1e0ff */
[----:B------:R-:W-:Y:S01]  /*f780*/  IMAD.X R0, R0, 0x1, R28, P0 ;  /* 0x0000000100007824 */ /* 0x000fe200000e061c */
[C---:B------:R-:W-:Y:S04]  /*f790*/  LEA R4, P0, R5.reuse, c[0x0][0x1f8], 0x1 ;  /* 0x00007e0005047a11 */ /* 0x040fe800078008ff */
[----:B------:R-:W-:Y:S05]  /*f7a0*/  LEA.HI.X R5, R5, c[0x0][0x1fc], R0, 0x1, P0 ;  /* 0x00007f0005057a11 */ /* 0x000fea00000f0c00 */
[----:B------:R2:W-:Y:S01]  /*f7b0*/  LDGSTS.E.BYPASS.LTC128B.128 [R219+0x6100], [R4.64], !P3 ;  /* 0x0610000004db7fae */ /* 0x0005e2000d901d46 */
[C---:B-1----:R-:W-:Y:S05]  /*f7c0*/  IADD3 R6, P0, R3.reuse, R14, RZ ;  /* 0x0000000e03067210 */ /* 0x042fea0007f1e0ff */
[C---:B------:R-:W-:Y:S01]  /*f7d0*/  IMAD.X R7, R20.reuse, 0x1, R15, P0 ;  /* 0x0000000114077824 */ /* 0x040fe200000e060f */
[C---:B------:R-:W-:Y:S04]  /*f7e0*/  IADD3 R0, P0, R3.reuse, R234, RZ ;  /* 0x000000ea03007210 */ /* 0x040fe80007f1e0ff */
[----:B--2---:R-:W-:Y:S02]  /*f7f0*/  IADD3.X R4, R20, R236, RZ, P0, !PT ;  /* 0x000000ec14047210 */ /* 0x004fe400007fe4ff */
[C---:B------:R-:W-:Y:S04]  /*f800*/  LEA R12, P0, R0.reuse, c[0x0][0x1f8], 0x1 ;  /* 0x00007e00000c7a11 */ /* 0x040fe800078008ff */
[----:B------:R-:W-:Y:S02]  /*f810*/  LEA.HI.X R13, R0, c[0x0][0x1fc], R4, 0x1, P0 ;  /* 0x00007f00000d7a11 */ /* 0x000fe400000f0c04 */
[C---:B------:R-:W-:Y:S03]  /*f820*/  LEA R14, P0, R6.reuse, c[0x0][0x1f8], 0x1 ;  /* 0x00007e00060e7a11 */ /* 0x040fe600078008ff */
[----:B------:R1:W-:Y:S01]  /*f830*/  LDGSTS.E.BYPASS.LTC128B.128 [R219+0x1100], [R12.64], !P6 ;  /* 0x011000000cdb7fae */ /* 0x0003e2000f101d46 */
[----:B------:R-:W-:Y:S02]  /*f840*/  LEA.HI.X R15, R6, c[0x0][0x1fc], R7, 0x1, P0 ;  /* 0x00007f00060f7a11 */ /* 0x000fe400000f0c07 */
[C---:B------:R-:W-:Y:S03]  /*f850*/  IADD3 R0, P0, R3.reuse, R23, RZ ;  /* 0x0000001703007210 */ /* 0x040fe60007f1e0ff */
[----:B------:R1:W-:Y:S02]  /*f860*/  LDGSTS.E.BYPASS.LTC128B.128 [R219+0x3100], [R14.64], !P5 ;  /* 0x031000000edb7fae */ /* 0x0003e4000e901d46 */
[----:B------:R-:W-:Y:S01]  /*f870*/  IMAD.X R4, R20, 0x1, R22, P0 ;  /* 0x0000000114047824 */ /* 0x000fe200000e0616 */
[C---:B------:R-:W-:Y:S04]  /*f880*/  LEA R22, P0, R0.reuse, c[0x0][0x1f8], 0x1 ;  /* 0x00007e0000167a11 */ /* 0x040fe800078008ff */
[----:B------:R-:W-:Y:S02]  /*f890*/  LEA.HI.X R23, R0, c[0x0][0x1fc], R4, 0x1, P0 ;  /* 0x00007f0000177a11 */ /* 0x000fe400000f0c04 */
[C---:B------:R-:W-:Y:S03]  /*f8a0*/  HMMA.16816.F32 R4, R32.reuse, R8, RZ ;  /* 0x000000082004723c */ /* 0x040fe600000018ff */
[----:B------:R-:W-:Y:S01]  /*f8b0*/  IADD3 R3, P0, R3, R21, RZ ;  /* 0x0000001503037210 */ /* 0x000fe20007f1e0ff */
[----:B------:R3:W-:Y:S04]  /*f8c0*/  LDGSTS.E.BYPASS.LTC128B.128 [R219+0x5100], [R22.64], !P4 ;  /* 0x0510000016db7fae */ /* 0x0007e8000e101d46 */
[C---:B------:R-:W-:Y:S01]  /*f8d0*/  HMMA.16816.F32 R8, R32.reuse, R10, RZ ;  /* 0x0000000a2008723c */ /* 0x040fe200000018ff */
[----:B------:R-:W-:Y:S03]  /*f8e0*/  IMAD.X R0, R20, 0x1, R28, P0 ;  /* 0x0000000114007824 */ /* 0x000fe600000e061c */
[C---:B------:R-:W-:Y:S04]  /*f8f0*/  LEA R20, P0, R3.reuse, c[0x0][0x1f8], 0x1 ;  /* 0x00007e0003147a11 */ /* 0x040fe800078008ff */
[----:B------:R-:W-:Y:S01]  /*f900*/  LEA.HI.X R21, R3, c[0x0][0x1fc], R0, 0x1, P0 ;  /* 0x00007f0003157a11 */ /* 0x000fe200000f0c00 */
[C---:B-1----:R-:W-:Y:S01]  /*f910*/  HMMA.16816.F32 R12, R32.reuse, R16, RZ ;  /* 0x00000010200c723c */ /* 0x042fe200000018ff */
[C---:B------:R-:W-:Y:S03]  /*f920*/  ISETP.GT.AND P0, PT, R220.reuse, R230, PT ;  /* 0x000000e6dc00720c */ /* 0x040fe60003f04270 */
[----:B------:R3:W-:Y:S04]  /*f930*/  LDGSTS.E.BYPASS.LTC128B.128 [R219+0x7100], [R20.64], !P3 ;  /* 0x0710000014db7fae */ /* 0x0007e8000d901d46 */
[C---:B------:R-:W-:Y:S02]  /*f940*/  HMMA.16816.F32 R16, R32.reuse, R18, RZ ;  /* 0x000000122010723c */ /* 0x040fe400000018ff */
[----:B------:R-:W0:Y:S04]  /*f950*/  LDGDEPBAR ;  /* 0x00000000000079af */ /* 0x000e280000000000 */
[----:B------:R-:W-:Y:S06]  /*f960*/  @P0 IADD3 R0, R220, -0x1, RZ ;  /* 0xffffffffdc000810 */ /* 0x000fec0007ffe0ff */
[----:B------:R-:W-:Y:S01]  /*f970*/  @P0 SHF.R.S32.HI R3, RZ, 0x1f, R0 ;  /* 0x0000001fff030819 */ /* 0x000fe20000011400 */
[----:B------:R-:W-:Y:S04]  /*f980*/  @P0 IMAD.WIDE.U32 R134, R0, c[0x0][0x1e0], RZ ;  /* 0x0000780000860a25 */ /* 0x000fe800078e00ff */
[----:B------:R-:W-:Y:S02]  /*f990*/  @P0 IMAD.SHL.U32 R132, R134, 0x40, RZ ;  /* 0x0000004086840824 */ /* 0x000fe400078e00ff */
[----:B------:R-:W-:Y:S01]  /*f9a0*/  @P0 IMAD R3, R3, c[0x0][0x1e0], RZ ;  /* 0x0000780003030a24 */ /* 0x000fe200078e02ff */
[C---:B---3--:R-:W-:Y:S03]  /*f9b0*/  HMMA.16816.F32 R20, R32.reuse, R24, RZ ;  /* 0x000000182014723c */ /* 0x048fe600000018ff */
[----:B------:R-:W-:Y:S01]  /*f9c0*/  @P0 IMAD R3, R0, c[0x0][0x1e4], R3 ;  /* 0x0000790000030a24 */ /* 0x000fe200078e0203 */
[----:B------:R-:W-:Y:S03]  /*f9d0*/  @P0 IADD3 R0, P1, R132, R232, RZ ;  /* 0x000000e884000210 */ /* 0x000fe60007f3e0ff */
[----:B------:R-:W-:Y:S01]  /*f9e0*/  @P0 IMAD.IADD R3, R135, 0x1, R3 ;  /* 0x0000000187030824 */ /* 0x000fe200078e0203 */
[C---:B------:R-:W-:Y:S08]  /*f9f0*/  HMMA.16816.F32 R24, R32.reuse, R26, RZ ;  /* 0x0000001a2018723c */ /* 0x040ff000000018ff */
[C---:B----4-:R-:W-:Y:S08]  /*fa00*/  HMMA.16816.F32 R28, R32.reuse, R168, RZ ;  /* 0x000000a8201c723c */ /* 0x050ff000000018ff */
[----:B------:R-:W-:Y:S01]  /*fa10*/  HMMA.16816.F32 R32, R32, R170, RZ ;  /* 0x000000aa2020723c */ /* 0x000fe200000018ff */
[----:B------:R-:W-:Y:S07]  /*fa20*/  LDSM.16.M88.4 R168, [R202] ;  /* 0x00000000caa8783b */ /* 0x000fee0000000200 */
[C---:B------:R-:W-:Y:S08]  /*fa30*/  HMMA.16816.F32 R4, R172.reuse, R176, R4 ;  /* 0x000000b0ac04723c */ /* 0x040ff00000001804 */
        /* <DEDUP_REMOVED lines=10> */
[----:B------:R-:W-:Y:S03]  /*fae0*/  @P0 IADD3 R0, P1, R132, R181, RZ ;  /* 0x000000b584000210 */ /* 0x000fe60007f3e0ff */
[C---:B------:R-:W-:Y:S04]  /*faf0*/  HMMA.16816.F32 R24, R172.reuse, R186, R24 ;  /* 0x000000baac18723c */ /* 0x040fe80000001818 */
[----:B------:R-:W-:Y:S01]  /*fb00*/  @P0 IMAD.X R3, R178, 0x1, R182, P1 ;  /* 0x00000001b2030824 */ /* 0x000fe200008e06b6 */
[C---:B------:R-:W-:Y:S03]  /*fb10*/  @P0 LEA R226, P1, R0.reuse, c[0x0][0x1c8], 0x1 ;  /* 0x0000720000e20a11 */ /* 0x040fe600078208ff */
[C---:B------:R-:W-:Y:S04]  /*fb20*/  HMMA.16816.F32 R28, R172.reuse, R188, R28 ;  /* 0x000000bcac1c723c */ /* 0x040fe8000000181c */
[----:B------:R-:W-:Y:S01]  /*fb30*/  @P0 LEA.HI.X R227, R0, c[0x0][0x1cc], R3, 0x1, P1 ;  /* 0x0000730000e30a11 */ /* 0x000fe200008f0c03 */
[----:B------:R-:W-:Y:S01]  /*fb40*/  @P0 IMAD.MOV.U32 R0, RZ, RZ, c[0x0][0x1e0] ;  /* 0x00007800ff000624 */ /* 0x000fe200078e00ff */
[----:B------:R-:W-:Y:S02]  /*fb50*/  @P0 MOV R3, c[0x0][0x1e4] ;  /* 0x0000790000030a02 */ /* 0x000fe40000000f00 */
[----:B------:R-:W-:Y:S01]  /*fb60*/  HMMA.16816.F32 R32, R172, R190, R32 ;  /* 0x000000beac20723c */ /* 0x000fe20000001820 */
[----:B------:R-:W1:Y:S03]  /*fb70*/  LDSM.16.M88.4 R172, [R198] ;  /* 0x00000000c6ac783b */ /* 0x000e660000000200 */
[C---:B------:R-:W-:Y:S04]  /*fb80*/  @P0 LEA R180, P1, R0.reuse, R132, 0x5 ;  /* 0x0000008400b40211 */ /* 0x040fe800078228ff */
[----:B------:R-:W-:Y:S04]  /*fb90*/  @P0 LEA.HI.X R179, R0, R178, R3, 0x5, P1 ;  /* 0x000000b200b30211 */ /* 0x000fe800008f2c03 */
[----:B------:R-:W-:Y:S05]  /*fba0*/  @P0 IADD3 R134, P1, R232, 0x80, RZ ;  /* 0x00000080e8860810 */ /* 0x000fea0007f3e0ff */
[----:B------:R-:W-:Y:S01]  /*fbb0*/  @P0 IMAD.X R135, RZ, RZ, R231, P1 ;  /* 0x000000ffff870224 */ /* 0x000fe200008e06e7 */
[-C--:B------:R-:W-:Y:S05]  /*fbc0*/  @P0 IADD3 R0, P1, R132, R134.reuse, RZ ;  /* 0x0000008684000210 */ /* 0x080fea0007f3e0ff */
[----:B------:R-:W-:Y:S01]  /*fbd0*/  @P0 IMAD.X R3, R178, 0x1, R135, P1 ;  /* 0x00000001b2030824 */ /* 0x000fe200008e0687 */
[C---:B------:R-:W-:Y:S04]  /*fbe0*/  @P0 LEA R176, P1, R0.reuse, c[0x0][0x1c8], 0x1 ;  /* 0x0000720000b00a11 */ /* 0x040fe800078208ff */
[----:B------:R-:W-:Y:S02]  /*fbf0*/  @P0 LEA.HI.X R177, R0, c[0x0][0x1cc], R3, 0x1, P1 ;  /* 0x0000730000b10a11 */ /* 0x000fe400008f0c03 */
[----:B------:R-:W-:Y:S05]  /*fc00*/  @P0 IADD3 R3, P1, R232, 0xc0, RZ ;  /* 0x000000c0e8030810 */ /* 0x000fea0007f3e0ff */
[----:B------:R-:W-:Y:S01]  /*fc10*/  @P0 IMAD.X R0, RZ, RZ, R231, P1 ;  /* 0x000000ffff000224 */ /* 0x000fe200008e06e7 */
        /* <DEDUP_REMOVED lines=197> */
[C---:B------:R-:W-:Y:S03]  /*10870*/  @P0 LEA R134, P1, R132.reuse, c[0x0][0x1c8], 0x1 ;  /* 0x0000720084860a11 */ /* 0x040fe600078208ff */
[----:B------:R1:W2:Y:S01]  /*10880*/  MUFU.TANH R184, R0 ;  /* 0x0000000000b87308 */ /* 0x0002a20000002400 */
[----:B------:R-:W-:Y:S01]  /*10890*/  @P0 LEA.HI.X R135, R132, c[0x0][0x1cc], R169, 0x1, P1 ;  /* 0x0000730084870a11 */ /* 0x000fe200008f0ca9 */
[----:B------:R-:W-:Y:S01]  /*108a0*/  @!PT LDS RZ, [RZ] ;  /* 0x00000000fffff984 */ /* 0x000fe20000000800 */
[----:B------:R-:W-:Y:S01]  /*108b0*/  @!PT LDS RZ, [RZ] ;  /* 0x00000000fffff984 */ /* 0x000fe20000000800 */
[----:B------:R-:W-:Y:S01]  /*108c0*/  @!PT LDS RZ, [RZ] ;  /* 0x00000000fffff984 */ /* 0x000fe20000000800 */
[----:B------:R3:W-:Y:S01]  /*108d0*/  @P0 LDGSTS.E.BYPASS.LTC128B.128 [R219+0x8100], [R228.64], !P6 ;  /* 0x08100000e4db0fae */ /* 0x0007e2000f101d46 */
[C---:B------:R-:W-:Y:S04]  /*108e0*/  @P0 LEA R170, P1, R168.reuse, c[0x0][0x1c8], 0x1 ;  /* 0x00007200a8aa0a11 */ /* 0x040fe800078208ff */
[----:B------:R-:W-:Y:S01]  /*108f0*/  @P0 LEA.HI.X R171, R168, c[0x0][0x1cc], R171, 0x1, P1 ;  /* 0x00007300a8ab0a11 */ /* 0x000fe200008f0cab */
[----:B------:R3:W-:Y:S01]  /*10900*/  @P0 LDGSTS.E.BYPASS.LTC128B.128 [R219+0xa100], [R226.64], !P5 ;  /* 0x0a100000e2db0fae */ /* 0x0007e2000e901d46 */
[C---:B------:R-:W-:Y:S04]  /*10910*/  @P0 LEA R168, P1, R3.reuse, c[0x0][0x1c8], 0x1 ;  /* 0x0000720003a80a11 */ /* 0x040fe800078208ff */
[----:B------:R-:W-:Y:S01]  /*10920*/  @P0 LEA.HI.X R169, R3, c[0x0][0x1cc], R178, 0x1, P1 ;  /* 0x0000730003a90a11 */ /* 0x000fe200008f0cb2 */
[----:B------:R3:W-:Y:S01]  /*10930*/  @P0 LDGSTS.E.BYPASS.LTC128B.128 [R219+0xc100], [R176.64], !P4 ;  /* 0x0c100000b0db0fae */ /* 0x0007e2000e101d46 */
[----:B------:R-:W-:Y:S05]  /*10940*/  FMUL.FTZ R3, R31, c[0x0][0x320] ;  /* 0x0000c8001f037a20 */ /* 0x000fea0000410000 */
[----:B------:R3:W-:Y:S01]  /*10950*/  @P0 LDGSTS.E.BYPASS.LTC128B.128 [R219+0xe100], [R174.64], !P3 ;  /* 0x0e100000aedb0fae */ /* 0x0007e2000d901d46 */
[----:B-1----:R-:W-:Y:S05]  /*10960*/  FMUL.FTZ R0, R5, c[0x0][0x320] ;  /* 0x0000c80005007a20 */ /* 0x002fea0000410000 */
[----:B------:R3:W-:Y:S01]  /*10970*/  @P0 LDGSTS.E.BYPASS.LTC128B.128 [R219+0x9100], [R172.64], !P6 ;  /* 0x09100000acdb0fae */ /* 0x0007e2000f101d46 */
[----:B-----5:R-:W-:Y:S01]  /*10980*/  IMAD.IADD R5, R238, 0x1, R239 ;  /* 0x00000001ee057824 */ /* 0x020fe200078e02ef */
[----:B------:R1:W4:Y:S04]  /*10990*/  MUFU.TANH R183, R0 ;  /* 0x0000000000b77308 */ /* 0x0003280000002400 */
[----:B------:R3:W-:Y:S06]  /*109a0*/  @P0 LDGSTS.E.BYPASS.LTC128B.128 [R219+0xb100], [R134.64], !P5 ;  /* 0x0b10000086db0fae */ /* 0x0007ec000e901d46 */
[----:B------:R3:W-:Y:S06]  /*109b0*/  @P0 LDGSTS.E.BYPASS.LTC128B.128 [R219+0xd100], [R170.64], !P4 ;  /* 0x0d100000aadb0fae */ /* 0x0007ec000e101d46 */
[----:B------:R3:W-:Y:S06]  /*109c0*/  @P0 LDGSTS.E.BYPASS.LTC128B.128 [R219+0xf100], [R168.64], !P3 ;  /* 0x0f100000a8db0fae */ /* 0x0007ec000d901d46 */
[----:B------:R-:W0:Y:S01]  /*109d0*/  LDGDEPBAR ;  /* 0x00000000000079af */ /* 0x000e220000000000 */
[----:B-1----:R-:W-:Y:S02]  /*109e0*/  FMUL.FTZ R0, R6, c[0x0][0x320] ;  /* 0x0000c80006007a20 */ /* 0x002fe40000410000 */
[----:B------:R-:W-:Y:S02]  /*109f0*/  IMAD.SHL.U32 R6, R220, 0x40, RZ ;  /* 0x00000040dc067824 */ /* 0x000fe400078e00ff */
[----:B------:R1:W1:Y:S02]  /*10a00*/  MUFU.TANH R225, R0 ;  /* 0x0000000000e17308 */ /* 0x0002640000002400 */
[----:B-1----:R-:W-:Y:S02]  /*10a10*/  FMUL.FTZ R0, R7, c[0x0][0x320] ;  /* 0x0000c80007007a20 */ /* 0x002fe40000410000 */
[----:B------:R-:W-:Y:S06]  /*10a20*/  IMAD.MOV.U32 R7, RZ, RZ, c[0x0][0x32c] ;  /* 0x0000cb00ff077624 */ /* 0x000fec00078e00ff */
[----:B------:R1:W1:Y:S01]  /*10a30*/  MUFU.TANH R224, R0 ;  /* 0x0000000000e07308 */ /* 0x0002620000002400 */
[----:B------:R-:W-:Y:S01]  /*10a40*/  ISETP.GE.AND P1, PT, R7, 0x1, PT ;  /* 0x000000010700780c */ /* 0x000fe20003f26270 */
        /* <DEDUP_REMOVED lines=39> */
[----:B-1----:R-:W-:Y:S08]  /*10cc0*/  FMUL.FTZ R0, R27, c[0x0][0x320] ;  /* 0x0000c8001b007a20 */ /* 0x002ff00000410000 */
[----:B------:R1:W1:Y:S10]  /*10cd0*/  MUFU.TANH R27, R3 ;  /* 0x00000003001b7308 */ /* 0x0002740000002400 */
[----:B------:R2:W2:Y:S01]  /*10ce0*/  MUFU.TANH R185, R0 ;  /* 0x0000000000b97308 */ /* 0x0004a20000002400 */
[----:B-1----:R-:W-:Y:S09]  /*10cf0*/  FMUL.FTZ R3, R32, c[0x0][0x320] ;  /* 0x0000c80020037a20 */ /* 0x002ff20000410000 */
[----:B------:R-:W1:Y:S01]  /*10d00*/  MUFU.TANH R11, R3 ;  /* 0x00000003000b7308 */ /* 0x000e620000002400 */
[----:B--2---:R-:W-:Y:S09]  /*10d10*/  FMUL.FTZ R0, R28, c[0x0][0x320] ;  /* 0x0000c8001c007a20 */ /* 0x004ff20000410000 */
[----:B------:R2:W1:Y:S02]  /*10d20*/  MUFU.TANH R13, R0 ;  /* 0x00000000000d7308 */ /* 0x0004640000002400 */
[----:B--2---:R-:W-:Y:S08]  /*10d30*/  FMUL.FTZ R0, R29, c[0x0][0x320] ;  /* 0x0000c8001d007a20 */ /* 0x004ff00000410000 */
[----:B------:R2:W1:Y:S02]  /*10d40*/  MUFU.TANH R12, R0 ;  /* 0x00000000000c7308 */ /* 0x0004640000002400 */
[----:B--2---:R-:W-:Y:S02]  /*10d50*/  FMUL.FTZ R0, R30, c[0x0][0x320] ;  /* 0x0000c8001e007a20 */ /* 0x004fe40000410000 */
[----:B------:R-:W5:Y:S06]  /*10d60*/  LDL R30, [R1+0xc] ;  /* 0x00000c00011e7983 */ /* 0x000f6c0000100800 */
[----:B------:R2:W1:Y:S02]  /*10d70*/  MUFU.TANH R28, R0 ;  /* 0x00000000001c7308 */ /* 0x0004640000002400 */
[----:B--2---:R-:W-:Y:S05]  /*10d80*/  @P2 IMAD.HI.U32 R0, R5, c[0x0][0x2c8], RZ ;  /* 0x0000b20005002a27 */ /* 0x004fea00078e00ff */
[----:B------:R-:W-:Y:S01]  /*10d90*/  @P2 SHF.R.U32.HI R5, RZ, c[0x0][0x2cc], R0 ;  /* 0x0000b300ff052a19 */ /* 0x000fe20000011600 */
[----:B------:R-:W-:Y:S04]  /*10da0*/  FMUL.FTZ R0, R33, c[0x0][0x320] ;  /* 0x0000c80021007a20 */ /* 0x000fe80000410000 */
[----:B------:R2:W1:Y:S01]  /*10db0*/  MUFU.TANH R10, R0 ;  /* 0x00000000000a7308 */ /* 0x0004620000002400 */
[----:B------:R-:W1:Y:S01]  /*10dc0*/  SHFL.IDX PT, R4, R5, RZ, 0x1c1f ;  /* 0x001c1fff05047589 */ /* 0x000e6200000e0000 */
[----:B--2---:R-:W-:Y:S08]  /*10dd0*/  FMUL.FTZ R0, R34, c[0x0][0x320] ;  /* 0x0000c80022007a20 */ /* 0x004ff00000410000 */
[----:B------:R2:W1:Y:S02]  /*10de0*/  MUFU.TANH R25, R0 ;  /* 0x0000000000197308 */ /* 0x0004640000002400 */
[----:B--2---:R-:W-:Y:S08]  /*10df0*/  FMUL.FTZ R0, R35, c[0x0][0x320] ;  /* 0x0000c80023007a20 */ /* 0x004ff00000410000 */
[----:B------:R2:W1:Y:S02]  /*10e00*/  MUFU.TANH R29, R0 ;  /* 0x00000000001d7308 */ /* 0x0004640000002400 */
[----:B--2---:R-:W-:Y:S04]  /*10e10*/  IADD3 R0, -R237, 0x1, -R6 ;  /* 0x00000001ed007810 */ /* 0x004fe80007ffe906 */
[----:B-----5:R-:W-:Y:S04]  /*10e20*/  IADD3 R0, -R26, R0, R30 ;  /* 0x000000001a007210 */ /* 0x020fe80007ffe11e */
[C---:B------:R-:W-:Y:S02]  /*10e30*/  IADD3 R8, R0.reuse, c[0x0][0x328], RZ ;  /* 0x0000ca0000087a10 */ /* 0x040fe40007ffe0ff */
[----:B------:R-:W-:Y:S03]  /*10e40*/  IADD3 R7, R0, UR4, RZ ;  /* 0x0000000400077c10 */ /* 0x000fe6000fffe0ff */
[----:B-1----:R-:W-:Y:S02]  /*10e50*/  IMAD.IADD R3, R8, 0x1, R4 ;  /* 0x0000000108037824 */ /* 0x002fe400078e0204 */
[----:B------:R-:W-:Y:S01]  /*10e60*/  IMAD.IADD R0, R4, 0x1, R7 ;  /* 0x0000000104007824 */ /* 0x000fe200078e0207 */
[----:B------:R-:W-:-:S05]  /*10e70*/  @!P1 BRA `(.L_x_1705) ;  /* 0x0000018000009947 */ /* 0x000fca0003800000 */
[----:B---34-:R-:W-:Y:S01]  /*10e80*/  IADD3 R4, -R26, R30, R4 ;  /* 0x0000001e1a047210 */ /* 0x018fe20007ffe104 */
        /* <DEDUP_REMOVED lines=12> */
.L_x_1707:
[----:B------:R-:W-:Y:S04]  /*10f50*/  MOV R9, c[0x0][0x32c] ;  /* 0x0000cb0000097a02 */ /* 0x000fe80000000f00 */
[----:B------:R-:W-:Y:S11]  /*10f60*/  ISETP.NE.AND P0, PT, R9, 0x1, PT ;  /* 0x000000010900780c */ /* 0x000ff60003f05270 */
[----:B------:R-:W-:Y:S02]  /*10f70*/  @!UPT UIADD3 URZ, URZ, URZ, URZ ;  /* 0x0000003f3f3ff290 */ /* 0x000fe4000fffe03f */
[----:B------:R-:W-:Y:S05]  /*10f80*/  @P0 IMAD.HI.U32 R9, R4, c[0x0][0x330], RZ ;  /* 0x0000cc0004090a27 */ /* 0x000fea00078e00ff */
[----:B------:R-:W-:Y:S02]  /*10f90*/  @P0 SHF.R.U32.HI R4, RZ, c[0x0][0x334], R9 ;  /* 0x0000cd00ff040a19 */ /* 0x000fe40000011609 */
.L_x_1708:
[----:B------:R-:W-:Y:S05]  /*10fa0*/  BSYNC B0 ;  /* 0x0000000000007941 */ /* 0x000fea0003800000 */
.L_x_1706:
[----:B------:R-:W-:Y:S04]  /*10fb0*/  IMAD R4, R4, c[0x0][0x32c], -R6 ;  /* 0x0000cb0004047a24 */ /* 0x000fe800078e0a06 */
[----:B------:R-:W-:Y:S05]  /*10fc0*/  IMAD.IADD R4, R4, 0x1, -R237 ;  /* 0x0000000104047824 */ /* 0x000fea00078e0aed */
[----:B------:R-:W-:Y:S02]  /*10fd0*/  IMNMX R0, R0, R4, !PT ;  /* 0x0000000400007217 */ /* 0x000fe40007800200 */
[----:B------:R-:W-:Y:S04]  /*10fe0*/  IADD3 R4, R4, c[0x0][0x32c], RZ ;  /* 0x0000cb0004047a10 */ /* 0x000fe80007ffe0ff */
[----:B------:R-:W-:Y:S02]  /*10ff0*/  IMNMX R3, R3, R4, PT ;  /* 0x0000000403037217 */ /* 0x000fe40003800200 */
.L_x_1705:
[----:B---34-:R-:W-:Y:S04]  /*11000*/  ISETP.GT.AND P2, PT, R220, -0x1, PT ;  /* 0xffffffffdc00780c */ /* 0x018fe80003f44270 */
        /* <DEDUP_REMOVED lines=65> */
.L_x_1711:
[----:B------:R-:W-:Y:S04]  /*11420*/  MOV R3, c[0x0][0x32c] ;  /* 0x0000cb0000037a02 */ /* 0x000fe80000000f00 */
[----:B------:R-:W-:Y:S11]  /*11430*/  ISETP.NE.AND P0, PT, R3, 0x1, PT ;  /* 0x000000010300780c */ /* 0x000ff60003f05270 */
[----:B------:R-:W-:Y:S02]  /*11440*/  @!UPT UIADD3 URZ, URZ, URZ, URZ ;  /* 0x0000003f3f3ff290 */ /* 0x000fe4000fffe03f */
[----:B------:R-:W-:Y:S05]  /*11450*/  @P0 IMAD.HI.U32 R3, R0, c[0x0][0x330], RZ ;  /* 0x0000cc0000030a27 */ /* 0x000fea00078e00ff */
[----:B------:R-:W-:Y:S02]  /*11460*/  @P0 SHF.R.U32.HI R0, RZ, c[0x0][0x334], R3 ;  /* 0x0000cd00ff000a19 */ /* 0x000fe40000011603 */
.L_x_1712:
[----:B------:R-:W-:Y:S05]  /*11470*/  BSYNC B0 ;  /* 0x0000000000007941 */ /* 0x000fea0003800000 */
.L_x_1710:
[----:B------:R-:W-:Y:S04]  /*11480*/  IMAD R6, R0, c[0x0][0x32c], -R6 ;  /* 0x0000cb0000067a24 */ /* 0x000fe800078e0a06 */
[----:B------:R-:W-:Y:S05]  /*11490*/  IMAD.IADD R0, R6, 0x1, -R237 ;  /* 0x0000000106007824 */ /* 0x000fea00078e0aed */
[----:B------:R-:W-:Y:S02]  /*114a0*/  IMNMX R4, R4, R0, !PT ;  /* 0x0000000004047217 */ /* 0x000fe40007800200 */
[----:B------:R-:W-:Y:S04]  /*114b0*/  IADD3 R0, R0, c[0x0][0x32c], RZ ;  /* 0x0000cb0000007a10 */ /* 0x000fe80007ffe0ff */
[----:B------:R-:W-:Y:S02]  /*114c0*/  IMNMX R5, R5, R0, PT ;  /* 0x0000000005057217 */ /* 0x000fe40003800200 */
.L_x_1709:
[----:B------:R-:W2:Y:S01]  /*114d0*/  LDL.LU R30, [R1] ;  /* 0x00000000011e7983 */ /* 0x000ea20000300800 */
[----:B------:R-:W-:Y:S02]  /*114e0*/  FMNMX.FTZ R0, R9, R2, !PT ;  /* 0x0000000209007209 */ /* 0x000fe40007810000 */
[----:B------:R-:W-:Y:S01]  /*114f0*/  ISETP.GT.AND P1, PT, R4, RZ, P2 ;  /* 0x000000ff0400720c */ /* 0x000fe20001724270 */
[----:B------:R-:W-:Y:S01]  /*11500*/  LDSM.16.MT88.4 R172, [R193] ;  /* 0x00000000c1ac783b */ /* 0x000fe20000004200 */
[----:B------:R-:W-:Y:S02]  /*11510*/  FMNMX.FTZ R0, R24, R0, !PT ;  /* 0x0000000018007209 */ /* 0x000fe40007810000 */
[----:B------:R-:W-:Y:S02]  /*11520*/  ISETP.LT.OR P1, PT, R5, 0x1, P1 ;  /* 0x000000010500780c */ /* 0x000fe40000f21670 */
[----:B------:R-:W-:Y:S02]  /*11530*/  FMNMX.FTZ R0, R23, R0, !PT ;  /* 0x0000000017007209 */ /* 0x000fe40007810000 */
[----:B------:R-:W-:Y:S01]  /*11540*/  FSEL R6, R225, -INF , !P1 ;  /* 0xff800000e1067808 */ /* 0x000fe20004800000 */
[----:B------:R-:W3:Y:S01]  /*11550*/  LDL.LU R227, [R1+0x8] ;  /* 0x0000080001e37983 */ /* 0x000ee20000300800 */
[----:B------:R-:W-:Y:S02]  /*11560*/  FMNMX.FTZ R0, R22, R0, !PT ;  /* 0x0000000016007209 */ /* 0x000fe40007810000 */
[----:B------:R-:W-:Y:S02]  /*11570*/  ISETP.GT.AND P1, PT, R4, 0x1, P2 ;  /* 0x000000010400780c */ /* 0x000fe40001724270 */
[----:B------:R-:W-:Y:S02]  /*11580*/  FMNMX.FTZ R0, R21, R0, !PT ;  /* 0x0000000015007209 */ /* 0x000fe40007810000 */
        /* <DEDUP_REMOVED lines=22> */
[C---:B------:R-:W-:Y:S03]  /*116f0*/  ISETP.GT.AND P1, PT, R4.reuse, 0x11, P2 ;  /* 0x000000110400780c */ /* 0x040fe60001724270 */
[----:B------:R-:W1:Y:S01]  /*11700*/  SHFL.BFLY PT, R3, R0, 0x2, 0x1f ;  /* 0x0c401f0000037f89 */ /* 0x000e6200000e0000 */
        /* <DEDUP_REMOVED lines=27> */
[----:B------:R-:W-:Y:S04]  /*118c0*/  ISETP.LT.OR P1, PT, R5, 0x39, P1 ;  /* 0x000000390500780c */ /* 0x000fe80000f21670 */
[----:B------:R-:W-:Y:S02]  /*118d0*/  FSEL R189, R25, -INF , !P1 ;  /* 0xff80000019bd7808 */ /* 0x000fe40004800000 */
[----:B-1----:R-:W-:Y:S05]  /*118e0*/  FMNMX.FTZ R0, R0, R3, !PT ;  /* 0x0000000300007209 */ /* 0x002fea0007810000 */
[----:B------:R-:W1:Y:S02]  /*118f0*/  SHFL.BFLY PT, R3, R0, 0x1, 0x1f ;  /* 0x0c201f0000037f89 */ /* 0x000e6400000e0000 */
[----:B-1----:R-:W-:Y:S04]  /*11900*/  FMNMX.FTZ R132, R0, R3, !PT ;  /* 0x0000000300847209 */ /* 0x002fe80007810000 */
[C---:B------:R-:W-:Y:S04]  /*11910*/  FSETP.NEU.FTZ.AND P0, PT, R132.reuse, -INF , PT ;  /* 0xff8000008400780b */ /* 0x040fe80003f1d000 */
[----:B------:R-:W-:Y:S05]  /*11920*/  FSEL R0, R132, RZ, P0 ;  /* 0x000000ff84007208 */ /* 0x000fea0000000000 */
[----:B------:R-:W-:Y:S02]  /*11930*/  FADD.FTZ R3, -R0, R2 ;  /* 0x0000000200037221 */ /* 0x000fe40000010100 */
[----:B------:R-:W-:Y:S05]  /*11940*/  FMUL.FTZ R0, R132, c[0x0][0x2d0] ;  /* 0x0000b40084007a20 */ /* 0x000fea0000410000 */
[----:B------:R-:W-:Y:S02]  /*11950*/  FSEL R0, R0, RZ, P0 ;  /* 0x000000ff00007208 */ /* 0x000fe40000000000 */
[----:B------:R-:W-:Y:S03]  /*11960*/  ISETP.GT.AND P0, PT, R4, 0x39, P2 ;  /* 0x000000390400780c */ /* 0x000fe60001704270 */
[--C-:B------:R-:W-:Y:S01]  /*11970*/  FFMA.FTZ R186, R20, c[0x0][0x2d0], -R0.reuse ;  /* 0x0000b40014ba7a23 */ /* 0x100fe20000010800 */
[----:B------:R-:W-:Y:S01]  /*11980*/  ISETP.LT.OR P0, PT, R5, 0x3a, P0 ;  /* 0x0000003a0500780c */ /* 0x000fe20000701670 */
[--C-:B------:R-:W-:Y:S02]  /*11990*/  FFMA.FTZ R185, R19, c[0x0][0x2d0], -R0.reuse ;  /* 0x0000b40013b97a23 */ /* 0x100fe40000010800 */
[--C-:B------:R-:W-:Y:S01]  /*119a0*/  FFMA.FTZ R4, R9, c[0x0][0x2d0], -R0.reuse ;  /* 0x0000b40009047a23 */ /* 0x100fe20000010800 */
[----:B------:R-:W-:Y:S01]  /*119b0*/  FSEL R134, R29, -INF , !P0 ;  /* 0xff8000001d867808 */ /* 0x000fe20004000000 */
        /* <DEDUP_REMOVED lines=14> */
[----:B------:R-:W-:Y:S01]  /*11aa0*/  FFMA.FTZ R223, R10, c[0x0][0x2d0], -R0 ;  /* 0x0000b4000adf7a23 */ /* 0x000fe20000010800 */
[----:B------:R-:W-:Y:S01]  /*11ab0*/  FMNMX.FTZ R0, R6, R133, !PT ;  /* 0x0000008506007209 */ /* 0x000fe20007810000 */
[----:B------:R-:W-:Y:S03]  /*11ac0*/  MUFU.EX2 R15, R9 ;  /* 0x00000009000f7308 */ /* 0x000fe60000000800 */
[----:B------:R-:W-:Y:S04]  /*11ad0*/  FMNMX.FTZ R0, R8, R0, !PT ;  /* 0x0000000008007209 */ /* 0x000fe80007810000 */
[----:B------:R-:W-:Y:S03]  /*11ae0*/  FMNMX.FTZ R0, R7, R0, !PT ;  /* 0x0000000007007209 */ /* 0x000fe60007810000 */
[----:B------:R-:W4:Y:S01]  /*11af0*/  MUFU.EX2 R14, R22 ;  /* 0x00000016000e7308 */ /* 0x000f220000000800 */
[----:B------:R-:W-:Y:S02]  /*11b00*/  FMNMX.FTZ R0, R26, R0, !PT ;  /* 0x000000001a007209 */ /* 0x000fe40007810000 */
[----:B-1----:R-:W-:Y:S02]  /*11b10*/  F2FP.PACK_AB R168, R5, R4 ;  /* 0x0000000405a8723e */ /* 0x002fe400000000ff */
[----:B------:R-:W-:Y:S04]  /*11b20*/  FMNMX.FTZ R0, R177, R0, !PT ;  /* 0x00000000b1007209 */ /* 0x000fe80007810000 */
[----:B------:R-:W-:Y:S01]  /*11b30*/  FMNMX.FTZ R0, R176, R0, !PT ;  /* 0x00000000b0007209 */ /* 0x000fe20007810000 */
[----:B------:R-:W-:Y:S03]  /*11b40*/  MUFU.EX2 R135, R135 ;  /* 0x0000008700877308 */ /* 0x000fe60000000800 */
[----:B------:R-:W-:Y:S04]  /*11b50*/  FMNMX.FTZ R0, R178, R0, !PT ;  /* 0x00000000b2007209 */ /* 0x000fe80007810000 */
[----:B------:R-:W-:Y:S04]  /*11b60*/  FMNMX.FTZ R0, R179, R0, !PT ;  /* 0x00000000b3007209 */ /* 0x000fe80007810000 */
[----:B------:R-:W-:Y:S02]  /*11b70*/  FMNMX.FTZ R0, R180, R0, !PT ;  /* 0x00000000b4007209 */ /* 0x000fe40007810000 */
[----:B----4-:R-:W-:Y:S02]  /*11b80*/  F2FP.PACK_AB R170, R14, R15 ;  /* 0x0000000f0eaa723e */ /* 0x010fe400000000ff */
        /* <DEDUP_REMOVED lines=8> */
[----:B-1----:R-:W-:Y:S01]  /*11c10*/  FMNMX.FTZ R2, R0, R2, !PT ;  /* 0x0000000200027209 */ /* 0x002fe20007810000 */
[----:B------:R-:W-:Y:S05]  /*11c20*/  FMUL.FTZ R0, R3, c[0x0][0x2d0] ;  /* 0x0000b40003007a20 */ /* 0x000fea0000410000 */
[----:B------:R-:W1:Y:S01]  /*11c30*/  SHFL.BFLY PT, R3, R2, 0x1, 0x1f ;  /* 0x0c201f0002037f89 */ /* 0x000e6200000e0000 */
[----:B------:R-:W2:Y:S01]  /*11c40*/  MUFU.EX2 R0, R0 ;  /* 0x0000000000007308 */ /* 0x000ea20000000800 */
[----:B-1----:R-:W-:Y:S01]  /*11c50*/  FMNMX.FTZ R3, R2, R3, !PT ;  /* 0x0000000302037209 */ /* 0x002fe20007810000 */
[C---:B--2---:R-:W-:Y:S03]  /*11c60*/  FFMA.FTZ R2, R0.reuse, R30, R4 ;  /* 0x0000001e00027223 */ /* 0x044fe60000010004 */
[C---:B------:R-:W-:Y:S01]  /*11c70*/  FSETP.NEU.FTZ.AND P0, PT, R3.reuse, -INF , PT ;  /* 0xff8000000300780b */ /* 0x040fe20003f1d000 */
[----:B------:R-:W-:Y:S02]  /*11c80*/  FMUL.FTZ R4, R3, c[0x0][0x2d0] ;  /* 0x0000b40003047a20 */ /* 0x000fe40000410000 */
[----:B------:R-:W-:Y:S01]  /*11c90*/  FADD.FTZ R11, R5, R2 ;  /* 0x00000002050b7221 */ /* 0x000fe20000010000 */
[----:B------:R-:W-:Y:S01]  /*11ca0*/  FSEL R2, R3, RZ, P0 ;  /* 0x000000ff03027208 */ /* 0x000fe20000000000 */
[C---:B------:R-:W-:Y:S02]  /*11cb0*/  FMUL.FTZ R5, R0.reuse, R137 ;  /* 0x0000008900057220 */ /* 0x040fe40000410000 */
[----:B------:R-:W-:Y:S02]  /*11cc0*/  FMUL.FTZ R9, R0, R141 ;  /* 0x0000008d00097220 */ /* 0x000fe40000410000 */
[----:B------:R-:W-:Y:S01]  /*11cd0*/  FADD.FTZ R2, -R2, R133 ;  /* 0x0000008502027221 */ /* 0x000fe20000010100 */
[----:B------:R-:W-:Y:S01]  /*11ce0*/  FSEL R133, R4, RZ, P0 ;  /* 0x000000ff04857208 */ /* 0x000fe20000000000 */
[----:B------:R-:W-:Y:S01]  /*11cf0*/  FMUL.FTZ R4, R0, R136 ;  /* 0x0000008800047220 */ /* 0x000fe20000410000 */
[----:B------:R-:W-:Y:S01]  /*11d00*/  ISETP.GT.AND P0, PT, R220, R230, PT ;  /* 0x000000e6dc00720c */ /* 0x000fe20003f04270 */
[----:B------:R-:W-:Y:S02]  /*11d10*/  FMUL.FTZ R2, R2, c[0x0][0x2d0] ;  /* 0x0000b40002027a20 */ /* 0x000fe40000410000 */
[C---:B------:R-:W-:Y:S02]  /*11d20*/  FMUL.FTZ R32, R0.reuse, R164 ;  /* 0x000000a400207220 */ /* 0x040fe40000410000 */
[----:B------:R-:W-:Y:S02]  /*11d30*/  FMUL.FTZ R33, R0, R165 ;  /* 0x000000a500217220 */ /* 0x000fe40000410000 */
[--C-:B------:R-:W-:Y:S02]  /*11d40*/  FFMA.FTZ R10, R8, c[0x0][0x2d0], -R133.reuse ;  /* 0x0000b400080a7a23 */ /* 0x100fe40000010885 */
        /* <DEDUP_REMOVED lines=63> */
[----:B------:R1:W2:Y:S01]  /*12140*/  MUFU.EX2 R0, R2 ;  /* 0x0000000200007308 */ /* 0x0002a20000000800 */
[--C-:B------:R-:W-:Y:S02]  /*12150*/  FFMA.FTZ R6, R6, c[0x0][0x2d0], -R133.reuse ;  /* 0x0000b40006067a23 */ /* 0x100fe40000010885 */
[--C-:B------:R-:W-:Y:S07]  /*12160*/  FFMA.FTZ R7, R7, c[0x0][0x2d0], -R133.reuse ;  /* 0x0000b40007077a23 */ /* 0x100fee0000010885 */
[----:B------:R-:W4:Y:S10]  /*12170*/  MUFU.EX2 R157, R6 ;  /* 0x00000006009d7308 */ /* 0x000f340000000800 */
[----:B------:R5:W-:Y:S01]  /*12180*/  MUFU.EX2 R156, R7 ;  /* 0x00000007009c7308 */ /* 0x000be20000000800 */
[----:B-1----:R-:W-:Y:S02]  /*12190*/  FFMA.FTZ R2, R26, c[0x0][0x2d0], -R133 ;  /* 0x0000b4001a027a23 */ /* 0x002fe40000010885 */
[C---:B--2---:R-:W-:Y:S02]  /*121a0*/  FMUL.FTZ R10, R0.reuse, R142 ;  /* 0x0000008e000a7220 */ /* 0x044fe40000410000 */
[C---:B------:R-:W-:Y:S05]  /*121b0*/  FMUL.FTZ R18, R0.reuse, R150 ;  /* 0x0000009600127220 */ /* 0x040fea0000410000 */
[----:B------:R-:W1:Y:S01]  /*121c0*/  MUFU.EX2 R153, R2 ;  /* 0x0000000200997308 */ /* 0x000e620000000800 */
[C---:B------:R-:W-:Y:S02]  /*121d0*/  FMUL.FTZ R19, R0.reuse, R151 ;  /* 0x0000009700137220 */ /* 0x040fe40000410000 */
[C---:B------:R-:W-:Y:S01]  /*121e0*/  FMUL.FTZ R22, R0.reuse, R154 ;  /* 0x0000009a00167220 */ /* 0x040fe20000410000 */
[----:B----4-:R-:W-:Y:S01]  /*121f0*/  F2FP.PACK_AB R169, R145, R157 ;  /* 0x0000009d91a9723e */ /* 0x010fe200000000ff */
[----:B------:R-:W-:Y:S02]  /*12200*/  FADD.FTZ R6, R15, R11 ;  /* 0x0000000b0f067221 */ /* 0x000fe40000010000 */
[----:B------:R-:W-:Y:S02]  /*12210*/  FMUL.FTZ R11, R0, R143 ;  /* 0x0000008f000b7220 */ /* 0x000fe40000410000 */
[----:B------:R-:W-:Y:S01]  /*12220*/  FADD.FTZ R144, R14, R6 ;  /* 0x000000060e907221 */ /* 0x000fe20000010000 */
[----:B------:R-:W-:Y:S01]  /*12230*/  LDSM.16.MT88.4 R140, [R193+0x800] ;  /* 0x00080000c18c783b */ /* 0x000fe20000004200 */
[C---:B------:R-:W-:Y:S01]  /*12240*/  FMUL.FTZ R6, R0.reuse, R138 ;  /* 0x0000008a00067220 */ /* 0x040fe20000410000 */
[----:B------:R-:W2:Y:S01]  /*12250*/  MUFU.EX2 R151, R186 ;  /* 0x000000ba00977308 */ /* 0x000ea20000000800 */
[C---:B------:R-:W-:Y:S02]  /*12260*/  FMUL.FTZ R14, R0.reuse, R146 ;  /* 0x00000092000e7220 */ /* 0x040fe40000410000 */
[C---:B-----5:R-:W-:Y:S02]  /*12270*/  FMUL.FTZ R7, R0.reuse, R139 ;  /* 0x0000008b00077220 */ /* 0x060fe40000410000 */
[C---:B------:R-:W-:Y:S01]  /*12280*/  FMUL.FTZ R15, R0.reuse, R147 ;  /* 0x00000093000f7220 */ /* 0x040fe20000410000 */
[----:B------:R-:W4:Y:S01]  /*12290*/  LDSM.16.MT88.4 R136, [R194] ;  /* 0x00000000c288783b */ /* 0x000f220000004200 */
[C---:B------:R-:W-:Y:S02]  /*122a0*/  FMUL.FTZ R23, R0.reuse, R155 ;  /* 0x0000009b00177220 */ /* 0x040fe40000410000 */
[C---:B------:R-:W-:Y:S01]  /*122b0*/  FMUL.FTZ R27, R0.reuse, R159 ;  /* 0x0000009f001b7220 */ /* 0x040fe20000410000 */
[----:B------:R-:W-:Y:S01]  /*122c0*/  MUFU.EX2 R186, R190 ;  /* 0x000000be00ba7308 */ /* 0x000fe20000000800 */
[C---:B------:R-:W-:Y:S01]  /*122d0*/  FMUL.FTZ R26, R0.reuse, R158 ;  /* 0x0000009e001a7220 */ /* 0x040fe20000410000 */
[----:B-1----:R-:W-:Y:S01]  /*122e0*/  F2FP.PACK_AB R171, R153, R156 ;  /* 0x0000009c99ab723e */ /* 0x002fe200000000ff */
[C---:B------:R-:W-:Y:S02]  /*122f0*/  FMUL.FTZ R34, R0.reuse, R166 ;  /* 0x000000a600227220 */ /* 0x040fe40000410000 */
[C---:B------:R-:W-:Y:S02]  /*12300*/  FMUL.FTZ R35, R0.reuse, R167 ;  /* 0x000000a700237220 */ /* 0x040fe40000410000 */
[----:B------:R-:W-:Y:S01]  /*12310*/  LDSM.16.MT88.4 R164, [R196+0x1800] ;  /* 0x00180000c4a4783b */ /* 0x000fe20000004200 */
[----:B------:R-:W-:Y:S01]  /*12320*/  FADD.FTZ R148, R135, R144 ;  /* 0x0000009087947221 */ /* 0x000fe20000010000 */
[C---:B------:R-:W-:Y:S01]  /*12330*/  HMMA.16816.F32 R4, R168.reuse, R172, R4 ;  /* 0x000000aca804723c */ /* 0x040fe20000001804 */
[----:B------:R-:W1:Y:S04]  /*12340*/  MUFU.EX2 R158, R185 ;  /* 0x000000b9009e7308 */ /* 0x000e680000000800 */
[C---:B------:R-:W-:Y:S02]  /*12350*/  FMUL.FTZ R30, R0.reuse, R162 ;  /* 0x000000a2001e7220 */ /* 0x040fe40000410000 */
[C---:B------:R-:W-:Y:S01]  /*12360*/  FMUL.FTZ R31, R0.reuse, R163 ;  /* 0x000000a3001f7220 */ /* 0x040fe20000410000 */
[C---:B------:R-:W-:Y:S03]  /*12370*/  HMMA.16816.F32 R8, R168.reuse, R174, R8 ;  /* 0x000000aea808723c */ /* 0x040fe60000001808 */
[----:B------:R-:W-:Y:S01]  /*12380*/  MUFU.EX2 R185, R191 ;  /* 0x000000bf00b97308 */ /* 0x000fe20000000800 */
[C---:B------:R-:W-:Y:S02]  /*12390*/  FMUL.FTZ R38, R0.reuse, R38 ;  /* 0x0000002600267220 */ /* 0x040fe40000410000 */
[C---:B------:R-:W-:Y:S02]  /*123a0*/  FMUL.FTZ R39, R0.reuse, R39 ;  /* 0x0000002700277220 */ /* 0x040fe40000410000 */
[C---:B------:R-:W-:Y:S04]  /*123b0*/  FMUL.FTZ R42, R0.reuse, R42 ;  /* 0x0000002a002a7220 */ /* 0x040fe80000410000 */
[C---:B------:R-:W-:Y:S02]  /*123c0*/  FMUL.FTZ R43, R0.reuse, R43 ;  /* 0x0000002b002b7220 */ /* 0x040fe40000410000 */
[C---:B------:R-:W-:Y:S02]  /*123d0*/  FMUL.FTZ R46, R0.reuse, R46 ;  /* 0x0000002e002e7220 */ /* 0x040fe40000410000 */
[C---:B------:R-:W-:Y:S02]  /*123e0*/  FMUL.FTZ R47, R0.reuse, R47 ;  /* 0x0000002f002f7220 */ /* 0x040fe40000410000 */
[C---:B------:R-:W-:Y:S01]  /*123f0*/  FMUL.FTZ R50, R0.reuse, R50 ;  /* 0x0000003200327220 */ /* 0x040fe20000410000 */
[C---:B----4-:R-:W-:Y:S03]  /*12400*/  HMMA.16816.F32 R12, R168.reuse, R136, R12 ;  /* 0x00000088a80c723c */ /* 0x050fe6000000180c */
[C---:B------:R-:W-:Y:S02]  /*12410*/  FMUL.FTZ R51, R0.reuse, R51 ;  /* 0x0000003300337220 */ /* 0x040fe40000410000 */
[C---:B------:R-:W-:Y:S02]  /*12420*/  FMUL.FTZ R54, R0.reuse, R54 ;  /* 0x0000003600367220 */ /* 0x040fe40000410000 */
[C---:B------:R-:W-:Y:S01]  /*12430*/  FMUL.FTZ R55, R0.reuse, R55 ;  /* 0x0000003700377220 */ /* 0x040fe20000410000 */
[C---:B------:R-:W-:Y:S01]  /*12440*/  HMMA.16816.F32 R16, R168.reuse, R138, R16 ;  /* 0x0000008aa810723c */ /* 0x040fe20000001810 */
[----:B------:R-:W4:Y:S03]  /*12450*/  LDSM.16.MT88.4 R136, [R197] ;  /* 0x00000000c588783b */ /* 0x000f260000004200 */
        /* <DEDUP_REMOVED lines=31> */
[----:B------:R-:W-:Y:S02]  /*12650*/  FFMA.FTZ R2, R177, c[0x0][0x2d0], -R133 ;  /* 0x0000b400b1027a23 */ /* 0x000fe40000010885 */
[C---:B------:R-:W-:Y:S01]  /*12660*/  FMUL.FTZ R114, R0.reuse, R114 ;  /* 0x0000007200727220 */ /* 0x040fe20000410000 */
[----:B------:R-:W-:Y:S01]  /*12670*/  MUFU.EX2 R177, R226 ;  /* 0x000000e200b17308 */ /* 0x000fe20000000800 */
[C---:B------:R-:W-:Y:S02]  /*12680*/  FMUL.FTZ R115, R0.reuse, R115 ;  /* 0x0000007300737220 */ /* 0x040fe40000410000 */
[C---:B------:R-:W-:Y:S02]  /*12690*/  FMUL.FTZ R118, R0.reuse, R118 ;  /* 0x0000007600767220 */ /* 0x040fe40000410000 */
[C---:B------:R-:W-:Y:S02]  /*126a0*/  FMUL.FTZ R119, R0.reuse, R119 ;  /* 0x0000007700777220 */ /* 0x040fe40000410000 */
[C---:B------:R-:W-:Y:S02]  /*126b0*/  FMUL.FTZ R122, R0.reuse, R122 ;  /* 0x0000007a007a7220 */ /* 0x040fe40000410000 */
[C---:B------:R-:W-:Y:S01]  /*126c0*/  FMUL.FTZ R123, R0.reuse, R123 ;  /* 0x0000007b007b7220 */ /* 0x040fe20000410000 */
[----:B------:R5:W1:Y:S01]  /*126d0*/  MUFU.EX2 R149, R2 ;  /* 0x0000000200957308 */ /* 0x000a620000000800 */
[C---:B------:R-:W-:Y:S02]  /*126e0*/  FMUL.FTZ R126, R0.reuse, R126 ;  /* 0x0000007e007e7220 */ /* 0x040fe40000410000 */
[C---:B------:R-:W-:Y:S02]  /*126f0*/  FMUL.FTZ R127, R0.reuse, R127 ;  /* 0x0000007f007f7220 */ /* 0x040fe40000410000 */
[C---:B------:R-:W-:Y:S02]  /*12700*/  FMUL.FTZ R130, R0.reuse, R130 ;  /* 0x0000008200827220 */ /* 0x040fe40000410000 */
[C---:B------:R-:W-:Y:S01]  /*12710*/  FMUL.FTZ R131, R0.reuse, R131 ;  /* 0x0000008300837220 */ /* 0x040fe20000410000 */
[C---:B----4-:R-:W-:Y:S03]  /*12720*/  HMMA.16816.F32 R28, R168.reuse, R136, R28 ;  /* 0x00000088a81c723c */ /* 0x050fe6000000181c */
[----:B---3--:R-:W-:Y:S04]  /*12730*/  FFMA.FTZ R0, R0, R227, R157 ;  /* 0x000000e300007223 */ /* 0x008fe8000001009d */
[----:B------:R-:W-:Y:S01]  /*12740*/  FADD.FTZ R0, R145, R0 ;  /* 0x0000000091007221 */ /* 0x000fe20000010000 */
[C---:B------:R-:W-:Y:S01]  /*12750*/  HMMA.16816.F32 R32, R168.reuse, R138, R32 ;  /* 0x0000008aa820723c */ /* 0x040fe20000001820 */
[----:B------:R-:W3:Y:S03]  /*12760*/  LDSM.16.MT88.4 R136, [R193+0x2000] ;  /* 0x00200000c188783b */ /* 0x000ee60000004200 */
[--C-:B-----5:R-:W-:Y:S05]  /*12770*/  FFMA.FTZ R2, R176, c[0x0][0x2d0], -R133.reuse ;  /* 0x0000b400b0027a23 */ /* 0x120fea0000010885 */
[----:B------:R-:W-:Y:S01]  /*12780*/  LDSM.16.MT88.4 R144, [R194+0x1000] ;  /* 0x00100000c290783b */ /* 0x000fe20000004200 */
[----:B------:R4:W5:Y:S02]  /*12790*/  MUFU.EX2 R150, R2 ;  /* 0x0000000200967308 */ /* 0x0009640000000800 */
[--C-:B----4-:R-:W-:Y:S08]  /*127a0*/  FFMA.FTZ R2, R178, c[0x0][0x2d0], -R133.reuse ;  /* 0x0000b400b2027a23 */ /* 0x110ff00000010885 */
[----:B------:R-:W-:Y:S01]  /*127b0*/  MUFU.EX2 R178, R225 ;  /* 0x000000e100b27308 */ /* 0x000fe20000000800 */
[C---:B---3--:R-:W-:Y:S09]  /*127c0*/  HMMA.16816.F32 R36, R168.reuse, R136, R36 ;  /* 0x00000088a824723c */ /* 0x048ff20000001824 */
[----:B------:R3:W-:Y:S01]  /*127d0*/  MUFU.EX2 R154, R2 ;  /* 0x00000002009a7308 */ /* 0x0007e20000000800 */
[C---:B------:R-:W-:Y:S01]  /*127e0*/  HMMA.16816.F32 R40, R168.reuse, R138, R40 ;  /* 0x0000008aa828723c */ /* 0x040fe20000001828 */
[----:B------:R-:W4:Y:S02]  /*127f0*/  LDSM.16.MT88.4 R136, [R194+0x2000] ;  /* 0x00200000c288783b */ /* 0x000f240000004200 */
[--C-:B---3--:R-:W-:Y:S06]  /*12800*/  FFMA.FTZ R2, R179, c[0x0][0x2d0], -R133.reuse ;  /* 0x0000b400b3027a23 */ /* 0x108fec0000010885 */
[----:B------:R-:W-:Y:S10]  /*12810*/  MUFU.EX2 R179, R224 ;  /* 0x000000e000b37308 */ /* 0x000ff40000000800 */
[----:B------:R3:W1:Y:S01]  /*12820*/  MUFU.EX2 R155, R2 ;  /* 0x00000002009b7308 */ /* 0x0006620000000800 */
[C---:B----4-:R-:W-:Y:S08]  /*12830*/  HMMA.16816.F32 R44, R168.reuse, R136, R44 ;  /* 0x00000088a82c723c */ /* 0x050ff0000000182c */
[C---:B------:R-:W-:Y:S01]  /*12840*/  HMMA.16816.F32 R48, R168.reuse, R138, R48 ;  /* 0x0000008aa830723c */ /* 0x040fe20000001830 */
[----:B------:R-:W4:Y:S03]  /*12850*/  LDSM.16.MT88.4 R136, [R197+0x2000] ;  /* 0x00200000c588783b */ /* 0x000f260000004200 */
[--C-:B---3--:R-:W-:Y:S02]  /*12860*/  FFMA.FTZ R2, R180, c[0x0][0x2d0], -R133.reuse ;  /* 0x0000b400b4027a23 */ /* 0x108fe40000010885 */
[----:B------:R-:W3:Y:S10]  /*12870*/  MUFU.EX2 R180, R223 ;  /* 0x000000df00b47308 */ /* 0x000ef40000000800 */
[----:B------:R1:W-:Y:S01]  /*12880*/  MUFU.EX2 R152, R2 ;  /* 0x0000000200987308 */ /* 0x0003e20000000800 */
[C---:B----4-:R-:W-:Y:S03]  /*12890*/  HMMA.16816.F32 R52, R168.reuse, R136, R52 ;  /* 0x00000088a834723c */ /* 0x050fe60000001834 */
[--C-:B-1----:R-:W-:Y:S05]  /*128a0*/  FFMA.FTZ R2, R181, c[0x0][0x2d0], -R133.reuse ;  /* 0x0000b400b5027a23 */ /* 0x102fea0000010885 */
[C---:B------:R-:W-:Y:S01]  /*128b0*/  HMMA.16816.F32 R56, R168.reuse, R138, R56 ;  /* 0x0000008aa838723c */ /* 0x040fe20000001838 */
[----:B------:R-:W1:Y:S01]  /*128c0*/  LDSM.16.MT88.4 R136, [R196+0x2000] ;  /* 0x00200000c488783b */ /* 0x000e620000004200 */
[----:B------:R4:W-:Y:S02]  /*128d0*/  MUFU.EX2 R176, R2 ;  /* 0x0000000200b07308 */ /* 0x0009e40000000800 */
[--C-:B----4-:R-:W-:Y:S08]  /*128e0*/  FFMA.FTZ R2, R182, c[0x0][0x2d0], -R133.reuse ;  /* 0x0000b400b6027a23 */ /* 0x110ff00000010885 */
[----:B------:R4:W-:Y:S01]  /*128f0*/  MUFU.EX2 R175, R2 ;  /* 0x0000000200af7308 */ /* 0x0009e20000000800 */
[C---:B-1----:R-:W-:Y:S08]  /*12900*/  HMMA.16816.F32 R60, R168.reuse, R136, R60 ;  /* 0x00000088a83c723c */ /* 0x042ff0000000183c */
[C---:B------:R-:W-:Y:S01]  /*12910*/  HMMA.16816.F32 R64, R168.reuse, R138, R64 ;  /* 0x0000008aa840723c */ /* 0x040fe20000001840 */
[----:B------:R-:W1:Y:S03]  /*12920*/  LDSM.16.MT88.4 R136, [R193+0x4000] ;  /* 0x00400000c188783b */ /* 0x000e660000004200 */
[--C-:B----4-:R-:W-:Y:S04]  /*12930*/  FFMA.FTZ R2, R183, c[0x0][0x2d0], -R133.reuse ;  /* 0x0000b400b7027a23 */ /* 0x110fe80000010885 */
[----:B------:R4:W-:Y:S04]  /*12940*/  MUFU.EX2 R174, R2 ;  /* 0x0000000200ae7308 */ /* 0x0009e80000000800 */
[----:B----4-:R-:W-:Y:S02]  /*12950*/  FADD.FTZ R2, R156, R0 ;  /* 0x000000009c027221 */ /* 0x010fe40000010000 */
[----:B--2---:R-:W-:Y:S02]  /*12960*/  FADD.FTZ R0, R151, R148 ;  /* 0x0000009497007221 */ /* 0x004fe40000010000 */
[----:B------:R-:W-:Y:S02]  /*12970*/  FADD.FTZ R2, R153, R2 ;  /* 0x0000000299027221 */ /* 0x000fe40000010000 */
[----:B------:R-:W-:Y:S01]  /*12980*/  FADD.FTZ R153, R158, R0 ;  /* 0x000000009e997221 */ /* 0x000fe20000010000 */
[C---:B-1----:R-:W-:Y:S03]  /*12990*/  HMMA.16816.F32 R68, R168.reuse, R136, R68 ;  /* 0x00000088a844723c */ /* 0x042fe60000001844 */
[----:B------:R-:W-:Y:S02]  /*129a0*/  FADD.FTZ R2, R149, R2 ;  /* 0x0000000295027221 */ /* 0x000fe40000010000 */
[--C-:B------:R-:W-:Y:S03]  /*129b0*/  FFMA.FTZ R0, R187, c[0x0][0x2d0], -R133.reuse ;  /* 0x0000b400bb007a23 */ /* 0x100fe60000010885 */
[C---:B------:R-:W-:Y:S01]  /*129c0*/  HMMA.16816.F32 R72, R168.reuse, R138, R72 ;  /* 0x0000008aa848723c */ /* 0x040fe20000001848 */
[----:B------:R-:W1:Y:S01]  /*129d0*/  LDSM.16.MT88.4 R136, [R194+0x4000] ;  /* 0x00400000c288783b */ /* 0x000e620000004200 */
[----:B------:R2:W-:Y:S02]  /*129e0*/  MUFU.EX2 R172, R0 ;  /* 0x0000000000ac7308 */ /* 0x0005e40000000800 */
[--C-:B--2---:R-:W-:Y:S04]  /*129f0*/  FFMA.FTZ R0, R188, c[0x0][0x2d0], -R133.reuse ;  /* 0x0000b400bc007a23 */ /* 0x104fe80000010885 */
        /* <DEDUP_REMOVED lines=21> */
[----:B------:R1:W2:Y:S03]  /*12b50*/  MUFU.EX2 R135, R0 ;  /* 0x0000000000877308 */ /* 0x0002a60000000800 */
[----:B-----5:R-:W-:Y:S03]  /*12b60*/  F2FP.PACK_AB R137, R150, R149 ;  /* 0x000000959689723e */ /* 0x020fe600000000ff */
[----:B------:R-:W-:Y:S02]  /*12b70*/  F2FP.PACK_AB R138, R161, R158 ;  /* 0x0000009ea18a723e */ /* 0x000fe400000000ff */
[----:B------:R-:W-:Y:S01]  /*12b80*/  F2FP.PACK_AB R139, R155, R154 ;  /* 0x0000009a9b8b723e */ /* 0x000fe200000000ff */
[----:B------:R-:W-:Y:S02]  /*12b90*/  LDSM.16.MT88.4 R156, [R197+0x1800] ;  /* 0x00180000c59c783b */ /* 0x000fe40000004200 */
[----:B------:R-:W-:Y:S02]  /*12ba0*/  F2FP.PACK_AB R168, R178, R177 ;  /* 0x000000b1b2a8723e */ /* 0x000fe400000000ff */
[----:B---3--:R-:W-:Y:S02]  /*12bb0*/  F2FP.PACK_AB R170, R180, R179 ;  /* 0x000000b3b4aa723e */ /* 0x008fe400000000ff */
[C---:B------:R-:W-:Y:S08]  /*12bc0*/  HMMA.16816.F32 R4, R136.reuse, R140, R4 ;  /* 0x0000008c8804723c */ /* 0x040ff00000001804 */
[C---:B------:R-:W-:Y:S01]  /*12bd0*/  HMMA.16816.F32 R8, R136.reuse, R142, R8 ;  /* 0x0000008e8808723c */ /* 0x040fe20000001808 */
[----:B------:R-:W3:Y:S03]  /*12be0*/  LDSM.16.MT88.4 R140, [R194+0x800] ;  /* 0x00080000c28c783b */ /* 0x000ee60000004200 */
[--C-:B-1----:R-:W-:Y:S01]  /*12bf0*/  FFMA.FTZ R0, R189, c[0x0][0x2d0], -R133.reuse ;  /* 0x0000b400bd007a23 */ /* 0x102fe20000010885 */
[----:B--2---:R-:W-:Y:S01]  /*12c00*/  F2FP.PACK_AB R169, R135, R172 ;  /* 0x000000ac87a9723e */ /* 0x004fe200000000ff */
[----:B------:R-:W-:Y:S02]  /*12c10*/  FFMA.FTZ R133, R134, c[0x0][0x2d0], -R133 ;  /* 0x0000b40086857a23 */ /* 0x000fe40000010885 */
[----:B------:R1:W-:Y:S10]  /*12c20*/  MUFU.EX2 R134, R0 ;  /* 0x0000000000867308 */ /* 0x0003f40000000800 */
[----:B------:R-:W2:Y:S01]  /*12c30*/  MUFU.EX2 R133, R133 ;  /* 0x0000008500857308 */ /* 0x000ea20000000800 */
[----:B-1----:R-:W-:Y:S02]  /*12c40*/  FADD.FTZ R0, R150, R2 ;  /* 0x0000000296007221 */ /* 0x002fe40000010000 */
[----:B------:R-:W-:Y:S01]  /*12c50*/  LDSM.16.MT88.4 R148, [R194+0x1800] ;  /* 0x00180000c294783b */ /* 0x000fe20000004200 */
[----:B------:R-:W-:Y:S02]  /*12c60*/  FADD.FTZ R2, R161, R153 ;  /* 0x00000099a1027221 */ /* 0x000fe40000010000 */
[----:B------:R-:W-:Y:S02]  /*12c70*/  FADD.FTZ R0, R154, R0 ;  /* 0x000000009a007221 */ /* 0x000fe40000010000 */
[----:B------:R-:W-:Y:S01]  /*12c80*/  FADD.FTZ R173, R160, R2 ;  /* 0x00000002a0ad7221 */ /* 0x000fe20000010000 */
[C---:B---3--:R-:W-:Y:S03]  /*12c90*/  HMMA.16816.F32 R12, R136.reuse, R140, R12 ;  /* 0x0000008c880c723c */ /* 0x048fe6000000180c */
[----:B--2---:R-:W-:Y:S01]  /*12ca0*/  F2FP.PACK_AB R171, R133, R134 ;  /* 0x0000008685ab723e */ /* 0x004fe200000000ff */
[----:B------:R-:W-:Y:S04]  /*12cb0*/  FADD.FTZ R0, R155, R0 ;  /* 0x000000009b007221 */ /* 0x000fe80000010000 */
[C---:B------:R-:W-:Y:S01]  /*12cc0*/  HMMA.16816.F32 R16, R136.reuse, R142, R16 ;  /* 0x0000008e8810723c */ /* 0x040fe20000001810 */
[----:B------:R-:W1:Y:S03]  /*12cd0*/  LDSM.16.MT88.4 R140, [R197+0x800] ;  /* 0x00080000c58c783b */ /* 0x000e660000004200 */
[----:B------:R-:W-:Y:S02]  /*12ce0*/  FADD.FTZ R2, R152, R0 ;  /* 0x0000000098027221 */ /* 0x000fe40000010000 */
[----:B------:R-:W-:Y:S02]  /*12cf0*/  FADD.FTZ R0, R184, R173 ;  /* 0x000000adb8007221 */ /* 0x000fe40000010000 */
[----:B------:R-:W-:Y:S04]  /*12d00*/  FADD.FTZ R2, R176, R2 ;  /* 0x00000002b0027221 */ /* 0x000fe80000010000 */
[----:B------:R-:W-:Y:S02]  /*12d10*/  FADD.FTZ R2, R175, R2 ;  /* 0x00000002af027221 */ /* 0x000fe40000010000 */
[----:B------:R-:W-:Y:S04]  /*12d20*/  FADD.FTZ R0, R185, R0 ;  /* 0x00000000b9007221 */ /* 0x000fe80000010000 */
        /* <DEDUP_REMOVED lines=140> */
[----:B------:R-:W-:Y:S01]  /*135f0*/  FADD.FTZ R2, R134, R0 ;  /* 0x0000000086027221 */ /* 0x000fe20000010000 */
[----:B------:R-:W-:Y:S01]  /*13600*/  IADD3 R0, R220, -0x1, RZ ;  /* 0xffffffffdc007810 */ /* 0x000fe20007ffe0ff */
[C---:B---3--:R-:W-:Y:S04]  /*13610*/  HMMA.16816.F32 R116, R168.reuse, R12, R116 ;  /* 0x0000000ca874723c */ /* 0x048fe80000001874 */
[----:B------:R-:W-:Y:S01]  /*13620*/  FADD.FTZ R4, R180, R4 ;  /* 0x00000004b4047221 */ /* 0x000fe20000010000 */
[----:B------:R-:W-:Y:S01]  /*13630*/  MOV R220, R0 ;  /* 0x0000000000dc7202 */ /* 0x000fe20000000f00 */
[----:B------:R-:W-:Y:S01]  /*13640*/  FADD.FTZ R2, R133, R2 ;  /* 0x0000000285027221 */ /* 0x000fe20000010000 */
[-C--:B------:R-:W-:Y:S01]  /*13650*/  MOV R12, R3.reuse ;  /* 0x00000003000c7202 */ /* 0x080fe20000000f00 */
[C---:B------:R-:W-:Y:S01]  /*13660*/  HMMA.16816.F32 R120, R168.reuse, R14, R120 ;  /* 0x0000000ea878723c */ /* 0x040fe20000001878 */
[----:B------:R-:W-:Y:S03]  /*13670*/  STL [R1], R4 ;  /* 0x0000000401007387 */ /* 0x000fe60000100800 */
[----:B------:R-:W-:Y:S01]  /*13680*/  MOV R133, R3 ;  /* 0x0000000300857202 */ /* 0x000fe20000000f00 */
[----:B------:R1:W-:Y:S03]  /*13690*/  STL [R1+0x8], R2 ;  /* 0x0000080201007387 */ /* 0x0003e60000100800 */
[C---:B----4-:R-:W-:Y:S08]  /*136a0*/  HMMA.16816.F32 R124, R168.reuse, R16, R124 ;  /* 0x00000010a87c723c */ /* 0x050ff0000000187c */
[----:B------:R-:W-:Y:S04]  /*136b0*/  HMMA.16816.F32 R128, R168, R18, R128 ;  /* 0x00000012a880723c */ /* 0x000fe80000001880 */
[----:B-1----:R-:W-:Y:S04]  /*136c0*/  MOV R2, R132 ;  /* 0x0000008400027202 */ /* 0x002fe80000000f00 */
[----:B------:R-:W-:-:S05]  /*136d0*/  @P0 BRA `(.L_x_1713) ;  /* 0xffffbd2000000947 */ /* 0x000fca000383ffff */
.L_x_1704:
[----:B------:R-:W-:Y:S02]  /*136e0*/  @!UPT UIADD3 URZ, URZ, URZ, URZ ;  /* 0x0000003f3f3ff290 */ /* 0x000fe4000fffe03f */
[----:B------:R-:W-:Y:S02]  /*136f0*/  MOV R7, 0x1f ;  /* 0x0000001f00077802 */ /* 0x000fe40000000f00 */
[----:B------:R-:W-:Y:S01]  /*13700*/  MOV R6, 0xffffffff ;  /* 0xffffffff00067802 */ /* 0x000fe20000000f00 */
[----:B------:R-:W-:Y:S06]  /*13710*/  BRA.DIV ~URZ, `(.L_x_1714) ;  /* 0x000068127f007947 */ /* 0x000fec000b800000 */
[----:B-1----:R-:W2:Y:S04]  /*13720*/  LDL R2, [R1] ;  /* 0x0000000001027983 */ /* 0x002ea80000100800 */
[----:B--2---:R1:W2:Y:S02]  /*13730*/  SHFL.BFLY PT, R0, R2, 0x2, 0x1f ;  /* 0x0c401f0002007f89 */ /* 0x0042a400000e0000 */
.L_x_1787:
[----:B-1----:R-:W3:Y:S02]  /*13740*/  LDL.LU R2, [R1] ;  /* 0x0000000001027983 */ /* 0x002ee40000300800 */
        /* <DEDUP_REMOVED lines=8> */
.L_x_1788:
        /* <DEDUP_REMOVED lines=21> */
[----:B------:R-:W-:Y:S02]  /*13920*/  FMUL.FTZ R61, R2, R69 ;  /* 0x00000045023d7220 */ /* 0x000fe40000410000 */
[----:B---3--:R-:W-:-:S02]  /*13930*/  @P1 FMUL.FTZ R5, R5, 0.69314718246459960938 ;  /* 0x3f31721805051820 */ /* 0x008fc40000410000 */
        /* <DEDUP_REMOVED lines=16> */
[----:B------:R-:W-:Y:S01]  /*13a40*/  @P1 FFMA.FTZ R21, R4, R132, R5 ;  /* 0x0000008404151223 */ /* 0x000fe20000010005 */
[----:B------:R-:W-:Y:S01]  /*13a50*/  MOV R4, 0x1 ;  /* 0x0000000100047802 */ /* 0x000fe20000000f00 */
        /* <DEDUP_REMOVED lines=37> */
[----:B------:R-:W-:Y:S02]  /*13cb0*/  FMUL.FTZ R85, R2, R129 ;  /* 0x0000008102557220 */ /* 0x000fe40000410000 */
[----:B------:R2:W3:Y:S01]  /*13cc0*/  @P0 MUFU.LG2 R2, R3 ;  /* 0x0000000300020308 */ /* 0x0004e20000000c00 */
[C---:B-1----:R-:W-:Y:S02]  /*13cd0*/  FMUL.FTZ R128, R0.reuse, R150 ;  /* 0x0000009600807220 */ /* 0x042fe40000410000 */
[C---:B------:R-:W-:Y:S02]  /*13ce0*/  FMUL.FTZ R129, R0.reuse, R151 ;  /* 0x0000009700817220 */ /* 0x040fe40000410000 */
[C---:B------:R-:W-:Y:S02]  /*13cf0*/  FMUL.FTZ R150, R0.reuse, R42 ;  /* 0x0000002a00967220 */ /* 0x040fe40000410000 */
[C---:B------:R-:W-:Y:S02]  /*13d00*/  FMUL.FTZ R151, R0.reuse, R43 ;  /* 0x0000002b00977220 */ /* 0x040fe40000410000 */
[----:B------:R-:W-:-:S02]  /*13d10*/  FMUL.FTZ R42, R0, R46 ;  /* 0x0000002e002a7220 */ /* 0x000fc40000410000 */
[C---:B------:R-:W-:Y:S02]  /*13d20*/  FMUL.FTZ R43, R0.reuse, R47 ;  /* 0x0000002f002b7220 */ /* 0x040fe40000410000 */
[C---:B------:R-:W-:Y:S02]  /*13d30*/  FMUL.FTZ R112, R0.reuse, R138 ;  /* 0x0000008a00707220 */ /* 0x040fe40000410000 */
[C---:B------:R-:W-:Y:S01]  /*13d40*/  FMUL.FTZ R113, R0.reuse, R139 ;  /* 0x0000008b00717220 */ /* 0x040fe20000410000 */
[----:B--2---:R-:W-:Y:S01]  /*13d50*/  @P0 MOV R3, 0x3f317218 ;  /* 0x3f31721800030802 */ /* 0x004fe20000000f00 */
        /* <DEDUP_REMOVED lines=10> */
[----:B---3--:R-:W-:Y:S02]  /*13e00*/  @P0 FMUL.FTZ R2, R2, 0.69314718246459960938 ;  /* 0x3f31721802020820 */ /* 0x008fe40000410000 */
        /* <DEDUP_REMOVED lines=49> */
.L_x_1661:
[----:B------:R2:W5:Y:S04]  /*14120*/  LDL R6, [R1+0x28] ;  /* 0x0000280001067983 */ /* 0x0005680000100800 */
        /* <DEDUP_REMOVED lines=18> */
.L_x_1717:
[----:B--2---:R-:W-:Y:S05]  /*14250*/  BSYNC B0 ;  /* 0x0000000000007941 */ /* 0x004fea0003800000 */
.L_x_1716:
        /* <DEDUP_REMOVED lines=149> */
[----:B------:R-:W-:Y:S01]  /*14bb0*/  STS [R10+0xc000], R3 ;  /* 0x00c000030a007388 */ /* 0x000fe20000000800 */
        /* <DEDUP_REMOVED lines=10> */
[----:B--2---:R-:W-:Y:S05]  /*14c60*/  @!P2 BRA `(.L_x_1720) ;  /* 0x000000300000a947 */ /* 0x004fea0003800000 */
[----:B-----5:R1:W2:Y:S04]  /*14c70*/  LDG.E R12, [R4.64] ;  /* 0x00000006040c7981 */ /* 0x0202a8000c1e1900 */
[----:B-1----:R-:W2:Y:S02]  /*14c80*/  LDG.E R4, [R4.64+0x4] ;  /* 0x0000040604047981 */ /* 0x002ea4000c1e1900 */
[----:B--2---:R-:W-:Y:S02]  /*14c90*/  IADD3 R12, -R12, R4, RZ ;  /* 0x000000040c0c7210 */ /* 0x004fe40007ffe1ff */
.L_x_1720:
[----:B--2---:R-:W2:Y:S04]  /*14ca0*/  LDL R114, [R1+0x48] ;  /* 0x0000480001727983 */ /* 0x004ea80000100800 */
[----:B------:R-:W3:Y:S04]  /*14cb0*/  LDL R3, [R1+0x44] ;  /* 0x0000440001037983 */ /* 0x000ee80000100800 */
[----:B------:R-:W3:Y:S04]  /*14cc0*/  LDL R111, [R1+0x18] ;  /* 0x00001800016f7983 */ /* 0x000ee80000100800 */
[----:B------:R-:W4:Y:S01]  /*14cd0*/  LDL R13, [R1+0x30] ;  /* 0x00003000010d7983 */ /* 0x000f220000100800 */
[----:B------:R-:W-:Y:S01]  /*14ce0*/  IMAD.MOV.U32 R10, RZ, RZ, 0x368 ;  /* 0x00000368ff0a7424 */ /* 0x000fe200078e00ff */
[----:B------:R-:W-:-:S02]  /*14cf0*/  ISETP.GT.AND P2, PT, R0, 0x1, PT ;  /* 0x000000010000780c */ /* 0x000fc40003f44270 */
[----:B------:R-:W4:Y:S02]  /*14d00*/  LDL R118, [R1+0xac] ;  /* 0x0000ac0001767983 */ /* 0x000f240000100800 */
[----:B------:R-:W-:-:S04]  /*14d10*/  SEL R10, R10, 0x328, P2 ;  /* 0x000003280a0a7807 */ /* 0x000fc80001000000 */
[----:B------:R-:W2:Y:S08]  /*14d20*/  LDC.64 R14, c[0x0][R10+0x168] ;  /* 0x00005a000a0e7b82 */ /* 0x000eb00000000a00 */
[----:B------:R-:W1:Y:S08]  /*14d30*/  LDC.64 R6, c[0x0][R10+0x170] ;  /* 0x00005c000a067b82 */ /* 0x000e700000000a00 */
[----:B------:R1:W2:Y:S08]  /*14d40*/  LDC.64 R18, c[0x0][R10+0x178] ;  /* 0x00005e000a127b82 */ /* 0x0002b00000000a00 */
[----:B------:R1:W2:Y:S01]  /*14d50*/  LDC.64 R16, c[0x0][R10+0x160] ;  /* 0x000058000a107b82 */ /* 0x0002a20000000a00 */
[----:B------:R-:W-:Y:S01]  /*14d60*/  ISETP.NE.U32.AND P0, PT, RZ, c[0x0][0x500], PT ;  /* 0x00014000ff007a0c */ /* 0x000fe20003f05070 */
[----:B------:R-:W-:-:S03]  /*14d70*/  IMAD.MOV.U32 R0, RZ, RZ, c[0x0][0x4e8] ;  /* 0x00013a00ff007624 */ /* 0x000fc600078e00ff */
[----:B------:R-:W-:Y:S02]  /*14d80*/  ISETP.NE.AND.EX P0, PT, RZ, c[0x0][0x504], PT, P0 ;  /* 0x00014100ff007a0c */ /* 0x000fe40003f05300 */
[----:B------:R-:W-:Y:S02]  /*14d90*/  ISETP.NE.AND P3, PT, R0, 0x1, PT ;  /* 0x000000010000780c */ /* 0x000fe40003f65270 */
[----:B------:R-:W-:Y:S02]  /*14da0*/  SHF.R.S32.HI R4, RZ, 0x1f, R8 ;  /* 0x0000001fff047819 */ /* 0x000fe40000011408 */
[----:B------:R-:W-:Y:S02]  /*14db0*/  SEL R0, R8, RZ, !P0 ;  /* 0x000000ff08007207 */ /* 0x000fe40004000000 */
[----:B------:R-:W-:Y:S01]  /*14dc0*/  SEL R5, R4, RZ, !P0 ;  /* 0x000000ff04057207 */ /* 0x000fe20004000000 */
[----:B------:R-:W2:Y:S02]  /*14dd0*/  S2R R119, SR_TID.X ;  /* 0x0000000000777919 */ /* 0x000ea40000002100 */
[----:B-1----:R-:W-:-:S02]  /*14de0*/  IMAD R4, R7, R0, RZ ;  /* 0x0000000007047224 */ /* 0x002fc400078e02ff */
[----:B--2---:R-:W-:Y:S02]  /*14df0*/  IMAD R11, R15, R114, RZ ;  /* 0x000000720f0b7224 */ /* 0x004fe400078e02ff */
[----:B------:R-:W2:Y:S01]  /*14e00*/  LDL.LU R15, [R1+0x1c] ;  /* 0x00001c00010f7983 */ /* 0x000ea20000300800 */
[----:B------:R-:W-:Y:S02]  /*14e10*/  IMAD R10, R6, R5, R4 ;  /* 0x00000005060a7224 */ /* 0x000fe400078e0204 */
[----:B---3--:R-:W-:-:S04]  /*14e20*/  IMAD.IADD R3, R3, 0x1, R111 ;  /* 0x0000000103037824 */ /* 0x008fc800078e026f */
[----:B------:R-:W-:-:S04]  /*14e30*/  @P3 IMAD.HI.U32 R5, R3, c[0x0][0x4ec], RZ ;  /* 0x00013b0003053a27 */ /* 0x000fc800078e00ff */
[----:B------:R-:W-:Y:S01]  /*14e40*/  IMAD.MOV.U32 R4, RZ, RZ, R3 ;  /* 0x000000ffff047224 */ /* 0x000fe200078e0003 */
[----:B------:R-:W-:Y:S01]  /*14e50*/  @P3 SHF.R.U32.HI R4, RZ, c[0x0][0x4f0], R5 ;  /* 0x00013c00ff043a19 */ /* 0x000fe20000011605 */
[----:B------:R-:W-:Y:S01]  /*14e60*/  IMAD.WIDE.U32 R6, R6, R0, RZ ;  /* 0x0000000006067225 */ /* 0x000fe200078e00ff */
[----:B----4-:R-:W-:-:S03]  /*14e70*/  SEL R5, R13, RZ, P2 ;  /* 0x000000ff0d057207 */ /* 0x010fc60001000000 */
[----:B------:R-:W-:-:S04]  /*14e80*/  IMAD.WIDE.U32 R8, R14, R114, RZ ;  /* 0x000000720e087225 */ /* 0x000fc800078e00ff */
[----:B------:R-:W-:Y:S01]  /*14e90*/  IMAD.IADD R13, R7, 0x1, R10 ;  /* 0x00000001070d7824 */ /* 0x000fe200078e020a */
[--C-:B-----5:R-:W-:Y:S01]  /*14ea0*/  IADD3 R14, P1, P0, R6, R8, R2.reuse ;  /* 0x00000008060e7210 */ /* 0x120fe2000783e002 */
[----:B------:R-:W-:Y:S01]  /*14eb0*/  IMAD.IADD R7, R9, 0x1, R11 ;  /* 0x0000000109077824 */ /* 0x000fe200078e020b */
[----:B------:R-:W-:Y:S01]  /*14ec0*/  SHF.R.S32.HI R6, RZ, 0x1f, R2 ;  /* 0x0000001fff067819 */ /* 0x000fe20000011402 */
[----:B------:R-:W-:Y:S02]  /*14ed0*/  IMAD.MOV R10, RZ, RZ, -R4 ;  /* 0x000000ffff0a7224 */ /* 0x000fe400078e0a04 */
        /* <DEDUP_REMOVED lines=24> */
[----:B------:R-:W-:-:S02]  /*15060*/  IMAD.IADD R115, R119, 0x1, -R115 ;  /* 0x0000000177737824 */ /* 0x000fc400078e0a73 */
[----:B------:R-:W-:Y:S01]  /*15070*/  IMAD.IADD R5, R118, 0x1, R111 ;  /* 0x0000000176057824 */ /* 0x000fe200078e026f */
[----:B------:R3:W-:Y:S02]  /*15080*/  SHFL.IDX PT, R9, R4, 0x1, 0x1c1f ;  /* 0x003c1f0004097f89 */ /* 0x0007e400000e0000 */
[----:B------:R-:W-:Y:S02]  /*15090*/  LOP3.LUT P0, RZ, R115, 0x3, RZ, 0xc0, !PT ;  /* 0x0000000373ff7812 */ /* 0x000fe4000780c0ff */
[----:B------:R-:W-:Y:S01]  /*150a0*/  IADD3 R7, R5, 0x8, RZ ;  /* 0x0000000805077810 */ /* 0x000fe20007ffe0ff */
[----:B---3--:R-:W-:-:S05]  /*150b0*/  IMAD R4, R12, c[0x0][0x4e8], RZ ;  /* 0x00013a000c047a24 */ /* 0x008fca00078e02ff */
[----:B------:R-:W-:-:S13]  /*150c0*/  ISETP.GE.OR P1, PT, R5, R4, P0 ;  /* 0x000000040500720c */ /* 0x000fda0000726670 */
[----:B-1----:R-:W-:Y:S01]  /*150d0*/  @!P1 ST.E [R10.64], R21 ;  /* 0x000000150a009985 */ /* 0x002fe2000c101906 */
[----:B------:R-:W-:-:S03]  /*150e0*/  ISETP.GE.AND P1, PT, R7, R4, PT ;  /* 0x000000040700720c */ /* 0x000fc60003f26270 */
[----:B------:R-:W1:Y:S01]  /*150f0*/  SHFL.IDX PT, R8, R8, 0x1, 0x1c1f ;  /* 0x003c1f0008087f89 */ /* 0x000e6200000e0000 */
[----:B------:R-:W-:-:S13]  /*15100*/  ISETP.GE.OR P0, PT, R7, R4, P0 ;  /* 0x000000040700720c */ /* 0x000fda0000706670 */
[----:B-1----:R1:W-:Y:S01]  /*15110*/  @!P0 ST.E [R8.64], R20 ;  /* 0x0000001408008985 */ /* 0x0023e2000c101906 */
[----:B------:R-:W-:Y:S02]  /*15120*/  ISETP.GE.AND P0, PT, R5, R4, PT ;  /* 0x000000040500720c */ /* 0x000fe40003f06270 */
[----:B--2---:R-:W-:-:S04]  /*15130*/  LOP3.LUT R15, R15, 0xfffffffd, RZ, 0xc0, !PT ;  /* 0xfffffffd0f0f7812 */ /* 0x004fc800078ec0ff */
[----:B------:R-:W-:-:S05]  /*15140*/  @P1 LOP3.LUT R15, R15, 0x2, RZ, 0xfc, !PT ;  /* 0x000000020f0f1812 */ /* 0x000fca00078efcff */
[----:B------:R1:W-:Y:S01]  /*15150*/  STL [R1+0x1c], R15 ;  /* 0x00001c0f01007387 */ /* 0x0003e20000100800 */
[----:B------:R-:W-:Y:S05]  /*15160*/  @P2 BRA `(.L_x_1721) ;  /* 0x00000b1000002947 */ /* 0x000fea0003800000 */
[----:B-1----:R-:W2:Y:S01]  /*15170*/  LDL R15, [R1+0x90] ;  /* 0x00009000010f7983 */ /* 0x002ea20000100800 */
[----:B------:R-:W-:Y:S01]  /*15180*/  IMAD R3, R6, c[0x0][0x3a0], RZ ;  /* 0x0000e80006037a24 */ /* 0x000fe200078e02ff */
[----:B------:R-:W-:Y:S01]  /*15190*/  SHF.R.S32.HI R8, RZ, 0x1f, R0 ;  /* 0x0000001fff087819 */ /* 0x000fe20000011400 */
        /* <DEDUP_REMOVED lines=28> */
[----:B--2---:R-:W-:-:S04]  /*15360*/  IADD3 R5, R15, R111, RZ ;  /* 0x0000006f0f057210 */ /* 0x004fc80007ffe0ff */
        /* <DEDUP_REMOVED lines=12> */
[----:B------:R-:W-:Y:S02]  /*15430*/  IADD3 R7, R9, R111, RZ ;  /* 0x0000006f09077210 */ /* 0x000fe40007ffe0ff */
        /* <DEDUP_REMOVED lines=9> */
.L_x_1789:
[----:B------:R-:W-:Y:S05]  /*154d0*/  BRA.DIV ~URZ, `(.L_x_1723) ;  /* 0x00004c327f007947 */ /* 0x000fea000b800000 */
[----:B------:R3:W4:Y:S02]  /*154e0*/  SHFL.IDX PT, R0, R15, RZ, 0x181f ;  /* 0x00181fff0f007589 */ /* 0x00072400000e0000 */
.L_x_1790:
[----:B------:R-:W-:Y:S01]  /*154f0*/  ISETP.GE.AND P0, PT, R7, R4, PT ;  /* 0x000000040700720c */ /* 0x000fe20003f06270 */
[----:B------:R-:W-:-:S12]  /*15500*/  BSSY B0, `(.L_x_1724) ;  /* 0x0000019000007945 */ /* 0x000fd80003800000 */
        /* <DEDUP_REMOVED lines=24> */
.L_x_1725:
[----:B------:R-:W-:Y:S05]  /*15690*/  BSYNC B0 ;  /* 0x0000000000007941 */ /* 0x000fea0003800000 */
.L_x_1724:
[----:B------:R-:W-:Y:S05]  /*156a0*/  BRA.DIV ~URZ, `(.L_x_1726) ;  /* 0x00004ac27f007947 */ /* 0x000fea000b800000 */
[----:B--2---:R2:W1:Y:S04]  /*156b0*/  SHFL.IDX PT, R6, R14, 0x1, 0x181f ;  /* 0x00381f000e067f89 */ /* 0x00446800000e0000 */
[----:B----4-:R2:W4:Y:S02]  /*156c0*/  SHFL.IDX PT, R0, R15, 0x1, 0x181f ;  /* 0x00381f000f007f89 */ /* 0x01052400000e0000 */
.L_x_1791:
        /* <DEDUP_REMOVED lines=27> */
.L_x_1728:
[----:B------:R-:W-:Y:S05]  /*15880*/  BSYNC B0 ;  /* 0x0000000000007941 */ /* 0x000fea0003800000 */
.L_x_1727:
[----:B------:R-:W-:Y:S05]  /*15890*/  BRA.DIV ~URZ, `(.L_x_1729) ;  /* 0x000049927f007947 */ /* 0x000fea000b800000 */
[----:B-1----:R1:W2:Y:S02]  /*158a0*/  SHFL.IDX PT, R6, R14, 0x2, 0x181f ;  /* 0x00581f000e067f89 */ /* 0x0022a400000e0000 */
.L_x_1792:
[----:B------:R-:W-:Y:S05]  /*158b0*/  BRA.DIV ~URZ, `(.L_x_1730) ;  /* 0x000049e27f007947 */ /* 0x000fea000b800000 */
[----:B----4-:R4:W1:Y:S02]  /*158c0*/  SHFL.IDX PT, R0, R15, 0x2, 0x181f ;  /* 0x00581f000f007f89 */ /* 0x01086400000e0000 */
.L_x_1793:
        /* <DEDUP_REMOVED lines=27> */
.L_x_1732:
[----:B------:R-:W-:Y:S05]  /*15a80*/  BSYNC B0 ;  /* 0x0000000000007941 */ /* 0x000fea0003800000 */
.L_x_1731:
[----:B------:R-:W-:Y:S05]  /*15a90*/  BRA.DIV ~URZ, `(.L_x_1733) ;  /* 0x000048627f007947 */ /* 0x000fea000b800000 */
[----:B--2---:R2:W3:Y:S04]  /*15aa0*/  SHFL.IDX PT, R6, R14, 0x3, 0x181f ;  /* 0x00781f000e067f89 */ /* 0x0044e800000e0000 */
[----:B-1----:R2:W1:Y:S02]  /*15ab0*/  SHFL.IDX PT, R0, R15, 0x3, 0x181f ;  /* 0x00781f000f007f89 */ /* 0x00246400000e0000 */
.L_x_1794:
        /* <DEDUP_REMOVED lines=8> */
[----:B------:R-:W3:Y:S01]  /*15b40*/  LDL R10, [R1+0x40] ;  /* 0x00004000010a7983 */ /* 0x000ee20000100800 */
[----:B-----5:R-:W-:-:S02]  /*15b50*/  ISETP.GE.AND P2, PT, R16, c[0x0][0x3c8], PT ;  /* 0x0000f20010007a0c */ /* 0x020fc40003f46270 */
[----:B--2---:R-:W-:Y:S02]  /*15b60*/  ISETP.GE.AND P1, PT, R13, c[0x0][0x3c8], PT ;  /* 0x0000f2000d007a0c */ /* 0x004fe40003f26270 */
[----:B----4-:R-:W-:-:S09]  /*15b70*/  ISETP.GE.AND P0, PT, R11, c[0x0][0x3c8], PT ;  /* 0x0000f2000b007a0c */ /* 0x010fd20003f06270 */
[CC--:B-1----:R-:W-:Y:S02]  /*15b80*/  @!P2 LEA R8, P5, R16.reuse, R0.reuse, 0x1 ;  /* 0x000000001008a211 */ /* 0x0c2fe400078a08ff */
[----:B------:R-:W-:Y:S02]  /*15b90*/  @!P1 LEA R4, P4, R13, R0, 0x1 ;  /* 0x000000000d049211 */ /* 0x000fe400078808ff */
[----:B------:R-:W-:Y:S02]  /*15ba0*/  @!P2 LEA.HI.X R9, R16, R6, R17, 0x1, P5 ;  /* 0x000000061009a211 */ /* 0x000fe400028f0c11 */
[----:B------:R-:W-:Y:S02]  /*15bb0*/  @!P0 LEA R2, P3, R11, R0, 0x1 ;  /* 0x000000000b028211 */ /* 0x000fe400078608ff */
[-C--:B---3--:R-:W-:Y:S02]  /*15bc0*/  @!P1 LEA.HI.X R5, R13, R6.reuse, R14, 0x1, P4 ;  /* 0x000000060d059211 */ /* 0x088fe400020f0c0e */
        /* <DEDUP_REMOVED lines=11> */
.L_x_1721:
        /* <DEDUP_REMOVED lines=34> */
.L_x_1795:
[----:B------:R-:W-:Y:S05]  /*15ea0*/  BRA.DIV ~URZ, `(.L_x_1736) ;  /* 0x000045827f007947 */ /* 0x000fea000b800000 */
[----:B------:R3:W4:Y:S02]  /*15eb0*/  SHFL.IDX PT, R0, R19, RZ, 0x1c1f ;  /* 0x001c1fff13007589 */ /* 0x00072400000e0000 */
.L_x_1796:
        /* <DEDUP_REMOVED lines=11> */
[----:B-----5:R-:W-:-:S02]  /*15f70*/  ISETP.GE.AND P1, PT, R115, c[0x0][0x3c8], PT ;  /* 0x0000f20073007a0c */ /* 0x020fc40003f26270 */
[----:B---3--:R-:W-:-:S11]  /*15f80*/  ISETP.GE.AND P0, PT, R13, c[0x0][0x3c8], PT ;  /* 0x0000f2000d007a0c */ /* 0x008fd60003f06270 */
[-C--:B------:R-:W-:Y:S02]  /*15f90*/  @!P1 LEA R8, P2, R115, R0.reuse, 0x2 ;  /* 0x0000000073089211 */ /* 0x080fe400078410ff */
[----:B------:R-:W-:Y:S02]  /*15fa0*/  @!P0 LEA R6, P5, R13, R0, 0x2 ;  /* 0x000000000d068211 */ /* 0x000fe400078a10ff */
[-C--:B----4-:R-:W-:Y:S02]  /*15fb0*/  @!P1 LEA.HI.X R9, R115, R4.reuse, R10, 0x2, P2 ;  /* 0x0000000473099211 */ /* 0x090fe400010f140a */
[----:B--2---:R-:W-:-:S03]  /*15fc0*/  @!P0 LEA.HI.X R7, R13, R4, R14, 0x2, P5 ;  /* 0x000000040d078211 */ /* 0x004fc600028f140e */
[----:B------:R2:W-:Y:S04]  /*15fd0*/  @!P1 ST.E.64 [R8.64], R24 ;  /* 0x0000001808009985 */ /* 0x0005e8000c101b06 */
[----:B------:R3:W-:Y:S04]  /*15fe0*/  @!P0 ST.E.64 [R6.64], R22 ;  /* 0x0000001606008985 */ /* 0x0007e8000c101b06 */
[----:B--2---:R-:W2:Y:S04]  /*15ff0*/  LDL R24, [R1+0x84] ;  /* 0x0000840001187983 */ /* 0x004ea80000100800 */
[----:B---3--:R-:W3:Y:S04]  /*16000*/  LDL R22, [R1+0x80] ;  /* 0x0000800001167983 */ /* 0x008ee80000100800 */
[----:B------:R-:W4:Y:S04]  /*16010*/  LDL R25, [R1+0x9c] ;  /* 0x00009c0001197983 */ /* 0x000f280000100800 */
[----:B------:R-:W5:Y:S01]  /*16020*/  LDL R23, [R1+0x98] ;  /* 0x0000980001177983 */ /* 0x000f620000100800 */
[----:B------:R-:W-:-:S04]  /*16030*/  IADD3 R2, R115, 0x18, RZ ;  /* 0x0000001873027810 */ /* 0x000fc80007ffe0ff */
[----:B------:R-:W-:Y:S02]  /*16040*/  ISETP.GE.AND P3, PT, R2, c[0x0][0x3c8], PT ;  /* 0x0000f20002007a0c */ /* 0x000fe40003f66270 */
[----:B------:R-:W-:Y:S02]  /*16050*/  ISETP.GE.AND P4, PT, R12, c[0x0][0x3c8], PT ;  /* 0x0000f2000c007a0c */ /* 0x000fe40003f86270 */
[----:B------:R-:W-:Y:S02]  /*16060*/  SHF.R.S32.HI R3, RZ, 0x1f, R2 ;  /* 0x0000001fff037819 */ /* 0x000fe40000011402 */
[----:B------:R-:W-:-:S07]  /*16070*/  IADD3 R5, R115, 0x20, RZ ;  /* 0x0000002073057810 */ /* 0x000fce0007ffe0ff */
[C---:B------:R-:W-:Y:S02]  /*16080*/  @!P3 LEA R10, P2, R2.reuse, R0, 0x2 ;  /* 0x00000000020ab211 */ /* 0x040fe400078410ff */
[----:B------:R-:W-:Y:S02]  /*16090*/  ISETP.GE.AND P6, PT, R5, c[0x0][0x3c8], PT ;  /* 0x0000f20005007a0c */ /* 0x000fe40003fc6270 */
[----:B------:R-:W-:Y:S02]  /*160a0*/  @!P3 LEA.HI.X R11, R2, R4, R3, 0x2, P2 ;  /* 0x00000004020bb211 */ /* 0x000fe400010f1403 */
[----:B------:R-:W-:Y:S02]  /*160b0*/  IADD3 R3, R115, 0x28, RZ ;  /* 0x0000002873037810 */ /* 0x000fe40007ffe0ff */
[----:B------:R-:W-:Y:S02]  /*160c0*/  SHF.R.S32.HI R6, RZ, 0x1f, R12 ;  /* 0x0000001fff067819 */ /* 0x000fe4000001140c */
[----:B------:R-:W-:-:S02]  /*160d0*/  ISETP.GE.AND P5, PT, R3, c[0x0][0x3c8], PT ;  /* 0x0000f20003007a0c */ /* 0x000fc40003fa6270 */
[C---:B------:R-:W-:Y:S02]  /*160e0*/  @!P4 LEA R8, P0, R12.reuse, R0, 0x2 ;  /* 0x000000000c08c211 */ /* 0x040fe400078010ff */
[----:B------:R-:W-:Y:S02]  /*160f0*/  IADD3 R2, R115, 0x30, RZ ;  /* 0x0000003073027810 */ /* 0x000fe40007ffe0ff */
[----:B------:R-:W-:Y:S02]  /*16100*/  @!P4 LEA.HI.X R9, R12, R4, R6, 0x2, P0 ;  /* 0x000000040c09c211 */ /* 0x000fe400000f1406 */
[----:B------:R-:W-:Y:S02]  /*16110*/  ISETP.GE.AND P2, PT, R2, c[0x0][0x3c8], PT ;  /* 0x0000f20002007a0c */ /* 0x000fe40003f46270 */
[----:B------:R-:W-:Y:S02]  /*16120*/  SHF.R.S32.HI R7, RZ, 0x1f, R5 ;  /* 0x0000001fff077819 */ /* 0x000fe40000011405 */
[----:B------:R-:W-:-:S02]  /*16130*/  @!P6 LEA R16, P0, R5, R0, 0x2 ;  /* 0x000000000510e211 */ /* 0x000fc400078010ff */
[----:B------:R-:W-:Y:S01]  /*16140*/  IADD3 R6, R115, 0x38, RZ ;  /* 0x0000003873067810 */ /* 0x000fe20007ffe0ff */
[----:B------:R1:W-:Y:S01]  /*16150*/  @!P4 ST.E.64 [R8.64], R28 ;  /* 0x0000001c0800c985 */ /* 0x0003e2000c101b06 */
[----:B------:R-:W-:Y:S02]  /*16160*/  @!P6 LEA.HI.X R17, R5, R4, R7, 0x2, P0 ;  /* 0x000000040511e211 */ /* 0x000fe400000f1407 */
[----:B------:R-:W-:Y:S01]  /*16170*/  ISETP.GE.AND P4, PT, R6, c[0x0][0x3c8], PT ;  /* 0x0000f20006007a0c */ /* 0x000fe20003f86270 */
[----:B------:R1:W-:Y:S01]  /*16180*/  @!P3 ST.E.64 [R10.64], R26 ;  /* 0x0000001a0a00b985 */ /* 0x0003e2000c101b06 */
[----:B------:R-:W-:Y:S02]  /*16190*/  IADD3 R5, R115, 0x40, RZ ;  /* 0x0000004073057810 */ /* 0x000fe40007ffe0ff */
[----:B------:R-:W-:Y:S02]  /*161a0*/  SHF.R.S32.HI R7, RZ, 0x1f, R2 ;  /* 0x0000001fff077819 */ /* 0x000fe40000011402 */
[----:B------:R-:W-:-:S04]  /*161b0*/  @!P2 LEA R14, P0, R2, R0, 0x2 ;  /* 0x00000000020ea211 */ /* 0x000fc800078010ff */
[----:B------:R-:W-:-:S03]  /*161c0*/  @!P2 LEA.HI.X R15, R2, R4, R7, 0x2, P0 ;  /* 0x00000004020fa211 */ /* 0x000fc600000f1407 */
[-C--:B------:R-:W-:Y:S02]  /*161d0*/  @!P4 LEA R12, P0, R6, R0.reuse, 0x2 ;  /* 0x00000000060cc211 */ /* 0x080fe400078010ff */
[----:B-1----:R-:W-:Y:S02]  /*161e0*/  SHF.R.S32.HI R8, RZ, 0x1f, R3 ;  /* 0x0000001fff087819 */ /* 0x002fe40000011403 */
[----:B------:R-:W-:-:S04]  /*161f0*/  @!P5 LEA R10, P1, R3, R0, 0x2 ;  /* 0x00000000030ad211 */ /* 0x000fc800078210ff */
[-C--:B------:R-:W-:Y:S02]  /*16200*/  @!P5 LEA.HI.X R11, R3, R4.reuse, R8, 0x2, P1 ;  /* 0x00000004030bd211 */ /* 0x080fe400008f1408 */
[----:B------:R-:W-:Y:S02]  /*16210*/  ISETP.GE.AND P1, PT, R5, c[0x0][0x3c8], PT ;  /* 0x0000f20005007a0c */ /* 0x000fe40003f26270 */
[----:B------:R-:W-:Y:S02]  /*16220*/  SHF.R.S32.HI R3, RZ, 0x1f, R6 ;  /* 0x0000001fff037819 */ /* 0x000fe40000011406 */
[----:B------:R-:W-:Y:S02]  /*16230*/  IADD3 R2, R115, 0x48, RZ ;  /* 0x0000004873027810 */ /* 0x000fe40007ffe0ff */
[----:B------:R-:W-:Y:S02]  /*16240*/  @!P4 LEA.HI.X R13, R6, R4, R3, 0x2, P0 ;  /* 0x00000004060dc211 */ /* 0x000fe400000f1403 */
[----:B------:R-:W-:Y:S01]  /*16250*/  SHF.R.S32.HI R3, RZ, 0x1f, R5 ;  /* 0x0000001fff037819 */ /* 0x000fe20000011405 */
[----:B------:R-:W-:Y:S04]  /*16260*/  @!P6 ST.E.64 [R16.64], R30 ;  /* 0x0000001e1000e985 */ /* 0x000fe8000c101b06 */
[----:B------:R-:W-:-:S02]  /*16270*/  @!P1 LEA R8, P0, R5, R0, 0x2 ;  /* 0x0000000005089211 */ /* 0x000fc400078010ff */
[----:B------:R-:W-:Y:S02]  /*16280*/  ISETP.GE.AND P6, PT, R2, c[0x0][0x3c8], PT ;  /* 0x0000f20002007a0c */ /* 0x000fe40003fc6270 */
[----:B------:R-:W-:Y:S02]  /*16290*/  @!P1 LEA.HI.X R9, R5, R4, R3, 0x2, P0 ;  /* 0x0000000405099211 */ /* 0x000fe400000f1403 */
[C---:B------:R-:W-:Y:S02]  /*162a0*/  IADD3 R5, R115.reuse, 0x50, RZ ;  /* 0x0000005073057810 */ /* 0x040fe40007ffe0ff */
[----:B------:R-:W-:Y:S02]  /*162b0*/  IADD3 R3, R115, 0x58, RZ ;  /* 0x0000005873037810 */ /* 0x000fe40007ffe0ff */
[----:B------:R-:W-:Y:S01]  /*162c0*/  ISETP.GE.AND P3, PT, R5, c[0x0][0x3c8], PT ;  /* 0x0000f20005007a0c */ /* 0x000fe20003f66270 */
[----:B------:R1:W-:Y:S04]  /*162d0*/  @!P5 ST.E.64 [R10.64], R34 ;  /* 0x000000220a00d985 */ /* 0x0003e8000c101b06 */
[----:B------:R-:W-:Y:S01]  /*162e0*/  @!P2 ST.E.64 [R14.64], R32 ;  /* 0x000000200e00a985 */ /* 0x000fe2000c101b06 */
[----:B------:R-:W-:-:S02]  /*162f0*/  ISETP.GE.AND P2, PT, R3, c[0x0][0x3c8], PT ;  /* 0x0000f20003007a0c */ /* 0x000fc40003f46270 */
[----:B------:R-:W-:Y:S02]  /*16300*/  SHF.R.S32.HI R6, RZ, 0x1f, R2 ;  /* 0x0000001fff067819 */ /* 0x000fe40000011402 */
[----:B------:R-:W-:Y:S01]  /*16310*/  IADD3 R7, R115, 0x60, RZ ;  /* 0x0000006073077810 */ /* 0x000fe20007ffe0ff */
[----:B------:R-:W-:Y:S03]  /*16320*/  @!P4 ST.E.64 [R12.64], R132 ;  /* 0x000000840c00c985 */ /* 0x000fe6000c101b06 */
[----:B------:R-:W-:Y:S01]  /*16330*/  ISETP.GE.AND P4, PT, R7, c[0x0][0x3c8], PT ;  /* 0x0000f20007007a0c */ /* 0x000fe20003f86270 */
[----:B------:R1:W-:Y:S02]  /*16340*/  @!P1 ST.E.64 [R8.64], R36 ;  /* 0x0000002408009985 */ /* 0x0003e4000c101b06 */
[----:B-1----:R-:W-:-:S04]  /*16350*/  @!P6 LEA R10, P0, R2, R0, 0x2 ;  /* 0x00000000020ae211 */ /* 0x002fc800078010ff */
[----:B------:R-:W-:Y:S02]  /*16360*/  @!P6 LEA.HI.X R11, R2, R4, R6, 0x2, P0 ;  /* 0x00000004020be211 */ /* 0x000fe400000f1406 */
[----:B------:R-:W-:Y:S02]  /*16370*/  IADD3 R2, R115, 0x68, RZ ;  /* 0x0000006873027810 */ /* 0x000fe40007ffe0ff */
[----:B------:R-:W-:Y:S02]  /*16380*/  SHF.R.S32.HI R6, RZ, 0x1f, R3 ;  /* 0x0000001fff067819 */ /* 0x000fe40000011403 */
[----:B------:R-:W-:Y:S02]  /*16390*/  SHF.R.S32.HI R9, RZ, 0x1f, R5 ;  /* 0x0000001fff097819 */ /* 0x000fe40000011405 */
[-C--:B------:R-:W-:Y:S02]  /*163a0*/  @!P3 LEA R8, P1, R5, R0.reuse, 0x2 ;  /* 0x000000000508b211 */ /* 0x080fe400078210ff */
[----:B------:R-:W-:-:S02]  /*163b0*/  @!P2 LEA R14, P0, R3, R0, 0x2 ;  /* 0x00000000030ea211 */ /* 0x000fc400078010ff */
[-C--:B------:R-:W-:Y:S02]  /*163c0*/  @!P3 LEA.HI.X R9, R5, R4.reuse, R9, 0x2, P1 ;  /* 0x000000040509b211 */ /* 0x080fe400008f1409 */
[----:B------:R-:W-:Y:S02]  /*163d0*/  ISETP.GE.AND P1, PT, R2, c[0x0][0x3c8], PT ;  /* 0x0000f20002007a0c */ /* 0x000fe40003f26270 */
[----:B------:R-:W-:Y:S02]  /*163e0*/  @!P2 LEA.HI.X R15, R3, R4, R6, 0x2, P0 ;  /* 0x00000004030fa211 */ /* 0x000fe400000f1406 */
[----:B------:R-:W-:Y:S02]  /*163f0*/  IADD3 R6, R115, 0x70, RZ ;  /* 0x0000007073067810 */ /* 0x000fe40007ffe0ff */
[----:B------:R-:W-:Y:S02]  /*16400*/  SHF.R.S32.HI R3, RZ, 0x1f, R7 ;  /* 0x0000001fff037819 */ /* 0x000fe40000011407 */
[----:B------:R-:W-:-:S02]  /*16410*/  @!P4 LEA R12, P0, R7, R0, 0x2 ;  /* 0x00000000070cc211 */ /* 0x000fc400078010ff */
[----:B------:R-:W-:Y:S02]  /*16420*/  ISETP.GE.AND P5, PT, R6, c[0x0][0x3c8], PT ;  /* 0x0000f20006007a0c */ /* 0x000fe40003fa6270 */
[----:B------:R-:W-:Y:S01]  /*16430*/  IADD3 R5, R115, 0x78, RZ ;  /* 0x0000007873057810 */ /* 0x000fe20007ffe0ff */
[----:B------:R1:W-:Y:S01]  /*16440*/  @!P6 ST.E.64 [R10.64], R40 ;  /* 0x000000280a00e985 */ /* 0x0003e2000c101b06 */
[----:B------:R-:W-:Y:S02]  /*16450*/  @!P4 LEA.HI.X R13, R7, R4, R3, 0x2, P0 ;  /* 0x00000004070dc211 */ /* 0x000fe400000f1403 */
[----:B------:R-:W-:Y:S01]  /*16460*/  SHF.R.S32.HI R3, RZ, 0x1f, R2 ;  /* 0x0000001fff037819 */ /* 0x000fe20000011402 */
[----:B------:R1:W-:Y:S01]  /*16470*/  @!P3 ST.E.64 [R8.64], R134 ;  /* 0x000000860800b985 */ /* 0x0003e2000c101b06 */
[----:B------:R-:W-:-:S03]  /*16480*/  ISETP.GE.AND P3, PT, R5, c[0x0][0x3c8], PT ;  /* 0x0000f20005007a0c */ /* 0x000fc60003f66270 */
[----:B------:R1:W-:Y:S04]  /*16490*/  @!P2 ST.E.64 [R14.64], R44 ;  /* 0x0000002c0e00a985 */ /* 0x0003e8000c101b06 */
[----:B------:R-:W-:Y:S01]  /*164a0*/  @!P4 ST.E.64 [R12.64], R52 ;  /* 0x000000340c00c985 */ /* 0x000fe2000c101b06 */
[----:B-1----:R-:W-:-:S04]  /*164b0*/  @!P1 LEA R10, P0, R2, R0, 0x2 ;  /* 0x00000000020a9211 */ /* 0x002fc800078010ff */
[----:B------:R-:W-:Y:S02]  /*164c0*/  @!P1 LEA.HI.X R11, R2, R4, R3, 0x2, P0 ;  /* 0x00000004020b9211 */ /* 0x000fe400000f1403 */
[----:B------:R-:W-:Y:S02]  /*164d0*/  IADD3 R3, R115, 0x80, RZ ;  /* 0x0000008073037810 */ /* 0x000fe40007ffe0ff */
[----:B------:R-:W-:Y:S02]  /*164e0*/  SHF.R.S32.HI R2, RZ, 0x1f, R6 ;  /* 0x0000001fff027819 */ /* 0x000fe40000011406 */
[C---:B------:R-:W-:Y:S02]  /*164f0*/  @!P5 LEA R16, P0, R6.reuse, R0, 0x2 ;  /* 0x000000000610d211 */ /* 0x040fe400078010ff */
[----:B------:R-:W-:Y:S02]  /*16500*/  ISETP.GE.AND P2, PT, R3, c[0x0][0x3c8], PT ;  /* 0x0000f20003007a0c */ /* 0x000fe40003f46270 */
[----:B------:R-:W-:Y:S01]  /*16510*/  IADD3 R8, R115, 0x88, RZ ;  /* 0x0000008873087810 */ /* 0x000fe20007ffe0ff */
[----:B------:R1:W-:Y:S01]  /*16520*/  @!P1 ST.E.64 [R10.64], R48 ;  /* 0x000000300a009985 */ /* 0x0003e2000c101b06 */
[----:B------:R-:W-:-:S02]  /*16530*/  @!P5 LEA.HI.X R17, R6, R4, R2, 0x2, P0 ;  /* 0x000000040611d211 */ /* 0x000fc400000f1402 */
[----:B------:R-:W-:Y:S02]  /*16540*/  ISETP.GE.AND P6, PT, R8, c[0x0][0x3c8], PT ;  /* 0x0000f20008007a0c */ /* 0x000fe40003fc6270 */
[----:B------:R-:W-:Y:S02]  /*16550*/  SHF.R.S32.HI R6, RZ, 0x1f, R5 ;  /* 0x0000001fff067819 */ /* 0x000fe40000011405 */
[----:B------:R-:W-:Y:S02]  /*16560*/  IADD3 R2, R115, 0x90, RZ ;  /* 0x0000009073027810 */ /* 0x000fe40007ffe0ff */
[----:B------:R-:W-:Y:S02]  /*16570*/  SHF.R.S32.HI R7, RZ, 0x1f, R3 ;  /* 0x0000001fff077819 */ /* 0x000fe40000011403 */
[----:B------:R-:W-:-:S04]  /*16580*/  @!P2 LEA R14, P0, R3, R0, 0x2 ;  /* 0x00000000030ea211 */ /* 0x000fc800078010ff */
[----:B------:R-:W-:Y:S02]  /*16590*/  @!P2 LEA.HI.X R15, R3, R4, R7, 0x2, P0 ;  /* 0x00000004030fa211 */ /* 0x000fe400000f1407 */
[----:B-1----:R-:W-:-:S04]  /*165a0*/  @!P3 LEA R10, P1, R5, R0, 0x2 ;  /* 0x00000000050ab211 */ /* 0x002fc800078210ff */
[----:B------:R-:W-:Y:S02]  /*165b0*/  @!P3 LEA.HI.X R11, R5, R4, R6, 0x2, P1 ;  /* 0x00000004050bb211 */ /* 0x000fe400008f1406 */
[----:B------:R-:W-:Y:S02]  /*165c0*/  ISETP.GE.AND P1, PT, R2, c[0x0][0x3c8], PT ;  /* 0x0000f20002007a0c */ /* 0x000fe40003f26270 */
[----:B------:R-:W-:Y:S02]  /*165d0*/  SHF.R.S32.HI R3, RZ, 0x1f, R8 ;  /* 0x0000001fff037819 */ /* 0x000fe40000011408 */
[C---:B------:R-:W-:Y:S02]  /*165e0*/  @!P6 LEA R12, P0, R8.reuse, R0, 0x2 ;  /* 0x00000000080ce211 */ /* 0x040fe400078010ff */
[----:B------:R-:W-:Y:S01]  /*165f0*/  IADD3 R7, R115, 0x98, RZ ;  /* 0x0000009873077810 */ /* 0x000fe20007ffe0ff */
[----:B------:R-:W-:Y:S01]  /*16600*/  @!P5 ST.E.64 [R16.64], R56 ;  /* 0x000000381000d985 */ /* 0x000fe2000c101b06 */
[----:B------:R-:W-:-:S02]  /*16610*/  @!P6 LEA.HI.X R13, R8, R4, R3, 0x2, P0 ;  /* 0x00000004080de211 */ /* 0x000fc400000f1403 */
[----:B------:R-:W-:Y:S02]  /*16620*/  ISETP.GE.AND P5, PT, R7, c[0x0][0x3c8], PT ;  /* 0x0000f20007007a0c */ /* 0x000fe40003fa6270 */
[----:B------:R-:W-:Y:S02]  /*16630*/  SHF.R.S32.HI R3, RZ, 0x1f, R2 ;  /* 0x0000001fff037819 */ /* 0x000fe40000011402 */
[C---:B------:R-:W-:Y:S02]  /*16640*/  @!P1 LEA R8, P0, R2.reuse, R0, 0x2 ;  /* 0x0000000002089211 */ /* 0x040fe400078010ff */
[C---:B------:R-:W-:Y:S02]  /*16650*/  IADD3 R6, R115.reuse, 0xa0, RZ ;  /* 0x000000a073067810 */ /* 0x040fe40007ffe0ff */
[----:B------:R-:W-:Y:S01]  /*16660*/  IADD3 R5, R115, 0xa8, RZ ;  /* 0x000000a873057810 */ /* 0x000fe20007ffe0ff */
[----:B------:R1:W-:Y:S01]  /*16670*/  @!P3 ST.E.64 [R10.64], R64 ;  /* 0x000000400a00b985 */ /* 0x0003e2000c101b06 */
[----:B------:R-:W-:-:S02]  /*16680*/  @!P1 LEA.HI.X R9, R2, R4, R3, 0x2, P0 ;  /* 0x0000000402099211 */ /* 0x000fc400000f1403 */
[----:B------:R-:W-:Y:S02]  /*16690*/  ISETP.GE.AND P3, PT, R6, c[0x0][0x3c8], PT ;  /* 0x0000f20006007a0c */ /* 0x000fe40003f66270 */
[----:B------:R-:W-:Y:S02]  /*166a0*/  ISETP.GE.AND P4, PT, R5, c[0x0][0x3c8], PT ;  /* 0x0000f20005007a0c */ /* 0x000fe40003f86270 */
[----:B------:R-:W-:Y:S01]  /*166b0*/  IADD3 R3, R115, 0xb0, RZ ;  /* 0x000000b073037810 */ /* 0x000fe20007ffe0ff */
[----:B------:R2:W-:Y:S04]  /*166c0*/  @!P2 ST.E.64 [R14.64], R60 ;  /* 0x0000003c0e00a985 */ /* 0x0005e8000c101b06 */
[----:B------:R-:W-:Y:S01]  /*166d0*/  @!P6 ST.E.64 [R12.64], R72 ;  /* 0x000000480c00e985 */ /* 0x000fe2000c101b06 */
[----:B------:R-:W-:-:S02]  /*166e0*/  ISETP.GE.AND P6, PT, R3, c[0x0][0x3c8], PT ;  /* 0x0000f20003007a0c */ /* 0x000fc40003fc6270 */
[----:B------:R-:W-:Y:S01]  /*166f0*/  SHF.R.S32.HI R2, RZ, 0x1f, R7 ;  /* 0x0000001fff027819 */ /* 0x000fe20000011407 */
[----:B------:R3:W-:Y:S01]  /*16700*/  @!P1 ST.E.64 [R8.64], R68 ;  /* 0x0000004408009985 */ /* 0x0007e2000c101b06 */
[-C--:B-1----:R-:W-:Y:S02]  /*16710*/  @!P3 LEA R10, P1, R6, R0.reuse, 0x2 ;  /* 0x00000000060ab211 */ /* 0x082fe400078210ff */
[----:B--2---:R-:W-:-:S04]  /*16720*/  @!P5 LEA R14, P0, R7, R0, 0x2 ;  /* 0x00000000070ed211 */ /* 0x004fc800078010ff */
[----:B------:R-:W-:Y:S02]  /*16730*/  @!P5 LEA.HI.X R15, R7, R4, R2, 0x2, P0 ;  /* 0x00000004070fd211 */ /* 0x000fe400000f1402 */
[----:B------:R-:W-:Y:S02]  /*16740*/  SHF.R.S32.HI R7, RZ, 0x1f, R5 ;  /* 0x0000001fff077819 */ /* 0x000fe40000011405 */
[----:B---3--:R-:W-:Y:S02]  /*16750*/  SHF.R.S32.HI R8, RZ, 0x1f, R6 ;  /* 0x0000001fff087819 */ /* 0x008fe40000011406 */
[----:B------:R-:W-:Y:S02]  /*16760*/  @!P4 LEA R12, P0, R5, R0, 0x2 ;  /* 0x00000000050cc211 */ /* 0x000fe400078010ff */
[----:B------:R-:W-:Y:S02]  /*16770*/  IADD3 R2, R115, 0xb8, RZ ;  /* 0x000000b873027810 */ /* 0x000fe40007ffe0ff */
[----:B------:R-:W-:-:S02]  /*16780*/  @!P3 LEA.HI.X R11, R6, R4, R8, 0x2, P1 ;  /* 0x00000004060bb211 */ /* 0x000fc400008f1408 */
[----:B------:R-:W-:Y:S02]  /*16790*/  @!P4 LEA.HI.X R13, R5, R4, R7, 0x2, P0 ;  /* 0x00000004050dc211 */ /* 0x000fe400000f1407 */
[----:B------:R-:W-:Y:S02]  /*167a0*/  ISETP.GE.AND P1, PT, R2, c[0x0][0x3c8], PT ;  /* 0x0000f20002007a0c */ /* 0x000fe40003f26270 */
[----:B------:R-:W-:Y:S02]  /*167b0*/  SHF.R.S32.HI R5, RZ, 0x1f, R3 ;  /* 0x0000001fff057819 */ /* 0x000fe40000011403 */
[----:B------:R-:W-:-:S04]  /*167c0*/  @!P6 LEA R8, P0, R3, R0, 0x2 ;  /* 0x000000000308e211 */ /* 0x000fc800078010ff */
[----:B------:R-:W-:Y:S02]  /*167d0*/  @!P6 LEA.HI.X R9, R3, R4, R5, 0x2, P0 ;  /* 0x000000040309e211 */ /* 0x000fe400000f1405 */
[----:B------:R-:W-:Y:S01]  /*167e0*/  IADD3 R3, R115, 0xc0, RZ ;  /* 0x000000c073037810 */ /* 0x000fe20007ffe0ff */
[----:B------:R1:W-:Y:S03]  /*167f0*/  @!P5 ST.E.64 [R14.64], R76 ;  /* 0x0000004c0e00d985 */ /* 0x0003e6000c101b06 */
[----:B------:R-:W-:Y:S02]  /*16800*/  ISETP.GE.AND P2, PT, R3, c[0x0][0x3c8], PT ;  /* 0x0000f20003007a0c */ /* 0x000fe40003f46270 */
[----:B------:R-:W-:Y:S02]  /*16810*/  SHF.R.S32.HI R5, RZ, 0x1f, R2 ;  /* 0x0000001fff057819 */ /* 0x000fe40000011402 */
[----:B------:R-:W-:Y:S01]  /*16820*/  IADD3 R6, R115, 0xc8, RZ ;  /* 0x000000c873067810 */ /* 0x000fe20007ffe0ff */
[----:B------:R-:W-:Y:S01]  /*16830*/  @!P3 ST.E.64 [R10.64], R136 ;  /* 0x000000880a00b985 */ /* 0x000fe2000c101b06 */
[----:B------:R-:W-:-:S03]  /*16840*/  SHF.R.S32.HI R7, RZ, 0x1f, R3 ;  /* 0x0000001fff077819 */ /* 0x000fc60000011403 */
[----:B------:R2:W-:Y:S04]  /*16850*/  @!P4 ST.E.64 [R12.64], R80 ;  /* 0x000000500c00c985 */ /* 0x0005e8000c101b06 */
[----:B------:R3:W-:Y:S01]  /*16860*/  @!P6 ST.E.64 [R8.64], R88 ;  /* 0x000000580800e985 */ /* 0x0007e2000c101b06 */
[----:B-1----:R-:W-:-:S04]  /*16870*/  @!P1 LEA R14, P0, R2, R0, 0x2 ;  /* 0x00000000020e9211 */ /* 0x002fc800078010ff */
[----:B------:R-:W-:Y:S02]  /*16880*/  @!P1 LEA.HI.X R15, R2, R4, R5, 0x2, P0 ;  /* 0x00000004020f9211 */ /* 0x000fe400000f1405 */
[----:B------:R-:W-:Y:S02]  /*16890*/  IADD3 R5, R115, 0xd0, RZ ;  /* 0x000000d073057810 */ /* 0x000fe40007ffe0ff */
[----:B------:R-:W-:Y:S02]  /*168a0*/  ISETP.GE.AND P1, PT, R6, c[0x0][0x3c8], PT ;  /* 0x0000f20006007a0c */ /* 0x000fe40003f26270 */
[----:B------:R-:W-:Y:S02]  /*168b0*/  ISETP.GE.AND P5, PT, R5, c[0x0][0x3c8], PT ;  /* 0x0000f20005007a0c */ /* 0x000fe40003fa6270 */
[----:B--2---:R-:W-:Y:S02]  /*168c0*/  @!P2 LEA R12, P0, R3, R0, 0x2 ;  /* 0x00000000030ca211 */ /* 0x004fe400078010ff */
[----:B------:R-:W-:-:S02]  /*168d0*/  ISETP.GE.AND P6, PT, R2, c[0x0][0x3c8], PT ;  /* 0x0000f20002007a0c */ /* 0x000fc40003fc6270 */
[----:B------:R-:W-:Y:S02]  /*168e0*/  @!P2 LEA.HI.X R13, R3, R4, R7, 0x2, P0 ;  /* 0x00000004030da211 */ /* 0x000fe400000f1407 */
[----:B------:R-:W-:-:S04]  /*168f0*/  IADD3 R3, R115, 0xd8, RZ ;  /* 0x000000d873037810 */ /* 0x000fc80007ffe0ff */
[----:B------:R-:W-:Y:S02]  /*16900*/  ISETP.GE.AND P4, PT, R3, c[0x0][0x3c8], PT ;  /* 0x0000f20003007a0c */ /* 0x000fe40003f86270 */
[----:B---3--:R-:W-:Y:S02]  /*16910*/  SHF.R.S32.HI R9, RZ, 0x1f, R6 ;  /* 0x0000001fff097819 */ /* 0x008fe40000011406 */
[CC--:B------:R-:W-:Y:S02]  /*16920*/  @!P1 LEA R8, P0, R6.reuse, R0.reuse, 0x2 ;  /* 0x0000000006089211 */ /* 0x0c0fe400078010ff */
[----:B------:R-:W-:Y:S02]  /*16930*/  SHF.R.S32.HI R7, RZ, 0x1f, R5 ;  /* 0x0000001fff077819 */ /* 0x000fe40000011405 */
[----:B------:R-:W-:Y:S01]  /*16940*/  @!P5 LEA R10, P3, R5, R0, 0x2 ;  /* 0x00000000050ad211 */ /* 0x000fe200078610ff */
[----:B------:R-:W-:Y:S01]  /*16950*/  @!P6 ST.E.64 [R14.64], R144 ;  /* 0x000000900e00e985 */ /* 0x000fe2000c101b06 */
[----:B------:R-:W-:-:S02]  /*16960*/  @!P1 LEA.HI.X R9, R6, R4, R9, 0x2, P0 ;  /* 0x0000000406099211 */ /* 0x000fc400000f1409 */
[----:B------:R-:W-:Y:S01]  /*16970*/  @!P5 LEA.HI.X R11, R5, R4, R7, 0x2, P3 ;  /* 0x00000004050bd211 */ /* 0x000fe200018f1407 */
[----:B------:R-:W-:Y:S01]  /*16980*/  @!P2 ST.E.64 [R12.64], R140 ;  /* 0x0000008c0c00a985 */ /* 0x000fe2000c101b06 */
[----:B------:R-:W-:Y:S02]  /*16990*/  ISETP.GE.AND P3, PT, R111, c[0x0][0x3c8], PT ;  /* 0x0000f2006f007a0c */ /* 0x000fe40003f66270 */
[----:B------:R-:W-:Y:S01]  /*169a0*/  ISETP.GE.AND P2, PT, R24, c[0x0][0x3c8], PT ;  /* 0x0000f20018007a0c */ /* 0x000fe20003f46270 */
[----:B------:R1:W-:Y:S01]  /*169b0*/  @!P1 ST.E.64 [R8.64], R92 ;  /* 0x0000005c08009985 */ /* 0x0003e2000c101b06 */
[----:B------:R-:W-:Y:S02]  /*169c0*/  SHF.R.S32.HI R5, RZ, 0x1f, R3 ;  /* 0x0000001fff057819 */ /* 0x000fe40000011403 */
[----:B------:R-:W-:Y:S02]  /*169d0*/  @!P4 LEA R2, P6, R3, R0, 0x2 ;  /* 0x000000000302c211 */ /* 0x000fe400078c10ff */
[----:B------:R-:W-:-:S02]  /*169e0*/  ISETP.GE.AND P1, PT, R22, c[0x0][0x3c8], PT ;  /* 0x0000f20016007a0c */ /* 0x000fc40003f26270 */
[----:B------:R-:W-:Y:S02]  /*169f0*/  ISETP.GE.AND P0, PT, R20, c[0x0][0x3c8], PT ;  /* 0x0000f20014007a0c */ /* 0x000fe40003f06270 */
[----:B------:R-:W-:Y:S01]  /*16a00*/  @!P4 LEA.HI.X R3, R3, R4, R5, 0x2, P6 ;  /* 0x000000040303c211 */ /* 0x000fe200030f1405 */
[----:B------:R2:W-:Y:S04]  /*16a10*/  @!P5 ST.E.64 [R10.64], R96 ;  /* 0x000000600a00d985 */ /* 0x0005e8000c101b06 */
[----:B------:R3:W-:Y:S01]  /*16a20*/  @!P4 ST.E.64 [R2.64], R100 ;  /* 0x000000640200c985 */ /* 0x0007e2000c101b06 */
[----:B-1----:R-:W-:-:S04]  /*16a30*/  @!P2 LEA R8, P4, R24, R0, 0x2 ;  /* 0x000000001808a211 */ /* 0x002fc800078810ff */
[----:B----4-:R-:W-:Y:S02]  /*16a40*/  @!P2 LEA.HI.X R9, R24, R4, R25, 0x2, P4 ;  /* 0x000000041809a211 */ /* 0x010fe400020f1419 */
[----:B--2---:R-:W-:-:S04]  /*16a50*/  @!P3 LEA R10, P5, R111, R0, 0x2 ;  /* 0x000000006f0ab211 */ /* 0x004fc800078a10ff */
[----:B------:R-:W-:Y:S02]  /*16a60*/  @!P3 LEA.HI.X R11, R111, R4, R114, 0x2, P5 ;  /* 0x000000046f0bb211 */ /* 0x000fe400028f1472 */
[-C--:B------:R-:W-:Y:S02]  /*16a70*/  @!P1 LEA R6, P5, R22, R0.reuse, 0x2 ;  /* 0x0000000016069211 */ /* 0x080fe400078a10ff */
[----:B---3--:R-:W-:Y:S02]  /*16a80*/  @!P0 LEA R2, P4, R20, R0, 0x2 ;  /* 0x0000000014028211 */ /* 0x008fe400078810ff */
[-C--:B-----5:R-:W-:Y:S02]  /*16a90*/  @!P1 LEA.HI.X R7, R22, R4.reuse, R23, 0x2, P5 ;  /* 0x0000000416079211 */ /* 0x0a0fe400028f1417 */
[----:B------:R-:W-:Y:S01]  /*16aa0*/  @!P0 LEA.HI.X R3, R20, R4, R21, 0x2, P4 ;  /* 0x0000000414038211 */ /* 0x000fe200020f1415 */
[----:B------:R1:W-:Y:S04]  /*16ab0*/  @!P3 ST.E.64 [R10.64], R116 ;  /* 0x000000740a00b985 */ /* 0x0003e8000c101b06 */
[----:B------:R1:W-:Y:S04]  /*16ac0*/  @!P2 ST.E.64 [R8.64], R108 ;  /* 0x0000006c0800a985 */ /* 0x0003e8000c101b06 */
[----:B------:R1:W-:Y:S04]  /*16ad0*/  @!P1 ST.E.64 [R6.64], R104 ;  /* 0x0000006806009985 */ /* 0x0003e8000c101b06 */
[----:B------:R1:W-:Y:S02]  /*16ae0*/  @!P0 ST.E.64 [R2.64], R84 ;  /* 0x0000005402008985 */ /* 0x0003e4000c101b06 */
.L_x_1738:
[----:B------:R-:W-:Y:S05]  /*16af0*/  BSYNC B0 ;  /* 0x0000000000007941 */ /* 0x000fea0003800000 */
.L_x_1737:
[----:B------:R-:W-:Y:S05]  /*16b00*/  BRA.DIV ~URZ, `(.L_x_1739) ;  /* 0x000039827f007947 */ /* 0x000fea000b800000 */
[----:B--2---:R2:W1:Y:S04]  /*16b10*/  SHFL.IDX PT, R4, R18, 0x1, 0x1c1f ;  /* 0x003c1f0012047f89 */ /* 0x00446800000e0000 */
[----:B----4-:R2:W4:Y:S02]  /*16b20*/  SHFL.IDX PT, R0, R19, 0x1, 0x1c1f ;  /* 0x003c1f0013007f89 */ /* 0x01052400000e0000 */
.L_x_1797:
[----:B-1----:R-:W5:Y:S02]  /*16b30*/  LDL R2, [R1+0x1c] ;  /* 0x00001c0001027983 */ /* 0x002f640000100800 */
[----:B-----5:R-:W-:-:S13]  /*16b40*/  LOP3.LUT P0, RZ, R2, 0x2, RZ, 0xc0, !PT ;  /* 0x0000000202ff7812 */ /* 0x020fda000780c0ff */
[----:B------:R-:W-:Y:S05]  /*16b50*/  @P0 BRA `(.L_x_1734) ;  /* 0x00001bf000000947 */ /* 0x000fea0003800000 */
[----:B------:R-:W5:Y:S04]  /*16b60*/  LDL R27, [R1+0x4] ;  /* 0x00000400011b7983 */ /* 0x000f680000100800 */
[----:B--2---:R-:W2:Y:S04]  /*16b70*/  LDL R13, [R1+0x8c] ;  /* 0x00008c00010d7983 */ /* 0x004ea80000100800 */
[----:B---3--:R-:W3:Y:S04]  /*16b80*/  LDL R8, [R1+0xa8] ;  /* 0x0000a80001087983 */ /* 0x008ee80000100800 */
[----:B----4-:R-:W4:Y:S04]  /*16b90*/  LDL R12, [R1+0x78] ;  /* 0x00007800010c7983 */ /* 0x010f280000100800 */
[----:B------:R-:W3:Y:S04]  /*16ba0*/  LDL R14, [R1+0xa4] ;  /* 0x0000a400010e7983 */ /* 0x000ee80000100800 */
[----:B------:R-:W3:Y:S04]  /*16bb0*/  LDL R25, [R1+0x88] ;  /* 0x0000880001197983 */ /* 0x000ee80000100800 */
[----:B------:R-:W3:Y:S04]  /*16bc0*/  LDL R23, [R1+0x84] ;  /* 0x0000840001177983 */ /* 0x000ee80000100800 */
[----:B------:R-:W3:Y:S04]  /*16bd0*/  LDL R21, [R1+0x80] ;  /* 0x0000800001157983 */ /* 0x000ee80000100800 */
[----:B------:R-:W3:Y:S04]  /*16be0*/  LDL R26, [R1+0xa0] ;  /* 0x0000a000011a7983 */ /* 0x000ee80000100800 */
[----:B------:R-:W3:Y:S04]  /*16bf0*/  LDL R24, [R1+0x9c] ;  /* 0x00009c0001187983 */ /* 0x000ee80000100800 */
[----:B------:R-:W3:Y:S04]  /*16c00*/  LDL R22, [R1+0x98] ;  /* 0x0000980001167983 */ /* 0x000ee80000100800 */
[----:B------:R-:W3:Y:S01]  /*16c10*/  LDL R20, [R1+0x7c] ;  /* 0x00007c0001147983 */ /* 0x000ee20000100800 */
[----:B-----5:R-:W-:-:S02]  /*16c20*/  ISETP.GE.AND P0, PT, R27, c[0x0][0x3c8], PT ;  /* 0x0000f2001b007a0c */ /* 0x020fc40003f06270 */
[----:B------:R-:W-:-:S04]  /*16c30*/  IADD3 R2, R27, 0x18, RZ ;  /* 0x000000181b027810 */ /* 0x000fc80007ffe0ff */
[----:B------:R-:W-:Y:S02]  /*16c40*/  ISETP.GE.AND P5, PT, R2, c[0x0][0x3c8], PT ;  /* 0x0000f20002007a0c */ /* 0x000fe40003fa6270 */
[----:B--2---:R-:W-:-:S05]  /*16c50*/  ISETP.GE.AND P2, PT, R13, c[0x0][0x3c8], PT ;  /* 0x0000f2000d007a0c */ /* 0x004fca0003f46270 */
[C---:B------:R-:W-:Y:S02]  /*16c60*/  @!P0 LEA R6, P1, R27.reuse, R0, 0x2 ;  /* 0x000000001b068211 */ /* 0x040fe400078210ff */
[----:B----4-:R-:W-:Y:S02]  /*16c70*/  ISETP.GE.AND P4, PT, R12, c[0x0][0x3c8], PT ;  /* 0x0000f2000c007a0c */ /* 0x010fe40003f86270 */
[C---:B---3--:R-:W-:Y:S02]  /*16c80*/  @!P0 LEA.HI.X R7, R27.reuse, R4, R8, 0x2, P1 ;  /* 0x000000041b078211 */ /* 0x048fe400008f1408 */
[----:B------:R-:W-:Y:S02]  /*16c90*/  IADD3 R5, R27, 0x20, RZ ;  /* 0x000000201b057810 */ /* 0x000fe40007ffe0ff */
[----:B------:R-:W-:Y:S01]  /*16ca0*/  SHF.R.S32.HI R3, RZ, 0x1f, R2 ;  /* 0x0000001fff037819 */ /* 0x000fe20000011402 */
[----:B------:R1:W-:Y:S01]  /*16cb0*/  @!P0 ST.E.64 [R6.64], R112 ;  /* 0x0000007006008985 */ /* 0x0003e2000c101b06 */
[----:B------:R-:W-:-:S02]  /*16cc0*/  ISETP.GE.AND P3, PT, R5, c[0x0][0x3c8], PT ;  /* 0x0000f20005007a0c */ /* 0x000fc40003f66270 */
[----:B------:R-:W-:-:S04]  /*16cd0*/  @!P5 LEA R16, P1, R2, R0, 0x2 ;  /* 0x000000000210d211 */ /* 0x000fc800078210ff */
[----:B------:R-:W-:Y:S02]  /*16ce0*/  @!P5 LEA.HI.X R17, R2, R4, R3, 0x2, P1 ;  /* 0x000000040211d211 */ /* 0x000fe400008f1403 */
[----:B------:R-:W-:Y:S02]  /*16cf0*/  IADD3 R3, R27, 0x30, RZ ;  /* 0x000000301b037810 */ /* 0x000fe40007ffe0ff */
[-C--:B------:R-:W-:Y:S02]  /*16d00*/  @!P2 LEA R10, P1, R13, R0.reuse, 0x2 ;  /* 0x000000000d0aa211 */ /* 0x080fe400078210ff */
[----:B------:R-:W-:Y:S02]  /*16d10*/  @!P4 LEA R8, P0, R12, R0, 0x2 ;  /* 0x000000000c08c211 */ /* 0x000fe400078010ff */
[----:B------:R-:W-:Y:S02]  /*16d20*/  ISETP.GE.AND P5, PT, R3, c[0x0][0x3c8], PT ;  /* 0x0000f20003007a0c */ /* 0x000fe40003fa6270 */
[----:B------:R-:W-:-:S02]  /*16d30*/  @!P2 LEA.HI.X R11, R13, R4, R14, 0x2, P1 ;  /* 0x000000040d0ba211 */ /* 0x000fc400008f140e */
[----:B-1----:R-:W-:-:S04]  /*16d40*/  IADD3 R7, R27, 0x28, RZ ;  /* 0x000000281b077810 */ /* 0x002fc80007ffe0ff */
[----:B------:R-:W-:Y:S02]  /*16d50*/  ISETP.GE.AND P6, PT, R7, c[0x0][0x3c8], PT ;  /* 0x0000f20007007a0c */ /* 0x000fe40003fc6270 */
[----:B------:R-:W-:-:S04]  /*16d60*/  SHF.R.S32.HI R6, RZ, 0x1f, R12 ;  /* 0x0000001fff067819 */ /* 0x000fc8000001140c */
[----:B------:R-:W-:Y:S02]  /*16d70*/  @!P4 LEA.HI.X R9, R12, R4, R6, 0x2, P0 ;  /* 0x000000040c09c211 */ /* 0x000fe400000f1406 */
[----:B------:R-:W-:Y:S02]  /*16d80*/  SHF.R.S32.HI R12, RZ, 0x1f, R5 ;  /* 0x0000001fff0c7819 */ /* 0x000fe40000011405 */
[C---:B------:R-:W-:Y:S01]  /*16d90*/  @!P3 LEA R14, P0, R5.reuse, R0, 0x2 ;  /* 0x00000000050eb211 */ /* 0x040fe200078010ff */
[----:B------:R-:W-:Y:S01]  /*16da0*/  @!P2 ST.E.64 [R10.64], R124 ;  /* 0x0000007c0a00a985 */ /* 0x000fe2000c101b06 */
[----:B------:R-:W-:Y:S02]  /*16db0*/  ISETP.GE.AND P2, PT, R2, c[0x0][0x3c8], PT ;  /* 0x0000f20002007a0c */ /* 0x000fe40003f46270 */
[----:B------:R-:W-:Y:S01]  /*16dc0*/  @!P3 LEA.HI.X R15, R5, R4, R12, 0x2, P0 ;  /* 0x00000004050fb211 */ /* 0x000fe200000f140c */
[----:B------:R1:W-:Y:S01]  /*16dd0*/  @!P4 ST.E.64 [R8.64], R120 ;  /* 0x000000780800c985 */ /* 0x0003e2000c101b06 */
[----:B------:R-:W-:-:S02]  /*16de0*/  @!P6 LEA R12, P1, R7, R0, 0x2 ;  /* 0x00000000070ce211 */ /* 0x000fc400078210ff */
[----:B------:R-:W-:Y:S02]  /*16df0*/  IADD3 R6, R27, 0x38, RZ ;  /* 0x000000381b067810 */ /* 0x000fe40007ffe0ff */
[----:B------:R-:W-:Y:S02]  /*16e00*/  @!P5 LEA R18, P0, R3, R0, 0x2 ;  /* 0x000000000312d211 */ /* 0x000fe400078010ff */
[----:B------:R-:W-:Y:S02]  /*16e10*/  ISETP.GE.AND P3, PT, R6, c[0x0][0x3c8], PT ;  /* 0x0000f20006007a0c */ /* 0x000fe40003f66270 */
[----:B------:R-:W-:Y:S01]  /*16e20*/  IADD3 R2, R27, 0x48, RZ ;  /* 0x000000481b027810 */ /* 0x000fe20007ffe0ff */
[----:B------:R2:W-:Y:S01]  /*16e30*/  @!P2 ST.E.64 [R16.64], R128 ;  /* 0x000000801000a985 */ /* 0x0005e2000c101b06 */
[----:B------:R-:W-:Y:S02]  /*16e40*/  ISETP.GE.AND P2, PT, R5, c[0x0][0x3c8], PT ;  /* 0x0000f20005007a0c */ /* 0x000fe40003f46270 */
[----:B------:R-:W-:-:S02]  /*16e50*/  ISETP.GE.AND P4, PT, R2, c[0x0][0x3c8], PT ;  /* 0x0000f20002007a0c */ /* 0x000fc40003f86270 */
[----:B-1----:R-:W-:-:S04]  /*16e60*/  SHF.R.S32.HI R9, RZ, 0x1f, R7 ;  /* 0x0000001fff097819 */ /* 0x002fc80000011407 */
[----:B------:R-:W-:Y:S02]  /*16e70*/  @!P6 LEA.HI.X R13, R7, R4, R9, 0x2, P1 ;  /* 0x00000004070de211 */ /* 0x000fe400008f1409 */
[----:B------:R-:W-:Y:S02]  /*16e80*/  ISETP.GE.AND P1, PT, R3, c[0x0][0x3c8], PT ;  /* 0x0000f20003007a0c */ /* 0x000fe40003f26270 */
[----:B------:R-:W-:-:S04]  /*16e90*/  IADD3 R8, R27, 0x40, RZ ;  /* 0x000000401b087810 */ /* 0x000fc80007ffe0ff */
[----:B------:R-:W-:Y:S02]  /*16ea0*/  ISETP.GE.AND P5, PT, R8, c[0x0][0x3c8], PT ;  /* 0x0000f20008007a0c */ /* 0x000fe40003fa6270 */
[----:B------:R-:W-:-:S05]  /*16eb0*/  SHF.R.S32.HI R10, RZ, 0x1f, R3 ;  /* 0x0000001fff0a7819 */ /* 0x000fca0000011403 */
[----:B------:R-:W-:Y:S02]  /*16ec0*/  @!P1 LEA.HI.X R19, R3, R4, R10, 0x2, P0 ;  /* 0x0000000403139211 */ /* 0x000fe400000f140a */
[----:B------:R-:W-:Y:S02]  /*16ed0*/  SHF.R.S32.HI R3, RZ, 0x1f, R6 ;  /* 0x0000001fff037819 */ /* 0x000fe40000011406 */
[C---:B------:R-:W-:Y:S02]  /*16ee0*/  @!P3 LEA R10, P0, R6.reuse, R0, 0x2 ;  /* 0x00000000060ab211 */ /* 0x040fe400078010ff */
[----:B------:R-:W-:Y:S02]  /*16ef0*/  IADD3 R5, R27, 0x50, RZ ;  /* 0x000000501b057810 */ /* 0x000fe40007ffe0ff */
[----:B------:R-:W-:Y:S02]  /*16f00*/  @!P3 LEA.HI.X R11, R6, R4, R3, 0x2, P0 ;  /* 0x00000004060bb211 */ /* 0x000fe400000f1403 */
[----:B------:R-:W-:-:S02]  /*16f10*/  SHF.R.S32.HI R3, RZ, 0x1f, R8 ;  /* 0x0000001fff037819 */ /* 0x000fc40000011408 */
[C---:B--2---:R-:W-:Y:S01]  /*16f20*/  @!P5 LEA R16, P0, R8.reuse, R0, 0x2 ;  /* 0x000000000810d211 */ /* 0x044fe200078010ff */
[----:B------:R-:W-:Y:S01]  /*16f30*/  @!P2 ST.E.64 [R14.64], R142 ;  /* 0x0000008e0e00a985 */ /* 0x000fe2000c101b06 */
[----:B------:R-:W-:Y:S02]  /*16f40*/  ISETP.GE.AND P2, PT, R5, c[0x0][0x3c8], PT ;  /* 0x0000f20005007a0c */ /* 0x000fe40003f46270 */
[----:B------:R-:W-:Y:S01]  /*16f50*/  @!P5 LEA.HI.X R17, R8, R4, R3, 0x2, P0 ;  /* 0x000000040811d211 */ /* 0x000fe200000f1403 */
[----:B------:R1:W-:Y:S01]  /*16f60*/  @!P6 ST.E.64 [R12.64], R138 ;  /* 0x0000008a0c00e985 */ /* 0x0003e2000c101b06 */
[----:B------:R-:W-:Y:S02]  /*16f70*/  SHF.R.S32.HI R7, RZ, 0x1f, R2 ;  /* 0x0000001fff077819 */ /* 0x000fe40000011402 */
[----:B------:R-:W-:Y:S01]  /*16f80*/  IADD3 R3, R27, 0x58, RZ ;  /* 0x000000581b037810 */ /* 0x000fe20007ffe0ff */
[----:B------:R-:W-:Y:S01]  /*16f90*/  @!P1 ST.E.64 [R18.64], R148 ;  /* 0x0000009412009985 */ /* 0x000fe2000c101b06 */
[----:B------:R-:W-:-:S03]  /*16fa0*/  SHF.R.S32.HI R8, RZ, 0x1f, R5 ;  /* 0x0000001fff087819 */ /* 0x000fc60000011405 */
[----:B------:R2:W-:Y:S01]  /*16fb0*/  @!P3 ST.E.64 [R10.64], R146 ;  /* 0x000000920a00b985 */ /* 0x0005e2000c101b06 */
[----:B------:R-:W-:Y:S02]  /*16fc0*/  IADD3 R6, R27, 0x60, RZ ;  /* 0x000000601b067810 */ /* 0x000fe40007ffe0ff */
[----:B-1----:R-:W-:-:S04]  /*16fd0*/  @!P4 LEA R12, P0, R2, R0, 0x2 ;  /* 0x00000000020cc211 */ /* 0x002fc800078010ff */
[----:B------:R-:W-:Y:S02]  /*16fe0*/  @!P4 LEA.HI.X R13, R2, R4, R7, 0x2, P0 ;  /* 0x00000004020dc211 */ /* 0x000fe400000f1407 */
[----:B------:R-:W-:Y:S02]  /*16ff0*/  ISETP.GE.AND P0, PT, R3, c[0x0][0x3c8], PT ;  /* 0x0000f20003007a0c */ /* 0x000fe40003f06270 */
[C---:B--2---:R-:W-:Y:S02]  /*17000*/  @!P2 LEA R10, P1, R5.reuse, R0, 0x2 ;  /* 0x00000000050aa211 */ /* 0x044fe400078210ff */
[----:B------:R-:W-:Y:S02]  /*17010*/  ISETP.GE.AND P6, PT, R6, c[0x0][0x3c8], PT ;  /* 0x0000f20006007a0c */ /* 0x000fe40003fc6270 */
[----:B------:R-:W-:Y:S02]  /*17020*/  @!P2 LEA.HI.X R11, R5, R4, R8, 0x2, P1 ;  /* 0x00000004050ba211 */ /* 0x000fe400008f1408 */
[----:B------:R-:W-:-:S02]  /*17030*/  ISETP.GE.AND P1, PT, R3, c[0x0][0x3c8], PT ;  /* 0x0000f20003007a0c */ /* 0x000fc40003f26270 */
[----:B------:R-:W-:-:S03]  /*17040*/  IADD3 R2, R27, 0x68, RZ ;  /* 0x000000681b027810 */ /* 0x000fc60007ffe0ff */
[C---:B------:R-:W-:Y:S02]  /*17050*/  @!P0 LEA R14, P0, R3.reuse, R0, 0x2 ;  /* 0x00000000030e8211 */ /* 0x040fe400078010ff */
[----:B------:R-:W-:Y:S02]  /*17060*/  ISETP.GE.AND P3, PT, R2, c[0x0][0x3c8], PT ;  /* 0x0000f20002007a0c */ /* 0x000fe40003f66270 */
[----:B------:R-:W-:Y:S02]  /*17070*/  SHF.R.S32.HI R7, RZ, 0x1f, R3 ;  /* 0x0000001fff077819 */ /* 0x000fe40000011403 */
[----:B------:R-:W-:Y:S01]  /*17080*/  SHF.R.S32.HI R5, RZ, 0x1f, R6 ;  /* 0x0000001fff057819 */ /* 0x000fe20000011406 */
[----:B------:R1:W-:Y:S06]  /*17090*/  @!P5 ST.E.64 [R16.64], R38 ;  /* 0x000000261000d985 */ /* 0x0003ec000c101b06 */
[----:B------:R-:W-:-:S02]  /*170a0*/  @!P1 LEA.HI.X R15, R3, R4, R7, 0x2, P0 ;  /* 0x00000004030f9211 */ /* 0x000fc400000f1407 */
[C---:B------:R-:W-:Y:S02]  /*170b0*/  @!P6 LEA R8, P0, R6.reuse, R0, 0x2 ;  /* 0x000000000608e211 */ /* 0x040fe400078010ff */
[----:B------:R-:W-:Y:S02]  /*170c0*/  IADD3 R3, R27, 0x70, RZ ;  /* 0x000000701b037810 */ /* 0x000fe40007ffe0ff */
[----:B------:R-:W-:Y:S02]  /*170d0*/  @!P6 LEA.HI.X R9, R6, R4, R5, 0x2, P0 ;  /* 0x000000040609e211 */ /* 0x000fe400000f1405 */
[----:B------:R-:W-:Y:S02]  /*170e0*/  ISETP.GE.AND P5, PT, R3, c[0x0][0x3c8], PT ;  /* 0x0000f20003007a0c */ /* 0x000fe40003fa6270 */
[----:B------:R-:W-:Y:S02]  /*170f0*/  SHF.R.S32.HI R5, RZ, 0x1f, R2 ;  /* 0x0000001fff057819 */ /* 0x000fe40000011402 */
[----:B------:R-:W-:Y:S01]  /*17100*/  IADD3 R6, R27, 0x78, RZ ;  /* 0x000000781b067810 */ /* 0x000fe20007ffe0ff */
[----:B------:R2:W-:Y:S04]  /*17110*/  @!P4 ST.E.64 [R12.64], R150 ;  /* 0x000000960c00c985 */ /* 0x0005e8000c101b06 */
[----:B------:R3:W-:Y:S01]  /*17120*/  @!P2 ST.E.64 [R10.64], R42 ;  /* 0x0000002a0a00a985 */ /* 0x0007e2000c101b06 */
[----:B------:R-:W-:-:S02]  /*17130*/  ISETP.GE.AND P2, PT, R6, c[0x0][0x3c8], PT ;  /* 0x0000f20006007a0c */ /* 0x000fc40003f46270 */
[----:B-1----:R-:W-:-:S04]  /*17140*/  @!P3 LEA R16, P0, R2, R0, 0x2 ;  /* 0x000000000210b211 */ /* 0x002fc800078010ff */
[----:B------:R-:W-:Y:S02]  /*17150*/  @!P3 LEA.HI.X R17, R2, R4, R5, 0x2, P0 ;  /* 0x000000040211b211 */ /* 0x000fe400000f1405 */
[C---:B------:R-:W-:Y:S02]  /*17160*/  IADD3 R5, R27.reuse, 0x80, RZ ;  /* 0x000000801b057810 */ /* 0x040fe40007ffe0ff */
[----:B------:R-:W-:Y:S02]  /*17170*/  IADD3 R7, R27, 0x88, RZ ;  /* 0x000000881b077810 */ /* 0x000fe40007ffe0ff */
[----:B------:R-:W-:Y:S01]  /*17180*/  ISETP.GE.AND P3, PT, R5, c[0x0][0x3c8], PT ;  /* 0x0000f20005007a0c */ /* 0x000fe20003f66270 */
[----:B------:R-:W-:Y:S01]  /*17190*/  @!P1 ST.E.64 [R14.64], R50 ;  /* 0x000000320e009985 */ /* 0x000fe2000c101b06 */
[----:B------:R-:W-:-:S03]  /*171a0*/  ISETP.GE.AND P1, PT, R7, c[0x0][0x3c8], PT ;  /* 0x0000f20007007a0c */ /* 0x000fc60003f26270 */
[----:B------:R1:W-:Y:S01]  /*171b0*/  @!P6 ST.E.64 [R8.64], R46 ;  /* 0x0000002e0800e985 */ /* 0x0003e2000c101b06 */
[----:B--2---:R-:W-:Y:S02]  /*171c0*/  @!P5 LEA R12, P0, R3, R0, 0x2 ;  /* 0x00000000030cd211 */ /* 0x004fe400078010ff */
[----:B---3--:R-:W-:-:S04]  /*171d0*/  SHF.R.S32.HI R10, RZ, 0x1f, R3 ;  /* 0x0000001fff0a7819 */ /* 0x008fc80000011403 */
[----:B------:R-:W-:Y:S02]  /*171e0*/  @!P5 LEA.HI.X R13, R3, R4, R10, 0x2, P0 ;  /* 0x00000004030dd211 */ /* 0x000fe400000f140a */
[C---:B------:R-:W-:Y:S02]  /*171f0*/  @!P2 LEA R10, P4, R6.reuse, R0, 0x2 ;  /* 0x00000000060aa211 */ /* 0x040fe400078810ff */
[----:B------:R-:W-:Y:S02]  /*17200*/  IADD3 R3, R27, 0x90, RZ ;  /* 0x000000901b037810 */ /* 0x000fe40007ffe0ff */
[----:B-1----:R-:W-:Y:S02]  /*17210*/  SHF.R.S32.HI R9, RZ, 0x1f, R6 ;  /* 0x0000001fff097819 */ /* 0x002fe40000011406 */
[----:B------:R-:W-:Y:S02]  /*17220*/  SHF.R.S32.HI R8, RZ, 0x1f, R5 ;  /* 0x0000001fff087819 */ /* 0x000fe40000011405 */
[----:B------:R-:W-:-:S02]  /*17230*/  @!P2 LEA.HI.X R11, R6, R4, R9, 0x2, P4 ;  /* 0x00000004060ba211 */ /* 0x000fc400020f1409 */
[C---:B------:R-:W-:Y:S02]  /*17240*/  @!P3 LEA R14, P0, R5.reuse, R0, 0x2 ;  /* 0x00000000050eb211 */ /* 0x040fe400078010ff */
[----:B------:R-:W-:Y:S02]  /*17250*/  ISETP.GE.AND P4, PT, R2, c[0x0][0x3c8], PT ;  /* 0x0000f20002007a0c */ /* 0x000fe40003f86270 */
[----:B------:R-:W-:Y:S02]  /*17260*/  @!P3 LEA.HI.X R15, R5, R4, R8, 0x2, P0 ;  /* 0x00000004050fb211 */ /* 0x000fe400000f1408 */
[----:B------:R-:W-:Y:S02]  /*17270*/  SHF.R.S32.HI R6, RZ, 0x1f, R7 ;  /* 0x0000001fff067819 */ /* 0x000fe40000011407 */
[----:B------:R-:W-:Y:S02]  /*17280*/  @!P1 LEA R8, P0, R7, R0, 0x2 ;  /* 0x0000000007089211 */ /* 0x000fe400078010ff */
[----:B------:R-:W-:-:S02]  /*17290*/  ISETP.GE.AND P6, PT, R3, c[0x0][0x3c8], PT ;  /* 0x0000f20003007a0c */ /* 0x000fc40003fc6270 */
[----:B------:R-:W-:Y:S02]  /*172a0*/  @!P1 LEA.HI.X R9, R7, R4, R6, 0x2, P0 ;  /* 0x0000000407099211 */ /* 0x000fe400000f1406 */
[C---:B------:R-:W-:Y:S02]  /*172b0*/  IADD3 R7, R27.reuse, 0xa0, RZ ;  /* 0x000000a01b077810 */ /* 0x040fe40007ffe0ff */
[----:B------:R-:W-:Y:S01]  /*172c0*/  IADD3 R5, R27, 0x98, RZ ;  /* 0x000000981b057810 */ /* 0x000fe20007ffe0ff */
[----:B------:R-:W-:Y:S01]  /*172d0*/  @!P4 ST.E.64 [R16.64], R54 ;  /* 0x000000361000c985 */ /* 0x000fe2000c101b06 */
[----:B------:R-:W-:-:S03]  /*172e0*/  ISETP.GE.AND P4, PT, R7, c[0x0][0x3c8], PT ;  /* 0x0000f20007007a0c */ /* 0x000fc60003f86270 */
[----:B------:R-:W-:Y:S01]  /*172f0*/  @!P5 ST.E.64 [R12.64], R62 ;  /* 0x0000003e0c00d985 */ /* 0x000fe2000c101b06 */
[----:B------:R-:W-:Y:S02]  /*17300*/  ISETP.GE.AND P5, PT, R5, c[0x0][0x3c8], PT ;  /* 0x0000f20005007a0c */ /* 0x000fe40003fa6270 */
[----:B------:R-:W-:Y:S02]  /*17310*/  SHF.R.S32.HI R2, RZ, 0x1f, R3 ;  /* 0x0000001fff027819 */ /* 0x000fe40000011403 */
[----:B------:R-:W-:Y:S01]  /*17320*/  @!P6 LEA R18, P0, R3, R0, 0x2 ;  /* 0x000000000312e211 */ /* 0x000fe200078010ff */
[----:B------:R1:W-:Y:S01]  /*17330*/  @!P2 ST.E.64 [R10.64], R58 ;  /* 0x0000003a0a00a985 */ /* 0x0003e2000c101b06 */
[----:B------:R-:W-:Y:S02]  /*17340*/  IADD3 R6, R27, 0xa8, RZ ;  /* 0x000000a81b067810 */ /* 0x000fe40007ffe0ff */
[----:B------:R-:W-:Y:S01]  /*17350*/  @!P6 LEA.HI.X R19, R3, R4, R2, 0x2, P0 ;  /* 0x000000040313e211 */ /* 0x000fe200000f1402 */
[----:B------:R-:W-:Y:S01]  /*17360*/  @!P3 ST.E.64 [R14.64], R70 ;  /* 0x000000460e00b985 */ /* 0x000fe2000c101b06 */
[----:B------:R-:W-:-:S03]  /*17370*/  ISETP.GE.AND P6, PT, R6, c[0x0][0x3c8], PT ;  /* 0x0000f20006007a0c */ /* 0x000fc60003fc6270 */
[----:B------:R2:W-:Y:S01]  /*17380*/  @!P1 ST.E.64 [R8.64], R66 ;  /* 0x0000004208009985 */ /* 0x0005e2000c101b06 */
[----:B------:R-:W-:Y:S02]  /*17390*/  IADD3 R2, R27, 0xb0, RZ ;  /* 0x000000b01b027810 */ /* 0x000fe40007ffe0ff */
[----:B------:R-:W-:Y:S02]  /*173a0*/  ISETP.GE.AND P3, PT, R3, c[0x0][0x3c8], PT ;  /* 0x0000f20003007a0c */ /* 0x000fe40003f66270 */
[----:B-1----:R-:W-:Y:S02]  /*173b0*/  SHF.R.S32.HI R11, RZ, 0x1f, R5 ;  /* 0x0000001fff0b7819 */ /* 0x002fe40000011405 */
[-C--:B------:R-:W-:Y:S02]  /*173c0*/  @!P5 LEA R10, P0, R5, R0.reuse, 0x2 ;  /* 0x00000000050ad211 */ /* 0x080fe400078010ff */
[----:B--2---:R-:W-:Y:S02]  /*173d0*/  SHF.R.S32.HI R9, RZ, 0x1f, R7 ;  /* 0x0000001fff097819 */ /* 0x004fe40000011407 */
[----:B------:R-:W-:-:S02]  /*173e0*/  @!P4 LEA R8, P1, R7, R0, 0x2 ;  /* 0x000000000708c211 */ /* 0x000fc400078210ff */
[-C--:B------:R-:W-:Y:S02]  /*173f0*/  @!P5 LEA.HI.X R11, R5, R4.reuse, R11, 0x2, P0 ;  /* 0x00000004050bd211 */ /* 0x080fe400000f140b */
[----:B------:R-:W-:Y:S02]  /*17400*/  @!P4 LEA.HI.X R9, R7, R4, R9, 0x2, P1 ;  /* 0x000000040709c211 */ /* 0x000fe400008f1409 */
[----:B------:R-:W-:Y:S02]  /*17410*/  ISETP.GE.AND P1, PT, R2, c[0x0][0x3c8], PT ;  /* 0x0000f20002007a0c */ /* 0x000fe40003f26270 */
[----:B------:R-:W-:-:S04]  /*17420*/  IADD3 R5, R27, 0xb8, RZ ;  /* 0x000000b81b057810 */ /* 0x000fc80007ffe0ff */
[----:B------:R-:W-:Y:S02]  /*17430*/  ISETP.GE.AND P2, PT, R5, c[0x0][0x3c8], PT ;  /* 0x0000f20005007a0c */ /* 0x000fe40003f46270 */
[----:B------:R-:W-:Y:S02]  /*17440*/  SHF.R.S32.HI R13, RZ, 0x1f, R6 ;  /* 0x0000001fff0d7819 */ /* 0x000fe40000011406 */
[----:B------:R-:W-:-:S04]  /*17450*/  @!P6 LEA R12, P0, R6, R0, 0x2 ;  /* 0x00000000060ce211 */ /* 0x000fc800078010ff */
[----:B------:R-:W-:Y:S02]  /*17460*/  @!P6 LEA.HI.X R13, R6, R4, R13, 0x2, P0 ;  /* 0x00000004060de211 */ /* 0x000fe400000f140d */
[----:B------:R-:W-:Y:S02]  /*17470*/  SHF.R.S32.HI R6, RZ, 0x1f, R2 ;  /* 0x0000001fff067819 */ /* 0x000fe40000011402 */
[C---:B------:R-:W-:Y:S02]  /*17480*/  @!P1 LEA R16, P0, R2.reuse, R0, 0x2 ;  /* 0x0000000002109211 */ /* 0x040fe400078010ff */
[----:B------:R-:W-:Y:S02]  /*17490*/  IADD3 R3, R27, 0xc0, RZ ;  /* 0x000000c01b037810 */ /* 0x000fe40007ffe0ff */
[----:B------:R-:W-:Y:S02]  /*174a0*/  @!P1 LEA.HI.X R17, R2, R4, R6, 0x2, P0 ;  /* 0x0000000402119211 */ /* 0x000fe400000f1406 */
[----:B------:R-:W-:-:S02]  /*174b0*/  SHF.R.S32.HI R6, RZ, 0x1f, R5 ;  /* 0x0000001fff067819 */ /* 0x000fc40000011405 */
[----:B------:R-:W-:Y:S02]  /*174c0*/  @!P2 LEA R14, P0, R5, R0, 0x2 ;  /* 0x00000000050ea211 */ /* 0x000fe400078010ff */
[----:B------:R-:W-:Y:S02]  /*174d0*/  ISETP.GE.AND P1, PT, R3, c[0x0][0x3c8], PT ;  /* 0x0000f20003007a0c */ /* 0x000fe40003f26270 */
[----:B------:R-:W-:Y:S02]  /*174e0*/  @!P2 LEA.HI.X R15, R5, R4, R6, 0x2, P0 ;  /* 0x00000004050fa211 */ /* 0x000fe400000f1406 */
[----:B------:R-:W-:Y:S01]  /*174f0*/  IADD3 R6, R27, 0xc8, RZ ;  /* 0x000000c81b067810 */ /* 0x000fe20007ffe0ff */
[----:B------:R-:W-:Y:S04]  /*17500*/  @!P3 ST.E.64 [R18.64], R152 ;  /* 0x000000981200b985 */ /* 0x000fe8000c101b06 */
[----:B------:R1:W-:Y:S01]  /*17510*/  @!P5 ST.E.64 [R10.64], R154 ;  /* 0x0000009a0a00d985 */ /* 0x0003e2000c101b06 */
[----:B------:R-:W-:-:S02]  /*17520*/  ISETP.GE.AND P5, PT, R6, c[0x0][0x3c8], PT ;  /* 0x0000f20006007a0c */ /* 0x000fc40003fa6270 */
[----:B------:R-:W-:Y:S01]  /*17530*/  SHF.R.S32.HI R7, RZ, 0x1f, R3 ;  /* 0x0000001fff077819 */ /* 0x000fe20000011403 */
[----:B------:R2:W-:Y:S04]  /*17540*/  @!P4 ST.E.64 [R8.64], R82 ;  /* 0x000000520800c985 */ /* 0x0005e8000c101b06 */
[----:B------:R3:W-:Y:S01]  /*17550*/  @!P6 ST.E.64 [R12.64], R156 ;  /* 0x0000009c0c00e985 */ /* 0x0007e2000c101b06 */
[----:B------:R-:W-:-:S04]  /*17560*/  IADD3 R5, R27, 0xd0, RZ ;  /* 0x000000d01b057810 */ /* 0x000fc80007ffe0ff */
[----:B------:R-:W-:Y:S02]  /*17570*/  ISETP.GE.AND P4, PT, R5, c[0x0][0x3c8], PT ;  /* 0x0000f20005007a0c */ /* 0x000fe40003f86270 */
[----:B-1----:R-:W-:-:S04]  /*17580*/  @!P1 LEA R10, P0, R3, R0, 0x2 ;  /* 0x00000000030a9211 */ /* 0x002fc800078010ff */
[----:B------:R-:W-:Y:S02]  /*17590*/  @!P1 LEA.HI.X R11, R3, R4, R7, 0x2, P0 ;  /* 0x00000004030b9211 */ /* 0x000fe400000f1407 */
[----:B--2---:R-:W-:Y:S02]  /*175a0*/  SHF.R.S32.HI R9, RZ, 0x1f, R6 ;  /* 0x0000001fff097819 */ /* 0x004fe40000011406 */
[----:B---3--:R-:W-:-:S04]  /*175b0*/  @!P5 LEA R12, P0, R6, R0, 0x2 ;  /* 0x00000000060cd211 */ /* 0x008fc800078010ff */
[----:B------:R-:W-:Y:S02]  /*175c0*/  @!P5 LEA.HI.X R13, R6, R4, R9, 0x2, P0 ;  /* 0x00000004060dd211 */ /* 0x000fe400000f1409 */
[----:B------:R-:W-:Y:S02]  /*175d0*/  ISETP.GE.AND P0, PT, R2, c[0x0][0x3c8], PT ;  /* 0x0000f20002007a0c */ /* 0x000fe40003f06270 */
[----:B------:R-:W-:-:S04]  /*175e0*/  IADD3 R3, R27, 0xd8, RZ ;  /* 0x000000d81b037810 */ /* 0x000fc80007ffe0ff */
[----:B------:R-:W-:Y:S02]  /*175f0*/  ISETP.GE.AND P3, PT, R3, c[0x0][0x3c8], PT ;  /* 0x0000f20003007a0c */ /* 0x000fe40003f66270 */
[----:B------:R-:W-:-:S05]  /*17600*/  SHF.R.S32.HI R7, RZ, 0x1f, R5 ;  /* 0x0000001fff077819 */ /* 0x000fca0000011405 */
[----:B------:R-:W-:Y:S01]  /*17610*/  @!P0 ST.E.64 [R16.64], R160 ;  /* 0x000000a010008985 */ /* 0x000fe2000c101b06 */
[----:B------:R-:W-:-:S03]  /*17620*/  ISETP.GE.AND P0, PT, R21, c[0x0][0x3c8], PT ;  /* 0x0000f20015007a0c */ /* 0x000fc60003f06270 */
[----:B------:R-:W-:Y:S01]  /*17630*/  @!P2 ST.E.64 [R14.64], R158 ;  /* 0x0000009e0e00a985 */ /* 0x000fe2000c101b06 */
[----:B------:R-:W-:-:S03]  /*17640*/  ISETP.GE.AND P2, PT, R25, c[0x0][0x3c8], PT ;  /* 0x0000f20019007a0c */ /* 0x000fc60003f46270 */
[----:B------:R1:W-:Y:S01]  /*17650*/  @!P1 ST.E.64 [R10.64], R94 ;  /* 0x0000005e0a009985 */ /* 0x0003e2000c101b06 */
[----:B------:R-:W-:Y:S02]  /*17660*/  ISETP.GE.AND P1, PT, R23, c[0x0][0x3c8], PT ;  /* 0x0000f20017007a0c */ /* 0x000fe40003f26270 */
[C---:B------:R-:W-:Y:S02]  /*17670*/  @!P4 LEA R8, P6, R5.reuse, R0, 0x2 ;  /* 0x000000000508c211 */ /* 0x040fe400078c10ff */
[----:B------:R-:W-:Y:S02]  /*17680*/  SHF.R.S32.HI R2, RZ, 0x1f, R3 ;  /* 0x0000001fff027819 */ /* 0x000fe40000011403 */
[----:B------:R-:W-:Y:S01]  /*17690*/  @!P4 LEA.HI.X R9, R5, R4, R7, 0x2, P6 ;  /* 0x000000040509c211 */ /* 0x000fe200030f1407 */
[----:B------:R-:W-:Y:S04]  /*176a0*/  @!P5 ST.E.64 [R12.64], R98 ;  /* 0x000000620c00d985 */ /* 0x000fe8000c101b06 */
[----:B------:R2:W-:Y:S02]  /*176b0*/  @!P4 ST.E.64 [R8.64], R86 ;  /* 0x000000560800c985 */ /* 0x0005e4000c101b06 */
[----:B------:R-:W-:-:S04]  /*176c0*/  @!P1 LEA R6, P5, R23, R0, 0x2 ;  /* 0x0000000017069211 */ /* 0x000fc800078a10ff */
[----:B------:R-:W-:Y:S02]  /*176d0*/  @!P1 LEA.HI.X R7, R23, R4, R24, 0x2, P5 ;  /* 0x0000000417079211 */ /* 0x000fe400028f1418 */
[----:B-1----:R-:W-:-:S04]  /*176e0*/  @!P3 LEA R10, P6, R3, R0, 0x2 ;  /* 0x00000000030ab211 */ /* 0x002fc800078c10ff */
[----:B------:R-:W-:Y:S02]  /*176f0*/  @!P3 LEA.HI.X R11, R3, R4, R2, 0x2, P6 ;  /* 0x00000004030bb211 */ /* 0x000fe400030f1402 */
[-C--:B------:R-:W-:Y:S02]  /*17700*/  @!P0 LEA R2, P4, R21, R0.reuse, 0x2 ;  /* 0x0000000015028211 */ /* 0x080fe400078810ff */
[----:B--2---:R-:W-:Y:S02]  /*17710*/  @!P2 LEA R8, P6, R25, R0, 0x2 ;  /* 0x000000001908a211 */ /* 0x004fe400078c10ff */
[-C--:B------:R-:W-:Y:S02]  /*17720*/  @!P0 LEA.HI.X R3, R21, R4.reuse, R22, 0x2, P4 ;  /* 0x0000000415038211 */ /* 0x080fe400020f1416 */
[----:B------:R-:W-:Y:S01]  /*17730*/  @!P2 LEA.HI.X R9, R25, R4, R26, 0x2, P6 ;  /* 0x000000041909a211 */ /* 0x000fe200030f141a */
[----:B------:R1:W-:Y:S04]  /*17740*/  @!P3 ST.E.64 [R10.64], R106 ;  /* 0x0000006a0a00b985 */ /* 0x0003e8000c101b06 */
        /* <DEDUP_REMOVED lines=10> */
.L_x_1719:
[----:B------:R-:W2:Y:S04]  /*177f0*/  LDL.LU R7, [R1+0x2c] ;  /* 0x00002c0001077983 */ /* 0x000ea80000300800 */
[----:B-1----:R-:W3:Y:S01]  /*17800*/  LDL R6, [R1+0x34] ;  /* 0x0000340001067983 */ /* 0x002ee20000100800 */
[----:B------:R-:W-:Y:S01]  /*17810*/  ISETP.NE.U32.AND P0, PT, RZ, c[0x0][0x508], PT ;  /* 0x00014200ff007a0c */ /* 0x000fe20003f05070 */
[----:B------:R-:W-:Y:S01]  /*17820*/  IMAD.MOV.U32 R4, RZ, RZ, 0x4 ;  /* 0x00000004ff047424 */ /* 0x000fe200078e00ff */
[----:B------:R-:W-:Y:S01]  /*17830*/  ISETP.NE.U32.AND P2, PT, RZ, c[0x0][0x500], PT ;  /* 0x00014000ff007a0c */ /* 0x000fe20003f45070 */
[----:B------:R-:W-:Y:S01]  /*17840*/  IMAD.MOV.U32 R17, RZ, RZ, c[0x0][0x388] ;  /* 0x0000e200ff117624 */ /* 0x000fe200078e00ff */
[----:B------:R-:W-:Y:S01]  /*17850*/  ISETP.NE.AND.EX P0, PT, RZ, c[0x0][0x50c], PT, P0 ;  /* 0x00014300ff007a0c */ /* 0x000fe20003f05300 */
[----:B------:R-:W-:Y:S01]  /*17860*/  IMAD.MOV.U32 R0, RZ, RZ, RZ ;  /* 0x000000ffff007224 */ /* 0x000fe200078e00ff */
[----:B------:R-:W-:Y:S01]  /*17870*/  ISETP.NE.AND.EX P2, PT, RZ, c[0x0][0x504], PT, P2 ;  /* 0x00014100ff007a0c */ /* 0x000fe20003f45320 */
[----:B---3--:R-:W-:-:S10]  /*17880*/  IMAD.WIDE R2, R6, R4, c[0x0][0x500] ;  /* 0x0001400006027625 */ /* 0x008fd400078e0204 */
[----:B------:R-:W-:Y:S02]  /*17890*/  @P0 IMAD.WIDE R4, R6, R4, c[0x0][0x508] ;  /* 0x0001420006040625 */ /* 0x000fe400078e0204 */
        /* <DEDUP_REMOVED lines=9> */
.L_x_1740:
[----:B-1----:R-:W1:Y:S01]  /*17930*/  S2R R5, SR_TID.X ;  /* 0x0000000000057919 */ /* 0x002e620000002100 */
[----:B------:R-:W-:Y:S01]  /*17940*/  SHF.R.S32.HI R2, RZ, 0x1f, R6 ;  /* 0x0000001fff027819 */ /* 0x000fe20000011406 */
[----:B------:R-:W-:Y:S01]  /*17950*/  BSSY B0, `(.L_x_1741) ;  /* 0x0000038000007945 */ /* 0x000fe20003800000 */
[----:B-----5:R-:W-:-:S02]  /*17960*/  SHF.R.S32.HI R13, RZ, 0x1f, R0 ;  /* 0x0000001fff0d7819 */ /* 0x020fc40000011400 */
[----:B------:R-:W-:Y:S02]  /*17970*/  SEL R3, R6, RZ, !P2 ;  /* 0x000000ff06037207 */ /* 0x000fe40005000000 */
[----:B------:R-:W-:Y:S02]  /*17980*/  SEL R20, R2, RZ, !P2 ;  /* 0x000000ff02147207 */ /* 0x000fe40005000000 */
        /* <DEDUP_REMOVED lines=52> */
.L_x_1742:
[----:B------:R-:W-:Y:S05]  /*17cd0*/  BSYNC B0 ;  /* 0x0000000000007941 */ /* 0x000fea0003800000 */
.L_x_1741:
        /* <DEDUP_REMOVED lines=15> */
[----:B------:R-:W-:-:S03]  /*17dd0*/  IADD3 R14, R10, R11, RZ ;  /* 0x0000000b0a0e7210 */ /* 0x000fc60007ffe0ff */
[----:B------:R-:W-:Y:S01]  /*17de0*/  IMAD R0, R0, c[0x0][0x3a4], R2 ;  /* 0x0000e90000007a24 */ /* 0x000fe200078e0202 */
[----:B----4-:R-:W-:Y:S01]  /*17df0*/  IADD3 R2, R6, R11, RZ ;  /* 0x0000000b06027210 */ /* 0x010fe20007ffe0ff */
        /* <DEDUP_REMOVED lines=27> */
.L_x_1798:
[----:B------:R-:W-:Y:S05]  /*17fb0*/  BRA.DIV ~URZ, `(.L_x_1744) ;  /* 0x000026027f007947 */ /* 0x000fea000b800000 */
[----:B------:R3:W4:Y:S02]  /*17fc0*/  SHFL.IDX PT, R0, R15, RZ, 0x181f ;  /* 0x00181fff0f007589 */ /* 0x00072400000e0000 */
.L_x_1799:
        /* <DEDUP_REMOVED lines=27> */
.L_x_1746:
[----:B------:R-:W-:Y:S05]  /*18180*/  BSYNC B0 ;  /* 0x0000000000007941 */ /* 0x000fea0003800000 */
.L_x_1745:
[----:B------:R-:W-:Y:S05]  /*18190*/  BRA.DIV ~URZ, `(.L_x_1747) ;  /* 0x000024827f007947 */ /* 0x000fea000b800000 */
[----:B--2---:R2:W1:Y:S04]  /*181a0*/  SHFL.IDX PT, R4, R12, 0x1, 0x181f ;  /* 0x00381f000c047f89 */ /* 0x00446800000e0000 */
[----:B----4-:R2:W4:Y:S02]  /*181b0*/  SHFL.IDX PT, R0, R15, 0x1, 0x181f ;  /* 0x00381f000f007f89 */ /* 0x01052400000e0000 */
.L_x_1800:
        /* <DEDUP_REMOVED lines=27> */
.L_x_1749:
[----:B------:R-:W-:Y:S05]  /*18370*/  BSYNC B0 ;  /* 0x0000000000007941 */ /* 0x000fea0003800000 */
.L_x_1748:
[----:B------:R-:W-:Y:S05]  /*18380*/  BRA.DIV ~URZ, `(.L_x_1750) ;  /* 0x000023527f007947 */ /* 0x000fea000b800000 */
[----:B-1----:R1:W2:Y:S02]  /*18390*/  SHFL.IDX PT, R4, R12, 0x2, 0x181f ;  /* 0x00581f000c047f89 */ /* 0x0022a400000e0000 */
.L_x_1801:
[----:B------:R-:W-:Y:S05]  /*183a0*/  BRA.DIV ~URZ, `(.L_x_1751) ;  /* 0x000023a27f007947 */ /* 0x000fea000b800000 */
[----:B----4-:R4:W1:Y:S02]  /*183b0*/  SHFL.IDX PT, R0, R15, 0x2, 0x181f ;  /* 0x00581f000f007f89 */ /* 0x01086400000e0000 */
.L_x_1802:
        /* <DEDUP_REMOVED lines=27> */
.L_x_1753:
[----:B------:R-:W-:Y:S05]  /*18570*/  BSYNC B0 ;  /* 0x0000000000007941 */ /* 0x000fea0003800000 */
.L_x_1752:
[----:B------:R-:W-:Y:S05]  /*18580*/  BRA.DIV ~URZ, `(.L_x_1754) ;  /* 0x000022227f007947 */ /* 0x000fea000b800000 */
[----:B--2---:R2:W3:Y:S04]  /*18590*/  SHFL.IDX PT, R4, R12, 0x3, 0x181f ;  /* 0x00781f000c047f89 */ /* 0x0044e800000e0000 */
[----:B-1----:R2:W1:Y:S02]  /*185a0*/  SHFL.IDX PT, R0, R15, 0x3, 0x181f ;  /* 0x00781f000f007f89 */ /* 0x00246400000e0000 */
.L_x_1803:
[----:B------:R-:W-:-:S04]  /*185b0*/  IADD3 R14, R14, 0x60, RZ ;  /* 0x000000600e0e7810 */ /* 0x000fc80007ffe0ff */
[----:B------:R-:W-:-:S13]  /*185c0*/  ISETP.GE.AND P0, PT, R14, R13, PT ;  /* 0x0000000d0e00720c */ /* 0x000fda0003f06270 */
[----:B------:R-:W-:Y:S05]  /*185d0*/  @P0 BRA `(.L_x_1734) ;  /* 0x0000017000000947 */ /* 0x000fea0003800000 */
[----:B------:R-:W5:Y:S04]  /*185e0*/  LDL.64 R2, [R1+0x20] ;  /* 0x0000200001027983 */ /* 0x000f680000100a00 */
[----:B--2---:R-:W2:Y:S04]  /*185f0*/  LDL R17, [R1+0x3c] ;  /* 0x00003c0001117983 */ /* 0x004ea80000100800 */
[----:B---34-:R-:W3:Y:S04]  /*18600*/  LDL R15, [R1+0x38] ;  /* 0x00003800010f7983 */ /* 0x018ee80000100800 */
[----:B------:R-:W4:Y:S04]  /*18610*/  LDL R5, [R1+0x40] ;  /* 0x0000400001057983 */ /* 0x000f280000100800 */
[----:B------:R-:W4:Y:S04]  /*18620*/  LDL R18, [R1+0x54] ;  /* 0x0000540001127983 */ /* 0x000f280000100800 */
[----:B------:R-:W4:Y:S04]  /*18630*/  LDL R16, [R1+0x50] ;  /* 0x0000500001107983 */ /* 0x000f280000100800 */
[----:B------:R-:W4:Y:S01]  /*18640*/  LDL R12, [R1+0x4c] ;  /* 0x00004c00010c7983 */ /* 0x000f220000100800 */
[----:B-----5:R-:W-:-:S02]  /*18650*/  ISETP.GE.AND P3, PT, R2, c[0x0][0x3c8], PT ;  /* 0x0000f20002007a0c */ /* 0x020fc40003f66270 */
[----:B--2---:R-:W-:Y:S02]  /*18660*/  ISETP.GE.AND P2, PT, R17, c[0x0][0x3c8], PT ;  /* 0x0000f20011007a0c */ /* 0x004fe40003f46270 */
[----:B---3--:R-:W-:Y:S02]  /*18670*/  ISETP.GE.AND P1, PT, R15, c[0x0][0x3c8], PT ;  /* 0x0000f2000f007a0c */ /* 0x008fe40003f26270 */
[----:B----4-:R-:W-:-:S07]  /*18680*/  ISETP.GE.AND P0, PT, R5, c[0x0][0x3c8], PT ;  /* 0x0000f20005007a0c */ /* 0x010fce0003f06270 */
        /* <DEDUP_REMOVED lines=12> */
.L_x_1734:
[----:B------:R-:W-:Y:S05]  /*18750*/  BSYNC B1 ;  /* 0x0000000000017941 */ /* 0x000fea0003800000 */
.L_x_1718:
[----:B------:R-:W-:-:S13]  /*18760*/  ISETP.NE.AND P0, PT, RZ, UR5, PT ;  /* 0x00000005ff007c0c */ /* 0x000fda000bf05270 */
[----:B------:R-:W-:Y:S01]  /*18770*/  @P0 WARPSYNC 0xffffffff ;  /* 0xffffffff00000948 */ /* 0x000fe20003800000 */
[----:B------:R-:W-:Y:S06]  /*18780*/  @P0 BAR.SYNC.DEFER_BLOCKING 0x5, 0x100 ;  /* 0x0144000000000b1d */ /* 0x000fec0000010000 */
[----:B-1-3--:R-:W1:Y:S04]  /*18790*/  @P0 LDS.128 R4, [0x20100] ;  /* 0x02010000ff040984 */ /* 0x00ae680000000c00 */
[----:B-1----:R1:W-:Y:S04]  /*187a0*/  @P0 STL.64 [R1+0x28], R4 ;  /* 0x0000280401000387 */ /* 0x0023e80000100a00 */
[----:B------:R1:W-:Y:S04]  /*187b0*/  @P0 STL.64 [R1+0x30], R6 ;  /* 0x0000300601000387 */ /* 0x0003e80000100a00 */
[----:B------:R-:W-:Y:S06]  /*187c0*/  @P0 BAR.ARV 0x4, 0x100 ;  /* 0x0104000000000b1d */ /* 0x000fec0000002000 */
[----:B------:R-:W-:Y:S05]  /*187d0*/  @P0 BRA `(.L_x_1755) ;  /* 0x0000104000000947 */ /* 0x000fea0003800000 */
[----:B----4-:R-:W3:Y:S01]  /*187e0*/  S2R R0, SR_TID.X ;  /* 0x0000000000007919 */ /* 0x010ee20000002100 */
[----:B-1----:R-:W-:Y:S01]  /*187f0*/  IMAD.MOV.U32 R7, RZ, RZ, RZ ;  /* 0x000000ffff077224 */ /* 0x002fe200078e00ff */
[----:B--23--:R-:W-:-:S04]  /*18800*/  LOP3.LUT R14, R0, 0x1f, RZ, 0xc0, !PT ;  /* 0x0000001f000e7812 */ /* 0x00cfc800078ec0ff */
[----:B------:R-:W-:Y:S01]  /*18810*/  ISETP.NE.AND P6, PT, R14, 0x1f, PT ;  /* 0x0000001f0e00780c */ /* 0x000fe20003fc5270 */
[----:B------:R-:W-:Y:S10]  /*18820*/  BRA.DIV ~URZ, `(.L_x_1756) ;  /* 0x000020427f007947 */ /* 0x000ff4000b800000 */
[----:B------:R1:W2:Y:S02]  /*18830*/  SHFL.IDX PT, R9, R110, RZ, 0x1f ;  /* 0x00001fff6e097589 */ /* 0x0002a400000e0000 */
.L_x_1804:
[----:B------:R-:W-:Y:S05]  /*18840*/  BRA.DIV ~URZ, `(.L_x_1757) ;  /* 0x000020927f007947 */ /* 0x000fea000b800000 */
[----:B------:R3:W4:Y:S02]  /*18850*/  SHFL.IDX PT, R8, R110, 0x1, 0x1f ;  /* 0x00201f006e087f89 */ /* 0x00072400000e0000 */
.L_x_1805:
        /* <DEDUP_REMOVED lines=19> */
.L_x_1806:
        /* <DEDUP_REMOVED lines=16> */
.L_x_1807:
[----:B---3--:R-:W-:Y:S01]  /*18a90*/  IMAD R0, R0, c[0x0][0x538], RZ ;  /* 0x00014e0000007a24 */ /* 0x008fe200078e02ff */
[----:B------:R-:W-:Y:S04]  /*18aa0*/  BSSY B1, `(.L_x_1760) ;  /* 0x00000ce000017945 */ /* 0x000fe80003800000 */
[----:B----4-:R-:W-:-:S04]  /*18ab0*/  IADD3 R8, R0, R8, RZ ;  /* 0x0000000800087210 */ /* 0x010fc80007ffe0ff */
[----:B--2---:R-:W-:-:S13]  /*18ac0*/  ISETP.GT.AND P0, PT, R8, R9, PT ;  /* 0x000000090800720c */ /* 0x004fda0003f04270 */
[----:B------:R-:W-:Y:S05]  /*18ad0*/  @P0 BRA `(.L_x_1761) ;  /* 0x0000025000000947 */ /* 0x000fea0003800000 */
.L_x_1765:
        /* <DEDUP_REMOVED lines=17> */
.L_x_1808:
        /* <DEDUP_REMOVED lines=16> */
.L_x_1809:
[----:B--2---:R-:W-:-:S05]  /*18cf0*/  IMAD R0, R0, c[0x0][0x538], RZ ;  /* 0x00014e0000007a24 */ /* 0x004fca00078e02ff */
[----:B------:R-:W-:-:S04]  /*18d00*/  IADD3 R8, R0, R8, RZ ;  /* 0x0000000800087210 */ /* 0x000fc80007ffe0ff */
[----:B------:R-:W-:-:S13]  /*18d10*/  ISETP.GT.AND P0, PT, R8, R9, PT ;  /* 0x000000090800720c */ /* 0x000fda0003f04270 */
[----:B-1----:R-:W-:Y:S05]  /*18d20*/  @!P0 BRA `(.L_x_1765) ;  /* 0xfffffdb000008947 */ /* 0x002fea000383ffff */
.L_x_1761:
[----:B------:R-:W-:-:S05]  /*18d30*/  IADD3 R11, -R0, R8, RZ ;  /* 0x00000008000b7210 */ /* 0x000fca0007ffe1ff */
[----:B------:R-:W-:-:S05]  /*18d40*/  IMAD R0, R4, c[0x0][0x538], R11 ;  /* 0x00014e0004007a24 */ /* 0x000fca00078e020b */
[----:B------:R-:W-:Y:S01]  /*18d50*/  ISETP.GT.AND P0, PT, R0, R9, PT ;  /* 0x000000090000720c */ /* 0x000fe20003f04270 */
[----:B------:R-:W-:-:S12]  /*18d60*/  BRA.DIV ~URZ, `(.L_x_1766) ;  /* 0x00001fb27f007947 */ /* 0x000fd8000b800000 */
[----:B------:R-:W-:-:S03]  /*18d70*/  VOTE.ANY R12, PT, !P0 ;  /* 0x00000000000c7806 */ /* 0x000fc600040e0100 */
.L_x_1810:
[----:B------:R-:W2:Y:S01]  /*18d80*/  LDL.LU R0, [R1+0x34] ;  /* 0x0000340001007983 */ /* 0x000ea20000300800 */
[----:B------:R-:W2:Y:S02]  /*18d90*/  POPC R8, R12 ;  /* 0x0000000c00087309 */ /* 0x000ea40000000000 */
[----:B--2---:R-:W-:-:S05]  /*18da0*/  IADD3 R0, R8, R0, RZ ;  /* 0x0000000008007210 */ /* 0x004fca0007ffe0ff */
[----:B------:R2:W-:Y:S01]  /*18db0*/  STL [R1+0x34], R0 ;  /* 0x0000340001007387 */ /* 0x0005e20000100800 */
[----:B------:R-:W-:Y:S05]  /*18dc0*/  BRA.DIV ~URZ, `(.L_x_1767) ;  /* 0x00001fa27f007947 */ /* 0x000fea000b800000 */
[----:B------:R3:W4:Y:S04]  /*18dd0*/  SHFL.IDX PT, R10, R6, R8, 0x1f ;  /* 0x00001f08060a7589 */ /* 0x00072800000e0000 */
[----:B------:R3:W1:Y:S02]  /*18de0*/  SHFL.IDX PT, R7, R7, R8, 0x1f ;  /* 0x00001f0807077589 */ /* 0x00066400000e0000 */
.L_x_1811:
[----:B------:R-:W-:Y:S01]  /*18df0*/  ISETP.NE.AND P0, PT, R12, RZ, PT ;  /* 0x000000ff0c00720c */ /* 0x000fe20003f05270 */
[----:B------:R-:W-:-:S12]  /*18e00*/  BSSY B0, `(.L_x_1768) ;  /* 0x0000005000007945 */ /* 0x000fd80003800000 */
[----:B------:R-:W-:Y:S05]  /*18e10*/  @!P0 BRA `(.L_x_1769) ;  /* 0x0000003000008947 */ /* 0x000fea0003800000 */
[----:B------:R-:W-:Y:S01]  /*18e20*/  IADD3 R3, R8, -0x1, RZ ;  /* 0xffffffff08037810 */ /* 0x000fe20007ffe0ff */
[----:B------:R-:W-:Y:S05]  /*18e30*/  BRA.DIV ~URZ, `(.L_x_1770) ;  /* 0x000020027f007947 */ /* 0x000fea000b800000 */
[----:B------:R2:W3:Y:S02]  /*18e40*/  SHFL.IDX PT, R13, R4, R3, 0x1f ;  /* 0x00001f03040d7589 */ /* 0x0004e400000e0000 */
.L_x_1769:
[----:B------:R-:W-:Y:S05]  /*18e50*/  BSYNC B0 ;  /* 0x0000000000007941 */ /* 0x000fea0003800000 */
.L_x_1768:
        /* <DEDUP_REMOVED lines=68> */
.L_x_1772:
        /* <DEDUP_REMOVED lines=40> */
[----:B------:R-:W-:Y:S02]  /*19520*/  IABS R11, R0 ;  /* 0x00000000000b7213 */ /* 0x000fe40000000000 */
[----:B------:R-:W1:Y:S01]  /*19530*/  I2F.RP R4, R3 ;  /* 0x0000000300047306 */ /* 0x000e620000209400 */
[----:B------:R-:W-:Y:S02]  /*19540*/  MOV R7, R2 ;  /* 0x0000000200077202 */ /* 0x000fe40000000f00 */
[----:B------:R-:W-:-:S05]  /*19550*/  IMAD.MOV R2, RZ, RZ, -R11 ;  /* 0x000000ffff027224 */ /* 0x000fca00078e0a0b */
[----:B-1----:R-:W1:Y:S02]  /*19560*/  MUFU.RCP R4, R4 ;  /* 0x0000000400047308 */ /* 0x002e640000001000 */
[----:B-1----:R-:W-:-:S06]  /*19570*/  IADD3 R4, R4, 0xffffffe, RZ ;  /* 0x0ffffffe04047810 */ /* 0x002fcc0007ffe0ff */
[----:B------:R-:W1:Y:S02]  /*19580*/  F2I.FTZ.U32.TRUNC.NTZ R5, R4 ;  /* 0x0000000400057305 */ /* 0x000e64000021f000 */
[----:B-1----:R-:W-:-:S04]  /*19590*/  IMAD.MOV R4, RZ, RZ, -R5 ;  /* 0x000000ffff047224 */ /* 0x002fc800078e0a05 */
[----:B------:R-:W-:Y:S02]  /*195a0*/  IMAD R8, R4, R3, RZ ;  /* 0x0000000304087224 */ /* 0x000fe400078e02ff */
[----:B------:R-:W-:-:S04]  /*195b0*/  IMAD.MOV.U32 R4, RZ, RZ, RZ ;  /* 0x000000ffff047224 */ /* 0x000fc800078e00ff */
[----:B------:R-:W-:-:S04]  /*195c0*/  IMAD.HI.U32 R5, R5, R8, R4 ;  /* 0x0000000805057227 */ /* 0x000fc800078e0004 */
        /* <DEDUP_REMOVED lines=17> */
.L_x_1773:
[----:B------:R-:W-:Y:S05]  /*196e0*/  BSYNC B0 ;  /* 0x0000000000007941 */ /* 0x000fea0003800000 */
.L_x_1771:
[----:B------:R-:W-:-:S04]  /*196f0*/  LOP3.LUT R2, RZ, R2, RZ, 0x33, !PT ;  /* 0x00000002ff027212 */ /* 0x000fc800078e33ff */
[----:B-1----:R-:W-:-:S05]  /*19700*/  IADD3 R0, R2, R10, RZ ;  /* 0x0000000a02007210 */ /* 0x002fca0007ffe0ff */
[----:B------:R1:W-:Y:S01]  /*19710*/  STL [R1+0x2c], R0 ;  /* 0x00002c0001007387 */ /* 0x0003e20000100800 */
[----:B------:R-:W-:Y:S05]  /*19720*/  BRA `(.L_x_1774) ;  /* 0x0000005000007947 */ /* 0x000fea0003800000 */
.L_x_1762:
[----:B------:R-:W-:Y:S01]  /*19730*/  MOV R0, c[0x0][0x53c] ;  /* 0x00014f0000007a02 */ /* 0x000fe20000000f00 */
[----:B------:R2:W-:Y:S04]  /*19740*/  STL [R1+0x28], R9 ;  /* 0x0000280901007387 */ /* 0x0005e80000100800 */
[----:B------:R2:W-:Y:S04]  /*19750*/  STL [R1+0x2c], RZ ;  /* 0x00002cff01007387 */ /* 0x0005e80000100800 */
[----:B------:R2:W-:Y:S04]  /*19760*/  STL [R1+0x30], RZ ;  /* 0x000030ff01007387 */ /* 0x0005e80000100800 */
[----:B------:R2:W-:Y:S02]  /*19770*/  STL [R1+0x34], R0 ;  /* 0x0000340001007387 */ /* 0x0005e40000100800 */
.L_x_1774:
[----:B------:R-:W-:Y:S05]  /*19780*/  BSYNC B1 ;  /* 0x0000000000017941 */ /* 0x000fea0003800000 */
.L_x_1760:
        /* <DEDUP_REMOVED lines=9> */
.L_x_1755:
[----:B--2-4-:R-:W2:Y:S02]  /*19820*/  LDL R0, [R1+0x34] ;  /* 0x0000340001007983 */ /* 0x014ea40000100800 */
[----:B--2---:R-:W-:-:S13]  /*19830*/  ISETP.GE.AND P0, PT, R0, c[0x0][0x53c], PT ;  /* 0x00014f0000007a0c */ /* 0x004fda0003f06270 */
[----:B-1----:R-:W-:Y:S01]  /*19840*/  @P0 CALL.REL.NOINC `(.L_x_1775) ;  /* 0x0000001000000944 */ /* 0x002fe20003c00000 */
[----:B------:R-:W-:Y:S05]  /*19850*/  BRA `(.L_x_1776) ;  /* 0xfffe83a000007947 */ /* 0x000fea000383ffff */
.L_x_1775:
[----:B------:R-:W-:Y:S05]  /*19860*/  EXIT ;  /* 0x000000000000794d */ /* 0x000fea0003800000 */
.L_x_1636:
[----:B------:R-:W-:Y:S01]  /*19870*/  IMAD.MOV.U32 R0, RZ, RZ, R5 ;  /* 0x000000ffff007224 */ /* 0x000fe200078e0005 */
[----:B------:R-:W-:Y:S02]  /*19880*/  MOV R2, 0x1 ;  /* 0x0000000100027802 */ /* 0x000fe40000000f00 */
[----:B------:R-:W-:Y:S02]  /*19890*/  MOV R3, 0x198b0 ;  /* 0x000198b000037802 */ /* 0x000fe40000000f00 */
[----:B------:R-:W-:Y:S05]  /*198a0*/  CALL.REL.NOINC `($__internal_36_$__cuda_sm70_shflsync_up_p) ;  /* 0x0000169000007944 */ /* 0x000fea0003c00000 */
[----:B------:R-:W-:Y:S01]  /*198b0*/  MOV R0, R4 ;  /* 0x0000000400007202 */ /* 0x000fe20000000f00 */
[----:B------:R-:W-:Y:S05]  /*198c0*/  BRA `(.L_x_1777) ;  /* 0xfffe6b9000007947 */ /* 0x000fea000383ffff */
.L_x_1637:
[----:B------:R-:W-:Y:S01]  /*198d0*/  IMAD.MOV.U32 R0, RZ, RZ, R5 ;  /* 0x000000ffff007224 */ /* 0x000fe200078e0005 */
[----:B------:R-:W-:Y:S02]  /*198e0*/  MOV R2, 0x2 ;  /* 0x0000000200027802 */ /* 0x000fe40000000f00 */
[----:B------:R-:W-:Y:S02]  /*198f0*/  MOV R3, 0x19910 ;  /* 0x0001991000037802 */ /* 0x000fe40000000f00 */
[----:B------:R-:W-:Y:S05]  /*19900*/  CALL.REL.NOINC `($__internal_36_$__cuda_sm70_shflsync_up_p) ;  /* 0x0000163000007944 */ /* 0x000fea0003c00000 */
[----:B------:R-:W-:Y:S01]  /*19910*/  SEL R0, R4, RZ, P4 ;  /* 0x000000ff04007207 */ /* 0x000fe20002000000 */
[----:B------:R-:W-:Y:S01]  /*19920*/  IMAD.MOV.U32 R2, RZ, RZ, 0x4 ;  /* 0x00000004ff027424 */ /* 0x000fe200078e00ff */
[----:B------:R-:W-:-:S03]  /*19930*/  MOV R3, 0x19960 ;  /* 0x0001996000037802 */ /* 0x000fc60000000f00 */
[----:B------:R-:W-:Y:S02]  /*19940*/  IMAD.IADD R0, R5, 0x1, R0 ;  /* 0x0000000105007824 */ /* 0x000fe400078e0200 */
        /* <DEDUP_REMOVED lines=14> */
[----:B------:R-:W-:Y:S01]  /*19a30*/  IMAD.IADD R4, R0, 0x1, R4 ;  /* 0x0000000100047824 */ /* 0x000fe200078e0204 */
[----:B------:R-:W-:-:S03]  /*19a40*/  MOV R0, 0x1f ;  /* 0x0000001f00007802 */ /* 0x000fc60000000f00 */
[----:B------:R-:W-:Y:S02]  /*19a50*/  IMAD.MOV.U32 R5, RZ, RZ, R4 ;  /* 0x000000ffff057224 */ /* 0x000fe400078e0004 */
[----:B------:R-:W-:Y:S05]  /*19a60*/  CALL.REL.NOINC `($__internal_35_$__cuda_sm70_shflsync_idx_p) ;  /* 0x0000148000007944 */ /* 0x000fea0003c00000 */
[----:B------:R-:W-:Y:S05]  /*19a70*/  BRA `(.L_x_1778) ;  /* 0xfffe6ae000007947 */ /* 0x000fea000383ffff */
.L_x_1639:
[----:B------:R-:W-:Y:S02]  /*19a80*/  SEL R0, RZ, 0x1, P0 ;  /* 0x00000001ff007807 */ /* 0x000fe40000000000 */
[----:B------:R-:W-:Y:S02]  /*19a90*/  MOV R2, 0x19ab0 ;  /* 0x00019ab000027802 */ /* 0x000fe40000000f00 */
[----:B------:R-:W-:Y:S05]  /*19aa0*/  CALL.REL.NOINC `($__internal_37_$__cuda_sm70_votesync_ballot) ;  /* 0x0000150000007944 */ /* 0x000fea0003c00000 */
[----:B------:R-:W-:Y:S01]  /*19ab0*/  MOV R10, R0 ;  /* 0x00000000000a7202 */ /* 0x000fe20000000f00 */
[----:B------:R-:W-:Y:S05]  /*19ac0*/  BRA `(.L_x_1779) ;  /* 0xfffe6b2000007947 */ /* 0x000fea000383ffff */
.L_x_1640:
[----:B------:R-:W-:Y:S01]  /*19ad0*/  IMAD.MOV.U32 R5, RZ, RZ, R9 ;  /* 0x000000ffff057224 */ /* 0x000fe200078e0009 */
[----:B------:R-:W-:Y:S01]  /*19ae0*/  MOV R3, R7 ;  /* 0x0000000700037202 */ /* 0x000fe20000000f00 */
[----:B-1----:R-:W-:Y:S01]  /*19af0*/  IMAD.MOV.U32 R0, RZ, RZ, 0x1f ;  /* 0x0000001fff007424 */ /* 0x002fe200078e00ff */
[----:B------:R-:W-:Y:S02]  /*19b00*/  MOV R2, 0x19b20 ;  /* 0x00019b2000027802 */ /* 0x000fe40000000f00 */
[----:B------:R-:W-:Y:S05]  /*19b10*/  CALL.REL.NOINC `($__internal_35_$__cuda_sm70_shflsync_idx_p) ;  /* 0x000013d000007944 */ /* 0x000fea0003c00000 */
[----:B------:R-:W-:Y:S01]  /*19b20*/  IMAD.MOV.U32 R12, RZ, RZ, R0 ;  /* 0x000000ffff0c7224 */ /* 0x000fe200078e0000 */
[----:B------:R-:W-:Y:S01]  /*19b30*/  MOV R5, R8 ;  /* 0x0000000800057202 */ /* 0x000fe20000000f00 */
[----:B------:R-:W-:Y:S01]  /*19b40*/  IMAD.MOV.U32 R6, RZ, RZ, RZ ;  /* 0x000000ffff067224 */ /* 0x000fe200078e00ff */
[----:B------:R-:W-:Y:S01]  /*19b50*/  MOV R3, R7 ;  /* 0x0000000700037202 */ /* 0x000fe20000000f00 */
[----:B------:R-:W-:Y:S01]  /*19b60*/  IMAD.MOV.U32 R0, RZ, RZ, 0x1f ;  /* 0x0000001fff007424 */ /* 0x000fe200078e00ff */
[----:B------:R-:W-:-:S02]  /*19b70*/  MOV R2, 0x19b90 ;  /* 0x00019b9000027802 */ /* 0x000fc40000000f00 */
[----:B------:R-:W-:Y:S05]  /*19b80*/  CALL.REL.NOINC `($__internal_35_$__cuda_sm70_shflsync_idx_p) ;  /* 0x0000136000007944 */ /* 0x000fea0003c00000 */
[----:B------:R-:W-:Y:S01]  /*19b90*/  MOV R9, R0 ;  /* 0x0000000000097202 */ /* 0x000fe20000000f00 */
[----:B------:R-:W-:Y:S05]  /*19ba0*/  BRA `(.L_x_1780) ;  /* 0xfffe6ab000007947 */ /* 0x000fea000383ffff */
.L_x_1643:
[----:B------:R-:W-:Y:S01]  /*19bb0*/  IMAD.MOV.U32 R5, RZ, RZ, R4 ;  /* 0x000000ffff057224 */ /* 0x000fe200078e0004 */
[----:B-1----:R-:W-:-:S02]  /*19bc0*/  MOV R0, 0x1f ;  /* 0x0000001f00007802 */ /* 0x002fc40000000f00 */
[----:B------:R-:W-:Y:S02]  /*19bd0*/  MOV R2, 0x19bf0 ;  /* 0x00019bf000027802 */ /* 0x000fe40000000f00 */
[----:B--234-:R-:W-:Y:S05]  /*19be0*/  CALL.REL.NOINC `($__internal_35_$__cuda_sm70_shflsync_idx_p) ;  /* 0x0000130000007944 */ /* 0x01cfea0003c00000 */
[----:B------:R-:W-:Y:S01]  /*19bf0*/  MOV R6, R0 ;  /* 0x0000000000067202 */ /* 0x000fe20000000f00 */
[----:B------:R-:W-:Y:S05]  /*19c00*/  BRA `(.L_x_1642) ;  /* 0xfffe6ab000007947 */ /* 0x000fea000383ffff */
.L_x_1662:
[----:B-1----:R-:W-:Y:S01]  /*19c10*/  IMAD.MOV.U32 R5, RZ, RZ, R14 ;  /* 0x000000ffff057224 */ /* 0x002fe200078e000e */
[----:B------:R-:W-:Y:S01]  /*19c20*/  MOV R3, RZ ;  /* 0x000000ff00037202 */ /* 0x000fe20000000f00 */
[----:B------:R-:W-:Y:S01]  /*19c30*/  IMAD.MOV.U32 R0, RZ, RZ, 0x181f ;  /* 0x0000181fff007424 */ /* 0x000fe200078e00ff */
[----:B------:R-:W-:Y:S02]  /*19c40*/  MOV R2, 0x19c60 ;  /* 0x00019c6000027802 */ /* 0x000fe40000000f00 */
[----:B------:R-:W-:Y:S05]  /*19c50*/  CALL.REL.NOINC `($__internal_35_$__cuda_sm70_shflsync_idx_p) ;  /* 0x0000129000007944 */ /* 0x000fea0003c00000 */
[----:B------:R-:W-:Y:S01]  /*19c60*/  MOV R4, R0 ;  /* 0x0000000000047202 */ /* 0x000fe20000000f00 */
[----:B------:R-:W-:Y:S05]  /*19c70*/  BRA `(.L_x_1781) ;  /* 0xfffe94d000007947 */ /* 0x000fea000383ffff */
.L_x_1663:
[----:B------:R-:W-:Y:S01]  /*19c80*/  IMAD.MOV.U32 R5, RZ, RZ, R15 ;  /* 0x000000ffff057224 */ /* 0x000fe200078e000f */
[----:B------:R-:W-:Y:S01]  /*19c90*/  MOV R3, RZ ;  /* 0x000000ff00037202 */ /* 0x000fe20000000f00 */
[----:B------:R-:W-:Y:S01]  /*19ca0*/  IMAD.MOV.U32 R0, RZ, RZ, 0x181f ;  /* 0x0000181fff007424 */ /* 0x000fe200078e00ff */
[----:B------:R-:W-:Y:S02]  /*19cb0*/  MOV R2, 0x19cd0 ;  /* 0x00019cd000027802 */ /* 0x000fe40000000f00 */
[----:B-12---:R-:W-:Y:S05]  /*19cc0*/  CALL.REL.NOINC `($__internal_35_$__cuda_sm70_shflsync_idx_p) ;  /* 0x0000122000007944 */ /* 0x006fea0003c00000 */
[----:B------:R-:W-:Y:S05]  /*19cd0*/  BRA `(.L_x_1782) ;  /* 0xfffe949000007947 */ /* 0x000fea000383ffff */
.L_x_1666:
[----:B------:R-:W-:Y:S01]  /*19ce0*/  IMAD.MOV.U32 R5, RZ, RZ, R14 ;  /* 0x000000ffff057224 */ /* 0x000fe200078e000e */
[----:B---3--:R-:W-:Y:S01]  /*19cf0*/  MOV R3, 0x1 ;  /* 0x0000000100037802 */ /* 0x008fe20000000f00 */
[----:B----4-:R-:W-:Y:S01]  /*19d00*/  IMAD.MOV.U32 R0, RZ, RZ, 0x181f ;  /* 0x0000181fff007424 */ /* 0x010fe200078e00ff */
[----:B------:R-:W-:-:S02]  /*19d10*/  MOV R2, 0x19d30 ;  /* 0x00019d3000027802 */ /* 0x000fc40000000f00 */
[----:B-12---:R-:W-:Y:S05]  /*19d20*/  CALL.REL.NOINC `($__internal_35_$__cuda_sm70_shflsync_idx_p) ;  /* 0x000011c000007944 */ /* 0x006fea0003c00000 */
[----:B------:R-:W-:Y:S01]  /*19d30*/  IMAD.MOV.U32 R4, RZ, RZ, R0 ;  /* 0x000000ffff047224 */ /* 0x000fe200078e0000 */
[----:B------:R-:W-:Y:S01]  /*19d40*/  MOV R3, 0x1 ;  /* 0x0000000100037802 */ /* 0x000fe20000000f00 */
[----:B------:R-:W-:Y:S01]  /*19d50*/  IMAD.MOV.U32 R5, RZ, RZ, R15 ;  /* 0x000000ffff057224 */ /* 0x000fe200078e000f */
[----:B------:R-:W-:-:S02]  /*19d60*/  MOV R0, 0x181f ;  /* 0x0000181f00007802 */ /* 0x000fc40000000f00 */
[----:B------:R-:W-:Y:S02]  /*19d70*/  MOV R2, 0x19d90 ;  /* 0x00019d9000027802 */ /* 0x000fe40000000f00 */
[----:B------:R-:W-:Y:S05]  /*19d80*/  CALL.REL.NOINC `($__internal_35_$__cuda_sm70_shflsync_idx_p) ;  /* 0x0000116000007944 */ /* 0x000fea0003c00000 */
[----:B------:R-:W-:Y:S05]  /*19d90*/  BRA `(.L_x_1783) ;  /* 0xfffe962000007947 */ /* 0x000fea000383ffff */
.L_x_1669:
[----:B------:R-:W-:Y:S01]  /*19da0*/  IMAD.MOV.U32 R5, RZ, RZ, R14 ;  /* 0x000000ffff057224 */ /* 0x000fe200078e000e */
[----:B-1----:R-:W-:Y:S01]  /*19db0*/  MOV R3, 0x2 ;  /* 0x0000000200037802 */ /* 0x002fe20000000f00 */
[----:B----4-:R-:W-:Y:S01]  /*19dc0*/  IMAD.MOV.U32 R0, RZ, RZ, 0x181f ;  /* 0x0000181fff007424 */ /* 0x010fe200078e00ff */
[----:B------:R-:W-:Y:S02]  /*19dd0*/  MOV R2, 0x19df0 ;  /* 0x00019df000027802 */ /* 0x000fe40000000f00 */
[----:B--2---:R-:W-:Y:S05]  /*19de0*/  CALL.REL.NOINC `($__internal_35_$__cuda_sm70_shflsync_idx_p) ;  /* 0x0000110000007944 */ /* 0x004fea0003c00000 */
[----:B------:R-:W-:Y:S01]  /*19df0*/  MOV R4, R0 ;  /* 0x0000000000047202 */ /* 0x000fe20000000f00 */
[----:B------:R-:W-:Y:S05]  /*19e00*/  BRA `(.L_x_1784) ;  /* 0xfffe97e000007947 */ /* 0x000fea000383ffff */
.L_x_1670:
[----:B------:R-:W-:Y:S01]  /*19e10*/  IMAD.MOV.U32 R5, RZ, RZ, R15 ;  /* 0x000000ffff057224 */ /* 0x000fe200078e000f */
[----:B------:R-:W-:Y:S01]  /*19e20*/  MOV R3, 0x2 ;  /* 0x0000000200037802 */ /* 0x000fe20000000f00 */
[----:B----4-:R-:W-:Y:S01]  /*19e30*/  IMAD.MOV.U32 R0, RZ, RZ, 0x181f ;  /* 0x0000181fff007424 */ /* 0x010fe200078e00ff */
[----:B------:R-:W-:Y:S02]  /*19e40*/  MOV R2, 0x19e60 ;  /* 0x00019e6000027802 */ /* 0x000fe40000000f00 */
[----:B-123--:R-:W-:Y:S05]  /*19e50*/  CALL.REL.NOINC `($__internal_35_$__cuda_sm70_shflsync_idx_p) ;  /* 0x0000109000007944 */ /* 0x00efea0003c00000 */
[----:B------:R-:W-:Y:S05]  /*19e60*/  BRA `(.L_x_1785) ;  /* 0xfffe97a000007947 */ /* 0x000fea000383ffff */
.L_x_1673:
[----:B------:R-:W-:Y:S01]  /*19e70*/  IMAD.MOV.U32 R5, RZ, RZ, R14 ;  /* 0x000000ffff057224 */ /* 0x000fe200078e000e */
[----:B-1----:R-:W-:Y:S01]  /*19e80*/  MOV R3, 0x3 ;  /* 0x0000000300037802 */ /* 0x002fe20000000f00 */
[----:B------:R-:W-:Y:S01]  /*19e90*/  IMAD.MOV.U32 R0, RZ, RZ, 0x181f ;  /* 0x0000181fff007424 */ /* 0x000fe200078e00ff */
[----:B------:R-:W-:-:S02]  /*19ea0*/  MOV R2, 0x19ec0 ;  /* 0x00019ec000027802 */ /* 0x000fc40000000f00 */
[----:B--234-:R-:W-:Y:S05]  /*19eb0*/  CALL.REL.NOINC `($__internal_35_$__cuda_sm70_shflsync_idx_p) ;  /* 0x0000103000007944 */ /* 0x01cfea0003c00000 */
[----:B------:R-:W-:Y:S01]  /*19ec0*/  IMAD.MOV.U32 R4, RZ, RZ, R0 ;  /* 0x000000ffff047224 */ /* 0x000fe200078e0000 */
[----:B------:R-:W-:Y:S01]  /*19ed0*/  MOV R3, 0x3 ;  /* 0x0000000300037802 */ /* 0x000fe20000000f00 */
[----:B------:R-:W-:Y:S01]  /*19ee0*/  IMAD.MOV.U32 R5, RZ, RZ, R15 ;  /* 0x000000ffff057224 */ /* 0x000fe200078e000f */
[----:B------:R-:W-:-:S02]  /*19ef0*/  MOV R0, 0x181f ;  /* 0x0000181f00007802 */ /* 0x000fc40000000f00 */
[----:B------:R-:W-:Y:S02]  /*19f00*/  MOV R2, 0x19f20 ;  /* 0x00019f2000027802 */ /* 0x000fe40000000f00 */
[----:B------:R-:W-:Y:S05]  /*19f10*/  CALL.REL.NOINC `($__internal_35_$__cuda_sm70_shflsync_idx_p) ;  /* 0x00000fd000007944 */ /* 0x000fea0003c00000 */
[----:B------:R-:W-:Y:S05]  /*19f20*/  BRA `(.L_x_1786) ;  /* 0xfffe992000007947 */ /* 0x000fea000383ffff */
.L_x_1714:
[----:B-1----:R1:W5:Y:S01]  /*19f30*/  LDL R2, [R1] ;  /* 0x0000000001027983 */ /* 0x0023620000100800 */
[----:B------:R-:W-:Y:S02]  /*19f40*/  MOV R5, 0x2 ;  /* 0x0000000200057802 */ /* 0x000fe40000000f00 */
[----:B------:R-:W-:Y:S02]  /*19f50*/  MOV R3, 0x19f70 ;  /* 0x00019f7000037802 */ /* 0x000fe40000000f00 */
[----:B-1---5:R-:W-:Y:S05]  /*19f60*/  CALL.REL.NOINC `($__internal_34_$__cuda_sm70_shflsync_bfly_p) ;  /* 0x00000f3000007944 */ /* 0x022fea0003c00000 */
[----:B------:R-:W-:Y:S01]  /*19f70*/  MOV R0, R5 ;  /* 0x0000000500007202 */ /* 0x000fe20000000f00 */
[----:B------:R-:W-:Y:S05]  /*19f80*/  BRA `(.L_x_1787) ;  /* 0xffff97b000007947 */ /* 0x000fea000383ffff */
.L_x_1715:
[----:B------:R-:W-:Y:S01]  /*19f90*/  IMAD.MOV.U32 R2, RZ, RZ, R0 ;  /* 0x000000ffff027224 */ /* 0x000fe200078e0000 */
[----:B------:R-:W-:Y:S02]  /*19fa0*/  MOV R5, 0x1 ;  /* 0x0000000100057802 */ /* 0x000fe40000000f00 */
[----:B------:R-:W-:Y:S02]  /*19fb0*/  MOV R3, 0x19fd0 ;  /* 0x00019fd000037802 */ /* 0x000fe40000000f00 */
[----:B------:R-:W-:Y:S05]  /*19fc0*/  CALL.REL.NOINC `($__internal_34_$__cuda_sm70_shflsync_bfly_p) ;  /* 0x00000ed000007944 */ /* 0x000fea0003c00000 */
[----:B------:R1:W5:Y:S01]  /*19fd0*/  LDL R2, [R1+0x8] ;  /* 0x0000080001027983 */ /* 0x0003620000100800 */
[----:B------:R-:W-:Y:S01]  /*19fe0*/  FADD.FTZ R0, R0, R5 ;  /* 0x0000000500007221 */ /* 0x000fe20000010000 */
[----:B------:R-:W-:Y:S02]  /*19ff0*/  MOV R5, 0x2 ;  /* 0x0000000200057802 */ /* 0x000fe40000000f00 */
[----:B------:R-:W-:-:S02]  /*1a000*/  MOV R3, 0x1a020 ;  /* 0x0001a02000037802 */ /* 0x000fc40000000f00 */
[----:B-1---5:R-:W-:Y:S05]  /*1a010*/  CALL.REL.NOINC `($__internal_34_$__cuda_sm70_shflsync_bfly_p) ;  /* 0x00000e8000007944 */ /* 0x022fea0003c00000 */
[----:B------:R-:W2:Y:S01]  /*1a020*/  LDL.LU R2, [R1+0x8] ;  /* 0x0000080001027983 */ /* 0x000ea20000300800 */
[----:B------:R-:W-:Y:S01]  /*1a030*/  MOV R3, 0x1a080 ;  /* 0x0001a08000037802 */ /* 0x000fe20000000f00 */
[----:B--2---:R-:W-:Y:S01]  /*1a040*/  FADD.FTZ R4, R2, R5 ;  /* 0x0000000502047221 */ /* 0x004fe20000010000 */
[----:B------:R-:W-:-:S04]  /*1a050*/  MOV R5, 0x1 ;  /* 0x0000000100057802 */ /* 0x000fc80000000f00 */
[----:B------:R-:W-:Y:S02]  /*1a060*/  MOV R2, R4 ;  /* 0x0000000400027202 */ /* 0x000fe40000000f00 */
[----:B------:R-:W-:Y:S05]  /*1a070*/  CALL.REL.NOINC `($__internal_34_$__cuda_sm70_shflsync_bfly_p) ;  /* 0x00000e2000007944 */ /* 0x000fea0003c00000 */
[----:B------:R-:W-:Y:S01]  /*1a080*/  MOV R3, R5 ;  /* 0x0000000500037202 */ /* 0x000fe20000000f00 */
[----:B------:R-:W-:Y:S05]  /*1a090*/  BRA `(.L_x_1788) ;  /* 0xffff973000007947 */ /* 0x000fea000383ffff */
.L_x_1722:
[----:B-1-34-:R-:W-:Y:S01]  /*1a0a0*/  IMAD.MOV.U32 R5, RZ, RZ, R14 ;  /* 0x000000ffff057224 */ /* 0x01afe200078e000e */
[----:B------:R-:W-:Y:S01]  /*1a0b0*/  MOV R3, RZ ;  /* 0x000000ff00037202 */ /* 0x000fe20000000f00 */
[----:B------:R-:W-:Y:S01]  /*1a0c0*/  IMAD.MOV.U32 R0, RZ, RZ, 0x181f ;  /* 0x0000181fff007424 */ /* 0x000fe200078e00ff */
[----:B------:R-:W-:Y:S02]  /*1a0d0*/  MOV R2, 0x1a0f0 ;  /* 0x0001a0f000027802 */ /* 0x000fe40000000f00 */
[----:B------:R-:W-:Y:S05]  /*1a0e0*/  CALL.REL.NOINC `($__internal_35_$__cuda_sm70_shflsync_idx_p) ;  /* 0x00000e0000007944 */ /* 0x000fea0003c00000 */
[----:B------:R-:W-:Y:S01]  /*1a0f0*/  MOV R6, R0 ;  /* 0x0000000000067202 */ /* 0x000fe20000000f00 */
[----:B------:R-:W-:Y:S05]  /*1a100*/  BRA `(.L_x_1789) ;  /* 0xffffb3c000007947 */ /* 0x000fea000383ffff */
.L_x_1723:
[----:B------:R-:W-:Y:S01]  /*1a110*/  IMAD.MOV.U32 R5, RZ, RZ, R15 ;  /* 0x000000ffff057224 */ /* 0x000fe200078e000f */
[----:B------:R-:W-:Y:S01]  /*1a120*/  MOV R3, RZ ;  /* 0x000000ff00037202 */ /* 0x000fe20000000f00 */
[----:B------:R-:W-:Y:S01]  /*1a130*/  IMAD.MOV.U32 R0, RZ, RZ, 0x181f ;  /* 0x0000181fff007424 */ /* 0x000fe200078e00ff */
[----:B------:R-:W-:Y:S02]  /*1a140*/  MOV R2, 0x1a160 ;  /* 0x0001a16000027802 */ /* 0x000fe40000000f00 */
[----:B-12---:R-:W-:Y:S05]  /*1a150*/  CALL.REL.NOINC `($__internal_35_$__cuda_sm70_shflsync_idx_p) ;  /* 0x00000d9000007944 */ /* 0x006fea0003c00000 */
[----:B------:R-:W-:Y:S05]  /*1a160*/  BRA `(.L_x_1790) ;  /* 0xffffb38000007947 */ /* 0x000fea000383ffff */
.L_x_1726:
[----:B------:R-:W-:Y:S01]  /*1a170*/  IMAD.MOV.U32 R5, RZ, RZ, R14 ;  /* 0x000000ffff057224 */ /* 0x000fe200078e000e */
[----:B--2---:R-:W-:Y:S01]  /*1a180*/  MOV R3, 0x1 ;  /* 0x0000000100037802 */ /* 0x004fe20000000f00 */
[----:B----4-:R-:W-:Y:S01]  /*1a190*/  IMAD.MOV.U32 R0, RZ, RZ, 0x181f ;  /* 0x0000181fff007424 */ /* 0x010fe200078e00ff */
[----:B------:R-:W-:-:S02]  /*1a1a0*/  MOV R2, 0x1a1c0 ;  /* 0x0001a1c000027802 */ /* 0x000fc40000000f00 */
[----:B-1-3--:R-:W-:Y:S05]  /*1a1b0*/  CALL.REL.NOINC `($__internal_35_$__cuda_sm70_shflsync_idx_p) ;  /* 0x00000d3000007944 */ /* 0x00afea0003c00000 */
[----:B------:R-:W-:Y:S01]  /*1a1c0*/  IMAD.MOV.U32 R6, RZ, RZ, R0 ;  /* 0x000000ffff067224 */ /* 0x000fe200078e0000 */
[----:B------:R-:W-:Y:S01]  /*1a1d0*/  MOV R3, 0x1 ;  /* 0x0000000100037802 */ /* 0x000fe20000000f00 */
[----:B------:R-:W-:Y:S01]  /*1a1e0*/  IMAD.MOV.U32 R5, RZ, RZ, R15 ;  /* 0x000000ffff057224 */ /* 0x000fe200078e000f */
[----:B------:R-:W-:-:S02]  /*1a1f0*/  MOV R0, 0x181f ;  /* 0x0000181f00007802 */ /* 0x000fc40000000f00 */
[----:B------:R-:W-:Y:S02]  /*1a200*/  MOV R2, 0x1a220 ;  /* 0x0001a22000027802 */ /* 0x000fe40000000f00 */
[----:B------:R-:W-:Y:S05]  /*1a210*/  CALL.REL.NOINC `($__internal_35_$__cuda_sm70_shflsync_idx_p) ;  /* 0x00000cd000007944 */ /* 0x000fea0003c00000 */
[----:B------:R-:W-:Y:S05]  /*1a220*/  BRA `(.L_x_1791) ;  /* 0xffffb4a000007947 */ /* 0x000fea000383ffff */
.L_x_1729:
[----:B------:R-:W-:Y:S01]  /*1a230*/  IMAD.MOV.U32 R5, RZ, RZ, R14 ;  /* 0x000000ffff057224 */ /* 0x000fe200078e000e */
[----:B-1----:R-:W-:Y:S01]  /*1a240*/  MOV R3, 0x2 ;  /* 0x0000000200037802 */ /* 0x002fe20000000f00 */
[----:B----4-:R-:W-:Y:S01]  /*1a250*/  IMAD.MOV.U32 R0, RZ, RZ, 0x181f ;  /* 0x0000181fff007424 */ /* 0x010fe200078e00ff */
[----:B------:R-:W-:Y:S02]  /*1a260*/  MOV R2, 0x1a280 ;  /* 0x0001a28000027802 */ /* 0x000fe40000000f00 */
[----:B--23--:R-:W-:Y:S05]  /*1a270*/  CALL.REL.NOINC `($__internal_35_$__cuda_sm70_shflsync_idx_p) ;  /* 0x00000c7000007944 */ /* 0x00cfea0003c00000 */
[----:B------:R-:W-:Y:S01]  /*1a280*/  MOV R6, R0 ;  /* 0x0000000000067202 */ /* 0x000fe20000000f00 */
[----:B------:R-:W-:Y:S05]  /*1a290*/  BRA `(.L_x_1792) ;  /* 0xffffb61000007947 */ /* 0x000fea000383ffff */
.L_x_1730:
[----:B------:R-:W-:Y:S01]  /*1a2a0*/  IMAD.MOV.U32 R5, RZ, RZ, R15 ;  /* 0x000000ffff057224 */ /* 0x000fe200078e000f */
[----:B------:R-:W-:Y:S01]  /*1a2b0*/  MOV R3, 0x2 ;  /* 0x0000000200037802 */ /* 0x000fe20000000f00 */
[----:B----4-:R-:W-:Y:S01]  /*1a2c0*/  IMAD.MOV.U32 R0, RZ, RZ, 0x181f ;  /* 0x0000181fff007424 */ /* 0x010fe200078e00ff */
[----:B------:R-:W-:Y:S02]  /*1a2d0*/  MOV R2, 0x1a2f0 ;  /* 0x0001a2f000027802 */ /* 0x000fe40000000f00 */
[----:B-123--:R-:W-:Y:S05]  /*1a2e0*/  CALL.REL.NOINC `($__internal_35_$__cuda_sm70_shflsync_idx_p) ;  /* 0x00000c0000007944 */ /* 0x00efea0003c00000 */
[----:B------:R-:W-:Y:S05]  /*1a2f0*/  BRA `(.L_x_1793) ;  /* 0xffffb5d000007947 */ /* 0x000fea000383ffff */
.L_x_1733:
        /* <DEDUP_REMOVED lines=12> */
.L_x_1735:
[----:B------:R-:W-:Y:S01]  /*1a3c0*/  IMAD.MOV.U32 R5, RZ, RZ, R18 ;  /* 0x000000ffff057224 */ /* 0x000fe200078e0012 */
[----:B------:R-:W-:Y:S01]  /*1a3d0*/  MOV R3, RZ ;  /* 0x000000ff00037202 */ /* 0x000fe20000000f00 */
[----:B------:R-:W-:Y:S01]  /*1a3e0*/  IMAD.MOV.U32 R0, RZ, RZ, 0x1c1f ;  /* 0x00001c1fff007424 */ /* 0x000fe200078e00ff */
[----:B------:R-:W-:Y:S02]  /*1a3f0*/  MOV R2, 0x1a410 ;  /* 0x0001a41000027802 */ /* 0x000fe40000000f00 */
[----:B------:R-:W-:Y:S05]  /*1a400*/  CALL.REL.NOINC `($__internal_35_$__cuda_sm70_shflsync_idx_p) ;  /* 0x00000ae000007944 */ /* 0x000fea0003c00000 */
[----:B------:R-:W-:Y:S01]  /*1a410*/  MOV R4, R0 ;  /* 0x0000000000047202 */ /* 0x000fe20000000f00 */
[----:B------:R-:W-:Y:S05]  /*1a420*/  BRA `(.L_x_1795) ;  /* 0xffffba7000007947 */ /* 0x000fea000383ffff */
.L_x_1736:
[----:B------:R-:W-:Y:S01]  /*1a430*/  IMAD.MOV.U32 R5, RZ, RZ, R19 ;  /* 0x000000ffff057224 */ /* 0x000fe200078e0013 */
[----:B------:R-:W-:Y:S01]  /*1a440*/  MOV R3, RZ ;  /* 0x000000ff00037202 */ /* 0x000fe20000000f00 */
[----:B------:R-:W-:Y:S01]  /*1a450*/  IMAD.MOV.U32 R0, RZ, RZ, 0x1c1f ;  /* 0x00001c1fff007424 */ /* 0x000fe200078e00ff */
[----:B------:R-:W-:Y:S02]  /*1a460*/  MOV R2, 0x1a480 ;  /* 0x0001a48000027802 */ /* 0x000fe40000000f00 */
[----:B-12---:R-:W-:Y:S05]  /*1a470*/  CALL.REL.NOINC `($__internal_35_$__cuda_sm70_shflsync_idx_p) ;  /* 0x00000a7000007944 */ /* 0x006fea0003c00000 */
[----:B------:R-:W-:Y:S05]  /*1a480*/  BRA `(.L_x_1796) ;  /* 0xffffba3000007947 */ /* 0x000fea000383ffff */
.L_x_1739:
[----:B------:R-:W-:Y:S01]  /*1a490*/  IMAD.MOV.U32 R5, RZ, RZ, R18 ;  /* 0x000000ffff057224 */ /* 0x000fe200078e0012 */
[----:B-1----:R-:W-:Y:S01]  /*1a4a0*/  MOV R3, 0x1 ;  /* 0x0000000100037802 */ /* 0x002fe20000000f00 */
[----:B----4-:R-:W-:Y:S01]  /*1a4b0*/  IMAD.MOV.U32 R0, RZ, RZ, 0x1c1f ;  /* 0x00001c1fff007424 */ /* 0x010fe200078e00ff */
[----:B------:R-:W-:-:S02]  /*1a4c0*/  MOV R2, 0x1a4e0 ;  /* 0x0001a4e000027802 */ /* 0x000fc40000000f00 */
[----:B--23--:R-:W-:Y:S05]  /*1a4d0*/  CALL.REL.NOINC `($__internal_35_$__cuda_sm70_shflsync_idx_p) ;  /* 0x00000a1000007944 */ /* 0x00cfea0003c00000 */
[----:B------:R-:W-:Y:S01]  /*1a4e0*/  IMAD.MOV.U32 R4, RZ, RZ, R0 ;  /* 0x000000ffff047224 */ /* 0x000fe200078e0000 */
[----:B------:R-:W-:Y:S01]  /*1a4f0*/  MOV R3, 0x1 ;  /* 0x0000000100037802 */ /* 0x000fe20000000f00 */
[----:B------:R-:W-:Y:S01]  /*1a500*/  IMAD.MOV.U32 R5, RZ, RZ, R19 ;  /* 0x000000ffff057224 */ /* 0x000fe200078e0013 */
[----:B------:R-:W-:-:S02]  /*1a510*/  MOV R0, 0x1c1f ;  /* 0x00001c1f00007802 */ /* 0x000fc40000000f00 */
[----:B------:R-:W-:Y:S02]  /*1a520*/  MOV R2, 0x1a540 ;  /* 0x0001a54000027802 */ /* 0x000fe40000000f00 */
[----:B------:R-:W-:Y:S05]  /*1a530*/  CALL.REL.NOINC `($__internal_35_$__cuda_sm70_shflsync_idx_p) ;  /* 0x000009b000007944 */ /* 0x000fea0003c00000 */
[----:B------:R-:W-:Y:S05]  /*1a540*/  BRA `(.L_x_1797) ;  /* 0xffffc5e000007947 */ /* 0x000fea000383ffff */
.L_x_1743:
[----:B------:R-:W-:Y:S01]  /*1a550*/  IMAD.MOV.U32 R5, RZ, RZ, R12 ;  /* 0x000000ffff057224 */ /* 0x000fe200078e000c */
[----:B------:R-:W-:Y:S01]  /*1a560*/  MOV R3, RZ ;  /* 0x000000ff00037202 */ /* 0x000fe20000000f00 */
[----:B------:R-:W-:Y:S01]  /*1a570*/  IMAD.MOV.U32 R0, RZ, RZ, 0x181f ;  /* 0x0000181fff007424 */ /* 0x000fe200078e00ff */
[----:B------:R-:W-:Y:S02]  /*1a580*/  MOV R2, 0x1a5a0 ;  /* 0x0001a5a000027802 */ /* 0x000fe40000000f00 */
[----:B------:R-:W-:Y:S05]  /*1a590*/  CALL.REL.NOINC `($__internal_35_$__cuda_sm70_shflsync_idx_p) ;  /* 0x0000095000007944 */ /* 0x000fea0003c00000 */
[----:B------:R-:W-:Y:S01]  /*1a5a0*/  MOV R4, R0 ;  /* 0x0000000000047202 */ /* 0x000fe20000000f00 */
[----:B------:R-:W-:Y:S05]  /*1a5b0*/  BRA `(.L_x_1798) ;  /* 0xffffd9f000007947 */ /* 0x000fea000383ffff */
.L_x_1744:
[----:B------:R-:W-:Y:S01]  /*1a5c0*/  IMAD.MOV.U32 R5, RZ, RZ, R15 ;  /* 0x000000ffff057224 */ /* 0x000fe200078e000f */
[----:B------:R-:W-:Y:S01]  /*1a5d0*/  MOV R3, RZ ;  /* 0x000000ff00037202 */ /* 0x000fe20000000f00 */
[----:B------:R-:W-:Y:S01]  /*1a5e0*/  IMAD.MOV.U32 R0, RZ, RZ, 0x181f ;  /* 0x0000181fff007424 */ /* 0x000fe200078e00ff */
[----:B------:R-:W-:Y:S02]  /*1a5f0*/  MOV R2, 0x1a610 ;  /* 0x0001a61000027802 */ /* 0x000fe40000000f00 */
[----:B-12---:R-:W-:Y:S05]  /*1a600*/  CALL.REL.NOINC `($__internal_35_$__cuda_sm70_shflsync_idx_p) ;  /* 0x000008e000007944 */ /* 0x006fea0003c00000 */
[----:B------:R-:W-:Y:S05]  /*1a610*/  BRA `(.L_x_1799) ;  /* 0xffffd9b000007947 */ /* 0x000fea000383ffff */
.L_x_1747:
        /* <DEDUP_REMOVED lines=12> */
.L_x_1750:
[----:B------:R-:W-:Y:S01]  /*1a6e0*/  IMAD.MOV.U32 R5, RZ, RZ, R12 ;  /* 0x000000ffff057224 */ /* 0x000fe200078e000c */
[----:B-1----:R-:W-:Y:S01]  /*1a6f0*/  MOV R3, 0x2 ;  /* 0x0000000200037802 */ /* 0x002fe20000000f00 */
[----:B----4-:R-:W-:Y:S01]  /*1a700*/  IMAD.MOV.U32 R0, RZ, RZ, 0x181f ;  /* 0x0000181fff007424 */ /* 0x010fe200078e00ff */
[----:B------:R-:W-:Y:S02]  /*1a710*/  MOV R2, 0x1a730 ;  /* 0x0001a73000027802 */ /* 0x000fe40000000f00 */
[----:B--23--:R-:W-:Y:S05]  /*1a720*/  CALL.REL.NOINC `($__internal_35_$__cuda_sm70_shflsync_idx_p) ;  /* 0x000007c000007944 */ /* 0x00cfea0003c00000 */
[----:B------:R-:W-:Y:S01]  /*1a730*/  MOV R4, R0 ;  /* 0x0000000000047202 */ /* 0x000fe20000000f00 */
[----:B------:R-:W-:Y:S05]  /*1a740*/  BRA `(.L_x_1801) ;  /* 0xffffdc5000007947 */ /* 0x000fea000383ffff */
.L_x_1751:
[----:B------:R-:W-:Y:S01]  /*1a750*/  IMAD.MOV.U32 R5, RZ, RZ, R15 ;  /* 0x000000ffff057224 */ /* 0x000fe200078e000f */
[----:B------:R-:W-:Y:S01]  /*1a760*/  MOV R3, 0x2 ;  /* 0x0000000200037802 */ /* 0x000fe20000000f00 */
[----:B----4-:R-:W-:Y:S01]  /*1a770*/  IMAD.MOV.U32 R0, RZ, RZ, 0x181f ;  /* 0x0000181fff007424 */ /* 0x010fe200078e00ff */
[----:B------:R-:W-:Y:S02]  /*1a780*/  MOV R2, 0x1a7a0 ;  /* 0x0001a7a000027802 */ /* 0x000fe40000000f00 */
[----:B-123--:R-:W-:Y:S05]  /*1a790*/  CALL.REL.NOINC `($__internal_35_$__cuda_sm70_shflsync_idx_p) ;  /* 0x0000075000007944 */ /* 0x00efea0003c00000 */
[----:B------:R-:W-:Y:S05]  /*1a7a0*/  BRA `(.L_x_1802) ;  /* 0xffffdc1000007947 */ /* 0x000fea000383ffff */
.L_x_1754:
        /* <DEDUP_REMOVED lines=12> */
.L_x_1756:
[----:B------:R-:W-:Y:S01]  /*1a870*/  IMAD.MOV.U32 R5, RZ, RZ, R110 ;  /* 0x000000ffff057224 */ /* 0x000fe200078e006e */
[----:B------:R-:W-:Y:S01]  /*1a880*/  MOV R3, RZ ;  /* 0x000000ff00037202 */ /* 0x000fe20000000f00 */
[----:B------:R-:W-:Y:S01]  /*1a890*/  IMAD.MOV.U32 R0, RZ, RZ, 0x1f ;  /* 0x0000001fff007424 */ /* 0x000fe200078e00ff */
[----:B------:R-:W-:Y:S02]  /*1a8a0*/  MOV R2, 0x1a8c0 ;  /* 0x0001a8c000027802 */ /* 0x000fe40000000f00 */
[----:B------:R-:W-:Y:S05]  /*1a8b0*/  CALL.REL.NOINC `($__internal_35_$__cuda_sm70_shflsync_idx_p) ;  /* 0x0000063000007944 */ /* 0x000fea0003c00000 */
[----:B------:R-:W-:Y:S01]  /*1a8c0*/  MOV R9, R0 ;  /* 0x0000000000097202 */ /* 0x000fe20000000f00 */
[----:B------:R-:W-:Y:S05]  /*1a8d0*/  BRA `(.L_x_1804) ;  /* 0xffffdf6000007947 */ /* 0x000fea000383ffff */
.L_x_1757:
[----:B------:R-:W-:Y:S01]  /*1a8e0*/  IMAD.MOV.U32 R5, RZ, RZ, R110 ;  /* 0x000000ffff057224 */ /* 0x000fe200078e006e */
[----:B------:R-:W-:Y:S01]  /*1a8f0*/  MOV R3, 0x1 ;  /* 0x0000000100037802 */ /* 0x000fe20000000f00 */
[----:B------:R-:W-:Y:S01]  /*1a900*/  IMAD.MOV.U32 R0, RZ, RZ, 0x1f ;  /* 0x0000001fff007424 */ /* 0x000fe200078e00ff */
[----:B------:R-:W-:Y:S02]  /*1a910*/  MOV R2, 0x1a930 ;  /* 0x0001a93000027802 */ /* 0x000fe40000000f00 */
[----:B-12---:R-:W-:Y:S05]  /*1a920*/  CALL.REL.NOINC `($__internal_35_$__cuda_sm70_shflsync_idx_p) ;  /* 0x000005c000007944 */ /* 0x006fea0003c00000 */
[----:B------:R-:W-:Y:S01]  /*1a930*/  MOV R8, R0 ;  /* 0x0000000000087202 */ /* 0x000fe20000000f00 */
[----:B------:R-:W-:Y:S05]  /*1a940*/  BRA `(.L_x_1805) ;  /* 0xffffdf1000007947 */ /* 0x000fea000383ffff */
.L_x_1758:
[----:B------:R-:W-:Y:S02]  /*1a950*/  MOV R2, 0x1 ;  /* 0x0000000100027802 */ /* 0x000fe40000000f00 */
[----:B------:R-:W-:-:S02]  /*1a960*/  MOV R3, 0x1a980 ;  /* 0x0001a98000037802 */ /* 0x000fc40000000f00 */
[----:B-1234-:R-:W-:Y:S05]  /*1a970*/  CALL.REL.NOINC `($__internal_36_$__cuda_sm70_shflsync_up_p) ;  /* 0x000005c000007944 */ /* 0x01efea0003c00000 */
[----:B------:R-:W-:Y:S05]  /*1a980*/  BRA `(.L_x_1806) ;  /* 0xffffe00000007947 */ /* 0x000fea000383ffff */
.L_x_1759:
[----:B------:R-:W-:Y:S02]  /*1a990*/  MOV R2, 0x2 ;  /* 0x0000000200027802 */ /* 0x000fe40000000f00 */
[----:B------:R-:W-:-:S02]  /*1a9a0*/  MOV R3, 0x1a9c0 ;  /* 0x0001a9c000037802 */ /* 0x000fc40000000f00 */
[----:B--2-4-:R-:W-:Y:S05]  /*1a9b0*/  CALL.REL.NOINC `($__internal_36_$__cuda_sm70_shflsync_up_p) ;  /* 0x0000058000007944 */ /* 0x014fea0003c00000 */
[----:B------:R-:W-:Y:S01]  /*1a9c0*/  SEL R3, R4, RZ, P1 ;  /* 0x000000ff04037207 */ /* 0x000fe20000800000 */
[----:B------:R-:W-:-:S04]  /*1a9d0*/  IMAD.MOV.U32 R2, RZ, RZ, 0x4 ;  /* 0x00000004ff027424 */ /* 0x000fc800078e00ff */
[----:B------:R-:W-:Y:S01]  /*1a9e0*/  IMAD.IADD R0, R0, 0x1, R3 ;  /* 0x0000000100007824 */ /* 0x000fe200078e0203 */
        /* <DEDUP_REMOVED lines=20> */
.L_x_1763:
[----:B------:R-:W-:Y:S02]  /*1ab30*/  MOV R2, 0x1 ;  /* 0x0000000100027802 */ /* 0x000fe40000000f00 */
[----:B------:R-:W-:Y:S02]  /*1ab40*/  MOV R3, 0x1ab60 ;  /* 0x0001ab6000037802 */ /* 0x000fe40000000f00 */
[----:B------:R-:W-:Y:S05]  /*1ab50*/  CALL.REL.NOINC `($__internal_36_$__cuda_sm70_shflsync_up_p) ;  /* 0x000003e000007944 */ /* 0x000fea0003c00000 */
[----:B------:R-:W-:Y:S01]  /*1ab60*/  MOV R2, R4 ;  /* 0x0000000400027202 */ /* 0x000fe20000000f00 */
[----:B------:R-:W-:Y:S05]  /*1ab70*/  BRA `(.L_x_1808) ;  /* 0xffffe07000007947 */ /* 0x000fea000383ffff */
.L_x_1764:
        /* <DEDUP_REMOVED lines=26> */
.L_x_1766:
[----:B------:R-:W-:Y:S02]  /*1ad20*/  SEL R0, RZ, 0x1, P0 ;  /* 0x00000001ff007807 */ /* 0x000fe40000000000 */
[----:B------:R-:W-:Y:S02]  /*1ad30*/  MOV R2, 0x1ad50 ;  /* 0x0001ad5000027802 */ /* 0x000fe40000000f00 */
[----:B-1----:R-:W-:Y:S05]  /*1ad40*/  CALL.REL.NOINC `($__internal_37_$__cuda_sm70_votesync_ballot) ;  /* 0x0000026000007944 */ /* 0x002fea0003c00000 */
[----:B------:R-:W-:Y:S01]  /*1ad50*/  MOV R12, R0 ;  /* 0x00000000000c7202 */ /* 0x000fe20000000f00 */
[----:B------:R-:W-:Y:S05]  /*1ad60*/  BRA `(.L_x_1810) ;  /* 0xffffe01000007947 */ /* 0x000fea000383ffff */
.L_x_1767:
[----:B------:R-:W-:Y:S01]  /*1ad70*/  IMAD.MOV.U32 R5, RZ, RZ, R6 ;  /* 0x000000ffff057224 */ /* 0x000fe200078e0006 */
[----:B------:R-:W-:Y:S01]  /*1ad80*/  MOV R3, R8 ;  /* 0x0000000800037202 */ /* 0x000fe20000000f00 */
[----:B--2---:R-:W-:Y:S01]  /*1ad90*/  IMAD.MOV.U32 R0, RZ, RZ, 0x1f ;  /* 0x0000001fff007424 */ /* 0x004fe200078e00ff */
[----:B------:R-:W-:Y:S02]  /*1ada0*/  MOV R2, 0x1adc0 ;  /* 0x0001adc000027802 */ /* 0x000fe40000000f00 */
[----:B-1----:R-:W-:Y:S05]  /*1adb0*/  CALL.REL.NOINC `($__internal_35_$__cuda_sm70_shflsync_idx_p) ;  /* 0x0000013000007944 */ /* 0x002fea0003c00000 */
[----:B------:R-:W-:Y:S01]  /*1adc0*/  IMAD.MOV.U32 R10, RZ, RZ, R0 ;  /* 0x000000ffff0a7224 */ /* 0x000fe200078e0000 */
[----:B------:R-:W-:Y:S01]  /*1add0*/  MOV R3, R8 ;  /* 0x0000000800037202 */ /* 0x000fe20000000f00 */
[----:B------:R-:W-:Y:S01]  /*1ade0*/  IMAD.MOV.U32 R5, RZ, RZ, R7 ;  /* 0x000000ffff057224 */ /* 0x000fe200078e0007 */
[----:B------:R-:W-:Y:S02]  /*1adf0*/  MOV R0, 0x1f ;  /* 0x0000001f00007802 */ /* 0x000fe40000000f00 */
[----:B------:R-:W-:-:S02]  /*1ae00*/  MOV R2, 0x1ae20 ;  /* 0x0001ae2000027802 */ /* 0x000fc40000000f00 */
[----:B------:R-:W-:Y:S05]  /*1ae10*/  CALL.REL.NOINC `($__internal_35_$__cuda_sm70_shflsync_idx_p) ;  /* 0x000000d000007944 */ /* 0x000fea0003c00000 */
[----:B------:R-:W-:Y:S01]  /*1ae20*/  MOV R7, R0 ;  /* 0x0000000000077202 */ /* 0x000fe20000000f00 */
[----:B------:R-:W-:Y:S05]  /*1ae30*/  BRA `(.L_x_1811) ;  /* 0xffffdfb000007947 */ /* 0x000fea000383ffff */
.L_x_1770:
[----:B------:R-:W-:Y:S01]  /*1ae40*/  IMAD.MOV.U32 R5, RZ, RZ, R4 ;  /* 0x000000ffff057224 */ /* 0x000fe200078e0004 */
[----:B--2---:R-:W-:-:S02]  /*1ae50*/  MOV R0, 0x1f ;  /* 0x0000001f00007802 */ /* 0x004fc40000000f00 */
[----:B------:R-:W-:Y:S02]  /*1ae60*/  MOV R2, 0x1ae80 ;  /* 0x0001ae8000027802 */ /* 0x000fe40000000f00 */
[----:B-1-34-:R-:W-:Y:S05]  /*1ae70*/  CALL.REL.NOINC `($__internal_35_$__cuda_sm70_shflsync_idx_p) ;  /* 0x0000007000007944 */ /* 0x01afea0003c00000 */
[----:B------:R-:W-:Y:S01]  /*1ae80*/  MOV R13, R0 ;  /* 0x00000000000d7202 */ /* 0x000fe20000000f00 */
[----:B------:R-:W-:Y:S05]  /*1ae90*/  BRA `(.L_x_1769) ;  /* 0xffffdfb000007947 */ /* 0x000fea000383ffff */
        .weak           $__internal_34_$__cuda_sm70_shflsync_bfly_p
        .type           $__internal_34_$__cuda_sm70_shflsync_bfly_p,@function
        .size           $__internal_34_$__cuda_sm70_shflsync_bfly_p,($__internal_35_$__cuda_sm70_shflsync_idx_p - $__internal_34_$__cuda_sm70_shflsync_bfly_p)
$__internal_34_$__cuda_sm70_shflsync_bfly_p:
[----:B------:R-:W-:Y:S04]  /*1aea0*/  WARPSYNC R6 ;  /* 0x0000000600007348 */ /* 0x000fe80003800000 */
[----:B------:R1:W2:Y:S02]  /*1aeb0*/  SHFL.BFLY PT, R5, R2, R5, R7 ;  /* 0x0c00000502057389 */ /* 0x0002a400000e0007 */
[----:B-1----:R-:W-:Y:S02]  /*1aec0*/  MOV R2, R3 ;  /* 0x0000000300027202 */ /* 0x002fe40000000f00 */
[----:B------:R-:W-:-:S04]  /*1aed0*/  MOV R3, 0x0 ;  /* 0x0000000000037802 */ /* 0x000fc80000000f00 */
[----:B--2---:R-:W-:Y:S05]  /*1aee0*/  RET.REL.NODEC R2 `(_ZN7cutlass13device_kernelIN5flash19enable_sm80_to_sm89INS1_16FlashAttnFwdSm80INS1_25CollectiveMainloopFwdSm80ILi8ELi1ELb0EN4cute5tupleIJNS5_1CILi128EEENS7_ILi64EEENS7_ILi256EEEEEELi256ENS_6half_tEfNS_4arch4Sm80ELb0ELb1ELb1ELb1ELb0ELb0ELb1ELb1EEENS1_21CollectiveEpilogueFwdINS6_IJS8_SA_S9_EEENS6_IJNS7_ILi1EEESI_SI_EEESC_SE_Li256ELb1ELb1ELb1ELb0EEENS1_36VarlenDynamicPersistentTileSchedulerILi128ELi64ELi256ELi256ELb1ELb1ELb0ELb1ELb0ELb1EEEEEEEEEvNT_6ParamsE) ;  /* 0xfffe511002007950 */ /* 0x004fea0003c3ffff */
        .weak           $__internal_35_$__cuda_sm70_shflsync_idx_p
        .type           $__internal_35_$__cuda_sm70_shflsync_idx_p,@function
        .size           $__internal_35_$__cuda_sm70_shflsync_idx_p,($__internal_36_$__cuda_sm70_shflsync_up_p - $__internal_35_$__cuda_sm70_shflsync_idx_p)
$__internal_35_$__cuda_sm70_shflsync_idx_p:
[----:B------:R-:W-:-:S04]  /*1aef0*/  MOV R111, 0xffffffff ;  /* 0xffffffff006f7802 */ /* 0x000fc80000000f00 */
[----:B------:R-:W-:Y:S04]  /*1af00*/  WARPSYNC R111 ;  /* 0x0000006f00007348 */ /* 0x000fe80003800000 */
[----:B------:R1:W2:Y:S02]  /*1af10*/  SHFL.IDX PT, R0, R5, R3, R0 ;  /* 0x0000000305007389 */ /* 0x0002a400000e0000 */
[----:B-1----:R-:W-:-:S04]  /*1af20*/  MOV R3, 0x0 ;  /* 0x0000000000037802 */ /* 0x002fc80000000f00 */
[----:B--2---:R-:W-:Y:S05]  /*1af30*/  RET.REL.NODEC R2 `(_ZN7cutlass13device_kernelIN5flash19enable_sm80_to_sm89INS1_16FlashAttnFwdSm80INS1_25CollectiveMainloopFwdSm80ILi8ELi1ELb0EN4cute5tupleIJNS5_1CILi128EEENS7_ILi64EEENS7_ILi256EEEEEELi256ENS_6half_tEfNS_4arch4Sm80ELb0ELb1ELb1ELb1ELb0ELb0ELb1ELb1EEENS1_21CollectiveEpilogueFwdINS6_IJS8_SA_S9_EEENS6_IJNS7_ILi1EEESI_SI_EEESC_SE_Li256ELb1ELb1ELb1ELb0EEENS1_36VarlenDynamicPersistentTileSchedulerILi128ELi64ELi256ELi256ELb1ELb1ELb0ELb1ELb0ELb1EEEEEEEEEvNT_6ParamsE) ;  /* 0xfffe50c002007950 */ /* 0x004fea0003c3ffff */
        .weak           $__internal_36_$__cuda_sm70_shflsync_up_p
        .type           $__internal_36_$__cuda_sm70_shflsync_up_p,@function
        .size           $__internal_36_$__cuda_sm70_shflsync_up_p,($__internal_37_$__cuda_sm70_votesync_ballot - $__internal_36_$__cuda_sm70_shflsync_up_p)
$__internal_36_$__cuda_sm70_shflsync_up_p:
[----:B------:R-:W-:Y:S02]  /*1af40*/  IMAD.MOV.U32 R4, RZ, RZ, RZ ;  /* 0x000000ffff047224 */ /* 0x000fe400078e00ff */
[----:B------:R-:W-:-:S04]  /*1af50*/  IMAD.MOV.U32 R10, RZ, RZ, -0x1 ;  /* 0xffffffffff0a7424 */ /* 0x000fc800078e00ff */
[----:B------:R-:W-:Y:S04]  /*1af60*/  WARPSYNC R10 ;  /* 0x0000000a00007348 */ /* 0x000fe80003800000 */
[----:B------:R1:W2:Y:S02]  /*1af70*/  SHFL.UP PT, R4, R0, R2, R4 ;  /* 0x0400000200047389 */ /* 0x0002a400000e0004 */
[----:B-1----:R-:W-:Y:S02]  /*1af80*/  MOV R2, R3 ;  /* 0x0000000300027202 */ /* 0x002fe40000000f00 */
[----:B------:R-:W-:-:S04]  /*1af90*/  MOV R3, 0x0 ;  /* 0x0000000000037802 */ /* 0x000fc80000000f00 */
[----:B--2---:R-:W-:Y:S05]  /*1afa0*/  RET.REL.NODEC R2 `(_ZN7cutlass13device_kernelIN5flash19enable_sm80_to_sm89INS1_16FlashAttnFwdSm80INS1_25CollectiveMainloopFwdSm80ILi8ELi1ELb0EN4cute5tupleIJNS5_1CILi128EEENS7_ILi64EEENS7_ILi256EEEEEELi256ENS_6half_tEfNS_4arch4Sm80ELb0ELb1ELb1ELb1ELb0ELb0ELb1ELb1EEENS1_21CollectiveEpilogueFwdINS6_IJS8_SA_S9_EEENS6_IJNS7_ILi1EEESI_SI_EEESC_SE_Li256ELb1ELb1ELb1ELb0EEENS1_36VarlenDynamicPersistentTileSchedulerILi128ELi64ELi256ELi256ELb1ELb1ELb0ELb1ELb0ELb1EEEEEEEEEvNT_6ParamsE) ;  /* 0xfffe505002007950 */ /* 0x004fea0003c3ffff */
        .weak           $__internal_37_$__cuda_sm70_votesync_ballot
        .type           $__internal_37_$__cuda_sm70_votesync_ballot,@function
        .size           $__internal_37_$__cuda_sm70_votesync_ballot,(.L_x_5188 - $__internal_37_$__cuda_sm70_votesync_ballot)
$__internal_37_$__cuda_sm70_votesync_ballot:
[----:B------:R-:W-:Y:S01]  /*1afb0*/  ISETP.NE.U32.AND P0, PT, R0, 0x1, PT ;  /* 0x000000010000780c */ /* 0x000fe20003f05070 */
[----:B------:R-:W-:-:S04]  /*1afc0*/  IMAD.MOV.U32 R3, RZ, RZ, -0x1 ;  /* 0xffffffffff037424 */ /* 0x000fc800078e00ff */
[----:B------:R-:W-:Y:S08]  /*1afd0*/  WARPSYNC R3 ;  /* 0x0000000300007348 */ /* 0x000ff00003800000 */
[----:B------:R-:W-:-:S04]  /*1afe0*/  VOTE.ANY R0, PT, !P0 ;  /* 0x0000000000007806 */ /* 0x000fc800040e0100 */
[----:B------:R-:W-:Y:S01]  /*1aff0*/  LOP3.LUT R0, R0, R3, RZ, 0xc0, !PT ;  /* 0x0000000300007212 */ /* 0x000fe200078ec0ff */
[----:B------:R-:W-:-:S04]  /*1b000*/  IMAD.MOV.U32 R3, RZ, RZ, 0x0 ;  /* 0x00000000ff037424 */ /* 0x000fc800078e00ff */
[----:B------:R-:W-:Y:S05]  /*1b010*/  RET.REL.NODEC R2 `(_ZN7cutlass13device_kernelIN5flash19enable_sm80_to_sm89INS1_16FlashAttnFwdSm80INS1_25CollectiveMainloopFwdSm80ILi8ELi1ELb0EN4cute5tupleIJNS5_1CILi128EEENS7_ILi64EEENS7_ILi256EEEEEELi256ENS_6half_tEfNS_4arch4Sm80ELb0ELb1ELb1ELb1ELb0ELb0ELb1ELb1EEENS1_21CollectiveEpilogueFwdINS6_IJS8_SA_S9_EEENS6_IJNS7_ILi1EEESI_SI_EEESC_SE_Li256ELb1ELb1ELb1ELb0EEENS1_36VarlenDynamicPersistentTileSchedulerILi128ELi64ELi256ELi256ELb1ELb1ELb0ELb1ELb0ELb1EEEEEEEEEvNT_6ParamsE) ;  /* 0xfffe4fe002007950 */ /* 0x000fea0003c3ffff */
.L_x_1812:
        /* <DEDUP_REMOVED lines=14> */
.L_x_5188:


//--------------------- .text._ZN7cutlass13device_kernelIN5flash19enable_sm80_to_sm89INS1_16FlashAttnFwdSm80INS1_25CollectiveMainloopFwdSm80ILi8ELi1ELb0EN4cute5tupleIJNS5_1CILi128EEENS7_ILi48EEENS7_ILi256EEEEEELi256ENS_6half_tEfNS_4arch4Sm80ELb0ELb1ELb1ELb1ELb0ELb1ELb1ELb1EEENS1_21CollectiveEpilogueFwdINS6_IJS8_SA_S9_EEENS6_IJNS7_ILi1EEESI_SI_EEESC_SE_Li256ELb1ELb1ELb1ELb0EEENS1_36VarlenDynamicPersistentTileSchedulerILi128ELi48ELi256ELi256ELb1ELb1ELb0ELb1ELb0ELb1EEEEEEEEEvNT_6ParamsE --------------------------
	.section	.text._ZN7cutlass13device_kernelIN5flash19enable_sm80_to_sm89INS1_16FlashAttnFwdSm80INS1_25CollectiveMainloopFwdSm80ILi8ELi1ELb0EN4cute5tupleIJNS5_1CILi128EEENS7_ILi48EEENS7_ILi256EEEEEELi256ENS_6half_tEfNS_4arch4Sm80ELb0ELb1ELb1ELb1ELb0ELb1ELb1ELb1EEENS1_21CollectiveEpilogueFwdINS6_IJS8_SA_S9_EEENS6_IJNS7_ILi1EEESI_SI_EEESC_SE_Li256ELb1ELb1ELb1ELb0EEENS1_36VarlenDynamicPersistentTileSchedulerILi128ELi48ELi256ELi256ELb1ELb1ELb0ELb1ELb0ELb1EEEEEEEEEvNT_6ParamsE,"ax",@progbits
	.sectioninfo	@"SHI_REGISTERS=255"
	.align	128
.text._ZN7cutlass13device_kernelIN5flash19enable_sm80_to_sm89INS1_16FlashAttnFwdSm80INS1_25CollectiveMainloopFwdSm80ILi8ELi1ELb0EN4cute5tupleIJNS5_1CILi128EEENS7_ILi48EEENS7_ILi256EEEEEELi256ENS_6half_tEfNS_4arch4Sm80ELb0ELb1ELb1ELb1ELb0ELb1ELb1ELb1EEENS1_21CollectiveEpilogueFwdINS6_IJS8_SA_S9_EEENS6_IJNS7_ILi1EEESI_SI_EEESC_SE_Li256ELb1ELb1ELb1ELb0EEENS1_36VarlenDynamicPersistentTileSchedulerILi128ELi48ELi256ELi256ELb1ELb1ELb0ELb1ELb0ELb1EEEEEEEEEvNT_6ParamsE:
        .type           _ZN7cutlass13device_kernelIN5flash19enable_sm80_to_sm89INS1_16FlashAttnFwdSm80INS1_25CollectiveMainloopFwdSm80ILi8ELi1ELb0EN4cute5tupleIJNS5_1CILi128EEENS7_ILi48EEENS7_ILi256EEEEEELi256ENS_6half_tEfNS_4arch4Sm80ELb0ELb1ELb1ELb1ELb0ELb1ELb1ELb1EEENS1_21CollectiveEpilogueFwdINS6_IJS8_SA_S9_EEENS6_IJNS7_ILi1EEESI_SI_EEESC_SE_Li256ELb1ELb1ELb1ELb0EEENS1_36VarlenDynamicPersistentTileSchedulerILi128ELi48ELi256ELi256ELb1ELb1ELb0ELb1ELb0ELb1EEEEEEEEEvNT_6ParamsE,@function
        .size           _ZN7cutlass13device_kernelIN5flash19enable_sm80_to_sm89INS1_16FlashAttnFwdSm80INS1_25CollectiveMainloopFwdSm80ILi8ELi1ELb0EN4cute5tupleIJNS5_1CILi128EEENS7_ILi48EEENS7_ILi256EEEEEELi256ENS_6half_tEfNS_4arch4Sm80ELb0ELb1ELb1ELb1ELb0ELb1ELb1ELb1EEENS1_21CollectiveEpilogueFwdINS6_IJS8_SA_S9_EEENS6_IJNS7_ILi1EEESI_SI_EEESC_SE_Li256ELb1ELb1ELb1ELb0EEENS1_36VarlenDynamicPersistentTileSchedulerILi128ELi48ELi256ELi256ELb1ELb1ELb0ELb1ELb0ELb1EEEEEEEEEvNT_6ParamsE,(.L_x_5193 - _ZN7cutlass13device_kernelIN5flash19enable_sm80_to_sm89INS1_16FlashAttnFwdSm80INS1_25CollectiveMainloopFwdSm80ILi8ELi1ELb0EN4cute5tupleIJNS5_1CILi128EEENS7_ILi48EEENS7_ILi256EEEEEELi256ENS_6half_tEfNS_4arch4Sm80ELb0ELb1ELb1ELb1ELb0ELb1ELb1ELb1EEENS1_21CollectiveEpilogueFwdINS6_IJS8_SA_S9_EEENS6_IJNS7_ILi1EEESI_SI_EEESC_SE_Li256ELb1ELb1ELb1ELb0EEENS1_36VarlenDynamicPersistentTileSchedulerILi128ELi48ELi256ELi256ELb1ELb1ELb0ELb1ELb0ELb1EEEEEEEEEvNT_6ParamsE)
        .other          _ZN7cutlass13device_kernelIN5flash19enable_sm80_to_sm89INS1_16FlashAttnFwdSm80INS1_25CollectiveMainloopFwdSm80ILi8ELi1ELb0EN4cute5tupleIJNS5_1CILi128EEENS7_ILi48EEENS7_ILi256EEEEEELi256ENS_6half_tEfNS_4arch4Sm80ELb0ELb1ELb1ELb1ELb0ELb1ELb1ELb1EEENS1_21CollectiveEpilogueFwdINS6_IJS8_SA_S9_EEENS6_IJNS7_ILi1EEESI_SI_EEESC_SE_Li256ELb1ELb1ELb1ELb0EEENS1_36VarlenDynamicPersistentTileSchedulerILi128ELi48ELi256ELi256ELb1ELb1ELb0ELb1ELb0ELb1EEEEEEEEEvNT_6ParamsE,@"STO_CUDA_ENTRY STV_DEFAULT"
_ZN7cutlass13device_kernelIN5flash19enable_sm80_to_sm89INS1_16FlashAttnFwdSm80INS1_25CollectiveMainloopFwdSm80ILi8ELi1ELb0EN4cute5tupleIJNS5_1CILi128EEENS7_ILi48EEENS7_ILi256EEEEEELi256ENS_6half_tEfNS_4arch4Sm80ELb0ELb1ELb1ELb1ELb0ELb1ELb1ELb1EEENS1_21CollectiveEpilogueFwdINS6_IJS8_SA_S9_EEENS6_IJNS7_ILi1EEESI_SI_EEESC_SE_Li256ELb1ELb1ELb1ELb0EEENS1_36VarlenDynamicPersistentTileSchedulerILi128ELi48ELi256ELi256ELb1ELb1ELb0ELb1ELb0ELb1EEEEEEEEEvNT_6ParamsE:
[----:B------:R-:W-:-:S03]  /*0000*/  MOV R1, c[0x0][0x28] ;  /* 0x00000a0000017a02 */ /* 0x000fc60000000f00 */
[----:B------:R-:W1:Y:S01]  /*0010*/  S2R R2, SR_TID.X ;  /* 0x0000000000027919 */ /* 0x000e620000002100 */
[----:B------:R-:W-:Y:S01]  /*0020*/  IADD3 R1, R1, -0x1c0, RZ ;  /* 0xfffffe4001017810 */ /* 0x000fe20007ffe0ff */
[----:B------:R-:W-:-:S03]  /*0030*/  ULDC.64 UR12, c[0x0][0x118] ;  /* 0x00004600000c7ab9 */ /* 0x000fc60000000a00 */
[----:B------:R2:W3:Y:S01]  /*0040*/  R2UR UR4, R1 ;  /* 0x00000000010473c2 */ /* 0x0004e200000e0000 */
[----:B-1----:R-:W-:-:S06]  /*0050*/  SHF.R.U32.HI R0, RZ, 0x5, R2 ;  /* 0x00000005ff007819 */ /* 0x002fcc0000011602 */
[----:B------:R-:W1:Y:S02]  /*0060*/  SHFL.IDX PT, R0, R0, RZ, 0x1f ;  /* 0x00001fff00007589 */ /* 0x000e6400000e0000 */
[----:B-1----:R-:W1:Y:S02]  /*0070*/  R2UR UR10, R0 ;  /* 0x00000000000a73c2 */ /* 0x002e6400000e0000 */
[----:B-1----:R-:W-:-:S13]  /*0080*/  ISETP.NE.AND P0, PT, RZ, UR10, PT ;  /* 0x0000000aff007c0c */ /* 0x002fda000bf05270 */
[----:B------:R-:W-:Y:S06]  /*0090*/  @P0 BAR.SYNC.DEFER_BLOCKING 0x5, 0x100 ;  /* 0x0144000000000b1d */ /* 0x000fec0000010000 */
[----:B------:R-:W1:Y:S02]  /*00a0*/  @P0 LDS.128 R4, [0x20080] ;  /* 0x02008000ff040984 */ /* 0x000e640000000c00 */
[----:B-1----:R-:W-:Y:S01]  /*00b0*/  @P0 IMAD.MOV.U32 R0, RZ, RZ, R5 ;  /* 0x000000ffff000224 */ /* 0x002fe200078e0005 */
[----:B------:R-:W-:Y:S01]  /*00c0*/  @P0 MOV R239, R7 ;  /* 0x0000000700ef0202 */ /* 0x000fe20000000f00 */
[----:B------:R-:W-:-:S02]  /*00d0*/  @P0 IMAD.MOV.U32 R236, RZ, RZ, R4 ;  /* 0x000000ffffec0224 */ /* 0x000fc400078e0004 */
[----:B------:R-:W-:Y:S01]  /*00e0*/  @P0 IMAD.MOV.U32 R238, RZ, RZ, R6 ;  /* 0x000000ffffee0224 */ /* 0x000fe200078e0006 */
[----:B------:R1:W-:Y:S02]  /*00f0*/  @P0 STL [R1+0xc0], R0 ;  /* 0x0000c00001000387 */ /* 0x0003e40000100800 */
[----:B-1----:R-:W-:-:S05]  /*0100*/  @P0 MOV R0, R236 ;  /* 0x000000ec00000202 */ /* 0x002fca0000000f00 */
[----:B------:R2:W-:Y:S04]  /*0110*/  @P0 STL [R1+0xa8], R0 ;  /* 0x0000a80001000387 */ /* 0x0005e80000100800 */
[----:B------:R-:W-:Y:S06]  /*0120*/  @P0 BAR.ARV 0x4, 0x100 ;  /* 0x0104000000000b1d */ /* 0x000fec0000002000 */
[----:B------:R-:W-:Y:S05]  /*0130*/  @P0 BRA `(.L_x_1813) ;  /* 0x00000fb000000947 */ /* 0x000fea0003800000 */
[----:B---3--:R-:W-:Y:S01]  /*0140*/  LOP3.LUT R15, R2, 0x1f, RZ, 0xc0, !PT ;  /* 0x0000001f020f7812 */ /* 0x008fe200078ec0ff */
        /* <DEDUP_REMOVED lines=17> */
[----:B--2---:R-:W2:Y:S02]  /*0260*/  SHFL.UP PT, R0, R4, 0x1, RZ ;  /* 0x0420000004007989 */ /* 0x004ea400000e00ff */
        /* <DEDUP_REMOVED lines=21> */
.L_x_1818:
[----:B------:R-:W-:Y:S01]  /*03c0*/  IADD3 R0, R7, 0x1f, RZ ;  /* 0x0000001f07007810 */ /* 0x000fe20007ffe0ff */
[----:B------:R-:W-:-:S03]  /*03d0*/  IMAD.MOV.U32 R239, RZ, RZ, c[0x0][0x53c] ;  /* 0x00014f00ffef7624 */ /* 0x000fc600078e00ff */
        /* <DEDUP_REMOVED lines=15> */
.L_x_2020:
        /* <DEDUP_REMOVED lines=16> */
.L_x_2021:
[----:B--2---:R-:W-:-:S05]  /*05d0*/  IMAD R0, R0, c[0x0][0x538], RZ ;  /* 0x00014e0000007a24 */ /* 0x004fca00078e02ff */
[----:B------:R-:W-:-:S04]  /*05e0*/  IADD3 R6, R0, R6, RZ ;  /* 0x0000000600067210 */ /* 0x000fc80007ffe0ff */
[----:B------:R-:W-:-:S13]  /*05f0*/  ISETP.GT.AND P0, PT, R6, UR5, PT ;  /* 0x0000000506007c0c */ /* 0x000fda000bf04270 */
[----:B-1----:R-:W-:Y:S05]  /*0600*/  @!P0 BRA `(.L_x_1818) ;  /* 0xfffffdb000008947 */ /* 0x002fea000383ffff */
.L_x_1814:
[----:B------:R-:W-:-:S05]  /*0610*/  IADD3 R6, -R0, R6, RZ ;  /* 0x0000000600067210 */ /* 0x000fca0007ffe1ff */
[----:B------:R-:W-:-:S05]  /*0620*/  IMAD R0, R4, c[0x0][0x538], R6 ;  /* 0x00014e0004007a24 */ /* 0x000fca00078e0206 */
[----:B------:R-:W-:Y:S01]  /*0630*/  ISETP.GT.AND P0, PT, R0, UR5, PT ;  /* 0x0000000500007c0c */ /* 0x000fe2000bf04270 */
[----:B------:R-:W-:-:S12]  /*0640*/  BRA.DIV ~URZ, `(.L_x_1819) ;  /* 0x0001ecc27f007947 */ /* 0x000fd8000b800000 */
[----:B------:R-:W-:-:S04]  /*0650*/  VOTE.ANY R5, PT, !P0 ;  /* 0x0000000000057806 */ /* 0x000fc800040e0100 */
.L_x_2022:
[----:B------:R-:W1:Y:S02]  /*0660*/  POPC R10, R5 ;  /* 0x00000005000a7309 */ /* 0x000e640000000000 */
[----:B-1----:R-:W-:Y:S01]  /*0670*/  IADD3 R239, R10, R7, RZ ;  /* 0x000000070aef7210 */ /* 0x002fe20007ffe0ff */
[----:B------:R-:W-:Y:S05]  /*0680*/  BRA.DIV ~URZ, `(.L_x_1820) ;  /* 0x0001ecd27f007947 */ /* 0x000fea000b800000 */
[----:B------:R1:W2:Y:S01]  /*0690*/  SHFL.IDX PT, R14, R9, R10, 0x1f ;  /* 0x00001f0a090e7589 */ /* 0x0002a200000e0000 */
[----:B------:R-:W-:-:S03]  /*06a0*/  MOV R0, RZ ;  /* 0x000000ff00007202 */ /* 0x000fc60000000f00 */
[----:B------:R1:W3:Y:S04]  /*06b0*/  SHFL.IDX PT, R9, R8, R10, 0x1f ;  /* 0x00001f0a08097589 */ /* 0x0002e800000e0000 */
.L_x_2023:
[----:B------:R-:W-:Y:S01]  /*06c0*/  ISETP.NE.AND P0, PT, R5, RZ, PT ;  /* 0x000000ff0500720c */ /* 0x000fe20003f05270 */
[----:B------:R-:W-:-:S12]  /*06d0*/  BSSY B0, `(.L_x_1821) ;  /* 0x0000005000007945 */ /* 0x000fd80003800000 */
[----:B------:R-:W-:Y:S05]  /*06e0*/  @!P0 BRA `(.L_x_1822) ;  /* 0x0000003000008947 */ /* 0x000fea0003800000 */
[----:B-1----:R-:W-:Y:S01]  /*06f0*/  IADD3 R10, R10, -0x1, RZ ;  /* 0xffffffff0a0a7810 */ /* 0x002fe20007ffe0ff */
[----:B------:R-:W-:Y:S05]  /*0700*/  BRA.DIV ~URZ, `(.L_x_1823) ;  /* 0x0001ed327f007947 */ /* 0x000fea000b800000 */
[----:B------:R1:W4:Y:S02]  /*0710*/  SHFL.IDX PT, R0, R4, R10, 0x1f ;  /* 0x00001f0a04007589 */ /* 0x00032400000e0000 */
.L_x_1822:
[----:B------:R-:W-:Y:S05]  /*0720*/  BSYNC B0 ;  /* 0x0000000000007941 */ /* 0x000fea0003800000 */
.L_x_1821:
[----:B----4-:R-:W-:Y:S01]  /*0730*/  IMAD R0, R0, c[0x0][0x538], R6 ;  /* 0x00014e0000007a24 */ /* 0x010fe200078e0206 */
[----:B---3--:R-:W-:Y:S01]  /*0740*/  ISETP.NE.AND P0, PT, R9, 0x1, PT ;  /* 0x000000010900780c */ /* 0x008fe20003f05270 */
[----:B------:R-:W-:Y:S03]  /*0750*/  BSSY B0, `(.L_x_1824) ;  /* 0x0000086000007945 */ /* 0x000fe60003800000 */
[----:B------:R3:W-:Y:S01]  /*0760*/  STL [R1+0xa8], R0 ;  /* 0x0000a80001007387 */ /* 0x0007e20000100800 */
[----:B------:R-:W-:-:S08]  /*0770*/  IADD3 R11, -R0, UR5, RZ ;  /* 0x00000005000b7c10 */ /* 0x000fd0000fffe1ff */
[----:B------:R-:W-:Y:S05]  /*0780*/  @!P0 BRA `(.L_x_1825) ;  /* 0x000003e000008947 */ /* 0x000fea0003800000 */
[-C--:B--23--:R-:W-:Y:S02]  /*0790*/  IABS R0, R14.reuse ;  /* 0x0000000e00007213 */ /* 0x08cfe40000000000 */
[----:B------:R-:W-:-:S03]  /*07a0*/  IABS R6, R14 ;  /* 0x0000000e00067213 */ /* 0x000fc60000000000 */
[----:B------:R-:W-:Y:S01]  /*07b0*/  IMAD.MOV.U32 R5, RZ, RZ, R0 ;  /* 0x000000ffff057224 */ /* 0x000fe200078e0000 */
[----:B------:R-:W-:-:S03]  /*07c0*/  IABS R0, R9 ;  /* 0x0000000900007213 */ /* 0x000fc60000000000 */
[----:B------:R-:W2:Y:S02]  /*07d0*/  I2F.RP R2, R5 ;  /* 0x0000000500027306 */ /* 0x000ea40000209400 */
[----:B-1----:R-:W-:Y:S01]  /*07e0*/  IMAD.MOV.U32 R8, RZ, RZ, R0 ;  /* 0x000000ffff087224 */ /* 0x002fe200078e0000 */
[----:B------:R-:W-:-:S05]  /*07f0*/  IABS R0, R11 ;  /* 0x0000000b00007213 */ /* 0x000fca0000000000 */
[----:B------:R-:W-:Y:S08]  /*0800*/  I2F.RP R7, R8 ;  /* 0x0000000800077306 */ /* 0x000ff00000209400 */
[----:B--2---:R-:W1:Y:S02]  /*0810*/  MUFU.RCP R2, R2 ;  /* 0x0000000200027308 */ /* 0x004e640000001000 */
        /* <DEDUP_REMOVED lines=53> */
.L_x_1825:
[----:B------:R-:W-:-:S04]  /*0b70*/  IMAD.MOV.U32 R2, RZ, RZ, 0x4 ;  /* 0x00000004ff027424 */ /* 0x000fc800078e00ff */
[----:B------:R-:W-:-:S05]  /*0b80*/  IMAD.WIDE R2, R239, R2, c[0x0][0x590] ;  /* 0x00016400ef027625 */ /* 0x000fca00078e0202 */
[----:B------:R-:W4:Y:S02]  /*0b90*/  LDG.E R7, [R2.64] ;  /* 0x0000000c02077981 */ /* 0x000f24000c1e1900 */
[----:B-12-4-:R-:W-:-:S05]  /*0ba0*/  IMAD R9, R7, R14, RZ ;  /* 0x0000000e07097224 */ /* 0x016fca00078e02ff */
[-C--:B---3--:R-:W-:Y:S02]  /*0bb0*/  IABS R0, R9.reuse ;  /* 0x0000000900007213 */ /* 0x088fe40000000000 */
[----:B------:R-:W-:-:S03]  /*0bc0*/  IABS R8, R9 ;  /* 0x0000000900087213 */ /* 0x000fc60000000000 */
[----:B------:R-:W-:-:S04]  /*0bd0*/  IMAD.MOV.U32 R6, RZ, RZ, R0 ;  /* 0x000000ffff067224 */ /* 0x000fc800078e0000 */
[----:B------:R-:W1:Y:S08]  /*0be0*/  I2F.RP R2, R6 ;  /* 0x0000000600027306 */ /* 0x000e700000209400 */
[----:B-1----:R-:W1:Y:S02]  /*0bf0*/  MUFU.RCP R2, R2 ;  /* 0x0000000200027308 */ /* 0x002e640000001000 */
[----:B-1----:R-:W-:-:S06]  /*0c00*/  IADD3 R2, R2, 0xffffffe, RZ ;  /* 0x0ffffffe02027810 */ /* 0x002fcc0007ffe0ff */
[----:B------:R-:W1:Y:S02]  /*0c10*/  F2I.FTZ.U32.TRUNC.NTZ R3, R2 ;  /* 0x0000000200037305 */ /* 0x000e64000021f000 */
[----:B-1----:R-:W-:Y:S02]  /*0c20*/  IMAD.MOV R0, RZ, RZ, -R3 ;  /* 0x000000ffff007224 */ /* 0x002fe400078e0a03 */
[----:B------:R-:W-:Y:S02]  /*0c30*/  IMAD.MOV.U32 R2, RZ, RZ, RZ ;  /* 0x000000ffff027224 */ /* 0x000fe400078e00ff */
[----:B------:R-:W-:Y:S01]  /*0c40*/  IMAD.MOV.U32 R4, RZ, RZ, R0 ;  /* 0x000000ffff047224 */ /* 0x000fe200078e0000 */
[----:B------:R-:W-:-:S03]  /*0c50*/  IABS R0, R11 ;  /* 0x0000000b00007213 */ /* 0x000fc60000000000 */
[----:B------:R-:W-:Y:S01]  /*0c60*/  IMAD R4, R4, R6, RZ ;  /* 0x0000000604047224 */ /* 0x000fe200078e02ff */
[----:B------:R-:W-:-:S03]  /*0c70*/  MOV R5, R0 ;  /* 0x0000000000057202 */ /* 0x000fc60000000f00 */
        /* <DEDUP_REMOVED lines=19> */
[----:B------:R-:W-:-:S04]  /*0db0*/  IMNMX R6, R7, R0, PT ;  /* 0x0000000007067217 */ /* 0x000fc80003800200 */
[-C--:B------:R-:W-:Y:S02]  /*0dc0*/  IABS R0, R6.reuse ;  /* 0x0000000600007213 */ /* 0x080fe40000000000 */
[----:B------:R-:W-:-:S03]  /*0dd0*/  IABS R9, R6 ;  /* 0x0000000600097213 */ /* 0x000fc60000000000 */
[----:B------:R-:W-:-:S04]  /*0de0*/  IMAD.MOV.U32 R5, RZ, RZ, R0 ;  /* 0x000000ffff057224 */ /* 0x000fc800078e0000 */
[----:B------:R-:W1:Y:S08]  /*0df0*/  I2F.RP R2, R5 ;  /* 0x0000000500027306 */ /* 0x000e700000209400 */
[----:B-1----:R-:W1:Y:S02]  /*0e00*/  MUFU.RCP R2, R2 ;  /* 0x0000000200027308 */ /* 0x002e640000001000 */
[----:B-1----:R-:W-:-:S06]  /*0e10*/  IADD3 R2, R2, 0xffffffe, RZ ;  /* 0x0ffffffe02027810 */ /* 0x002fcc0007ffe0ff */
[----:B------:R-:W1:Y:S02]  /*0e20*/  F2I.FTZ.U32.TRUNC.NTZ R3, R2 ;  /* 0x0000000200037305 */ /* 0x000e64000021f000 */
[----:B-1----:R-:W-:Y:S01]  /*0e30*/  IADD3 R0, RZ, -R3, RZ ;  /* 0x80000003ff007210 */ /* 0x002fe20007ffe0ff */
[----:B------:R-:W-:-:S04]  /*0e40*/  IMAD.MOV.U32 R2, RZ, RZ, RZ ;  /* 0x000000ffff027224 */ /* 0x000fc800078e00ff */
[----:B------:R-:W-:Y:S01]  /*0e50*/  IMAD.MOV.U32 R7, RZ, RZ, R0 ;  /* 0x000000ffff077224 */ /* 0x000fe200078e0000 */
[----:B------:R-:W-:-:S03]  /*0e60*/  IABS R0, R8 ;  /* 0x0000000800007213 */ /* 0x000fc60000000000 */
[----:B------:R-:W-:Y:S02]  /*0e70*/  IMAD R7, R7, R5, RZ ;  /* 0x0000000507077224 */ /* 0x000fe400078e02ff */
        /* <DEDUP_REMOVED lines=19> */
.L_x_1826:
[----:B------:R-:W-:Y:S05]  /*0fb0*/  BSYNC B0 ;  /* 0x0000000000007941 */ /* 0x000fea0003800000 */
.L_x_1824:
[----:B------:R-:W-:-:S04]  /*0fc0*/  LOP3.LUT R0, RZ, R0, RZ, 0x33, !PT ;  /* 0x00000000ff007212 */ /* 0x000fc800078e33ff */
[----:B------:R-:W-:-:S05]  /*0fd0*/  IADD3 R0, R0, R14, RZ ;  /* 0x0000000e00007210 */ /* 0x000fca0007ffe0ff */
[----:B------:R1:W-:Y:S01]  /*0fe0*/  STL [R1+0xc0], R0 ;  /* 0x0000c00001007387 */ /* 0x0003e20000100800 */
[----:B------:R-:W-:Y:S05]  /*0ff0*/  BRA `(.L_x_1827) ;  /* 0x0000004000007947 */ /* 0x000fea0003800000 */
.L_x_1815:
[----:B------:R-:W-:Y:S01]  /*1000*/  MOV R0, UR5 ;  /* 0x0000000500007c02 */ /* 0x000fe20008000f00 */
[----:B------:R1:W-:Y:S01]  /*1010*/  STL [R1+0xc0], RZ ;  /* 0x0000c0ff01007387 */ /* 0x0003e20000100800 */
[----:B------:R-:W-:-:S03]  /*1020*/  MOV R238, RZ ;  /* 0x000000ff00ee7202 */ /* 0x000fc60000000f00 */
[----:B------:R1:W-:Y:S04]  /*1030*/  STL [R1+0xa8], R0 ;  /* 0x0000a80001007387 */ /* 0x0003e80000100800 */
.L_x_1827:
[----:B------:R-:W2:Y:S04]  /*1040*/  LDL R2, [R1+0xa8] ;  /* 0x0000a80001027983 */ /* 0x000ea80000100800 */
[----:B-1----:R-:W3:Y:S01]  /*1050*/  LDL R0, [R1+0xc0] ;  /* 0x0000c00001007983 */ /* 0x002ee20000100800 */
[----:B------:R-:W-:Y:S01]  /*1060*/  ISETP.NE.AND P0, PT, R15, RZ, PT ;  /* 0x000000ff0f00720c */ /* 0x000fe20003f05270 */
[----:B------:R-:W-:Y:S01]  /*1070*/  IMAD.MOV.U32 R6, RZ, RZ, R238 ;  /* 0x000000ffff067224 */ /* 0x000fe200078e00ee */
[----:B------:R-:W-:Y:S01]  /*1080*/  MOV R7, R239 ;  /* 0x000000ef00077202 */ /* 0x000fe20000000f00 */
[----:B------:R-:W-:Y:S10]  /*1090*/  WARPSYNC 0xffffffff ;  /* 0xffffffff00007948 */ /* 0x000ff40003800000 */
[----:B--2---:R-:W-:Y:S01]  /*10a0*/  @!P0 IMAD.MOV.U32 R236, RZ, RZ, R2 ;  /* 0x000000ffffec8224 */ /* 0x004fe200078e0002 */
[----:B---3--:R-:W-:-:S03]  /*10b0*/  MOV R5, R0 ;  /* 0x0000000000057202 */ /* 0x008fc60000000f00 */
[----:B------:R-:W-:-:S05]  /*10c0*/  IMAD.MOV.U32 R4, RZ, RZ, R236 ;  /* 0x000000ffff047224 */ /* 0x000fca00078e00ec */
[----:B------:R1:W-:Y:S04]  /*10d0*/  @!P0 STS.128 [0x20080], R4 ;  /* 0x02008004ff008388 */ /* 0x0003e80000000c00 */
[----:B------:R-:W-:Y:S06]  /*10e0*/  BAR.ARV 0x5, 0x100 ;  /* 0x0144000000007b1d */ /* 0x000fec0000002000 */
.L_x_1813:
[----:B---3--:R-:W-:-:S13]  /*10f0*/  ISETP.GE.AND P0, PT, R239, c[0x0][0x53c], PT ;  /* 0x00014f00ef007a0c */ /* 0x008fda0003f06270 */
[----:B------:R-:W-:Y:S05]  /*1100*/  @P0 EXIT ;  /* 0x000000000000094d */ /* 0x000fea0003800000 */
[----:B------:R-:W3:Y:S01]  /*1110*/  S2R R18, SR_TID.X ;  /* 0x0000000000127919 */ /* 0x000ee20000002100 */
[----:B------:R-:W-:Y:S01]  /*1120*/  IMAD.MOV.U32 R200, RZ, RZ, 0x20 ;  /* 0x00000020ffc87424 */ /* 0x000fe200078e00ff */
[----:B------:R-:W-:Y:S01]  /*1130*/  ULDC UR8, c[0x0][0x20] ;  /* 0x0000080000087ab9 */ /* 0x000fe20000000800 */
[----:B------:R-:W-:Y:S01]  /*1140*/  IMAD.MOV.U32 R201, RZ, RZ, 0x40 ;  /* 0x00000040ffc97424 */ /* 0x000fe200078e00ff */
[----:B------:R-:W-:Y:S02]  /*1150*/  UIADD3 UR8, UP0, UR4, UR8, URZ ;  /* 0x0000000804087290 */ /* 0x000fe4000ff1e03f */
[----:B------:R-:W-:Y:S02]  /*1160*/  ULDC UR7, c[0x0][0x24] ;  /* 0x0000090000077ab9 */ /* 0x000fe40000000800 */
[----:B------:R-:W-:Y:S01]  /*1170*/  UIADD3.X UR7, URZ, UR7, URZ, UP0, !UPT ;  /* 0x000000073f077290 */ /* 0x000fe200087fe43f */
[----:B---3--:R-:W-:-:S04]  /*1180*/  SHF.R.S32.HI R11, RZ, 0x1f, R18 ;  /* 0x0000001fff0b7819 */ /* 0x008fc80000011412 */
[CC--:B------:R-:W-:Y:S02]  /*1190*/  LEA.HI R3, R11.reuse, R18.reuse, RZ, 0x4 ;  /* 0x000000120b037211 */ /* 0x0c0fe400078f20ff */
[----:B-1----:R-:W-:Y:S02]  /*11a0*/  LEA.HI R6, R11, R18, RZ, 0x2 ;  /* 0x000000120b067211 */ /* 0x002fe400078f10ff */
[C---:B--2---:R-:W-:Y:S02]  /*11b0*/  LOP3.LUT R0, R3.reuse, 0xfffffff0, RZ, 0xc0, !PT ;  /* 0xfffffff003007812 */ /* 0x044fe400078ec0ff */
        /* <DEDUP_REMOVED lines=10> */
[----:B------:R-:W-:-:S02]  /*1260*/  LEA.HI R231, R11, R18, RZ, 0x3 ;  /* 0x000000120be77211 */ /* 0x000fc400078f18ff */
[----:B------:R-:W-:Y:S02]  /*1270*/  LOP3.LUT R3, R4, 0xfffffff8, RZ, 0xc0, !PT ;  /* 0xfffffff804037812 */ /* 0x000fe400078ec0ff */
[C---:B------:R-:W-:Y:S01]  /*1280*/  LOP3.LUT R2, R147.reuse, 0xfffffff8, RZ, 0xc0, !PT ;  /* 0xfffffff893027812 */ /* 0x040fe200078ec0ff */
[----:B------:R-:W-:Y:S01]  /*1290*/  IMAD.SHL.U32 R147, R147, 0x40, RZ ;  /* 0x0000004093937824 */ /* 0x000fe200078e00ff */
[----:B------:R-:W-:Y:S01]  /*12a0*/  LOP3.LUT R4, R231, 0xfffffff8, RZ, 0xc0, !PT ;  /* 0xfffffff8e7047812 */ /* 0x000fe200078ec0ff */
[----:B------:R-:W-:Y:S01]  /*12b0*/  IMAD.IADD R5, R7, 0x1, -R3 ;  /* 0x0000000107057824 */ /* 0x000fe200078e0a03 */
[----:B------:R-:W-:Y:S01]  /*12c0*/  LEA.HI R9, R11, R18, RZ, 0x5 ;  /* 0x000000120b097211 */ /* 0x000fe200078f28ff */
[----:B------:R-:W-:Y:S01]  /*12d0*/  IMAD.IADD R8, R0, 0x1, -R2 ;  /* 0x0000000100087824 */ /* 0x000fe200078e0a02 */
[----:B------:R-:W-:Y:S01]  /*12e0*/  LOP3.LUT R2, R6, 0xfffffffc, RZ, 0xc0, !PT ;  /* 0xfffffffc06027812 */ /* 0x000fe200078ec0ff */
[----:B------:R-:W-:Y:S01]  /*12f0*/  IMAD.IADD R17, R18, 0x1, -R4 ;  /* 0x0000000112117824 */ /* 0x000fe200078e0a04 */
[----:B------:R-:W-:-:S02]  /*1300*/  SHF.R.S32.HI R3, RZ, 0x5, R9 ;  /* 0x00000005ff037819 */ /* 0x000fc40000011409 */
[----:B------:R-:W-:Y:S01]  /*1310*/  SHF.R.S32.HI R0, RZ, 0x1f, R9 ;  /* 0x0000001fff007819 */ /* 0x000fe20000011409 */
[----:B------:R-:W-:Y:S01]  /*1320*/  IMAD.SHL.U32 R7, R17, 0x40, RZ ;  /* 0x0000004011077824 */ /* 0x000fe200078e00ff */
[----:B------:R-:W-:Y:S01]  /*1330*/  LOP3.LUT R6, R9, 0xffffffe0, RZ, 0xc0, !PT ;  /* 0xffffffe009067812 */ /* 0x000fe200078ec0ff */
[----:B------:R-:W-:Y:S01]  /*1340*/  IMAD.SHL.U32 R199, R3, 0x400, RZ ;  /* 0x0000040003c77824 */ /* 0x000fe200078e00ff */
[----:B------:R-:W-:Y:S01]  /*1350*/  LEA.HI R4, R0, R3, RZ, 0x3 ;  /* 0x0000000300047211 */ /* 0x000fe200078f18ff */
[C---:B------:R-:W-:Y:S01]  /*1360*/  IMAD.IADD R0, R18.reuse, 0x1, -R2 ;  /* 0x0000000112007824 */ /* 0x040fe200078e0a02 */
[----:B------:R-:W-:Y:S01]  /*1370*/  LOP3.LUT R2, R7, 0x1c0, RZ, 0xc0, !PT ;  /* 0x000001c007027812 */ /* 0x000fe200078ec0ff */
[----:B------:R-:W-:Y:S01]  /*1380*/  IMAD.IADD R16, R18, 0x1, -R6 ;  /* 0x0000000112107824 */ /* 0x000fe200078e0a06 */
[----:B------:R-:W-:Y:S01]  /*1390*/  LOP3.LUT R6, R4, 0xffffff8, RZ, 0xc0, !PT ;  /* 0x0ffffff804067812 */ /* 0x000fe200078ec0ff */
[C---:B------:R-:W-:Y:S01]  /*13a0*/  IMAD.SHL.U32 R140, R17.reuse, 0x8, RZ ;  /* 0x00000008118c7824 */ /* 0x040fe200078e00ff */
[----:B------:R-:W-:Y:S01]  /*13b0*/  LEA.HI R4, R0, R0, RZ, 0x1 ;  /* 0x0000000000047211 */ /* 0x000fe200078f08ff */
[----:B------:R-:W-:Y:S01]  /*13c0*/  IMAD.SHL.U32 R142, R17, 0x4, RZ ;  /* 0x00000004118e7824 */ /* 0x000fe200078e00ff */
[----:B------:R-:W-:Y:S01]  /*13d0*/  LOP3.LUT R7, R2, 0x8, R231, 0xf8, !PT ;  /* 0x0000000802077812 */ /* 0x000fe200078ef8e7 */
[----:B------:R-:W-:Y:S01]  /*13e0*/  IMAD.IADD R9, R3, 0x1, -R6 ;  /* 0x0000000103097824 */ /* 0x000fe200078e0a06 */
[----:B------:R-:W-:Y:S01]  /*13f0*/  LOP3.LUT R4, R4, 0x1ffffffe, RZ, 0xc0, !PT ;  /* 0x1ffffffe04047812 */ /* 0x000fe200078ec0ff */
[----:B------:R-:W-:Y:S01]  /*1400*/  IMAD R6, R0, 0x2, R199 ;  /* 0x0000000200067824 */ /* 0x000fe200078e02c7 */
[----:B------:R-:W-:-:S02]  /*1410*/  SHF.R.U32.HI R2, RZ, 0x3, R2 ;  /* 0x00000003ff027819 */ /* 0x000fc40000011602 */
[----:B------:R-:W-:Y:S01]  /*1420*/  LOP3.LUT R3, R5, 0x1, RZ, 0xc0, !PT ;  /* 0x0000000105037812 */ /* 0x000fe200078ec0ff */
[----:B------:R-:W-:Y:S01]  /*1430*/  IMAD.IADD R12, R0, 0x1, -R4 ;  /* 0x00000001000c7824 */ /* 0x000fe200078e0a04 */
[----:B------:R-:W-:Y:S01]  /*1440*/  LOP3.LUT R7, R7, R2, RZ, 0x3c, !PT ;  /* 0x0000000207077212 */ /* 0x000fe200078e3cff */
[C---:B------:R-:W-:Y:S01]  /*1450*/  IMAD.SHL.U32 R0, R5.reuse, 0x40, RZ ;  /* 0x0000004005007824 */ /* 0x040fe200078e00ff */
[----:B------:R-:W-:Y:S02]  /*1460*/  SHF.R.S32.HI R2, RZ, 0x1f, R16 ;  /* 0x0000001fff027819 */ /* 0x000fe40000011410 */
[C---:B------:R-:W-:Y:S02]  /*1470*/  LOP3.LUT P3, RZ, R5.reuse, 0x2, RZ, 0xc0, !PT ;  /* 0x0000000205ff7812 */ /* 0x040fe4000786c0ff */
[----:B------:R-:W-:Y:S02]  /*1480*/  LEA.HI R10, R2, R16, RZ, 0x2 ;  /* 0x00000010020a7211 */ /* 0x000fe400078f10ff */
[----:B------:R-:W-:Y:S01]  /*1490*/  LOP3.LUT R2, R0, 0x1c0, RZ, 0xc0, !PT ;  /* 0x000001c000027812 */ /* 0x000fe200078ec0ff */
[----:B------:R-:W-:Y:S01]  /*14a0*/  IMAD.SHL.U32 R0, R8, 0x40, RZ ;  /* 0x0000004008007824 */ /* 0x000fe200078e00ff */
[----:B------:R-:W-:Y:S01]  /*14b0*/  LOP3.LUT P0, RZ, R5, 0x4, RZ, 0xc0, !PT ;  /* 0x0000000405ff7812 */ /* 0x000fe2000780c0ff */
[----:B------:R-:W-:Y:S01]  /*14c0*/  IMAD.SHL.U32 R5, R146, 0x8, RZ ;  /* 0x0000000892057824 */ /* 0x000fe200078e00ff */
[----:B------:R-:W-:Y:S01]  /*14d0*/  LEA.HI R2, R2, R2, RZ, 0x1d ;  /* 0x0000000202027211 */ /* 0x000fe200078fe8ff */
[----:B------:R-:W-:Y:S01]  /*14e0*/  IMAD R146, R146, 0x200, R7 ;  /* 0x0000020092927824 */ /* 0x000fe200078e0207 */
[----:B------:R-:W-:-:S02]  /*14f0*/  LOP3.LUT R0, R0, 0x1c0, RZ, 0xc0, !PT ;  /* 0x000001c000007812 */ /* 0x000fc400078ec0ff */
[----:B------:R-:W-:Y:S01]  /*1500*/  ISETP.NE.U32.AND P4, PT, R3, 0x1, PT ;  /* 0x000000010300780c */ /* 0x000fe20003f85070 */
[----:B------:R-:W-:Y:S01]  /*1510*/  IMAD.IADD R3, R6, 0x1, R2 ;  /* 0x0000000106037824 */ /* 0x000fe200078e0202 */
[----:B------:R-:W-:Y:S02]  /*1520*/  LOP3.LUT R2, R0, 0x8, R5, 0xf8, !PT ;  /* 0x0000000800027812 */ /* 0x000fe400078ef805 */
[----:B------:R-:W-:Y:S01]  /*1530*/  SHF.R.U32.HI R0, RZ, 0x3, R0 ;  /* 0x00000003ff007819 */ /* 0x000fe20000011600 */
[----:B------:R-:W-:Y:S01]  /*1540*/  IMAD.SHL.U32 R14, R3, 0x2, RZ ;  /* 0x00000002030e7824 */ /* 0x000fe200078e00ff */
[----:B------:R-:W-:Y:S02]  /*1550*/  SHF.R.S32.HI R231, RZ, 0x3, R231 ;  /* 0x00000003ffe77819 */ /* 0x000fe400000114e7 */
[----:B------:R-:W-:Y:S02]  /*1560*/  LOP3.LUT R0, R2, R0, RZ, 0x3c, !PT ;  /* 0x0000000002007212 */ /* 0x000fe400078e3cff */
[C---:B------:R-:W-:Y:S01]  /*1570*/  IADD3 R2, R14.reuse, 0x80, RZ ;  /* 0x000000800e027810 */ /* 0x040fe20007ffe0ff */
[----:B------:R-:W-:Y:S01]  /*1580*/  STL [R1+0x88], R14 ;  /* 0x0000880e01007387 */ /* 0x000fe20000100800 */
[----:B------:R-:W-:-:S02]  /*1590*/  IADD3 R13, R14, 0x70, RZ ;  /* 0x000000700e0d7810 */ /* 0x000fc40007ffe0ff */
[----:B------:R-:W-:Y:S02]  /*15a0*/  @P4 IADD3 R13, R2, 0x10, RZ ;  /* 0x00000010020d4810 */ /* 0x000fe40007ffe0ff */
[C---:B------:R-:W-:Y:S02]  /*15b0*/  IADD3 R2, R231.reuse, 0x20, RZ ;  /* 0x00000020e7027810 */ /* 0x040fe40007ffe0ff */
[----:B------:R-:W-:Y:S01]  /*15c0*/  LOP3.LUT R147, R0, 0xfffffe00, R147, 0xf8, !PT ;  /* 0xfffffe0000937812 */ /* 0x000fe200078ef893 */
[----:B------:R-:W-:Y:S01]  /*15d0*/  IMAD.SHL.U32 R0, R231, 0x40, RZ ;  /* 0x00000040e7007824 */ /* 0x000fe200078e00ff */
[----:B------:R-:W-:Y:S01]  /*15e0*/  SHF.R.S32.HI R4, RZ, 0x2, R10 ;  /* 0x00000002ff047819 */ /* 0x000fe2000001140a */
[----:B------:R-:W-:Y:S01]  /*15f0*/  STL [R1+0x8c], R13 ;  /* 0x00008c0d01007387 */ /* 0x000fe20000100800 */
[----:B------:R-:W-:Y:S01]  /*1600*/  LEA.HI R6, R11, R18, RZ, 0x6 ;  /* 0x000000120b067211 */ /* 0x000fe200078f30ff */
[----:B------:R-:W-:Y:S01]  /*1610*/  IMAD.IADD R199, R199, 0x1, R147 ;  /* 0x00000001c7c77824 */ /* 0x000fe200078e0293 */
[----:B------:R-:W-:Y:S01]  /*1620*/  SHF.R.S32.HI R11, RZ, 0x1f, R2 ;  /* 0x0000001fff0b7819 */ /* 0x000fe20000011402 */
[----:B------:R-:W-:Y:S01]  /*1630*/  IMAD R15, R9, 0x10, R4 ;  /* 0x00000010090f7824 */ /* 0x000fe200078e0204 */
[----:B------:R-:W-:Y:S01]  /*1640*/  IADD3 R233, R140, 0x80, RZ ;  /* 0x000000808ce97810 */ /* 0x000fe20007ffe0ff */
[----:B------:R-:W-:Y:S01]  /*1650*/  IMAD.SHL.U32 R6, R6, 0x8, RZ ;  /* 0x0000000806067824 */ /* 0x000fe200078e00ff */
[----:B------:R-:W-:Y:S01]  /*1660*/  LOP3.LUT R242, R0, 0x1c0, RZ, 0xc0, !PT ;  /* 0x000001c000f27812 */ /* 0x000fe200078ec0ff */
[----:B------:R-:W-:Y:S01]  /*1670*/  IMAD.SHL.U32 R0, R2, 0x40, RZ ;  /* 0x0000004002007824 */ /* 0x000fe200078e00ff */
[----:B------:R-:W-:Y:S01]  /*1680*/  LEA.HI R11, R11, R2, RZ, 0x3 ;  /* 0x000000020b0b7211 */ /* 0x000fe200078f18ff */
[----:B------:R-:W-:Y:S01]  /*1690*/  STL [R1+0x1b4], R15 ;  /* 0x0001b40f01007387 */ /* 0x000fe20000100800 */
[----:B------:R-:W-:-:S02]  /*16a0*/  SHF.R.S32.HI R4, RZ, 0x1f, R233 ;  /* 0x0000001fff047819 */ /* 0x000fc400000114e9 */
[----:B------:R-:W-:Y:S01]  /*16b0*/  LOP3.LUT R2, R10, 0x7ffffffc, RZ, 0xc0, !PT ;  /* 0x7ffffffc0a027812 */ /* 0x000fe200078ec0ff */
[----:B------:R-:W-:Y:S01]  /*16c0*/  IMAD.SHL.U32 R11, R11, 0x40, RZ ;  /* 0x000000400b0b7824 */ /* 0x000fe200078e00ff */
[----:B------:R-:W-:Y:S01]  /*16d0*/  SHF.R.S32.HI R3, RZ, 0x1f, R231 ;  /* 0x0000001fff037819 */ /* 0x000fe200000114e7 */
[----:B------:R1:W-:Y:S01]  /*16e0*/  STL [R1+0x80], R4 ;  /* 0x0000800401007387 */ /* 0x0003e20000100800 */
[----:B------:R-:W-:Y:S02]  /*16f0*/  LOP3.LUT R241, R0, 0x1c0, RZ, 0xc0, !PT ;  /* 0x000001c000f17812 */ /* 0x000fe400078ec0ff */
[----:B------:R-:W-:Y:S02]  /*1700*/  LOP3.LUT R0, R242, 0x38, R140, 0xf8, !PT ;  /* 0x00000038f2007812 */ /* 0x000fe400078ef88c */
[----:B------:R-:W-:Y:S02]  /*1710*/  SHF.R.U32.HI R3, RZ, 0x3, R242 ;  /* 0x00000003ff037819 */ /* 0x000fe400000116f2 */
[----:B------:R-:W-:-:S02]  /*1720*/  IADD3 R234, R140, 0xc0, RZ ;  /* 0x000000c08cea7810 */ /* 0x000fc40007ffe0ff */
[----:B------:R-:W-:Y:S02]  /*1730*/  IADD3 R144, R140, 0x40, RZ ;  /* 0x000000408c907810 */ /* 0x000fe40007ffe0ff */
[----:B------:R-:W-:Y:S02]  /*1740*/  LOP3.LUT R5, R0, R3, RZ, 0x3c, !PT ;  /* 0x0000000300057212 */ /* 0x000fe400078e3cff */
[----:B------:R-:W-:Y:S02]  /*1750*/  SHF.R.S32.HI R3, RZ, 0x1f, R234 ;  /* 0x0000001fff037819 */ /* 0x000fe400000114ea */
[----:B------:R-:W-:Y:S01]  /*1760*/  SHF.R.S32.HI R0, RZ, 0x1f, R144 ;  /* 0x0000001fff007819 */ /* 0x000fe20000011490 */
[----:B------:R2:W-:Y:S01]  /*1770*/  STL [R1+0x1b0], R5 ;  /* 0x0001b00501007387 */ /* 0x0005e20000100800 */
[----:B------:R-:W-:Y:S02]  /*1780*/  LOP3.LUT R6, R6, 0xfffffe00, RZ, 0xc0, !PT ;  /* 0xfffffe0006067812 */ /* 0x000fe400078ec0ff */
[----:B------:R-:W-:Y:S01]  /*1790*/  R2P PR, R8, 0x6 ;  /* 0x0000000608007804 */ /* 0x000fe20000000000 */
[----:B------:R-:W-:Y:S01]  /*17a0*/  STL [R1+0x7c], R3 ;  /* 0x00007c0301007387 */ /* 0x000fe20000100800 */
[----:B------:R-:W-:-:S02]  /*17b0*/  LOP3.LUT R223, R5, R6, RZ, 0xfc, !PT ;  /* 0x0000000605df7212 */ /* 0x000fc400078efcff */
[----:B------:R-:W-:Y:S01]  /*17c0*/  LEA R147, R147, 0x4080, 0x1 ;  /* 0x0000408093937811 */ /* 0x000fe200078e08ff */
[----:B-1----:R-:W-:Y:S01]  /*17d0*/  IMAD.IADD R4, R16, 0x1, -R2 ;  /* 0x0000000110047824 */ /* 0x002fe200078e0a02 */
[C---:B------:R-:W-:Y:S01]  /*17e0*/  SEL R2, R200.reuse, 0xffffffe0, !P3 ;  /* 0xffffffe0c8027807 */ /* 0x040fe20005800000 */
[----:B------:R-:W-:Y:S01]  /*17f0*/  IMAD.SHL.U32 R223, R223, 0x2, RZ ;  /* 0x00000002dfdf7824 */ /* 0x000fe200078e00ff */
[----:B------:R-:W-:Y:S01]  /*1800*/  SEL R200, R200, 0xffffffe0, !P1 ;  /* 0xffffffe0c8c87807 */ /* 0x000fe20004800000 */
[----:B------:R-:W-:Y:S01]  /*1810*/  IMAD.SHL.U32 R4, R4, 0x2, RZ ;  /* 0x0000000204047824 */ /* 0x000fe200078e00ff */
[----:B------:R-:W-:Y:S02]  /*1820*/  LEA R199, R199, 0x10080, 0x1 ;  /* 0x00010080c7c77811 */ /* 0x000fe400078e08ff */
[----:B------:R-:W-:Y:S01]  /*1830*/  SHF.R.S32.HI R141, RZ, 0x1f, R140 ;  /* 0x0000001fff8d7819 */ /* 0x000fe2000001148c */
[----:B------:R-:W-:Y:S01]  /*1840*/  IMAD.IADD R196, R200, 0x1, R147 ;  /* 0x00000001c8c47824 */ /* 0x000fe200078e0293 */
[C---:B------:R-:W-:Y:S01]  /*1850*/  IADD3 R37, R4.reuse, 0x8, RZ ;  /* 0x0000000804257810 */ /* 0x040fe20007ffe0ff */
[----:B------:R-:W-:Y:S01]  /*1860*/  STL [R1+0x130], R4 ;  /* 0x0001300401007387 */ /* 0x000fe20000100800 */
[C---:B------:R-:W-:Y:S01]  /*1870*/  IADD3 R36, R4.reuse, 0x10, RZ ;  /* 0x0000001004247810 */ /* 0x040fe20007ffe0ff */
[----:B------:R-:W-:Y:S01]  /*1880*/  IMAD.IADD R200, R199, 0x1, R200 ;  /* 0x00000001c7c87824 */ /* 0x000fe200078e02c8 */
[C---:B------:R-:W-:Y:S01]  /*1890*/  IADD3 R35, R4.reuse, 0x18, RZ ;  /* 0x0000001804237810 */ /* 0x040fe20007ffe0ff */
[----:B------:R1:W-:Y:S01]  /*18a0*/  STL [R1+0x12c], R37 ;  /* 0x00012c2501007387 */ /* 0x0003e20000100800 */
[----:B------:R-:W-:Y:S01]  /*18b0*/  IADD3 R34, R4, 0x20, RZ ;  /* 0x0000002004227810 */ /* 0x000fe20007ffe0ff */
[----:B--2---:R-:W-:Y:S01]  /*18c0*/  IMAD R5, R12, 0x8, R15 ;  /* 0x000000080c057824 */ /* 0x004fe200078e020f */
[C---:B------:R-:W-:Y:S01]  /*18d0*/  IADD3 R33, R4.reuse, 0x28, RZ ;  /* 0x0000002804217810 */ /* 0x040fe20007ffe0ff */
[----:B------:R2:W-:Y:S01]  /*18e0*/  STL [R1+0x128], R36 ;  /* 0x0001282401007387 */ /* 0x0005e20000100800 */
[----:B------:R-:W-:-:S02]  /*18f0*/  IADD3 R32, R4, 0x30, RZ ;  /* 0x0000003004207810 */ /* 0x000fc40007ffe0ff */
[----:B------:R-:W-:Y:S01]  /*1900*/  SHF.R.S32.HI R38, RZ, 0x1f, R37 ;  /* 0x0000001fff267819 */ /* 0x000fe20000011425 */
[----:B------:R3:W-:Y:S01]  /*1910*/  STL [R1+0x124], R35 ;  /* 0x0001242301007387 */ /* 0x0007e20000100800 */
        /* <DEDUP_REMOVED lines=8> */
[----:B------:R5:W-:Y:S01]  /*19a0*/  STL [R1+0x120], R32 ;  /* 0x0001202001007387 */ /* 0x000be20000100800 */
[C---:B------:R-:W-:Y:S02]  /*19b0*/  IADD3 R25, R4.reuse, 0x68, RZ ;  /* 0x0000006804197810 */ /* 0x040fe40007ffe0ff */
[----:B------:R-:W-:Y:S01]  /*19c0*/  IADD3 R24, R4, 0x70, RZ ;  /* 0x0000007004187810 */ /* 0x000fe20007ffe0ff */
[----:B------:R5:W-:Y:S01]  /*19d0*/  STL [R1+0x11c], R31 ;  /* 0x00011c1f01007387 */ /* 0x000be20000100800 */
[----:B-1----:R-:W-:Y:S02]  /*19e0*/  SHF.R.S32.HI R37, RZ, 0x1f, R36 ;  /* 0x0000001fff257819 */ /* 0x002fe40000011424 */
[----:B------:R-:W-:Y:S01]  /*19f0*/  LEA.HI R3, R0, R144, RZ, 0x3 ;  /* 0x0000009000037211 */ /* 0x000fe200078f18ff */
[----:B------:R1:W-:Y:S01]  /*1a00*/  STL [R1+0x118], R30 ;  /* 0x0001181e01007387 */ /* 0x0003e20000100800 */
[----:B--2---:R-:W-:-:S02]  /*1a10*/  SHF.R.S32.HI R36, RZ, 0x1f, R35 ;  /* 0x0000001fff247819 */ /* 0x004fc40000011423 */
[C---:B------:R-:W-:Y:S01]  /*1a20*/  IADD3 R23, R4.reuse, 0x78, RZ ;  /* 0x0000007804177810 */ /* 0x040fe20007ffe0ff */
[----:B------:R2:W-:Y:S01]  /*1a30*/  STL [R1+0x114], R29 ;  /* 0x0001141d01007387 */ /* 0x0005e20000100800 */
[----:B---3--:R-:W-:Y:S02]  /*1a40*/  SHF.R.S32.HI R35, RZ, 0x1f, R34 ;  /* 0x0000001fff237819 */ /* 0x008fe40000011422 */
[C---:B------:R-:W-:Y:S01]  /*1a50*/  IADD3 R22, R4.reuse, 0x80, RZ ;  /* 0x0000008004167810 */ /* 0x040fe20007ffe0ff */
[----:B------:R3:W-:Y:S01]  /*1a60*/  STL [R1+0x110], R28 ;  /* 0x0001101c01007387 */ /* 0x0007e20000100800 */
[----:B----4-:R-:W-:Y:S02]  /*1a70*/  SHF.R.S32.HI R34, RZ, 0x1f, R33 ;  /* 0x0000001fff227819 */ /* 0x010fe40000011421 */
[----:B------:R-:W-:Y:S01]  /*1a80*/  IADD3 R21, R4, 0x88, RZ ;  /* 0x0000008804157810 */ /* 0x000fe20007ffe0ff */
[----:B------:R4:W-:Y:S01]  /*1a90*/  STL [R1+0xb4], R27 ;  /* 0x0000b41b01007387 */ /* 0x0009e20000100800 */
[----:B-----5:R-:W-:-:S02]  /*1aa0*/  SHF.R.S32.HI R33, RZ, 0x1f, R32 ;  /* 0x0000001fff217819 */ /* 0x020fc40000011420 */
[C---:B------:R-:W-:Y:S01]  /*1ab0*/  IADD3 R20, R4.reuse, 0x90, RZ ;  /* 0x0000009004147810 */ /* 0x040fe20007ffe0ff */
[----:B------:R5:W-:Y:S01]  /*1ac0*/  STL [R1+0x10c], R26 ;  /* 0x00010c1a01007387 */ /* 0x000be20000100800 */
[----:B------:R-:W-:Y:S02]  /*1ad0*/  SHF.R.S32.HI R32, RZ, 0x1f, R31 ;  /* 0x0000001fff207819 */ /* 0x000fe4000001141f */
[----:B------:R-:W-:Y:S01]  /*1ae0*/  LOP3.LUT R252, R3, 0xfffffff8, RZ, 0xc0, !PT ;  /* 0xfffffff803fc7812 */ /* 0x000fe200078ec0ff */
[----:B------:R5:W-:Y:S01]  /*1af0*/  STL [R1+0x108], R25 ;  /* 0x0001081901007387 */ /* 0x000be20000100800 */
[----:B------:R-:W-:Y:S02]  /*1b00*/  SHF.R.S32.HI R31, RZ, 0x1f, R30 ;  /* 0x0000001fff1f7819 */ /* 0x000fe4000001141e */
[----:B------:R-:W-:Y:S01]  /*1b10*/  IADD3 R19, R4, 0x98, RZ ;  /* 0x0000009804137810 */ /* 0x000fe20007ffe0ff */
[----:B------:R5:W-:Y:S01]  /*1b20*/  STL [R1+0x104], R24 ;  /* 0x0001041801007387 */ /* 0x000be20000100800 */
[----:B-1----:R-:W-:-:S02]  /*1b30*/  SHF.R.S32.HI R30, RZ, 0x1f, R29 ;  /* 0x0000001fff1e7819 */ /* 0x002fc4000001141d */
[C---:B------:R-:W-:Y:S01]  /*1b40*/  IADD3 R18, R4.reuse, 0xa0, RZ ;  /* 0x000000a004127810 */ /* 0x040fe20007ffe0ff */
[----:B------:R1:W-:Y:S01]  /*1b50*/  STL [R1+0x100], R23 ;  /* 0x0001001701007387 */ /* 0x0003e20000100800 */
[----:B--2---:R-:W-:Y:S02]  /*1b60*/  SHF.R.S32.HI R29, RZ, 0x1f, R28 ;  /* 0x0000001fff1d7819 */ /* 0x004fe4000001141c */
[C---:B------:R-:W-:Y:S01]  /*1b70*/  IADD3 R17, R4.reuse, 0xa8, RZ ;  /* 0x000000a804117810 */ /* 0x040fe20007ffe0ff */
[----:B------:R2:W-:Y:S01]  /*1b80*/  STL [R1+0xfc], R22 ;  /* 0x0000fc1601007387 */ /* 0x0005e20000100800 */
[----:B---3--:R-:W-:Y:S02]  /*1b90*/  SHF.R.S32.HI R28, RZ, 0x1f, R27 ;  /* 0x0000001fff1c7819 */ /* 0x008fe4000001141b */
[----:B------:R-:W-:Y:S01]  /*1ba0*/  IADD3 R16, R4, 0xb0, RZ ;  /* 0x000000b004107810 */ /* 0x000fe20007ffe0ff */
[----:B------:R3:W-:Y:S01]  /*1bb0*/  STL [R1+0xf8], R21 ;  /* 0x0000f81501007387 */ /* 0x0007e20000100800 */
[----:B----4-:R-:W-:-:S02]  /*1bc0*/  SHF.R.S32.HI R27, RZ, 0x1f, R26 ;  /* 0x0000001fff1b7819 */ /* 0x010fc4000001141a */
[----:B------:R-:W-:Y:S01]  /*1bd0*/  SHF.R.S32.HI R3, RZ, 0x1f, R252 ;  /* 0x0000001fff037819 */ /* 0x000fe200000114fc */
[----:B------:R4:W-:Y:S01]  /*1be0*/  STL [R1+0xf4], R20 ;  /* 0x0000f41401007387 */ /* 0x0009e20000100800 */
[----:B-----5:R-:W-:Y:S02]  /*1bf0*/  SHF.R.S32.HI R26, RZ, 0x1f, R25 ;  /* 0x0000001fff1a7819 */ /* 0x020fe40000011419 */
[C---:B------:R-:W-:Y:S01]  /*1c00*/  IADD3 R15, R4.reuse, 0xb8, RZ ;  /* 0x000000b8040f7810 */ /* 0x040fe20007ffe0ff */
[----:B------:R5:W-:Y:S01]  /*1c10*/  STL [R1+0xf0], R19 ;  /* 0x0000f01301007387 */ /* 0x000be20000100800 */
[----:B------:R-:W-:Y:S02]  /*1c20*/  SHF.R.S32.HI R25, RZ, 0x1f, R24 ;  /* 0x0000001fff197819 */ /* 0x000fe40000011418 */
[----:B------:R-:W-:Y:S01]  /*1c30*/  IADD3 R12, R4, 0xc0, RZ ;  /* 0x000000c0040c7810 */ /* 0x000fe20007ffe0ff */
[----:B------:R5:W-:Y:S01]  /*1c40*/  STL [R1+0xb0], R18 ;  /* 0x0000b01201007387 */ /* 0x000be20000100800 */
[----:B------:R-:W-:-:S02]  /*1c50*/  SHF.R.S32.HI R24, RZ, 0x1f, R23 ;  /* 0x0000001fff187819 */ /* 0x000fc40000011417 */
[C---:B------:R-:W-:Y:S01]  /*1c60*/  IADD3 R10, R4.reuse, 0xc8, RZ ;  /* 0x000000c8040a7810 */ /* 0x040fe20007ffe0ff */
[----:B------:R5:W-:Y:S01]  /*1c70*/  STL [R1+0xec], R17 ;  /* 0x0000ec1101007387 */ /* 0x000be20000100800 */
[----:B-1----:R-:W-:Y:S02]  /*1c80*/  SHF.R.S32.HI R23, RZ, 0x1f, R22 ;  /* 0x0000001fff177819 */ /* 0x002fe40000011416 */
[C---:B------:R-:W-:Y:S01]  /*1c90*/  IADD3 R9, R4.reuse, 0xd0, RZ ;  /* 0x000000d004097810 */ /* 0x040fe20007ffe0ff */
[----:B------:R1:W-:Y:S01]  /*1ca0*/  STL [R1+0xe8], R16 ;  /* 0x0000e81001007387 */ /* 0x0003e20000100800 */
[----:B--2---:R-:W-:Y:S02]  /*1cb0*/  SHF.R.S32.HI R22, RZ, 0x1f, R21 ;  /* 0x0000001fff167819 */ /* 0x004fe40000011415 */
[----:B------:R-:W-:Y:S01]  /*1cc0*/  IADD3 R8, R4, 0xd8, RZ ;  /* 0x000000d804087810 */ /* 0x000fe20007ffe0ff */
[----:B------:R2:W-:Y:S01]  /*1cd0*/  STL [R1+0x78], R3 ;  /* 0x0000780301007387 */ /* 0x0005e20000100800 */
[----:B---3--:R-:W-:-:S02]  /*1ce0*/  SHF.R.S32.HI R21, RZ, 0x1f, R20 ;  /* 0x0000001fff157819 */ /* 0x008fc40000011414 */
[----:B------:R-:W-:Y:S01]  /*1cf0*/  IADD3 R7, R4, 0xe0, RZ ;  /* 0x000000e004077810 */ /* 0x000fe20007ffe0ff */
[----:B------:R3:W-:Y:S01]  /*1d00*/  STL [R1+0xe4], R15 ;  /* 0x0000e40f01007387 */ /* 0x0007e20000100800 */
[----:B----4-:R-:W-:Y:S02]  /*1d10*/  SHF.R.S32.HI R20, RZ, 0x1f, R19 ;  /* 0x0000001fff147819 */ /* 0x010fe40000011413 */
[C---:B------:R-:W-:Y:S01]  /*1d20*/  SEL R0, R201.reuse, 0xffffffc0, !P0 ;  /* 0xffffffc0c9007807 */ /* 0x040fe20004000000 */
[----:B------:R4:W-:Y:S01]  /*1d30*/  STL [R1+0xe0], R12 ;  /* 0x0000e00c01007387 */ /* 0x0009e20000100800 */
[----:B-----5:R-:W-:Y:S02]  /*1d40*/  SHF.R.S32.HI R19, RZ, 0x1f, R18 ;  /* 0x0000001fff137819 */ /* 0x020fe40000011412 */
[----:B------:R-:W-:Y:S01]  /*1d50*/  SEL R201, R201, 0xffffffc0, !P2 ;  /* 0xffffffc0c9c97807 */ /* 0x000fe20005000000 */
[----:B------:R5:W-:Y:S01]  /*1d60*/  STL [R1+0xdc], R10 ;  /* 0x0000dc0a01007387 */ /* 0x000be20000100800 */
[----:B------:R-:W-:-:S02]  /*1d70*/  SHF.R.S32.HI R18, RZ, 0x1f, R17 ;  /* 0x0000001fff127819 */ /* 0x000fc40000011411 */
[----:B------:R-:W-:Y:S01]  /*1d80*/  LOP3.LUT R11, R11, 0xfffffe00, RZ, 0xc0, !PT ;  /* 0xfffffe000b0b7812 */ /* 0x000fe200078ec0ff */
[----:B------:R5:W-:Y:S01]  /*1d90*/  STL [R1+0xd8], R9 ;  /* 0x0000d80901007387 */ /* 0x000be20000100800 */
[----:B------:R-:W-:Y:S01]  /*1da0*/  SHF.R.S32.HI R17, RZ, 0x1f, R16 ;  /* 0x0000001fff117819 */ /* 0x000fe20000011410 */
[----:B------:R-:W-:Y:S01]  /*1db0*/  IMAD.IADD R198, R201, 0x1, R147 ;  /* 0x00000001c9c67824 */ /* 0x000fe200078e0293 */
[----:B------:R-:W-:Y:S01]  /*1dc0*/  LEA R146, R146, 0xa080, 0x1 ;  /* 0x0000a08092927811 */ /* 0x000fe200078e08ff */
[----:B------:R5:W-:Y:S01]  /*1dd0*/  STL [R1+0xd4], R8 ;  /* 0x0000d40801007387 */ /* 0x000be20000100800 */
[----:B-1----:R-:W-:Y:S01]  /*1de0*/  SHF.R.S32.HI R16, RZ, 0x1f, R15 ;  /* 0x0000001fff107819 */ /* 0x002fe2000001140f */
[----:B------:R-:W-:Y:S02]  /*1df0*/  IMAD.IADD R202, R199, 0x1, R201 ;  /* 0x00000001c7ca7824 */ /* 0x000fe400078e02c9 */
[----:B------:R1:W-:Y:S01]  /*1e00*/  STL [R1+0x1b8], R5 ;  /* 0x0001b80501007387 */ /* 0x0003e20000100800 */
[----:B--2---:R-:W-:Y:S01]  /*1e10*/  IADD3 R3, R4, 0xf0, RZ ;  /* 0x000000f004037810 */ /* 0x004fe20007ffe0ff */
[----:B------:R-:W-:-:S02]  /*1e20*/  IMAD.IADD R197, R201, 0x1, R196 ;  /* 0x00000001c9c57824 */ /* 0x000fc400078e02c4 */
[----:B------:R2:W-:Y:S01]  /*1e30*/  STL [R1+0xd0], R7 ;  /* 0x0000d00701007387 */ /* 0x0005e20000100800 */
[----:B---3--:R-:W-:Y:S01]  /*1e40*/  SHF.R.S32.HI R15, RZ, 0x1f, R12 ;  /* 0x0000001fff0f7819 */ /* 0x008fe2000001140c */
[----:B------:R-:W-:Y:S02]  /*1e50*/  IMAD.IADD R201, R200, 0x1, R201 ;  /* 0x00000001c8c97824 */ /* 0x000fe400078e02c9 */
[----:B------:R3:W-:Y:S01]  /*1e60*/  STL [R1+0xc8], R3 ;  /* 0x0000c80301007387 */ /* 0x0007e20000100800 */
[----:B----4-:R-:W-:-:S03]  /*1e70*/  SHF.R.S32.HI R12, RZ, 0x1f, R10 ;  /* 0x0000001fff0c7819 */ /* 0x010fc6000001140a */
[----:B------:R-:W-:Y:S01]  /*1e80*/  STL [R1+0x1ac], R38 ;  /* 0x0001ac2601007387 */ /* 0x000fe20000100800 */
[----:B-----5:R-:W-:-:S03]  /*1e90*/  SHF.R.S32.HI R10, RZ, 0x1f, R9 ;  /* 0x0000001fff0a7819 */ /* 0x020fc60000011409 */
[----:B------:R-:W-:Y:S01]  /*1ea0*/  STL [R1+0x1a8], R37 ;  /* 0x0001a82501007387 */ /* 0x000fe20000100800 */
[----:B------:R-:W-:-:S03]  /*1eb0*/  SHF.R.S32.HI R9, RZ, 0x1f, R8 ;  /* 0x0000001fff097819 */ /* 0x000fc60000011408 */
[----:B------:R-:W-:Y:S01]  /*1ec0*/  STL [R1+0x1a4], R36 ;  /* 0x0001a42401007387 */ /* 0x000fe20000100800 */
[----:B------:R-:W-:-:S03]  /*1ed0*/  SHF.R.S32.HI R8, RZ, 0x1f, R7 ;  /* 0x0000001fff087819 */ /* 0x000fc60000011407 */
[----:B------:R-:W-:Y:S01]  /*1ee0*/  STL [R1+0x1a0], R35 ;  /* 0x0001a02301007387 */ /* 0x000fe20000100800 */
[C---:B-1----:R-:W-:Y:S02]  /*1ef0*/  IADD3 R5, R4.reuse, 0xe8, RZ ;  /* 0x000000e804057810 */ /* 0x042fe40007ffe0ff */
[----:B------:R-:W-:Y:S01]  /*1f00*/  IADD3 R4, R4, 0xf8, RZ ;  /* 0x000000f804047810 */ /* 0x000fe20007ffe0ff */
[----:B------:R-:W-:Y:S01]  /*1f10*/  STL [R1+0x19c], R34 ;  /* 0x00019c2201007387 */ /* 0x000fe20000100800 */
[----:B--2---:R-:W-:-:S03]  /*1f20*/  SHF.R.S32.HI R7, RZ, 0x1f, R3 ;  /* 0x0000001fff077819 */ /* 0x004fc60000011403 */
[----:B------:R1:W-:Y:S01]  /*1f30*/  STL [R1+0xcc], R5 ;  /* 0x0000cc0501007387 */ /* 0x0003e20000100800 */
[----:B---3--:R-:W-:Y:S02]  /*1f40*/  IMAD.IADD R3, R14, 0x1, R2 ;  /* 0x000000010e037824 */ /* 0x008fe400078e0202 */
[----:B------:R-:W-:Y:S01]  /*1f50*/  IMAD.IADD R2, R2, 0x1, R13 ;  /* 0x0000000102027824 */ /* 0x000fe200078e020d */
[----:B------:R-:W-:Y:S04]  /*1f60*/  STL [R1+0xc4], R4 ;  /* 0x0000c40401007387 */ /* 0x000fe80000100800 */
[----:B------:R2:W-:Y:S04]  /*1f70*/  STL [R1+0x94], R3 ;  /* 0x0000940301007387 */ /* 0x0005e80000100800 */
[----:B------:R-:W-:Y:S04]  /*1f80*/  STL [R1+0x198], R33 ;  /* 0x0001982101007387 */ /* 0x000fe80000100800 */
[----:B------:R-:W-:Y:S04]  /*1f90*/  STL [R1+0x194], R32 ;  /* 0x0001942001007387 */ /* 0x000fe80000100800 */
[----:B------:R-:W-:Y:S04]  /*1fa0*/  STL [R1+0x190], R31 ;  /* 0x0001901f01007387 */ /* 0x000fe80000100800 */
[----:B------:R-:W-:Y:S01]  /*1fb0*/  STL [R1+0x18c], R30 ;  /* 0x00018c1e01007387 */ /* 0x000fe20000100800 */
[----:B-1----:R-:W-:-:S03]  /*1fc0*/  SHF.R.S32.HI R5, RZ, 0x1f, R5 ;  /* 0x0000001fff057819 */ /* 0x002fc60000011405 */
[----:B------:R-:W-:Y:S04]  /*1fd0*/  STL [R1+0x188], R29 ;  /* 0x0001881d01007387 */ /* 0x000fe80000100800 */
[----:B------:R1:W-:Y:S01]  /*1fe0*/  STL [R1+0x13c], R5 ;  /* 0x00013c0501007387 */ /* 0x0003e20000100800 */
[----:B--2---:R-:W-:-:S03]  /*1ff0*/  IMAD.IADD R3, R0, 0x1, R3 ;  /* 0x0000000100037824 */ /* 0x004fc600078e0203 */
[----:B------:R-:W-:Y:S04]  /*2000*/  STL [R1+0x184], R28 ;  /* 0x0001841c01007387 */ /* 0x000fe80000100800 */
[----:B------:R2:W-:Y:S04]  /*2010*/  STL [R1+0xa0], R3 ;  /* 0x0000a00301007387 */ /* 0x0005e80000100800 */
[----:B------:R3:W-:Y:S04]  /*2020*/  STL [R1+0x180], R27 ;  /* 0x0001801b01007387 */ /* 0x0007e80000100800 */
[----:B------:R3:W-:Y:S04]  /*2030*/  STL [R1+0x17c], R26 ;  /* 0x00017c1a01007387 */ /* 0x0007e80000100800 */
[----:B------:R3:W-:Y:S04]  /*2040*/  STL [R1+0x178], R25 ;  /* 0x0001781901007387 */ /* 0x0007e80000100800 */
[----:B------:R3:W-:Y:S01]  /*2050*/  STL [R1+0x174], R24 ;  /* 0x0001741801007387 */ /* 0x0007e20000100800 */
[----:B-1----:R-:W-:Y:S01]  /*2060*/  SHF.R.S32.HI R5, RZ, 0x1f, R4 ;  /* 0x0000001fff057819 */ /* 0x002fe20000011404 */
[----:B------:R-:W-:-:S02]  /*2070*/  IMAD.IADD R4, R14, 0x1, R0 ;  /* 0x000000010e047824 */ /* 0x000fc400078e0200 */
[----:B------:R3:W-:Y:S04]  /*2080*/  STL [R1+0x170], R23 ;  /* 0x0001701701007387 */ /* 0x0007e80000100800 */
[----:B------:R3:W-:Y:S01]  /*2090*/  STL [R1+0x16c], R22 ;  /* 0x00016c1601007387 */ /* 0x0007e20000100800 */
[----:B--2---:R-:W-:Y:S02]  /*20a0*/  IMAD.IADD R3, R0, 0x1, R13 ;  /* 0x0000000100037824 */ /* 0x004fe400078e020d */
[----:B------:R-:W-:Y:S01]  /*20b0*/  IMAD.IADD R0, R2, 0x1, R0 ;  /* 0x0000000102007824 */ /* 0x000fe200078e0200 */
[----:B------:R3:W-:Y:S04]  /*20c0*/  STL [R1+0x168], R21 ;  /* 0x0001681501007387 */ /* 0x0007e80000100800 */
        /* <DEDUP_REMOVED lines=15> */
[----:B------:R3:W-:Y:S02]  /*21c0*/  STL [R1+0x98], R0 ;  /* 0x0000980001007387 */ /* 0x0007e40000100800 */
.L_x_2019:
[----:B------:R-:W-:Y:S01]  /*21d0*/  ISETP.NE.U32.AND P0, PT, RZ, c[0x0][0x370], PT ;  /* 0x0000dc00ff007a0c */ /* 0x000fe20003f05070 */
[----:B---3--:R-:W-:Y:S01]  /*21e0*/  IMAD.MOV.U32 R22, RZ, RZ, 0x4 ;  /* 0x00000004ff167424 */ /* 0x008fe200078e00ff */
[----:B------:R-:W-:Y:S01]  /*21f0*/  ISETP.NE.U32.AND P1, PT, RZ, c[0x0][0x350], PT ;  /* 0x0000d400ff007a0c */ /* 0x000fe20003f25070 */
[----:B------:R-:W-:Y:S01]  /*2200*/  IMAD.MOV.U32 R0, RZ, RZ, RZ ;  /* 0x000000ffff007224 */ /* 0x000fe200078e00ff */
[----:B------:R-:W-:Y:S01]  /*2210*/  ISETP.NE.AND.EX P0, PT, RZ, c[0x0][0x374], PT, P0 ;  /* 0x0000dd00ff007a0c */ /* 0x000fe20003f05300 */
[----:B------:R-:W-:Y:S01]  /*2220*/  IMAD.MOV.U32 R20, RZ, RZ, RZ ;  /* 0x000000ffff147224 */ /* 0x000fe200078e00ff */
[----:B------:R-:W-:Y:S01]  /*2230*/  ISETP.NE.AND.EX P5, PT, RZ, c[0x0][0x354], PT, P1 ;  /* 0x0000d500ff007a0c */ /* 0x000fe20003fa5310 */
[----:B------:R-:W-:Y:S01]  /*2240*/  IMAD.WIDE R8, R239, R22, c[0x0][0x350] ;  /* 0x0000d400ef087625 */ /* 0x000fe200078e0216 */
[----:B------:R-:W-:-:S02]  /*2250*/  ISETP.NE.U32.AND P4, PT, RZ, c[0x0][0x358], PT ;  /* 0x0000d600ff007a0c */ /* 0x000fc40003f85070 */
[----:B------:R-:W-:Y:S02]  /*2260*/  ISETP.NE.U32.AND P2, PT, RZ, c[0x0][0x348], PT ;  /* 0x0000d200ff007a0c */ /* 0x000fe40003f45070 */
[----:B------:R-:W-:Y:S01]  /*2270*/  ISETP.NE.AND.EX P4, PT, RZ, c[0x0][0x35c], PT, P4 ;  /* 0x0000d700ff007a0c */ /* 0x000fe20003f85340 */
[----:B------:R-:W-:Y:S01]  /*2280*/  IMAD.MOV.U32 R19, RZ, RZ, RZ ;  /* 0x000000ffff137224 */ /* 0x000fe200078e00ff */
[----:B------:R-:W-:-:S03]  /*2290*/  ISETP.NE.AND.EX P2, PT, RZ, c[0x0][0x34c], PT, P2 ;  /* 0x0000d300ff007a0c */ /* 0x000fc60003f45320 */
[CC--:B------:R-:W-:Y:S02]  /*22a0*/  @P0 IMAD.WIDE R2, R239.reuse, R22.reuse, c[0x0][0x370] ;  /* 0x0000dc00ef020625 */ /* 0x0c0fe400078e0216 */
[----:B------:R-:W2:Y:S04]  /*22b0*/  @P5 LDG.E R20, [R8.64] ;  /* 0x0000000c08145981 */ /* 0x000ea8000c1e1900 */
[----:B------:R1:W2:Y:S01]  /*22c0*/  @P0 LDG.E R0, [R2.64] ;  /* 0x0000000c02000981 */ /* 0x0002a2000c1e1900 */
[----:B------:R-:W-:Y:S01]  /*22d0*/  ISETP.NE.U32.AND P1, PT, RZ, c[0x0][0x360], PT ;  /* 0x0000d800ff007a0c */ /* 0x000fe20003f25070 */
[----:B------:R-:W-:Y:S01]  /*22e0*/  IMAD.WIDE R12, R239, R22, c[0x0][0x348] ;  /* 0x0000d200ef0c7625 */ /* 0x000fe200078e0216 */
[----:B------:R-:W-:Y:S02]  /*22f0*/  MOV R4, RZ ;  /* 0x000000ff00047202 */ /* 0x000fe40000000f00 */
[----:B------:R-:W-:-:S04]  /*2300*/  ISETP.NE.AND.EX P1, PT, RZ, c[0x0][0x364], PT, P1 ;  /* 0x0000d900ff007a0c */ /* 0x000fc80003f25310 */
[----:B------:R-:W3:Y:S01]  /*2310*/  @P2 LDG.E R4, [R12.64] ;  /* 0x0000000c0c042981 */ /* 0x000ee2000c1e1900 */
[----:B-1----:R-:W-:-:S05]  /*2320*/  IMAD.WIDE R2, R239, R22, c[0x0][0x358] ;  /* 0x0000d600ef027625 */ /* 0x002fca00078e0216 */
[----:B------:R-:W4:Y:S01]  /*2330*/  @P4 LDG.E R19, [R2.64] ;  /* 0x0000000c02134981 */ /* 0x000f22000c1e1900 */
[----:B------:R-:W-:Y:S02]  /*2340*/  IMAD.MOV.U32 R21, RZ, RZ, c[0x0][0x168] ;  /* 0x00005a00ff157624 */ /* 0x000fe400078e00ff */
[----:B------:R-:W-:-:S05]  /*2350*/  @P1 IMAD.WIDE R14, R239, R22, c[0x0][0x360] ;  /* 0x0000d800ef0e1625 */ /* 0x000fca00078e0216 */
[----:B------:R1:W5:Y:S01]  /*2360*/  @P1 LDG.E R21, [R14.64] ;  /* 0x0000000c0e151981 */ /* 0x000362000c1e1900 */
[----:B------:R-:W-:Y:S01]  /*2370*/  YIELD ;  /* 0x0000000000007946 */ /* 0x000fe20003800000 */
[----:B------:R-:W-:Y:S01]  /*2380*/  LOP3.LUT R243, R238, 0xffff, RZ, 0xc0, !PT ;  /* 0x0000ffffeef37812 */ /* 0x000fe200078ec0ff */
[----:B------:R-:W-:Y:S01]  /*2390*/  IMAD.MOV.U32 R17, RZ, RZ, c[0x0][0x1d0] ;  /* 0x00007400ff117624 */ /* 0x000fe200078e00ff */
[----:B--2---:R-:W-:Y:S01]  /*23a0*/  IADD3 R5, R20, R0, RZ ;  /* 0x0000000014057210 */ /* 0x004fe20007ffe0ff */
[----:B------:R-:W-:Y:S04]  /*23b0*/  STL [R1+0x48], R0 ;  /* 0x0000480001007387 */ /* 0x000fe80000100800 */
[----:B------:R-:W-:Y:S04]  /*23c0*/  STL [R1+0x50], R5 ;  /* 0x0000500501007387 */ /* 0x000fe80000100800 */
[----:B---3--:R2:W-:Y:S04]  /*23d0*/  STL [R1+0x4c], R4 ;  /* 0x00004c0401007387 */ /* 0x0085e80000100800 */
[----:B----4-:R1:W-:Y:S01]  /*23e0*/  STL [R1+0x54], R19 ;  /* 0x0000541301007387 */ /* 0x0103e20000100800 */
[----:B--2---:R-:W-:-:S05]  /*23f0*/  IMAD.U32 R4, RZ, RZ, UR8 ;  /* 0x00000008ff047e24 */ /* 0x004fca000f8e00ff */
[----:B------:R-:W-:Y:S02]  /*2400*/  IADD3 R174, P0, R4, 0x48, RZ ;  /* 0x0000004804ae7810 */ /* 0x000fe40007f1e0ff */
[----:B------:R-:W-:-:S03]  /*2410*/  MOV R4, c[0x0][0x228] ;  /* 0x00008a0000047a02 */ /* 0x000fc60000000f00 */
[----:B------:R-:W-:Y:S01]  /*2420*/  IMAD.X R175, RZ, RZ, UR7, P0 ;  /* 0x00000007ffaf7e24 */ /* 0x000fe200080e06ff */
[----:B------:R-:W-:Y:S05]  /*2430*/  @P1 BRA `(.L_x_1828) ;  /* 0x0000004000001947 */ /* 0x000fea0003800000 */
[----:B------:R-:W-:Y:S05]  /*2440*/  @!P2 BRA `(.L_x_1828) ;  /* 0x000000300000a947 */ /* 0x000fea0003800000 */
[----:B------:R2:W3:Y:S04]  /*2450*/  LDG.E R5, [R12.64] ;  /* 0x0000000c0c057981 */ /* 0x0004e8000c1e1900 */
[----:B--2---:R-:W3:Y:S02]  /*2460*/  LDG.E R12, [R12.64+0x4] ;  /* 0x0000040c0c0c7981 */ /* 0x004ee4000c1e1900 */
[----:B---3-5:R-:W-:-:S05]  /*2470*/  IADD3 R21, -R5, R12, RZ ;  /* 0x0000000c05157210 */ /* 0x028fca0007ffe1ff */
.L_x_1828:
[----:B-----5:R2:W-:Y:S01]  /*2480*/  STL [R1+0x58], R21 ;  /* 0x0000581501007387 */ /* 0x0205e20000100800 */
[----:B------:R-:W-:-:S04]  /*2490*/  ISETP.NE.U32.AND P0, PT, RZ, c[0x0][0x368], PT ;  /* 0x0000da00ff007a0c */ /* 0x000fc80003f05070 */
[----:B------:R-:W-:-:S13]  /*24a0*/  ISETP.NE.AND.EX P0, PT, RZ, c[0x0][0x36c], PT, P0 ;  /* 0x0000db00ff007a0c */ /* 0x000fda0003f05300 */
[----:B------:R-:W-:Y:S05]  /*24b0*/  @!P0 BRA `(.L_x_1829) ;  /* 0x0000003000008947 */ /* 0x000fea0003800000 */
[----:B------:R-:W-:-:S05]  /*24c0*/  IMAD.WIDE R8, R239, R22, c[0x0][0x368] ;  /* 0x0000da00ef087625 */ /* 0x000fca00078e0216 */
[----:B------:R3:W5:Y:S01]  /*24d0*/  LDG.E R17, [R8.64] ;  /* 0x0000000c08117981 */ /* 0x000762000c1e1900 */
[----:B------:R-:W-:Y:S05]  /*24e0*/  BRA `(.L_x_1830) ;  /* 0x0000004000007947 */ /* 0x000fea0003800000 */
.L_x_1829:
[----:B------:R-:W-:Y:S05]  /*24f0*/  @!P5 BRA `(.L_x_1830) ;  /* 0x000000300000d947 */ /* 0x000fea0003800000 */
[----:B------:R3:W4:Y:S04]  /*2500*/  LDG.E R5, [R8.64] ;  /* 0x0000000c08057981 */ /* 0x000728000c1e1900 */
[----:B---3--:R-:W4:Y:S02]  /*2510*/  LDG.E R8, [R8.64+0x4] ;  /* 0x0000040c08087981 */ /* 0x008f24000c1e1900 */
[----:B----4-:R-:W-:Y:S02]  /*2520*/  IADD3 R17, -R5, R8, RZ ;  /* 0x0000000805117210 */ /* 0x010fe40007ffe1ff */
.L_x_1830:
[----:B------:R-:W-:Y:S01]  /*2530*/  ISETP.NE.U32.AND P0, PT, RZ, c[0x0][0x378], PT ;  /* 0x0000de00ff007a0c */ /* 0x000fe20003f05070 */
[----:B---3--:R-:W3:Y:S03]  /*2540*/  LDL R8, [R1+0xc0] ;  /* 0x0000c00001087983 */ /* 0x008ee60000100800 */
[----:B------:R-:W-:Y:S01]  /*2550*/  ISETP.NE.AND.EX P0, PT, RZ, c[0x0][0x37c], PT, P0 ;  /* 0x0000df00ff007a0c */ /* 0x000fe20003f05300 */
[----:B--2---:R4:W2:Y:S01]  /*2560*/  @P4 LDG.E R7, [R2.64] ;  /* 0x0000000c02074981 */ /* 0x0048a2000c1e1900 */
[----:B-----5:R-:W-:-:S03]  /*2570*/  IMAD.MOV.U32 R10, RZ, RZ, R17 ;  /* 0x000000ffff0a7224 */ /* 0x020fc600078e0011 */
[----:B------:R4:W2:Y:S08]  /*2580*/  @P4 LDG.E R5, [R2.64+0x4] ;  /* 0x0000040c02054981 */ /* 0x0008b0000c1e1900 */
[----:B----4-:R-:W-:-:S05]  /*2590*/  @P0 IMAD.WIDE R2, R239, R22, c[0x0][0x378] ;  /* 0x0000de00ef020625 */ /* 0x010fca00078e0216 */
[----:B------:R4:W2:Y:S01]  /*25a0*/  @P0 LDG.E R10, [R2.64] ;  /* 0x0000000c020a0981 */ /* 0x0008a2000c1e1900 */
[----:B-1----:R-:W-:-:S05]  /*25b0*/  IMAD.IADD R14, R17, 0x1, -R0 ;  /* 0x00000001110e7824 */ /* 0x002fca00078e0a00 */
[----:B------:R1:W-:Y:S01]  /*25c0*/  STL [R1+0x5c], R14 ;  /* 0x00005c0e01007387 */ /* 0x0003e20000100800 */
[----:B----4-:R-:W-:-:S05]  /*25d0*/  IMAD.MOV.U32 R2, RZ, RZ, c[0x0][0x2c4] ;  /* 0x0000b100ff027624 */ /* 0x010fca00078e00ff */
[----:B------:R-:W-:Y:S01]  /*25e0*/  ISETP.NE.AND P1, PT, R2, 0x1, PT ;  /* 0x000000010200780c */ /* 0x000fe20003f25270 */
[----:B---3--:R-:W-:Y:S02]  /*25f0*/  IMAD.SHL.U32 R9, R8, 0x80, RZ ;  /* 0x0000008008097824 */ /* 0x008fe400078e00ff */
[----:B------:R-:W-:-:S03]  /*2600*/  IMAD.MOV.U32 R8, RZ, RZ, c[0x0][0x32c] ;  /* 0x0000cb00ff087624 */ /* 0x000fc600078e00ff */
[----:B------:R-:W-:Y:S01]  /*2610*/  IADD3 R0, R9, 0x7f, RZ ;  /* 0x0000007f09007810 */ /* 0x000fe20007ffe0ff */
[----:B------:R1:W-:Y:S01]  /*2620*/  STL [R1+0x70], R9 ;  /* 0x0000700901007387 */ /* 0x0003e20000100800 */
[----:B------:R-:W-:Y:S01]  /*2630*/  ISETP.GE.AND P2, PT, R8, 0x1, PT ;  /* 0x000000010800780c */ /* 0x000fe20003f46270 */
[----:B--2---:R-:W-:-:S04]  /*2640*/  @P4 IMAD.IADD R4, R5, 0x1, -R7 ;  /* 0x0000000105044824 */ /* 0x004fc800078e0a07 */
[----:B------:R-:W-:-:S04]  /*2650*/  @P1 IMAD.HI.U32 R3, R0, c[0x0][0x2c8], RZ ;  /* 0x0000b20000031a27 */ /* 0x000fc800078e00ff */
[----:B------:R-:W-:Y:S01]  /*2660*/  IMAD.IADD R5, R14, 0x1, R4 ;  /* 0x000000010e057824 */ /* 0x000fe200078e0204 */
[----:B------:R-:W-:-:S04]  /*2670*/  @P1 SHF.R.U32.HI R0, RZ, c[0x0][0x2cc], R3 ;  /* 0x0000b300ff001a19 */ /* 0x000fc80000011603 */
[----:B------:R1:W-:Y:S01]  /*2680*/  STL.64 [R1+0x60], R4 ;  /* 0x0000600401007387 */ /* 0x0003e20000100a00 */
[----:B------:R-:W-:Y:S02]  /*2690*/  IADD3 R2, R5, 0x2f, RZ ;  /* 0x0000002f05027810 */ /* 0x000fe40007ffe0ff */
[----:B------:R-:W-:-:S03]  /*26a0*/  IADD3 R0, R0, 0x1, R5 ;  /* 0x0000000100007810 */ /* 0x000fc60007ffe005 */
[----:B------:R-:W-:-:S04]  /*26b0*/  IMAD.HI R2, R2, 0x2aaaaaab, RZ ;  /* 0x2aaaaaab02027827 */ /* 0x000fc800078e02ff */
[----:B------:R-:W-:Y:S01]  /*26c0*/  IMAD.IADD R3, R0, 0x1, -R21 ;  /* 0x0000000100037824 */ /* 0x000fe200078e0a15 */
[----:B------:R-:W-:-:S04]  /*26d0*/  SHF.R.U32.HI R7, RZ, 0x1f, R2 ;  /* 0x0000001fff077819 */ /* 0x000fc80000011602 */
[----:B------:R-:W-:Y:S02]  /*26e0*/  LEA.HI.SX32 R18, R2, R7, 0x1d ;  /* 0x0000000702127211 */ /* 0x000fe400078feaff */
[----:B------:R-:W-:Y:S01]  /*26f0*/  IADD3 R2, R3, c[0x0][0x328], RZ ;  /* 0x0000ca0003027a10 */ /* 0x000fe20007ffe0ff */
[----:B------:R1:W-:Y:S01]  /*2700*/  STL [R1+0x68], R10 ;  /* 0x0000680a01007387 */ /* 0x0003e20000100800 */
        /* <DEDUP_REMOVED lines=11> */
.L_x_1833:
[----:B------:R-:W-:-:S13]  /*27c0*/  ISETP.NE.AND P0, PT, R8, 0x1, PT ;  /* 0x000000010800780c */ /* 0x000fda0003f05270 */
[----:B------:R-:W-:-:S05]  /*27d0*/  @P0 IMAD.HI.U32 R3, R0, c[0x0][0x330], RZ ;  /* 0x0000cc0000030a27 */ /* 0x000fca00078e00ff */
[----:B------:R-:W-:Y:S02]  /*27e0*/  @P0 SHF.R.U32.HI R0, RZ, c[0x0][0x334], R3 ;  /* 0x0000cd00ff000a19 */ /* 0x000fe40000011603 */
.L_x_1834:
[----:B------:R-:W-:Y:S05]  /*27f0*/  BSYNC B0 ;  /* 0x0000000000007941 */ /* 0x000fea0003800000 */
.L_x_1832:
[----:B------:R-:W-:-:S05]  /*2800*/  IMAD R0, R0, R8, c[0x0][0x32c] ;  /* 0x0000cb0000007624 */ /* 0x000fca00078e0208 */
[----:B------:R-:W-:-:S04]  /*2810*/  IMNMX R2, R2, R0, PT ;  /* 0x0000000002027217 */ /* 0x000fc80003800200 */
.L_x_1831:
[----:B------:R-:W-:Y:S01]  /*2820*/  IADD3 R3, R2, 0x2f, RZ ;  /* 0x0000002f02037810 */ /* 0x000fe20007ffe0ff */
[----:B------:R-:W-:-:S04]  /*2830*/  @P1 IMAD.HI.U32 R2, R9, c[0x0][0x2c8], RZ ;  /* 0x0000b20009021a27 */ /* 0x000fc800078e00ff */
[----:B------:R-:W-:-:S04]  /*2840*/  IMAD.HI R3, R3, 0x2aaaaaab, RZ ;  /* 0x2aaaaaab03037827 */ /* 0x000fc800078e02ff */
[----:B------:R-:W-:Y:S01]  /*2850*/  IMAD.MOV.U32 R0, RZ, RZ, R9 ;  /* 0x000000ffff007224 */ /* 0x000fe200078e0009 */
[----:B------:R-:W-:Y:S02]  /*2860*/  @P1 SHF.R.U32.HI R0, RZ, c[0x0][0x2cc], R2 ;  /* 0x0000b300ff001a19 */ /* 0x000fe40000011602 */
[----:B-1----:R-:W-:Y:S02]  /*2870*/  SHF.R.U32.HI R9, RZ, 0x1f, R3 ;  /* 0x0000001fff097819 */ /* 0x002fe40000011603 */
[----:B------:R-:W-:Y:S02]  /*2880*/  IADD3 R0, R0, R5, -R21 ;  /* 0x0000000500007210 */ /* 0x000fe40007ffe815 */
[----:B------:R-:W-:Y:S02]  /*2890*/  LEA.HI.SX32 R9, R3, R9, 0x1d ;  /* 0x0000000903097211 */ /* 0x000fe400078feaff */
        /* <DEDUP_REMOVED lines=12> */
.L_x_1837:
[----:B------:R-:W-:-:S13]  /*2960*/  ISETP.NE.AND P0, PT, R8, 0x1, PT ;  /* 0x000000010800780c */ /* 0x000fda0003f05270 */
[----:B------:R-:W-:-:S05]  /*2970*/  @P0 IMAD.HI.U32 R3, R0, c[0x0][0x330], RZ ;  /* 0x0000cc0000030a27 */ /* 0x000fca00078e00ff */
[----:B------:R-:W-:Y:S02]  /*2980*/  @P0 SHF.R.U32.HI R0, RZ, c[0x0][0x334], R3 ;  /* 0x0000cd00ff000a19 */ /* 0x000fe40000011603 */
.L_x_1838:
[----:B------:R-:W-:Y:S05]  /*2990*/  BSYNC B0 ;  /* 0x0000000000007941 */ /* 0x000fea0003800000 */
.L_x_1836:
[----:B------:R-:W-:-:S05]  /*29a0*/  IMAD R0, R0, c[0x0][0x32c], RZ ;  /* 0x0000cb0000007a24 */ /* 0x000fca00078e02ff */
[----:B------:R-:W-:-:S05]  /*29b0*/  IMNMX R2, R2, R0, !PT ;  /* 0x0000000002027217 */ /* 0x000fca0007800200 */
.L_x_1835:
[----:B------:R-:W-:Y:S01]  /*29c0*/  IMAD.HI R2, R2, 0x2aaaaaab, RZ ;  /* 0x2aaaaaab02027827 */ /* 0x000fe200078e02ff */
[----:B------:R-:W-:Y:S01]  /*29d0*/  LOP3.LUT R0, R238, 0xff000000, RZ, 0xc0, !PT ;  /* 0xff000000ee007812 */ /* 0x000fe200078ec0ff */
[----:B------:R-:W-:Y:S03]  /*29e0*/  BSSY B0, `(.L_x_1839) ;  /* 0x000002d000007945 */ /* 0x000fe60003800000 */
[----:B------:R-:W-:Y:S02]  /*29f0*/  SHF.R.U32.HI R8, RZ, 0x1f, R2 ;  /* 0x0000001fff087819 */ /* 0x000fe40000011602 */
[----:B------:R-:W-:Y:S02]  /*2a00*/  SHF.R.U32.HI R0, RZ, 0x8, R0 ;  /* 0x00000008ff007819 */ /* 0x000fe40000011600 */
[----:B------:R-:W-:Y:S02]  /*2a10*/  LEA.HI.SX32 R8, R2, R8, 0x1d ;  /* 0x0000000802087211 */ /* 0x000fe400078feaff */
[----:B------:R-:W-:-:S02]  /*2a20*/  LOP3.LUT R2, R238, 0xff0000, RZ, 0xc0, !PT ;  /* 0x00ff0000ee027812 */ /* 0x000fc400078ec0ff */
[----:B------:R-:W-:Y:S02]  /*2a30*/  IMNMX R8, RZ, R8, !PT ;  /* 0x00000008ff087217 */ /* 0x000fe40007800200 */
[----:B------:R-:W-:Y:S01]  /*2a40*/  LEA.HI R0, R2, R0, RZ, 0x10 ;  /* 0x0000000002007211 */ /* 0x000fe200078f80ff */
[----:B------:R-:W-:Y:S01]  /*2a50*/  IMAD.MOV.U32 R2, RZ, RZ, RZ ;  /* 0x000000ffff027224 */ /* 0x000fe200078e00ff */
        /* <DEDUP_REMOVED lines=10> */
[----:B------:R-:W2:Y:S03]  /*2b00*/  I2F.RP R2, R7 ;  /* 0x0000000700027306 */ /* 0x000ea60000209400 */
[----:B------:R-:W-:-:S05]  /*2b10*/  IMAD.IADD R12, R12, 0x1, -R8 ;  /* 0x000000010c0c7824 */ /* 0x000fca00078e0a08 */
[----:B------:R-:W-:Y:S02]  /*2b20*/  IABS R16, R12 ;  /* 0x0000000c00107213 */ /* 0x000fe40000000000 */
[----:B------:R-:W-:-:S04]  /*2b30*/  LOP3.LUT R12, R12, R0, RZ, 0x3c, !PT ;  /* 0x000000000c0c7212 */ /* 0x000fc800078e3cff */
[----:B------:R-:W-:Y:S01]  /*2b40*/  ISETP.GE.AND P1, PT, R12, RZ, PT ;  /* 0x000000ff0c00720c */ /* 0x000fe20003f26270 */
        /* <DEDUP_REMOVED lines=22> */
.L_x_1840:
[----:B------:R-:W-:Y:S05]  /*2cb0*/  BSYNC B0 ;  /* 0x0000000000007941 */ /* 0x000fea0003800000 */
.L_x_1839:
[----:B------:R-:W2:Y:S01]  /*2cc0*/  LDL R12, [R1+0x1b0] ;  /* 0x0001b000010c7983 */ /* 0x000ea20000100800 */
[----:B------:R-:W-:-:S04]  /*2cd0*/  IMAD R8, R23, R2, R8 ;  /* 0x0000000217087224 */ /* 0x000fc800078e0208 */
[C---:B------:R-:W-:Y:S02]  /*2ce0*/  IMAD.IADD R0, R8.reuse, 0x1, R2 ;  /* 0x0000000108007824 */ /* 0x040fe400078e0202 */
[----:B------:R-:W-:-:S03]  /*2cf0*/  IMAD R2, R8, 0x30, -R14 ;  /* 0x0000003008027824 */ /* 0x000fc600078e0a0e */
[----:B------:R-:W-:Y:S02]  /*2d00*/  IMNMX R0, R9, R0, PT ;  /* 0x0000000009007217 */ /* 0x000fe40003800200 */
[----:B------:R-:W-:-:S03]  /*2d10*/  IMNMX R2, RZ, R2, !PT ;  /* 0x00000002ff027217 */ /* 0x000fc60007800200 */
[----:B------:R-:W-:-:S05]  /*2d20*/  IMAD R0, R0, 0x30, -R14 ;  /* 0x0000003000007824 */ /* 0x000fca00078e0a0e */
[----:B------:R-:W-:-:S04]  /*2d30*/  IMNMX R0, R0, R4, PT ;  /* 0x0000000400007217 */ /* 0x000fc80003800200 */
[----:B------:R-:W-:Y:S01]  /*2d40*/  ISETP.GT.AND P0, PT, R0, R2, PT ;  /* 0x000000020000720c */ /* 0x000fe20003f04270 */
[----:B-1----:R-:W-:-:S05]  /*2d50*/  IMAD.WIDE.U32 R2, R2, -0x55555555, RZ ;  /* 0xaaaaaaab02027825 */ /* 0x002fca00078e00ff */
[----:B------:R-:W-:-:S05]  /*2d60*/  SHF.R.U32.HI R113, RZ, 0x5, R3 ;  /* 0x00000005ff717819 */ /* 0x000fca0000011603 */
[----:B------:R-:W-:Y:S02]  /*2d70*/  IMAD.MOV.U32 R7, RZ, RZ, R113 ;  /* 0x000000ffff077224 */ /* 0x000fe400078e0071 */
[----:B------:R-:W-:-:S05]  /*2d80*/  @P0 IADD3 R0, R0, 0x2f, RZ ;  /* 0x0000002f00000810 */ /* 0x000fca0007ffe0ff */
[----:B------:R-:W-:-:S05]  /*2d90*/  @P0 IMAD.HI R0, R0, 0x2aaaaaab, RZ ;  /* 0x2aaaaaab00000827 */ /* 0x000fca00078e02ff */
[----:B------:R-:W-:-:S04]  /*2da0*/  @P0 SHF.R.U32.HI R2, RZ, 0x1f, R0 ;  /* 0x0000001fff020819 */ /* 0x000fc80000011600 */
[----:B------:R-:W-:-:S04]  /*2db0*/  @P0 LEA.HI.SX32 R7, R0, R2, 0x1d ;  /* 0x0000000200070211 */ /* 0x000fc800078feaff */
[----:B------:R-:W-:Y:S01]  /*2dc0*/  ISETP.GT.AND P0, PT, R7, R113, PT ;  /* 0x000000710700720c */ /* 0x000fe20003f04270 */
[----:B--2---:R-:W-:-:S04]  /*2dd0*/  IMAD.IADD R220, R6, 0x1, R12 ;  /* 0x0000000106dc7824 */ /* 0x004fc800078e020c */
[----:B------:R-:W-:-:S08]  /*2de0*/  IMAD.SHL.U32 R220, R220, 0x2, RZ ;  /* 0x00000002dcdc7824 */ /* 0x000fd000078e00ff */
[----:B------:R-:W-:Y:S05]  /*2df0*/  @!P0 BRA `(.L_x_1841) ;  /* 0x00006ad000008947 */ /* 0x000fea0003800000 */
[----:B------:R-:W-:Y:S02]  /*2e00*/  ISETP.NE.U32.AND P0, PT, RZ, c[0x0][0x340], PT ;  /* 0x0000d000ff007a0c */ /* 0x000fe40003f05070 */
[----:B------:R-:W-:Y:S02]  /*2e10*/  SHF.R.S32.HI R30, RZ, 0x1f, R231 ;  /* 0x0000001fff1e7819 */ /* 0x000fe400000114e7 */
[----:B------:R-:W-:-:S13]  /*2e20*/  ISETP.NE.AND.EX P3, PT, RZ, c[0x0][0x344], PT, P0 ;  /* 0x0000d100ff007a0c */ /* 0x000fda0003f65300 */
[----:B------:R-:W-:-:S05]  /*2e30*/  @P3 IMAD.WIDE R2, R239, R22, c[0x0][0x340] ;  /* 0x0000d000ef023625 */ /* 0x000fca00078e0216 */
[----:B------:R1:W2:Y:S01]  /*2e40*/  @P3 LDG.E R26, [R2.64] ;  /* 0x0000000c021a3981 */ /* 0x0002a2000c1e1900 */
[----:B------:R-:W-:Y:S01]  /*2e50*/  SHF.R.S32.HI R25, RZ, 0x1f, R239 ;  /* 0x0000001fff197819 */ /* 0x000fe200000114ef */
[----:B------:R-:W-:Y:S01]  /*2e60*/  IMAD.WIDE.U32 R8, R243, c[0x0][0x1e8], RZ ;  /* 0x00007a00f3087a25 */ /* 0x000fe200078e00ff */
[----:B------:R-:W-:Y:S02]  /*2e70*/  SEL R86, R239, RZ, !P4 ;  /* 0x000000ffef567207 */ /* 0x000fe40006000000 */
[----:B------:R-:W-:Y:S01]  /*2e80*/  SEL R29, R25, RZ, !P4 ;  /* 0x000000ff191d7207 */ /* 0x000fe20006000000 */
[----:B------:R-:W-:Y:S01]  /*2e90*/  IMAD.WIDE.U32 R12, R231, c[0x0][0x280], R140 ;  /* 0x0000a000e70c7a25 */ /* 0x000fe200078e008c */
[----:B------:R-:W-:Y:S02]  /*2ea0*/  IADD3 R38, R7, -0x1, RZ ;  /* 0xffffffff07267810 */ /* 0x000fe40007ffe0ff */
[----:B------:R-:W-:Y:S01]  /*2eb0*/  IADD3 R112, P0, R231, R19, RZ ;  /* 0x00000013e7707210 */ /* 0x000fe20007f1e0ff */
[----:B------:R-:W-:Y:S01]  /*2ec0*/  IMAD R0, R29, c[0x0][0x248], RZ ;  /* 0x000092001d007a24 */ /* 0x000fe200078e02ff */
[----:B------:R-:W-:Y:S01]  /*2ed0*/  MOV R22, R8 ;  /* 0x0000000800167202 */ /* 0x000fe20000000f00 */
[----:B------:R-:W-:Y:S01]  /*2ee0*/  IMAD R8, R38, -0x30, R4 ;  /* 0xffffffd026087824 */ /* 0x000fe200078e0204 */
[----:B------:R-:W-:Y:S01]  /*2ef0*/  LEA.HI.X.SX32 R122, R19, R30, 0x1, P0 ;  /* 0x0000001e137a7211 */ /* 0x000fe200000f0eff */
[----:B------:R-:W-:Y:S01]  /*2f00*/  IMAD R0, R86, c[0x0][0x24c], R0 ;  /* 0x0000930056007a24 */ /* 0x000fe200078e0200 */
[----:B------:R-:W-:Y:S01]  /*2f10*/  MOV R126, 0x30 ;  /* 0x00000030007e7802 */ /* 0x000fe20000000f00 */
[----:B------:R-:W-:Y:S01]  /*2f20*/  IMAD R24, R30, c[0x0][0x280], RZ ;  /* 0x0000a0001e187a24 */ /* 0x000fe200078e02ff */
[----:B------:R-:W-:Y:S01]  /*2f30*/  IMNMX R8, R8, 0x30, PT ;  /* 0x0000003008087817 */ /* 0x000fe20003800200 */
[----:B------:R-:W-:Y:S01]  /*2f40*/  IMAD.IADD R28, R20, 0x1, R17 ;  /* 0x00000001141c7824 */ /* 0x000fe200078e0211 */
[----:B------:R-:W-:Y:S01]  /*2f50*/  LOP3.LUT R215, R215, 0xfffffff7, RZ, 0xc0, !PT ;  /* 0xfffffff7d7d77812 */ /* 0x000fe200078ec0ff */
[----:B------:R-:W-:Y:S01]  /*2f60*/  IMAD R138, R126, c[0x0][0x23c], RZ ;  /* 0x00008f007e8a7a24 */ /* 0x000fe200078e02ff */
[----:B------:R-:W-:Y:S01]  /*2f70*/  ISETP.GE.AND P6, PT, R234, c[0x0][0x1d4], PT ;  /* 0x00007500ea007a0c */ /* 0x000fe20003fc6270 */
[----:B------:R-:W-:Y:S01]  /*2f80*/  IMAD.WIDE.U32 R124, R126, c[0x0][0x238], RZ ;  /* 0x00008e007e7c7a25 */ /* 0x000fe200078e00ff */
[----:B------:R-:W-:-:S02]  /*2f90*/  SHF.R.S32.HI R143, RZ, 0x1f, R142 ;  /* 0x0000001fff8f7819 */ /* 0x000fc4000001148e */
[----:B------:R-:W-:Y:S01]  /*2fa0*/  MOV R134, c[0x0][0x238] ;  /* 0x00008e0000867a02 */ /* 0x000fe20000000f00 */
[C---:B-1----:R-:W-:Y:S01]  /*2fb0*/  IMAD.WIDE.U32 R2, R243.reuse, c[0x0][0x240], R140 ;  /* 0x00009000f3027a25 */ /* 0x042fe200078e008c */
[----:B------:R-:W-:Y:S02]  /*2fc0*/  MOV R148, c[0x0][0x290] ;  /* 0x0000a40000947a02 */ /* 0x000fe40000000f00 */
[----:B------:R-:W-:Y:S01]  /*2fd0*/  SHF.L.U32 R154, R134, 0x5, RZ ;  /* 0x00000005869a7819 */ /* 0x000fe200000006ff */
[----:B------:R-:W-:Y:S01]  /*2fe0*/  IMAD R3, R243, c[0x0][0x244], R3 ;  /* 0x00009100f3037a24 */ /* 0x000fe200078e0203 */
[----:B------:R-:W-:Y:S01]  /*2ff0*/  MOV R71, c[0x0][0x27c] ;  /* 0x00009f0000477a02 */ /* 0x000fe20000000f00 */
[----:B------:R-:W-:Y:S02]  /*3000*/  IMAD.IADD R138, R125, 0x1, R138 ;  /* 0x000000017d8a7824 */ /* 0x000fe400078e028a */
[----:B------:R-:W-:Y:S01]  /*3010*/  IMAD.WIDE.U32 R2, R86, c[0x0][0x248], R2 ;  /* 0x0000920056027a25 */ /* 0x000fe200078e0002 */
[----:B------:R-:W-:-:S03]  /*3020*/  SHF.L.U32 R70, R71, 0x1, RZ ;  /* 0x0000000147467819 */ /* 0x000fc600000006ff */
[----:B------:R-:W-:Y:S01]  /*3030*/  IMAD.MOV.U32 R20, RZ, RZ, R12 ;  /* 0x000000ffff147224 */ /* 0x000fe200078e000c */
[----:B------:R-:W-:Y:S01]  /*3040*/  IADD3 R3, R3, R0, RZ ;  /* 0x0000000003037210 */ /* 0x000fe20007ffe0ff */
[----:B------:R-:W-:Y:S01]  /*3050*/  IMAD R0, R122, c[0x0][0x238], RZ ;  /* 0x00008e007a007a24 */ /* 0x000fe200078e02ff */
[----:B------:R-:W-:Y:S01]  /*3060*/  SHF.R.S32.HI R12, RZ, 0x1f, R38 ;  /* 0x0000001fff0c7819 */ /* 0x000fe20000011426 */
[C---:B------:R-:W-:Y:S02]  /*3070*/  IMAD R24, R231.reuse, c[0x0][0x284], R24 ;  /* 0x0000a100e7187a24 */ /* 0x040fe400078e0218 */
[C---:B------:R-:W-:Y:S01]  /*3080*/  IMAD R7, R112.reuse, c[0x0][0x23c], R0 ;  /* 0x00008f0070077a24 */ /* 0x040fe200078e0200 */
[----:B------:R-:W-:Y:S01]  /*3090*/  IADD3 R0, -R231, R8, RZ ;  /* 0x00000008e7007210 */ /* 0x000fe20007ffe1ff */
[----:B------:R-:W-:Y:S01]  /*30a0*/  IMAD.WIDE.U32 R110, R112, c[0x0][0x238], R2 ;  /* 0x00008e00706e7a25 */ /* 0x000fe200078e0002 */
[----:B------:R-:W-:Y:S02]  /*30b0*/  IADD3 R21, R24, R13, RZ ;  /* 0x0000000d18157210 */ /* 0x000fe40007ffe0ff */
[C---:B------:R-:W-:Y:S01]  /*30c0*/  ISETP.GE.AND P1, PT, R0.reuse, 0x1, PT ;  /* 0x000000010000780c */ /* 0x040fe20003f26270 */
[----:B------:R-:W-:Y:S01]  /*30d0*/  IMAD R23, R243, c[0x0][0x1ec], R9 ;  /* 0x00007b00f3177a24 */ /* 0x000fe200078e0209 */
[----:B------:R-:W-:Y:S01]  /*30e0*/  ISETP.GT.AND P0, PT, R0, 0x20, PT ;  /* 0x000000200000780c */ /* 0x000fe20003f04270 */
[----:B------:R-:W-:Y:S01]  /*30f0*/  IMAD R9, R138, R38, RZ ;  /* 0x000000268a097224 */ /* 0x000fe200078e02ff */
[----:B------:R-:W-:Y:S01]  /*3100*/  SHF.R.S32.HI R0, RZ, 0x1f, R10 ;  /* 0x0000001fff007819 */ /* 0x000fe2000001140a */
[----:B------:R-:W-:-:S02]  /*3110*/  IMAD.IADD R109, R111, 0x1, R7 ;  /* 0x000000016f6d7824 */ /* 0x000fc400078e0207 */
[----:B------:R-:W-:Y:S02]  /*3120*/  IMAD.MOV.U32 R108, RZ, RZ, R110 ;  /* 0x000000ffff6c7224 */ /* 0x000fe400078e006e */
[-C--:B------:R-:W-:Y:S02]  /*3130*/  IMAD R9, R12, R124.reuse, R9 ;  /* 0x0000007c0c097224 */ /* 0x080fe400078e0209 */
[----:B------:R-:W-:-:S04]  /*3140*/  IMAD.WIDE.U32 R12, R38, R124, R108 ;  /* 0x0000007c260c7225 */ /* 0x000fc800078e006c */
[----:B------:R-:W-:Y:S01]  /*3150*/  IMAD.IADD R7, R13, 0x1, R9 ;  /* 0x000000010d077824 */ /* 0x000fe200078e0209 */
[----:B------:R-:W-:Y:S01]  /*3160*/  @P1 LEA R8, P2, R12, c[0x0][0x220], 0x1 ;  /* 0x000088000c081a11 */ /* 0x000fe200078408ff */
[----:B------:R-:W-:Y:S02]  /*3170*/  IMAD R5, R30, c[0x0][0x290], RZ ;  /* 0x0000a4001e057a24 */ /* 0x000fe400078e02ff */
[C---:B------:R-:W-:Y:S01]  /*3180*/  IMAD.WIDE.U32 R16, R231.reuse, c[0x0][0x290], R142 ;  /* 0x0000a400e7107a25 */ /* 0x040fe200078e008e */
[----:B------:R-:W-:Y:S02]  /*3190*/  @P1 LEA.HI.X R9, R12, c[0x0][0x224], R7, 0x1, P2 ;  /* 0x000089000c091a11 */ /* 0x000fe400010f0c07 */
[----:B------:R-:W-:Y:S01]  /*31a0*/  ISETP.GE.AND P2, PT, R140, c[0x0][0x1d4], PT ;  /* 0x000075008c007a0c */ /* 0x000fe20003f46270 */
[C---:B------:R-:W-:Y:S02]  /*31b0*/  IMAD R5, R231.reuse, c[0x0][0x294], R5 ;  /* 0x0000a500e7057a24 */ /* 0x040fe400078e0205 */
[----:B------:R-:W-:-:S03]  /*31c0*/  IMAD.WIDE.U32 R14, R231, c[0x0][0x290], R140 ;  /* 0x0000a400e70e7a25 */ /* 0x000fc600078e008c */
[----:B------:R-:W-:Y:S01]  /*31d0*/  IADD3 R17, R17, R5, RZ ;  /* 0x0000000511117210 */ /* 0x000fe20007ffe0ff */
[----:B------:R-:W-:Y:S02]  /*31e0*/  IMAD.MOV.U32 R133, RZ, RZ, 0x5 ;  /* 0x00000005ff857424 */ /* 0x000fe400078e00ff */
[----:B------:R-:W-:Y:S01]  /*31f0*/  IMAD.IADD R15, R5, 0x1, R15 ;  /* 0x00000001050f7824 */ /* 0x000fe200078e020f */
[----:B------:R-:W-:Y:S01]  /*3200*/  @P0 IADD3 R5, P4, R154, R12, RZ ;  /* 0x0000000c9a050210 */ /* 0x000fe20007f9e0ff */
[----:B------:R-:W-:Y:S01]  /*3210*/  IMAD.WIDE.U32 R18, R231, c[0x0][0x280], R142 ;  /* 0x0000a000e7127a25 */ /* 0x000fe200078e008e */
[----:B------:R-:W-:Y:S02]  /*3220*/  SHF.L.U64.HI R134, R134, R133, c[0x0][0x23c] ;  /* 0x00008f0086867619 */ /* 0x000fe40000010285 */
[----:B------:R-:W-:Y:S01]  /*3230*/  @P2 LOP3.LUT R215, R215, 0x8, RZ, 0xfc, !PT ;  /* 0x00000008d7d72812 */ /* 0x000fe200078efcff */
[----:B------:R-:W-:Y:S01]  /*3240*/  IMAD.IADD R19, R19, 0x1, R24 ;  /* 0x0000000113137824 */ /* 0x000fe200078e0218 */
[----:B------:R-:W-:Y:S01]  /*3250*/  @P0 IADD3.X R7, R7, R134, RZ, P4, !PT ;  /* 0x0000008607070210 */ /* 0x000fe200027fe4ff */
[----:B------:R-:W-:Y:S01]  /*3260*/  IMAD R24, R0, c[0x0][0x290], RZ ;  /* 0x0000a40000187a24 */ /* 0x000fe200078e02ff */
[----:B------:R-:W-:Y:S01]  /*3270*/  LOP3.LUT R215, R215, 0xfffffffb, RZ, 0xc0, !PT ;  /* 0xfffffffbd7d77812 */ /* 0x000fe200078ec0ff */
[----:B------:R-:W-:Y:S01]  /*3280*/  IMAD.WIDE.U32 R92, R10, c[0x0][0x290], R14 ;  /* 0x0000a4000a5c7a25 */ /* 0x000fe200078e000e */
[----:B------:R-:W-:-:S02]  /*3290*/  SHF.R.S32.HI R15, RZ, 0x1f, R28 ;  /* 0x0000001fff0f7819 */ /* 0x000fc4000001141c */
[C---:B------:R-:W-:Y:S01]  /*32a0*/  SHF.L.U64.HI R132, R148.reuse, R133, c[0x0][0x294] ;  /* 0x0000a50094847619 */ /* 0x040fe20000010285 */
[----:B------:R-:W-:Y:S01]  /*32b0*/  IMAD.WIDE.U32 R152, R231, c[0x0][0x1e0], RZ ;  /* 0x00007800e7987a25 */ /* 0x000fe200078e00ff */
[----:B------:R-:W-:-:S03]  /*32c0*/  SHF.L.U32 R148, R148, 0x5, RZ ;  /* 0x0000000594947819 */ /* 0x000fc600000006ff */
[----:B------:R-:W-:Y:S02]  /*32d0*/  IMAD R82, R15, c[0x0][0x1e0], RZ ;  /* 0x000078000f527a24 */ /* 0x000fe400078e02ff */
[----:B------:R-:W-:Y:S02]  /*32e0*/  IMAD.MOV.U32 R145, RZ, RZ, c[0x0][0x280] ;  /* 0x0000a000ff917624 */ /* 0x000fe400078e00ff */
[----:B------:R-:W-:Y:S02]  /*32f0*/  IMAD R82, R28, c[0x0][0x1e4], R82 ;  /* 0x000079001c527a24 */ /* 0x000fe400078e0252 */
[C---:B------:R-:W-:Y:S01]  /*3300*/  IMAD R24, R10.reuse, c[0x0][0x294], R24 ;  /* 0x0000a5000a187a24 */ /* 0x040fe200078e0218 */
[----:B------:R-:W-:Y:S01]  /*3310*/  SHF.L.U64.HI R123, R145, R133, c[0x0][0x284] ;  /* 0x0000a100917b7619 */ /* 0x000fe20000010285 */
[----:B------:R-:W-:-:S04]  /*3320*/  IMAD.WIDE.U32 R94, R10, c[0x0][0x280], R20 ;  /* 0x0000a0000a5e7a25 */ /* 0x000fc800078e0014 */
[----:B------:R-:W-:-:S04]  /*3330*/  IMAD.WIDE.U32 R90, R10, c[0x0][0x280], R18 ;  /* 0x0000a0000a5a7a25 */ /* 0x000fc800078e0012 */
[----:B------:R-:W-:-:S04]  /*3340*/  IMAD.WIDE.U32 R88, R10, c[0x0][0x290], R16 ;  /* 0x0000a4000a587a25 */ /* 0x000fc800078e0010 */
[C---:B------:R-:W-:Y:S01]  /*3350*/  IMAD R137, R126.reuse, c[0x0][0x1e4], RZ ;  /* 0x000079007e897a24 */ /* 0x040fe200078e02ff */
[----:B------:R-:W-:Y:S01]  /*3360*/  IADD3 R103, R89, R24, RZ ;  /* 0x0000001859677210 */ /* 0x000fe20007ffe0ff */
[C---:B------:R-:W-:Y:S02]  /*3370*/  IMAD R135, R126.reuse, c[0x0][0x284], RZ ;  /* 0x0000a1007e877a24 */ /* 0x040fe400078e02ff */
[C---:B------:R-:W-:Y:S02]  /*3380*/  IMAD R136, R126.reuse, c[0x0][0x294], RZ ;  /* 0x0000a5007e887a24 */ /* 0x040fe400078e02ff */
[----:B------:R-:W-:-:S04]  /*3390*/  IMAD.WIDE.U32 R130, R126, c[0x0][0x1e0], RZ ;  /* 0x000078007e827a25 */ /* 0x000fc800078e00ff */
[----:B------:R-:W-:Y:S01]  /*33a0*/  IMAD.WIDE.U32 R128, R126, c[0x0][0x280], RZ ;  /* 0x0000a0007e807a25 */ /* 0x000fe200078e00ff */
[----:B------:R-:W-:-:S03]  /*33b0*/  IADD3 R137, R131, R137, RZ ;  /* 0x0000008983897210 */ /* 0x000fc60007ffe0ff */
[----:B------:R-:W-:Y:S01]  /*33c0*/  IMAD.WIDE.U32 R126, R126, c[0x0][0x290], RZ ;  /* 0x0000a4007e7e7a25 */ /* 0x000fe200078e00ff */
[----:B------:R-:W-:-:S03]  /*33d0*/  IADD3 R135, R129, R135, RZ ;  /* 0x0000008781877210 */ /* 0x000fc60007ffe0ff */
[----:B------:R-:W-:Y:S02]  /*33e0*/  IMAD.SHL.U32 R145, R145, 0x20, RZ ;  /* 0x0000002091917824 */ /* 0x000fe400078e00ff */
[----:B------:R-:W-:Y:S02]  /*33f0*/  IMAD.IADD R136, R127, 0x1, R136 ;  /* 0x000000017f887824 */ /* 0x000fe400078e0288 */
[----:B------:R-:W-:Y:S01]  /*3400*/  IMAD.IADD R105, R24, 0x1, R93 ;  /* 0x0000000118697824 */ /* 0x000fe200078e025d */
[----:B--2---:R-:W-:Y:S01]  /*3410*/  @P3 MOV R2, R26 ;  /* 0x0000001a00023202 */ /* 0x004fe20000000f00 */
[----:B------:R-:W-:Y:S01]  /*3420*/  @!P3 IMAD.MOV.U32 R2, RZ, RZ, R239 ;  /* 0x000000ffff02b224 */ /* 0x000fe200078e00ef */
[----:B------:R-:W-:Y:S02]  /*3430*/  @P3 SHF.R.S32.HI R3, RZ, 0x1f, R26 ;  /* 0x0000001fff033819 */ /* 0x000fe4000001141a */
[----:B------:R-:W-:Y:S01]  /*3440*/  @!P3 MOV R3, R25 ;  /* 0x000000190003b202 */ /* 0x000fe20000000f00 */
[----:B------:R-:W-:Y:S01]  /*3450*/  IMAD R25, R0, c[0x0][0x280], RZ ;  /* 0x0000a00000197a24 */ /* 0x000fe200078e02ff */
[----:B------:R-:W-:-:S02]  /*3460*/  SEL R27, R2, RZ, !P5 ;  /* 0x000000ff021b7207 */ /* 0x000fc40006800000 */
[----:B------:R-:W-:Y:S01]  /*3470*/  SEL R26, R3, RZ, !P5 ;  /* 0x000000ff031a7207 */ /* 0x000fe20006800000 */
[----:B------:R-:W-:Y:S01]  /*3480*/  IMAD R25, R10, c[0x0][0x284], R25 ;  /* 0x0000a1000a197a24 */ /* 0x000fe200078e0219 */
[----:B------:R-:W-:Y:S01]  /*3490*/  ISETP.GE.AND P5, PT, R144, c[0x0][0x1d4], PT ;  /* 0x0000750090007a0c */ /* 0x000fe20003fa6270 */
[----:B------:R-:W-:Y:S01]  /*34a0*/  IMAD.WIDE.U32 R12, R27, c[0x0][0x1f0], R22 ;  /* 0x00007c001b0c7a25 */ /* 0x000fe200078e0016 */
[----:B------:R-:W-:Y:S02]  /*34b0*/  ISETP.GE.AND P3, PT, R233, c[0x0][0x1d4], PT ;  /* 0x00007500e9007a0c */ /* 0x000fe40003f66270 */
[----:B------:R-:W-:Y:S01]  /*34c0*/  @P0 LEA R2, P2, R5, c[0x0][0x220], 0x1 ;  /* 0x0000880005020a11 */ /* 0x000fe200078408ff */
[----:B------:R-:W-:Y:S01]  /*34d0*/  IMAD R0, R26, c[0x0][0x1f0], RZ ;  /* 0x00007c001a007a24 */ /* 0x000fe200078e02ff */
[----:B------:R-:W-:Y:S02]  /*34e0*/  IADD3 R107, R25, R95, RZ ;  /* 0x0000005f196b7210 */ /* 0x000fe40007ffe0ff */
[----:B------:R-:W-:Y:S01]  /*34f0*/  @P0 LEA.HI.X R3, R5, c[0x0][0x224], R7, 0x1, P2 ;  /* 0x0000890005030a11 */ /* 0x000fe200010f0c07 */
[----:B------:R-:W-:Y:S01]  /*3500*/  IMAD R0, R27, c[0x0][0x1f4], R0 ;  /* 0x00007d001b007a24 */ /* 0x000fe200078e0200 */
[----:B------:R-:W-:-:S03]  /*3510*/  IADD3 R104, R91, R25, RZ ;  /* 0x000000195b687210 */ /* 0x000fc60007ffe0ff */
[----:B------:R-:W-:-:S04]  /*3520*/  @P5 LOP3.LUT R215, R215, 0x4, RZ, 0xfc, !PT ;  /* 0x00000004d7d75812 */ /* 0x000fc800078efcff */
[----:B------:R-:W-:-:S04]  /*3530*/  LOP3.LUT R215, R215, 0xfffffffd, RZ, 0xc0, !PT ;  /* 0xfffffffdd7d77812 */ /* 0x000fc800078ec0ff */
[----:B------:R-:W-:-:S04]  /*3540*/  @P3 LOP3.LUT R215, R215, 0x2, RZ, 0xfc, !PT ;  /* 0x00000002d7d73812 */ /* 0x000fc800078efcff */
[----:B------:R-:W-:-:S04]  /*3550*/  LOP3.LUT R215, R215, 0xfffffffe, RZ, 0xc0, !PT ;  /* 0xfffffffed7d77812 */ /* 0x000fc800078ec0ff */
[----:B------:R-:W-:-:S04]  /*3560*/  @P6 LOP3.LUT R215, R215, 0x1, RZ, 0xfc, !PT ;  /* 0x00000001d7d76812 */ /* 0x000fc800078efcff */
[----:B------:R-:W-:-:S13]  /*3570*/  LOP3.LUT P4, RZ, R215, 0x8, RZ, 0xc0, !PT ;  /* 0x00000008d7ff7812 */ /* 0x000fda000788c0ff */
[----:B------:R-:W-:Y:S01]  /*3580*/  @!PT LDS RZ, [RZ] ;  /* 0x00000000fffff984 */ /* 0x000fe20000000800 */
[----:B------:R-:W-:Y:S01]  /*3590*/  @!PT LDS RZ, [RZ] ;  /* 0x00000000fffff984 */ /* 0x000fe20000000800 */
[----:B------:R-:W-:Y:S01]  /*35a0*/  @!PT LDS RZ, [RZ] ;  /* 0x00000000fffff984 */ /* 0x000fe20000000800 */
[----:B------:R1:W-:Y:S04]  /*35b0*/  @P1 LDGSTS.E.BYPASS.LTC128B.128 [R220+0xa080], [R8.64], !P4 ;  /* 0x0a08000008dc1fae */ /* 0x0003e8000e101d4c */
[----:B------:R1:W-:Y:S04]  /*35c0*/  @P1 LDGSTS.E.BYPASS.LTC128B.128 [R220+0xb880], [R8.64+0x80], !P5 ;  /* 0x0b88008008dc1fae */ /* 0x0003e8000e901d4c */
[----:B------:R1:W-:Y:S04]  /*35d0*/  @P1 LDGSTS.E.BYPASS.LTC128B.128 [R220+0xd080], [R8.64+0x100], !P3 ;  /* 0x0d08010008dc1fae */ /* 0x0003e8000d901d4c */
[----:B------:R1:W-:Y:S01]  /*35e0*/  @P1 LDGSTS.E.BYPASS.LTC128B.128 [R220+0xe880], [R8.64+0x180], !P6 ;  /* 0x0e88018008dc1fae */ /* 0x0003e2000f101d4c */
[----:B------:R-:W-:-:S03]  /*35f0*/  ISETP.GE.AND P1, PT, R140, c[0x0][0x27c], PT ;  /* 0x00009f008c007a0c */ /* 0x000fc60003f26270 */
[----:B------:R2:W-:Y:S04]  /*3600*/  @P0 LDGSTS.E.BYPASS.LTC128B.128 [R223+0xb080], [R2.64], !P4 ;  /* 0x0b08000002df0fae */ /* 0x0005e8000e101d4c */
[----:B------:R2:W-:Y:S04]  /*3610*/  @P0 LDGSTS.E.BYPASS.LTC128B.128 [R223+0xc880], [R2.64+0x80], !P5 ;  /* 0x0c88008002df0fae */ /* 0x0005e8000e901d4c */
[----:B------:R2:W-:Y:S04]  /*3620*/  @P0 LDGSTS.E.BYPASS.LTC128B.128 [R223+0xe080], [R2.64+0x100], !P3 ;  /* 0x0e08010002df0fae */ /* 0x0005e8000d901d4c */
[----:B------:R2:W-:Y:S04]  /*3630*/  @P0 LDGSTS.E.BYPASS.LTC128B.128 [R223+0xf880], [R2.64+0x180], !P6 ;  /* 0x0f88018002df0fae */ /* 0x0005e8000f101d4c */
[----:B------:R-:W0:Y:S01]  /*3640*/  LDGDEPBAR ;  /* 0x00000000000079af */ /* 0x000e220000000000 */
[----:B------:R-:W-:Y:S01]  /*3650*/  WARPSYNC 0xffffffff ;  /* 0xffffffff00007948 */ /* 0x000fe20003800000 */
[----:B-1----:R-:W-:Y:S01]  /*3660*/  IMAD.IADD R9, R13, 0x1, R0 ;  /* 0x000000010d097824 */ /* 0x002fe200078e0200 */
[----:B------:R-:W-:Y:S01]  /*3670*/  MOV R8, R12 ;  /* 0x0000000c00087202 */ /* 0x000fe20000000f00 */
[----:B------:R-:W-:-:S04]  /*3680*/  IMAD R0, R30, c[0x0][0x1e0], RZ ;  /* 0x000078001e007a24 */ /* 0x000fc800078e02ff */
[----:B------:R-:W-:Y:S02]  /*3690*/  IMAD R0, R231, c[0x0][0x1e4], R0 ;  /* 0x00007900e7007a24 */ /* 0x000fe400078e0200 */
[----:B------:R-:W-:-:S04]  /*36a0*/  IMAD.WIDE.U32 R80, R28, c[0x0][0x1e0], R8 ;  /* 0x000078001c507a25 */ /* 0x000fc800078e0008 */
[----:B------:R-:W-:Y:S01]  /*36b0*/  IMAD.IADD R114, R153, 0x1, R0 ;  /* 0x0000000199727824 */ /* 0x000fe200078e0200 */
[----:B------:R-:W-:Y:S02]  /*36c0*/  IADD3 R106, P2, P0, R80, R152, R140 ;  /* 0x00000098506a7210 */ /* 0x000fe4000785e08c */
[----:B------:R-:W-:-:S04]  /*36d0*/  IADD3 R82, R81, R82, RZ ;  /* 0x0000005251527210 */ /* 0x000fc80007ffe0ff */
[----:B------:R-:W-:Y:S02]  /*36e0*/  IADD3.X R102, R82, R114, R141, P2, P0 ;  /* 0x0000007252667210 */ /* 0x000fe400017e048d */
[----:B--2---:R-:W-:Y:S01]  /*36f0*/  ISETP.GE.AND P2, PT, R144, c[0x0][0x27c], PT ;  /* 0x00009f0090007a0c */ /* 0x004fe20003f46270 */
[----:B------:R-:W-:Y:S01]  /*3700*/  IMAD R5, R29, c[0x0][0x268], RZ ;  /* 0x00009a001d057a24 */ /* 0x000fe200078e02ff */
[----:B------:R-:W-:Y:S01]  /*3710*/  SEL R0, RZ, c[0x0][0x27c], !P1 ;  /* 0x00009f00ff007a07 */ /* 0x000fe20004800000 */
[C---:B------:R-:W-:Y:S01]  /*3720*/  IMAD.WIDE.U32 R8, R243.reuse, c[0x0][0x260], R140 ;  /* 0x00009800f3087a25 */ /* 0x040fe200078e008c */
[----:B------:R-:W-:Y:S01]  /*3730*/  SEL R7, RZ, c[0x0][0x27c], !P2 ;  /* 0x00009f00ff077a07 */ /* 0x000fe20005000000 */
[----:B------:R-:W-:Y:S01]  /*3740*/  BAR.SYNC.DEFER_BLOCKING 0x0 ;  /* 0x0000000000007b1d */ /* 0x000fe20000010000 */
[----:B------:R-:W-:Y:S01]  /*3750*/  SHF.R.U32.HI R139, RZ, 0x3, R241 ;  /* 0x00000003ff8b7819 */ /* 0x000fe200000116f1 */
[----:B------:R-:W-:Y:S01]  /*3760*/  IMAD.IADD R0, R140, 0x1, R0 ;  /* 0x000000018c007824 */ /* 0x000fe200078e0200 */
[----:B------:R-:W-:Y:S01]  /*3770*/  SHF.R.U32.HI R32, RZ, 0x3, R242 ;  /* 0x00000003ff207819 */ /* 0x000fe200000116f2 */
[----:B------:R-:W-:Y:S01]  /*3780*/  IMAD.WIDE.U32 R2, R243, c[0x0][0x210], R140 ;  /* 0x00008400f3027a25 */ /* 0x000fe200078e008c */
[C---:B------:R-:W-:Y:S01]  /*3790*/  IADD3 R121, P0, R231.reuse, R28, RZ ;  /* 0x0000001ce7797210 */ /* 0x040fe20007f1e0ff */
[----:B------:R-:W-:Y:S01]  /*37a0*/  ULDC.U8 UR6, c[0x0][0x298] ;  /* 0x0000a60000067ab9 */ /* 0x000fe20000000000 */
[----:B------:R-:W-:Y:S01]  /*37b0*/  IADD3 R31, R231, 0x20, RZ ;  /* 0x00000020e71f7810 */ /* 0x000fe20007ffe0ff */
[----:B------:R-:W-:Y:S01]  /*37c0*/  IMAD R97, R86, c[0x0][0x26c], R5 ;  /* 0x00009b0056617a24 */ /* 0x000fe200078e0205 */
[----:B------:R-:W-:Y:S01]  /*37d0*/  LOP3.LUT R215, R215, 0xffffffef, RZ, 0xc0, !PT ;  /* 0xffffffefd7d77812 */ /* 0x000fe200078ec0ff */
[----:B------:R-:W-:-:S02]  /*37e0*/  IMAD R9, R243, c[0x0][0x264], R9 ;  /* 0x00009900f3097a24 */ /* 0x000fc400078e0209 */
[----:B------:R-:W-:Y:S01]  /*37f0*/  IMAD.IADD R5, R144, 0x1, R7 ;  /* 0x0000000190057824 */ /* 0x000fe200078e0207 */
[----:B------:R-:W-:Y:S01]  /*3800*/  SHF.R.S32.HI R7, RZ, 0x1f, R0 ;  /* 0x0000001fff077819 */ /* 0x000fe20000011400 */
[----:B------:R-:W-:Y:S02]  /*3810*/  IMAD R3, R243, c[0x0][0x214], R3 ;  /* 0x00008500f3037a24 */ /* 0x000fe400078e0203 */
[----:B------:R-:W-:Y:S01]  /*3820*/  IMAD.WIDE.U32 R86, R86, c[0x0][0x268], R8 ;  /* 0x00009a0056567a25 */ /* 0x000fe200078e0008 */
[----:B------:R-:W-:Y:S02]  /*3830*/  SHF.R.S32.HI R8, RZ, 0x1f, R5 ;  /* 0x0000001fff087819 */ /* 0x000fe40000011405 */
[-C--:B------:R-:W-:Y:S01]  /*3840*/  LEA.HI R9, R7, R0.reuse, RZ, 0x6 ;  /* 0x0000000007097211 */ /* 0x080fe200078f30ff */
[----:B------:R-:W-:Y:S01]  /*3850*/  IMAD.WIDE.U32 R84, R27, c[0x0][0x218], R2 ;  /* 0x000086001b547a25 */ /* 0x000fe200078e0002 */
[----:B------:R-:W-:Y:S02]  /*3860*/  LEA.HI R2, R7, R0, RZ, 0x3 ;  /* 0x0000000007027211 */ /* 0x000fe400078f18ff */
[-C--:B------:R-:W-:Y:S01]  /*3870*/  LEA.HI R0, R8, R5.reuse, RZ, 0x3 ;  /* 0x0000000508007211 */ /* 0x080fe200078f18ff */
[----:B------:R-:W-:Y:S01]  /*3880*/  IMAD R10, R26, c[0x0][0x218], RZ ;  /* 0x000086001a0a7a24 */ /* 0x000fe200078e02ff */
[----:B------:R-:W-:Y:S01]  /*3890*/  LEA.HI R3, R8, R5, RZ, 0x6 ;  /* 0x0000000508037211 */ /* 0x000fe200078f30ff */
[----:B------:R-:W-:Y:S01]  /*38a0*/  IMAD.X R120, R30, 0x1, R15, P0 ;  /* 0x000000011e787824 */ /* 0x000fe200000e060f */
[----:B------:R-:W-:Y:S01]  /*38b0*/  SHF.R.S32.HI R5, RZ, 0x6, R9 ;  /* 0x00000006ff057819 */ /* 0x000fe20000011409 */
[----:B------:R-:W-:Y:S01]  /*38c0*/  IMAD R14, R27, c[0x0][0x21c], R10 ;  /* 0x000087001b0e7a24 */ /* 0x000fe200078e020a */
[--C-:B------:R-:W-:Y:S01]  /*38d0*/  LOP3.LUT R8, R242, 0x38, R2.reuse, 0xf8, !PT ;  /* 0x00000038f2087812 */ /* 0x100fe200078ef802 */
[----:B------:R-:W-:Y:S01]  /*38e0*/  IMAD.MOV.U32 R149, RZ, RZ, c[0x0][0x1e0] ;  /* 0x00007800ff957624 */ /* 0x000fe200078e00ff */
[----:B------:R-:W-:Y:S01]  /*38f0*/  LOP3.LUT R7, R241, 0x38, R2, 0xf8, !PT ;  /* 0x00000038f1077812 */ /* 0x000fe200078ef802 */
[C---:B------:R-:W-:Y:S01]  /*3900*/  IMAD R13, R5.reuse, 0xc00, R6 ;  /* 0x00000c00050d7824 */ /* 0x040fe200078e0206 */
[----:B------:R-:W-:Y:S01]  /*3910*/  LOP3.LUT R10, R8, R32, RZ, 0x3c, !PT ;  /* 0x00000020080a7212 */ /* 0x000fe200078e3cff */
[----:B------:R-:W-:Y:S01]  /*3920*/  IMAD R12, R5, 0xc00, R11 ;  /* 0x00000c00050c7824 */ /* 0x000fe200078e020b */
[----:B------:R-:W-:Y:S01]  /*3930*/  LOP3.LUT R5, R7, R139, RZ, 0x3c, !PT ;  /* 0x0000008b07057212 */ /* 0x000fe200078e3cff */
[----:B------:R-:W-:Y:S01]  /*3940*/  IMAD.WIDE.U32 R150, R31, c[0x0][0x1e0], RZ ;  /* 0x000078001f967a25 */ /* 0x000fe200078e00ff */
[----:B------:R-:W-:-:S02]  /*3950*/  SHF.R.S32.HI R3, RZ, 0x6, R3 ;  /* 0x00000006ff037819 */ /* 0x000fc40000011403 */
[----:B------:R-:W-:Y:S01]  /*3960*/  LOP3.LUT R9, R242, 0x38, R0, 0xf8, !PT ;  /* 0x00000038f2097812 */ /* 0x000fe200078ef800 */
[----:B------:R-:W-:Y:S01]  /*3970*/  IMAD.IADD R10, R13, 0x1, R10 ;  /* 0x000000010d0a7824 */ /* 0x000fe200078e020a */
[----:B------:R-:W-:Y:S01]  /*3980*/  SHF.R.S32.HI R13, RZ, 0x1f, R31 ;  /* 0x0000001fff0d7819 */ /* 0x000fe2000001141f */
[----:B------:R-:W-:Y:S01]  /*3990*/  IMAD.IADD R12, R12, 0x1, R5 ;  /* 0x000000010c0c7824 */ /* 0x000fe200078e0205 */
[----:B------:R-:W-:Y:S01]  /*39a0*/  LOP3.LUT R7, R9, R32, RZ, 0x3c, !PT ;  /* 0x0000002009077212 */ /* 0x000fe200078e3cff */
[----:B------:R-:W-:Y:S01]  /*39b0*/  IMAD R8, R3, 0xc00, R6 ;  /* 0x00000c0003087824 */ /* 0x000fe200078e0206 */
[----:B------:R-:W-:Y:S01]  /*39c0*/  LOP3.LUT R5, R241, 0x38, R0, 0xf8, !PT ;  /* 0x00000038f1057812 */ /* 0x000fe200078ef800 */
[----:B------:R-:W-:Y:S01]  /*39d0*/  IMAD.IADD R97, R87, 0x1, R97 ;  /* 0x0000000157617824 */ /* 0x000fe200078e0261 */
[----:B------:R-:W-:Y:S01]  /*39e0*/  ISETP.GE.AND P0, PT, R71, 0x1, PT ;  /* 0x000000014700780c */ /* 0x000fe20003f06270 */
[----:B------:R-:W-:Y:S01]  /*39f0*/  IMAD.IADD R9, R8, 0x1, R7 ;  /* 0x0000000108097824 */ /* 0x000fe200078e0207 */
[----:B------:R-:W-:Y:S01]  /*3a00*/  LOP3.LUT R5, R5, R139, RZ, 0x3c, !PT ;  /* 0x0000008b05057212 */ /* 0x000fe200078e3cff */
[----:B------:R-:W-:Y:S01]  /*3a10*/  IMAD R7, R13, c[0x0][0x1e0], RZ ;  /* 0x000078000d077a24 */ /* 0x000fe200078e02ff */
[----:B------:R-:W-:Y:S01]  /*3a20*/  LOP3.LUT R99, R2, 0xfffffff8, RZ, 0xc0, !PT ;  /* 0xfffffff802637812 */ /* 0x000fe200078ec0ff */
[----:B------:R-:W-:Y:S01]  /*3a30*/  IMAD R8, R3, 0xc00, R11 ;  /* 0x00000c0003087824 */ /* 0x000fe200078e020b */
[----:B------:R-:W-:Y:S01]  /*3a40*/  LOP3.LUT R98, R0, 0xfffffff8, RZ, 0xc0, !PT ;  /* 0xfffffff800627812 */ /* 0x000fe200078ec0ff */
[----:B------:R-:W-:Y:S01]  /*3a50*/  IMAD R3, R31, c[0x0][0x1e4], R7 ;  /* 0x000079001f037a24 */ /* 0x000fe200078e0207 */
[C---:B------:R-:W-:Y:S01]  /*3a60*/  SHF.L.U64.HI R133, R149.reuse, R133, c[0x0][0x1e4] ;  /* 0x0000790095857619 */ /* 0x040fe20000010285 */
[----:B------:R-:W-:Y:S01]  /*3a70*/  IMAD.IADD R5, R8, 0x1, R5 ;  /* 0x0000000108057824 */ /* 0x000fe200078e0205 */
[----:B------:R-:W-:Y:S01]  /*3a80*/  SHF.R.S32.HI R68, RZ, 0x3, R2 ;  /* 0x00000003ff447819 */ /* 0x000fe20000011402 */
[----:B------:R-:W-:Y:S01]  /*3a90*/  IMAD.SHL.U32 R149, R149, 0x20, RZ ;  /* 0x0000002095957824 */ /* 0x000fe200078e00ff */
[----:B------:R-:W-:Y:S01]  /*3aa0*/  SHF.R.S32.HI R67, RZ, 0x3, R0 ;  /* 0x00000003ff437819 */ /* 0x000fe20000011400 */
[----:B------:R-:W-:Y:S01]  /*3ab0*/  IMAD.IADD R119, R151, 0x1, R3 ;  /* 0x0000000197777824 */ /* 0x000fe200078e0203 */
[----:B------:R-:W-:Y:S01]  /*3ac0*/  SHF.R.S32.HI R101, RZ, 0x1f, R99 ;  /* 0x0000001fff657819 */ /* 0x000fe20000011463 */
[----:B------:R-:W-:Y:S01]  /*3ad0*/  IMAD.IADD R96, R85, 0x1, R14 ;  /* 0x0000000155607824 */ /* 0x000fe200078e020e */
[----:B------:R-:W-:Y:S01]  /*3ae0*/  SHF.R.S32.HI R100, RZ, 0x1f, R98 ;  /* 0x0000001fff647819 */ /* 0x000fe20000011462 */
[----:B------:R-:W-:Y:S01]  /*3af0*/  IMAD.SHL.U32 R118, R10, 0x2, RZ ;  /* 0x000000020a767824 */ /* 0x000fe200078e00ff */
[----:B------:R-:W-:Y:S01]  /*3b00*/  @P0 LOP3.LUT R215, R215, 0x10, RZ, 0xfc, !PT ;  /* 0x00000010d7d70812 */ /* 0x000fe200078efcff */
[----:B------:R-:W-:-:S02]  /*3b10*/  IMAD.SHL.U32 R117, R12, 0x2, RZ ;  /* 0x000000020c757824 */ /* 0x000fc400078e00ff */
[----:B------:R-:W-:Y:S02]  /*3b20*/  IMAD.SHL.U32 R116, R9, 0x2, RZ ;  /* 0x0000000209747824 */ /* 0x000fe400078e00ff */
[----:B------:R-:W-:Y:S02]  /*3b30*/  IMAD.SHL.U32 R115, R5, 0x2, RZ ;  /* 0x0000000205737824 */ /* 0x000fe400078e00ff */
.L_x_1882:
[----:B------:R-:W-:Y:S01]  /*3b40*/  SHF.R.S32.HI R83, RZ, 0x1f, R38 ;  /* 0x0000001fff537819 */ /* 0x000fe20000011426 */
[-C--:B------:R-:W-:Y:S01]  /*3b50*/  IMAD R0, R137, R38.reuse, RZ ;  /* 0x0000002689007224 */ /* 0x080fe200078e02ff */
[----:B------:R-:W-:Y:S01]  /*3b60*/  ISETP.GE.AND P4, PT, R71, 0x1, PT ;  /* 0x000000014700780c */ /* 0x000fe20003f86270 */
[----:B------:R-:W-:Y:S01]  /*3b70*/  IMAD.WIDE.U32 R74, R130, R38, RZ ;  /* 0x00000026824a7225 */ /* 0x000fe200078e00ff */
[----:B------:R-:W-:Y:S01]  /*3b80*/  IADD3 R155, R231, 0x20, RZ ;  /* 0x00000020e79b7810 */ /* 0x000fe20007ffe0ff */
[----:B------:R-:W-:Y:S04]  /*3b90*/  DEPBAR.LE SB0, 0x0 ;  /* 0x000080000000791a */ /* 0x000fe80000000000 */
[----:B-1----:R-:W-:Y:S01]  /*3ba0*/  IADD3 R2, P3, P0, R106, R74, R149 ;  /* 0x0000004a6a027210 */ /* 0x002fe2000787e095 */
        /* <DEDUP_REMOVED lines=14> */
[----:B------:R-:W-:Y:S01]  /*3c90*/  ISETP.NE.AND P0, PT, RZ, UR6, PT ;  /* 0x00000006ff007c0c */ /* 0x000fe2000bf05270 */
        /* <DEDUP_REMOVED lines=35> */
[----:B------:R-:W-:Y:S02]  /*3ed0*/  LEA R8, P0, R2, c[0x0][0x288], 0x1 ;  /* 0x0000a20002087a11 */ /* 0x000fe400078008ff */
[----:B------:R-:W-:Y:S02]  /*3ee0*/  IADD3 R0, R142, 0x20, RZ ;  /* 0x000000208e007810 */ /* 0x000fe40007ffe0ff */
[----:B------:R-:W-:Y:S02]  /*3ef0*/  LEA.HI.X R9, R2, c[0x0][0x28c], R5, 0x1, P0 ;  /* 0x0000a30002097a11 */ /* 0x000fe400000f0c05 */
[----:B------:R-:W-:Y:S01]  /*3f00*/  ISETP.GE.AND P0, PT, R142, c[0x0][0x27c], PT ;  /* 0x00009f008e007a0c */ /* 0x000fe20003f06270 */
[----:B------:R-:W-:Y:S11]  /*3f10*/  CS2R R2, SRZ ;  /* 0x0000000000027805 */ /* 0x000ff6000001ff00 */
[----:B------:R-:W-:Y:S01]  /*3f20*/  @!UPT UIADD3 URZ, URZ, URZ, URZ ;  /* 0x0000003f3f3ff290 */ /* 0x000fe2000fffe03f */
[----:B------:R1:W5:Y:S04]  /*3f30*/  @!P0 LDG.E.64 R36, [R12.64] ;  /* 0x0000000c0c248981 */ /* 0x000368000c1e1b00 */
[----:B------:R1:W5:Y:S01]  /*3f40*/  @!P0 LDG.E.64 R2, [R8.64] ;  /* 0x0000000c08028981 */ /* 0x000362000c1e1b00 */
[----:B------:R-:W-:Y:S02]  /*3f50*/  ISETP.GE.AND P0, PT, R0, c[0x0][0x27c], PT ;  /* 0x00009f0000007a0c */ /* 0x000fe40003f06270 */
[----:B------:R-:W-:Y:S11]  /*3f60*/  IADD3 R0, R142, 0x40, RZ ;  /* 0x000000408e007810 */ /* 0x000ff60007ffe0ff */
[----:B------:R1:W5:Y:S04]  /*3f70*/  @!P0 LDG.E.64 R40, [R12.64+0x40] ;  /* 0x0000400c0c288981 */ /* 0x000368000c1e1b00 */
[----:B------:R1:W5:Y:S01]  /*3f80*/  @!P0 LDG.E.64 R16, [R8.64+0x40] ;  /* 0x0000400c08108981 */ /* 0x000362000c1e1b00 */
[----:B------:R-:W-:Y:S02]  /*3f90*/  ISETP.GE.AND P0, PT, R0, c[0x0][0x27c], PT ;  /* 0x00009f0000007a0c */ /* 0x000fe40003f06270 */
[----:B------:R-:W-:Y:S11]  /*3fa0*/  IADD3 R0, R142, 0x60, RZ ;  /* 0x000000608e007810 */ /* 0x000ff60007ffe0ff */
[----:B------:R1:W5:Y:S04]  /*3fb0*/  @!P0 LDG.E.64 R42, [R12.64+0x80] ;  /* 0x0000800c0c2a8981 */ /* 0x000368000c1e1b00 */
[----:B------:R1:W5:Y:S01]  /*3fc0*/  @!P0 LDG.E.64 R18, [R8.64+0x80] ;  /* 0x0000800c08128981 */ /* 0x000362000c1e1b00 */
[----:B------:R-:W-:Y:S11]  /*3fd0*/  ISETP.GE.AND P0, PT, R0, c[0x0][0x27c], PT ;  /* 0x00009f0000007a0c */ /* 0x000ff60003f06270 */
[----:B------:R-:W-:Y:S02]  /*3fe0*/  @!UPT UIADD3 URZ, URZ, URZ, URZ ;  /* 0x0000003f3f3ff290 */ /* 0x000fe4000fffe03f */
[----:B------:R1:W5:Y:S04]  /*3ff0*/  @!P0 LDG.E.64 R44, [R12.64+0xc0] ;  /* 0x0000c00c0c2c8981 */ /* 0x000368000c1e1b00 */
[----:B------:R1:W5:Y:S02]  /*4000*/  @!P0 LDG.E.64 R20, [R8.64+0xc0] ;  /* 0x0000c00c08148981 */ /* 0x000364000c1e1b00 */
.L_x_1846:
[----:B------:R-:W-:Y:S05]  /*4010*/  BSYNC B0 ;  /* 0x0000000000007941 */ /* 0x000fea0003800000 */
.L_x_1845:
        /* <DEDUP_REMOVED lines=18> */
[----:B------:R-:W-:Y:S01]  /*4140*/  CS2R R28, SRZ ;  /* 0x00000000001c7805 */ /* 0x000fe2000001ff00 */
[----:B------:R-:W-:Y:S01]  /*4150*/  CS2R R26, SRZ ;  /* 0x00000000001a7805 */ /* 0x000fe2000001ff00 */
        /* <DEDUP_REMOVED lines=29> */
[C---:B------:R-:W-:Y:S02]  /*4330*/  LEA R12, P0, R5.reuse, c[0x0][0x288], 0x1 ;  /* 0x0000a200050c7a11 */ /* 0x040fe400078008ff */
[C---:B------:R-:W-:Y:S02]  /*4340*/  IADD3 R0, R142.reuse, 0x20, RZ ;  /* 0x000000208e007810 */ /* 0x040fe40007ffe0ff */
[----:B------:R-:W-:Y:S02]  /*4350*/  LEA.HI.X R13, R5, c[0x0][0x28c], R8, 0x1, P0 ;  /* 0x0000a300050d7a11 */ /* 0x000fe400000f0c08 */
[----:B------:R-:W-:Y:S11]  /*4360*/  ISETP.GE.AND P0, PT, R142, c[0x0][0x27c], PT ;  /* 0x00009f008e007a0c */ /* 0x000ff60003f06270 */
[----:B------:R-:W-:Y:S02]  /*4370*/  @!UPT UIADD3 URZ, URZ, URZ, URZ ;  /* 0x0000003f3f3ff290 */ /* 0x000fe4000fffe03f */
        /* <DEDUP_REMOVED lines=14> */
.L_x_1848:
[----:B------:R-:W-:Y:S05]  /*4460*/  BSYNC B0 ;  /* 0x0000000000007941 */ /* 0x000fea0003800000 */
.L_x_1847:
[----:B-----5:R-:W-:Y:S01]  /*4470*/  MOV R0, R51 ;  /* 0x0000003300007202 */ /* 0x020fe20000000f00 */
        /* <DEDUP_REMOVED lines=33> */
[----:B------:R-:W-:Y:S02]  /*4690*/  @!P0 HADD2.F32 R5, -RZ, R9.H0_H0 ;  /* 0x20000009ff058230 */ /* 0x000fe40000004100 */
[----:B------:R-:W-:Y:S01]  /*46a0*/  @!P0 HADD2.F32 R8, -RZ, R39.H0_H0 ;  /* 0x20000027ff088230 */ /* 0x000fe20000004100 */
[----:B-1----:R-:W-:Y:S05]  /*46b0*/  @!P0 MOV R0, R12 ;  /* 0x0000000c00008202 */ /* 0x002fea0000000f00 */
[--C-:B------:R-:W-:Y:S02]  /*46c0*/  @!P0 HADD2.F32 R7, -RZ, R0.reuse.H1_H1 ;  /* 0x30000000ff078230 */ /* 0x100fe40000004100 */
[----:B------:R-:W-:Y:S03]  /*46d0*/  @!P0 HADD2.F32 R0, -RZ, R0.H0_H0 ;  /* 0x20000000ff008230 */ /* 0x000fe60000004100 */
[CC--:B------:R-:W-:Y:S04]  /*46e0*/  @!P0 FMUL.FTZ R61, R7.reuse, R5.reuse ;  /* 0x00000005073d8220 */ /* 0x0c0fe80000410000 */
[CC--:B------:R-:W-:Y:S02]  /*46f0*/  @!P0 FFMA.FTZ R61, R0.reuse, R8.reuse, -R61 ;  /* 0x00000008003d8223 */ /* 0x0c0fe4000001083d */
[----:B------:R-:W-:Y:S01]  /*4700*/  @!P0 FMUL.FTZ R0, R0, R5 ;  /* 0x0000000500008220 */ /* 0x000fe20000410000 */
[----:B------:R-:W-:Y:S02]  /*4710*/  @!P0 SHF.R.U64 R5, R2, 0x10, R3 ;  /* 0x0000001002058819 */ /* 0x000fe40000001203 */
[----:B------:R-:W-:Y:S01]  /*4720*/  @!P0 MOV R2, R13 ;  /* 0x0000000d00028202 */ /* 0x000fe20000000f00 */
[----:B------:R-:W-:Y:S01]  /*4730*/  @!P0 FFMA.FTZ R0, R7, R8, R0 ;  /* 0x0000000807008223 */ /* 0x000fe20000010000 */
[----:B------:R-:W-:Y:S01]  /*4740*/  @!P0 SHF.R.U64 R8, R36, 0x10, R37 ;  /* 0x0000001024088819 */ /* 0x000fe20000001225 */
[----:B------:R-:W-:Y:S01]  /*4750*/  @!P0 HADD2.F32 R5, -RZ, R5.H0_H0 ;  /* 0x20000005ff058230 */ /* 0x000fe20000004100 */
[----:B------:R-:W-:Y:S01]  /*4760*/  @!P0 SHF.R.U32.HI R7, RZ, 0x10, R3 ;  /* 0x00000010ff078819 */ /* 0x000fe20000011603 */
[----:B------:R-:W-:Y:S01]  /*4770*/  @!P0 HADD2.F32 R3, -RZ, R2.H1_H1 ;  /* 0x30000002ff038230 */ /* 0x000fe20000004100 */
[----:B------:R-:W-:Y:S01]  /*4780*/  @!P0 SHF.R.U32.HI R36, RZ, 0x10, R37 ;  /* 0x00000010ff248819 */ /* 0x000fe20000011625 */
[----:B------:R-:W-:Y:S01]  /*4790*/  @!P0 HADD2.F32 R8, -RZ, R8.H0_H0 ;  /* 0x20000008ff088230 */ /* 0x000fe20000004100 */
[----:B------:R-:W-:Y:S01]  /*47a0*/  @!P0 F2FP.PACK_AB R37, R0, R61 ;  /* 0x0000003d0025823e */ /* 0x000fe200000000ff */
[----:B------:R-:W-:Y:S01]  /*47b0*/  @!P0 HADD2.F32 R0, -RZ, R2.H0_H0 ;  /* 0x20000002ff008230 */ /* 0x000fe20000004100 */
[C---:B------:R-:W-:Y:S02]  /*47c0*/  @!P0 FMUL.FTZ R2, R3.reuse, R5 ;  /* 0x0000000503028220 */ /* 0x040fe40000410000 */
[----:B------:R-:W-:Y:S02]  /*47d0*/  @!P0 MOV R12, R37 ;  /* 0x00000025000c8202 */ /* 0x000fe40000000f00 */
[C---:B------:R-:W-:Y:S01]  /*47e0*/  @!P0 FFMA.FTZ R61, R0.reuse, R8, -R2 ;  /* 0x00000008003d8223 */ /* 0x040fe20000010802 */
[----:B------:R-:W-:Y:S01]  /*47f0*/  @!P0 MOV R2, R14 ;  /* 0x0000000e00028202 */ /* 0x000fe20000000f00 */
[----:B------:R-:W-:Y:S04]  /*4800*/  @!P0 FMUL.FTZ R0, R0, R5 ;  /* 0x0000000500008220 */ /* 0x000fe80000410000 */
[----:B------:R-:W-:Y:S01]  /*4810*/  @!P0 FFMA.FTZ R0, R3, R8, R0 ;  /* 0x0000000803008223 */ /* 0x000fe20000010000 */
[--C-:B------:R-:W-:Y:S02]  /*4820*/  @!P0 HADD2.F32 R5, -RZ, R2.reuse.H1_H1 ;  /* 0x30000002ff058230 */ /* 0x100fe40000004100 */
[----:B------:R-:W-:Y:S02]  /*4830*/  @!P0 HADD2.F32 R2, -RZ, R2.H0_H0 ;  /* 0x20000002ff028230 */ /* 0x000fe40000004100 */
[----:B------:R-:W-:Y:S01]  /*4840*/  @!P0 F2FP.PACK_AB R3, R0, R61 ;  /* 0x0000003d0003823e */ /* 0x000fe200000000ff */
[----:B------:R-:W-:Y:S02]  /*4850*/  @!P0 HADD2.F32 R0, -RZ, R9.H1_H1 ;  /* 0x30000009ff008230 */ /* 0x000fe40000004100 */
[----:B------:R-:W-:Y:S01]  /*4860*/  @!P0 HADD2.F32 R8, -RZ, R39.H1_H1 ;  /* 0x30000027ff088230 */ /* 0x000fe20000004100 */
[----:B------:R-:W-:Y:S02]  /*4870*/  @!P0 MOV R13, R3 ;  /* 0x00000003000d8202 */ /* 0x000fe40000000f00 */
[CC--:B------:R-:W-:Y:S01]  /*4880*/  @!P0 FMUL.FTZ R9, R5.reuse, R0.reuse ;  /* 0x0000000005098220 */ /* 0x0c0fe20000410000 */
[----:B------:R-:W-:Y:S01]  /*4890*/  @!P0 MOV R3, R15 ;  /* 0x0000000f00038202 */ /* 0x000fe20000000f00 */
[C---:B------:R-:W-:Y:S02]  /*48a0*/  @!P0 FMUL.FTZ R0, R2.reuse, R0 ;  /* 0x0000000002008220 */ /* 0x040fe40000410000 */
[-C--:B------:R-:W-:Y:S01]  /*48b0*/  @!P0 FFMA.FTZ R9, R2, R8.reuse, -R9 ;  /* 0x0000000802098223 */ /* 0x080fe20000010809 */
[----:B------:R-:W-:Y:S01]  /*48c0*/  @!P0 HADD2.F32 R2, -RZ, R7.H0_H0 ;  /* 0x20000007ff028230 */ /* 0x000fe20000004100 */
[----:B------:R-:W-:Y:S01]  /*48d0*/  @!P0 FFMA.FTZ R0, R5, R8, R0 ;  /* 0x0000000805008223 */ /* 0x000fe20000010000 */
[--C-:B------:R-:W-:Y:S02]  /*48e0*/  @!P0 HADD2.F32 R7, -RZ, R3.reuse.H1_H1 ;  /* 0x30000003ff078230 */ /* 0x100fe40000004100 */
[----:B------:R-:W-:Y:S02]  /*48f0*/  @!P0 HADD2.F32 R3, -RZ, R3.H0_H0 ;  /* 0x20000003ff038230 */ /* 0x000fe40000004100 */
[----:B------:R-:W-:Y:S01]  /*4900*/  @!P0 HADD2.F32 R5, -RZ, R36.H0_H0 ;  /* 0x20000024ff058230 */ /* 0x000fe20000004100 */
[-C--:B------:R-:W-:Y:S01]  /*4910*/  @!P0 FMUL.FTZ R8, R7, R2.reuse ;  /* 0x0000000207088220 */ /* 0x080fe20000410000 */
[----:B------:R-:W-:Y:S01]  /*4920*/  @!P0 F2FP.PACK_AB R0, R0, R9 ;  /* 0x000000090000823e */ /* 0x000fe200000000ff */
[C---:B------:R-:W-:Y:S02]  /*4930*/  @!P0 FMUL.FTZ R2, R3.reuse, R2 ;  /* 0x0000000203028220 */ /* 0x040fe40000410000 */
[-C--:B------:R-:W-:Y:S01]  /*4940*/  @!P0 FFMA.FTZ R3, R3, R5.reuse, -R8 ;  /* 0x0000000503038223 */ /* 0x080fe20000010808 */
[----:B------:R-:W-:Y:S01]  /*4950*/  @!P0 MOV R14, R0 ;  /* 0x00000000000e8202 */ /* 0x000fe20000000f00 */
[----:B------:R-:W-:Y:S05]  /*4960*/  @!P0 FFMA.FTZ R2, R7, R5, R2 ;  /* 0x0000000507028223 */ /* 0x000fea0000010002 */
[----:B------:R-:W-:Y:S04]  /*4970*/  @!P0 F2FP.PACK_AB R2, R2, R3 ;  /* 0x000000030202823e */ /* 0x000fe800000000ff */
[----:B------:R-:W-:Y:S05]  /*4980*/  @!P0 MOV R15, R2 ;  /* 0x00000002000f8202 */ /* 0x000fea0000000f00 */
[----:B------:R1:W-:Y:S02]  /*4990*/  STG.E.128 [R62.64], R12 ;  /* 0x0000000c3e007986 */ /* 0x0003e4000c101d0c */
.L_x_1852:
[----:B------:R-:W-:Y:S05]  /*49a0*/  BSYNC B0 ;  /* 0x0000000000007941 */ /* 0x000fea0003800000 */
.L_x_1851:
[----:B------:R-:W-:Y:S01]  /*49b0*/  ISETP.GE.AND P0, PT, R144, c[0x0][0x1d4], PT ;  /* 0x0000750090007a0c */ /* 0x000fe20003f06270 */
[----:B------:R-:W-:Y:S01]  /*49c0*/  @!UPT UIADD3 URZ, URZ, URZ, URZ ;  /* 0x0000003f3f3ff290 */ /* 0x000fe2000fffe03f */
[----:B------:R-:W-:Y:S11]  /*49d0*/  BSSY B0, `(.L_x_1853) ;  /* 0x0000037000007945 */ /* 0x000ff60003800000 */
[----:B------:R-:W-:-:S05]  /*49e0*/  @P0 BRA `(.L_x_1854) ;  /* 0x0000035000000947 */ /* 0x000fca0003800000 */
[----:B------:R-:W-:Y:S01]  /*49f0*/  IADD3 R0, R142, 0x20, RZ ;  /* 0x000000208e007810 */ /* 0x000fe20007ffe0ff */
[----:B-1----:R-:W1:Y:S03]  /*4a00*/  LDS.128 R12, [R220+0xb880] ;  /* 0x00b88000dc0c7984 */ /* 0x002e660000000c00 */
[----:B------:R-:W-:Y:S11]  /*4a10*/  ISETP.GE.AND P0, PT, R0, c[0x0][0x27c], PT ;  /* 0x00009f0000007a0c */ /* 0x000ff60003f06270 */
[----:B------:R-:W-:Y:S02]  /*4a20*/  @!UPT UIADD3 URZ, URZ, URZ, URZ ;  /* 0x0000003f3f3ff290 */ /* 0x000fe4000fffe03f */
[----:B------:R-:W-:Y:S01]  /*4a30*/  @!P0 HADD2.F32 R0, -RZ, R10.H0_H0 ;  /* 0x2000000aff008230 */ /* 0x000fe20000004100 */
[--C-:B------:R-:W-:Y:S01]  /*4a40*/  @!P0 SHF.R.U64 R3, R16, 0x10, R17.reuse ;  /* 0x0000001010038819 */ /* 0x100fe20000001211 */
[--C-:B------:R-:W-:Y:S01]  /*4a50*/  @!P0 HADD2.F32 R8, -RZ, R54.reuse.H0_H0 ;  /* 0x20000036ff088230 */ /* 0x100fe20000004100 */
[----:B------:R-:W-:Y:S01]  /*4a60*/  @!P0 SHF.R.U32.HI R16, RZ, 0x10, R17 ;  /* 0x00000010ff108819 */ /* 0x000fe20000011611 */
[----:B------:R-:W-:Y:S01]  /*4a70*/  @!P0 HADD2.F32 R36, -RZ, R54.H1_H1 ;  /* 0x30000036ff248230 */ /* 0x000fe20000004100 */
[--C-:B------:R-:W-:Y:S02]  /*4a80*/  @!P0 SHF.R.U64 R17, R40, 0x10, R41.reuse ;  /* 0x0000001028118819 */ /* 0x100fe40000001229 */
[----:B------:R-:W-:Y:S03]  /*4a90*/  @!P0 SHF.R.U32.HI R40, RZ, 0x10, R41 ;  /* 0x00000010ff288819 */ /* 0x000fe60000011629 */
[----:B------:R-:W-:Y:S01]  /*4aa0*/  @!P0 HADD2.F32 R17, -RZ, R17.H0_H0 ;  /* 0x20000011ff118230 */ /* 0x000fe20000004100 */
[----:B-1----:R-:W-:Y:S02]  /*4ab0*/  @!P0 MOV R2, R12 ;  /* 0x0000000c00028202 */ /* 0x002fe40000000f00 */
[----:B------:R-:W-:Y:S03]  /*4ac0*/  @!P0 MOV R5, R13 ;  /* 0x0000000d00058202 */ /* 0x000fe60000000f00 */
[--C-:B------:R-:W-:Y:S02]  /*4ad0*/  @!P0 HADD2.F32 R7, -RZ, R2.reuse.H1_H1 ;  /* 0x30000002ff078230 */ /* 0x100fe40000004100 */
[----:B------:R-:W-:Y:S03]  /*4ae0*/  @!P0 HADD2.F32 R2, -RZ, R2.H0_H0 ;  /* 0x20000002ff028230 */ /* 0x000fe60000004100 */
[CC--:B------:R-:W-:Y:S02]  /*4af0*/  @!P0 FMUL.FTZ R9, R7.reuse, R0.reuse ;  /* 0x0000000007098220 */ /* 0x0c0fe40000410000 */
[C---:B------:R-:W-:Y:S02]  /*4b00*/  @!P0 FMUL.FTZ R0, R2.reuse, R0 ;  /* 0x0000000002008220 */ /* 0x040fe40000410000 */
[-C--:B------:R-:W-:Y:S01]  /*4b10*/  @!P0 FFMA.FTZ R61, R2, R8.reuse, -R9 ;  /* 0x00000008023d8223 */ /* 0x080fe20000010809 */
[----:B------:R-:W-:Y:S01]  /*4b20*/  @!P0 HADD2.F32 R2, -RZ, R3.H0_H0 ;  /* 0x20000003ff028230 */ /* 0x000fe20000004100 */
[----:B------:R-:W-:Y:S01]  /*4b30*/  @!P0 FFMA.FTZ R0, R7, R8, R0 ;  /* 0x0000000807008223 */ /* 0x000fe20000010000 */
[----:B------:R-:W-:Y:S01]  /*4b40*/  @!P0 MOV R3, R14 ;  /* 0x0000000e00038202 */ /* 0x000fe20000000f00 */
[--C-:B------:R-:W-:Y:S02]  /*4b50*/  @!P0 HADD2.F32 R9, -RZ, R5.reuse.H1_H1 ;  /* 0x30000005ff098230 */ /* 0x100fe40000004100 */
[----:B------:R-:W-:Y:S01]  /*4b60*/  @!P0 HADD2.F32 R5, -RZ, R5.H0_H0 ;  /* 0x20000005ff058230 */ /* 0x000fe20000004100 */
[----:B------:R-:W-:Y:S01]  /*4b70*/  @!P0 F2FP.PACK_AB R0, R0, R61 ;  /* 0x0000003d0000823e */ /* 0x000fe200000000ff */
[----:B------:R-:W-:Y:S01]  /*4b80*/  @!P0 HADD2.F32 R8, -RZ, R10.H1_H1 ;  /* 0x3000000aff088230 */ /* 0x000fe20000004100 */
[-C--:B------:R-:W-:Y:S01]  /*4b90*/  @!P0 FMUL.FTZ R7, R9, R2.reuse ;  /* 0x0000000209078220 */ /* 0x080fe20000410000 */
[--C-:B------:R-:W-:Y:S01]  /*4ba0*/  @!P0 HADD2.F32 R10, -RZ, R3.reuse.H1_H1 ;  /* 0x30000003ff0a8230 */ /* 0x100fe20000004100 */
[C---:B------:R-:W-:Y:S01]  /*4bb0*/  @!P0 FMUL.FTZ R2, R5.reuse, R2 ;  /* 0x0000000205028220 */ /* 0x040fe20000410000 */
[----:B------:R-:W-:Y:S01]  /*4bc0*/  @!P0 MOV R12, R0 ;  /* 0x00000000000c8202 */ /* 0x000fe20000000f00 */
[----:B------:R-:W-:Y:S01]  /*4bd0*/  @!P0 FFMA.FTZ R41, R5, R17, -R7 ;  /* 0x0000001105298223 */ /* 0x000fe20000010807 */
[----:B------:R-:W-:Y:S01]  /*4be0*/  @!P0 MOV R7, R15 ;  /* 0x0000000f00078202 */ /* 0x000fe20000000f00 */
[-C--:B------:R-:W-:Y:S01]  /*4bf0*/  @!P0 FMUL.FTZ R37, R10, R8.reuse ;  /* 0x000000080a258220 */ /* 0x080fe20000410000 */
[----:B------:R-:W-:Y:S01]  /*4c00*/  @!P0 HADD2.F32 R5, -RZ, R3.H0_H0 ;  /* 0x20000003ff058230 */ /* 0x000fe20000004100 */
[----:B------:R-:W-:Y:S04]  /*4c10*/  @!P0 FFMA.FTZ R2, R9, R17, R2 ;  /* 0x0000001109028223 */ /* 0x000fe80000010002 */
[C---:B------:R-:W-:Y:S01]  /*4c20*/  @!P0 FMUL.FTZ R3, R5.reuse, R8 ;  /* 0x0000000805038220 */ /* 0x040fe20000410000 */
[----:B------:R-:W-:Y:S01]  /*4c30*/  @!P0 F2FP.PACK_AB R2, R2, R41 ;  /* 0x000000290202823e */ /* 0x000fe200000000ff */
[-C--:B------:R-:W-:Y:S01]  /*4c40*/  @!P0 FFMA.FTZ R39, R5, R36.reuse, -R37 ;  /* 0x0000002405278223 */ /* 0x080fe20000010825 */
[--C-:B------:R-:W-:Y:S01]  /*4c50*/  @!P0 HADD2.F32 R8, -RZ, R7.reuse.H1_H1 ;  /* 0x30000007ff088230 */ /* 0x100fe20000004100 */
[----:B------:R-:W-:Y:S01]  /*4c60*/  @!P0 FFMA.FTZ R3, R10, R36, R3 ;  /* 0x000000240a038223 */ /* 0x000fe20000010003 */
[----:B------:R-:W-:Y:S01]  /*4c70*/  @!P0 MOV R13, R2 ;  /* 0x00000002000d8202 */ /* 0x000fe20000000f00 */
[----:B------:R-:W-:Y:S02]  /*4c80*/  @!P0 HADD2.F32 R7, -RZ, R7.H0_H0 ;  /* 0x20000007ff078230 */ /* 0x000fe40000004100 */
[----:B------:R-:W-:Y:S01]  /*4c90*/  @!P0 HADD2.F32 R5, -RZ, R16.H0_H0 ;  /* 0x20000010ff058230 */ /* 0x000fe20000004100 */
[----:B------:R-:W-:Y:S01]  /*4ca0*/  @!P0 F2FP.PACK_AB R3, R3, R39 ;  /* 0x000000270303823e */ /* 0x000fe200000000ff */
[----:B------:R-:W-:Y:S03]  /*4cb0*/  @!P0 HADD2.F32 R16, -RZ, R40.H0_H0 ;  /* 0x20000028ff108230 */ /* 0x000fe60000004100 */
[C---:B------:R-:W-:Y:S01]  /*4cc0*/  @!P0 FMUL.FTZ R37, R8.reuse, R5 ;  /* 0x0000000508258220 */ /* 0x040fe20000410000 */
[----:B------:R-:W-:Y:S01]  /*4cd0*/  @!P0 MOV R14, R3 ;  /* 0x00000003000e8202 */ /* 0x000fe20000000f00 */
[C---:B------:R-:W-:Y:S02]  /*4ce0*/  @!P0 FMUL.FTZ R5, R7.reuse, R5 ;  /* 0x0000000507058220 */ /* 0x040fe40000410000 */
[-C--:B------:R-:W-:Y:S02]  /*4cf0*/  @!P0 FFMA.FTZ R37, R7, R16.reuse, -R37 ;  /* 0x0000001007258223 */ /* 0x080fe40000010825 */
[----:B------:R-:W-:Y:S05]  /*4d00*/  @!P0 FFMA.FTZ R5, R8, R16, R5 ;  /* 0x0000001008058223 */ /* 0x000fea0000010005 */
[----:B------:R-:W-:Y:S04]  /*4d10*/  @!P0 F2FP.PACK_AB R5, R5, R37 ;  /* 0x000000250505823e */ /* 0x000fe800000000ff */
[----:B------:R-:W-:Y:S05]  /*4d20*/  @!P0 MOV R15, R5 ;  /* 0x00000005000f8202 */ /* 0x000fea0000000f00 */
[----:B------:R1:W-:Y:S02]  /*4d30*/  STG.E.128 [R62.64+0x80], R12 ;  /* 0x0000800c3e007986 */ /* 0x0003e4000c101d0c */
.L_x_1854:
[----:B------:R-:W-:Y:S05]  /*4d40*/  BSYNC B0 ;  /* 0x0000000000007941 */ /* 0x000fea0003800000 */
.L_x_1853:
        /* <DEDUP_REMOVED lines=35> */
[----:B------:R-:W-:Y:S01]  /*4f80*/  @!P0 F2FP.PACK_AB R0, R0, R39 ;  /* 0x000000270000823e */ /* 0x000fe200000000ff */
[----:B------:R-:W-:Y:S02]  /*4f90*/  @!P0 HADD2.F32 R3, -RZ, R30.H1_H1 ;  /* 0x3000001eff038230 */ /* 0x000fe40000004100 */
[----:B------:R-:W-:Y:S01]  /*4fa0*/  @!P0 HADD2.F32 R8, -RZ, R7.H0_H0 ;  /* 0x20000007ff088230 */ /* 0x000fe20000004100 */
[----:B------:R-:W-:Y:S01]  /*4fb0*/  @!P0 F2FP.PACK_AB R2, R2, R37 ;  /* 0x000000250202823e */ /* 0x000fe200000000ff */
[--C-:B------:R-:W-:Y:S01]  /*4fc0*/  @!P0 HADD2.F32 R19, -RZ, R5.reuse.H1_H1 ;  /* 0x30000005ff138230 */ /* 0x100fe20000004100 */
[----:B------:R-:W-:Y:S01]  /*4fd0*/  @!P0 MOV R12, R0 ;  /* 0x00000000000c8202 */ /* 0x000fe20000000f00 */
[----:B------:R-:W-:Y:S01]  /*4fe0*/  @!P0 HADD2.F32 R7, -RZ, R5.H0_H0 ;  /* 0x20000005ff078230 */ /* 0x000fe20000004100 */
[-C--:B------:R-:W-:Y:S01]  /*4ff0*/  @!P0 FMUL.FTZ R5, R17, R3.reuse ;  /* 0x0000000311058220 */ /* 0x080fe20000410000 */
[----:B------:R-:W-:Y:S01]  /*5000*/  @!P0 MOV R13, R2 ;  /* 0x00000002000d8202 */ /* 0x000fe20000000f00 */
[C---:B------:R-:W-:Y:S01]  /*5010*/  @!P0 FMUL.FTZ R3, R8.reuse, R3 ;  /* 0x0000000308038220 */ /* 0x040fe20000410000 */
[----:B------:R-:W-:Y:S01]  /*5020*/  @!P0 HADD2.F32 R30, -RZ, R42.H0_H0 ;  /* 0x2000002aff1e8230 */ /* 0x000fe20000004100 */
[-C--:B------:R-:W-:Y:S02]  /*5030*/  @!P0 FMUL.FTZ R36, R19, R9.reuse ;  /* 0x0000000913248220 */ /* 0x080fe40000410000 */
[-C--:B------:R-:W-:Y:S02]  /*5040*/  @!P0 FFMA.FTZ R8, R8, R18.reuse, -R5 ;  /* 0x0000001208088223 */ /* 0x080fe40000010805 */
[----:B------:R-:W-:Y:S02]  /*5050*/  @!P0 FMUL.FTZ R5, R7, R9 ;  /* 0x0000000907058220 */ /* 0x000fe40000410000 */
[----:B------:R-:W-:Y:S02]  /*5060*/  @!P0 FFMA.FTZ R3, R17, R18, R3 ;  /* 0x0000001211038223 */ /* 0x000fe40000010003 */
[-C--:B------:R-:W-:Y:S02]  /*5070*/  @!P0 FFMA.FTZ R36, R7, R30.reuse, -R36 ;  /* 0x0000001e07248223 */ /* 0x080fe40000010824 */
[----:B------:R-:W-:Y:S01]  /*5080*/  @!P0 FFMA.FTZ R5, R19, R30, R5 ;  /* 0x0000001e13058223 */ /* 0x000fe20000010005 */
[----:B------:R-:W-:Y:S04]  /*5090*/  @!P0 F2FP.PACK_AB R3, R3, R8 ;  /* 0x000000080303823e */ /* 0x000fe800000000ff */
[----:B------:R-:W-:Y:S02]  /*50a0*/  @!P0 F2FP.PACK_AB R5, R5, R36 ;  /* 0x000000240505823e */ /* 0x000fe400000000ff */
[----:B------:R-:W-:Y:S02]  /*50b0*/  @!P0 MOV R14, R3 ;  /* 0x00000003000e8202 */ /* 0x000fe40000000f00 */
[----:B------:R-:W-:Y:S05]  /*50c0*/  @!P0 MOV R15, R5 ;  /* 0x00000005000f8202 */ /* 0x000fea0000000f00 */
[----:B------:R1:W-:Y:S02]  /*50d0*/  STG.E.128 [R62.64+0x100], R12 ;  /* 0x0001000c3e007986 */ /* 0x0003e4000c101d0c */
.L_x_1856:
[----:B------:R-:W-:Y:S05]  /*50e0*/  BSYNC B0 ;  /* 0x0000000000007941 */ /* 0x000fea0003800000 */
.L_x_1855:
[----:B------:R-:W-:Y:S11]  /*50f0*/  ISETP.GE.AND P0, PT, R234, c[0x0][0x1d4], PT ;  /* 0x00007500ea007a0c */ /* 0x000ff60003f06270 */
[----:B------:R-:W-:Y:S02]  /*5100*/  @!UPT UIADD3 URZ, URZ, URZ, URZ ;  /* 0x0000003f3f3ff290 */ /* 0x000fe4000fffe03f */
        /* <DEDUP_REMOVED lines=34> */
[----:B------:R-:W-:Y:S02]  /*5330*/  @!P0 HADD2.F32 R3, -RZ, R32.H0_H0 ;  /* 0x20000020ff038230 */ /* 0x000fe40000004100 */
[----:B------:R-:W-:Y:S01]  /*5340*/  @!P0 HADD2.F32 R8, -RZ, R7.H0_H0 ;  /* 0x20000007ff088230 */ /* 0x000fe20000004100 */
[----:B------:R-:W-:Y:S01]  /*5350*/  @!P0 F2FP.PACK_AB R2, R2, R30 ;  /* 0x0000001e0202823e */ /* 0x000fe200000000ff */
[--C-:B------:R-:W-:Y:S01]  /*5360*/  @!P0 HADD2.F32 R19, -RZ, R5.reuse.H1_H1 ;  /* 0x30000005ff138230 */ /* 0x100fe20000004100 */
[----:B------:R-:W-:Y:S01]  /*5370*/  @!P0 MOV R12, R0 ;  /* 0x00000000000c8202 */ /* 0x000fe20000000f00 */
[----:B------:R-:W-:Y:S01]  /*5380*/  @!P0 HADD2.F32 R7, -RZ, R5.H0_H0 ;  /* 0x20000005ff078230 */ /* 0x000fe20000004100 */
[-C--:B------:R-:W-:Y:S01]  /*5390*/  @!P0 FMUL.FTZ R5, R17, R3.reuse ;  /* 0x0000000311058220 */ /* 0x080fe20000410000 */
[----:B------:R-:W-:Y:S01]  /*53a0*/  @!P0 MOV R13, R2 ;  /* 0x00000002000d8202 */ /* 0x000fe20000000f00 */
[C---:B------:R-:W-:Y:S02]  /*53b0*/  @!P0 FMUL.FTZ R3, R8.reuse, R3 ;  /* 0x0000000308038220 */ /* 0x040fe40000410000 */
        /* <DEDUP_REMOVED lines=11> */
.L_x_1850:
[----:B------:R-:W-:Y:S05]  /*5470*/  BSYNC B1 ;  /* 0x0000000000017941 */ /* 0x000fea0003800000 */
.L_x_1849:
        /* <DEDUP_REMOVED lines=56> */
[----:B------:R1:W-:Y:S02]  /*5800*/  STG.E.128 [R72.64], R12 ;  /* 0x0000000c48007986 */ /* 0x0003e4000c101d0c */
.L_x_1859:
[----:B------:R-:W-:Y:S05]  /*5810*/  BSYNC B0 ;  /* 0x0000000000007941 */ /* 0x000fea0003800000 */
.L_x_1858:
        /* <DEDUP_REMOVED lines=57> */
.L_x_1861:
[----:B------:R-:W-:Y:S05]  /*5bb0*/  BSYNC B0 ;  /* 0x0000000000007941 */ /* 0x000fea0003800000 */
.L_x_1860:
        /* <DEDUP_REMOVED lines=57> */
.L_x_1863:
[----:B------:R-:W-:Y:S05]  /*5f50*/  BSYNC B0 ;  /* 0x0000000000007941 */ /* 0x000fea0003800000 */
.L_x_1862:
        /* <DEDUP_REMOVED lines=55> */
[----:B------:R1:W-:Y:S01]  /*62d0*/  STG.E.128 [R72.64+0x180], R12 ;  /* 0x0001800c48007986 */ /* 0x0003e2000c101d0c */
[----:B------:R-:W-:-:S05]  /*62e0*/  BRA `(.L_x_1857) ;  /* 0x00002b6000007947 */ /* 0x000fca0003800000 */
.L_x_1844:
        /* <DEDUP_REMOVED lines=21> */
[----:B------:R-:W-:Y:S01]  /*6440*/  CS2R R22, SRZ ;  /* 0x0000000000167805 */ /* 0x000fe2000001ff00 */
[----:B------:R-:W-:Y:S01]  /*6450*/  CS2R R20, SRZ ;  /* 0x0000000000147805 */ /* 0x000fe2000001ff00 */
[----:B------:R-:W-:Y:S01]  /*6460*/  IMAD.X R5, R69, 0x1, R105, P0 ;  /* 0x0000000145057824 */ /* 0x000fe200000e0669 */
        /* <DEDUP_REMOVED lines=12> */
.L_x_1865:
[----:B------:R-:W-:Y:S05]  /*6530*/  BSYNC B0 ;  /* 0x0000000000007941 */ /* 0x000fea0003800000 */
.L_x_1864:
[----:B------:R-:W-:Y:S01]  /*6540*/  ISETP.GE.AND P6, PT, R155, R79, PT ;  /* 0x0000004f9b00720c */ /* 0x000fe20003fc6270 */
[----:B-----5:R-:W-:Y:S01]  /*6550*/  IMAD.MOV.U32 R5, RZ, RZ, R50 ;  /* 0x000000ffff057224 */ /* 0x020fe200078e0032 */
[----:B------:R-:W-:Y:S01]  /*6560*/  BSSY B0, `(.L_x_1866) ;  /* 0x000003c000007945 */ /* 0x000fe20003800000 */
[----:B-1----:R-:W-:Y:S01]  /*6570*/  IMAD.MOV.U32 R2, RZ, RZ, R48 ;  /* 0x000000ffff027224 */ /* 0x002fe200078e0030 */
        /* <DEDUP_REMOVED lines=30> */
[----:B------:R-:W-:Y:S02]  /*6760*/  PRMT R9, R5, 0x7610, R9 ;  /* 0x0000761005097816 */ /* 0x000fe40000000009 */
        /* <DEDUP_REMOVED lines=27> */
.L_x_1867:
[----:B------:R-:W-:Y:S05]  /*6920*/  BSYNC B0 ;  /* 0x0000000000007941 */ /* 0x000fea0003800000 */
.L_x_1866:
[----:B------:R-:W-:Y:S01]  /*6930*/  IADD3 R69, -R70, c[0x0][0x1d4], RZ ;  /* 0x0000750046457a10 */ /* 0x000fe20007ffe1ff */
        /* <DEDUP_REMOVED lines=29> */
[----:B------:R-:W-:Y:S01]  /*6b10*/  BSSY B0, `(.L_x_1870) ;  /* 0x0000082000007945 */ /* 0x000fe20003800000 */
[----:B------:R-:W-:Y:S03]  /*6b20*/  SHF.R.U32.HI R156, RZ, 0x3, R242 ;  /* 0x00000003ff9c7819 */ /* 0x000fe600000116f2 */
[----:B------:R-:W-:Y:S01]  /*6b30*/  IMAD.X R77, R78, 0x1, R114, P0 ;  /* 0x000000014e4d7824 */ /* 0x000fe200000e0672 */
[----:B------:R-:W-:Y:S11]  /*6b40*/  ISETP.GE.AND P0, PT, R140, c[0x0][0x1d4], PT ;  /* 0x000075008c007a0c */ /* 0x000ff60003f06270 */
[----:B------:R-:W-:Y:S02]  /*6b50*/  @!UPT UIADD3 URZ, URZ, URZ, URZ ;  /* 0x0000003f3f3ff290 */ /* 0x000fe4000fffe03f */
[----:B------:R-:W-:-:S05]  /*6b60*/  @P0 BRA `(.L_x_1871) ;  /* 0x000007c000000947 */ /* 0x000fca0003800000 */
[----:B------:R-:W-:Y:S01]  /*6b70*/  SEL R0, R70, R69, !P1 ;  /* 0x0000004546007207 */ /* 0x000fe20004800000 */
[----:B------:R-:W1:Y:S01]  /*6b80*/  LDS.128 R16, [R118+0xa080] ;  /* 0x00a0800076107984 */ /* 0x000e620000000c00 */
[----:B------:R-:W-:Y:S02]  /*6b90*/  ISETP.GE.AND P0, PT, R140, c[0x0][0x27c], PT ;  /* 0x00009f008c007a0c */ /* 0x000fe40003f06270 */
[----:B------:R-:W-:Y:S04]  /*6ba0*/  SHF.R.S32.HI R2, RZ, 0x1f, R0 ;  /* 0x0000001fff027819 */ /* 0x000fe80000011400 */
[----:B------:R-:W-:Y:S04]  /*6bb0*/  LEA.HI R0, R2, R0, RZ, 0x4 ;  /* 0x0000000002007211 */ /* 0x000fe800078f20ff */
[----:B------:R-:W-:Y:S03]  /*6bc0*/  LEA.HI.SX32 R0, R0, R68, 0x1c ;  /* 0x0000004400007211 */ /* 0x000fe600078fe2ff */
[----:B------:R-:W-:Y:S01]  /*6bd0*/  @!P0 HADD2.F32 R8, -RZ, R8.H0_H0 ;  /* 0x20000008ff088230 */ /* 0x000fe20000004100 */
[----:B------:R-:W-:Y:S01]  /*6be0*/  SHF.R.S32.HI R2, RZ, 0x1f, R0 ;  /* 0x0000001fff027819 */ /* 0x000fe20000011400 */
[----:B------:R-:W-:Y:S01]  /*6bf0*/  IMAD.SHL.U32 R72, R0, 0x8, RZ ;  /* 0x0000000800487824 */ /* 0x000fe200078e00ff */
[--C-:B------:R-:W-:Y:S02]  /*6c00*/  @!P0 SHF.R.U64 R40, R40, 0x10, R41.reuse ;  /* 0x0000001028288819 */ /* 0x100fe40000001229 */
[----:B------:R-:W-:Y:S02]  /*6c10*/  LEA.HI R2, R2, R0, RZ, 0x3 ;  /* 0x0000000002027211 */ /* 0x000fe400078f18ff */
[----:B------:R-:W-:Y:S02]  /*6c20*/  @!P0 SHF.R.U32.HI R41, RZ, 0x10, R41 ;  /* 0x00000010ff298819 */ /* 0x000fe40000011629 */
[----:B------:R-:W-:Y:S02]  /*6c30*/  SHF.R.S32.HI R0, RZ, 0x3, R2 ;  /* 0x00000003ff007819 */ /* 0x000fe40000011402 */
[----:B------:R-:W-:Y:S03]  /*6c40*/  LOP3.LUT R2, R242, 0x38, R72, 0xf8, !PT ;  /* 0x00000038f2027812 */ /* 0x000fe600078ef848 */
[----:B------:R-:W-:Y:S01]  /*6c50*/  IMAD R0, R0, 0xc00, R6 ;  /* 0x00000c0000007824 */ /* 0x000fe200078e0206 */
[----:B------:R-:W-:Y:S05]  /*6c60*/  LOP3.LUT R2, R2, R156, RZ, 0x3c, !PT ;  /* 0x0000009c02027212 */ /* 0x000fea00078e3cff */
[----:B------:R-:W-:Y:S05]  /*6c70*/  IMAD.IADD R0, R0, 0x1, R2 ;  /* 0x0000000100007824 */ /* 0x000fea00078e0202 */
[----:B------:R-:W-:Y:S01]  /*6c80*/  SHF.L.U32 R44, R0, 0x1, RZ ;  /* 0x00000001002c7819 */ /* 0x000fe200000006ff */
[----:B------:R-:W-:Y:S01]  /*6c90*/  @!P0 HADD2.F32 R0, -RZ, R7.H0_H0 ;  /* 0x20000007ff008230 */ /* 0x000fe20000004100 */
[----:B-1----:R-:W-:Y:S04]  /*6ca0*/  @!P0 MOV R3, R16 ;  /* 0x0000001000038202 */ /* 0x002fe80000000f00 */
[----:B------:R-:W1:Y:S01]  /*6cb0*/  LDS.128 R44, [R44+0xa080] ;  /* 0x00a080002c2c7984 */ /* 0x000e620000000c00 */
[----:B------:R-:W-:Y:S01]  /*6cc0*/  @!P0 HADD2.F32 R2, -RZ, R3.H0_H0 ;  /* 0x20000003ff028230 */ /* 0x000fe20000004100 */
[----:B-1----:R-:W-:Y:S05]  /*6cd0*/  @!P0 IMAD.MOV.U32 R39, RZ, RZ, R44 ;  /* 0x000000ffff278224 */ /* 0x002fea00078e002c */
[--C-:B------:R-:W-:Y:S05]  /*6ce0*/  @!P0 HADD2.F32 R5, -RZ, R39.reuse.H0_H0 ;  /* 0x20000027ff058230 */ /* 0x100fea0000004100 */
[CC--:B------:R-:W-:Y:S02]  /*6cf0*/  @!P0 FMUL.FTZ R73, R5.reuse, R0.reuse ;  /* 0x0000000005498220 */ /* 0x0c0fe40000410000 */
[C---:B------:R-:W-:Y:S02]  /*6d00*/  @!P0 FMUL.FTZ R0, R2.reuse, R0 ;  /* 0x0000000002008220 */ /* 0x040fe40000410000 */
[-C--:B------:R-:W-:Y:S01]  /*6d10*/  @!P0 FFMA.FTZ R73, R2, R8.reuse, -R73 ;  /* 0x0000000802498223 */ /* 0x080fe20000010849 */
[----:B------:R-:W-:Y:S01]  /*6d20*/  @!P0 SHF.R.U64 R2, R12, 0x10, R13 ;  /* 0x000000100c028819 */ /* 0x000fe2000000120d */
[----:B------:R-:W-:Y:S01]  /*6d30*/  @!P0 FFMA.FTZ R0, R5, R8, R0 ;  /* 0x0000000805008223 */ /* 0x000fe20000010000 */
[----:B------:R-:W-:Y:S01]  /*6d40*/  @!P0 HADD2.F32 R12, -RZ, R39.H1_H1 ;  /* 0x30000027ff0c8230 */ /* 0x000fe20000004100 */
[----:B------:R-:W-:Y:S01]  /*6d50*/  @!P0 IMAD.MOV.U32 R39, RZ, RZ, R45 ;  /* 0x000000ffff278224 */ /* 0x000fe200078e002d */
[----:B------:R-:W-:Y:S01]  /*6d60*/  @!P0 SHF.R.U32.HI R8, RZ, 0x10, R13 ;  /* 0x00000010ff088819 */ /* 0x000fe2000001160d */
[----:B------:R-:W-:Y:S02]  /*6d70*/  @!P0 HADD2.F32 R5, -RZ, R2.H0_H0 ;  /* 0x20000002ff058230 */ /* 0x000fe40000004100 */
[----:B------:R-:W-:Y:S02]  /*6d80*/  @!P0 HADD2.F32 R13, -RZ, R40.H0_H0 ;  /* 0x20000028ff0d8230 */ /* 0x000fe40000004100 */
[----:B------:R-:W-:Y:S01]  /*6d90*/  @!P0 HADD2.F32 R2, -RZ, R3.H1_H1 ;  /* 0x30000003ff028230 */ /* 0x000fe20000004100 */
[----:B------:R-:W-:Y:S01]  /*6da0*/  @!P0 FMUL.FTZ R3, R12, R5 ;  /* 0x000000050c038220 */ /* 0x000fe20000410000 */
[----:B------:R-:W-:Y:S03]  /*6db0*/  @!P0 HADD2.F32 R8, -RZ, R8.H0_H0 ;  /* 0x20000008ff088230 */ /* 0x000fe60000004100 */
[C---:B------:R-:W-:Y:S02]  /*6dc0*/  @!P0 FFMA.FTZ R3, R2.reuse, R13, -R3 ;  /* 0x0000000d02038223 */ /* 0x040fe40000010803 */
[----:B------:R-:W-:Y:S03]  /*6dd0*/  @!P0 FMUL.FTZ R2, R2, R5 ;  /* 0x0000000502028220 */ /* 0x000fe60000410000 */
[----:B------:R-:W-:Y:S01]  /*6de0*/  @!P0 F2FP.PACK_AB R73, R3, R73 ;  /* 0x000000490349823e */ /* 0x000fe200000000ff */
[----:B------:R-:W-:Y:S01]  /*6df0*/  @!P0 FFMA.FTZ R2, R12, R13, R2 ;  /* 0x0000000d0c028223 */ /* 0x000fe20000010002 */
[----:B------:R-:W-:Y:S01]  /*6e00*/  @!P0 HADD2.F32 R3, -RZ, R7.H1_H1 ;  /* 0x30000007ff038230 */ /* 0x000fe20000004100 */
[----:B------:R-:W-:Y:S01]  /*6e10*/  @!P0 MOV R7, R17 ;  /* 0x0000001100078202 */ /* 0x000fe20000000f00 */
[----:B------:R-:W-:Y:S01]  /*6e20*/  @!P0 HADD2.F32 R12, -RZ, R39.H0_H0 ;  /* 0x20000027ff0c8230 */ /* 0x000fe20000004100 */
[----:B------:R-:W-:Y:S01]  /*6e30*/  @!P0 MOV R16, R73 ;  /* 0x0000004900108202 */ /* 0x000fe20000000f00 */
[----:B------:R-:W-:Y:S01]  /*6e40*/  @!P0 HADD2.F32 R13, -RZ, R9.H1_H1 ;  /* 0x30000009ff0d8230 */ /* 0x000fe20000004100 */
[----:B------:R-:W-:Y:S01]  /*6e50*/  @!P0 F2FP.PACK_AB R0, R2, R0 ;  /* 0x000000000200823e */ /* 0x000fe200000000ff */
[----:B------:R-:W-:Y:S01]  /*6e60*/  @!P0 HADD2.F32 R5, -RZ, R7.H0_H0 ;  /* 0x20000007ff058230 */ /* 0x000fe20000004100 */
[CC--:B------:R-:W-:Y:S01]  /*6e70*/  @!P0 FMUL.FTZ R40, R12.reuse, R3.reuse ;  /* 0x000000030c288220 */ /* 0x0c0fe20000410000 */
[----:B------:R-:W-:Y:S02]  /*6e80*/  @!P0 HADD2.F32 R39, -RZ, R39.H1_H1 ;  /* 0x30000027ff278230 */ /* 0x000fe40000004100 */
[----:B------:R-:W-:Y:S02]  /*6e90*/  @!P0 IMAD.MOV.U32 R44, RZ, RZ, R0 ;  /* 0x000000ffff2c8224 */ /* 0x000fe400078e0000 */
[C---:B------:R-:W-:Y:S02]  /*6ea0*/  @!P0 FMUL.FTZ R3, R5.reuse, R3 ;  /* 0x0000000305038220 */ /* 0x040fe40000410000 */
[-C--:B------:R-:W-:Y:S01]  /*6eb0*/  @!P0 FFMA.FTZ R40, R5, R13.reuse, -R40 ;  /* 0x0000000d05288223 */ /* 0x080fe20000010828 */
[----:B------:R-:W-:Y:S01]  /*6ec0*/  @!P0 HADD2.F32 R5, -RZ, R7.H1_H1 ;  /* 0x30000007ff058230 */ /* 0x000fe20000004100 */
[----:B------:R-:W-:Y:S01]  /*6ed0*/  @!P0 FFMA.FTZ R3, R12, R13, R3 ;  /* 0x0000000d0c038223 */ /* 0x000fe20000010003 */
[----:B------:R-:W-:Y:S01]  /*6ee0*/  @!P0 HADD2.F32 R12, -RZ, R41.H0_H0 ;  /* 0x20000029ff0c8230 */ /* 0x000fe20000004100 */
[----:B------:R-:W-:Y:S01]  /*6ef0*/  @!P0 FMUL.FTZ R7, R39, R8 ;  /* 0x0000000827078220 */ /* 0x000fe20000410000 */
[----:B------:R-:W-:Y:S03]  /*6f00*/  @!P0 HADD2.F32 R13, -RZ, R10.H1_H1 ;  /* 0x3000000aff0d8230 */ /* 0x000fe60000004100 */
[C---:B------:R-:W-:Y:S02]  /*6f10*/  @!P0 FFMA.FTZ R7, R5.reuse, R12, -R7 ;  /* 0x0000000c05078223 */ /* 0x040fe40000010807 */
[----:B------:R-:W-:Y:S03]  /*6f20*/  @!P0 FMUL.FTZ R5, R5, R8 ;  /* 0x0000000805058220 */ /* 0x000fe60000410000 */
[----:B------:R-:W-:Y:S01]  /*6f30*/  @!P0 F2FP.PACK_AB R7, R7, R40 ;  /* 0x000000280707823e */ /* 0x000fe200000000ff */
[----:B------:R-:W-:Y:S02]  /*6f40*/  @!P0 IMAD.MOV.U32 R40, RZ, RZ, R46 ;  /* 0x000000ffff288224 */ /* 0x000fe400078e002e */
[----:B------:R-:W-:Y:S02]  /*6f50*/  @!P0 FFMA.FTZ R5, R39, R12, R5 ;  /* 0x0000000c27058223 */ /* 0x000fe40000010005 */
[----:B------:R-:W-:Y:S01]  /*6f60*/  @!P0 IMAD.MOV.U32 R17, RZ, RZ, R7 ;  /* 0x000000ffff118224 */ /* 0x000fe200078e0007 */
[----:B------:R-:W-:Y:S01]  /*6f70*/  @!P0 HADD2.F32 R7, -RZ, R9.H0_H0 ;  /* 0x20000009ff078230 */ /* 0x000fe20000004100 */
[----:B------:R-:W-:Y:S01]  /*6f80*/  @!P0 MOV R9, R18 ;  /* 0x0000001200098202 */ /* 0x000fe20000000f00 */
[--C-:B------:R-:W-:Y:S01]  /*6f90*/  @!P0 HADD2.F32 R12, -RZ, R40.reuse.H0_H0 ;  /* 0x20000028ff0c8230 */ /* 0x100fe20000004100 */
[----:B------:R-:W-:Y:S03]  /*6fa0*/  @!P0 F2FP.PACK_AB R3, R5, R3 ;  /* 0x000000030503823e */ /* 0x000fe600000000ff */
[--C-:B------:R-:W-:Y:S01]  /*6fb0*/  @!P0 HADD2.F32 R8, -RZ, R9.reuse.H0_H0 ;  /* 0x20000009ff088230 */ /* 0x100fe20000004100 */
[----:B------:R-:W-:Y:S01]  /*6fc0*/  @!P0 MOV R45, R3 ;  /* 0x00000003002d8202 */ /* 0x000fe20000000f00 */
[-C--:B------:R-:W-:Y:S01]  /*6fd0*/  @!P0 FMUL.FTZ R39, R12, R7.reuse ;  /* 0x000000070c278220 */ /* 0x080fe20000410000 */
[----:B------:R-:W-:Y:S02]  /*6fe0*/  @!P0 HADD2.F32 R9, -RZ, R9.H1_H1 ;  /* 0x30000009ff098230 */ /* 0x000fe40000004100 */
[C---:B------:R-:W-:Y:S02]  /*6ff0*/  @!P0 FMUL.FTZ R7, R8.reuse, R7 ;  /* 0x0000000708078220 */ /* 0x040fe40000410000 */
[-C--:B------:R-:W-:Y:S01]  /*7000*/  @!P0 FFMA.FTZ R73, R8, R13.reuse, -R39 ;  /* 0x0000000d08498223 */ /* 0x080fe20000010827 */
[----:B------:R-:W-:Y:S01]  /*7010*/  @!P0 SHF.R.U64 R8, R14, 0x10, R15 ;  /* 0x000000100e088819 */ /* 0x000fe2000000120f */
[----:B------:R-:W-:Y:S01]  /*7020*/  @!P0 FFMA.FTZ R7, R12, R13, R7 ;  /* 0x0000000d0c078223 */ /* 0x000fe20000010007 */
[----:B------:R-:W-:Y:S01]  /*7030*/  @!P0 SHF.R.U64 R13, R42, 0x10, R43 ;  /* 0x000000102a0d8819 */ /* 0x000fe2000000122b */
[----:B------:R-:W-:Y:S01]  /*7040*/  @!P0 HADD2.F32 R12, -RZ, R40.H1_H1 ;  /* 0x30000028ff0c8230 */ /* 0x000fe20000004100 */
[----:B------:R-:W-:Y:S01]  /*7050*/  @!P0 SHF.R.U32.HI R14, RZ, 0x10, R15 ;  /* 0x00000010ff0e8819 */ /* 0x000fe2000001160f */
[----:B------:R-:W-:Y:S01]  /*7060*/  @!P0 HADD2.F32 R8, -RZ, R8.H0_H0 ;  /* 0x20000008ff088230 */ /* 0x000fe20000004100 */
[----:B------:R-:W-:Y:S01]  /*7070*/  @!P0 SHF.R.U32.HI R42, RZ, 0x10, R43 ;  /* 0x00000010ff2a8819 */ /* 0x000fe2000001162b */
[----:B------:R-:W-:Y:S01]  /*7080*/  @!P0 HADD2.F32 R13, -RZ, R13.H0_H0 ;  /* 0x2000000dff0d8230 */ /* 0x000fe20000004100 */
[----:B------:R-:W-:Y:S02]  /*7090*/  @!P0 IMAD.MOV.U32 R39, RZ, RZ, R47 ;  /* 0x000000ffff278224 */ /* 0x000fe400078e002f */
[CC--:B------:R-:W-:Y:S02]  /*70a0*/  @!P0 FMUL.FTZ R15, R12.reuse, R8.reuse ;  /* 0x000000080c0f8220 */ /* 0x0c0fe40000410000 */
[C---:B------:R-:W-:Y:S02]  /*70b0*/  @!P0 FMUL.FTZ R8, R9.reuse, R8 ;  /* 0x0000000809088220 */ /* 0x040fe40000410000 */
[-C--:B------:R-:W-:Y:S01]  /*70c0*/  @!P0 FFMA.FTZ R43, R9, R13.reuse, -R15 ;  /* 0x0000000d092b8223 */ /* 0x080fe2000001080f */
[----:B------:R-:W-:Y:S01]  /*70d0*/  @!P0 HADD2.F32 R9, -RZ, R10.H0_H0 ;  /* 0x2000000aff098230 */ /* 0x000fe20000004100 */
[----:B------:R-:W-:Y:S01]  /*70e0*/  @!P0 FFMA.FTZ R8, R12, R13, R8 ;  /* 0x0000000d0c088223 */ /* 0x000fe20000010008 */
[----:B------:R-:W-:Y:S01]  /*70f0*/  @!P0 MOV R12, R19 ;  /* 0x00000013000c8202 */ /* 0x000fe20000000f00 */
[--C-:B------:R-:W-:Y:S01]  /*7100*/  @!P0 HADD2.F32 R13, -RZ, R39.reuse.H0_H0 ;  /* 0x20000027ff0d8230 */ /* 0x100fe20000004100 */
[----:B------:R-:W-:Y:S01]  /*7110*/  @!P0 F2FP.PACK_AB R2, R43, R73 ;  /* 0x000000492b02823e */ /* 0x000fe200000000ff */
[----:B------:R-:W-:Y:S01]  /*7120*/  @!P0 HADD2.F32 R15, -RZ, R60.H0_H0 ;  /* 0x2000003cff0f8230 */ /* 0x000fe20000004100 */
[----:B------:R-:W-:Y:S01]  /*7130*/  @!P0 F2FP.PACK_AB R7, R8, R7 ;  /* 0x000000070807823e */ /* 0x000fe200000000ff */
[--C-:B------:R-:W-:Y:S01]  /*7140*/  @!P0 HADD2.F32 R10, -RZ, R12.reuse.H0_H0 ;  /* 0x2000000cff0a8230 */ /* 0x100fe20000004100 */
[C---:B------:R-:W-:Y:S01]  /*7150*/  @!P0 FMUL.FTZ R40, R13.reuse, R9 ;  /* 0x000000090d288220 */ /* 0x040fe20000410000 */
[----:B------:R-:W-:Y:S01]  /*7160*/  @!P0 HADD2.F32 R12, -RZ, R12.H1_H1 ;  /* 0x3000000cff0c8230 */ /* 0x000fe20000004100 */
[----:B------:R-:W-:Y:S02]  /*7170*/  @!P0 IMAD.MOV.U32 R18, RZ, RZ, R2 ;  /* 0x000000ffff128224 */ /* 0x000fe400078e0002 */
[C---:B------:R-:W-:Y:S02]  /*7180*/  @!P0 FFMA.FTZ R40, R10.reuse, R15, -R40 ;  /* 0x0000000f0a288223 */ /* 0x040fe40000010828 */
[----:B------:R-:W-:Y:S01]  /*7190*/  @!P0 FMUL.FTZ R9, R10, R9 ;  /* 0x000000090a098220 */ /* 0x000fe20000410000 */
[----:B------:R-:W-:Y:S01]  /*71a0*/  @!P0 HADD2.F32 R10, -RZ, R14.H0_H0 ;  /* 0x2000000eff0a8230 */ /* 0x000fe20000004100 */
[----:B------:R-:W-:Y:S01]  /*71b0*/  @!P0 IMAD.MOV.U32 R46, RZ, RZ, R7 ;  /* 0x000000ffff2e8224 */ /* 0x000fe200078e0007 */
[----:B------:R-:W-:Y:S01]  /*71c0*/  @!P0 HADD2.F32 R14, -RZ, R39.H1_H1 ;  /* 0x30000027ff0e8230 */ /* 0x000fe20000004100 */
[----:B------:R-:W-:Y:S01]  /*71d0*/  @!P0 FFMA.FTZ R9, R13, R15, R9 ;  /* 0x0000000f0d098223 */ /* 0x000fe20000010009 */
[----:B------:R-:W-:Y:S03]  /*71e0*/  @!P0 HADD2.F32 R13, -RZ, R42.H0_H0 ;  /* 0x2000002aff0d8230 */ /* 0x000fe60000004100 */
[-C--:B------:R-:W-:Y:S02]  /*71f0*/  @!P0 FMUL.FTZ R15, R14, R10.reuse ;  /* 0x0000000a0e0f8220 */ /* 0x080fe40000410000 */
[C---:B------:R-:W-:Y:S02]  /*7200*/  @!P0 FMUL.FTZ R10, R12.reuse, R10 ;  /* 0x0000000a0c0a8220 */ /* 0x040fe40000410000 */
[-C--:B------:R-:W-:Y:S01]  /*7210*/  @!P0 FFMA.FTZ R41, R12, R13.reuse, -R15 ;  /* 0x0000000d0c298223 */ /* 0x080fe2000001080f */
[-C--:B------:R-:W-:Y:S01]  /*7220*/  IADD3 R12, P4, P3, R80, R76.reuse, R99 ;  /* 0x0000004c500c7210 */ /* 0x080fe20007b9e063 */
[----:B------:R-:W-:Y:S03]  /*7230*/  @!P0 FFMA.FTZ R10, R14, R13, R10 ;  /* 0x0000000d0e0a8223 */ /* 0x000fe6000001000a */
[----:B------:R-:W-:Y:S02]  /*7240*/  IADD3.X R15, R82, R77, R101, P4, P3 ;  /* 0x0000004d520f7210 */ /* 0x000fe400027e6465 */
[----:B------:R-:W-:Y:S02]  /*7250*/  LEA R14, P3, R12, c[0x0][0x1c8], 0x1 ;  /* 0x000072000c0e7a11 */ /* 0x000fe400078608ff */
[----:B------:R-:W-:Y:S02]  /*7260*/  @!P0 F2FP.PACK_AB R9, R10, R9 ;  /* 0x000000090a09823e */ /* 0x000fe400000000ff */
[----:B------:R-:W-:Y:S02]  /*7270*/  LEA.HI.X R15, R12, c[0x0][0x1cc], R15, 0x1, P3 ;  /* 0x000073000c0f7a11 */ /* 0x000fe400018f0c0f */
[----:B------:R-:W-:Y:S02]  /*7280*/  ISETP.GE.AND P3, PT, R72, c[0x0][0x1d4], PT ;  /* 0x0000750048007a0c */ /* 0x000fe40003f66270 */
[----:B------:R-:W-:Y:S11]  /*7290*/  @!P0 MOV R47, R9 ;  /* 0x00000009002f8202 */ /* 0x000ff60000000f00 */
[--C-:B------:R-:W-:Y:S02]  /*72a0*/  @!P3 SHF.R.S32.HI R12, RZ, 0x1f, R72.reuse ;  /* 0x0000001fff0cb819 */ /* 0x100fe40000011448 */
[----:B------:R-:W-:Y:S04]  /*72b0*/  @!P3 IADD3 R13, P5, P4, R80, R76, R72 ;  /* 0x0000004c500db210 */ /* 0x000fe80007cbe048 */
[----:B------:R-:W-:Y:S02]  /*72c0*/  @!P3 IADD3.X R39, R82, R77, R12, P5, P4 ;  /* 0x0000004d5227b210 */ /* 0x000fe40002fe840c */
[C---:B------:R-:W-:Y:S04]  /*72d0*/  @!P3 LEA R12, P4, R13.reuse, c[0x0][0x1c8], 0x1 ;  /* 0x000072000d0cba11 */ /* 0x040fe800078808ff */
[----:B------:R-:W-:Y:S02]  /*72e0*/  @!P3 LEA.HI.X R13, R13, c[0x0][0x1cc], R39, 0x1, P4 ;  /* 0x000073000d0dba11 */ /* 0x000fe400020f0c27 */
[----:B------:R-:W-:Y:S04]  /*72f0*/  @!P0 F2FP.PACK_AB R39, R41, R40 ;  /* 0x000000282927823e */ /* 0x000fe800000000ff */
[----:B------:R-:W-:Y:S05]  /*7300*/  @!P0 MOV R19, R39 ;  /* 0x0000002700138202 */ /* 0x000fea0000000f00 */
[----:B------:R1:W-:Y:S08]  /*7310*/  STG.E.128 [R14.64], R16 ;  /* 0x000000100e007986 */ /* 0x0003f0000c101d0c */
[----:B------:R1:W-:Y:S02]  /*7320*/  @!P3 STG.E.128 [R12.64], R44 ;  /* 0x0000002c0c00b986 */ /* 0x0003e4000c101d0c */
.L_x_1871:
[----:B------:R-:W-:Y:S05]  /*7330*/  BSYNC B0 ;  /* 0x0000000000007941 */ /* 0x000fea0003800000 */
.L_x_1870:
[----:B------:R-:W-:Y:S11]  /*7340*/  ISETP.GE.AND P0, PT, R144, c[0x0][0x1d4], PT ;  /* 0x0000750090007a0c */ /* 0x000ff60003f06270 */
[----:B------:R-:W-:Y:S02]  /*7350*/  @!UPT UIADD3 URZ, URZ, URZ, URZ ;  /* 0x0000003f3f3ff290 */ /* 0x000fe4000fffe03f */
[----:B------:R-:W-:-:S05]  /*7360*/  @P0 BRA `(.L_x_1869) ;  /* 0x000007c000000947 */ /* 0x000fca0003800000 */
[----:B------:R-:W-:Y:S01]  /*7370*/  SEL R0, R70, R69, !P2 ;  /* 0x0000004546007207 */ /* 0x000fe20005000000 */
[----:B-1----:R-:W1:Y:S01]  /*7380*/  LDS.128 R16, [R116+0xa080] ;  /* 0x00a0800074107984 */ /* 0x002e620000000c00 */
[----:B------:R-:W-:Y:S02]  /*7390*/  ISETP.GE.AND P0, PT, R144, c[0x0][0x27c], PT ;  /* 0x00009f0090007a0c */ /* 0x000fe40003f06270 */
[----:B------:R-:W-:Y:S04]  /*73a0*/  SHF.R.S32.HI R2, RZ, 0x1f, R0 ;  /* 0x0000001fff027819 */ /* 0x000fe80000011400 */
[----:B------:R-:W-:Y:S04]  /*73b0*/  LEA.HI R0, R2, R0, RZ, 0x4 ;  /* 0x0000000002007211 */ /* 0x000fe800078f20ff */
[----:B------:R-:W-:Y:S03]  /*73c0*/  LEA.HI.SX32 R0, R0, R67, 0x1c ;  /* 0x0000004300007211 */ /* 0x000fe600078fe2ff */
[----:B------:R-:W-:Y:S01]  /*73d0*/  @!P0 SHF.R.U64 R7, R20, 0x10, R21 ;  /* 0x0000001014078819 */ /* 0x000fe20000001215 */
[----:B------:R-:W-:Y:S01]  /*73e0*/  @!P0 HADD2.F32 R10, -RZ, R60.H1_H1 ;  /* 0x3000003cff0a8230 */ /* 0x000fe20000004100 */
[----:B------:R-:W-:Y:S01]  /*73f0*/  IMAD.SHL.U32 R39, R0, 0x8, RZ ;  /* 0x0000000800277824 */ /* 0x000fe200078e00ff */
[----:B------:R-:W-:Y:S02]  /*7400*/  SHF.R.S32.HI R2, RZ, 0x1f, R0 ;  /* 0x0000001fff027819 */ /* 0x000fe40000011400 */
[--C-:B------:R-:W-:Y:S01]  /*7410*/  @!P0 SHF.R.U64 R13, R48, 0x10, R49.reuse ;  /* 0x00000010300d8819 */ /* 0x100fe20000001231 */
[----:B------:R-:W-:Y:S01]  /*7420*/  @!P0 HADD2.F32 R7, -RZ, R7.H0_H0 ;  /* 0x20000007ff078230 */ /* 0x000fe20000004100 */
[----:B------:R-:W-:Y:S02]  /*7430*/  LEA.HI R2, R2, R0, RZ, 0x3 ;  /* 0x0000000002027211 */ /* 0x000fe400078f18ff */
[----:B------:R-:W-:Y:S02]  /*7440*/  @!P0 SHF.R.U32.HI R14, RZ, 0x10, R49 ;  /* 0x00000010ff0e8819 */ /* 0x000fe40000011631 */
[----:B------:R-:W-:Y:S02]  /*7450*/  SHF.R.S32.HI R0, RZ, 0x3, R2 ;  /* 0x00000003ff007819 */ /* 0x000fe40000011402 */
[----:B------:R-:W-:Y:S02]  /*7460*/  LOP3.LUT R2, R242, 0x38, R39, 0xf8, !PT ;  /* 0x00000038f2027812 */ /* 0x000fe400078ef827 */
[----:B------:R-:W-:Y:S01]  /*7470*/  @!P0 SHF.R.U32.HI R8, RZ, 0x10, R21 ;  /* 0x00000010ff088819 */ /* 0x000fe20000011615 */
[----:B------:R-:W-:Y:S01]  /*7480*/  IMAD R0, R0, 0xc00, R6 ;  /* 0x00000c0000007824 */ /* 0x000fe200078e0206 */
[----:B------:R-:W-:Y:S02]  /*7490*/  LOP3.LUT R2, R2, R156, RZ, 0x3c, !PT ;  /* 0x0000009c02027212 */ /* 0x000fe400078e3cff */
[----:B------:R-:W-:Y:S01]  /*74a0*/  @!P0 SHF.R.U32.HI R21, RZ, 0x10, R51 ;  /* 0x00000010ff158819 */ /* 0x000fe20000011633 */
[----:B------:R-:W-:Y:S02]  /*74b0*/  @!P0 HADD2.F32 R8, -RZ, R8.H0_H0 ;  /* 0x20000008ff088230 */ /* 0x000fe40000004100 */
[----:B------:R-:W-:Y:S01]  /*74c0*/  IMAD.IADD R0, R0, 0x1, R2 ;  /* 0x0000000100007824 */ /* 0x000fe200078e0202 */
[----:B------:R-:W-:Y:S02]  /*74d0*/  @!P0 HADD2.F32 R2, -RZ, R32.H0_H0 ;  /* 0x20000020ff028230 */ /* 0x000fe40000004100 */
[----:B------:R-:W-:Y:S01]  /*74e0*/  @!P0 HADD2.F32 R21, -RZ, R21.H0_H0 ;  /* 0x20000015ff158230 */ /* 0x000fe20000004100 */
[----:B-1----:R-:W-:Y:S01]  /*74f0*/  @!P0 IMAD.MOV.U32 R3, RZ, RZ, R16 ;  /* 0x000000ffff038224 */ /* 0x002fe200078e0010 */
[----:B------:R-:W-:Y:S04]  /*7500*/  SHF.L.U32 R0, R0, 0x1, RZ ;  /* 0x0000000100007819 */ /* 0x000fe800000006ff */
[--C-:B------:R-:W-:Y:S01]  /*7510*/  @!P0 HADD2.F32 R5, -RZ, R3.reuse.H0_H0 ;  /* 0x20000003ff058230 */ /* 0x100fe20000004100 */
[----:B------:R1:W2:Y:S01]  /*7520*/  LDS.128 R40, [R0+0xa080] ;  /* 0x00a0800000287984 */ /* 0x0002a20000000c00 */
[----:B------:R-:W-:Y:S03]  /*7530*/  @!P0 HADD2.F32 R3, -RZ, R3.H1_H1 ;  /* 0x30000003ff038230 */ /* 0x000fe60000004100 */
[----:B-1----:R-:W-:Y:S02]  /*7540*/  @!P0 FMUL.FTZ R0, R5, R2 ;  /* 0x0000000205008220 */ /* 0x002fe40000410000 */
[----:B--2---:R-:W-:Y:S01]  /*7550*/  @!P0 IMAD.MOV.U32 R20, RZ, RZ, R43 ;  /* 0x000000ffff148224 */ /* 0x004fe200078e002b */
[----:B------:R-:W-:Y:S05]  /*7560*/  @!P0 MOV R12, R40 ;  /* 0x00000028000c8202 */ /* 0x000fea0000000f00 */
[--C-:B------:R-:W-:Y:S02]  /*7570*/  @!P0 HADD2.F32 R9, -RZ, R12.reuse.H0_H0 ;  /* 0x2000000cff098230 */ /* 0x100fe40000004100 */
[----:B------:R-:W-:Y:S03]  /*7580*/  @!P0 HADD2.F32 R12, -RZ, R12.H1_H1 ;  /* 0x3000000cff0c8230 */ /* 0x000fe60000004100 */
[C---:B------:R-:W-:Y:S02]  /*7590*/  @!P0 FMUL.FTZ R2, R9.reuse, R2 ;  /* 0x0000000209028220 */ /* 0x040fe40000410000 */
[-C--:B------:R-:W-:Y:S01]  /*75a0*/  @!P0 FFMA.FTZ R0, R9, R10.reuse, R0 ;  /* 0x0000000a09008223 */ /* 0x080fe20000010000 */
[----:B------:R-:W-:Y:S01]  /*75b0*/  @!P0 HADD2.F32 R9, -RZ, R13.H0_H0 ;  /* 0x2000000dff098230 */ /* 0x000fe20000004100 */
[----:B------:R-:W-:Y:S02]  /*75c0*/  @!P0 IMAD.MOV.U32 R13, RZ, RZ, R41 ;  /* 0x000000ffff0d8224 */ /* 0x000fe400078e0029 */
[----:B------:R-:W-:Y:S02]  /*75d0*/  @!P0 FFMA.FTZ R45, R5, R10, -R2 ;  /* 0x0000000a052d8223 */ /* 0x000fe40000010802 */
[CC--:B------:R-:W-:Y:S01]  /*75e0*/  @!P0 FMUL.FTZ R2, R3.reuse, R7.reuse ;  /* 0x0000000703028220 */ /* 0x0c0fe20000410000 */
[--C-:B------:R-:W-:Y:S01]  /*75f0*/  @!P0 HADD2.F32 R10, -RZ, R13.reuse.H0_H0 ;  /* 0x2000000dff0a8230 */ /* 0x100fe20000004100 */
[C---:B------:R-:W-:Y:S01]  /*7600*/  @!P0 FMUL.FTZ R15, R12.reuse, R7 ;  /* 0x000000070c0f8220 */ /* 0x040fe20000410000 */
[----:B------:R-:W-:Y:S01]  /*7610*/  @!P0 MOV R7, R17 ;  /* 0x0000001100078202 */ /* 0x000fe20000000f00 */
[-C--:B------:R-:W-:Y:S01]  /*7620*/  @!P0 FFMA.FTZ R2, R12, R9.reuse, R2 ;  /* 0x000000090c028223 */ /* 0x080fe20000010002 */
[----:B------:R-:W-:Y:S01]  /*7630*/  @!P0 HADD2.F32 R12, -RZ, R13.H1_H1 ;  /* 0x3000000dff0c8230 */ /* 0x000fe20000004100 */
[----:B------:R-:W-:Y:S01]  /*7640*/  @!P0 FFMA.FTZ R44, R3, R9, -R15 ;  /* 0x00000009032c8223 */ /* 0x000fe2000001080f */
[----:B------:R-:W-:Y:S02]  /*7650*/  @!P0 HADD2.F32 R3, -RZ, R32.H1_H1 ;  /* 0x30000020ff038230 */ /* 0x000fe40000004100 */
[--C-:B------:R-:W-:Y:S01]  /*7660*/  @!P0 HADD2.F32 R5, -RZ, R7.reuse.H0_H0 ;  /* 0x20000007ff058230 */ /* 0x100fe20000004100 */
[----:B------:R-:W-:Y:S01]  /*7670*/  @!P0 F2FP.PACK_AB R0, R2, R0 ;  /* 0x000000000200823e */ /* 0x000fe200000000ff */
[----:B------:R-:W-:Y:S01]  /*7680*/  @!P0 HADD2.F32 R7, -RZ, R7.H1_H1 ;  /* 0x30000007ff078230 */ /* 0x000fe20000004100 */
[-C--:B------:R-:W-:Y:S01]  /*7690*/  @!P0 FMUL.FTZ R15, R10, R3.reuse ;  /* 0x000000030a0f8220 */ /* 0x080fe20000410000 */
[----:B------:R-:W-:Y:S01]  /*76a0*/  @!P0 HADD2.F32 R13, -RZ, R14.H0_H0 ;  /* 0x2000000eff0d8230 */ /* 0x000fe20000004100 */
[----:B------:R-:W-:Y:S01]  /*76b0*/  @!P0 FMUL.FTZ R14, R12, R8 ;  /* 0x000000080c0e8220 */ /* 0x000fe20000410000 */
[----:B------:R-:W-:Y:S01]  /*76c0*/  @!P0 HADD2.F32 R9, -RZ, R61.H0_H0 ;  /* 0x2000003dff098230 */ /* 0x000fe20000004100 */
[----:B------:R-:W-:Y:S01]  /*76d0*/  @!P0 FMUL.FTZ R3, R5, R3 ;  /* 0x0000000305038220 */ /* 0x000fe20000410000 */
[----:B------:R-:W-:Y:S01]  /*76e0*/  @!P0 F2FP.PACK_AB R44, R44, R45 ;  /* 0x0000002d2c2c823e */ /* 0x000fe200000000ff */
[----:B------:R-:W-:Y:S02]  /*76f0*/  @!P0 FFMA.FTZ R32, R7, R13, -R14 ;  /* 0x0000000d07208223 */ /* 0x000fe4000001080e */
[----:B------:R-:W-:Y:S02]  /*7700*/  @!P0 IMAD.MOV.U32 R14, RZ, RZ, R42 ;  /* 0x000000ffff0e8224 */ /* 0x000fe400078e002a */
[-C--:B------:R-:W-:Y:S01]  /*7710*/  @!P0 FFMA.FTZ R49, R5, R9.reuse, -R15 ;  /* 0x0000000905318223 */ /* 0x080fe2000001080f */
[----:B------:R-:W-:Y:S01]  /*7720*/  @!P0 HADD2.F32 R15, -RZ, R62.H0_H0 ;  /* 0x2000003eff0f8230 */ /* 0x000fe20000004100 */
[----:B------:R-:W-:Y:S01]  /*7730*/  @!P0 FFMA.FTZ R3, R10, R9, R3 ;  /* 0x000000090a038223 */ /* 0x000fe20000010003 */
[----:B------:R-:W-:Y:S01]  /*7740*/  @!P0 MOV R9, R18 ;  /* 0x0000001200098202 */ /* 0x000fe20000000f00 */
[----:B------:R-:W-:Y:S01]  /*7750*/  @!P0 FMUL.FTZ R5, R7, R8 ;  /* 0x0000000807058220 */ /* 0x000fe20000410000 */
[----:B------:R-:W-:Y:S01]  /*7760*/  @!P0 HADD2.F32 R7, -RZ, R33.H0_H0 ;  /* 0x20000021ff078230 */ /* 0x000fe20000004100 */
[----:B------:R-:W-:Y:S01]  /*7770*/  @!P0 IMAD.MOV.U32 R16, RZ, RZ, R44 ;  /* 0x000000ffff108224 */ /* 0x000fe200078e002c */
[--C-:B------:R-:W-:Y:S01]  /*7780*/  @!P0 HADD2.F32 R10, -RZ, R14.reuse.H0_H0 ;  /* 0x2000000eff0a8230 */ /* 0x100fe20000004100 */
[----:B------:R-:W-:Y:S01]  /*7790*/  @!P0 FFMA.FTZ R5, R12, R13, R5 ;  /* 0x0000000d0c058223 */ /* 0x000fe20000010005 */
[----:B------:R-:W-:Y:S01]  /*77a0*/  @!P0 HADD2.F32 R8, -RZ, R9.H0_H0 ;  /* 0x20000009ff088230 */ /* 0x000fe20000004100 */
[----:B------:R-:W-:Y:S01]  /*77b0*/  @!P0 IMAD.MOV.U32 R40, RZ, RZ, R0 ;  /* 0x000000ffff288224 */ /* 0x000fe200078e0000 */
[----:B------:R-:W-:Y:S01]  /*77c0*/  @!P0 HADD2.F32 R12, -RZ, R61.H1_H1 ;  /* 0x3000003dff0c8230 */ /* 0x000fe20000004100 */
[----:B------:R-:W-:Y:S01]  /*77d0*/  @!P0 FMUL.FTZ R13, R10, R7 ;  /* 0x000000070a0d8220 */ /* 0x000fe20000410000 */
[----:B------:R-:W-:Y:S01]  /*77e0*/  @!P0 F2FP.PACK_AB R3, R5, R3 ;  /* 0x000000030503823e */ /* 0x000fe200000000ff */
[C---:B------:R-:W-:Y:S01]  /*77f0*/  @!P0 FMUL.FTZ R7, R8.reuse, R7 ;  /* 0x0000000708078220 */ /* 0x040fe20000410000 */
[----:B------:R-:W-:Y:S01]  /*7800*/  @!P0 HADD2.F32 R9, -RZ, R9.H1_H1 ;  /* 0x30000009ff098230 */ /* 0x000fe20000004100 */
[-C--:B------:R-:W-:Y:S01]  /*7810*/  @!P0 FFMA.FTZ R48, R8, R12.reuse, -R13 ;  /* 0x0000000c08308223 */ /* 0x080fe2000001080d */
[----:B------:R-:W-:Y:S01]  /*7820*/  @!P0 SHF.R.U64 R8, R22, 0x10, R23 ;  /* 0x0000001016088819 */ /* 0x000fe20000001217 */
[----:B------:R-:W-:Y:S01]  /*7830*/  @!P0 FFMA.FTZ R7, R10, R12, R7 ;  /* 0x0000000c0a078223 */ /* 0x000fe20000010007 */
[----:B------:R-:W-:Y:S01]  /*7840*/  @!P0 SHF.R.U64 R12, R50, 0x10, R51 ;  /* 0x00000010320c8819 */ /* 0x000fe20000001233 */
[----:B------:R-:W-:Y:S01]  /*7850*/  @!P0 HADD2.F32 R10, -RZ, R14.H1_H1 ;  /* 0x3000000eff0a8230 */ /* 0x000fe20000004100 */
[----:B------:R-:W-:Y:S01]  /*7860*/  @!P0 SHF.R.U32.HI R13, RZ, 0x10, R23 ;  /* 0x00000010ff0d8819 */ /* 0x000fe20000011617 */
[----:B------:R-:W-:Y:S01]  /*7870*/  @!P0 HADD2.F32 R8, -RZ, R8.H0_H0 ;  /* 0x20000008ff088230 */ /* 0x000fe20000004100 */
[----:B------:R-:W-:Y:S01]  /*7880*/  @!P0 MOV R41, R3 ;  /* 0x0000000300298202 */ /* 0x000fe20000000f00 */
[----:B------:R-:W-:Y:S02]  /*7890*/  @!P0 HADD2.F32 R12, -RZ, R12.H0_H0 ;  /* 0x2000000cff0c8230 */ /* 0x000fe40000004100 */
[----:B------:R-:W-:Y:S01]  /*78a0*/  @!P0 HADD2.F32 R13, -RZ, R13.H0_H0 ;  /* 0x2000000dff0d8230 */ /* 0x000fe20000004100 */
[-C--:B------:R-:W-:Y:S02]  /*78b0*/  @!P0 FMUL.FTZ R14, R10, R8.reuse ;  /* 0x000000080a0e8220 */ /* 0x080fe40000410000 */
[C---:B------:R-:W-:Y:S02]  /*78c0*/  @!P0 FMUL.FTZ R8, R9.reuse, R8 ;  /* 0x0000000809088220 */ /* 0x040fe40000410000 */
[-C--:B------:R-:W-:Y:S01]  /*78d0*/  @!P0 FFMA.FTZ R47, R9, R12.reuse, -R14 ;  /* 0x0000000c092f8223 */ /* 0x080fe2000001080e */
[----:B------:R-:W-:Y:S01]  /*78e0*/  @!P0 HADD2.F32 R9, -RZ, R33.H1_H1 ;  /* 0x30000021ff098230 */ /* 0x000fe20000004100 */
[----:B------:R-:W-:Y:S01]  /*78f0*/  @!P0 F2FP.PACK_AB R33, R32, R49 ;  /* 0x000000312021823e */ /* 0x000fe200000000ff */
[----:B------:R-:W-:Y:S01]  /*7900*/  @!P0 FFMA.FTZ R8, R10, R12, R8 ;  /* 0x0000000c0a088223 */ /* 0x000fe20000010008 */
[----:B------:R-:W-:Y:S01]  /*7910*/  @!P0 MOV R12, R19 ;  /* 0x00000013000c8202 */ /* 0x000fe20000000f00 */
[--C-:B------:R-:W-:Y:S01]  /*7920*/  @!P0 HADD2.F32 R14, -RZ, R20.reuse.H0_H0 ;  /* 0x20000014ff0e8230 */ /* 0x100fe20000004100 */
[----:B------:R-:W-:Y:S01]  /*7930*/  @!P0 MOV R17, R33 ;  /* 0x0000002100118202 */ /* 0x000fe20000000f00 */
[----:B------:R-:W-:Y:S01]  /*7940*/  @!P0 HADD2.F32 R20, -RZ, R20.H1_H1 ;  /* 0x30000014ff148230 */ /* 0x000fe20000004100 */
[----:B------:R-:W-:Y:S01]  /*7950*/  @!P0 F2FP.PACK_AB R7, R8, R7 ;  /* 0x000000070807823e */ /* 0x000fe200000000ff */
[--C-:B------:R-:W-:Y:S01]  /*7960*/  @!P0 HADD2.F32 R10, -RZ, R12.reuse.H0_H0 ;  /* 0x2000000cff0a8230 */ /* 0x100fe20000004100 */
[----:B------:R-:W-:Y:S03]  /*7970*/  @!P0 FMUL.FTZ R22, R14, R9 ;  /* 0x000000090e168220 */ /* 0x000fe60000410000 */
[----:B------:R-:W-:Y:S02]  /*7980*/  @!P0 IMAD.MOV.U32 R42, RZ, RZ, R7 ;  /* 0x000000ffff2a8224 */ /* 0x000fe400078e0007 */
[C---:B------:R-:W-:Y:S02]  /*7990*/  @!P0 FFMA.FTZ R46, R10.reuse, R15, -R22 ;  /* 0x0000000f0a2e8223 */ /* 0x040fe40000010816 */
[----:B------:R-:W-:Y:S01]  /*79a0*/  @!P0 FMUL.FTZ R9, R10, R9 ;  /* 0x000000090a098220 */ /* 0x000fe20000410000 */
[----:B------:R-:W-:Y:S01]  /*79b0*/  @!P0 HADD2.F32 R10, -RZ, R12.H1_H1 ;  /* 0x3000000cff0a8230 */ /* 0x000fe20000004100 */
[----:B------:R-:W-:Y:S02]  /*79c0*/  @!P0 FMUL.FTZ R12, R20, R13 ;  /* 0x0000000d140c8220 */ /* 0x000fe40000410000 */
[----:B------:R-:W-:Y:S02]  /*79d0*/  @!P0 FFMA.FTZ R9, R14, R15, R9 ;  /* 0x0000000f0e098223 */ /* 0x000fe40000010009 */
[----:B------:R-:W-:Y:S01]  /*79e0*/  @!P0 FFMA.FTZ R45, R10, R21, -R12 ;  /* 0x000000150a2d8223 */ /* 0x000fe2000001080c */
[----:B------:R-:W-:Y:S01]  /*79f0*/  IADD3 R12, P4, P3, R80, R76, R98 ;  /* 0x0000004c500c7210 */ /* 0x000fe20007b9e062 */
[----:B------:R-:W-:Y:S03]  /*7a00*/  @!P0 FMUL.FTZ R10, R10, R13 ;  /* 0x0000000d0a0a8220 */ /* 0x000fe60000410000 */
[----:B------:R-:W-:Y:S01]  /*7a10*/  IADD3.X R13, R82, R77, R100, P4, P3 ;  /* 0x0000004d520d7210 */ /* 0x000fe200027e6464 */
[----:B------:R-:W-:Y:S01]  /*7a20*/  @!P0 FFMA.FTZ R10, R20, R21, R10 ;  /* 0x00000015140a8223 */ /* 0x000fe2000001000a */
[C---:B------:R-:W-:Y:S02]  /*7a30*/  LEA R22, P3, R12.reuse, c[0x0][0x1c8], 0x1 ;  /* 0x000072000c167a11 */ /* 0x040fe400078608ff */
[----:B------:R-:W-:Y:S02]  /*7a40*/  @!P0 F2FP.PACK_AB R14, R45, R46 ;  /* 0x0000002e2d0e823e */ /* 0x000fe400000000ff */
[----:B------:R-:W-:Y:S02]  /*7a50*/  LEA.HI.X R23, R12, c[0x0][0x1cc], R13, 0x1, P3 ;  /* 0x000073000c177a11 */ /* 0x000fe400018f0c0d */
[----:B------:R-:W-:Y:S02]  /*7a60*/  ISETP.GE.AND P3, PT, R39, c[0x0][0x1d4], PT ;  /* 0x0000750027007a0c */ /* 0x000fe40003f66270 */
[----:B------:R-:W-:Y:S02]  /*7a70*/  @!P0 MOV R19, R14 ;  /* 0x0000000e00138202 */ /* 0x000fe40000000f00 */
[----:B------:R-:W-:Y:S04]  /*7a80*/  @!P0 F2FP.PACK_AB R9, R10, R9 ;  /* 0x000000090a09823e */ /* 0x000fe800000000ff */
[----:B------:R-:W-:Y:S05]  /*7a90*/  @!P0 MOV R43, R9 ;  /* 0x00000009002b8202 */ /* 0x000fea0000000f00 */
[--C-:B------:R-:W-:Y:S02]  /*7aa0*/  @!P3 SHF.R.S32.HI R12, RZ, 0x1f, R39.reuse ;  /* 0x0000001fff0cb819 */ /* 0x100fe40000011427 */
[----:B------:R-:W-:Y:S04]  /*7ab0*/  @!P3 IADD3 R13, P5, P4, R80, R76, R39 ;  /* 0x0000004c500db210 */ /* 0x000fe80007cbe027 */
[----:B------:R-:W-:Y:S02]  /*7ac0*/  @!P3 IADD3.X R32, R82, R77, R12, P5, P4 ;  /* 0x0000004d5220b210 */ /* 0x000fe40002fe840c */
[C---:B------:R-:W-:Y:S04]  /*7ad0*/  @!P3 LEA R12, P4, R13.reuse, c[0x0][0x1c8], 0x1 ;  /* 0x000072000d0cba11 */ /* 0x040fe800078808ff */
[----:B------:R-:W-:Y:S02]  /*7ae0*/  @!P3 LEA.HI.X R13, R13, c[0x0][0x1cc], R32, 0x1, P4 ;  /* 0x000073000d0dba11 */ /* 0x000fe400020f0c20 */
[----:B------:R-:W-:Y:S05]  /*7af0*/  @!P0 F2FP.PACK_AB R32, R47, R48 ;  /* 0x000000302f20823e */ /* 0x000fea00000000ff */
[----:B------:R-:W-:Y:S05]  /*7b00*/  @!P0 IMAD.MOV.U32 R18, RZ, RZ, R32 ;  /* 0x000000ffff128224 */ /* 0x000fea00078e0020 */
[----:B------:R1:W-:Y:S08]  /*7b10*/  STG.E.128 [R22.64], R16 ;  /* 0x0000001016007986 */ /* 0x0003f0000c101d0c */
[----:B------:R1:W-:Y:S02]  /*7b20*/  @!P3 STG.E.128 [R12.64], R40 ;  /* 0x000000280c00b986 */ /* 0x0003e4000c101d0c */
.L_x_1869:
[----:B------:R-:W-:Y:S05]  /*7b30*/  BSYNC B1 ;  /* 0x0000000000017941 */ /* 0x000fea0003800000 */
.L_x_1868:
[----:B------:R-:W-:Y:S04]  /*7b40*/  IADD3 R60, P0, R150, R74, RZ ;  /* 0x0000004a963c7210 */ /* 0x000fe80007f1e0ff */
[----:B------:R-:W-:Y:S01]  /*7b50*/  IADD3.X R61, R78, R119, RZ, P0, !PT ;  /* 0x000000774e3d7210 */ /* 0x000fe200007fe4ff */
[----:B------:R-:W-:-:S05]  /*7b60*/  @P6 BRA `(.L_x_1857) ;  /* 0x000012e000006947 */ /* 0x000fca0003800000 */
[----:B------:R-:W-:Y:S01]  /*7b70*/  ISETP.GE.AND P0, PT, R140, c[0x0][0x1d4], PT ;  /* 0x000075008c007a0c */ /* 0x000fe20003f06270 */
[----:B------:R-:W-:Y:S01]  /*7b80*/  @!UPT UIADD3 URZ, URZ, URZ, URZ ;  /* 0x0000003f3f3ff290 */ /* 0x000fe2000fffe03f */
[----:B------:R-:W-:Y:S11]  /*7b90*/  BSSY B0, `(.L_x_1872) ;  /* 0x000007f000007945 */ /* 0x000ff60003800000 */
[----:B------:R-:W-:-:S05]  /*7ba0*/  @P0 BRA `(.L_x_1873) ;  /* 0x000007d000000947 */ /* 0x000fca0003800000 */
[----:B------:R-:W-:Y:S01]  /*7bb0*/  SEL R0, R70, R69, !P1 ;  /* 0x0000004546007207 */ /* 0x000fe20004800000 */
[----:B-1----:R-:W1:Y:S01]  /*7bc0*/  LDS.128 R16, [R117+0xa080] ;  /* 0x00a0800075107984 */ /* 0x002e620000000c00 */
[----:B------:R-:W-:Y:S02]  /*7bd0*/  IADD3 R5, P3, P0, R80, R60, R99 ;  /* 0x0000003c50057210 */ /* 0x000fe4000787e063 */
[----:B------:R-:W-:Y:S02]  /*7be0*/  SHF.R.S32.HI R2, RZ, 0x1f, R0 ;  /* 0x0000001fff027819 */ /* 0x000fe40000011400 */
[-C--:B------:R-:W-:Y:S02]  /*7bf0*/  IADD3.X R8, R82, R61.reuse, R101, P3, P0 ;  /* 0x0000003d52087210 */ /* 0x080fe40001fe0465 */
[----:B------:R-:W-:Y:S04]  /*7c00*/  LEA.HI R0, R2, R0, RZ, 0x4 ;  /* 0x0000000002007211 */ /* 0x000fe800078f20ff */
[----:B------:R-:W-:Y:S05]  /*7c10*/  LEA.HI.SX32 R0, R0, R68, 0x1c ;  /* 0x0000004400007211 */ /* 0x000fea00078fe2ff */
[----:B------:R-:W-:Y:S05]  /*7c20*/  IMAD.SHL.U32 R3, R0, 0x8, RZ ;  /* 0x0000000800037824 */ /* 0x000fea00078e00ff */
[----:B------:R-:W-:Y:S11]  /*7c30*/  ISETP.GE.AND P3, PT, R3, c[0x0][0x1d4], PT ;  /* 0x0000750003007a0c */ /* 0x000ff60003f66270 */
[----:B------:R-:W-:Y:S02]  /*7c40*/  @!UPT UIADD3 URZ, URZ, URZ, URZ ;  /* 0x0000003f3f3ff290 */ /* 0x000fe4000fffe03f */
[--C-:B------:R-:W-:Y:S02]  /*7c50*/  @!P3 IADD3 R2, P4, P0, R80, R60, R3.reuse ;  /* 0x0000003c5002b210 */ /* 0x100fe4000789e003 */
[----:B------:R-:W-:Y:S04]  /*7c60*/  @!P3 SHF.R.S32.HI R7, RZ, 0x1f, R3 ;  /* 0x0000001fff07b819 */ /* 0x000fe80000011403 */
[----:B------:R-:W-:Y:S02]  /*7c70*/  @!P3 IADD3.X R7, R82, R61, R7, P4, P0 ;  /* 0x0000003d5207b210 */ /* 0x000fe400027e0407 */
[C---:B------:R-:W-:Y:S04]  /*7c80*/  LEA R48, P0, R5.reuse, c[0x0][0x1c8], 0x1 ;  /* 0x0000720005307a11 */ /* 0x040fe800078008ff */
[----:B------:R-:W-:Y:S02]  /*7c90*/  LEA.HI.X R49, R5, c[0x0][0x1cc], R8, 0x1, P0 ;  /* 0x0000730005317a11 */ /* 0x000fe400000f0c08 */
[C---:B------:R-:W-:Y:S04]  /*7ca0*/  @!P3 LEA R46, P0, R2.reuse, c[0x0][0x1c8], 0x1 ;  /* 0x00007200022eba11 */ /* 0x040fe800078008ff */
[----:B------:R-:W-:Y:S02]  /*7cb0*/  @!P3 LEA.HI.X R47, R2, c[0x0][0x1cc], R7, 0x1, P0 ;  /* 0x00007300022fba11 */ /* 0x000fe400000f0c07 */
[----:B------:R-:W-:Y:S02]  /*7cc0*/  SHF.R.S32.HI R2, RZ, 0x1f, R0 ;  /* 0x0000001fff027819 */ /* 0x000fe40000011400 */
[----:B------:R-:W-:Y:S02]  /*7cd0*/  ISETP.GE.AND P0, PT, R140, c[0x0][0x27c], PT ;  /* 0x00009f008c007a0c */ /* 0x000fe40003f06270 */
[----:B------:R-:W-:Y:S02]  /*7ce0*/  LEA.HI R0, R2, R0, RZ, 0x3 ;  /* 0x0000000002007211 */ /* 0x000fe400078f18ff */
[----:B------:R-:W-:Y:S02]  /*7cf0*/  LOP3.LUT R2, R241, 0x38, R3, 0xf8, !PT ;  /* 0x00000038f1027812 */ /* 0x000fe400078ef803 */
[----:B------:R-:W-:Y:S02]  /*7d00*/  SHF.R.S32.HI R0, RZ, 0x3, R0 ;  /* 0x00000003ff007819 */ /* 0x000fe40000011400 */
[----:B------:R-:W-:Y:S03]  /*7d10*/  LOP3.LUT R2, R2, R139, RZ, 0x3c, !PT ;  /* 0x0000008b02027212 */ /* 0x000fe600078e3cff */
[----:B------:R-:W-:Y:S02]  /*7d20*/  IMAD R0, R0, 0xc00, R11 ;  /* 0x00000c0000007824 */ /* 0x000fe400078e020b */
[----:B------:R-:W-:Y:S01]  /*7d30*/  @!P0 HADD2.F32 R12, -RZ, R62.H1_H1 ;  /* 0x3000003eff0c8230 */ /* 0x000fe20000004100 */
[----:B------:R-:W-:Y:S01]  /*7d40*/  @!P0 SHF.R.U64 R15, R52, 0x10, R53 ;  /* 0x00000010340f8819 */ /* 0x000fe20000001235 */
[----:B------:R-:W-:Y:S01]  /*7d50*/  IMAD.IADD R0, R0, 0x1, R2 ;  /* 0x0000000100007824 */ /* 0x000fe200078e0202 */
[----:B------:R-:W-:Y:S01]  /*7d60*/  @!P0 HADD2.F32 R2, -RZ, R34.H0_H0 ;  /* 0x20000022ff028230 */ /* 0x000fe20000004100 */
[----:B------:R-:W-:Y:S01]  /*7d70*/  @!P0 SHF.R.U64 R3, R24, 0x10, R25 ;  /* 0x0000001018038819 */ /* 0x000fe20000001219 */
[----:B------:R-:W-:Y:S01]  /*7d80*/  @!P0 HADD2.F32 R32, -RZ, R63.H1_H1 ;  /* 0x3000003fff208230 */ /* 0x000fe20000004100 */
[----:B------:R-:W-:Y:S01]  /*7d90*/  @!P0 SHF.R.U32.HI R22, RZ, 0x10, R53 ;  /* 0x00000010ff168819 */ /* 0x000fe20000011635 */
[----:B------:R-:W-:Y:S01]  /*7da0*/  @!P0 HADD2.F32 R15, -RZ, R15.H0_H0 ;  /* 0x2000000fff0f8230 */ /* 0x000fe20000004100 */
[----:B------:R-:W-:Y:S01]  /*7db0*/  SHF.L.U32 R0, R0, 0x1, RZ ;  /* 0x0000000100007819 */ /* 0x000fe200000006ff */
[----:B------:R-:W-:Y:S01]  /*7dc0*/  @!P0 HADD2.F32 R8, -RZ, R3.H0_H0 ;  /* 0x20000003ff088230 */ /* 0x000fe20000004100 */
[----:B------:R-:W-:Y:S01]  /*7dd0*/  @!P0 SHF.R.U32.HI R7, RZ, 0x10, R25 ;  /* 0x00000010ff078819 */ /* 0x000fe20000011619 */
[----:B------:R-:W-:Y:S01]  /*7de0*/  @!P0 HADD2.F32 R22, -RZ, R22.H0_H0 ;  /* 0x20000016ff168230 */ /* 0x000fe20000004100 */
[--C-:B------:R-:W-:Y:S01]  /*7df0*/  @!P0 SHF.R.U32.HI R10, RZ, 0x10, R27.reuse ;  /* 0x00000010ff0a8819 */ /* 0x100fe2000001161b */
[----:B------:R1:W2:Y:S01]  /*7e00*/  LDS.128 R40, [R0+0xa080] ;  /* 0x00a0800000287984 */ /* 0x0002a20000000c00 */
[----:B------:R-:W-:Y:S01]  /*7e10*/  @!P0 SHF.R.U64 R14, R26, 0x10, R27 ;  /* 0x000000101a0e8819 */ /* 0x000fe2000000121b */
[----:B------:R-:W-:Y:S01]  /*7e20*/  @!P0 HADD2.F32 R24, -RZ, R64.H0_H0 ;  /* 0x20000040ff188230 */ /* 0x000fe20000004100 */
[--C-:B------:R-:W-:Y:S02]  /*7e30*/  @!P0 SHF.R.U32.HI R23, RZ, 0x10, R55.reuse ;  /* 0x00000010ff178819 */ /* 0x100fe40000011637 */
[----:B------:R-:W-:Y:S01]  /*7e40*/  @!P0 SHF.R.U64 R26, R54, 0x10, R55 ;  /* 0x00000010361a8819 */ /* 0x000fe20000001237 */
[----:B------:R-:W-:Y:S04]  /*7e50*/  @!P0 HADD2.F32 R14, -RZ, R14.H0_H0 ;  /* 0x2000000eff0e8230 */ /* 0x000fe80000004100 */
[----:B------:R-:W-:Y:S01]  /*7e60*/  @!P0 HADD2.F32 R26, -RZ, R26.H0_H0 ;  /* 0x2000001aff1a8230 */ /* 0x000fe20000004100 */
[----:B-1----:R-:W-:Y:S05]  /*7e70*/  @!P0 IMAD.MOV.U32 R0, RZ, RZ, R16 ;  /* 0x000000ffff008224 */ /* 0x002fea00078e0010 */
[--C-:B------:R-:W-:Y:S02]  /*7e80*/  @!P0 HADD2.F32 R5, -RZ, R0.reuse.H0_H0 ;  /* 0x20000000ff058230 */ /* 0x100fe40000004100 */
[----:B------:R-:W-:Y:S03]  /*7e90*/  @!P0 HADD2.F32 R3, -RZ, R0.H1_H1 ;  /* 0x30000000ff038230 */ /* 0x000fe60000004100 */
[----:B------:R-:W-:Y:S01]  /*7ea0*/  @!P0 FMUL.FTZ R0, R5, R2 ;  /* 0x0000000205008220 */ /* 0x000fe20000410000 */
[----:B--2---:R-:W-:Y:S05]  /*7eb0*/  @!P0 MOV R13, R40 ;  /* 0x00000028000d8202 */ /* 0x004fea0000000f00 */
[--C-:B------:R-:W-:Y:S02]  /*7ec0*/  @!P0 HADD2.F32 R9, -RZ, R13.reuse.H0_H0 ;  /* 0x2000000dff098230 */ /* 0x100fe40000004100 */
[----:B------:R-:W-:Y:S03]  /*7ed0*/  @!P0 HADD2.F32 R13, -RZ, R13.H1_H1 ;  /* 0x3000000dff0d8230 */ /* 0x000fe60000004100 */
[C---:B------:R-:W-:Y:S02]  /*7ee0*/  @!P0 FMUL.FTZ R21, R9.reuse, R2 ;  /* 0x0000000209158220 */ /* 0x040fe40000410000 */
[-C--:B------:R-:W-:Y:S01]  /*7ef0*/  @!P0 FFMA.FTZ R0, R9, R12.reuse, R0 ;  /* 0x0000000c09008223 */ /* 0x080fe20000010000 */
[----:B------:R-:W-:Y:S01]  /*7f00*/  @!P0 HADD2.F32 R9, -RZ, R7.H0_H0 ;  /* 0x20000007ff098230 */ /* 0x000fe20000004100 */
[----:B------:R-:W-:Y:S01]  /*7f10*/  @!P0 FFMA.FTZ R53, R5, R12, -R21 ;  /* 0x0000000c05358223 */ /* 0x000fe20000010815 */
[----:B------:R-:W-:Y:S01]  /*7f20*/  @!P0 MOV R5, R17 ;  /* 0x0000001100058202 */ /* 0x000fe20000000f00 */
[----:B------:R-:W-:Y:S02]  /*7f30*/  @!P0 IMAD.MOV.U32 R12, RZ, RZ, R41 ;  /* 0x000000ffff0c8224 */ /* 0x000fe400078e0029 */
[-C--:B------:R-:W-:Y:S02]  /*7f40*/  @!P0 FMUL.FTZ R20, R13, R8.reuse ;  /* 0x000000080d148220 */ /* 0x080fe40000410000 */
[C---:B------:R-:W-:Y:S01]  /*7f50*/  @!P0 FMUL.FTZ R2, R3.reuse, R8 ;  /* 0x0000000803028220 */ /* 0x040fe20000410000 */
[----:B------:R-:W-:Y:S01]  /*7f60*/  @!P0 HADD2.F32 R8, -RZ, R5.H0_H0 ;  /* 0x20000005ff088230 */ /* 0x000fe20000004100 */
[-C--:B------:R-:W-:Y:S01]  /*7f70*/  @!P0 FFMA.FTZ R52, R3, R15.reuse, -R20 ;  /* 0x0000000f03348223 */ /* 0x080fe20000010814 */
[----:B------:R-:W-:Y:S01]  /*7f80*/  @!P0 HADD2.F32 R3, -RZ, R34.H1_H1 ;  /* 0x30000022ff038230 */ /* 0x000fe20000004100 */
[----:B------:R-:W-:Y:S01]  /*7f90*/  @!P0 FFMA.FTZ R2, R13, R15, R2 ;  /* 0x0000000f0d028223 */ /* 0x000fe20000010002 */
[--C-:B------:R-:W-:Y:S02]  /*7fa0*/  @!P0 HADD2.F32 R15, -RZ, R12.reuse.H0_H0 ;  /* 0x2000000cff0f8230 */ /* 0x100fe40000004100 */
[----:B------:R-:W-:Y:S02]  /*7fb0*/  @!P0 HADD2.F32 R20, -RZ, R63.H0_H0 ;  /* 0x2000003fff148230 */ /* 0x000fe40000004100 */
[----:B------:R-:W-:Y:S01]  /*7fc0*/  @!P0 HADD2.F32 R21, -RZ, R12.H1_H1 ;  /* 0x3000000cff158230 */ /* 0x000fe20000004100 */
[----:B------:R-:W-:Y:S01]  /*7fd0*/  @!P0 F2FP.PACK_AB R0, R2, R0 ;  /* 0x000000000200823e */ /* 0x000fe200000000ff */
[----:B------:R-:W-:Y:S01]  /*7fe0*/  @!P0 HADD2.F32 R7, -RZ, R5.H1_H1 ;  /* 0x30000005ff078230 */ /* 0x000fe20000004100 */
[----:B------:R-:W-:Y:S01]  /*7ff0*/  @!P0 FMUL.FTZ R5, R15, R3 ;  /* 0x000000030f058220 */ /* 0x000fe20000410000 */
[----:B------:R-:W-:Y:S01]  /*8000*/  @!P0 HADD2.F32 R34, -RZ, R23.H0_H0 ;  /* 0x20000017ff228230 */ /* 0x000fe20000004100 */
[-C--:B------:R-:W-:Y:S02]  /*8010*/  @!P0 FMUL.FTZ R12, R21, R9.reuse ;  /* 0x00000009150c8220 */ /* 0x080fe40000410000 */
[C---:B------:R-:W-:Y:S02]  /*8020*/  @!P0 FFMA.FTZ R51, R8.reuse, R20, -R5 ;  /* 0x0000001408338223 */ /* 0x040fe40000010805 */
[C---:B------:R-:W-:Y:S02]  /*8030*/  @!P0 FMUL.FTZ R5, R7.reuse, R9 ;  /* 0x0000000907058220 */ /* 0x040fe40000410000 */
[----:B------:R-:W-:Y:S02]  /*8040*/  @!P0 IMAD.MOV.U32 R9, RZ, RZ, R43 ;  /* 0x000000ffff098224 */ /* 0x000fe400078e002b */
[----:B------:R-:W-:Y:S01]  /*8050*/  @!P0 FMUL.FTZ R3, R8, R3 ;  /* 0x0000000308038220 */ /* 0x000fe20000410000 */
[----:B------:R-:W-:Y:S01]  /*8060*/  @!P0 MOV R8, R19 ;  /* 0x0000001300088202 */ /* 0x000fe20000000f00 */
[----:B------:R-:W-:Y:S01]  /*8070*/  @!P0 FFMA.FTZ R50, R7, R22, -R12 ;  /* 0x0000001607328223 */ /* 0x000fe2000001080c */
[----:B------:R-:W-:Y:S01]  /*8080*/  @!P0 HADD2.F32 R7, -RZ, R35.H0_H0 ;  /* 0x20000023ff078230 */ /* 0x000fe20000004100 */
[----:B------:R-:W-:Y:S01]  /*8090*/  @!P0 FFMA.FTZ R3, R15, R20, R3 ;  /* 0x000000140f038223 */ /* 0x000fe20000010003 */
[--C-:B------:R-:W-:Y:S01]  /*80a0*/  @!P0 HADD2.F32 R27, -RZ, R9.reuse.H0_H0 ;  /* 0x20000009ff1b8230 */ /* 0x100fe20000004100 */
[----:B------:R-:W-:Y:S01]  /*80b0*/  @!P0 FFMA.FTZ R5, R21, R22, R5 ;  /* 0x0000001615058223 */ /* 0x000fe20000010005 */
[----:B------:R-:W-:Y:S01]  /*80c0*/  @!P0 HADD2.F32 R12, -RZ, R10.H0_H0 ;  /* 0x2000000aff0c8230 */ /* 0x000fe20000004100 */
[----:B------:R-:W-:Y:S01]  /*80d0*/  @!P0 IMAD.MOV.U32 R40, RZ, RZ, R0 ;  /* 0x000000ffff288224 */ /* 0x000fe200078e0000 */
[--C-:B------:R-:W-:Y:S01]  /*80e0*/  @!P0 HADD2.F32 R10, -RZ, R8.reuse.H0_H0 ;  /* 0x20000008ff0a8230 */ /* 0x100fe20000004100 */
[----:B------:R-:W-:Y:S01]  /*80f0*/  @!P0 FMUL.FTZ R13, R27, R7 ;  /* 0x000000071b0d8220 */ /* 0x000fe20000410000 */
[----:B------:R-:W-:Y:S01]  /*8100*/  @!P0 HADD2.F32 R33, -RZ, R9.H1_H1 ;  /* 0x30000009ff218230 */ /* 0x000fe20000004100 */
[----:B------:R-:W-:Y:S01]  /*8110*/  @!P0 F2FP.PACK_AB R15, R50, R51 ;  /* 0x00000033320f823e */ /* 0x000fe200000000ff */
[----:B------:R-:W-:Y:S01]  /*8120*/  @!P0 HADD2.F32 R8, -RZ, R8.H1_H1 ;  /* 0x30000008ff088230 */ /* 0x000fe20000004100 */
[C---:B------:R-:W-:Y:S01]  /*8130*/  @!P0 FMUL.FTZ R9, R10.reuse, R7 ;  /* 0x000000070a098220 */ /* 0x040fe20000410000 */
[----:B------:R-:W-:Y:S01]  /*8140*/  @!P0 F2FP.PACK_AB R3, R5, R3 ;  /* 0x000000030503823e */ /* 0x000fe200000000ff */
[----:B------:R-:W-:Y:S01]  /*8150*/  @!P0 FMUL.FTZ R7, R33, R12 ;  /* 0x0000000c21078220 */ /* 0x000fe20000410000 */
[----:B------:R-:W-:Y:S01]  /*8160*/  @!P0 MOV R17, R15 ;  /* 0x0000000f00118202 */ /* 0x000fe20000000f00 */
[----:B------:R-:W-:Y:S01]  /*8170*/  @!P0 FFMA.FTZ R45, R10, R32, -R13 ;  /* 0x000000200a2d8223 */ /* 0x000fe2000001080d */
[----:B------:R-:W-:Y:S01]  /*8180*/  @!P0 MOV R41, R3 ;  /* 0x0000000300298202 */ /* 0x000fe20000000f00 */
[C---:B------:R-:W-:Y:S02]  /*8190*/  @!P0 FMUL.FTZ R10, R8.reuse, R12 ;  /* 0x0000000c080a8220 */ /* 0x040fe40000410000 */
[----:B------:R-:W-:Y:S02]  /*81a0*/  @!P0 IMAD.MOV.U32 R12, RZ, RZ, R42 ;  /* 0x000000ffff0c8224 */ /* 0x000fe400078e002a */
[----:B------:R-:W-:Y:S01]  /*81b0*/  @!P0 FFMA.FTZ R44, R8, R34, -R7 ;  /* 0x00000022082c8223 */ /* 0x000fe20000010807 */
[----:B------:R-:W-:Y:S01]  /*81c0*/  @!P0 MOV R8, R18 ;  /* 0x0000001200088202 */ /* 0x000fe20000000f00 */
[----:B------:R-:W-:Y:S02]  /*81d0*/  @!P0 HADD2.F32 R7, -RZ, R35.H1_H1 ;  /* 0x30000023ff078230 */ /* 0x000fe40000004100 */
[--C-:B------:R-:W-:Y:S02]  /*81e0*/  @!P0 HADD2.F32 R23, -RZ, R12.reuse.H0_H0 ;  /* 0x2000000cff178230 */ /* 0x100fe40000004100 */
[----:B------:R-:W-:Y:S02]  /*81f0*/  @!P0 HADD2.F32 R25, -RZ, R12.H1_H1 ;  /* 0x3000000cff198230 */ /* 0x000fe40000004100 */
[--C-:B------:R-:W-:Y:S02]  /*8200*/  @!P0 HADD2.F32 R13, -RZ, R8.reuse.H0_H0 ;  /* 0x20000008ff0d8230 */ /* 0x100fe40000004100 */
[----:B------:R-:W-:Y:S01]  /*8210*/  @!P0 HADD2.F32 R12, -RZ, R8.H1_H1 ;  /* 0x30000008ff0c8230 */ /* 0x000fe20000004100 */
[-C--:B------:R-:W-:Y:S02]  /*8220*/  @!P0 FMUL.FTZ R8, R23, R7.reuse ;  /* 0x0000000717088220 */ /* 0x080fe40000410000 */
[----:B------:R-:W-:Y:S02]  /*8230*/  @!P0 FMUL.FTZ R35, R25, R14 ;  /* 0x0000000e19238220 */ /* 0x000fe40000410000 */
[C---:B------:R-:W-:Y:S02]  /*8240*/  @!P0 FMUL.FTZ R7, R13.reuse, R7 ;  /* 0x000000070d078220 */ /* 0x040fe40000410000 */
[----:B------:R-:W-:Y:S01]  /*8250*/  @!P0 FFMA.FTZ R39, R13, R24, -R8 ;  /* 0x000000180d278223 */ /* 0x000fe20000010808 */
[----:B------:R-:W-:Y:S01]  /*8260*/  @!P0 F2FP.PACK_AB R13, R44, R45 ;  /* 0x0000002d2c0d823e */ /* 0x000fe200000000ff */
[C---:B------:R-:W-:Y:S02]  /*8270*/  @!P0 FFMA.FTZ R35, R12.reuse, R26, -R35 ;  /* 0x0000001a0c238223 */ /* 0x040fe40000010823 */
[----:B------:R-:W-:Y:S01]  /*8280*/  @!P0 FMUL.FTZ R8, R12, R14 ;  /* 0x0000000e0c088220 */ /* 0x000fe20000410000 */
[----:B------:R-:W-:Y:S01]  /*8290*/  @!P0 F2FP.PACK_AB R14, R52, R53 ;  /* 0x00000035340e823e */ /* 0x000fe200000000ff */
[----:B------:R-:W-:Y:S01]  /*82a0*/  @!P0 FFMA.FTZ R7, R23, R24, R7 ;  /* 0x0000001817078223 */ /* 0x000fe20000010007 */
[----:B------:R-:W-:Y:S01]  /*82b0*/  @!P0 F2FP.PACK_AB R12, R35, R39 ;  /* 0x00000027230c823e */ /* 0x000fe200000000ff */
[----:B------:R-:W-:Y:S01]  /*82c0*/  @!P0 FFMA.FTZ R8, R25, R26, R8 ;  /* 0x0000001a19088223 */ /* 0x000fe20000010008 */
[----:B------:R-:W-:Y:S01]  /*82d0*/  @!P0 MOV R19, R13 ;  /* 0x0000000d00138202 */ /* 0x000fe20000000f00 */
[----:B------:R-:W-:Y:S02]  /*82e0*/  @!P0 FFMA.FTZ R9, R27, R32, R9 ;  /* 0x000000201b098223 */ /* 0x000fe40000010009 */
[----:B------:R-:W-:Y:S01]  /*82f0*/  @!P0 FFMA.FTZ R10, R33, R34, R10 ;  /* 0x00000022210a8223 */ /* 0x000fe2000001000a */
[----:B------:R-:W-:Y:S01]  /*8300*/  @!P0 F2FP.PACK_AB R7, R8, R7 ;  /* 0x000000070807823e */ /* 0x000fe200000000ff */
[----:B------:R-:W-:Y:S02]  /*8310*/  @!P0 IMAD.MOV.U32 R16, RZ, RZ, R14 ;  /* 0x000000ffff108224 */ /* 0x000fe400078e000e */
[----:B------:R-:W-:Y:S01]  /*8320*/  @!P0 IMAD.MOV.U32 R18, RZ, RZ, R12 ;  /* 0x000000ffff128224 */ /* 0x000fe200078e000c */
[----:B------:R-:W-:Y:S01]  /*8330*/  @!P0 F2FP.PACK_AB R9, R10, R9 ;  /* 0x000000090a09823e */ /* 0x000fe200000000ff */
[----:B------:R-:W-:Y:S03]  /*8340*/  @!P0 IMAD.MOV.U32 R42, RZ, RZ, R7 ;  /* 0x000000ffff2a8224 */ /* 0x000fe600078e0007 */
[----:B------:R1:W-:Y:S01]  /*8350*/  STG.E.128 [R48.64], R16 ;  /* 0x0000001030007986 */ /* 0x0003e2000c101d0c */
[----:B------:R-:W-:Y:S07]  /*8360*/  @!P0 MOV R43, R9 ;  /* 0x00000009002b8202 */ /* 0x000fee0000000f00 */
[----:B------:R1:W-:Y:S02]  /*8370*/  @!P3 STG.E.128 [R46.64], R40 ;  /* 0x000000282e00b986 */ /* 0x0003e4000c101d0c */
.L_x_1873:
[----:B------:R-:W-:Y:S05]  /*8380*/  BSYNC B0 ;  /* 0x0000000000007941 */ /* 0x000fea0003800000 */
.L_x_1872:
[----:B------:R-:W-:Y:S11]  /*8390*/  ISETP.GE.AND P0, PT, R144, c[0x0][0x1d4], PT ;  /* 0x0000750090007a0c */ /* 0x000ff60003f06270 */
[----:B------:R-:W-:Y:S02]  /*83a0*/  @!UPT UIADD3 URZ, URZ, URZ, URZ ;  /* 0x0000003f3f3ff290 */ /* 0x000fe4000fffe03f */
[----:B------:R-:W-:-:S05]  /*83b0*/  @P0 BRA `(.L_x_1857) ;  /* 0x00000a9000000947 */ /* 0x000fca0003800000 */
[----:B------:R-:W-:Y:S01]  /*83c0*/  IADD3 R0, P3, P0, R80, R60, R98 ;  /* 0x0000003c50007210 */ /* 0x000fe2000787e062 */
[----:B-1----:R-:W1:Y:S03]  /*83d0*/  LDS.128 R16, [R115+0xa080] ;  /* 0x00a0800073107984 */ /* 0x002e660000000c00 */
[----:B------:R-:W-:Y:S02]  /*83e0*/  IADD3.X R2, R82, R61, R100, P3, P0 ;  /* 0x0000003d52027210 */ /* 0x000fe40001fe0464 */
[C---:B------:R-:W-:Y:S04]  /*83f0*/  LEA R44, P0, R0.reuse, c[0x0][0x1c8], 0x1 ;  /* 0x00007200002c7a11 */ /* 0x040fe800078008ff */
[----:B------:R-:W-:Y:S02]  /*8400*/  LEA.HI.X R45, R0, c[0x0][0x1cc], R2, 0x1, P0 ;  /* 0x00007300002d7a11 */ /* 0x000fe400000f0c02 */
[----:B------:R-:W-:Y:S02]  /*8410*/  SEL R0, R70, R69, !P2 ;  /* 0x0000004546007207 */ /* 0x000fe40005000000 */
[----:B------:R-:W-:Y:S02]  /*8420*/  ISETP.GE.AND P0, PT, R144, c[0x0][0x27c], PT ;  /* 0x00009f0090007a0c */ /* 0x000fe40003f06270 */
[----:B------:R-:W-:Y:S04]  /*8430*/  SHF.R.S32.HI R2, RZ, 0x1f, R0 ;  /* 0x0000001fff027819 */ /* 0x000fe80000011400 */
[----:B------:R-:W-:Y:S04]  /*8440*/  LEA.HI R0, R2, R0, RZ, 0x4 ;  /* 0x0000000002007211 */ /* 0x000fe800078f20ff */
[----:B------:R-:W-:Y:S03]  /*8450*/  LEA.HI.SX32 R0, R0, R67, 0x1c ;  /* 0x0000004300007211 */ /* 0x000fe600078fe2ff */
[----:B------:R-:W-:Y:S01]  /*8460*/  @!P0 SHF.R.U64 R3, R28, 0x10, R29 ;  /* 0x000000101c038819 */ /* 0x000fe2000000121d */
[----:B------:R-:W-:Y:S01]  /*8470*/  @!P0 HADD2.F32 R12, -RZ, R64.H1_H1 ;  /* 0x30000040ff0c8230 */ /* 0x000fe20000004100 */
[----:B------:R-:W-:Y:S01]  /*8480*/  SHF.R.S32.HI R2, RZ, 0x1f, R0 ;  /* 0x0000001fff027819 */ /* 0x000fe20000011400 */
[----:B------:R-:W-:Y:S01]  /*8490*/  @!P0 HADD2.F32 R28, -RZ, R65.H1_H1 ;  /* 0x30000041ff1c8230 */ /* 0x000fe20000004100 */
[----:B------:R-:W-:Y:S01]  /*84a0*/  SHF.L.U32 R39, R0, 0x3, RZ ;  /* 0x0000000300277819 */ /* 0x000fe200000006ff */
[----:B------:R-:W-:Y:S01]  /*84b0*/  @!P0 HADD2.F32 R8, -RZ, R3.H0_H0 ;  /* 0x20000003ff088230 */ /* 0x000fe20000004100 */
[----:B------:R-:W-:Y:S01]  /*84c0*/  LEA.HI R2, R2, R0, RZ, 0x3 ;  /* 0x0000000002027211 */ /* 0x000fe200078f18ff */
[----:B------:R-:W-:Y:S01]  /*84d0*/  @!P0 HADD2.F32 R24, -RZ, R66.H0_H0 ;  /* 0x20000042ff188230 */ /* 0x000fe20000004100 */
[----:B------:R-:W-:Y:S02]  /*84e0*/  @!P0 SHF.R.U64 R15, R56, 0x10, R57 ;  /* 0x00000010380f8819 */ /* 0x000fe40000001239 */
[----:B------:R-:W-:Y:S02]  /*84f0*/  SHF.R.S32.HI R0, RZ, 0x3, R2 ;  /* 0x00000003ff007819 */ /* 0x000fe40000011402 */
[----:B------:R-:W-:Y:S01]  /*8500*/  LOP3.LUT R2, R241, 0x38, R39, 0xf8, !PT ;  /* 0x00000038f1027812 */ /* 0x000fe200078ef827 */
[----:B------:R-:W-:Y:S01]  /*8510*/  @!P0 HADD2.F32 R15, -RZ, R15.H0_H0 ;  /* 0x2000000fff0f8230 */ /* 0x000fe20000004100 */
[----:B------:R-:W-:Y:S01]  /*8520*/  @!P0 SHF.R.U32.HI R10, RZ, 0x10, R31 ;  /* 0x00000010ff0a8819 */ /* 0x000fe2000001161f */
[----:B------:R-:W-:Y:S01]  /*8530*/  IMAD R0, R0, 0xc00, R11 ;  /* 0x00000c0000007824 */ /* 0x000fe200078e020b */
[----:B------:R-:W-:Y:S02]  /*8540*/  LOP3.LUT R2, R2, R139, RZ, 0x3c, !PT ;  /* 0x0000008b02027212 */ /* 0x000fe400078e3cff */
[----:B------:R-:W-:Y:S02]  /*8550*/  @!P0 SHF.R.U64 R14, R30, 0x10, R31 ;  /* 0x000000101e0e8819 */ /* 0x000fe4000000121f */
[----:B------:R-:W-:Y:S01]  /*8560*/  @!P0 SHF.R.U32.HI R7, RZ, 0x10, R29 ;  /* 0x00000010ff078819 */ /* 0x000fe2000001161d */
[----:B------:R-:W-:Y:S01]  /*8570*/  IMAD.IADD R0, R0, 0x1, R2 ;  /* 0x0000000100007824 */ /* 0x000fe200078e0202 */
[----:B------:R-:W-:Y:S01]  /*8580*/  @!P0 HADD2.F32 R2, -RZ, R36.H0_H0 ;  /* 0x20000024ff028230 */ /* 0x000fe20000004100 */
[----:B------:R-:W-:Y:S01]  /*8590*/  @!P0 SHF.R.U32.HI R22, RZ, 0x10, R57 ;  /* 0x00000010ff168819 */ /* 0x000fe20000011639 */
[----:B------:R-:W-:Y:S01]  /*85a0*/  @!P0 HADD2.F32 R14, -RZ, R14.H0_H0 ;  /* 0x2000000eff0e8230 */ /* 0x000fe20000004100 */
[--C-:B------:R-:W-:Y:S02]  /*85b0*/  @!P0 SHF.R.U32.HI R30, RZ, 0x10, R59.reuse ;  /* 0x00000010ff1e8819 */ /* 0x100fe4000001163b */
[----:B------:R-:W-:Y:S01]  /*85c0*/  SHF.L.U32 R0, R0, 0x1, RZ ;  /* 0x0000000100007819 */ /* 0x000fe200000006ff */
[----:B------:R-:W-:Y:S01]  /*85d0*/  @!P0 HADD2.F32 R22, -RZ, R22.H0_H0 ;  /* 0x20000016ff168230 */ /* 0x000fe20000004100 */
[----:B------:R-:W-:Y:S01]  /*85e0*/  @!P0 SHF.R.U64 R26, R58, 0x10, R59 ;  /* 0x000000103a1a8819 */ /* 0x000fe2000000123b */
[----:B------:R-:W-:Y:S02]  /*85f0*/  @!P0 HADD2.F32 R30, -RZ, R30.H0_H0 ;  /* 0x2000001eff1e8230 */ /* 0x000fe40000004100 */
[----:B------:R1:W2:Y:S02]  /*8600*/  LDS.128 R32, [R0+0xa080] ;  /* 0x00a0800000207984 */ /* 0x0002a40000000c00 */
        /* <DEDUP_REMOVED lines=23> */
[-C--:B------:R-:W-:Y:S01]  /*8780*/  @!P0 FMUL.FTZ R5, R15, R3.reuse ;  /* 0x000000030f058220 */ /* 0x080fe20000410000 */
[----:B------:R-:W-:Y:S01]  /*8790*/  @!P0 HADD2.F32 R21, -RZ, R12.H1_H1 ;  /* 0x3000000cff158230 */ /* 0x000fe20000004100 */
[----:B------:R-:W-:Y:S01]  /*87a0*/  @!P0 FMUL.FTZ R3, R8, R3 ;  /* 0x0000000308038220 */ /* 0x000fe20000410000 */
[----:B------:R-:W-:Y:S01]  /*87b0*/  @!P0 F2FP.PACK_AB R0, R2, R0 ;  /* 0x000000000200823e */ /* 0x000fe200000000ff */
[----:B------:R-:W-:Y:S01]  /*87c0*/  @!P0 FFMA.FTZ R43, R8, R20, -R5 ;  /* 0x00000014082b8223 */ /* 0x000fe20000010805 */
[----:B------:R-:W-:Y:S01]  /*87d0*/  @!P0 MOV R8, R19 ;  /* 0x0000001300088202 */ /* 0x000fe20000000f00 */
[-C--:B------:R-:W-:Y:S01]  /*87e0*/  @!P0 FMUL.FTZ R12, R21, R9.reuse ;  /* 0x00000009150c8220 */ /* 0x080fe20000410000 */
[----:B------:R-:W-:Y:S01]  /*87f0*/  @!P0 MOV R32, R0 ;  /* 0x0000000000208202 */ /* 0x000fe20000000f00 */
[C---:B------:R-:W-:Y:S02]  /*8800*/  @!P0 FMUL.FTZ R5, R7.reuse, R9 ;  /* 0x0000000907058220 */ /* 0x040fe40000410000 */
[----:B------:R-:W-:Y:S02]  /*8810*/  @!P0 IMAD.MOV.U32 R9, RZ, RZ, R35 ;  /* 0x000000ffff098224 */ /* 0x000fe400078e0023 */
[----:B------:R-:W-:Y:S01]  /*8820*/  @!P0 FFMA.FTZ R42, R7, R22, -R12 ;  /* 0x00000016072a8223 */ /* 0x000fe2000001080c */
[----:B------:R-:W-:Y:S01]  /*8830*/  @!P0 HADD2.F32 R7, -RZ, R37.H0_H0 ;  /* 0x20000025ff078230 */ /* 0x000fe20000004100 */
[----:B------:R-:W-:Y:S01]  /*8840*/  @!P0 FFMA.FTZ R3, R15, R20, R3 ;  /* 0x000000140f038223 */ /* 0x000fe20000010003 */
[--C-:B------:R-:W-:Y:S01]  /*8850*/  @!P0 HADD2.F32 R27, -RZ, R9.reuse.H0_H0 ;  /* 0x20000009ff1b8230 */ /* 0x100fe20000004100 */
[----:B------:R-:W-:Y:S01]  /*8860*/  @!P0 FFMA.FTZ R5, R21, R22, R5 ;  /* 0x0000001615058223 */ /* 0x000fe20000010005 */
[----:B------:R-:W-:Y:S01]  /*8870*/  @!P0 HADD2.F32 R12, -RZ, R10.H0_H0 ;  /* 0x2000000aff0c8230 */ /* 0x000fe20000004100 */
[----:B------:R-:W-:Y:S01]  /*8880*/  @!P0 F2FP.PACK_AB R15, R42, R43 ;  /* 0x0000002b2a0f823e */ /* 0x000fe200000000ff */
[--C-:B------:R-:W-:Y:S01]  /*8890*/  @!P0 HADD2.F32 R10, -RZ, R8.reuse.H0_H0 ;  /* 0x20000008ff0a8230 */ /* 0x100fe20000004100 */
[----:B------:R-:W-:Y:S01]  /*88a0*/  @!P0 FMUL.FTZ R13, R27, R7 ;  /* 0x000000071b0d8220 */ /* 0x000fe20000410000 */
[----:B------:R-:W-:Y:S01]  /*88b0*/  @!P0 HADD2.F32 R8, -RZ, R8.H1_H1 ;  /* 0x30000008ff088230 */ /* 0x000fe20000004100 */
[----:B------:R-:W-:Y:S01]  /*88c0*/  @!P0 MOV R17, R15 ;  /* 0x0000000f00118202 */ /* 0x000fe20000000f00 */
[----:B------:R-:W-:Y:S01]  /*88d0*/  @!P0 HADD2.F32 R29, -RZ, R9.H1_H1 ;  /* 0x30000009ff1d8230 */ /* 0x000fe20000004100 */
[C---:B------:R-:W-:Y:S01]  /*88e0*/  @!P0 FMUL.FTZ R9, R10.reuse, R7 ;  /* 0x000000070a098220 */ /* 0x040fe20000410000 */
[----:B------:R-:W-:Y:S01]  /*88f0*/  @!P0 F2FP.PACK_AB R3, R5, R3 ;  /* 0x000000030503823e */ /* 0x000fe200000000ff */
[----:B------:R-:W-:Y:S02]  /*8900*/  @!P0 FFMA.FTZ R41, R10, R28, -R13 ;  /* 0x0000001c0a298223 */ /* 0x000fe4000001080d */
[-C--:B------:R-:W-:Y:S02]  /*8910*/  @!P0 FMUL.FTZ R7, R29, R12.reuse ;  /* 0x0000000c1d078220 */ /* 0x080fe40000410000 */
[C---:B------:R-:W-:Y:S02]  /*8920*/  @!P0 FMUL.FTZ R10, R8.reuse, R12 ;  /* 0x0000000c080a8220 */ /* 0x040fe40000410000 */
[----:B------:R-:W-:Y:S02]  /*8930*/  @!P0 IMAD.MOV.U32 R12, RZ, RZ, R34 ;  /* 0x000000ffff0c8224 */ /* 0x000fe400078e0022 */
[----:B------:R-:W-:Y:S01]  /*8940*/  @!P0 FFMA.FTZ R40, R8, R30, -R7 ;  /* 0x0000001e08288223 */ /* 0x000fe20000010807 */
[----:B------:R-:W-:Y:S01]  /*8950*/  @!P0 MOV R8, R18 ;  /* 0x0000001200088202 */ /* 0x000fe20000000f00 */
[----:B------:R-:W-:Y:S01]  /*8960*/  @!P0 IMAD.MOV.U32 R33, RZ, RZ, R3 ;  /* 0x000000ffff218224 */ /* 0x000fe200078e0003 */
[----:B------:R-:W-:Y:S02]  /*8970*/  @!P0 HADD2.F32 R7, -RZ, R37.H1_H1 ;  /* 0x30000025ff078230 */ /* 0x000fe40000004100 */
[--C-:B------:R-:W-:Y:S02]  /*8980*/  @!P0 HADD2.F32 R23, -RZ, R12.reuse.H0_H0 ;  /* 0x2000000cff178230 */ /* 0x100fe40000004100 */
[----:B------:R-:W-:Y:S02]  /*8990*/  @!P0 HADD2.F32 R25, -RZ, R12.H1_H1 ;  /* 0x3000000cff198230 */ /* 0x000fe40000004100 */
[--C-:B------:R-:W-:Y:S02]  /*89a0*/  @!P0 HADD2.F32 R13, -RZ, R8.reuse.H0_H0 ;  /* 0x20000008ff0d8230 */ /* 0x100fe40000004100 */
[----:B------:R-:W-:Y:S01]  /*89b0*/  @!P0 HADD2.F32 R12, -RZ, R8.H1_H1 ;  /* 0x30000008ff0c8230 */ /* 0x000fe20000004100 */
[-C--:B------:R-:W-:Y:S02]  /*89c0*/  @!P0 FMUL.FTZ R8, R23, R7.reuse ;  /* 0x0000000717088220 */ /* 0x080fe40000410000 */
[----:B------:R-:W-:Y:S02]  /*89d0*/  @!P0 FMUL.FTZ R31, R25, R14 ;  /* 0x0000000e191f8220 */ /* 0x000fe40000410000 */
[C---:B------:R-:W-:Y:S02]  /*89e0*/  @!P0 FFMA.FTZ R36, R13.reuse, R24, -R8 ;  /* 0x000000180d248223 */ /* 0x040fe40000010808 */
[----:B------:R-:W-:Y:S02]  /*89f0*/  @!P0 FFMA.FTZ R31, R12, R26, -R31 ;  /* 0x0000001a0c1f8223 */ /* 0x000fe4000001081f */
[----:B------:R-:W-:Y:S01]  /*8a00*/  @!P0 FMUL.FTZ R7, R13, R7 ;  /* 0x000000070d078220 */ /* 0x000fe20000410000 */
[----:B------:R-:W-:Y:S01]  /*8a10*/  @!P0 F2FP.PACK_AB R13, R40, R41 ;  /* 0x00000029280d823e */ /* 0x000fe200000000ff */
[----:B------:R-:W-:Y:S01]  /*8a20*/  @!P0 FMUL.FTZ R8, R12, R14 ;  /* 0x0000000e0c088220 */ /* 0x000fe20000410000 */
[----:B------:R-:W-:Y:S01]  /*8a30*/  @!P0 F2FP.PACK_AB R14, R46, R47 ;  /* 0x0000002f2e0e823e */ /* 0x000fe200000000ff */
[----:B------:R-:W-:Y:S01]  /*8a40*/  @!P0 FFMA.FTZ R7, R23, R24, R7 ;  /* 0x0000001817078223 */ /* 0x000fe20000010007 */
[----:B------:R-:W-:Y:S01]  /*8a50*/  @!P0 F2FP.PACK_AB R12, R31, R36 ;  /* 0x000000241f0c823e */ /* 0x000fe200000000ff */
[----:B------:R-:W-:Y:S01]  /*8a60*/  @!P0 FFMA.FTZ R8, R25, R26, R8 ;  /* 0x0000001a19088223 */ /* 0x000fe20000010008 */
[----:B------:R-:W-:Y:S01]  /*8a70*/  @!P0 MOV R19, R13 ;  /* 0x0000000d00138202 */ /* 0x000fe20000000f00 */
[----:B------:R-:W-:Y:S02]  /*8a80*/  @!P0 FFMA.FTZ R9, R27, R28, R9 ;  /* 0x0000001c1b098223 */ /* 0x000fe40000010009 */
[----:B------:R-:W-:Y:S01]  /*8a90*/  @!P0 IMAD.MOV.U32 R16, RZ, RZ, R14 ;  /* 0x000000ffff108224 */ /* 0x000fe200078e000e */
[----:B------:R-:W-:Y:S01]  /*8aa0*/  @!P0 F2FP.PACK_AB R7, R8, R7 ;  /* 0x000000070807823e */ /* 0x000fe200000000ff */
[----:B------:R-:W-:Y:S02]  /*8ab0*/  @!P0 IMAD.MOV.U32 R18, RZ, RZ, R12 ;  /* 0x000000ffff128224 */ /* 0x000fe400078e000c */
[----:B------:R-:W-:Y:S01]  /*8ac0*/  @!P0 FFMA.FTZ R10, R29, R30, R10 ;  /* 0x0000001e1d0a8223 */ /* 0x000fe2000001000a */
[----:B------:R-:W-:Y:S02]  /*8ad0*/  @!P0 MOV R34, R7 ;  /* 0x0000000700228202 */ /* 0x000fe40000000f00 */
[----:B------:R1:W-:Y:S02]  /*8ae0*/  STG.E.128 [R44.64], R16 ;  /* 0x000000102c007986 */ /* 0x0003e4000c101d0c */
[----:B------:R-:W-:Y:S04]  /*8af0*/  @!P0 F2FP.PACK_AB R9, R10, R9 ;  /* 0x000000090a09823e */ /* 0x000fe800000000ff */
[----:B------:R-:W-:Y:S02]  /*8b00*/  @!P0 MOV R35, R9 ;  /* 0x0000000900238202 */ /* 0x000fe40000000f00 */
[----:B------:R-:W-:Y:S11]  /*8b10*/  ISETP.GE.AND P0, PT, R39, c[0x0][0x1d4], PT ;  /* 0x0000750027007a0c */ /* 0x000ff60003f06270 */
[----:B------:R-:W-:Y:S02]  /*8b20*/  @!UPT UIADD3 URZ, URZ, URZ, URZ ;  /* 0x0000003f3f3ff290 */ /* 0x000fe4000fffe03f */
[----:B------:R-:W-:-:S05]  /*8b30*/  @P0 BRA `(.L_x_1857) ;  /* 0x0000031000000947 */ /* 0x000fca0003800000 */
[--C-:B------:R-:W-:Y:S02]  /*8b40*/  SHF.R.S32.HI R2, RZ, 0x1f, R39.reuse ;  /* 0x0000001fff027819 */ /* 0x100fe40000011427 */
[----:B------:R-:W-:Y:S04]  /*8b50*/  IADD3 R0, P3, P0, R80, R60, R39 ;  /* 0x0000003c50007210 */ /* 0x000fe8000787e027 */
[----:B------:R-:W-:Y:S02]  /*8b60*/  IADD3.X R3, R82, R61, R2, P3, P0 ;  /* 0x0000003d52037210 */ /* 0x000fe40001fe0402 */
[C---:B------:R-:W-:Y:S04]  /*8b70*/  LEA R2, P0, R0.reuse, c[0x0][0x1c8], 0x1 ;  /* 0x0000720000027a11 */ /* 0x040fe800078008ff */
[----:B------:R-:W-:Y:S05]  /*8b80*/  LEA.HI.X R3, R0, c[0x0][0x1cc], R3, 0x1, P0 ;  /* 0x0000730000037a11 */ /* 0x000fea00000f0c03 */
[----:B------:R2:W-:Y:S01]  /*8b90*/  STG.E.128 [R2.64], R32 ;  /* 0x0000002002007986 */ /* 0x0005e2000c101d0c */
[----:B------:R-:W-:-:S05]  /*8ba0*/  BRA `(.L_x_1857) ;  /* 0x000002a000007947 */ /* 0x000fca0003800000 */
.L_x_1843:
        /* <DEDUP_REMOVED lines=22> */
.L_x_1875:
[----:B------:R-:W-:Y:S05]  /*8d10*/  BSYNC B0 ;  /* 0x0000000000007941 */ /* 0x000fea0003800000 */
.L_x_1874:
        /* <DEDUP_REMOVED lines=19> */
.L_x_1857:
[----:B------:R-:W-:Y:S05]  /*8e50*/  BSYNC B2 ;  /* 0x0000000000027941 */ /* 0x000fea0003800000 */
.L_x_1842:
[----:B--2---:R-:W-:Y:S01]  /*8e60*/  IMAD.WIDE.U32 R2, R38, 0x30, RZ ;  /* 0x0000003026027825 */ /* 0x004fe200078e00ff */
[----:B-1----:R-:W-:Y:S01]  /*8e70*/  P2R R14, PR, RZ, 0x2 ;  /* 0x00000002ff0e7803 */ /* 0x002fe20000000000 */
[----:B------:R-:W-:Y:S01]  /*8e80*/  BSSY B0, `(.L_x_1876) ;  /* 0x000004e000007945 */ /* 0x000fe20003800000 */
[----:B------:R-:W-:Y:S01]  /*8e90*/  LOP3.LUT P1, RZ, R215, 0x8, RZ, 0xc0, !PT ;  /* 0x00000008d7ff7812 */ /* 0x000fe2000782c0ff */
[----:B------:R-:W-:Y:S01]  /*8ea0*/  IMAD R5, R83, 0x30, RZ ;  /* 0x0000003053057824 */ /* 0x000fe200078e02ff */
[-C--:B------:R-:W-:Y:S02]  /*8eb0*/  IADD3 R0, P0, R112, R2.reuse, RZ ;  /* 0x0000000270007210 */ /* 0x080fe40007f1e0ff */
[----:B------:R-:W-:Y:S01]  /*8ec0*/  LOP3.LUT P5, RZ, R215, 0x2, RZ, 0xc0, !PT ;  /* 0x00000002d7ff7812 */ /* 0x000fe200078ac0ff */
[----:B------:R-:W-:Y:S01]  /*8ed0*/  IMAD.IADD R5, R3, 0x1, R5 ;  /* 0x0000000103057824 */ /* 0x000fe200078e0205 */
[----:B------:R-:W-:Y:S03]  /*8ee0*/  LOP3.LUT P6, RZ, R215, 0x1, RZ, 0xc0, !PT ;  /* 0x00000001d7ff7812 */ /* 0x000fe600078cc0ff */
[----:B------:R-:W-:Y:S01]  /*8ef0*/  IMAD.X R3, R5, 0x1, R122, P0 ;  /* 0x0000000105037824 */ /* 0x000fe200000e067a */
[----:B------:R-:W-:Y:S01]  /*8f00*/  IADD3 R10, P0, R121, R2, RZ ;  /* 0x00000002790a7210 */ /* 0x000fe20007f1e0ff */
[----:B------:R-:W-:Y:S04]  /*8f10*/  IMAD.IADD R2, R79, 0x1, -R231 ;  /* 0x000000014f027824 */ /* 0x000fe800078e0ae7 */
[----:B------:R-:W-:Y:S01]  /*8f20*/  IMAD.X R24, R5, 0x1, R120, P0 ;  /* 0x0000000105187824 */ /* 0x000fe200000e0678 */
[----:B------:R-:W-:Y:S11]  /*8f30*/  ISETP.GE.AND P0, PT, R2, 0x21, PT ;  /* 0x000000210200780c */ /* 0x000ff60003f06270 */
[----:B------:R-:W-:Y:S02]  /*8f40*/  @!UPT UIADD3 URZ, URZ, URZ, URZ ;  /* 0x0000003f3f3ff290 */ /* 0x000fe4000fffe03f */
[----:B------:R-:W-:Y:S02]  /*8f50*/  @P0 IADD3 R5, P3, R0, 0x20, RZ ;  /* 0x0000002000050810 */ /* 0x000fe40007f7e0ff */
[----:B------:R-:W-:Y:S03]  /*8f60*/  @P0 MOV R9, R97 ;  /* 0x0000006100090202 */ /* 0x000fe60000000f00 */
[----:B------:R-:W-:Y:S01]  /*8f70*/  @P0 IMAD.X R8, RZ, RZ, R3, P3 ;  /* 0x000000ffff080224 */ /* 0x000fe200018e0603 */
[----:B------:R-:W-:Y:S11]  /*8f80*/  ISETP.GE.AND P3, PT, R2, 0x1, PT ;  /* 0x000000010200780c */ /* 0x000ff60003f66270 */
[----:B------:R-:W-:Y:S02]  /*8f90*/  @!UPT UIADD3 URZ, URZ, URZ, URZ ;  /* 0x0000003f3f3ff290 */ /* 0x000fe4000fffe03f */
[----:B------:R-:W-:Y:S01]  /*8fa0*/  @P3 MOV R2, R86 ;  /* 0x0000005600023202 */ /* 0x000fe20000000f00 */
[----:B------:R-:W-:Y:S02]  /*8fb0*/  @P3 IMAD R7, R3, c[0x0][0x258], RZ ;  /* 0x0000960003073a24 */ /* 0x000fe400078e02ff */
[----:B------:R-:W-:Y:S04]  /*8fc0*/  @P3 IMAD.MOV.U32 R3, RZ, RZ, R97 ;  /* 0x000000ffff033224 */ /* 0x000fe800078e0061 */
[C---:B------:R-:W-:Y:S04]  /*8fd0*/  @P3 IMAD.WIDE.U32 R2, R0.reuse, c[0x0][0x258], R2 ;  /* 0x0000960000023a25 */ /* 0x040fe800078e0002 */
[----:B------:R-:W-:Y:S01]  /*8fe0*/  @P3 IMAD R0, R0, c[0x0][0x25c], R7 ;  /* 0x0000970000003a24 */ /* 0x000fe200078e0207 */
[C---:B------:R-:W-:Y:S03]  /*8ff0*/  @P3 LEA R12, P4, R2.reuse, c[0x0][0x250], 0x1 ;  /* 0x00009400020c3a11 */ /* 0x040fe600078808ff */
[----:B------:R-:W-:Y:S05]  /*9000*/  @P3 IMAD.IADD R0, R3, 0x1, R0 ;  /* 0x0000000103003824 */ /* 0x000fea00078e0200 */
[----:B------:R-:W-:Y:S01]  /*9010*/  @P3 LEA.HI.X R13, R2, c[0x0][0x254], R0, 0x1, P4 ;  /* 0x00009500020d3a11 */ /* 0x000fe200020f0c00 */
[----:B------:R-:W-:Y:S02]  /*9020*/  @P0 IMAD R0, R8, c[0x0][0x258], RZ ;  /* 0x0000960008000a24 */ /* 0x000fe400078e02ff */
[----:B------:R-:W-:Y:S02]  /*9030*/  @P0 IMAD.MOV.U32 R8, RZ, RZ, R86 ;  /* 0x000000ffff080224 */ /* 0x000fe400078e0056 */
[----:B------:R-:W-:Y:S01]  /*9040*/  @!PT LDS RZ, [RZ] ;  /* 0x00000000fffff984 */ /* 0x000fe20000000800 */
[----:B------:R-:W-:Y:S01]  /*9050*/  @!PT LDS RZ, [RZ] ;  /* 0x00000000fffff984 */ /* 0x000fe20000000800 */
[----:B------:R-:W-:Y:S01]  /*9060*/  @!PT LDS RZ, [RZ] ;  /* 0x00000000fffff984 */ /* 0x000fe20000000800 */
[----:B------:R1:W-:Y:S01]  /*9070*/  @P3 LDGSTS.E.BYPASS.LTC128B.128 [R220+0x4080], [R12.64], !P1 ;  /* 0x040800000cdc3fae */ /* 0x0003e2000c901d4c */
[----:B------:R-:W-:Y:S01]  /*9080*/  ISETP.NE.AND P1, PT, R14, RZ, PT ;  /* 0x000000ff0e00720c */ /* 0x000fe20003f25270 */
[C---:B------:R-:W-:Y:S04]  /*9090*/  @P0 IMAD.WIDE.U32 R8, R5.reuse, c[0x0][0x258], R8 ;  /* 0x0000960005080a25 */ /* 0x040fe800078e0008 */
[----:B------:R-:W-:Y:S01]  /*90a0*/  @P0 IMAD R5, R5, c[0x0][0x25c], R0 ;  /* 0x0000970005050a24 */ /* 0x000fe200078e0200 */
[C---:B------:R-:W-:Y:S03]  /*90b0*/  @P0 LEA R2, P4, R8.reuse, c[0x0][0x250], 0x1 ;  /* 0x0000940008020a11 */ /* 0x040fe600078808ff */
[----:B------:R-:W-:Y:S05]  /*90c0*/  @P0 IMAD.IADD R5, R9, 0x1, R5 ;  /* 0x0000000109050824 */ /* 0x000fea00078e0205 */
[----:B------:R-:W-:Y:S02]  /*90d0*/  @P0 LEA.HI.X R3, R8, c[0x0][0x254], R5, 0x1, P4 ;  /* 0x0000950008030a11 */ /* 0x000fe400020f0c05 */
[C---:B------:R-:W-:Y:S11]  /*90e0*/  LOP3.LUT P4, RZ, R215.reuse, 0x4, RZ, 0xc0, !PT ;  /* 0x00000004d7ff7812 */ /* 0x040ff6000788c0ff */
[----:B------:R-:W-:Y:S02]  /*90f0*/  @!UPT UIADD3 URZ, URZ, URZ, URZ ;  /* 0x0000003f3f3ff290 */ /* 0x000fe4000fffe03f */
[----:B------:R1:W-:Y:S04]  /*9100*/  @P3 LDGSTS.E.BYPASS.LTC128B.128 [R220+0x5880], [R12.64+0x80], !P4 ;  /* 0x058800800cdc3fae */ /* 0x0003e8000e101d4c */
[----:B------:R1:W-:Y:S04]  /*9110*/  @P3 LDGSTS.E.BYPASS.LTC128B.128 [R220+0x7080], [R12.64+0x100], !P5 ;  /* 0x070801000cdc3fae */ /* 0x0003e8000e901d4c */
[----:B------:R1:W-:Y:S01]  /*9120*/  @P3 LDGSTS.E.BYPASS.LTC128B.128 [R220+0x8880], [R12.64+0x180], !P6 ;  /* 0x088801800cdc3fae */ /* 0x0003e2000f101d4c */
[----:B------:R-:W-:Y:S11]  /*9130*/  LOP3.LUT P3, RZ, R215, 0x8, RZ, 0xc0, !PT ;  /* 0x00000008d7ff7812 */ /* 0x000ff6000786c0ff */
[----:B------:R-:W-:Y:S02]  /*9140*/  @!UPT UIADD3 URZ, URZ, URZ, URZ ;  /* 0x0000003f3f3ff290 */ /* 0x000fe4000fffe03f */
[----:B------:R1:W-:Y:S04]  /*9150*/  @P0 LDGSTS.E.BYPASS.LTC128B.128 [R223+0x5080], [R2.64], !P3 ;  /* 0x0508000002df0fae */ /* 0x0003e8000d901d4c */
[----:B------:R1:W-:Y:S04]  /*9160*/  @P0 LDGSTS.E.BYPASS.LTC128B.128 [R223+0x6880], [R2.64+0x80], !P4 ;  /* 0x0688008002df0fae */ /* 0x0003e8000e101d4c */
[----:B------:R1:W-:Y:S04]  /*9170*/  @P0 LDGSTS.E.BYPASS.LTC128B.128 [R223+0x8080], [R2.64+0x100], !P5 ;  /* 0x0808010002df0fae */ /* 0x0003e8000e901d4c */
[----:B------:R1:W-:Y:S01]  /*9180*/  @P0 LDGSTS.E.BYPASS.LTC128B.128 [R223+0x9880], [R2.64+0x180], !P6 ;  /* 0x0988018002df0fae */ /* 0x0003e2000f101d4c */
[----:B------:R-:W-:Y:S03]  /*9190*/  ISETP.GT.AND P0, PT, R79, R231, PT ;  /* 0x000000e74f00720c */ /* 0x000fe60003f04270 */
[----:B------:R-:W0:Y:S01]  /*91a0*/  LDGDEPBAR ;  /* 0x00000000000079af */ /* 0x000e220000000000 */
[----:B------:R-:W-:Y:S04]  /*91b0*/  DEPBAR.LE SB0, 0x0 ;  /* 0x000080000000791a */ /* 0x000fe80000000000 */
[----:B------:R-:W-:Y:S06]  /*91c0*/  BAR.SYNC.DEFER_BLOCKING 0x0 ;  /* 0x0000000000007b1d */ /* 0x000fec0000010000 */
[----:B------:R-:W-:-:S05]  /*91d0*/  @!P0 BRA `(.L_x_1877) ;  /* 0x0000018000008947 */ /* 0x000fca0003800000 */
[----:B-1----:R-:W-:Y:S02]  /*91e0*/  IMAD.MOV.U32 R8, RZ, RZ, R84 ;  /* 0x000000ffff087224 */ /* 0x002fe400078e0054 */
[----:B------:R-:W-:Y:S02]  /*91f0*/  IMAD.MOV.U32 R9, RZ, RZ, R96 ;  /* 0x000000ffff097224 */ /* 0x000fe400078e0060 */
[----:B------:R-:W-:Y:S02]  /*9200*/  IMAD R0, R24, c[0x0][0x208], RZ ;  /* 0x0000820018007a24 */ /* 0x000fe400078e02ff */
[C---:B------:R-:W-:Y:S04]  /*9210*/  IMAD.WIDE.U32 R8, R10.reuse, c[0x0][0x208], R8 ;  /* 0x000082000a087a25 */ /* 0x040fe800078e0008 */
        /* <DEDUP_REMOVED lines=20> */
.L_x_1877:
[----:B-1----:R-:W-:Y:S05]  /*9360*/  BSYNC B0 ;  /* 0x0000000000007941 */ /* 0x002fea0003800000 */
.L_x_1876:
[----:B------:R-:W-:Y:S01]  /*9370*/  ISETP.GE.AND P0, PT, R155, R79, PT ;  /* 0x0000004f9b00720c */ /* 0x000fe20003f06270 */
[----:B------:R-:W-:Y:S01]  /*9380*/  @!UPT UIADD3 URZ, URZ, URZ, URZ ;  /* 0x0000003f3f3ff290 */ /* 0x000fe2000fffe03f */
[----:B------:R-:W-:Y:S11]  /*9390*/  BSSY B0, `(.L_x_1878) ;  /* 0x000001c000007945 */ /* 0x000ff60003800000 */
[----:B------:R-:W-:-:S05]  /*93a0*/  @P0 BRA `(.L_x_1879) ;  /* 0x000001a000000947 */ /* 0x000fca0003800000 */
[----:B------:R-:W-:Y:S01]  /*93b0*/  IADD3 R0, P0, R10, 0x20, RZ ;  /* 0x000000200a007810 */ /* 0x000fe20007f1e0ff */
[----:B------:R-:W-:Y:S02]  /*93c0*/  IMAD.MOV.U32 R8, RZ, RZ, R84 ;  /* 0x000000ffff087224 */ /* 0x000fe400078e0054 */
[----:B------:R-:W-:Y:S02]  /*93d0*/  IMAD.MOV.U32 R9, RZ, RZ, R96 ;  /* 0x000000ffff097224 */ /* 0x000fe400078e0060 */
[----:B------:R-:W-:Y:S02]  /*93e0*/  IMAD.X R2, RZ, RZ, R24, P0 ;  /* 0x000000ffff027224 */ /* 0x000fe400000e0618 */
        /* <DEDUP_REMOVED lines=22> */
.L_x_1879:
[----:B------:R-:W-:Y:S05]  /*9550*/  BSYNC B0 ;  /* 0x0000000000007941 */ /* 0x000fea0003800000 */
.L_x_1878:
[----:B------:R-:W-:Y:S01]  /*9560*/  ISETP.GT.AND P5, PT, R38, R113, PT ;  /* 0x000000712600720c */ /* 0x000fe20003fa4270 */
[----:B------:R-:W-:Y:S01]  /*9570*/  @!UPT UIADD3 URZ, URZ, URZ, URZ ;  /* 0x0000003f3f3ff290 */ /* 0x000fe2000fffe03f */
[----:B------:R-:W-:Y:S11]  /*9580*/  BSSY B0, `(.L_x_1880) ;  /* 0x0000029000007945 */ /* 0x000ff60003800000 */
[----:B------:R-:W-:-:S05]  /*9590*/  @!P5 BRA `(.L_x_1881) ;  /* 0x000002700000d947 */ /* 0x000fca0003800000 */
[----:B------:R-:W-:Y:S01]  /*95a0*/  IADD3 R0, R38, -0x1, RZ ;  /* 0xffffffff26007810 */ /* 0x000fe20007ffe0ff */
[----:B-1----:R-:W-:Y:S01]  /*95b0*/  IMAD.MOV.U32 R2, RZ, RZ, R110 ;  /* 0x000000ffff027224 */ /* 0x002fe200078e006e */
[----:B------:R-:W-:Y:S01]  /*95c0*/  P2R R12, PR, RZ, 0x4 ;  /* 0x00000004ff0c7803 */ /* 0x000fe20000000000 */
[----:B------:R-:W-:Y:S01]  /*95d0*/  IMAD.MOV.U32 R3, RZ, RZ, R109 ;  /* 0x000000ffff037224 */ /* 0x000fe200078e006d */
[----:B------:R-:W-:Y:S01]  /*95e0*/  SHF.R.S32.HI R7, RZ, 0x1f, R0 ;  /* 0x0000001fff077819 */ /* 0x000fe20000011400 */
[----:B------:R-:W-:Y:S01]  /*95f0*/  IMAD R5, R138, R0, RZ ;  /* 0x000000008a057224 */ /* 0x000fe200078e02ff */
[C---:B------:R-:W-:Y:S01]  /*9600*/  LOP3.LUT P2, RZ, R215.reuse, 0x8, RZ, 0xc0, !PT ;  /* 0x00000008d7ff7812 */ /* 0x040fe2000784c0ff */
[-C--:B------:R-:W-:Y:S01]  /*9610*/  IMAD.WIDE.U32 R2, R0, R124.reuse, R2 ;  /* 0x0000007c00027225 */ /* 0x080fe200078e0002 */
[----:B------:R-:W-:Y:S02]  /*9620*/  P2R R10, PR, RZ, 0x2 ;  /* 0x00000002ff0a7803 */ /* 0x000fe40000000000 */
[----:B------:R-:W-:Y:S01]  /*9630*/  LOP3.LUT P1, RZ, R215, 0x4, RZ, 0xc0, !PT ;  /* 0x00000004d7ff7812 */ /* 0x000fe2000782c0ff */
[----:B------:R-:W-:Y:S01]  /*9640*/  IMAD R0, R7, R124, R5 ;  /* 0x0000007c07007224 */ /* 0x000fe200078e0205 */
[----:B------:R-:W-:Y:S03]  /*9650*/  IADD3 R5, -R231, 0x30, RZ ;  /* 0x00000030e7057810 */ /* 0x000fe60007ffe1ff */
[----:B------:R-:W-:Y:S01]  /*9660*/  IMAD.IADD R0, R3, 0x1, R0 ;  /* 0x0000000103007824 */ /* 0x000fe200078e0200 */
[C---:B------:R-:W-:Y:S11]  /*9670*/  ISETP.GE.AND P3, PT, R5.reuse, 0x1, PT ;  /* 0x000000010500780c */ /* 0x040ff60003f66270 */
[----:B------:R-:W-:Y:S02]  /*9680*/  @!UPT UIADD3 URZ, URZ, URZ, URZ ;  /* 0x0000003f3f3ff290 */ /* 0x000fe4000fffe03f */
[C---:B------:R-:W-:Y:S04]  /*9690*/  @P3 LEA R8, P0, R2.reuse, c[0x0][0x220], 0x1 ;  /* 0x0000880002083a11 */ /* 0x040fe800078008ff */
[----:B------:R-:W-:Y:S02]  /*96a0*/  @P3 LEA.HI.X R9, R2, c[0x0][0x224], R0, 0x1, P0 ;  /* 0x0000890002093a11 */ /* 0x000fe400000f0c00 */
[----:B------:R-:W-:Y:S03]  /*96b0*/  ISETP.GE.AND P0, PT, R5, 0x21, PT ;  /* 0x000000210500780c */ /* 0x000fe60003f06270 */
[----:B------:R-:W-:Y:S01]  /*96c0*/  @!PT LDS RZ, [RZ] ;  /* 0x00000000fffff984 */ /* 0x000fe20000000800 */
[----:B------:R-:W-:Y:S01]  /*96d0*/  @!PT LDS RZ, [RZ] ;  /* 0x00000000fffff984 */ /* 0x000fe20000000800 */
[----:B------:R-:W-:Y:S01]  /*96e0*/  @!PT LDS RZ, [RZ] ;  /* 0x00000000fffff984 */ /* 0x000fe20000000800 */
[----:B------:R1:W-:Y:S01]  /*96f0*/  @P3 LDGSTS.E.BYPASS.LTC128B.128 [R220+0xa080], [R8.64], !P2 ;  /* 0x0a08000008dc3fae */ /* 0x0003e2000d101d4c */
[----:B------:R-:W-:Y:S03]  /*9700*/  ISETP.NE.AND P2, PT, R12, RZ, PT ;  /* 0x000000ff0c00720c */ /* 0x000fe60003f45270 */
[----:B------:R1:W-:Y:S06]  /*9710*/  @P3 LDGSTS.E.BYPASS.LTC128B.128 [R220+0xb880], [R8.64+0x80], !P1 ;  /* 0x0b88008008dc3fae */ /* 0x0003ec000c901d4c */
[----:B------:R-:W-:Y:S05]  /*9720*/  @P0 IADD3 R3, P4, R154, R2, RZ ;  /* 0x000000029a030210 */ /* 0x000fea0007f9e0ff */
[----:B------:R-:W-:Y:S01]  /*9730*/  @P0 IMAD.X R0, R0, 0x1, R134, P4 ;  /* 0x0000000100000824 */ /* 0x000fe200020e0686 */
[C---:B------:R-:W-:Y:S04]  /*9740*/  @P0 LEA R2, P4, R3.reuse, c[0x0][0x220], 0x1 ;  /* 0x0000880003020a11 */ /* 0x040fe800078808ff */
[----:B------:R-:W-:Y:S02]  /*9750*/  @P0 LEA.HI.X R3, R3, c[0x0][0x224], R0, 0x1, P4 ;  /* 0x0000890003030a11 */ /* 0x000fe400020f0c00 */
[C---:B------:R-:W-:Y:S11]  /*9760*/  LOP3.LUT P4, RZ, R215.reuse, 0x2, RZ, 0xc0, !PT ;  /* 0x00000002d7ff7812 */ /* 0x040ff6000788c0ff */
[----:B------:R-:W-:Y:S02]  /*9770*/  @!UPT UIADD3 URZ, URZ, URZ, URZ ;  /* 0x0000003f3f3ff290 */ /* 0x000fe4000fffe03f */
[----:B------:R1:W-:Y:S04]  /*9780*/  @P3 LDGSTS.E.BYPASS.LTC128B.128 [R220+0xd080], [R8.64+0x100], !P4 ;  /* 0x0d08010008dc3fae */ /* 0x0003e8000e101d4c */
[----:B------:R1:W-:Y:S01]  /*9790*/  @P3 LDGSTS.E.BYPASS.LTC128B.128 [R220+0xe880], [R8.64+0x180], !P6 ;  /* 0x0e88018008dc3fae */ /* 0x0003e2000f101d4c */
[----:B------:R-:W-:Y:S11]  /*97a0*/  LOP3.LUT P3, RZ, R215, 0x8, RZ, 0xc0, !PT ;  /* 0x00000008d7ff7812 */ /* 0x000ff6000786c0ff */
[----:B------:R-:W-:Y:S02]  /*97b0*/  @!UPT UIADD3 URZ, URZ, URZ, URZ ;  /* 0x0000003f3f3ff290 */ /* 0x000fe4000fffe03f */
[----:B------:R1:W-:Y:S04]  /*97c0*/  @P0 LDGSTS.E.BYPASS.LTC128B.128 [R223+0xb080], [R2.64], !P3 ;  /* 0x0b08000002df0fae */ /* 0x0003e8000d901d4c */
[----:B------:R1:W-:Y:S01]  /*97d0*/  @P0 LDGSTS.E.BYPASS.LTC128B.128 [R223+0xc880], [R2.64+0x80], !P1 ;  /* 0x0c88008002df0fae */ /* 0x0003e2000c901d4c */
[----:B------:R-:W-:Y:S03]  /*97e0*/  ISETP.NE.AND P1, PT, R10, RZ, PT ;  /* 0x000000ff0a00720c */ /* 0x000fe60003f25270 */
[----:B------:R1:W-:Y:S04]  /*97f0*/  @P0 LDGSTS.E.BYPASS.LTC128B.128 [R223+0xe080], [R2.64+0x100], !P4 ;  /* 0x0e08010002df0fae */ /* 0x0003e8000e101d4c */
[----:B------:R1:W-:Y:S04]  /*9800*/  @P0 LDGSTS.E.BYPASS.LTC128B.128 [R223+0xf880], [R2.64+0x180], !P6 ;  /* 0x0f88018002df0fae */ /* 0x0003e8000f101d4c */
.L_x_1881:
[----:B------:R-:W-:Y:S05]  /*9810*/  BSYNC B0 ;  /* 0x0000000000007941 */ /* 0x000fea0003800000 */
.L_x_1880:
[----:B------:R-:W0:Y:S01]  /*9820*/  LDGDEPBAR ;  /* 0x00000000000079af */ /* 0x000e220000000000 */
[----:B------:R-:W-:Y:S01]  /*9830*/  IADD3 R38, R38, -0x1, RZ ;  /* 0xffffffff26267810 */ /* 0x000fe20007ffe0ff */
[----:B------:R-:W-:-:S05]  /*9840*/  @P5 BRA `(.L_x_1882) ;  /* 0xffffa2f000005947 */ /* 0x000fca000383ffff */
[----:B------:R-:W2:Y:S04]  /*9850*/  LDL R5, [R1+0x64] ;  /* 0x0000640001057983 */ /* 0x000ea80000100800 */
[----:B------:R3:W5:Y:S01]  /*9860*/  LDL R21, [R1+0x58] ;  /* 0x0000580001157983 */ /* 0x0007620000100800 */
[----:B------:R-:W-:Y:S03]  /*9870*/  WARPSYNC 0xffffffff ;  /* 0xffffffff00007948 */ /* 0x000fe60003800000 */
[----:B------:R-:W-:Y:S01]  /*9880*/  BAR.SYNC.DEFER_BLOCKING 0x0 ;  /* 0x0000000000007b1d */ /* 0x000fe20000010000 */
[----:B--2---:R-:W-:-:S05]  /*9890*/  IADD3 R0, R5, 0x2f, RZ ;  /* 0x0000002f05007810 */ /* 0x004fca0007ffe0ff */
[----:B------:R-:W-:-:S05]  /*98a0*/  IMAD.HI R0, R0, 0x2aaaaaab, RZ ;  /* 0x2aaaaaab00007827 */ /* 0x000fca00078e02ff */
[----:B-1----:R-:W-:-:S04]  /*98b0*/  SHF.R.U32.HI R2, RZ, 0x1f, R0 ;  /* 0x0000001fff027819 */ /* 0x002fc80000011600 */
[----:B------:R-:W-:Y:S02]  /*98c0*/  LEA.HI.SX32 R18, R0, R2, 0x1d ;  /* 0x0000000200127211 */ /* 0x000fe400078feaff */
.L_x_1841:
[----:B---3--:R-:W2:Y:S04]  /*98d0*/  LDL R26, [R1+0x70] ;  /* 0x00007000011a7983 */ /* 0x008ea80000100800 */
[----:B------:R-:W3:Y:S04]  /*98e0*/  LDL.LU R3, [R1+0xc0] ;  /* 0x0000c00001037983 */ /* 0x000ee80000300800 */
[----:B------:R-:W3:Y:S01]  /*98f0*/  S2R R2, SR_TID.X ;  /* 0x0000000000027919 */ /* 0x000ee20000002100 */
[----:B------:R-:W-:-:S05]  /*9900*/  IMAD.MOV.U32 R0, RZ, RZ, c[0x0][0x2c4] ;  /* 0x0000b100ff007624 */ /* 0x000fca00078e00ff */
[----:B------:R-:W-:Y:S01]  /*9910*/  ISETP.NE.AND P3, PT, R0, 0x1, PT ;  /* 0x000000010000780c */ /* 0x000fe20003f65270 */
[----:B------:R-:W-:-:S05]  /*9920*/  IMAD.MOV.U32 R4, RZ, RZ, c[0x0][0x32c] ;  /* 0x0000cb00ff047624 */ /* 0x000fca00078e00ff */
[----:B------:R-:W-:Y:S02]  /*9930*/  ISETP.GE.AND P1, PT, R4, 0x1, PT ;  /* 0x000000010400780c */ /* 0x000fe40003f26270 */
[----:B--2---:R-:W-:Y:S01]  /*9940*/  IADD3 R0, R26, 0x7f, RZ ;  /* 0x0000007f1a007810 */ /* 0x004fe20007ffe0ff */
[----:B---3--:R1:W-:Y:S04]  /*9950*/  STL.64 [R1], R2 ;  /* 0x0000000201007387 */ /* 0x0083e80000100a00 */
[----:B-1----:R-:W-:-:S05]  /*9960*/  @P3 IMAD.HI.U32 R2, R0, c[0x0][0x2c8], RZ ;  /* 0x0000b20000023a27 */ /* 0x002fca00078e00ff */
[----:B------:R-:W-:Y:S01]  /*9970*/  @P3 SHF.R.U32.HI R0, RZ, c[0x0][0x2cc], R2 ;  /* 0x0000b300ff003a19 */ /* 0x000fe20000011602 */
[----:B------:R-:W-:-:S03]  /*9980*/  IMAD.U32 R2, RZ, RZ, UR8 ;  /* 0x00000008ff027e24 */ /* 0x000fc6000f8e00ff */
[----:B------:R-:W-:Y:S02]  /*9990*/  IADD3 R0, R0, 0x1, R5 ;  /* 0x0000000100007810 */ /* 0x000fe40007ffe005 */
[----:B------:R-:W-:-:S03]  /*99a0*/  IADD3 R24, P0, R2, 0x4, RZ ;  /* 0x0000000402187810 */ /* 0x000fc60007f1e0ff */
[----:B-----5:R-:W-:Y:S02]  /*99b0*/  IMAD.IADD R3, R0, 0x1, -R21 ;  /* 0x0000000100037824 */ /* 0x020fe400078e0a15 */
[----:B------:R-:W-:-:S03]  /*99c0*/  IMAD.X R25, RZ, RZ, UR7, P0 ;  /* 0x00000007ff197e24 */ /* 0x000fc600080e06ff */
        /* <DEDUP_REMOVED lines=12> */
.L_x_1885:
[----:B------:R-:W-:-:S13]  /*9a90*/  ISETP.NE.AND P0, PT, R4, 0x1, PT ;  /* 0x000000010400780c */ /* 0x000fda0003f05270 */
[----:B------:R-:W-:-:S05]  /*9aa0*/  @P0 IMAD.HI.U32 R3, R0, c[0x0][0x330], RZ ;  /* 0x0000cc0000030a27 */ /* 0x000fca00078e00ff */
[----:B------:R-:W-:Y:S02]  /*9ab0*/  @P0 SHF.R.U32.HI R0, RZ, c[0x0][0x334], R3 ;  /* 0x0000cd00ff000a19 */ /* 0x000fe40000011603 */
.L_x_1886:
[----:B------:R-:W-:Y:S05]  /*9ac0*/  BSYNC B0 ;  /* 0x0000000000007941 */ /* 0x000fea0003800000 */
.L_x_1884:
[----:B------:R-:W-:-:S05]  /*9ad0*/  IMAD R0, R0, R4, c[0x0][0x32c] ;  /* 0x0000cb0000007624 */ /* 0x000fca00078e0204 */
[----:B------:R-:W-:-:S04]  /*9ae0*/  IMNMX R2, R2, R0, PT ;  /* 0x0000000002027217 */ /* 0x000fc80003800200 */
.L_x_1883:
[----:B------:R-:W-:Y:S01]  /*9af0*/  IADD3 R3, R2, 0x2f, RZ ;  /* 0x0000002f02037810 */ /* 0x000fe20007ffe0ff */
[----:B------:R-:W-:-:S04]  /*9b00*/  @P3 IMAD.HI.U32 R2, R26, c[0x0][0x2c8], RZ ;  /* 0x0000b2001a023a27 */ /* 0x000fc800078e00ff */
[----:B------:R-:W-:-:S04]  /*9b10*/  IMAD.HI R3, R3, 0x2aaaaaab, RZ ;  /* 0x2aaaaaab03037827 */ /* 0x000fc800078e02ff */
[----:B------:R-:W-:Y:S01]  /*9b20*/  IMAD.MOV.U32 R0, RZ, RZ, R26 ;  /* 0x000000ffff007224 */ /* 0x000fe200078e001a */
[----:B------:R-:W-:Y:S02]  /*9b30*/  @P3 SHF.R.U32.HI R0, RZ, c[0x0][0x2cc], R2 ;  /* 0x0000b300ff003a19 */ /* 0x000fe40000011602 */
[----:B------:R-:W-:Y:S02]  /*9b40*/  SHF.R.U32.HI R8, RZ, 0x1f, R3 ;  /* 0x0000001fff087819 */ /* 0x000fe40000011603 */
        /* <DEDUP_REMOVED lines=14> */
.L_x_1889:
[----:B------:R-:W-:-:S13]  /*9c30*/  ISETP.NE.AND P0, PT, R4, 0x1, PT ;  /* 0x000000010400780c */ /* 0x000fda0003f05270 */
[----:B------:R-:W-:-:S05]  /*9c40*/  @P0 IMAD.HI.U32 R3, R0, c[0x0][0x330], RZ ;  /* 0x0000cc0000030a27 */ /* 0x000fca00078e00ff */
[----:B------:R-:W-:Y:S02]  /*9c50*/  @P0 SHF.R.U32.HI R0, RZ, c[0x0][0x334], R3 ;  /* 0x0000cd00ff000a19 */ /* 0x000fe40000011603 */
.L_x_1890:
[----:B------:R-:W-:Y:S05]  /*9c60*/  BSYNC B0 ;  /* 0x0000000000007941 */ /* 0x000fea0003800000 */
.L_x_1888:
[----:B------:R-:W-:-:S05]  /*9c70*/  IMAD R0, R0, c[0x0][0x32c], RZ ;  /* 0x0000cb0000007a24 */ /* 0x000fca00078e02ff */
[----:B------:R-:W-:-:S05]  /*9c80*/  IMNMX R2, R2, R0, !PT ;  /* 0x0000000002027217 */ /* 0x000fca0007800200 */
.L_x_1887:
[----:B------:R-:W-:Y:S01]  /*9c90*/  IMAD.HI R2, R2, 0x2aaaaaab, RZ ;  /* 0x2aaaaaab02027827 */ /* 0x000fe200078e02ff */
[----:B------:R-:W-:Y:S04]  /*9ca0*/  BSSY B0, `(.L_x_1891) ;  /* 0x0000027000007945 */ /* 0x000fe80003800000 */
[----:B------:R-:W-:-:S04]  /*9cb0*/  SHF.R.U32.HI R7, RZ, 0x1f, R2 ;  /* 0x0000001fff077819 */ /* 0x000fc80000011602 */
[----:B------:R-:W-:Y:S01]  /*9cc0*/  LEA.HI.SX32 R7, R2, R7, 0x1d ;  /* 0x0000000702077211 */ /* 0x000fe200078feaff */
[----:B------:R-:W-:-:S03]  /*9cd0*/  IMAD.MOV.U32 R2, RZ, RZ, RZ ;  /* 0x000000ffff027224 */ /* 0x000fc600078e00ff */
[----:B------:R-:W-:-:S04]  /*9ce0*/  IMNMX R7, RZ, R7, !PT ;  /* 0x00000007ff077217 */ /* 0x000fc80007800200 */
[----:B------:R-:W-:-:S13]  /*9cf0*/  ISETP.GT.AND P0, PT, R8, R7, PT ;  /* 0x000000070800720c */ /* 0x000fda0003f04270 */
[----:B------:R-:W-:Y:S05]  /*9d00*/  @!P0 BRA `(.L_x_1892) ;  /* 0x0000020000008947 */ /* 0x000fea0003800000 */
[----:B------:R-:W2:Y:S02]  /*9d10*/  LDL R0, [R1+0x84] ;  /* 0x0000840001007983 */ /* 0x000ea40000100800 */
[----:B--2---:R-:W-:-:S04]  /*9d20*/  ISETP.NE.AND P0, PT, R0, RZ, PT ;  /* 0x000000ff0000720c */ /* 0x004fc80003f05270 */
[----:B------:R-:W-:-:S04]  /*9d30*/  SEL R0, R0, c[0x0][0x338], P0 ;  /* 0x0000ce0000007a07 */ /* 0x000fc80000000000 */
[----:B------:R-:W-:Y:S02]  /*9d40*/  IABS R4, R0 ;  /* 0x0000000000047213 */ /* 0x000fe40000000000 */
[----:B------:R-:W-:Y:S02]  /*9d50*/  IADD3 R9, R0, -0x1, R8 ;  /* 0xffffffff00097810 */ /* 0x000fe40007ffe008 */
[----:B------:R-:W1:Y:S03]  /*9d60*/  I2F.RP R2, R4 ;  /* 0x0000000400027306 */ /* 0x000e660000209400 */
[----:B------:R-:W-:-:S05]  /*9d70*/  IMAD.IADD R9, R9, 0x1, -R7 ;  /* 0x0000000109097824 */ /* 0x000fca00078e0a07 */
[----:B------:R-:W-:Y:S02]  /*9d80*/  IABS R13, R9 ;  /* 0x00000009000d7213 */ /* 0x000fe40000000000 */
[----:B------:R-:W-:-:S04]  /*9d90*/  LOP3.LUT R9, R9, R0, RZ, 0x3c, !PT ;  /* 0x0000000009097212 */ /* 0x000fc800078e3cff */
[----:B------:R-:W-:Y:S01]  /*9da0*/  ISETP.GE.AND P1, PT, R9, RZ, PT ;  /* 0x000000ff0900720c */ /* 0x000fe20003f26270 */
        /* <DEDUP_REMOVED lines=22> */
.L_x_1892:
[----:B------:R-:W-:Y:S05]  /*9f10*/  BSYNC B0 ;  /* 0x0000000000007941 */ /* 0x000fea0003800000 */
.L_x_1891:
[----:B------:R-:W2:Y:S01]  /*9f20*/  LDL R3, [R1+0xac] ;  /* 0x0000ac0001037983 */ /* 0x000ea20000100800 */
[----:B------:R-:W-:Y:S01]  /*9f30*/  PRMT R0, RZ, 0x7610, R0 ;  /* 0x00007610ff007816 */ /* 0x000fe20000000000 */
[----:B------:R-:W-:Y:S01]  /*9f40*/  IMAD.MOV.U32 R17, RZ, RZ, RZ ;  /* 0x000000ffff117224 */ /* 0x000fe200078e00ff */
[----:B------:R-:W-:Y:S01]  /*9f50*/  MOV R19, RZ ;  /* 0x000000ff00137202 */ /* 0x000fe20000000f00 */
        /* <DEDUP_REMOVED lines=64> */
[----:B--2---:R-:W-:-:S04]  /*a360*/  IMAD R235, R3, R2, R7 ;  /* 0x0000000203eb7224 */ /* 0x004fc800078e0207 */
[----:B------:R-:W-:-:S05]  /*a370*/  IMAD.IADD R2, R235, 0x1, R2 ;  /* 0x00000001eb027824 */ /* 0x000fca00078e0202 */
[----:B------:R-:W-:-:S04]  /*a380*/  IMNMX R27, R8, R2, PT ;  /* 0x00000002081b7217 */ /* 0x000fc80003800200 */
[----:B------:R-:W-:Y:S01]  /*a390*/  ISETP.GT.AND P0, PT, R27, R235, PT ;  /* 0x000000eb1b00720c */ /* 0x000fe20003f04270 */
[----:B------:R1:W-:-:S12]  /*a3a0*/  STL [R1+0x74], R27 ;  /* 0x0000741b01007387 */ /* 0x0003d80000100800 */
[----:B------:R-:W-:Y:S05]  /*a3b0*/  @!P0 BRA `(.L_x_1893) ;  /* 0x0000f7d000008947 */ /* 0x000fea0003800000 */
[----:B------:R-:W2:Y:S01]  /*a3c0*/  LDL R0, [R1+0x4c] ;  /* 0x00004c0001007983 */ /* 0x000ea20000100800 */
[----:B------:R-:W-:Y:S01]  /*a3d0*/  ISETP.NE.U32.AND P0, PT, RZ, c[0x0][0x340], PT ;  /* 0x0000d000ff007a0c */ /* 0x000fe20003f05070 */
[----:B------:R-:W-:Y:S02]  /*a3e0*/  ULDC.64 UR4, c[0x0][0x18] ;  /* 0x0000060000047ab9 */ /* 0x000fe40000000a00 */
[----:B------:R-:W3:Y:S01]  /*a3f0*/  LDL R18, [R1+0x50] ;  /* 0x0000500001127983 */ /* 0x000ee20000100800 */
[----:B------:R-:W-:-:S13]  /*a400*/  ISETP.NE.AND.EX P0, PT, RZ, c[0x0][0x344], PT, P0 ;  /* 0x0000d100ff007a0c */ /* 0x000fda0003f05300 */
[----:B------:R-:W-:-:S04]  /*a410*/  @P0 IMAD.MOV.U32 R2, RZ, RZ, 0x4 ;  /* 0x00000004ff020424 */ /* 0x000fc800078e00ff */
[----:B------:R-:W-:-:S05]  /*a420*/  @P0 IMAD.WIDE R2, R239, R2, c[0x0][0x340] ;  /* 0x0000d000ef020625 */ /* 0x000fca00078e0202 */
[----:B------:R2:W4:Y:S04]  /*a430*/  @P0 LDG.E R16, [R2.64] ;  /* 0x0000000c02100981 */ /* 0x000528000c1e1900 */
[----:B------:R-:W5:Y:S01]  /*a440*/  S2R R4, SR_TID.X ;  /* 0x0000000000047919 */ /* 0x000f620000002100 */
[----:B------:R-:W-:Y:S02]  /*a450*/  ISETP.NE.U32.AND P1, PT, RZ, c[0x0][0x348], PT ;  /* 0x0000d200ff007a0c */ /* 0x000fe40003f25070 */
[----:B------:R-:W-:Y:S02]  /*a460*/  SHF.R.S32.HI R15, RZ, 0x1f, R239 ;  /* 0x0000001fff0f7819 */ /* 0x000fe400000114ef */
[----:B-----5:R-:W-:-:S04]  /*a470*/  SHF.R.S32.HI R9, RZ, 0x1f, R4 ;  /* 0x0000001fff097819 */ /* 0x020fc80000011404 */
[----:B------:R-:W-:-:S04]  /*a480*/  LEA.HI R9, R9, R4, RZ, 0x3 ;  /* 0x0000000409097211 */ /* 0x000fc800078f18ff */
[----:B------:R-:W-:-:S05]  /*a490*/  LOP3.LUT R9, R9, 0xfffffff8, RZ, 0xc0, !PT ;  /* 0xfffffff809097812 */ /* 0x000fca00078ec0ff */
[----:B------:R-:W-:Y:S01]  /*a4a0*/  IMAD.IADD R9, R4, 0x1, -R9 ;  /* 0x0000000104097824 */ /* 0x000fe200078e0a09 */
[----:B------:R-:W-:Y:S02]  /*a4b0*/  ISETP.NE.AND.EX P1, PT, RZ, c[0x0][0x34c], PT, P1 ;  /* 0x0000d300ff007a0c */ /* 0x000fe40003f25310 */
[----:B------:R-:W-:Y:S02]  /*a4c0*/  ISETP.GE.AND P4, PT, R144, c[0x0][0x1d4], PT ;  /* 0x0000750090007a0c */ /* 0x000fe40003f86270 */
[----:B------:R-:W-:Y:S02]  /*a4d0*/  SEL R8, R15, RZ, !P1 ;  /* 0x000000ff0f087207 */ /* 0x000fe40004800000 */
[----:B------:R-:W-:Y:S02]  /*a4e0*/  SEL R7, R239, RZ, !P1 ;  /* 0x000000ffef077207 */ /* 0x000fe40004800000 */
[----:B------:R-:W-:Y:S01]  /*a4f0*/  ISETP.GE.AND P2, PT, R140, c[0x0][0x1d4], PT ;  /* 0x000075008c007a0c */ /* 0x000fe20003f46270 */
[----:B------:R-:W-:Y:S01]  /*a500*/  IMAD R8, R8, c[0x0][0x1c0], RZ ;  /* 0x0000700008087a24 */ /* 0x000fe200078e02ff */
[----:B------:R-:W-:-:S05]  /*a510*/  LOP3.LUT R215, R215, 0xfffffbff, RZ, 0xc0, !PT ;  /* 0xfffffbffd7d77812 */ /* 0x000fca00078ec0ff */
[----:B------:R-:W-:-:S04]  /*a520*/  @P4 LOP3.LUT R215, R215, 0x400, RZ, 0xfc, !PT ;  /* 0x00000400d7d74812 */ /* 0x000fc800078efcff */
[----:B------:R-:W-:-:S04]  /*a530*/  LOP3.LUT R215, R215, 0xfffff7ff, RZ, 0xc0, !PT ;  /* 0xfffff7ffd7d77812 */ /* 0x000fc800078ec0ff */
[----:B------:R-:W-:Y:S02]  /*a540*/  @P2 LOP3.LUT R215, R215, 0x800, RZ, 0xfc, !PT ;  /* 0x00000800d7d72812 */ /* 0x000fe400078efcff */
[----:B------:R-:W-:Y:S02]  /*a550*/  ISETP.GE.AND P1, PT, R234, c[0x0][0x1d4], PT ;  /* 0x00007500ea007a0c */ /* 0x000fe40003f26270 */
[----:B------:R-:W-:Y:S01]  /*a560*/  LOP3.LUT R215, R215, 0xfffffdff, RZ, 0xc0, !PT ;  /* 0xfffffdffd7d77812 */ /* 0x000fe200078ec0ff */
[----:B------:R-:W-:Y:S01]  /*a570*/  UIADD3 UR4, UP0, UR4, 0x10080, URZ ;  /* 0x0001008004047890 */ /* 0x000fe2000ff1e03f */
[----:B------:R-:W-:Y:S02]  /*a580*/  SEL R14, RZ, 0x1, P2 ;  /* 0x00000001ff0e7807 */ /* 0x000fe40001000000 */
[----:B------:R-:W-:Y:S01]  /*a590*/  ISETP.NE.U32.AND P2, PT, RZ, c[0x0][0x350], PT ;  /* 0x0000d400ff007a0c */ /* 0x000fe20003f45070 */
[----:B------:R-:W-:Y:S01]  /*a5a0*/  UIADD3.X UR5, URZ, UR5, URZ, UP0, !UPT ;  /* 0x000000053f057290 */ /* 0x000fe200087fe43f */
[C---:B------:R-:W-:Y:S01]  /*a5b0*/  IMAD.WIDE.U32 R12, R243.reuse, c[0x0][0x210], RZ ;  /* 0x00008400f30c7a25 */ /* 0x040fe200078e00ff */
[----:B------:R1:W-:Y:S03]  /*a5c0*/  STL [R1+0x10], R21 ;  /* 0x0000101501007387 */ /* 0x0003e60000100800 */
[----:B------:R-:W-:Y:S01]  /*a5d0*/  IMAD R13, R243, c[0x0][0x214], R13 ;  /* 0x00008500f30d7a24 */ /* 0x000fe200078e020d */
[----:B------:R-:W-:Y:S01]  /*a5e0*/  SHF.R.S32.HI R19, RZ, 0x1f, R231 ;  /* 0x0000001fff137819 */ /* 0x000fe200000114e7 */
[----:B------:R-:W-:Y:S01]  /*a5f0*/  IMAD.U32 R22, RZ, RZ, UR8 ;  /* 0x00000008ff167e24 */ /* 0x000fe2000f8e00ff */
[----:B------:R-:W-:-:S02]  /*a600*/  ISETP.GE.AND P5, PT, R140, c[0x0][0x198], PT ;  /* 0x000066008c007a0c */ /* 0x000fc40003fa6270 */
[----:B------:R-:W-:Y:S02]  /*a610*/  IADD3 R124, R27, -0x1, RZ ;  /* 0xffffffff1b7c7810 */ /* 0x000fe40007ffe0ff */
[----:B--2---:R-:W-:-:S05]  /*a620*/  SHF.R.S32.HI R2, RZ, 0x1f, R0 ;  /* 0x0000001fff027819 */ /* 0x004fca0000011400 */
[----:B------:R-:W-:-:S04]  /*a630*/  IMAD R2, R2, c[0x0][0x178], RZ ;  /* 0x00005e0002027a24 */ /* 0x000fc800078e02ff */
[C---:B------:R-:W-:Y:S02]  /*a640*/  IMAD R4, R0.reuse, c[0x0][0x17c], R2 ;  /* 0x00005f0000047a24 */ /* 0x040fe400078e0202 */
[----:B------:R-:W-:-:S04]  /*a650*/  IMAD.WIDE.U32 R2, R0, c[0x0][0x178], RZ ;  /* 0x00005e0000027a25 */ /* 0x000fc800078e00ff */
[----:B------:R-:W-:Y:S02]  /*a660*/  IMAD R0, R9, 0x20, R231 ;  /* 0x0000002009007824 */ /* 0x000fe400078e02e7 */
[----:B------:R-:W-:Y:S02]  /*a670*/  IMAD.IADD R3, R3, 0x1, R4 ;  /* 0x0000000103037824 */ /* 0x000fe400078e0204 */
[----:B------:R-:W-:Y:S02]  /*a680*/  IMAD.IADD R4, R26, 0x1, R0 ;  /* 0x000000011a047824 */ /* 0x000fe400078e0200 */
[----:B------:R-:W-:-:S04]  /*a690*/  IMAD.WIDE.U32 R2, R243, c[0x0][0x1b8], R2 ;  /* 0x00006e00f3027a25 */ /* 0x000fc800078e0002 */
[----:B------:R-:W-:-:S04]  /*a6a0*/  @P3 IMAD.HI.U32 R9, R4, c[0x0][0x2c8], RZ ;  /* 0x0000b20004093a27 */ /* 0x000fc800078e00ff */
[----:B------:R-:W-:Y:S01]  /*a6b0*/  IMAD.MOV.U32 R0, RZ, RZ, R4 ;  /* 0x000000ffff007224 */ /* 0x000fe200078e0004 */
[----:B------:R-:W-:Y:S01]  /*a6c0*/  @P3 SHF.R.U32.HI R0, RZ, c[0x0][0x2cc], R9 ;  /* 0x0000b300ff003a19 */ /* 0x000fe20000011609 */
[----:B------:R-:W-:Y:S02]  /*a6d0*/  IMAD R3, R243, c[0x0][0x1bc], R3 ;  /* 0x00006f00f3037a24 */ /* 0x000fe400078e0203 */
[C---:B------:R-:W-:Y:S01]  /*a6e0*/  IMAD R9, R7.reuse, c[0x0][0x1c4], R8 ;  /* 0x0000710007097a24 */ /* 0x040fe200078e0208 */
[----:B------:R-:W-:Y:S01]  /*a6f0*/  SHF.R.S32.HI R8, RZ, 0x1f, R0 ;  /* 0x0000001fff087819 */ /* 0x000fe20000011400 */
[----:B------:R-:W-:Y:S01]  /*a700*/  IMAD.WIDE.U32 R2, R7, c[0x0][0x1c0], R2 ;  /* 0x0000700007027a25 */ /* 0x000fe200078e0002 */
[----:B------:R-:W-:-:S03]  /*a710*/  ISETP.GE.AND P3, PT, R233, c[0x0][0x1d4], PT ;  /* 0x00007500e9007a0c */ /* 0x000fc60003f66270 */
[----:B------:R-:W-:Y:S01]  /*a720*/  IMAD.MOV R7, RZ, RZ, -R0 ;  /* 0x000000ffff077224 */ /* 0x000fe200078e0a00 */
[----:B------:R-:W-:Y:S01]  /*a730*/  IADD3 R3, R3, R9, RZ ;  /* 0x0000000903037210 */ /* 0x000fe20007ffe0ff */
[----:B------:R-:W-:Y:S02]  /*a740*/  IMAD R8, R8, c[0x0][0x1b0], RZ ;  /* 0x00006c0008087a24 */ /* 0x000fe400078e02ff */
[----:B------:R-:W-:Y:S02]  /*a750*/  IMAD R4, R7, c[0x0][0x2c4], R4 ;  /* 0x0000b10007047a24 */ /* 0x000fe400078e0204 */
[C---:B------:R-:W-:Y:S02]  /*a760*/  IMAD R10, R0.reuse, c[0x0][0x1b4], R8 ;  /* 0x00006d00000a7a24 */ /* 0x040fe400078e0208 */
[----:B------:R-:W-:Y:S01]  /*a770*/  IMAD.WIDE.U32 R2, R0, c[0x0][0x1b0], R2 ;  /* 0x00006c0000027a25 */ /* 0x000fe200078e0002 */
[----:B------:R-:W-:Y:S02]  /*a780*/  SEL R0, RZ, 0xffffffff, P4 ;  /* 0xffffffffff007807 */ /* 0x000fe40002000000 */
[----:B------:R-:W-:Y:S01]  /*a790*/  SHF.R.S32.HI R7, RZ, 0x1f, R4 ;  /* 0x0000001fff077819 */ /* 0x000fe20000011404 */
[----:B------:R-:W-:Y:S01]  /*a7a0*/  IMAD.IADD R3, R3, 0x1, R10 ;  /* 0x0000000103037824 */ /* 0x000fe200078e020a */
[----:B------:R-:W-:Y:S01]  /*a7b0*/  @P3 LOP3.LUT R215, R215, 0x200, RZ, 0xfc, !PT ;  /* 0x00000200d7d73812 */ /* 0x000fe200078efcff */
[----:B------:R-:W-:-:S02]  /*a7c0*/  IMAD.SHL.U32 R17, R0, 0x2, RZ ;  /* 0x0000000200117824 */ /* 0x000fc400078e00ff */
[----:B------:R-:W-:Y:S01]  /*a7d0*/  IMAD R0, R7, c[0x0][0x1a8], RZ ;  /* 0x00006a0007007a24 */ /* 0x000fe200078e02ff */
[----:B------:R-:W-:Y:S01]  /*a7e0*/  LOP3.LUT R215, R215, 0xfffffeff, RZ, 0xc0, !PT ;  /* 0xfffffeffd7d77812 */ /* 0x000fe200078ec0ff */
[----:B------:R-:W-:-:S04]  /*a7f0*/  IMAD.WIDE.U32 R2, R4, c[0x0][0x1a8], R2 ;  /* 0x00006a0004027a25 */ /* 0x000fc800078e0002 */
[----:B------:R-:W-:Y:S01]  /*a800*/  IMAD R0, R4, c[0x0][0x1ac], R0 ;  /* 0x00006b0004007a24 */ /* 0x000fe200078e0200 */
[----:B------:R-:W-:Y:S02]  /*a810*/  @P1 LOP3.LUT R215, R215, 0x100, RZ, 0xfc, !PT ;  /* 0x00000100d7d71812 */ /* 0x000fe400078efcff */
[----:B------:R-:W-:Y:S01]  /*a820*/  SEL R4, RZ, 0x8, P1 ;  /* 0x00000008ff047807 */ /* 0x000fe20000800000 */
[----:B------:R-:W-:Y:S01]  /*a830*/  IMAD.IADD R0, R3, 0x1, R0 ;  /* 0x0000000103007824 */ /* 0x000fe200078e0200 */
[C---:B------:R-:W-:Y:S02]  /*a840*/  LEA R20, P1, R2.reuse, c[0x0][0x160], 0x1 ;  /* 0x0000580002147a11 */ /* 0x040fe400078208ff */
[----:B------:R-:W-:Y:S02]  /*a850*/  LOP3.LUT R14, R17, 0x2, R14, 0xe2, !PT ;  /* 0x00000002110e7812 */ /* 0x000fe400078ee20e */
[----:B------:R-:W-:Y:S01]  /*a860*/  LEA.HI.X R17, R2, c[0x0][0x164], R0, 0x1, P1 ;  /* 0x0000590002117a11 */ /* 0x000fe200008f0c00 */
[--C-:B----4-:R-:W-:Y:S01]  /*a870*/  @P0 IMAD.MOV.U32 R2, RZ, RZ, R16.reuse ;  /* 0x000000ffff020224 */ /* 0x110fe200078e0010 */
[----:B------:R-:W-:Y:S01]  /*a880*/  SEL R7, RZ, 0x4, P3 ;  /* 0x00000004ff077807 */ /* 0x000fe20001800000 */
[----:B------:R-:W-:Y:S01]  /*a890*/  @!P0 IMAD.MOV.U32 R2, RZ, RZ, R239 ;  /* 0x000000ffff028224 */ /* 0x000fe200078e00ef */
[----:B------:R-:W-:Y:S01]  /*a8a0*/  @P0 SHF.R.S32.HI R3, RZ, 0x1f, R16 ;  /* 0x0000001fff030819 */ /* 0x000fe20000011410 */
[----:B------:R-:W-:Y:S01]  /*a8b0*/  IMAD.WIDE.U32 R8, R243, c[0x0][0x1e8], RZ ;  /* 0x00007a00f3087a25 */ /* 0x000fe200078e00ff */
[----:B------:R-:W-:-:S02]  /*a8c0*/  ISETP.NE.AND.EX P1, PT, RZ, c[0x0][0x354], PT, P2 ;  /* 0x0000d500ff007a0c */ /* 0x000fc40003f25320 */
[----:B------:R-:W-:Y:S01]  /*a8d0*/  @!P0 MOV R3, R15 ;  /* 0x0000000f00038202 */ /* 0x000fe20000000f00 */
[----:B------:R-:W-:Y:S01]  /*a8e0*/  IMAD.U32 R15, RZ, RZ, UR5 ;  /* 0x00000005ff0f7e24 */ /* 0x000fe2000f8e00ff */
[----:B------:R-:W-:Y:S01]  /*a8f0*/  LOP3.LUT R130, R4, R14, R7, 0xfe, !PT ;  /* 0x0000000e04827212 */ /* 0x000fe200078efe07 */
[----:B------:R-:W-:Y:S01]  /*a900*/  IMAD.U32 R14, RZ, RZ, UR4 ;  /* 0x00000004ff0e7e24 */ /* 0x000fe2000f8e00ff */
[----:B------:R-:W-:Y:S01]  /*a910*/  SEL R3, R3, RZ, !P1 ;  /* 0x000000ff03037207 */ /* 0x000fe20004800000 */
[----:B------:R-:W-:Y:S01]  /*a920*/  IMAD R9, R243, c[0x0][0x1ec], R9 ;  /* 0x00007b00f3097a24 */ /* 0x000fe200078e0209 */
[----:B------:R-:W-:Y:S02]  /*a930*/  SEL R2, R2, RZ, !P1 ;  /* 0x000000ff02027207 */ /* 0x000fe40004800000 */
[----:B------:R1:W-:Y:S01]  /*a940*/  STL.64 [R1+0x8], R14 ;  /* 0x0000080e01007387 */ /* 0x0003e20000100a00 */
[----:B------:R-:W-:Y:S01]  /*a950*/  IMAD R4, R3, c[0x0][0x1f0], RZ ;  /* 0x00007c0003047a24 */ /* 0x000fe200078e02ff */
[----:B---3--:R-:W-:Y:S01]  /*a960*/  IADD3 R0, P0, R231, R18, RZ ;  /* 0x00000012e7007210 */ /* 0x008fe20007f1e0ff */
[----:B------:R-:W-:-:S04]  /*a970*/  IMAD.WIDE.U32 R8, R2, c[0x0][0x1f0], R8 ;  /* 0x00007c0002087a25 */ /* 0x000fc800078e0008 */
[----:B------:R-:W-:Y:S02]  /*a980*/  IMAD R3, R3, c[0x0][0x218], RZ ;  /* 0x0000860003037a24 */ /* 0x000fe400078e02ff */
[----:B------:R-:W-:Y:S01]  /*a990*/  IMAD.WIDE.U32 R12, R2, c[0x0][0x218], R12 ;  /* 0x00008600020c7a25 */ /* 0x000fe200078e000c */
[----:B------:R-:W-:-:S03]  /*a9a0*/  IADD3 R8, P1, R140, R8, RZ ;  /* 0x000000088c087210 */ /* 0x000fc60007f3e0ff */
[----:B------:R-:W-:Y:S01]  /*a9b0*/  IMAD R7, R2, c[0x0][0x1f4], R4 ;  /* 0x00007d0002077a24 */ /* 0x000fe200078e0204 */
[----:B------:R-:W-:Y:S01]  /*a9c0*/  LEA.HI.X.SX32 R4, R18, R19, 0x1, P0 ;  /* 0x0000001312047211 */ /* 0x000fe200000f0eff */
[----:B------:R-:W-:Y:S01]  /*a9d0*/  IMAD R3, R2, c[0x0][0x21c], R3 ;  /* 0x0000870002037a24 */ /* 0x000fe200078e0203 */
[----:B------:R-:W-:Y:S01]  /*a9e0*/  IADD3 R2, P0, R140, R12, RZ ;  /* 0x0000000c8c027210 */ /* 0x000fe20007f1e0ff */
[----:B------:R-:W-:Y:S01]  /*a9f0*/  IMAD.U32 R18, RZ, RZ, UR8 ;  /* 0x00000008ff127e24 */ /* 0x000fe2000f8e00ff */
[C---:B------:R-:W-:Y:S01]  /*aa00*/  IADD3.X R9, R141.reuse, R9, R7, P1, !PT ;  /* 0x000000098d097210 */ /* 0x040fe20000ffe407 */
[C---:B------:R-:W-:Y:S01]  /*aa10*/  IMAD R7, R4.reuse, c[0x0][0x1e0], RZ ;  /* 0x0000780004077a24 */ /* 0x040fe200078e02ff */
[----:B------:R-:W-:Y:S01]  /*aa20*/  IADD3.X R3, R141, R13, R3, P0, !PT ;  /* 0x0000000d8d037210 */ /* 0x000fe200007fe403 */
[----:B------:R-:W-:Y:S01]  /*aa30*/  IMAD R4, R4, c[0x0][0x208], RZ ;  /* 0x0000820004047a24 */ /* 0x000fe200078e02ff */
[----:B------:R-:W-:Y:S01]  /*aa40*/  IADD3 R22, P1, R22, 0x8, RZ ;  /* 0x0000000816167810 */ /* 0x000fe20007f3e0ff */
[----:B------:R-:W-:Y:S01]  /*aa50*/  IMAD R222, R0, c[0x0][0x1e4], R7 ;  /* 0x0000790000de7a24 */ /* 0x000fe200078e0207 */
[----:B------:R-:W-:Y:S01]  /*aa60*/  IADD3 R18, P0, R18, 0x10, RZ ;  /* 0x0000001012127810 */ /* 0x000fe20007f1e0ff */
[----:B------:R-:W-:-:S02]  /*aa70*/  IMAD R4, R0, c[0x0][0x20c], R4 ;  /* 0x0000830000047a24 */ /* 0x000fc400078e0204 */
[----:B------:R-:W-:-:S04]  /*aa80*/  IMAD.WIDE.U32 R224, R0, c[0x0][0x1e0], R8 ;  /* 0x0000780000e07a25 */ /* 0x000fc800078e0008 */
[----:B------:R-:W-:Y:S01]  /*aa90*/  IMAD.WIDE.U32 R226, R0, c[0x0][0x208], R2 ;  /* 0x0000820000e27a25 */ /* 0x000fe200078e0002 */
[----:B------:R-:W-:Y:S02]  /*aaa0*/  ISETP.GE.AND P3, PT, R144, c[0x0][0x198], PT ;  /* 0x0000660090007a0c */ /* 0x000fe40003f66270 */
[----:B------:R-:W-:Y:S01]  /*aab0*/  IADD3.X R19, RZ, UR7, RZ, P0, !PT ;  /* 0x00000007ff137c10 */ /* 0x000fe200087fe4ff */
[----:B------:R-:W-:Y:S01]  /*aac0*/  IMAD.X R23, RZ, RZ, UR7, P1 ;  /* 0x00000007ff177e24 */ /* 0x000fe200088e06ff */
[----:B------:R-:W-:Y:S01]  /*aad0*/  ISETP.GE.AND P2, PT, R233, c[0x0][0x198], PT ;  /* 0x00006600e9007a0c */ /* 0x000fe20003f46270 */
[----:B------:R-:W-:Y:S01]  /*aae0*/  IMAD.IADD R7, R231, 0x1, R26 ;  /* 0x00000001e7077824 */ /* 0x000fe200078e021a */
[----:B------:R-:W-:Y:S01]  /*aaf0*/  ISETP.GE.AND P4, PT, R234, c[0x0][0x198], PT ;  /* 0x00006600ea007a0c */ /* 0x000fe20003f86270 */
[----:B------:R-:W-:Y:S02]  /*ab00*/  IMAD.IADD R222, R225, 0x1, R222 ;  /* 0x00000001e1de7824 */ /* 0x000fe400078e02de */
[----:B------:R-:W-:Y:S01]  /*ab10*/  IMAD.IADD R228, R227, 0x1, R4 ;  /* 0x00000001e3e47824 */ /* 0x000fe200078e0204 */
[----:B------:R-:W-:Y:S07]  /*ab20*/  BRA.DIV ~URZ, `(.L_x_1894) ;  /* 0x000149827f007947 */ /* 0x000fee000b800000 */
[----:B-1----:R1:W2:Y:S02]  /*ab30*/  SHFL.IDX PT, R4, R17, RZ, 0x181f ;  /* 0x00181fff11047589 */ /* 0x0022a400000e0000 */
.L_x_2024:
[----:B------:R-:W-:Y:S05]  /*ab40*/  BRA.DIV ~URZ, `(.L_x_1895) ;  /* 0x000149e27f007947 */ /* 0x000fea000b800000 */
[----:B------:R3:W4:Y:S02]  /*ab50*/  SHFL.IDX PT, R0, R20, RZ, 0x181f ;  /* 0x00181fff14007589 */ /* 0x00072400000e0000 */
.L_x_2025:
[----:B------:R-:W-:Y:S01]  /*ab60*/  IMAD R16, R21, c[0x0][0x2c4], RZ ;  /* 0x0000b10015107a24 */ /* 0x000fe200078e02ff */
[----:B------:R-:W-:Y:S04]  /*ab70*/  BSSY B0, `(.L_x_1896) ;  /* 0x0000015000007945 */ /* 0x000fe80003800000 */
[----:B------:R-:W-:-:S13]  /*ab80*/  ISETP.GE.AND P0, PT, R7, R16, PT ;  /* 0x000000100700720c */ /* 0x000fda0003f06270 */
[----:B------:R-:W-:Y:S05]  /*ab90*/  @P0 BRA `(.L_x_1897) ;  /* 0x0000012000000947 */ /* 0x000fea0003800000 */
[----:B------:R-:W5:Y:S04]  /*aba0*/  LDL R3, [R1+0x78] ;  /* 0x0000780001037983 */ /* 0x000f680000100800 */
[----:B---3--:R-:W3:Y:S04]  /*abb0*/  LDL R2, [R1+0x80] ;  /* 0x0000800001027983 */ /* 0x008ee80000100800 */
[----:B----4-:R-:W4:Y:S01]  /*abc0*/  LDL R10, [R1+0x7c] ;  /* 0x00007c00010a7983 */ /* 0x010f220000100800 */
[----:B------:R-:W-:-:S04]  /*abd0*/  LEA R14, P0, R140, R0, 0x1 ;  /* 0x000000008c0e7211 */ /* 0x000fc800078008ff */
[----:B--2---:R-:W-:Y:S02]  /*abe0*/  LEA.HI.X R15, R140, R4, R141, 0x1, P0 ;  /* 0x000000048c0f7211 */ /* 0x004fe400000f0c8d */
[----:B------:R-:W-:-:S03]  /*abf0*/  LEA R12, P0, R252, R0, 0x1 ;  /* 0x00000000fc0c7211 */ /* 0x000fc600078008ff */
[----:B------:R-:W-:Y:S01]  /*ac00*/  @!PT LDS RZ, [RZ] ;  /* 0x00000000fffff984 */ /* 0x000fe20000000800 */
[----:B------:R-:W-:Y:S01]  /*ac10*/  @!PT LDS RZ, [RZ] ;  /* 0x00000000fffff984 */ /* 0x000fe20000000800 */
[----:B------:R-:W-:Y:S01]  /*ac20*/  @!PT LDS RZ, [RZ] ;  /* 0x00000000fffff984 */ /* 0x000fe20000000800 */
[----:B------:R2:W-:Y:S01]  /*ac30*/  LDGSTS.E.BYPASS.LTC128B.128 [R220+0x10080], [R14.64], !P5 ;  /* 0x100800000edc7fae */ /* 0x0005e2000e901d4c */
[----:B-----5:R-:W-:Y:S02]  /*ac40*/  LEA.HI.X R13, R252, R4, R3, 0x1, P0 ;  /* 0x00000004fc0d7211 */ /* 0x020fe400000f0c03 */
[----:B------:R-:W-:-:S03]  /*ac50*/  LEA R8, P0, R233, R0, 0x1 ;  /* 0x00000000e9087211 */ /* 0x000fc600078008ff */
[----:B------:R2:W-:Y:S01]  /*ac60*/  LDGSTS.E.BYPASS.LTC128B.128 [R220+0x14080], [R12.64], !P3 ;  /* 0x140800000cdc7fae */ /* 0x0005e2000d901d4c */
[----:B---3--:R-:W-:Y:S02]  /*ac70*/  LEA.HI.X R9, R233, R4, R2, 0x1, P0 ;  /* 0x00000004e9097211 */ /* 0x008fe400000f0c02 */
[----:B------:R-:W-:-:S03]  /*ac80*/  LEA R2, P0, R234, R0, 0x1 ;  /* 0x00000000ea027211 */ /* 0x000fc600078008ff */
[----:B------:R2:W-:Y:S01]  /*ac90*/  LDGSTS.E.BYPASS.LTC128B.128 [R220+0x18080], [R8.64], !P2 ;  /* 0x1808000008dc7fae */ /* 0x0005e2000d101d4c */
[----:B----4-:R-:W-:-:S05]  /*aca0*/  LEA.HI.X R3, R234, R4, R10, 0x1, P0 ;  /* 0x00000004ea037211 */ /* 0x010fca00000f0c0a */
[----:B------:R2:W-:Y:S04]  /*acb0*/  LDGSTS.E.BYPASS.LTC128B.128 [R220+0x1c080], [R2.64], !P4 ;  /* 0x1c08000002dc7fae */ /* 0x0005e8000e101d4c */
.L_x_1897:
[----:B------:R-:W-:Y:S05]  /*acc0*/  BSYNC B0 ;  /* 0x0000000000007941 */ /* 0x000fea0003800000 */
.L_x_1896:
[----:B------:R-:W-:Y:S05]  /*acd0*/  BRA.DIV ~URZ, `(.L_x_1898) ;  /* 0x000148d27f007947 */ /* 0x000fea000b800000 */
[----:B--2---:R2:W1:Y:S04]  /*ace0*/  SHFL.IDX PT, R4, R17, 0x1, 0x181f ;  /* 0x00381f0011047f89 */ /* 0x00446800000e0000 */
[----:B----4-:R2:W4:Y:S02]  /*acf0*/  SHFL.IDX PT, R0, R20, 0x1, 0x181f ;  /* 0x00381f0014007f89 */ /* 0x01052400000e0000 */
.L_x_2026:
[----:B------:R-:W-:Y:S01]  /*ad00*/  IADD3 R2, R7, 0x20, RZ ;  /* 0x0000002007027810 */ /* 0x000fe20007ffe0ff */
[----:B------:R-:W-:Y:S03]  /*ad10*/  BSSY B0, `(.L_x_1899) ;  /* 0x0000015000007945 */ /* 0x000fe60003800000 */
[----:B------:R-:W-:-:S13]  /*ad20*/  ISETP.GE.AND P0, PT, R2, R16, PT ;  /* 0x000000100200720c */ /* 0x000fda0003f06270 */
[----:B------:R-:W-:Y:S05]  /*ad30*/  @P0 BRA `(.L_x_1900) ;  /* 0x0000012000000947 */ /* 0x000fea0003800000 */
[----:B------:R-:W5:Y:S04]  /*ad40*/  LDL R8, [R1+0x78] ;  /* 0x0000780001087983 */ /* 0x000f680000100800 */
[----:B--2---:R-:W2:Y:S04]  /*ad50*/  LDL R3, [R1+0x80] ;  /* 0x0000800001037983 */ /* 0x004ea80000100800 */
[----:B---3--:R-:W3:Y:S01]  /*ad60*/  LDL R10, [R1+0x7c] ;  /* 0x00007c00010a7983 */ /* 0x008ee20000100800 */
[----:B----4-:R-:W-:-:S04]  /*ad70*/  LEA R14, P0, R140, R0, 0x1 ;  /* 0x000000008c0e7211 */ /* 0x010fc800078008ff */
[----:B-1----:R-:W-:Y:S02]  /*ad80*/  LEA.HI.X R15, R140, R4, R141, 0x1, P0 ;  /* 0x000000048c0f7211 */ /* 0x002fe400000f0c8d */
        /* <DEDUP_REMOVED lines=8> */
[----:B--2---:R-:W-:Y:S02]  /*ae10*/  LEA.HI.X R9, R233, R4, R3, 0x1, P0 ;  /* 0x00000004e9097211 */ /* 0x004fe400000f0c03 */
[----:B------:R-:W-:-:S03]  /*ae20*/  LEA R2, P0, R234, R0, 0x1 ;  /* 0x00000000ea027211 */ /* 0x000fc600078008ff */
[----:B------:R1:W-:Y:S01]  /*ae30*/  LDGSTS.E.BYPASS.LTC128B.128 [R223+0x19080], [R8.64], !P2 ;  /* 0x1908000008df7fae */ /* 0x0003e2000d101d4c */
[----:B---3--:R-:W-:-:S05]  /*ae40*/  LEA.HI.X R3, R234, R4, R10, 0x1, P0 ;  /* 0x00000004ea037211 */ /* 0x008fca00000f0c0a */
[----:B------:R1:W-:Y:S04]  /*ae50*/  LDGSTS.E.BYPASS.LTC128B.128 [R223+0x1d080], [R2.64], !P4 ;  /* 0x1d08000002df7fae */ /* 0x0003e8000e101d4c */
.L_x_1900:
[----:B------:R-:W-:Y:S05]  /*ae60*/  BSYNC B0 ;  /* 0x0000000000007941 */ /* 0x000fea0003800000 */
.L_x_1899:
[----:B------:R-:W-:Y:S05]  /*ae70*/  BRA.DIV ~URZ, `(.L_x_1901) ;  /* 0x000148227f007947 */ /* 0x000fea000b800000 */
[----:B-1----:R1:W2:Y:S02]  /*ae80*/  SHFL.IDX PT, R4, R17, 0x2, 0x181f ;  /* 0x00581f0011047f89 */ /* 0x0022a400000e0000 */
.L_x_2027:
[----:B------:R-:W-:Y:S05]  /*ae90*/  BRA.DIV ~URZ, `(.L_x_1902) ;  /* 0x000148827f007947 */ /* 0x000fea000b800000 */
[----:B----4-:R4:W1:Y:S02]  /*aea0*/  SHFL.IDX PT, R0, R20, 0x2, 0x181f ;  /* 0x00581f0014007f89 */ /* 0x01086400000e0000 */
.L_x_2028:
[----:B------:R-:W-:Y:S01]  /*aeb0*/  IADD3 R2, R7, 0x40, RZ ;  /* 0x0000004007027810 */ /* 0x000fe20007ffe0ff */
[----:B------:R-:W-:Y:S03]  /*aec0*/  BSSY B0, `(.L_x_1903) ;  /* 0x0000015000007945 */ /* 0x000fe60003800000 */
[----:B------:R-:W-:-:S13]  /*aed0*/  ISETP.GE.AND P0, PT, R2, R16, PT ;  /* 0x000000100200720c */ /* 0x000fda0003f06270 */
[----:B------:R-:W-:Y:S05]  /*aee0*/  @P0 BRA `(.L_x_1904) ;  /* 0x0000012000000947 */ /* 0x000fea0003800000 */
[----:B------:R-:W5:Y:S04]  /*aef0*/  LDL R8, [R1+0x78] ;  /* 0x0000780001087983 */ /* 0x000f680000100800 */
[----:B---3--:R-:W3:Y:S04]  /*af00*/  LDL R3, [R1+0x80] ;  /* 0x0000800001037983 */ /* 0x008ee80000100800 */
[----:B----4-:R-:W4:Y:S01]  /*af10*/  LDL R10, [R1+0x7c] ;  /* 0x00007c00010a7983 */ /* 0x010f220000100800 */
[----:B-1----:R-:W-:-:S04]  /*af20*/  LEA R14, P0, R140, R0, 0x1 ;  /* 0x000000008c0e7211 */ /* 0x002fc800078008ff */
        /* <DEDUP_REMOVED lines=14> */
.L_x_1904:
[----:B------:R-:W-:Y:S05]  /*b010*/  BSYNC B0 ;  /* 0x0000000000007941 */ /* 0x000fea0003800000 */
.L_x_1903:
[----:B------:R-:W-:Y:S05]  /*b020*/  BRA.DIV ~URZ, `(.L_x_1905) ;  /* 0x000147727f007947 */ /* 0x000fea000b800000 */
[----:B--2---:R2:W3:Y:S04]  /*b030*/  SHFL.IDX PT, R4, R17, 0x3, 0x181f ;  /* 0x00781f0011047f89 */ /* 0x0044e800000e0000 */
[----:B-1----:R2:W1:Y:S02]  /*b040*/  SHFL.IDX PT, R0, R20, 0x3, 0x181f ;  /* 0x00781f0014007f89 */ /* 0x00246400000e0000 */
.L_x_2029:
[----:B------:R-:W-:Y:S01]  /*b050*/  IADD3 R7, R7, 0x60, RZ ;  /* 0x0000006007077810 */ /* 0x000fe20007ffe0ff */
[----:B------:R-:W5:Y:S04]  /*b060*/  LDL R14, [R1+0x74] ;  /* 0x00007400010e7983 */ /* 0x000f680000100800 */
[----:B--2---:R-:W2:Y:S01]  /*b070*/  LDL R2, [R1+0x78] ;  /* 0x0000780001027983 */ /* 0x004ea20000100800 */
[----:B------:R-:W-:-:S03]  /*b080*/  ISETP.GE.AND P0, PT, R7, R16, PT ;  /* 0x000000100700720c */ /* 0x000fc60003f06270 */
[----:B----4-:R-:W4:Y:S04]  /*b090*/  LDL R15, [R1+0x80] ;  /* 0x00008000010f7983 */ /* 0x010f280000100800 */
[----:B---3--:R-:W3:Y:S01]  /*b0a0*/  LDL R10, [R1+0x7c] ;  /* 0x00007c00010a7983 */ /* 0x008ee20000100800 */
[----:B------:R-:W-:Y:S01]  /*b0b0*/  IMAD.MOV.U32 R104, RZ, RZ, 0x30 ;  /* 0x00000030ff687424 */ /* 0x000fe200078e00ff */
[----:B------:R-:W-:Y:S01]  /*b0c0*/  SHF.R.S32.HI R133, RZ, 0x1f, R124 ;  /* 0x0000001fff857819 */ /* 0x000fe2000001147c */
[----:B------:R-:W-:Y:S01]  /*b0d0*/  ULDC.64 UR4, c[0x0][0x40] ;  /* 0x0000100000047ab9 */ /* 0x000fe20000000a00 */
[----:B------:R-:W3:Y:S02]  /*b0e0*/  LDL R7, [R1+0x64] ;  /* 0x0000640001077983 */ /* 0x000ee40000100800 */
[----:B-1----:R-:W-:-:S04]  /*b0f0*/  @!P0 LEA R12, P1, R140, R0, 0x1 ;  /* 0x000000008c0c8211 */ /* 0x002fc800078208ff */
[----:B------:R-:W-:Y:S02]  /*b100*/  @!P0 LEA.HI.X R13, R140, R4, R141, 0x1, P1 ;  /* 0x000000048c0d8211 */ /* 0x000fe400008f0c8d */
[----:B------:R-:W-:Y:S01]  /*b110*/  @!P0 LEA R8, P1, R252, R0, 0x1 ;  /* 0x00000000fc088211 */ /* 0x000fe200078208ff */
[----:B------:R-:W-:Y:S02]  /*b120*/  UIADD3 UR4, UP0, UR4, 0x160, URZ ;  /* 0x0000016004047890 */ /* 0x000fe4000ff1e03f */
[----:B------:R-:W-:Y:S01]  /*b130*/  @!PT LDS RZ, [RZ] ;  /* 0x00000000fffff984 */ /* 0x000fe20000000800 */
[----:B------:R-:W-:Y:S01]  /*b140*/  @!PT LDS RZ, [RZ] ;  /* 0x00000000fffff984 */ /* 0x000fe20000000800 */
[----:B------:R-:W-:Y:S01]  /*b150*/  @!PT LDS RZ, [RZ] ;  /* 0x00000000fffff984 */ /* 0x000fe20000000800 */
[----:B------:R1:W-:Y:S02]  /*b160*/  @!P0 LDGSTS.E.BYPASS.LTC128B.128 [R223+0x13080], [R12.64], !P5 ;  /* 0x130800000cdf8fae */ /* 0x0003e4000e901d4c */
[----:B------:R-:W-:Y:S01]  /*b170*/  UIADD3.X UR5, URZ, UR5, URZ, UP0, !UPT ;  /* 0x000000053f057290 */ /* 0x000fe200087fe43f */
[C---:B------:R-:W-:Y:S02]  /*b180*/  LOP3.LUT P5, RZ, R215.reuse, 0x200, RZ, 0xc0, !PT ;  /* 0x00000200d7ff7812 */ /* 0x040fe400078ac0ff */
[----:B------:R-:W-:Y:S01]  /*b190*/  LOP3.LUT P6, RZ, R215, 0x100, RZ, 0xc0, !PT ;  /* 0x00000100d7ff7812 */ /* 0x000fe200078cc0ff */
[----:B------:R1:W-:Y:S04]  /*b1a0*/  STL.64 [R1+0x28], R18 ;  /* 0x0000281201007387 */ /* 0x0003e80000100a00 */
[----:B------:R1:W-:Y:S04]  /*b1b0*/  STL.64 [R1+0x30], R174 ;  /* 0x000030ae01007387 */ /* 0x0003e80000100a00 */
[----:B------:R1:W-:Y:S04]  /*b1c0*/  STL.64 [R1+0x38], R24 ;  /* 0x0000381801007387 */ /* 0x0003e80000100a00 */
[----:B------:R1:W-:Y:S01]  /*b1d0*/  STL.64 [R1+0x40], R22 ;  /* 0x0000401601007387 */ /* 0x0003e20000100a00 */
[----:B------:R-:W-:-:S02]  /*b1e0*/  IADD3 R203, R146, 0x20, RZ ;  /* 0x0000002092cb7810 */ /* 0x000fc40007ffe0ff */
[----:B------:R-:W-:Y:S01]  /*b1f0*/  MOV R134, 0xb670 ;  /* 0x0000b67000867802 */ /* 0x000fe20000000f00 */
[----:B-----5:R-:W-:Y:S01]  /*b200*/  IMAD R104, R14, -0x30, R104 ;  /* 0xffffffd00e687824 */ /* 0x020fe200078e0268 */
[----:B--2---:R-:W-:Y:S02]  /*b210*/  @!P0 LEA.HI.X R9, R252, R4, R2, 0x1, P1 ;  /* 0x00000004fc098211 */ /* 0x004fe400008f0c02 */
[----:B------:R-:W-:-:S03]  /*b220*/  @!P0 LEA R2, P1, R233, R0, 0x1 ;  /* 0x00000000e9028211 */ /* 0x000fc600078208ff */
[----:B------:R2:W-:Y:S01]  /*b230*/  @!P0 LDGSTS.E.BYPASS.LTC128B.128 [R223+0x17080], [R8.64], !P3 ;  /* 0x1708000008df8fae */ /* 0x0005e2000d901d4c */
[----:B----4-:R-:W-:Y:S01]  /*b240*/  @!P0 LEA.HI.X R3, R233, R4, R15, 0x1, P1 ;  /* 0x00000004e9038211 */ /* 0x010fe200008f0c0f */
[----:B---3--:R-:W-:Y:S01]  /*b250*/  IMAD.IADD R7, R104, 0x1, R7 ;  /* 0x0000000168077824 */ /* 0x008fe200078e0207 */
[----:B-1----:R-:W-:-:S03]  /*b260*/  @!P0 LEA R12, P1, R234, R0, 0x1 ;  /* 0x00000000ea0c8211 */ /* 0x002fc600078208ff */
[----:B------:R1:W-:Y:S01]  /*b270*/  @!P0 LDGSTS.E.BYPASS.LTC128B.128 [R223+0x1b080], [R2.64], !P2 ;  /* 0x1b08000002df8fae */ /* 0x0003e2000d101d4c */
[----:B------:R-:W-:Y:S02]  /*b280*/  IMNMX R7, R7, 0x30, PT ;  /* 0x0000003007077817 */ /* 0x000fe40003800200 */
[----:B------:R-:W-:-:S03]  /*b290*/  @!P0 LEA.HI.X R13, R234, R4, R10, 0x1, P1 ;  /* 0x00000004ea0d8211 */ /* 0x000fc600008f0c0a */
[----:B------:R-:W-:Y:S01]  /*b2a0*/  IMAD.IADD R7, R7, 0x1, -R231 ;  /* 0x0000000107077824 */ /* 0x000fe200078e0ae7 */
[----:B------:R-:W3:Y:S04]  /*b2b0*/  S2R R10, SR_TID.X ;  /* 0x00000000000a7919 */ /* 0x000ee80000002100 */
[----:B------:R-:W-:Y:S01]  /*b2c0*/  ISETP.GE.AND P1, PT, R7, 0x1, PT ;  /* 0x000000010700780c */ /* 0x000fe20003f26270 */
[----:B------:R4:W-:Y:S01]  /*b2d0*/  @!P0 LDGSTS.E.BYPASS.LTC128B.128 [R223+0x1f080], [R12.64], !P4 ;  /* 0x1f0800000cdf8fae */ /* 0x0009e2000e101d4c */
[----:B--2---:R-:W-:-:S03]  /*b2e0*/  IMAD.WIDE.U32 R8, R124, c[0x0][0x1e0], RZ ;  /* 0x000078007c087a25 */ /* 0x004fc600078e00ff */
[----:B------:R-:W0:Y:S01]  /*b2f0*/  LDGDEPBAR ;  /* 0x00000000000079af */ /* 0x000e220000000000 */
[----:B-1----:R-:W-:-:S04]  /*b300*/  IMAD R2, R133, c[0x0][0x1e0], RZ ;  /* 0x0000780085027a24 */ /* 0x002fc800078e02ff */
[----:B------:R-:W-:Y:S01]  /*b310*/  IMAD R0, R124, c[0x0][0x1e4], R2 ;  /* 0x000079007c007a24 */ /* 0x000fe200078e0202 */
[----:B------:R-:W-:Y:S01]  /*b320*/  ISETP.GE.AND P0, PT, R7, 0x21, PT ;  /* 0x000000210700780c */ /* 0x000fe20003f06270 */
[----:B------:R-:W-:Y:S02]  /*b330*/  IMAD.MOV.U32 R2, RZ, RZ, R224 ;  /* 0x000000ffff027224 */ /* 0x000fe400078e00e0 */
[----:B------:R-:W-:Y:S02]  /*b340*/  IMAD.MOV.U32 R3, RZ, RZ, R222 ;  /* 0x000000ffff037224 */ /* 0x000fe400078e00de */
[----:B------:R-:W-:Y:S02]  /*b350*/  IMAD.IADD R0, R9, 0x1, R0 ;  /* 0x0000000109007824 */ /* 0x000fe400078e0200 */
[----:B------:R-:W-:Y:S02]  /*b360*/  IMAD.U32 R14, RZ, RZ, UR4 ;  /* 0x00000004ff0e7e24 */ /* 0x000fe4000f8e00ff */
[----:B------:R-:W-:Y:S01]  /*b370*/  IMAD.U32 R15, RZ, RZ, UR5 ;  /* 0x00000005ff0f7e24 */ /* 0x000fe2000f8e00ff */
[----:B------:R-:W-:Y:S01]  /*b380*/  WARPSYNC 0xffffffff ;  /* 0xffffffff00007948 */ /* 0x000fe20003800000 */
[----:B------:R-:W-:-:S04]  /*b390*/  IMAD.WIDE.U32 R2, R8, 0x30, R2 ;  /* 0x0000003008027825 */ /* 0x000fc800078e0002 */
[----:B------:R-:W-:Y:S02]  /*b3a0*/  IMAD R0, R0, 0x30, RZ ;  /* 0x0000003000007824 */ /* 0x000fe400078e02ff */
[----:B------:R-:W-:Y:S01]  /*b3b0*/  IMAD.MOV.U32 R4, RZ, RZ, 0x20 ;  /* 0x00000020ff047424 */ /* 0x000fe200078e00ff */
[----:B------:R-:W-:Y:S01]  /*b3c0*/  @P1 LEA R8, P2, R2, c[0x0][0x1c8], 0x1 ;  /* 0x0000720002081a11 */ /* 0x000fe200078408ff */
[----:B------:R-:W-:Y:S02]  /*b3d0*/  IMAD.IADD R0, R3, 0x1, R0 ;  /* 0x0000000103007824 */ /* 0x000fe400078e0200 */
[----:B------:R-:W-:Y:S01]  /*b3e0*/  IMAD.WIDE.U32 R16, R4, c[0x0][0x1e0], RZ ;  /* 0x0000780004107a25 */ /* 0x000fe200078e00ff */
[C---:B------:R-:W-:Y:S02]  /*b3f0*/  LOP3.LUT P4, RZ, R215.reuse, 0x800, RZ, 0xc0, !PT ;  /* 0x00000800d7ff7812 */ /* 0x040fe4000788c0ff */
[----:B------:R-:W-:Y:S01]  /*b400*/  @P1 LEA.HI.X R9, R2, c[0x0][0x1cc], R0, 0x1, P2 ;  /* 0x0000730002091a11 */ /* 0x000fe200010f0c00 */
[----:B------:R-:W-:Y:S01]  /*b410*/  BAR.SYNC.DEFER_BLOCKING 0x0 ;  /* 0x0000000000007b1d */ /* 0x000fe20000010000 */
[----:B------:R-:W-:-:S02]  /*b420*/  LOP3.LUT P3, RZ, R215, 0x400, RZ, 0xc0, !PT ;  /* 0x00000400d7ff7812 */ /* 0x000fc4000786c0ff */
[----:B------:R-:W-:Y:S01]  /*b430*/  @P0 IADD3 R3, P2, R2, R16, RZ ;  /* 0x0000001002030210 */ /* 0x000fe20007f5e0ff */
[----:B------:R-:W-:Y:S01]  /*b440*/  IMAD R2, R4, c[0x0][0x1e4], RZ ;  /* 0x0000790004027a24 */ /* 0x000fe200078e02ff */
[----:B---3--:R-:W-:-:S04]  /*b450*/  SHF.R.S32.HI R18, RZ, 0x1f, R10 ;  /* 0x0000001fff127819 */ /* 0x008fc8000001140a */
[----:B------:R-:W-:Y:S02]  /*b460*/  @P0 IADD3.X R0, R0, R17, R2, P2, !PT ;  /* 0x0000001100000210 */ /* 0x000fe400017fe402 */
[C---:B------:R-:W-:Y:S02]  /*b470*/  @P0 LEA R2, P2, R3.reuse, c[0x0][0x1c8], 0x1 ;  /* 0x0000720003020a11 */ /* 0x040fe400078408ff */
[----:B------:R-:W-:Y:S02]  /*b480*/  LEA.HI R18, R18, R10, RZ, 0x3 ;  /* 0x0000000a12127211 */ /* 0x000fe400078f18ff */
[----:B------:R-:W-:Y:S02]  /*b490*/  @P0 LEA.HI.X R3, R3, c[0x0][0x1cc], R0, 0x1, P2 ;  /* 0x0000730003030a11 */ /* 0x000fe400010f0c00 */
[----:B------:R-:W-:Y:S01]  /*b4a0*/  LOP3.LUT R18, R18, 0xfffffff8, RZ, 0xc0, !PT ;  /* 0xfffffff812127812 */ /* 0x000fe200078ec0ff */
[----:B----4-:R-:W-:Y:S02]  /*b4b0*/  IMAD.U32 R12, RZ, RZ, UR8 ;  /* 0x00000008ff0c7e24 */ /* 0x010fe4000f8e00ff */
[----:B------:R-:W-:Y:S01]  /*b4c0*/  IMAD.U32 R13, RZ, RZ, UR7 ;  /* 0x00000007ff0d7e24 */ /* 0x000fe2000f8e00ff */
[----:B------:R-:W-:Y:S01]  /*b4d0*/  @!PT LDS RZ, [RZ] ;  /* 0x00000000fffff984 */ /* 0x000fe20000000800 */
[----:B------:R-:W-:Y:S01]  /*b4e0*/  @!PT LDS RZ, [RZ] ;  /* 0x00000000fffff984 */ /* 0x000fe20000000800 */
[----:B------:R-:W-:Y:S01]  /*b4f0*/  @!PT LDS RZ, [RZ] ;  /* 0x00000000fffff984 */ /* 0x000fe20000000800 */
[----:B------:R1:W-:Y:S04]  /*b500*/  @P1 LDGSTS.E.BYPASS.LTC128B.128 [R220+0xa080], [R8.64], !P4 ;  /* 0x0a08000008dc1fae */ /* 0x0003e8000e101d4c */
[----:B------:R1:W-:Y:S04]  /*b510*/  @P1 LDGSTS.E.BYPASS.LTC128B.128 [R220+0xb880], [R8.64+0x80], !P3 ;  /* 0x0b88008008dc1fae */ /* 0x0003e8000d901d4c */
[----:B------:R1:W-:Y:S01]  /*b520*/  @P1 LDGSTS.E.BYPASS.LTC128B.128 [R220+0xd080], [R8.64+0x100], !P5 ;  /* 0x0d08010008dc1fae */ /* 0x0003e2000e901d4c */
[----:B------:R-:W-:-:S03]  /*b530*/  IMAD.IADD R18, R10, 0x1, -R18 ;  /* 0x000000010a127824 */ /* 0x000fc600078e0a12 */
[----:B------:R1:W-:Y:S04]  /*b540*/  @P1 LDGSTS.E.BYPASS.LTC128B.128 [R220+0xe880], [R8.64+0x180], !P6 ;  /* 0x0e88018008dc1fae */ /* 0x0003e8000f101d4c */
[----:B------:R1:W-:Y:S04]  /*b550*/  @P0 LDGSTS.E.BYPASS.LTC128B.128 [R223+0xb080], [R2.64], !P4 ;  /* 0x0b08000002df0fae */ /* 0x0003e8000e101d4c */
[----:B------:R1:W-:Y:S04]  /*b560*/  @P0 LDGSTS.E.BYPASS.LTC128B.128 [R223+0xc880], [R2.64+0x80], !P3 ;  /* 0x0c88008002df0fae */ /* 0x0003e8000d901d4c */
[----:B------:R1:W-:Y:S04]  /*b570*/  @P0 LDGSTS.E.BYPASS.LTC128B.128 [R223+0xe080], [R2.64+0x100], !P5 ;  /* 0x0e08010002df0fae */ /* 0x0003e8000e901d4c */
[----:B------:R1:W-:Y:S01]  /*b580*/  @P0 LDGSTS.E.BYPASS.LTC128B.128 [R223+0xf880], [R2.64+0x180], !P6 ;  /* 0x0f88018002df0fae */ /* 0x0003e2000f101d4c */
[----:B------:R-:W-:-:S03]  /*b590*/  LOP3.LUT P0, RZ, R18, 0x2, RZ, 0xc0, !PT ;  /* 0x0000000212ff7812 */ /* 0x000fc6000780c0ff */
[----:B------:R1:W-:Y:S04]  /*b5a0*/  STL.64 [R1+0x20], R12 ;  /* 0x0000200c01007387 */ /* 0x0003e80000100a00 */
[----:B------:R1:W-:Y:S04]  /*b5b0*/  STL.64 [R1+0x18], R14 ;  /* 0x0000180e01007387 */ /* 0x0003e80000100a00 */
[----:B------:R-:W0:Y:S01]  /*b5c0*/  LDGDEPBAR ;  /* 0x00000000000079af */ /* 0x000e220000000000 */
[----:B------:R-:W-:Y:S01]  /*b5d0*/  ISETP.GT.AND P1, PT, R10, 0x7f, PT ;  /* 0x0000007f0a00780c */ /* 0x000fe20003f24270 */
[----:B------:R-:W-:Y:S01]  /*b5e0*/  IMAD.U32 R0, RZ, RZ, UR8 ;  /* 0x00000008ff007e24 */ /* 0x000fe2000f8e00ff */
[----:B------:R-:W-:-:S02]  /*b5f0*/  @P0 IADD3 R203, R146, -0x20, RZ ;  /* 0xffffffe092cb0810 */ /* 0x000fc40007ffe0ff */
[----:B------:R-:W-:Y:S01]  /*b600*/  LOP3.LUT R215, R215, 0xffffff7f, RZ, 0xc0, !PT ;  /* 0xffffff7fd7d77812 */ /* 0x000fe200078ec0ff */
[----:B------:R-:W-:Y:S01]  /*b610*/  BSSY B2, `(.L_x_1906) ;  /* 0x0000006000027945 */ /* 0x000fe20003800000 */
[----:B------:R-:W-:Y:S02]  /*b620*/  IADD3 R92, R0, 0x18, RZ ;  /* 0x00000018005c7810 */ /* 0x000fe40007ffe0ff */
[C---:B------:R-:W-:Y:S02]  /*b630*/  IADD3 R214, R203.reuse, 0x1000, RZ ;  /* 0x00001000cbd67810 */ /* 0x040fe40007ffe0ff */
[----:B------:R-:W-:-:S03]  /*b640*/  IADD3 R213, R203, 0x800, RZ ;  /* 0x00000800cbd57810 */ /* 0x000fc60007ffe0ff */
[----:B------:R-:W-:Y:S02]  /*b650*/  @P1 LOP3.LUT R215, R215, 0x80, RZ, 0xfc, !PT ;  /* 0x00000080d7d71812 */ /* 0x000fe400078efcff */
[----:B-1----:R-:W-:Y:S05]  /*b660*/  CALL.REL.NOINC `($_ZN7cutlass13device_kernelIN5flash19enable_sm80_to_sm89INS1_16FlashAttnFwdSm80INS1_25CollectiveMainloopFwdSm80ILi8ELi1ELb0EN4cute5tupleIJNS5_1CILi128EEENS7_ILi48EEENS7_ILi256EEEEEELi256ENS_6half_tEfNS_4arch4Sm80ELb0ELb1ELb1ELb1ELb0ELb1ELb1ELb1EEENS1_21CollectiveEpilogueFwdINS6_IJS8_SA_S9_EEENS6_IJNS7_ILi1EEESI_SI_EEESC_SE_Li256ELb1ELb1ELb1ELb0EEENS1_36VarlenDynamicPersistentTileSchedulerILi128ELi48ELi256ELi256ELb1ELb1ELb0ELb1ELb0ELb1EEEEEEEEEvNT_6ParamsE$_ZZN5flash25CollectiveMainloopFwdSm80ILi8ELi1ELb0EN4cute5tupleIJNS1_1CILi128EEENS3_ILi48EEENS3_ILi256EEEEEELi256EN7cutlass6half_tEfNS8_4arch4Sm80ELb0ELb1ELb1ELb1ELb0ELb1ELb1ELb1EE3mmaINS_16FlashAttnFwdSm80ISC_NS_21CollectiveEpilogueFwdINS2_IJS4_S6_S5_EEENS2_IJNS3_ILi1EEESH_SH_EEES9_SB_Li256ELb1ELb1ELb1ELb0EEENS_36VarlenDynamicPersistentTileSchedulerILi128ELi48ELi256ELi256ELb1ELb1ELb0ELb1ELb0ELb1EEEE13SharedStorageENS1_6TensorINS1_11ArrayEngineIfLm128EEENS1_6LayoutINS2_IJNS2_IJNS3_ILi2EEESS_EEESH_NS3_ILi32EEEEEENS2_IJNS2_IJSH_SS_EEENS3_ILi0EEENS3_ILi4EEEEEEEEEENS_7SoftmaxILi2ELi0EEEEEbRKNSC_6ParamsERT0_RT1_iRKNS_16SeqlenInfoQKNewKILb1ELb1EEENS2_IJiiiiEEERT_ENKUlvE_clEv) ;  /* 0x0001540000007944 */ /* 0x002fea0003c00000 */
[----:B------:R-:W-:Y:S05]  /*b670*/  BSYNC B2 ;  /* 0x0000000000027941 */ /* 0x000fea0003800000 */
.L_x_1906:
[----:B------:R-:W2:Y:S01]  /*b680*/  LDL R4, [R1+0x64] ;  /* 0x0000640001047983 */ /* 0x000ea20000100800 */
[----:B------:R-:W-:Y:S01]  /*b690*/  IMAD R0, R133, c[0x0][0x208], RZ ;  /* 0x0000820085007a24 */ /* 0x000fe200078e02ff */
[----:B------:R-:W-:Y:S01]  /*b6a0*/  MOV R3, R228 ;  /* 0x000000e400037202 */ /* 0x000fe20000000f00 */
[----:B-1----:R-:W-:Y:S01]  /*b6b0*/  IMAD.WIDE.U32 R8, R124, c[0x0][0x208], RZ ;  /* 0x000082007c087a25 */ /* 0x002fe200078e00ff */
[----:B------:R-:W1:Y:S01]  /*b6c0*/  S2R R12, SR_TID.X ;  /* 0x00000000000c7919 */ /* 0x000e620000002100 */
[----:B------:R-:W-:-:S04]  /*b6d0*/  DEPBAR.LE SB0, 0x0 ;  /* 0x000080000000791a */ /* 0x000fc80000000000 */
[----:B------:R-:W-:Y:S01]  /*b6e0*/  IMAD R0, R124, c[0x0][0x20c], R0 ;  /* 0x000083007c007a24 */ /* 0x000fe200078e0200 */
[----:B------:R-:W-:Y:S01]  /*b6f0*/  WARPSYNC 0xffffffff ;  /* 0xffffffff00007948 */ /* 0x000fe20003800000 */
[----:B------:R-:W-:Y:S01]  /*b700*/  IMAD.MOV.U32 R2, RZ, RZ, R226 ;  /* 0x000000ffff027224 */ /* 0x000fe200078e00e2 */
[----:B------:R-:W-:Y:S01]  /*b710*/  BAR.SYNC.DEFER_BLOCKING 0x0 ;  /* 0x0000000000007b1d */ /* 0x000fe20000010000 */
[----:B------:R-:W-:Y:S01]  /*b720*/  IMAD.IADD R0, R9, 0x1, R0 ;  /* 0x0000000109007824 */ /* 0x000fe200078e0200 */
[----:B------:R-:W-:Y:S01]  /*b730*/  LOP3.LUT P4, RZ, R130, 0x1, RZ, 0xc0, !PT ;  /* 0x0000000182ff7812 */ /* 0x000fe2000788c0ff */
[----:B------:R-:W-:Y:S01]  /*b740*/  IMAD.WIDE.U32 R8, R8, 0x30, R2 ;  /* 0x0000003008087825 */ /* 0x000fe200078e0002 */
[C---:B------:R-:W-:Y:S02]  /*b750*/  LOP3.LUT P2, RZ, R130.reuse, 0x2, RZ, 0xc0, !PT ;  /* 0x0000000282ff7812 */ /* 0x040fe4000784c0ff */
[----:B------:R-:W-:Y:S01]  /*b760*/  LOP3.LUT P1, RZ, R130, 0x4, RZ, 0xc0, !PT ;  /* 0x0000000482ff7812 */ /* 0x000fe2000782c0ff */
[----:B------:R-:W-:Y:S01]  /*b770*/  IMAD R0, R0, 0x30, RZ ;  /* 0x0000003000007824 */ /* 0x000fe200078e02ff */
[----:B------:R-:W-:Y:S01]  /*b780*/  LEA R2, P0, R8, c[0x0][0x1f8], 0x1 ;  /* 0x00007e0008027a11 */ /* 0x000fe200078008ff */
[----:B------:R3:W5:Y:S02]  /*b790*/  LDL R105, [R1+0x74] ;  /* 0x0000740001697983 */ /* 0x0007640000100800 */
[----:B------:R-:W-:-:S02]  /*b7a0*/  IMAD.IADD R0, R9, 0x1, R0 ;  /* 0x0000000109007824 */ /* 0x000fc400078e0200 */
[----:B------:R3:W5:Y:S01]  /*b7b0*/  LDL R232, [R1+0x10] ;  /* 0x0000100001e87983 */ /* 0x0007620000100800 */
[----:B-1----:R-:W-:Y:S02]  /*b7c0*/  ISETP.GT.AND P5, PT, R12, 0x7f, PT ;  /* 0x0000007f0c00780c */ /* 0x002fe40003fa4270 */
[----:B------:R-:W-:Y:S02]  /*b7d0*/  LEA.HI.X R3, R8, c[0x0][0x1fc], R0, 0x1, P0 ;  /* 0x00007f0008037a11 */ /* 0x000fe400000f0c00 */
[----:B------:R-:W-:-:S04]  /*b7e0*/  SHF.R.S32.HI R10, RZ, 0x1f, R12 ;  /* 0x0000001fff0a7819 */ /* 0x000fc8000001140c */
[----:B------:R-:W-:Y:S01]  /*b7f0*/  LEA.HI R10, R10, R12, RZ, 0x3 ;  /* 0x0000000c0a0a7211 */ /* 0x000fe200078f18ff */
[----:B----4-:R-:W-:Y:S03]  /*b800*/  LDSM.16.M88.4 R20, [R199] ;  /* 0x00000000c714783b */ /* 0x010fe60000000200 */
[----:B------:R-:W-:Y:S01]  /*b810*/  LOP3.LUT R10, R10, 0xfffffff8, RZ, 0xc0, !PT ;  /* 0xfffffff80a0a7812 */ /* 0x000fe200078ec0ff */
[----:B------:R-:W-:Y:S01]  /*b820*/  @!P5 IMAD.MOV.U32 R0, RZ, RZ, c[0x0][0x208] ;  /* 0x00008200ff00d624 */ /* 0x000fe200078e00ff */
[----:B------:R-:W1:Y:S01]  /*b830*/  LDSM.16.M88.4 R28, [R146] ;  /* 0x00000000921c783b */ /* 0x000e620000000200 */
[----:B------:R-:W-:Y:S02]  /*b840*/  @!P5 MOV R7, c[0x0][0x20c] ;  /* 0x000083000007da02 */ /* 0x000fe40000000f00 */
[----:B------:R-:W-:Y:S01]  /*b850*/  IMAD.IADD R10, R12, 0x1, -R10 ;  /* 0x000000010c0a7824 */ /* 0x000fe200078e0a0a */
[----:B-----5:R-:W-:Y:S04]  /*b860*/  LDSM.16.M88.4 R32, [R146+0x800] ;  /* 0x000800009220783b */ /* 0x020fe80000000200 */
[----:B------:R-:W4:Y:S04]  /*b870*/  LDSM.16.M88.4 R52, [R146+0x1000] ;  /* 0x001000009234783b */ /* 0x000f280000000200 */
[----:B------:R-:W-:Y:S04]  /*b880*/  LDSM.16.M88.4 R16, [R200] ;  /* 0x00000000c810783b */ /* 0x000fe80000000200 */
[----:B------:R-:W3:Y:S04]  /*b890*/  LDSM.16.M88.4 R44, [R203] ;  /* 0x00000000cb2c783b */ /* 0x000ee80000000200 */
[----:B------:R-:W-:Y:S04]  /*b8a0*/  LDSM.16.M88.4 R60, [R203+0x800] ;  /* 0x00080000cb3c783b */ /* 0x000fe80000000200 */
[----:B------:R-:W3:Y:S01]  /*b8b0*/  LDSM.16.M88.4 R76, [R203+0x1000] ;  /* 0x00100000cb4c783b */ /* 0x000ee20000000200 */
[C---:B-1----:R-:W-:Y:S08]  /*b8c0*/  HMMA.16816.F32 R36, R20.reuse, R30, RZ ;  /* 0x0000001e1424723c */ /* 0x042ff000000018ff */
[C---:B----4-:R-:W-:Y:S08]  /*b8d0*/  HMMA.16816.F32 R56, R20.reuse, R52, RZ ;  /* 0x000000341438723c */ /* 0x050ff000000018ff */
[C---:B------:R-:W-:Y:S08]  /*b8e0*/  HMMA.16816.F32 R24, R20.reuse, R28, RZ ;  /* 0x0000001c1418723c */ /* 0x040ff000000018ff */
[C---:B------:R-:W-:Y:S08]  /*b8f0*/  HMMA.16816.F32 R40, R20.reuse, R32, RZ ;  /* 0x000000201428723c */ /* 0x040ff000000018ff */
[C---:B------:R-:W-:Y:S08]  /*b900*/  HMMA.16816.F32 R48, R20.reuse, R34, RZ ;  /* 0x000000221430723c */ /* 0x040ff000000018ff */
[----:B------:R-:W-:Y:S08]  /*b910*/  HMMA.16816.F32 R52, R20, R54, RZ ;  /* 0x000000361434723c */ /* 0x000ff000000018ff */
[C---:B---3--:R-:W-:Y:S08]  /*b920*/  HMMA.16816.F32 R36, R16.reuse, R46, R36 ;  /* 0x0000002e1024723c */ /* 0x048ff00000001824 */
[C---:B------:R-:W-:Y:S08]  /*b930*/  HMMA.16816.F32 R56, R16.reuse, R76, R56 ;  /* 0x0000004c1038723c */ /* 0x040ff00000001838 */
[C---:B------:R-:W-:Y:S08]  /*b940*/  HMMA.16816.F32 R24, R16.reuse, R44, R24 ;  /* 0x0000002c1018723c */ /* 0x040ff00000001818 */
[C---:B------:R-:W-:Y:S08]  /*b950*/  HMMA.16816.F32 R40, R16.reuse, R60, R40 ;  /* 0x0000003c1028723c */ /* 0x040ff00000001828 */
[C---:B------:R-:W-:Y:S08]  /*b960*/  HMMA.16816.F32 R48, R16.reuse, R62, R48 ;  /* 0x0000003e1030723c */ /* 0x040ff00000001830 */
[----:B------:R-:W-:Y:S01]  /*b970*/  HMMA.16816.F32 R52, R16, R78, R52 ;  /* 0x0000004e1034723c */ /* 0x000fe20000001834 */
[----:B--2---:R-:W-:-:S04]  /*b980*/  IADD3 R4, R4, R104, -R231 ;  /* 0x0000006804047210 */ /* 0x004fc80007ffe8e7 */
[----:B------:R-:W-:Y:S11]  /*b990*/  ISETP.LT.OR P0, PT, R4, 0x1, !P4 ;  /* 0x000000010400780c */ /* 0x000ff60006701670 */
[----:B------:R-:W-:Y:S02]  /*b9a0*/  @!UPT UIADD3 URZ, URZ, URZ, URZ ;  /* 0x0000003f3f3ff290 */ /* 0x000fe4000fffe03f */
[----:B------:R-:W-:Y:S01]  /*b9b0*/  @!PT LDS RZ, [RZ] ;  /* 0x00000000fffff984 */ /* 0x000fe20000000800 */
[----:B------:R-:W-:Y:S01]  /*b9c0*/  @!PT LDS RZ, [RZ] ;  /* 0x00000000fffff984 */ /* 0x000fe20000000800 */
[----:B------:R-:W-:Y:S01]  /*b9d0*/  @!PT LDS RZ, [RZ] ;  /* 0x00000000fffff984 */ /* 0x000fe20000000800 */
[----:B------:R1:W-:Y:S01]  /*b9e0*/  LDGSTS.E.BYPASS.LTC128B.128 [R220+0x4080], [R2.64], !P0 ;  /* 0x0408000002dc7fae */ /* 0x0003e2000c101d4c */
[----:B------:R-:W-:-:S04]  /*b9f0*/  @!P5 LEA R8, P0, R0, R2, 0x6 ;  /* 0x000000020008d211 */ /* 0x000fc800078030ff */
[----:B------:R-:W-:Y:S02]  /*ba00*/  @!P5 LEA.HI.X R9, R0, R3, R7, 0x6, P0 ;  /* 0x000000030009d211 */ /* 0x000fe400000f3407 */
[----:B------:R-:W-:Y:S02]  /*ba10*/  LOP3.LUT P0, RZ, R10, 0x4, RZ, 0xc0, !PT ;  /* 0x000000040aff7812 */ /* 0x000fe4000780c0ff */
[----:B------:R-:W-:-:S04]  /*ba20*/  MOV R0, 0x40 ;  /* 0x0000004000007802 */ /* 0x000fc80000000f00 */
[----:B------:R-:W-:Y:S02]  /*ba30*/  SEL R0, R0, 0xffffffc0, !P0 ;  /* 0xffffffc000007807 */ /* 0x000fe40004000000 */
[C---:B------:R-:W-:Y:S11]  /*ba40*/  ISETP.LT.OR P0, PT, R4.reuse, 0x1, !P2 ;  /* 0x000000010400780c */ /* 0x040ff60005701670 */
[----:B------:R-:W-:Y:S02]  /*ba50*/  @!UPT UIADD3 URZ, URZ, URZ, URZ ;  /* 0x0000003f3f3ff290 */ /* 0x000fe4000fffe03f */
[----:B------:R1:W-:Y:S01]  /*ba60*/  LDGSTS.E.BYPASS.LTC128B.128 [R220+0x5880], [R2.64+0x80], !P0 ;  /* 0x0588008002dc7fae */ /* 0x0003e2000c101d4c */
[----:B------:R-:W-:Y:S11]  /*ba70*/  ISETP.LT.OR P0, PT, R4, 0x1, !P1 ;  /* 0x000000010400780c */ /* 0x000ff60004f01670 */
[----:B------:R-:W-:Y:S02]  /*ba80*/  @!UPT UIADD3 URZ, URZ, URZ, URZ ;  /* 0x0000003f3f3ff290 */ /* 0x000fe4000fffe03f */
[----:B------:R1:W-:Y:S01]  /*ba90*/  LDGSTS.E.BYPASS.LTC128B.128 [R220+0x7080], [R2.64+0x100], !P0 ;  /* 0x0708010002dc7fae */ /* 0x0003e2000c101d4c */
[----:B------:R-:W-:-:S04]  /*baa0*/  LOP3.LUT P0, RZ, R130, 0x8, RZ, 0xc0, !PT ;  /* 0x0000000882ff7812 */ /* 0x000fc8000780c0ff */
[C---:B------:R-:W-:Y:S02]  /*bab0*/  ISETP.LT.OR P3, PT, R4.reuse, 0x1, !P0 ;  /* 0x000000010400780c */ /* 0x040fe40004761670 */
[C---:B------:R-:W-:Y:S02]  /*bac0*/  @!P5 ISETP.LT.OR P2, PT, R4.reuse, 0x21, !P2 ;  /* 0x000000210400d80c */ /* 0x040fe40005741670 */
[C---:B------:R-:W-:Y:S02]  /*bad0*/  @!P5 ISETP.LT.OR P1, PT, R4.reuse, 0x21, !P1 ;  /* 0x000000210400d80c */ /* 0x040fe40004f21670 */
[----:B------:R-:W-:-:S07]  /*bae0*/  @!P5 ISETP.LT.OR P0, PT, R4, 0x21, !P0 ;  /* 0x000000210400d80c */ /* 0x000fce0004701670 */
[----:B------:R1:W-:Y:S01]  /*baf0*/  LDGSTS.E.BYPASS.LTC128B.128 [R220+0x8880], [R2.64+0x180], !P3 ;  /* 0x0888018002dc7fae */ /* 0x0003e2000d901d4c */
[----:B------:R-:W-:Y:S01]  /*bb00*/  @!P5 ISETP.LT.OR P3, PT, R4, 0x21, !P4 ;  /* 0x000000210400d80c */ /* 0x000fe20006761670 */
[----:B------:R-:W-:Y:S11]  /*bb10*/  IMAD.IADD R145, R146, 0x1, R0 ;  /* 0x0000000192917824 */ /* 0x000ff600078e0200 */
[----:B------:R-:W-:Y:S01]  /*bb20*/  @!UPT UIADD3 URZ, URZ, URZ, URZ ;  /* 0x0000003f3f3ff290 */ /* 0x000fe2000fffe03f */
[----:B------:R1:W-:Y:S04]  /*bb30*/  @!P5 LDGSTS.E.BYPASS.LTC128B.128 [R223+0x5080], [R8.64], !P3 ;  /* 0x0508000008dfdfae */ /* 0x0003e8000d901d4c */
[----:B------:R1:W-:Y:S04]  /*bb40*/  @!P5 LDGSTS.E.BYPASS.LTC128B.128 [R223+0x6880], [R8.64+0x80], !P2 ;  /* 0x0688008008dfdfae */ /* 0x0003e8000d101d4c */
[----:B------:R1:W-:Y:S04]  /*bb50*/  @!P5 LDGSTS.E.BYPASS.LTC128B.128 [R223+0x8080], [R8.64+0x100], !P1 ;  /* 0x0808010008dfdfae */ /* 0x0003e8000c901d4c */
[----:B------:R1:W-:Y:S04]  /*bb60*/  @!P5 LDGSTS.E.BYPASS.LTC128B.128 [R223+0x9880], [R8.64+0x180], !P0 ;  /* 0x0988018008dfdfae */ /* 0x0003e8000c101d4c */
[----:B------:R-:W-:Y:S04]  /*bb70*/  LDSM.16.M88.4 R12, [R202] ;  /* 0x00000000ca0c783b */ /* 0x000fe80000000200 */
[----:B------:R-:W2:Y:S01]  /*bb80*/  LDSM.16.M88.4 R64, [R145] ;  /* 0x000000009140783b */ /* 0x000ea20000000200 */
[----:B------:R-:W-:-:S03]  /*bb90*/  IADD3 R10, R203, R0, RZ ;  /* 0x00000000cb0a7210 */ /* 0x000fc60007ffe0ff */
[----:B------:R-:W3:Y:S04]  /*bba0*/  LDSM.16.M88.4 R68, [R145+0x1000] ;  /* 0x001000009144783b */ /* 0x000ee80000000200 */
[----:B------:R-:W4:Y:S04]  /*bbb0*/  LDSM.16.M88.4 R72, [R145+0x800] ;  /* 0x000800009148783b */ /* 0x000f280000000200 */
[----:B------:R-:W-:Y:S04]  /*bbc0*/  LDSM.16.M88.4 R32, [R201] ;  /* 0x00000000c920783b */ /* 0x000fe80000000200 */
[----:B------:R-:W1:Y:S04]  /*bbd0*/  LDSM.16.M88.4 R84, [R10] ;  /* 0x000000000a54783b */ /* 0x000e680000000200 */
[----:B------:R-:W1:Y:S04]  /*bbe0*/  LDSM.16.M88.4 R44, [R10+0x1000] ;  /* 0x001000000a2c783b */ /* 0x000e680000000200 */
[----:B------:R-:W1:Y:S04]  /*bbf0*/  LDSM.16.M88.4 R80, [R10+0x800] ;  /* 0x000800000a50783b */ /* 0x000e680000000200 */
[----:B------:R-:W-:Y:S04]  /*bc00*/  LDSM.16.M88.4 R28, [R199+0x4000] ;  /* 0x00400000c71c783b */ /* 0x000fe80000000200 */
[----:B------:R-:W1:Y:S04]  /*bc10*/  LDSM.16.M88.4 R88, [R146+0x1800] ;  /* 0x001800009258783b */ /* 0x000e680000000200 */
[----:B------:R-:W1:Y:S01]  /*bc20*/  LDSM.16.M88.4 R60, [R146+0x2800] ;  /* 0x00280000923c783b */ /* 0x000e620000000200 */
[C---:B--2---:R-:W-:Y:S03]  /*bc30*/  HMMA.16816.F32 R36, R12.reuse, R66, R36 ;  /* 0x000000420c24723c */ /* 0x044fe60000001824 */
[----:B------:R-:W2:Y:S04]  /*bc40*/  LDSM.16.M88.4 R76, [R146+0x2000] ;  /* 0x00200000924c783b */ /* 0x000ea80000000200 */
[----:B------:R-:W-:Y:S01]  /*bc50*/  LDSM.16.M88.4 R96, [R145+0x4000] ;  /* 0x004000009160783b */ /* 0x000fe20000000200 */
[C---:B---3--:R-:W-:Y:S03]  /*bc60*/  HMMA.16816.F32 R56, R12.reuse, R68, R56 ;  /* 0x000000440c38723c */ /* 0x048fe60000001838 */
[----:B------:R-:W-:Y:S04]  /*bc70*/  LDSM.16.M88.4 R92, [R146+0x5000] ;  /* 0x00500000925c783b */ /* 0x000fe80000000200 */
[----:B------:R-:W-:Y:S01]  /*bc80*/  LDSM.16.M88.4 R100, [R10+0x4800] ;  /* 0x004800000a64783b */ /* 0x000fe20000000200 */
[C---:B------:R-:W-:Y:S03]  /*bc90*/  HMMA.16816.F32 R20, R12.reuse, R64, R24 ;  /* 0x000000400c14723c */ /* 0x040fe60000001818 */
[----:B------:R-:W-:Y:S04]  /*bca0*/  LDSM.16.M88.4 R24, [R200+0x4000] ;  /* 0x00400000c818783b */ /* 0x000fe80000000200 */
[----:B------:R-:W-:Y:S01]  /*bcb0*/  LDSM.16.M88.4 R64, [R203+0x2000] ;  /* 0x00200000cb40783b */ /* 0x000fe20000000200 */
[C---:B----4-:R-:W-:Y:S03]  /*bcc0*/  HMMA.16816.F32 R40, R12.reuse, R72, R40 ;  /* 0x000000480c28723c */ /* 0x050fe60000001828 */
[----:B------:R-:W0:Y:S05]  /*bcd0*/  LDGDEPBAR ;  /* 0x00000000000079af */ /* 0x000e2a0000000000 */
[C---:B------:R-:W-:Y:S01]  /*bce0*/  HMMA.16816.F32 R48, R12.reuse, R74, R48 ;  /* 0x0000004a0c30723c */ /* 0x040fe20000001830 */
[----:B------:R-:W-:Y:S07]  /*bcf0*/  LDSM.16.M88.4 R72, [R203+0x1800] ;  /* 0x00180000cb48783b */ /* 0x000fee0000000200 */
[----:B------:R-:W-:Y:S01]  /*bd00*/  HMMA.16816.F32 R52, R12, R70, R52 ;  /* 0x000000460c34723c */ /* 0x000fe20000001834 */
[----:B------:R-:W-:Y:S07]  /*bd10*/  LDSM.16.M88.4 R68, [R145+0x1800] ;  /* 0x001800009144783b */ /* 0x000fee0000000200 */
[C---:B-1----:R-:W-:Y:S08]  /*bd20*/  HMMA.16816.F32 R36, R32.reuse, R86, R36 ;  /* 0x000000562024723c */ /* 0x042ff00000001824 */
[C---:B------:R-:W-:Y:S08]  /*bd30*/  HMMA.16816.F32 R56, R32.reuse, R44, R56 ;  /* 0x0000002c2038723c */ /* 0x040ff00000001838 */
[C---:B------:R-:W-:Y:S01]  /*bd40*/  HMMA.16816.F32 R16, R32.reuse, R84, R20 ;  /* 0x000000542010723c */ /* 0x040fe20000001814 */
[----:B------:R-:W-:Y:S04]  /*bd50*/  LDSM.16.M88.4 R20, [R202+0x4000] ;  /* 0x00400000ca14783b */ /* 0x000fe80000000200 */
[----:B------:R-:W-:Y:S03]  /*bd60*/  LDSM.16.M88.4 R84, [R203+0x3000] ;  /* 0x00300000cb54783b */ /* 0x000fe60000000200 */
[C---:B------:R-:W-:Y:S08]  /*bd70*/  HMMA.16816.F32 R40, R32.reuse, R80, R40 ;  /* 0x000000502028723c */ /* 0x040ff00000001828 */
[C---:B------:R-:W-:Y:S01]  /*bd80*/  HMMA.16816.F32 R48, R32.reuse, R82, R48 ;  /* 0x000000522030723c */ /* 0x040fe20000001830 */
[----:B------:R-:W-:Y:S07]  /*bd90*/  LDSM.16.M88.4 R80, [R145+0x2000] ;  /* 0x002000009150783b */ /* 0x000fee0000000200 */
[----:B------:R-:W-:Y:S01]  /*bda0*/  HMMA.16816.F32 R52, R32, R46, R52 ;  /* 0x0000002e2034723c */ /* 0x000fe20000001834 */
[----:B------:R-:W-:Y:S07]  /*bdb0*/  LDSM.16.M88.4 R44, [R145+0x2800] ;  /* 0x00280000912c783b */ /* 0x000fee0000000200 */
[C---:B------:R-:W-:Y:S01]  /*bdc0*/  HMMA.16816.F32 R32, R28.reuse, R90, R36 ;  /* 0x0000005a1c20723c */ /* 0x040fe20000001824 */
[----:B------:R-:W1:Y:S07]  /*bdd0*/  LDSM.16.M88.4 R36, [R203+0x2800] ;  /* 0x00280000cb24783b */ /* 0x000e6e0000000200 */
[C---:B------:R-:W-:Y:S08]  /*bde0*/  HMMA.16816.F32 R56, R28.reuse, R60, R56 ;  /* 0x0000003c1c38723c */ /* 0x040ff00000001838 */
[C---:B------:R-:W-:Y:S01]  /*bdf0*/  HMMA.16816.F32 R12, R28.reuse, R88, R16 ;  /* 0x000000581c0c723c */ /* 0x040fe20000001810 */
[----:B------:R-:W-:Y:S04]  /*be00*/  LDSM.16.M88.4 R16, [R201+0x4000] ;  /* 0x00400000c910783b */ /* 0x000fe80000000200 */
[----:B------:R-:W-:Y:S03]  /*be10*/  LDSM.16.M88.4 R88, [R10+0x1800] ;  /* 0x001800000a58783b */ /* 0x000fe60000000200 */
[C---:B------:R-:W-:Y:S01]  /*be20*/  HMMA.16816.F32 R52, R28.reuse, R62, R52 ;  /* 0x0000003e1c34723c */ /* 0x040fe20000001834 */
[----:B------:R-:W3:Y:S07]  /*be30*/  LDSM.16.M88.4 R60, [R10+0x2800] ;  /* 0x002800000a3c783b */ /* 0x000eee0000000200 */
[----:B--2---:R-:W-:Y:S08]  /*be40*/  HMMA.16816.F32 R40, R28, R76, R40 ;  /* 0x0000004c1c28723c */ /* 0x004ff00000001828 */
[C---:B-1----:R-:W-:Y:S08]  /*be50*/  HMMA.16816.F32 R56, R24.reuse, R36, R56 ;  /* 0x000000241838723c */ /* 0x042ff00000001838 */
[----:B------:R-:W-:Y:S08]  /*be60*/  HMMA.16816.F32 R12, R24, R72, R12 ;  /* 0x00000048180c723c */ /* 0x000ff0000000180c */
[----:B------:R-:W-:Y:S01]  /*be70*/  HMMA.16816.F32 R48, R28, R78, R48 ;  /* 0x0000004e1c30723c */ /* 0x000fe20000001830 */
[----:B------:R-:W-:Y:S07]  /*be80*/  LDSM.16.M88.4 R76, [R146+0x3000] ;  /* 0x00300000924c783b */ /* 0x000fee0000000200 */
[C---:B------:R-:W-:Y:S01]  /*be90*/  HMMA.16816.F32 R28, R24.reuse, R74, R32 ;  /* 0x0000004a181c723c */ /* 0x040fe20000001820 */
[----:B------:R-:W-:Y:S07]  /*bea0*/  LDSM.16.M88.4 R72, [R10+0x2000] ;  /* 0x002000000a48783b */ /* 0x000fee0000000200 */
[----:B------:R-:W-:Y:S08]  /*beb0*/  HMMA.16816.F32 R52, R24, R38, R52 ;  /* 0x000000261834723c */ /* 0x000ff00000001834 */
[----:B------:R-:W-:Y:S08]  /*bec0*/  HMMA.16816.F32 R56, R20, R44, R56 ;  /* 0x0000002c1438723c */ /* 0x000ff00000001838 */
[----:B------:R-:W-:Y:S08]  /*bed0*/  HMMA.16816.F32 R40, R24, R64, R40 ;  /* 0x000000401828723c */ /* 0x000ff00000001828 */
[----:B------:R-:W-:Y:S01]  /*bee0*/  HMMA.16816.F32 R32, R20, R68, R12 ;  /* 0x000000441420723c */ /* 0x000fe2000000180c */
[----:B------:R-:W-:Y:S07]  /*bef0*/  LDSM.16.M88.4 R12, [R199+0x8000] ;  /* 0x00800000c70c783b */ /* 0x000fee0000000200 */
[----:B------:R-:W-:Y:S01]  /*bf00*/  HMMA.16816.F32 R48, R24, R66, R48 ;  /* 0x000000421830723c */ /* 0x000fe20000001830 */
[----:B------:R-:W1:Y:S07]  /*bf10*/  LDSM.16.M88.4 R64, [R146+0x4000] ;  /* 0x004000009240783b */ /* 0x000e6e0000000200 */
[C---:B------:R-:W-:Y:S01]  /*bf20*/  HMMA.16816.F32 R36, R20.reuse, R70, R28 ;  /* 0x000000461424723c */ /* 0x040fe2000000181c */
[----:B------:R-:W-:Y:S07]  /*bf30*/  LDSM.16.M88.4 R68, [R146+0x3800] ;  /* 0x003800009244783b */ /* 0x000fee0000000200 */
[----:B------:R-:W-:Y:S08]  /*bf40*/  HMMA.16816.F32 R52, R20, R46, R52 ;  /* 0x0000002e1434723c */ /* 0x000ff00000001834 */
[C---:B---3--:R-:W-:Y:S08]  /*bf50*/  HMMA.16816.F32 R56, R16.reuse, R60, R56 ;  /* 0x0000003c1038723c */ /* 0x048ff00000001838 */
[----:B------:R-:W-:Y:S01]  /*bf60*/  HMMA.16816.F32 R24, R16, R88, R32 ;  /* 0x000000581018723c */ /* 0x000fe20000001820 */
[----:B------:R-:W2:Y:S07]  /*bf70*/  LDSM.16.M88.4 R32, [R200+0x8000] ;  /* 0x00800000c820783b */ /* 0x000eae0000000200 */
[C---:B------:R-:W-:Y:S08]  /*bf80*/  HMMA.16816.F32 R28, R20.reuse, R80, R40 ;  /* 0x00000050141c723c */ /* 0x040ff00000001828 */
[----:B------:R-:W-:Y:S01]  /*bf90*/  HMMA.16816.F32 R48, R20, R82, R48 ;  /* 0x000000521430723c */ /* 0x000fe20000001830 */
[----:B------:R-:W-:Y:S07]  /*bfa0*/  LDSM.16.M88.4 R80, [R145+0x3000] ;  /* 0x003000009150783b */ /* 0x000fee0000000200 */
[C---:B------:R-:W-:Y:S01]  /*bfb0*/  HMMA.16816.F32 R44, R16.reuse, R90, R36 ;  /* 0x0000005a102c723c */ /* 0x040fe20000001824 */
[----:B------:R-:W3:Y:S04]  /*bfc0*/  LDSM.16.M88.4 R36, [R202+0x8000] ;  /* 0x00800000ca24783b */ /* 0x000ee80000000200 */
[----:B------:R-:W-:Y:S03]  /*bfd0*/  LDSM.16.M88.4 R88, [R145+0x3800] ;  /* 0x003800009158783b */ /* 0x000fe60000000200 */
[----:B------:R-:W-:Y:S08]  /*bfe0*/  HMMA.16816.F32 R60, R16, R62, R52 ;  /* 0x0000003e103c723c */ /* 0x000ff00000001834 */
[C---:B-1----:R-:W-:Y:S01]  /*bff0*/  HMMA.16816.F32 R52, R12.reuse, R64, R56 ;  /* 0x000000400c34723c */ /* 0x042fe20000001838 */
[----:B------:R1:W5:Y:S07]  /*c000*/  LDL R56, [R1] ;  /* 0x0000000001387983 */ /* 0x00036e0000100800 */
[----:B------:R-:W-:Y:S08]  /*c010*/  HMMA.16816.F32 R20, R12, R76, R24 ;  /* 0x0000004c0c14723c */ /* 0x000ff00000001818 */
[C---:B------:R-:W-:Y:S08]  /*c020*/  HMMA.16816.F32 R40, R16.reuse, R72, R28 ;  /* 0x000000481028723c */ /* 0x040ff0000000181c */
[----:B------:R-:W-:Y:S01]  /*c030*/  HMMA.16816.F32 R28, R16, R74, R48 ;  /* 0x0000004a101c723c */ /* 0x000fe20000001830 */
[----:B------:R-:W4:Y:S04]  /*c040*/  LDSM.16.M88.4 R48, [R203+0x3800] ;  /* 0x00380000cb30783b */ /* 0x000f280000000200 */
[----:B------:R-:W-:Y:S03]  /*c050*/  LDSM.16.M88.4 R72, [R10+0x3000] ;  /* 0x003000000a48783b */ /* 0x000fe60000000200 */
[----:B------:R-:W-:Y:S01]  /*c060*/  HMMA.16816.F32 R24, R12, R78, R44 ;  /* 0x0000004e0c18723c */ /* 0x000fe2000000182c */
[----:B------:R-:W-:Y:S07]  /*c070*/  LDSM.16.M88.4 R76, [R203+0x4000] ;  /* 0x00400000cb4c783b */ /* 0x000fee0000000200 */
[----:B--2---:R-:W-:Y:S08]  /*c080*/  HMMA.16816.F32 R16, R32, R84, R20 ;  /* 0x000000542010723c */ /* 0x004ff00000001814 */
[C---:B------:R-:W-:Y:S08]  /*c090*/  HMMA.16816.F32 R44, R12.reuse, R68, R40 ;  /* 0x000000440c2c723c */ /* 0x040ff00000001828 */
[----:B------:R-:W-:Y:S01]  /*c0a0*/  HMMA.16816.F32 R20, R12, R70, R28 ;  /* 0x000000460c14723c */ /* 0x000fe2000000181c */
[----:B------:R-:W2:Y:S04]  /*c0b0*/  LDSM.16.M88.4 R28, [R201+0x8000] ;  /* 0x00800000c91c783b */ /* 0x000ea80000000200 */
[----:B------:R-:W-:Y:S03]  /*c0c0*/  LDSM.16.M88.4 R68, [R146+0x4800] ;  /* 0x004800009244783b */ /* 0x000fe60000000200 */
[----:B------:R-:W-:Y:S01]  /*c0d0*/  HMMA.16816.F32 R40, R32, R86, R24 ;  /* 0x000000562028723c */ /* 0x000fe20000001818 */
[----:B------:R-:W1:Y:S04]  /*c0e0*/  LDSM.16.M88.4 R24, [R199+0xc000] ;  /* 0x00c00000c718783b */ /* 0x000e680000000200 */
[----:B------:R-:W-:Y:S03]  /*c0f0*/  LDSM.16.M88.4 R84, [R203+0x4800] ;  /* 0x00480000cb54783b */ /* 0x000fe60000000200 */
[----:B---3--:R-:W-:Y:S08]  /*c100*/  HMMA.16816.F32 R16, R36, R80, R16 ;  /* 0x000000502410723c */ /* 0x008ff00000001810 */
[----:B----4-:R-:W-:Y:S08]  /*c110*/  HMMA.16816.F32 R44, R32, R48, R44 ;  /* 0x00000030202c723c */ /* 0x010ff0000000182c */
[----:B------:R-:W-:Y:S01]  /*c120*/  HMMA.16816.F32 R40, R36, R82, R40 ;  /* 0x000000522428723c */ /* 0x000fe20000001828 */
[----:B------:R-:W-:Y:S07]  /*c130*/  LDSM.16.M88.4 R80, [R145+0x4800] ;  /* 0x004800009150783b */ /* 0x000fee0000000200 */
[----:B------:R-:W-:Y:S01]  /*c140*/  HMMA.16816.F32 R60, R12, R66, R60 ;  /* 0x000000420c3c723c */ /* 0x000fe2000000183c */
[----:B------:R-:W3:Y:S07]  /*c150*/  LDSM.16.M88.4 R64, [R10+0x3800] ;  /* 0x003800000a40783b */ /* 0x000eee0000000200 */
[----:B--2---:R-:W-:Y:S01]  /*c160*/  HMMA.16816.F32 R12, R28, R72, R16 ;  /* 0x000000481c0c723c */ /* 0x004fe20000001810 */
[----:B------:R-:W-:Y:S07]  /*c170*/  LDSM.16.M88.4 R16, [R202+0xc000] ;  /* 0x00c00000ca10783b */ /* 0x000fee0000000200 */
[----:B------:R-:W-:Y:S01]  /*c180*/  HMMA.16816.F32 R48, R32, R50, R20 ;  /* 0x000000322030723c */ /* 0x000fe20000001814 */
[----:B------:R-:W2:Y:S07]  /*c190*/  LDSM.16.M88.4 R20, [R200+0xc000] ;  /* 0x00c00000c814783b */ /* 0x000eae0000000200 */
[----:B------:R-:W-:Y:S08]  /*c1a0*/  HMMA.16816.F32 R44, R36, R88, R44 ;  /* 0x00000058242c723c */ /* 0x000ff0000000182c */
[----:B------:R-:W-:Y:S08]  /*c1b0*/  HMMA.16816.F32 R40, R28, R74, R40 ;  /* 0x0000004a1c28723c */ /* 0x000ff00000001828 */
[----:B-1----:R-:W-:Y:S08]  /*c1c0*/  HMMA.16816.F32 R12, R24, R68, R12 ;  /* 0x00000044180c723c */ /* 0x002ff0000000180c */
[C---:B------:R-:W-:Y:S08]  /*c1d0*/  HMMA.16816.F32 R52, R32.reuse, R76, R52 ;  /* 0x0000004c2034723c */ /* 0x040ff00000001834 */
[----:B------:R-:W-:Y:S01]  /*c1e0*/  HMMA.16816.F32 R72, R32, R78, R60 ;  /* 0x0000004e2048723c */ /* 0x000fe2000000183c */
[----:B------:R-:W-:Y:S07]  /*c1f0*/  LDSM.16.M88.4 R76, [R145+0x5000] ;  /* 0x00500000914c783b */ /* 0x000fee0000000200 */
[----:B------:R-:W-:Y:S01]  /*c200*/  HMMA.16816.F32 R48, R36, R90, R48 ;  /* 0x0000005a2430723c */ /* 0x000fe20000001830 */
[----:B------:R-:W-:Y:S07]  /*c210*/  LDSM.16.M88.4 R88, [R203+0x5000] ;  /* 0x00500000cb58783b */ /* 0x000fee0000000200 */
[----:B---3--:R-:W-:Y:S08]  /*c220*/  HMMA.16816.F32 R44, R28, R64, R44 ;  /* 0x000000401c2c723c */ /* 0x008ff0000000182c */
[----:B------:R-:W-:Y:S01]  /*c230*/  HMMA.16816.F32 R40, R24, R70, R40 ;  /* 0x000000461828723c */ /* 0x000fe20000001828 */
[----:B------:R-:W1:Y:S07]  /*c240*/  LDSM.16.M88.4 R68, [R10+0x4000] ;  /* 0x004000000a44783b */ /* 0x000e6e0000000200 */
[----:B--2---:R-:W-:Y:S01]  /*c250*/  HMMA.16816.F32 R32, R20, R84, R12 ;  /* 0x000000541420723c */ /* 0x004fe2000000180c */
[----:B------:R-:W2:Y:S07]  /*c260*/  LDSM.16.M88.4 R12, [R201+0xc000] ;  /* 0x00c00000c90c783b */ /* 0x000eae0000000200 */
[C---:B------:R-:W-:Y:S08]  /*c270*/  HMMA.16816.F32 R60, R36.reuse, R96, R52 ;  /* 0x00000060243c723c */ /* 0x040ff00000001834 */
[----:B------:R-:W-:Y:S01]  /*c280*/  HMMA.16816.F32 R36, R36, R98, R72 ;  /* 0x000000622424723c */ /* 0x000fe20000001848 */
[----:B------:R-:W-:Y:S07]  /*c290*/  LDSM.16.M88.4 R72, [R203+0x5800] ;  /* 0x00580000cb48783b */ /* 0x000fee0000000200 */
[----:B------:R-:W-:Y:S01]  /*c2a0*/  HMMA.16816.F32 R52, R28, R66, R48 ;  /* 0x000000421c34723c */ /* 0x000fe20000001830 */
[----:B------:R-:W-:Y:S07]  /*c2b0*/  LDSM.16.M88.4 R64, [R10+0x5000] ;  /* 0x005000000a40783b */ /* 0x000fee0000000200 */
[----:B------:R-:W-:Y:S08]  /*c2c0*/  HMMA.16816.F32 R48, R24, R92, R44 ;  /* 0x0000005c1830723c */ /* 0x000ff0000000182c */
[----:B------:R-:W-:Y:S01]  /*c2d0*/  HMMA.16816.F32 R44, R20, R86, R40 ;  /* 0x00000056142c723c */ /* 0x000fe20000001828 */
[----:B------:R-:W3:Y:S07]  /*c2e0*/  LDSM.16.M88.4 R84, [R146+0x5800] ;  /* 0x005800009254783b */ /* 0x000eee0000000200 */
[----:B------:R-:W-:Y:S08]  /*c2f0*/  HMMA.16816.F32 R32, R16, R80, R32 ;  /* 0x000000501020723c */ /* 0x000ff00000001820 */
[C---:B-1----:R-:W-:Y:S08]  /*c300*/  HMMA.16816.F32 R40, R28.reuse, R68, R60 ;  /* 0x000000441c28723c */ /* 0x042ff0000000183c */
[----:B------:R-:W-:Y:S08]  /*c310*/  HMMA.16816.F32 R28, R28, R70, R36 ;  /* 0x000000461c1c723c */ /* 0x000ff00000001824 */
[----:B------:R-:W-:Y:S08]  /*c320*/  HMMA.16816.F32 R52, R24, R94, R52 ;  /* 0x0000005e1834723c */ /* 0x000ff00000001834 */
[----:B------:R-:W-:Y:S08]  /*c330*/  HMMA.16816.F32 R48, R20, R88, R48 ;  /* 0x000000581430723c */ /* 0x000ff00000001830 */
[----:B--2---:R-:W-:Y:S08]  /*c340*/  HMMA.16816.F32 R60, R12, R100, R32 ;  /* 0x000000640c3c723c */ /* 0x004ff00000001820 */
[C---:B---3--:R-:W-:Y:S08]  /*c350*/  HMMA.16816.F32 R32, R24.reuse, R84, R40 ;  /* 0x000000541820723c */ /* 0x048ff00000001828 */
[----:B------:R-:W-:Y:S08]  /*c360*/  HMMA.16816.F32 R24, R24, R86, R28 ;  /* 0x000000561818723c */ /* 0x000ff0000000181c */
[----:B------:R-:W-:Y:S08]  /*c370*/  HMMA.16816.F32 R36, R20, R90, R52 ;  /* 0x0000005a1424723c */ /* 0x000ff00000001834 */
[----:B------:R-:W-:Y:S01]  /*c380*/  HMMA.16816.F32 R40, R16, R76, R48 ;  /* 0x0000004c1028723c */ /* 0x000fe20000001830 */
[----:B------:R-:W1:Y:S07]  /*c390*/  LDSM.16.M88.4 R48, [R145+0x5800] ;  /* 0x005800009130783b */ /* 0x000e6e0000000200 */
[C---:B------:R-:W-:Y:S08]  /*c3a0*/  HMMA.16816.F32 R28, R20.reuse, R72, R32 ;  /* 0x00000048141c723c */ /* 0x040ff00000001820 */
[----:B------:R-:W-:Y:S08]  /*c3b0*/  HMMA.16816.F32 R20, R20, R74, R24 ;  /* 0x0000004a1414723c */ /* 0x000ff00000001818 */
[----:B------:R-:W-:Y:S08]  /*c3c0*/  HMMA.16816.F32 R32, R16, R78, R36 ;  /* 0x0000004e1020723c */ /* 0x000ff00000001824 */
[----:B------:R-:W-:Y:S01]  /*c3d0*/  HMMA.16816.F32 R36, R12, R64, R40 ;  /* 0x000000400c24723c */ /* 0x000fe20000001828 */
[----:B------:R-:W2:Y:S07]  /*c3e0*/  LDSM.16.M88.4 R40, [R10+0x5800] ;  /* 0x005800000a28783b */ /* 0x000eae0000000200 */
[----:B------:R-:W-:Y:S01]  /*c3f0*/  HMMA.16816.F32 R44, R16, R82, R44 ;  /* 0x00000052102c723c */ /* 0x000fe2000000182c */
[----:B------:R-:W-:Y:S01]  /*c400*/  FMUL.FTZ R60, R60, c[0x0][0x320] ;  /* 0x0000c8003c3c7a20 */ /* 0x000fe20000410000 */
[----:B------:R-:W-:Y:S01]  /*c410*/  ISETP.GT.AND P0, PT, R124, R235, PT ;  /* 0x000000eb7c00720c */ /* 0x000fe20003f04270 */
[----:B------:R-:W-:Y:S01]  /*c420*/  FMUL.FTZ R61, R61, c[0x0][0x320] ;  /* 0x0000c8003d3d7a20 */ /* 0x000fe20000410000 */
[----:B------:R-:W-:-:S04]  /*c430*/  DEPBAR.LE SB0, 0x0 ;  /* 0x000080000000791a */ /* 0x000fc80000000000 */
[C---:B-1----:R-:W-:Y:S08]  /*c440*/  HMMA.16816.F32 R24, R16.reuse, R48, R28 ;  /* 0x000000301018723c */ /* 0x042ff0000000181c */
[----:B------:R-:W-:Y:S08]  /*c450*/  HMMA.16816.F32 R16, R16, R50, R20 ;  /* 0x000000321010723c */ /* 0x000ff00000001814 */
[C---:B------:R-:W-:Y:S08]  /*c460*/  HMMA.16816.F32 R44, R12.reuse, R102, R44 ;  /* 0x000000660c2c723c */ /* 0x040ff0000000182c */
[C---:B------:R-:W-:Y:S08]  /*c470*/  HMMA.16816.F32 R28, R12.reuse, R66, R32 ;  /* 0x000000420c1c723c */ /* 0x040ff00000001820 */
[C---:B--2---:R-:W-:Y:S08]  /*c480*/  HMMA.16816.F32 R20, R12.reuse, R40, R24 ;  /* 0x000000280c14723c */ /* 0x044ff00000001818 */
[----:B------:R-:W-:Y:S01]  /*c490*/  HMMA.16816.F32 R12, R12, R42, R16 ;  /* 0x0000002a0c0c723c */ /* 0x000fe20000001810 */
[----:B------:R-:W-:-:S02]  /*c4a0*/  FMUL.FTZ R44, R44, c[0x0][0x320] ;  /* 0x0000c8002c2c7a20 */ /* 0x000fc40000410000 */
[----:B------:R-:W-:Y:S02]  /*c4b0*/  FMUL.FTZ R62, R62, c[0x0][0x320] ;  /* 0x0000c8003e3e7a20 */ /* 0x000fe40000410000 */
[----:B------:R-:W-:Y:S02]  /*c4c0*/  FMUL.FTZ R63, R63, c[0x0][0x320] ;  /* 0x0000c8003f3f7a20 */ /* 0x000fe40000410000 */
[----:B------:R-:W-:Y:S02]  /*c4d0*/  FMUL.FTZ R45, R45, c[0x0][0x320] ;  /* 0x0000c8002d2d7a20 */ /* 0x000fe40000410000 */
[----:B------:R-:W-:Y:S02]  /*c4e0*/  FMUL.FTZ R46, R46, c[0x0][0x320] ;  /* 0x0000c8002e2e7a20 */ /* 0x000fe40000410000 */
[----:B------:R-:W-:Y:S02]  /*c4f0*/  FMUL.FTZ R47, R47, c[0x0][0x320] ;  /* 0x0000c8002f2f7a20 */ /* 0x000fe40000410000 */
        /* <DEDUP_REMOVED lines=15> */
[----:B------:R-:W-:Y:S01]  /*c5f0*/  FMUL.FTZ R15, R15, c[0x0][0x320] ;  /* 0x0000c8000f0f7a20 */ /* 0x000fe20000410000 */
[----:B------:R1:W2:Y:S08]  /*c600*/  MUFU.TANH R52, R44 ;  /* 0x0000002c00347308 */ /* 0x0002b00000002400 */
[----:B------:R1:W3:Y:S08]  /*c610*/  MUFU.TANH R32, R30 ;  /* 0x0000001e00207308 */ /* 0x0002f00000002400 */
[----:B------:R1:W4:Y:S08]  /*c620*/  MUFU.TANH R44, R31 ;  /* 0x0000001f002c7308 */ /* 0x0003300000002400 */
[----:B------:R-:W1:Y:S08]  /*c630*/  MUFU.TANH R60, R60 ;  /* 0x0000003c003c7308 */ /* 0x000e700000002400 */
        /* <DEDUP_REMOVED lines=13> */
[----:B------:R1:W1:Y:S08]  /*c710*/  MUFU.TANH R19, R21 ;  /* 0x0000001500137308 */ /* 0x0002700000002400 */
[----:B------:R1:W1:Y:S08]  /*c720*/  MUFU.TANH R31, R22 ;  /* 0x00000016001f7308 */ /* 0x0002700000002400 */
[----:B------:R1:W1:Y:S08]  /*c730*/  MUFU.TANH R30, R23 ;  /* 0x00000017001e7308 */ /* 0x0002700000002400 */
[----:B------:R1:W1:Y:S08]  /*c740*/  MUFU.TANH R16, R12 ;  /* 0x0000000c00107308 */ /* 0x0002700000002400 */
[----:B------:R1:W1:Y:S08]  /*c750*/  MUFU.TANH R25, R13 ;  /* 0x0000000d00197308 */ /* 0x0002700000002400 */
[----:B------:R1:W1:Y:S08]  /*c760*/  MUFU.TANH R27, R14 ;  /* 0x0000000e001b7308 */ /* 0x0002700000002400 */
[----:B------:R1:W1:Y:S01]  /*c770*/  MUFU.TANH R26, R15 ;  /* 0x0000000f001a7308 */ /* 0x0002620000002400 */
[----:B------:R-:W-:Y:S01]  /*c780*/  BSSY B0, `(.L_x_1907) ;  /* 0x0000035000007945 */ /* 0x000fe20003800000 */
        /* <DEDUP_REMOVED lines=16> */
[C---:B------:R-:W-:Y:S01]  /*c890*/  LOP3.LUT P5, RZ, R215.reuse, 0x400, RZ, 0xc0, !PT ;  /* 0x00000400d7ff7812 */ /* 0x040fe200078ac0ff */
[----:B------:R-:W-:Y:S01]  /*c8a0*/  IMAD R4, R4, c[0x0][0x1e0], RZ ;  /* 0x0000780004047a24 */ /* 0x000fe200078e02ff */
[C---:B------:R-:W-:Y:S02]  /*c8b0*/  LOP3.LUT P4, RZ, R215.reuse, 0x200, RZ, 0xc0, !PT ;  /* 0x00000200d7ff7812 */ /* 0x040fe4000788c0ff */
[----:B------:R-:W-:Y:S01]  /*c8c0*/  LOP3.LUT P3, RZ, R215, 0x100, RZ, 0xc0, !PT ;  /* 0x00000100d7ff7812 */ /* 0x000fe2000786c0ff */
[----:B------:R-:W-:-:S02]  /*c8d0*/  IMAD R4, R8, c[0x0][0x1e4], R4 ;  /* 0x0000790008047a24 */ /* 0x000fc400078e0204 */
[----:B------:R-:W-:Y:S02]  /*c8e0*/  @P0 IMAD.MOV.U32 R7, RZ, RZ, c[0x0][0x1e0] ;  /* 0x00007800ff070624 */ /* 0x000fe400078e00ff */
[----:B------:R-:W-:Y:S02]  /*c8f0*/  @P0 IMAD.MOV.U32 R2, RZ, RZ, 0x5 ;  /* 0x00000005ff020424 */ /* 0x000fe400078e00ff */
[----:B------:R-:W-:-:S03]  /*c900*/  IMAD.WIDE.U32 R8, R8, c[0x0][0x1e0], RZ ;  /* 0x0000780008087a25 */ /* 0x000fc600078e00ff */
[C---:B------:R-:W-:Y:S01]  /*c910*/  @P0 SHF.L.U64.HI R3, R7.reuse, R2, c[0x0][0x1e4] ;  /* 0x0000790007030619 */ /* 0x040fe20000010202 */
[----:B------:R-:W-:Y:S02]  /*c920*/  @P0 IMAD.SHL.U32 R2, R7, 0x20, RZ ;  /* 0x0000002007020824 */ /* 0x000fe400078e00ff */
[----:B------:R-:W-:Y:S02]  /*c930*/  IMAD.IADD R4, R9, 0x1, R4 ;  /* 0x0000000109047824 */ /* 0x000fe400078e0204 */
[----:B------:R-:W-:-:S04]  /*c940*/  @P0 IMAD.WIDE.U32 R2, R8, 0x30, R2 ;  /* 0x0000003008020825 */ /* 0x000fc800078e0002 */
[----:B------:R-:W-:Y:S01]  /*c950*/  @P0 IMAD R9, R4, 0x30, RZ ;  /* 0x0000003004090824 */ /* 0x000fe200078e02ff */
[----:B------:R-:W-:-:S04]  /*c960*/  @P0 IADD3 R7, P1, R224, R2, RZ ;  /* 0x00000002e0070210 */ /* 0x000fc80007f3e0ff */
[----:B------:R-:W-:Y:S02]  /*c970*/  @P0 IADD3.X R12, R222, R9, R3, P1, !PT ;  /* 0x00000009de0c0210 */ /* 0x000fe40000ffe403 */
[----:B------:R-:W-:-:S13]  /*c980*/  ISETP.GE.AND P1, PT, R0, 0x1, PT ;  /* 0x000000010000780c */ /* 0x000fda0003f26270 */
[----:B------:R-:W-:Y:S02]  /*c990*/  @P1 IMAD.MOV.U32 R2, RZ, RZ, R224 ;  /* 0x000000ffff021224 */ /* 0x000fe400078e00e0 */
[----:B------:R-:W-:Y:S02]  /*c9a0*/  @P1 IMAD.MOV.U32 R3, RZ, RZ, R222 ;  /* 0x000000ffff031224 */ /* 0x000fe400078e00de */
[----:B------:R-:W-:Y:S02]  /*c9b0*/  @P1 IMAD R4, R4, 0x30, RZ ;  /* 0x0000003004041824 */ /* 0x000fe400078e02ff */
[----:B------:R-:W-:-:S04]  /*c9c0*/  @P1 IMAD.WIDE.U32 R2, R8, 0x30, R2 ;  /* 0x0000003008021825 */ /* 0x000fc800078e0002 */
        /* <DEDUP_REMOVED lines=16> */
.L_x_1908:
[----:B-1234-:R-:W-:Y:S05]  /*cad0*/  BSYNC B0 ;  /* 0x0000000000007941 */ /* 0x01efea0003800000 */
.L_x_1907:
[----:B------:R-:W2:Y:S01]  /*cae0*/  LDL R221, [R1+0x4] ;  /* 0x0000040001dd7983 */ /* 0x000ea20000100800 */
[----:B-----5:R-:W-:Y:S01]  /*caf0*/  SHF.R.S32.HI R0, RZ, 0x1f, R56 ;  /* 0x0000001fff007819 */ /* 0x020fe20000011438 */
[----:B------:R-:W-:Y:S01]  /*cb00*/  ULDC UR4, c[0x0][0x2c4] ;  /* 0x0000b10000047ab9 */ /* 0x000fe20000000800 */
[----:B------:R-:W-:Y:S01]  /*cb10*/  LOP3.LUT R215, R215, 0xffffffbf, RZ, 0xc0, !PT ;  /* 0xffffffbfd7d77812 */ /* 0x000fe200078ec0ff */
[----:B------:R-:W-:Y:S01]  /*cb20*/  UISETP.NE.AND UP0, UPT, UR4, 0x1, UPT ;  /* 0x000000010400788c */ /* 0x000fe2000bf05270 */
[CC--:B------:R-:W-:Y:S01]  /*cb30*/  LEA.HI R2, R0.reuse, R56.reuse, RZ, 0x2 ;  /* 0x0000003800027211 */ /* 0x0c0fe200078f10ff */
[----:B------:R-:W-:Y:S01]  /*cb40*/  IMAD.MOV.U32 R33, RZ, RZ, c[0x0][0x32c] ;  /* 0x0000cb00ff217624 */ /* 0x000fe200078e00ff */
[----:B------:R-:W-:Y:S01]  /*cb50*/  LEA.HI R0, R0, R56, RZ, 0x5 ;  /* 0x0000003800007211 */ /* 0x000fe200078f28ff */
[----:B------:R-:W-:Y:S01]  /*cb60*/  ULDC UR9, c[0x0][0x324] ;  /* 0x0000c90000097ab9 */ /* 0x000fe20000000800 */
[----:B------:R-:W-:Y:S01]  /*cb70*/  LOP3.LUT R2, R2, 0xfffffffc, RZ, 0xc0, !PT ;  /* 0xfffffffc02027812 */ /* 0x000fe200078ec0ff */
[----:B------:R-:W-:Y:S01]  /*cb80*/  ULOP3.LUT UR9, URZ, UR9, URZ, 0x33, !UPT ;  /* 0x000000093f097292 */ /* 0x000fe2000f8e333f */
[----:B------:R-:W-:Y:S01]  /*cb90*/  LOP3.LUT R3, R0, 0xffffffe0, RZ, 0xc0, !PT ;  /* 0xffffffe000037812 */ /* 0x000fe200078ec0ff */
[----:B------:R-:W0:Y:S01]  /*cba0*/  LDGDEPBAR ;  /* 0x00000000000079af */ /* 0x000e220000000000 */
[----:B------:R-:W-:Y:S01]  /*cbb0*/  SHF.R.S32.HI R4, RZ, 0x5, R0 ;  /* 0x00000005ff047819 */ /* 0x000fe20000011400 */
[C---:B------:R-:W-:Y:S01]  /*cbc0*/  IMAD.IADD R2, R56.reuse, 0x1, -R2 ;  /* 0x0000000138027824 */ /* 0x040fe200078e0a02 */
[----:B------:R-:W-:Y:S01]  /*cbd0*/  SHF.R.S32.HI R7, RZ, 0x1f, R0 ;  /* 0x0000001fff077819 */ /* 0x000fe20000011400 */
[----:B------:R-:W-:Y:S01]  /*cbe0*/  IMAD.IADD R0, R56, 0x1, -R3 ;  /* 0x0000000138007824 */ /* 0x000fe200078e0a03 */
[----:B------:R-:W-:-:S02]  /*cbf0*/  PLOP3.LUT P0, PT, PT, PT, UP0, 0x80, 0x0 ;  /* 0x000000000000781c */ /* 0x000fc40003f0f008 */
[----:B------:R-:W-:Y:S02]  /*cc00*/  LEA.HI R7, R7, R4, RZ, 0x3 ;  /* 0x0000000407077211 */ /* 0x000fe400078f18ff */
[----:B------:R-:W-:Y:S02]  /*cc10*/  LEA.HI R3, R2, R2, RZ, 0x1 ;  /* 0x0000000202037211 */ /* 0x000fe400078f08ff */
[----:B------:R-:W-:Y:S02]  /*cc20*/  SHF.R.S32.HI R9, RZ, 0x1f, R0 ;  /* 0x0000001fff097819 */ /* 0x000fe40000011400 */
[----:B------:R-:W-:Y:S02]  /*cc30*/  LOP3.LUT R8, R7, 0xffffff8, RZ, 0xc0, !PT ;  /* 0x0ffffff807087812 */ /* 0x000fe400078ec0ff */
[----:B------:R-:W-:Y:S02]  /*cc40*/  LOP3.LUT R7, R3, 0x1ffffffe, RZ, 0xc0, !PT ;  /* 0x1ffffffe03077812 */ /* 0x000fe400078ec0ff */
[----:B------:R-:W-:Y:S01]  /*cc50*/  LEA.HI R3, R9, R0, RZ, 0x2 ;  /* 0x0000000009037211 */ /* 0x000fe200078f10ff */
[----:B------:R-:W-:Y:S01]  /*cc60*/  IMAD.IADD R4, R4, 0x1, -R8 ;  /* 0x0000000104047824 */ /* 0x000fe200078e0a08 */
[----:B------:R-:W-:Y:S01]  /*cc70*/  @P0 LOP3.LUT R215, R215, 0x40, RZ, 0xfc, !PT ;  /* 0x00000040d7d70812 */ /* 0x000fe200078efcff */
[----:B------:R-:W-:Y:S01]  /*cc80*/  IMAD.IADD R2, R2, 0x1, -R7 ;  /* 0x0000000102027824 */ /* 0x000fe200078e0a07 */
[----:B------:R-:W-:Y:S01]  /*cc90*/  SHF.R.S32.HI R240, RZ, 0x2, R3 ;  /* 0x00000002fff07819 */ /* 0x000fe20000011403 */
[----:B------:R-:W-:Y:S01]  /*cca0*/  IMAD.SHL.U32 R238, R4, 0x10, RZ ;  /* 0x0000001004ee7824 */ /* 0x000fe200078e00ff */
[----:B------:R-:W-:Y:S01]  /*ccb0*/  LOP3.LUT R215, R215, 0xffffefff, RZ, 0xc0, !PT ;  /* 0xffffefffd7d77812 */ /* 0x000fe200078ec0ff */
[----:B------:R-:W-:-:S02]  /*ccc0*/  IMAD.SHL.U32 R237, R2, 0x8, RZ ;  /* 0x0000000802ed7824 */ /* 0x000fc400078e00ff */
[----:B--2---:R-:W-:-:S05]  /*ccd0*/  IMAD R4, R221, 0x80, R240 ;  /* 0x00000080dd047824 */ /* 0x004fca00078e02f0 */
[----:B------:R-:W-:-:S05]  /*cce0*/  IADD3 R4, R237, R4, R238 ;  /* 0x00000004ed047210 */ /* 0x000fca0007ffe0ee */
[----:B------:R-:W-:-:S05]  /*ccf0*/  @P0 IMAD.HI.U32 R2, R4, c[0x0][0x2c8], RZ ;  /* 0x0000b20004020a27 */ /* 0x000fca00078e00ff */
[----:B------:R-:W-:Y:S02]  /*cd00*/  @P0 SHF.R.U32.HI R4, RZ, c[0x0][0x2cc], R2 ;  /* 0x0000b300ff040a19 */ /* 0x000fe40000011602 */
[----:B------:R-:W-:Y:S02]  /*cd10*/  LOP3.LUT R2, R3, 0x7ffffffc, RZ, 0xc0, !PT ;  /* 0x7ffffffc03027812 */ /* 0x000fe400078ec0ff */
[----:B------:R-:W-:Y:S01]  /*cd20*/  ISETP.GE.AND P0, PT, R33, 0x1, PT ;  /* 0x000000012100780c */ /* 0x000fe20003f06270 */
[----:B------:R-:W1:Y:S02]  /*cd30*/  SHFL.IDX PT, R3, R4, RZ, 0x1c1f ;  /* 0x001c1fff04037589 */ /* 0x000e6400000e0000 */
[----:B------:R-:W-:Y:S02]  /*cd40*/  IMAD.IADD R2, R0, 0x1, -R2 ;  /* 0x0000000100027824 */ /* 0x000fe400078e0a02 */
[----:B------:R-:W-:Y:S02]  /*cd50*/  IMAD.IADD R0, R104, 0x1, R5 ;  /* 0x0000000168007824 */ /* 0x000fe400078e0205 */
[----:B------:R-:W-:-:S04]  /*cd60*/  IMAD.SHL.U32 R236, R2, 0x2, RZ ;  /* 0x0000000202ec7824 */ /* 0x000fc800078e00ff */
[----:B------:R-:W-:Y:S01]  /*cd70*/  IMAD.IADD R9, R0, 0x1, -R236 ;  /* 0x0000000100097824 */ /* 0x000fe200078e0aec */
[----:B------:R-:W-:Y:S01]  /*cd80*/  IADD3 R2, -R236, 0x1, R0 ;  /* 0x00000001ec027810 */ /* 0x000fe20007ffe100 */
[----:B------:R-:W-:Y:S01]  /*cd90*/  IMAD.IADD R12, R104, 0x1, -R236 ;  /* 0x00000001680c7824 */ /* 0x000fe200078e0aec */
[----:B------:R-:W-:-:S03]  /*cda0*/  @P0 LOP3.LUT R215, R215, 0x1000, RZ, 0xfc, !PT ;  /* 0x00001000d7d70812 */ /* 0x000fc600078efcff */
[----:B------:R-:W-:-:S05]  /*cdb0*/  IMAD.IADD R2, R2, 0x1, -R232 ;  /* 0x0000000102027824 */ /* 0x000fca00078e0ae8 */
[C---:B------:R-:W-:Y:S02]  /*cdc0*/  IADD3 R7, R2.reuse, c[0x0][0x328], RZ ;  /* 0x0000ca0002077a10 */ /* 0x040fe40007ffe0ff */
        /* <DEDUP_REMOVED lines=15> */
.L_x_1911:
[----:B------:R-:W-:-:S13]  /*cec0*/  ISETP.NE.AND P0, PT, R33, 0x1, PT ;  /* 0x000000012100780c */ /* 0x000fda0003f05270 */
[----:B------:R-:W-:-:S05]  /*ced0*/  @P0 IMAD.HI.U32 R13, R3, c[0x0][0x330], RZ ;  /* 0x0000cc00030d0a27 */ /* 0x000fca00078e00ff */
[----:B------:R-:W-:Y:S02]  /*cee0*/  @P0 SHF.R.U32.HI R3, RZ, c[0x0][0x334], R13 ;  /* 0x0000cd00ff030a19 */ /* 0x000fe4000001160d */
.L_x_1912:
[----:B------:R-:W-:Y:S05]  /*cef0*/  BSYNC B0 ;  /* 0x0000000000007941 */ /* 0x000fea0003800000 */
.L_x_1910:
[----:B------:R-:W-:-:S05]  /*cf00*/  IMAD R3, R3, c[0x0][0x32c], R12 ;  /* 0x0000cb0003037a24 */ /* 0x000fca00078e020c */
[----:B------:R-:W-:Y:S02]  /*cf10*/  IADD3 R13, R3, c[0x0][0x32c], RZ ;  /* 0x0000cb00030d7a10 */ /* 0x000fe40007ffe0ff */
[----:B------:R-:W-:Y:S02]  /*cf20*/  IMNMX R0, R0, R3, !PT ;  /* 0x0000000300007217 */ /* 0x000fe40007800200 */
[----:B------:R-:W-:Y:S02]  /*cf30*/  IMNMX R2, R2, R13, PT ;  /* 0x0000000d02027217 */ /* 0x000fe40003800200 */
.L_x_1909:
        /* <DEDUP_REMOVED lines=17> */
[----:B------:R-:W-:Y:S02]  /*d050*/  ISETP.GE.AND P5, PT, R104, 0x19, PT ;  /* 0x000000196800780c */ /* 0x000fe40003fa6270 */
        /* <DEDUP_REMOVED lines=9> */
[----:B------:R-:W-:Y:S02]  /*d0f0*/  P2R R18, PR, RZ, 0x2 ;  /* 0x00000002ff127803 */ /* 0x000fe40000000000 */
[----:B------:R-:W-:-:S02]  /*d100*/  FSEL R24, R37, -INF , !P0 ;  /* 0xff80000025187808 */ /* 0x000fc40004000000 */
[----:B------:R-:W-:Y:S02]  /*d110*/  ISETP.GT.AND P0, PT, R0, 0x18, !P5 ;  /* 0x000000180000780c */ /* 0x000fe40006f04270 */
        /* <DEDUP_REMOVED lines=15> */
[----:B------:R-:W-:-:S04]  /*d210*/  ISETP.GE.AND P0, PT, R104, 0x1, PT ;  /* 0x000000016800780c */ /* 0x000fc80003f06270 */
[----:B------:R-:W-:Y:S02]  /*d220*/  P2R R20, PR, RZ, 0x1 ;  /* 0x00000001ff147803 */ /* 0x000fe40000000000 */
        /* <DEDUP_REMOVED lines=23> */
.L_x_1915:
[----:B------:R-:W-:-:S13]  /*d3a0*/  ISETP.NE.AND P0, PT, R33, 0x1, PT ;  /* 0x000000012100780c */ /* 0x000fda0003f05270 */
[----:B------:R-:W-:-:S05]  /*d3b0*/  @P0 IMAD.HI.U32 R4, R3, c[0x0][0x330], RZ ;  /* 0x0000cc0003040a27 */ /* 0x000fca00078e00ff */
[----:B------:R-:W-:Y:S02]  /*d3c0*/  @P0 SHF.R.U32.HI R3, RZ, c[0x0][0x334], R4 ;  /* 0x0000cd00ff030a19 */ /* 0x000fe40000011604 */
.L_x_1916:
[----:B------:R-:W-:Y:S05]  /*d3d0*/  BSYNC B0 ;  /* 0x0000000000007941 */ /* 0x000fea0003800000 */
.L_x_1914:
[----:B------:R-:W-:-:S05]  /*d3e0*/  IMAD R3, R3, c[0x0][0x32c], R12 ;  /* 0x0000cb0003037a24 */ /* 0x000fca00078e020c */
[----:B------:R-:W-:Y:S02]  /*d3f0*/  IADD3 R4, R3, c[0x0][0x32c], RZ ;  /* 0x0000cb0003047a10 */ /* 0x000fe40007ffe0ff */
[----:B------:R-:W-:Y:S02]  /*d400*/  IMNMX R0, R0, R3, !PT ;  /* 0x0000000300007217 */ /* 0x000fe40007800200 */
[----:B------:R-:W-:Y:S02]  /*d410*/  IMNMX R2, R2, R4, PT ;  /* 0x0000000402027217 */ /* 0x000fe40003800200 */
.L_x_1913:
[----:B------:R-:W-:Y:S01]  /*d420*/  ISETP.NE.AND P0, PT, R13, RZ, PT ;  /* 0x000000ff0d00720c */ /* 0x000fe20003f05270 */
[----:B------:R-:W-:Y:S01]  /*d430*/  LDSM.16.MT88.4 R40, [R198] ;  /* 0x00000000c628783b */ /* 0x000fe20000004200 */
[----:B------:R-:W-:Y:S02]  /*d440*/  FMNMX.FTZ R9, R16, R17, !PT ;  /* 0x0000001110097209 */ /* 0x000fe40007810000 */
[----:B------:R-:W-:Y:S01]  /*d450*/  ISETP.GT.AND P0, PT, R0, 0x1, !P0 ;  /* 0x000000010000780c */ /* 0x000fe20004704270 */
[----:B------:R-:W-:Y:S01]  /*d460*/  LDSM.16.MT88.4 R56, [R196+0x800] ;  /* 0x00080000c438783b */ /* 0x000fe20000004200 */
[----:B------:R-:W-:-:S02]  /*d470*/  FMNMX.FTZ R9, R21, R9, !PT ;  /* 0x0000000915097209 */ /* 0x000fc40007810000 */
[----:B------:R-:W-:Y:S01]  /*d480*/  ISETP.LT.OR P0, PT, R2, 0x2, P0 ;  /* 0x000000020200780c */ /* 0x000fe20000701670 */
[----:B------:R-:W-:Y:S01]  /*d490*/  LDSM.16.MT88.4 R68, [R147+0x1800] ;  /* 0x001800009344783b */ /* 0x000fe20000004200 */
[----:B------:R-:W-:Y:S02]  /*d4a0*/  FMNMX.FTZ R9, R22, R9, !PT ;  /* 0x0000000916097209 */ /* 0x000fe40007810000 */
[----:B------:R-:W-:Y:S01]  /*d4b0*/  FSEL R7, R63, -INF , !P0 ;  /* 0xff8000003f077808 */ /* 0x000fe20004000000 */
[----:B------:R-:W-:Y:S01]  /*d4c0*/  LDSM.16.MT88.4 R64, [R198+0x800] ;  /* 0x00080000c640783b */ /* 0x000fe20000004200 */
[----:B------:R-:W-:Y:S02]  /*d4d0*/  ISETP.NE.AND P0, PT, R14, RZ, PT ;  /* 0x000000ff0e00720c */ /* 0x000fe40003f05270 */
[----:B------:R-:W-:Y:S01]  /*d4e0*/  FMNMX.FTZ R9, R23, R9, !PT ;  /* 0x0000000917097209 */ /* 0x000fe20007810000 */
[----:B------:R-:W-:Y:S01]  /*d4f0*/  LDSM.16.MT88.4 R52, [R147+0x2000] ;  /* 0x002000009334783b */ /* 0x000fe20000004200 */
[----:B------:R-:W-:-:S02]  /*d500*/  ISETP.GT.AND P0, PT, R0, 0x8, !P0 ;  /* 0x000000080000780c */ /* 0x000fc40004704270 */
[----:B------:R-:W-:Y:S01]  /*d510*/  FMNMX.FTZ R9, R24, R9, !PT ;  /* 0x0000000918097209 */ /* 0x000fe20007810000 */
[----:B------:R-:W-:Y:S01]  /*d520*/  LDSM.16.MT88.4 R156, [R196+0x1000] ;  /* 0x00100000c49c783b */ /* 0x000fe20000004200 */
[----:B------:R-:W-:Y:S02]  /*d530*/  ISETP.LT.OR P0, PT, R2, 0x9, P0 ;  /* 0x000000090200780c */ /* 0x000fe40000701670 */
[----:B------:R-:W-:Y:S01]  /*d540*/  FMNMX.FTZ R9, R28, R9, !PT ;  /* 0x000000091c097209 */ /* 0x000fe20007810000 */
[----:B------:R-:W-:Y:S01]  /*d550*/  LDSM.16.MT88.4 R164, [R147+0x1000] ;  /* 0x0010000093a4783b */ /* 0x000fe20000004200 */
[----:B------:R-:W-:Y:S02]  /*d560*/  FSEL R12, R46, -INF , !P0 ;  /* 0xff8000002e0c7808 */ /* 0x000fe40004000000 */
[----:B------:R-:W-:Y:S02]  /*d570*/  ISETP.NE.AND P0, PT, R15, RZ, PT ;  /* 0x000000ff0f00720c */ /* 0x000fe40003f05270 */
[----:B------:R-:W-:-:S02]  /*d580*/  FMNMX.FTZ R9, R29, R9, !PT ;  /* 0x000000091d097209 */ /* 0x000fc40007810000 */
[----:B------:R-:W-:Y:S02]  /*d590*/  ISETP.GT.AND P0, PT, R0, 0x9, !P0 ;  /* 0x000000090000780c */ /* 0x000fe40004704270 */
[----:B------:R-:W-:Y:S02]  /*d5a0*/  FMNMX.FTZ R9, R87, R9, !PT ;  /* 0x0000000957097209 */ /* 0x000fe40007810000 */
[----:B------:R-:W-:Y:S02]  /*d5b0*/  ISETP.LT.OR P0, PT, R2, 0xa, P0 ;  /* 0x0000000a0200780c */ /* 0x000fe40000701670 */
[----:B------:R-:W-:Y:S02]  /*d5c0*/  FMNMX.FTZ R9, R86, R9, !PT ;  /* 0x0000000956097209 */ /* 0x000fe40007810000 */
[----:B------:R-:W-:Y:S02]  /*d5d0*/  FSEL R13, R47, -INF , !P0 ;  /* 0xff8000002f0d7808 */ /* 0x000fe40004000000 */
[----:B------:R-:W-:-:S02]  /*d5e0*/  ISETP.NE.AND P0, PT, R18, RZ, PT ;  /* 0x000000ff1200720c */ /* 0x000fc40003f05270 */
[----:B------:R-:W-:Y:S02]  /*d5f0*/  FMNMX.FTZ R9, R85, R9, !PT ;  /* 0x0000000955097209 */ /* 0x000fe40007810000 */
[----:B------:R-:W-:Y:S02]  /*d600*/  ISETP.GT.AND P0, PT, R0, 0x10, !P0 ;  /* 0x000000100000780c */ /* 0x000fe40004704270 */
[----:B------:R-:W-:Y:S02]  /*d610*/  FMNMX.FTZ R9, R84, R9, !PT ;  /* 0x0000000954097209 */ /* 0x000fe40007810000 */
[----:B------:R-:W-:-:S04]  /*d620*/  ISETP.LT.OR P0, PT, R2, 0x11, P0 ;  /* 0x000000110200780c */ /* 0x000fc80000701670 */
[----:B------:R-:W-:Y:S02]  /*d630*/  FSEL R14, R38, -INF , !P0 ;  /* 0xff800000260e7808 */ /* 0x000fe40004000000 */
[----:B------:R-:W-:Y:S02]  /*d640*/  ISETP.GT.AND P0, PT, R0, 0x11, !P6 ;  /* 0x000000110000780c */ /* 0x000fe40007704270 */
[----:B------:R-:W-:Y:S02]  /*d650*/  ISETP.NE.AND P6, PT, R19, RZ, PT ;  /* 0x000000ff1300720c */ /* 0x000fe40003fc5270 */
[----:B------:R-:W-:-:S04]  /*d660*/  ISETP.LT.OR P0, PT, R2, 0x12, P0 ;  /* 0x000000120200780c */ /* 0x000fc80000701670 */
[----:B------:R-:W-:Y:S02]  /*d670*/  FSEL R15, R39, -INF , !P0 ;  /* 0xff800000270f7808 */ /* 0x000fe40004000000 */
[----:B------:R-:W-:Y:S01]  /*d680*/  ISETP.GT.AND P0, PT, R0, 0x18, !P5 ;  /* 0x000000180000780c */ /* 0x000fe20006f04270 */
[----:B------:R-:W-:Y:S01]  /*d690*/  LDSM.16.MT88.4 R36, [R196] ;  /* 0x00000000c424783b */ /* 0x000fe20000004200 */
[----:B------:R-:W-:Y:S02]  /*d6a0*/  ISETP.NE.AND P5, PT, R20, RZ, PT ;  /* 0x000000ff1400720c */ /* 0x000fe40003fa5270 */
[----:B------:R-:W-:-:S04]  /*d6b0*/  ISETP.LT.OR P0, PT, R2, 0x19, P0 ;  /* 0x000000190200780c */ /* 0x000fc80000701670 */
[----:B------:R-:W-:Y:S02]  /*d6c0*/  FSEL R20, R32, -INF , !P0 ;  /* 0xff80000020147808 */ /* 0x000fe40004000000 */
[----:B------:R-:W-:Y:S01]  /*d6d0*/  ISETP.GT.AND P0, PT, R0, 0x19, !P4 ;  /* 0x000000190000780c */ /* 0x000fe20006704270 */
[----:B------:R-:W-:Y:S03]  /*d6e0*/  LDSM.16.MT88.4 R32, [R147+0x800] ;  /* 0x000800009320783b */ /* 0x000fe60000004200 */
        /* <DEDUP_REMOVED lines=14> */
[----:B------:R-:W-:Y:S01]  /*d7d0*/  ISETP.GT.AND P0, PT, R0, 0x29, !P6 ;  /* 0x000000290000780c */ /* 0x000fe20007704270 */
[----:B------:R-:W-:Y:S01]  /*d7e0*/  LDSM.16.MT88.4 R60, [R197] ;  /* 0x00000000c53c783b */ /* 0x000fe20000004200 */
[----:B------:R-:W-:Y:S02]  /*d7f0*/  LOP3.LUT P6, RZ, R215, 0x40, RZ, 0xc0, !PT ;  /* 0x00000040d7ff7812 */ /* 0x000fe400078cc0ff */
[----:B------:R-:W-:Y:S01]  /*d800*/  ISETP.LT.OR P0, PT, R2, 0x2a, P0 ;  /* 0x0000002a0200780c */ /* 0x000fe20000701670 */
[----:B------:R-:W1:Y:S03]  /*d810*/  SHFL.BFLY PT, R0, R9, 0x2, 0x1f ;  /* 0x0c401f0009007f89 */ /* 0x000e6600000e0000 */
[----:B------:R-:W-:-:S02]  /*d820*/  FSEL R80, R26, -INF , !P0 ;  /* 0xff8000001a507808 */ /* 0x000fc40004000000 */
        /* <DEDUP_REMOVED lines=10> */
[----:B------:R-:W-:Y:S01]  /*d8d0*/  FFMA.FTZ R3, R16, c[0x0][0x2d0], -R2 ;  /* 0x0000b40010037a23 */ /* 0x000fe20000010802 */
[----:B------:R-:W-:-:S03]  /*d8e0*/  FMNMX.FTZ R8, R15, R0, !PT ;  /* 0x000000000f087209 */ /* 0x000fc60007810000 */
[----:B------:R1:W-:Y:S01]  /*d8f0*/  MUFU.EX2 R109, R3 ;  /* 0x00000003006d7308 */ /* 0x0003e20000000800 */
[----:B------:R-:W-:-:S04]  /*d900*/  FMNMX.FTZ R8, R20, R8, !PT ;  /* 0x0000000814087209 */ /* 0x000fc80007810000 */
[----:B------:R-:W-:-:S04]  /*d910*/  FMNMX.FTZ R8, R44, R8, !PT ;  /* 0x000000082c087209 */ /* 0x000fc80007810000 */
[----:B------:R-:W-:-:S04]  /*d920*/  FMNMX.FTZ R8, R83, R8, !PT ;  /* 0x0000000853087209 */ /* 0x000fc80007810000 */
[----:B------:R-:W-:Y:S01]  /*d930*/  FMNMX.FTZ R8, R82, R8, !PT ;  /* 0x0000000852087209 */ /* 0x000fe20007810000 */
[----:B-1----:R-:W-:-:S03]  /*d940*/  FFMA.FTZ R3, R17, c[0x0][0x2d0], -R2 ;  /* 0x0000b40011037a23 */ /* 0x002fc60000010802 */
[----:B------:R-:W-:Y:S01]  /*d950*/  FMNMX.FTZ R8, R81, R8, !PT ;  /* 0x0000000851087209 */ /* 0x000fe20007810000 */
[----:B------:R1:W2:Y:S03]  /*d960*/  MUFU.EX2 R108, R3 ;  /* 0x00000003006c7308 */ /* 0x0002a60000000800 */
[----:B------:R-:W-:-:S05]  /*d970*/  FMNMX.FTZ R8, R80, R8, !PT ;  /* 0x0000000850087209 */ /* 0x000fca0007810000 */
[----:B------:R-:W3:Y:S01]  /*d980*/  SHFL.BFLY PT, R0, R8, 0x2, 0x1f ;  /* 0x0c401f0008007f89 */ /* 0x000ee200000e0000 */
[----:B-1----:R-:W-:Y:S01]  /*d990*/  FFMA.FTZ R3, R21, c[0x0][0x2d0], -R2 ;  /* 0x0000b40015037a23 */ /* 0x002fe20000010802 */
[----:B--2---:R-:W-:-:S03]  /*d9a0*/  F2FP.PACK_AB R16, R108, R109 ;  /* 0x0000006d6c10723e */ /* 0x004fc600000000ff */
[----:B------:R1:W-:Y:S01]  /*d9b0*/  MUFU.EX2 R117, R3 ;  /* 0x0000000300757308 */ /* 0x0003e20000000800 */
[----:B---3--:R-:W-:-:S05]  /*d9c0*/  FMNMX.FTZ R8, R8, R0, !PT ;  /* 0x0000000008087209 */ /* 0x008fca0007810000 */
[----:B------:R-:W2:Y:S01]  /*d9d0*/  SHFL.BFLY PT, R0, R8, 0x1, 0x1f ;  /* 0x0c201f0008007f89 */ /* 0x000ea200000e0000 */
[----:B-1----:R-:W-:-:S04]  /*d9e0*/  FFMA.FTZ R3, R22, c[0x0][0x2d0], -R2 ;  /* 0x0000b40016037a23 */ /* 0x002fc80000010802 */
[----:B------:R1:W3:Y:S02]  /*d9f0*/  MUFU.EX2 R116, R3 ;  /* 0x0000000300747308 */ /* 0x0002e40000000800 */
[----:B-1----:R-:W-:Y:S01]  /*da00*/  FFMA.FTZ R3, R23, c[0x0][0x2d0], -R2 ;  /* 0x0000b40017037a23 */ /* 0x002fe20000010802 */
[----:B---3--:R-:W-:Y:S02]  /*da10*/  F2FP.PACK_AB R18, R116, R117 ;  /* 0x000000757412723e */ /* 0x008fe400000000ff */
[----:B--2---:R-:W-:-:S03]  /*da20*/  FMNMX.FTZ R8, R8, R0, !PT ;  /* 0x0000000008087209 */ /* 0x004fc60007810000 */
[----:B------:R1:W-:Y:S01]  /*da30*/  MUFU.EX2 R118, R3 ;  /* 0x0000000300767308 */ /* 0x0003e20000000800 */
[C---:B------:R-:W-:Y:S01]  /*da40*/  FSETP.NEU.FTZ.AND P0, PT, R8.reuse, -INF , PT ;  /* 0xff8000000800780b */ /* 0x040fe20003f1d000 */
[----:B------:R-:W-:-:S05]  /*da50*/  FMUL.FTZ R0, R8, c[0x0][0x2d0] ;  /* 0x0000b40008007a20 */ /* 0x000fca0000410000 */
[----:B------:R-:W-:Y:S01]  /*da60*/  FSEL R0, R0, RZ, P0 ;  /* 0x000000ff00007208 */ /* 0x000fe20000000000 */
[----:B-1----:R-:W-:Y:S02]  /*da70*/  FFMA.FTZ R3, R24, c[0x0][0x2d0], -R2 ;  /* 0x0000b40018037a23 */ /* 0x002fe40000010802 */
[----:B------:R-:W1:Y:S02]  /*da80*/  LDSM.16.MT88.4 R24, [R147] ;  /* 0x000000009318783b */ /* 0x000e640000004200 */
[----:B------:R2:W-:Y:S02]  /*da90*/  MUFU.EX2 R126, R3 ;  /* 0x00000003007e7308 */ /* 0x0005e40000000800 */
[----:B--2---:R-:W-:-:S06]  /*daa0*/  FFMA.FTZ R3, R4, c[0x0][0x2d0], -R0 ;  /* 0x0000b40004037a23 */ /* 0x004fcc0000010800 */
[----:B------:R2:W-:Y:S02]  /*dab0*/  MUFU.EX2 R4, R3 ;  /* 0x0000000300047308 */ /* 0x0005e40000000800 */
[----:B--2---:R-:W-:-:S06]  /*dac0*/  FFMA.FTZ R3, R7, c[0x0][0x2d0], -R0 ;  /* 0x0000b40007037a23 */ /* 0x004fcc0000010800 */
[----:B------:R2:W3:Y:S02]  /*dad0*/  MUFU.EX2 R7, R3 ;  /* 0x0000000300077308 */ /* 0x0004e40000000800 */
[----:B--2---:R-:W-:Y:S01]  /*dae0*/  FFMA.FTZ R3, R12, c[0x0][0x2d0], -R0 ;  /* 0x0000b4000c037a23 */ /* 0x004fe20000010800 */
[----:B---3--:R-:W-:Y:S01]  /*daf0*/  F2FP.PACK_AB R17, R7, R4 ;  /* 0x000000040711723e */ /* 0x008fe200000000ff */
[----:B------:R-:W-:Y:S01]  /*db00*/  FADD.FTZ R4, R4, R7 ;  /* 0x0000000704047221 */ /* 0x000fe20000010000 */
[----:B------:R-:W-:-:S03]  /*db10*/  F2FP.PACK_AB R12, R126, R118 ;  /* 0x000000767e0c723e */ /* 0x000fc600000000ff */
[----:B------:R2:W3:Y:S02]  /*db20*/  MUFU.EX2 R124, R3 ;  /* 0x00000003007c7308 */ /* 0x0004e40000000800 */
[----:B--2---:R-:W-:Y:S02]  /*db30*/  FFMA.FTZ R3, R13, c[0x0][0x2d0], -R0 ;  /* 0x0000b4000d037a23 */ /* 0x004fe40000010800 */
[----:B---3--:R-:W-:-:S04]  /*db40*/  FADD.FTZ R7, R124, R4 ;  /* 0x000000047c077221 */ /* 0x008fc80000010000 */
[----:B------:R2:W3:Y:S02]  /*db50*/  MUFU.EX2 R127, R3 ;  /* 0x00000003007f7308 */ /* 0x0004e40000000800 */
[----:B--2---:R-:W-:Y:S01]  /*db60*/  FFMA.FTZ R3, R28, c[0x0][0x2d0], -R2 ;  /* 0x0000b4001c037a23 */ /* 0x004fe20000010802 */
[----:B---3--:R-:W-:-:S05]  /*db70*/  F2FP.PACK_AB R19, R127, R124 ;  /* 0x0000007c7f13723e */ /* 0x008fca00000000ff */
[----:B------:R2:W-:Y:S02]  /*db80*/  MUFU.EX2 R125, R3 ;  /* 0x00000003007d7308 */ /* 0x0005e40000000800 */
[----:B------:R-:W-:Y:S01]  /*db90*/  HMMA.16816.F32 R48, R16, R38, RZ ;  /* 0x000000261030723c */ /* 0x000fe200000018ff */
[----:B--2---:R-:W-:-:S07]  /*dba0*/  FFMA.FTZ R3, R29, c[0x0][0x2d0], -R2 ;  /* 0x0000b4001d037a23 */ /* 0x004fce0000010802 */
[C---:B-1----:R-:W-:Y:S01]  /*dbb0*/  HMMA.16816.F32 R28, R16.reuse, R24, RZ ;  /* 0x00000018101c723c */ /* 0x042fe200000018ff */
[----:B------:R1:W2:Y:S07]  /*dbc0*/  MUFU.EX2 R132, R3 ;  /* 0x0000000300847308 */ /* 0x0002ae0000000800 */
[----:B------:R-:W-:Y:S01]  /*dbd0*/  HMMA.16816.F32 R24, R16, R26, RZ ;  /* 0x0000001a1018723c */ /* 0x000fe200000018ff */
[----:B-1----:R-:W-:Y:S01]  /*dbe0*/  FFMA.FTZ R3, R14, c[0x0][0x2d0], -R0 ;  /* 0x0000b4000e037a23 */ /* 0x002fe20000010800 */
[----:B--2---:R-:W-:-:S03]  /*dbf0*/  F2FP.PACK_AB R14, R132, R125 ;  /* 0x0000007d840e723e */ /* 0x004fc600000000ff */
[----:B------:R1:W-:Y:S02]  /*dc00*/  MUFU.EX2 R76, R3 ;  /* 0x00000003004c7308 */ /* 0x0003e40000000800 */
[----:B-1----:R-:W-:-:S06]  /*dc10*/  FFMA.FTZ R3, R15, c[0x0][0x2d0], -R0 ;  /* 0x0000b4000f037a23 */ /* 0x002fcc0000010800 */
[----:B------:R1:W2:Y:S02]  /*dc20*/  MUFU.EX2 R77, R3 ;  /* 0x00000003004d7308 */ /* 0x0002a40000000800 */
[--C-:B-1----:R-:W-:Y:S01]  /*dc30*/  FFMA.FTZ R3, R20, c[0x0][0x2d0], -R0.reuse ;  /* 0x0000b40014037a23 */ /* 0x102fe20000010800 */
[----:B--2---:R-:W-:Y:S01]  /*dc40*/  F2FP.PACK_AB R13, R77, R76 ;  /* 0x0000004c4d0d723e */ /* 0x004fe200000000ff */
[C---:B------:R-:W-:Y:S04]  /*dc50*/  HMMA.16816.F32 R20, R16.reuse, R36, RZ ;  /* 0x000000241014723c */ /* 0x040fe800000018ff */
[----:B------:R1:W-:Y:S04]  /*dc60*/  MUFU.EX2 R79, R3 ;  /* 0x00000003004f7308 */ /* 0x0003e80000000800 */
[----:B------:R-:W-:Y:S01]  /*dc70*/  HMMA.16816.F32 R36, R16, R40, RZ ;  /* 0x000000281024723c */ /* 0x000fe200000018ff */
[----:B-1----:R-:W-:-:S02]  /*dc80*/  FFMA.FTZ R3, R44, c[0x0][0x2d0], -R0 ;  /* 0x0000b4002c037a23 */ /* 0x002fc40000010800 */
[----:B------:R-:W-:Y:S02]  /*dc90*/  LDSM.16.MT88.4 R44, [R196+0x1800] ;  /* 0x00180000c42c783b */ /* 0x000fe40000004200 */
[----:B------:R-:W1:Y:S02]  /*dca0*/  MUFU.EX2 R78, R3 ;  /* 0x00000003004e7308 */ /* 0x000e640000000800 */
[----:B-1----:R-:W-:-:S07]  /*dcb0*/  F2FP.PACK_AB R15, R78, R79 ;  /* 0x0000004f4e0f723e */ /* 0x002fce00000000ff */
[C---:B------:R-:W-:Y:S08]  /*dcc0*/  HMMA.16816.F32 R168, R12.reuse, R32, R28 ;  /* 0x000000200ca8723c */ /* 0x040ff0000000181c */
[----:B------:R-:W-:Y:S08]  /*dcd0*/  HMMA.16816.F32 R148, R12, R34, R24 ;  /* 0x000000220c94723c */ /* 0x000ff00000001818 */
[----:B------:R-:W-:Y:S01]  /*dce0*/  HMMA.16816.F32 R32, R16, R42, RZ ;  /* 0x0000002a1020723c */ /* 0x000fe200000018ff */
[----:B------:R-:W1:Y:S07]  /*dcf0*/  LDSM.16.MT88.4 R40, [R197+0x800] ;  /* 0x00080000c528783b */ /* 0x000e6e0000004200 */
[----:B------:R-:W-:Y:S08]  /*dd00*/  HMMA.16816.F32 R160, R12, R56, R20 ;  /* 0x000000380ca0723c */ /* 0x000ff00000001814 */
[----:B------:R-:W-:Y:S08]  /*dd10*/  HMMA.16816.F32 R20, R16, R68, RZ ;  /* 0x000000441014723c */ /* 0x000ff000000018ff */
[----:B------:R-:W-:Y:S01]  /*dd20*/  HMMA.16816.F32 R72, R12, R58, R48 ;  /* 0x0000003a0c48723c */ /* 0x000fe20000001830 */
[----:B------:R-:W2:Y:S04]  /*dd30*/  LDSM.16.MT88.4 R48, [R198+0x1800] ;  /* 0x00180000c630783b */ /* 0x000ea80000004200 */
[----:B------:R-:W-:Y:S03]  /*dd40*/  LDSM.16.MT88.4 R56, [R196+0x3000] ;  /* 0x00300000c438783b */ /* 0x000fe60000004200 */
[C---:B------:R-:W-:Y:S08]  /*dd50*/  HMMA.16816.F32 R28, R16.reuse, R60, RZ ;  /* 0x0000003c101c723c */ /* 0x040ff000000018ff */
[----:B------:R-:W-:Y:S01]  /*dd60*/  HMMA.16816.F32 R24, R16, R62, RZ ;  /* 0x0000003e1018723c */ /* 0x000fe200000018ff */
[----:B------:R-:W-:Y:S07]  /*dd70*/  LDSM.16.MT88.4 R60, [R196+0x2000] ;  /* 0x00200000c43c783b */ /* 0x000fee0000004200 */
[----:B------:R-:W-:Y:S01]  /*dd80*/  HMMA.16816.F32 R32, R12, R66, R32 ;  /* 0x000000420c20723c */ /* 0x000fe20000001820 */
[----:B------:R-:W-:-:S02]  /*dd90*/  IMAD.MOV.U32 R102, RZ, RZ, R72 ;  /* 0x000000ffff667224 */ /* 0x000fc400078e0048 */
[----:B------:R-:W-:Y:S02]  /*dda0*/  IMAD.MOV.U32 R101, RZ, RZ, R73 ;  /* 0x000000ffff657224 */ /* 0x000fe400078e0049 */
[----:B------:R-:W-:Y:S02]  /*ddb0*/  IMAD.MOV.U32 R100, RZ, RZ, R74 ;  /* 0x000000ffff647224 */ /* 0x000fe400078e004a */
[----:B------:R-:W-:Y:S01]  /*ddc0*/  IMAD.MOV.U32 R3, RZ, RZ, R75 ;  /* 0x000000ffff037224 */ /* 0x000fe200078e004b */
[C---:B------:R-:W-:Y:S01]  /*ddd0*/  HMMA.16816.F32 R20, R12.reuse, R52, R20 ;  /* 0x000000340c14723c */ /* 0x040fe20000001814 */
[----:B------:R-:W3:Y:S07]  /*dde0*/  LDSM.16.MT88.4 R72, [R197+0x1800] ;  /* 0x00180000c548783b */ /* 0x000eee0000004200 */
[C---:B------:R-:W-:Y:S01]  /*ddf0*/  HMMA.16816.F32 R152, R12.reuse, R64, R36 ;  /* 0x000000400c98723c */ /* 0x040fe20000001824 */
[----:B------:R-:W4:Y:S07]  /*de00*/  LDSM.16.MT88.4 R64, [R198+0x2000] ;  /* 0x00200000c640783b */ /* 0x000f2e0000004200 */
[----:B-1----:R-:W-:Y:S01]  /*de10*/  HMMA.16816.F32 R28, R12, R40, R28 ;  /* 0x000000280c1c723c */ /* 0x002fe2000000181c */
[----:B------:R-:W-:-:S02]  /*de20*/  IMAD.MOV.U32 R95, RZ, RZ, R32 ;  /* 0x000000ffff5f7224 */ /* 0x000fc400078e0020 */
[----:B------:R-:W-:Y:S02]  /*de30*/  IMAD.MOV.U32 R94, RZ, RZ, R33 ;  /* 0x000000ffff5e7224 */ /* 0x000fe400078e0021 */
[----:B------:R-:W-:Y:S02]  /*de40*/  IMAD.MOV.U32 R93, RZ, RZ, R34 ;  /* 0x000000ffff5d7224 */ /* 0x000fe400078e0022 */
[----:B------:R-:W-:Y:S01]  /*de50*/  IMAD.MOV.U32 R92, RZ, RZ, R35 ;  /* 0x000000ffff5c7224 */ /* 0x000fe200078e0023 */
[----:B------:R-:W-:Y:S01]  /*de60*/  HMMA.16816.F32 R24, R12, R42, R24 ;  /* 0x0000002a0c18723c */ /* 0x000fe20000001818 */
[----:B------:R-:W-:Y:S01]  /*de70*/  IMAD.MOV.U32 R104, RZ, RZ, R20 ;  /* 0x000000ffff687224 */ /* 0x000fe200078e0014 */
[----:B------:R-:W1:Y:S01]  /*de80*/  LDSM.16.MT88.4 R40, [R197+0x2000] ;  /* 0x00200000c528783b */ /* 0x000e620000004200 */
[----:B------:R-:W-:Y:S02]  /*de90*/  IMAD.MOV.U32 R103, RZ, RZ, R21 ;  /* 0x000000ffff677224 */ /* 0x000fe400078e0015 */
[----:B------:R-:W-:-:S02]  /*dea0*/  IMAD.MOV.U32 R53, RZ, RZ, R22 ;  /* 0x000000ffff357224 */ /* 0x000fc400078e0016 */
[----:B------:R-:W-:Y:S01]  /*deb0*/  IMAD.MOV.U32 R52, RZ, RZ, R23 ;  /* 0x000000ffff347224 */ /* 0x000fe200078e0017 */
[C---:B------:R-:W-:Y:S01]  /*dec0*/  HMMA.16816.F32 R32, R16.reuse, R70, RZ ;  /* 0x000000461020723c */ /* 0x040fe200000018ff */
[----:B------:R-:W-:Y:S07]  /*ded0*/  LDSM.16.MT88.4 R68, [R198+0x3000] ;  /* 0x00300000c644783b */ /* 0x000fee0000004200 */
[----:B--2---:R-:W-:Y:S01]  /*dee0*/  HMMA.16816.F32 R20, R16, R48, RZ ;  /* 0x000000301014723c */ /* 0x004fe200000018ff */
[----:B------:R-:W-:-:S02]  /*def0*/  IMAD.MOV.U32 R91, RZ, RZ, R28 ;  /* 0x000000ffff5b7224 */ /* 0x000fc400078e001c */
[----:B------:R-:W-:Y:S02]  /*df00*/  IMAD.MOV.U32 R90, RZ, RZ, R29 ;  /* 0x000000ffff5a7224 */ /* 0x000fe400078e001d */
[----:B------:R-:W-:Y:S02]  /*df10*/  IMAD.MOV.U32 R89, RZ, RZ, R30 ;  /* 0x000000ffff597224 */ /* 0x000fe400078e001e */
[----:B------:R-:W-:Y:S01]  /*df20*/  IMAD.MOV.U32 R88, RZ, RZ, R31 ;  /* 0x000000ffff587224 */ /* 0x000fe200078e001f */
[----:B------:R-:W-:Y:S01]  /*df30*/  MOV R96, R27 ;  /* 0x0000001b00607202 */ /* 0x000fe20000000f00 */
[----:B------:R-:W-:Y:S01]  /*df40*/  IMAD.MOV.U32 R99, RZ, RZ, R24 ;  /* 0x000000ffff637224 */ /* 0x000fe200078e0018 */
[----:B------:R-:W-:Y:S01]  /*df50*/  HMMA.16816.F32 R36, R16, R50, RZ ;  /* 0x000000321024723c */ /* 0x000fe200000018ff */
[----:B------:R-:W-:Y:S01]  /*df60*/  IMAD.MOV.U32 R98, RZ, RZ, R25 ;  /* 0x000000ffff627224 */ /* 0x000fe200078e0019 */
[----:B------:R-:W-:Y:S01]  /*df70*/  LDSM.16.MT88.4 R48, [R196+0x3800] ;  /* 0x00380000c430783b */ /* 0x000fe20000004200 */
[----:B------:R-:W-:-:S05]  /*df80*/  IMAD.MOV.U32 R97, RZ, RZ, R26 ;  /* 0x000000ffff617224 */ /* 0x000fca00078e001a */
[C---:B------:R-:W-:Y:S08]  /*df90*/  HMMA.16816.F32 R28, R16.reuse, R44, RZ ;  /* 0x0000002c101c723c */ /* 0x040ff000000018ff */
[----:B------:R-:W-:Y:S01]  /*dfa0*/  HMMA.16816.F32 R24, R16, R46, RZ ;  /* 0x0000002e1018723c */ /* 0x000fe200000018ff */
[----:B------:R-:W2:Y:S07]  /*dfb0*/  LDSM.16.MT88.4 R44, [R147+0x3000] ;  /* 0x00300000932c783b */ /* 0x000eae0000004200 */
[----:B------:R-:W-:Y:S08]  /*dfc0*/  HMMA.16816.F32 R248, R12, R54, R32 ;  /* 0x000000360cf8723c */ /* 0x000ff00000001820 */
[----:B---3--:R-:W-:Y:S07]  /*dfd0*/  HMMA.16816.F32 R32, R16, R72, RZ ;  /* 0x000000481020723c */ /* 0x008fee00000018ff */
[----:B------:R-:W-:Y:S01]  /*dfe0*/  IMAD.MOV.U32 R73, RZ, RZ, R105 ;  /* 0x000000ffff497224 */ /* 0x000fe200078e0069 */
[----:B----4-:R-:W-:Y:S07]  /*dff0*/  HMMA.16816.F32 R192, R12, R64, R20 ;  /* 0x000000400cc0723c */ /* 0x010fee0000001814 */
[----:B------:R-:W-:Y:S01]  /*e000*/  IMAD.MOV.U32 R64, RZ, RZ, R104 ;  /* 0x000000ffff407224 */ /* 0x000fe200078e0068 */
[----:B------:R-:W-:Y:S01]  /*e010*/  HMMA.16816.F32 R20, R16, R74, RZ ;  /* 0x0000004a1014723c */ /* 0x000fe200000018ff */
[----:B------:R-:W-:-:S07]  /*e020*/  IMAD.MOV.U32 R65, RZ, RZ, R103 ;  /* 0x000000ffff417224 */ /* 0x000fce00078e0067 */
[C---:B------:R-:W-:Y:S07]  /*e030*/  HMMA.16816.F32 R188, R12.reuse, R66, R36 ;  /* 0x000000420cbc723c */ /* 0x040fee0000001824 */
[----:B------:R-:W-:Y:S01]  /*e040*/  IMAD.MOV.U32 R66, RZ, RZ, R53 ;  /* 0x000000ffff427224 */ /* 0x000fe200078e0035 */
[C---:B-1----:R-:W-:Y:S01]  /*e050*/  HMMA.16816.F32 R180, R12.reuse, R40, R32 ;  /* 0x000000280cb4723c */ /* 0x042fe20000001820 */
[----:B------:R-:W-:Y:S02]  /*e060*/  IMAD.MOV.U32 R67, RZ, RZ, R52 ;  /* 0x000000ffff437224 */ /* 0x000fe400078e0034 */
[----:B------:R-:W1:Y:S05]  /*e070*/  LDSM.16.MT88.4 R52, [R147+0x3800] ;  /* 0x003800009334783b */ /* 0x000e6a0000004200 */
[----:B------:R-:W-:Y:S01]  /*e080*/  HMMA.16816.F32 R184, R12, R42, R20 ;  /* 0x0000002a0cb8723c */ /* 0x000fe20000001814 */
[----:B------:R-:W-:Y:S07]  /*e090*/  LDSM.16.MT88.4 R40, [R197+0x3000] ;  /* 0x00300000c528783b */ /* 0x000fee0000004200 */
[C---:B--2---:R-:W-:Y:S07]  /*e0a0*/  HMMA.16816.F32 R32, R16.reuse, R46, RZ ;  /* 0x0000002e1020723c */ /* 0x044fee00000018ff */
[----:B------:R-:W-:Y:S01]  /*e0b0*/  IMAD.MOV.U32 R46, RZ, RZ, R97 ;  /* 0x000000ffff2e7224 */ /* 0x000fe200078e0061 */
[----:B------:R-:W-:Y:S01]  /*e0c0*/  HMMA.16816.F32 R36, R16, R44, RZ ;  /* 0x0000002c1024723c */ /* 0x000fe200000018ff */
[----:B------:R-:W-:-:S06]  /*e0d0*/  IMAD.MOV.U32 R47, RZ, RZ, R96 ;  /* 0x000000ffff2f7224 */ /* 0x000fcc00078e0060 */
[----:B------:R-:W-:Y:S01]  /*e0e0*/  IMAD.MOV.U32 R44, RZ, RZ, R99 ;  /* 0x000000ffff2c7224 */ /* 0x000fe200078e0063 */
[----:B------:R-:W-:Y:S01]  /*e0f0*/  HMMA.16816.F32 R216, R12, R60, R28 ;  /* 0x0000003c0cd8723c */ /* 0x000fe2000000181c */
[----:B------:R-:W-:-:S07]  /*e100*/  MOV R45, R98 ;  /* 0x00000062002d7202 */ /* 0x000fce0000000f00 */
[----:B------:R-:W-:Y:S01]  /*e110*/  HMMA.16816.F32 R244, R12, R62, R24 ;  /* 0x0000003e0cf4723c */ /* 0x000fe20000001818 */
[----:B------:R-:W2:Y:S07]  /*e120*/  LDSM.16.MT88.4 R60, [R198+0x3800] ;  /* 0x00380000c63c783b */ /* 0x000eae0000004200 */
[C---:B------:R-:W-:Y:S07]  /*e130*/  HMMA.16816.F32 R24, R16.reuse, R58, RZ ;  /* 0x0000003a1018723c */ /* 0x040fee00000018ff */
[----:B------:R-:W-:Y:S01]  /*e140*/  IMAD.MOV.U32 R58, RZ, RZ, R89 ;  /* 0x000000ffff3a7224 */ /* 0x000fe200078e0059 */
[----:B------:R-:W-:Y:S01]  /*e150*/  HMMA.16816.F32 R28, R16, R56, RZ ;  /* 0x00000038101c723c */ /* 0x000fe200000018ff */
[----:B------:R-:W-:-:S06]  /*e160*/  IMAD.MOV.U32 R59, RZ, RZ, R88 ;  /* 0x000000ffff3b7224 */ /* 0x000fcc00078e0058 */
[----:B------:R-:W-:Y:S01]  /*e170*/  IMAD.MOV.U32 R56, RZ, RZ, R91 ;  /* 0x000000ffff387224 */ /* 0x000fe200078e005b */
[----:B------:R-:W-:Y:S01]  /*e180*/  HMMA.16816.F32 R20, R16, R68, RZ ;  /* 0x000000441014723c */ /* 0x000fe200000018ff */
[----:B------:R-:W-:-:S07]  /*e190*/  IMAD.MOV.U32 R57, RZ, RZ, R90 ;  /* 0x000000ffff397224 */ /* 0x000fce00078e005a */
[C---:B-1----:R-:W-:Y:S01]  /*e1a0*/  HMMA.16816.F32 R88, R12.reuse, R54, R32 ;  /* 0x000000360c58723c */ /* 0x042fe20000001820 */
[----:B------:R-:W1:Y:S06]  /*e1b0*/  LDSM.16.MT88.4 R32, [R197+0x3800] ;  /* 0x00380000c520783b */ /* 0x000e6c0000004200 */
[----:B------:R-:W-:Y:S01]  /*e1c0*/  IMAD.MOV.U32 R54, RZ, RZ, R93 ;  /* 0x000000ffff367224 */ /* 0x000fe200078e005d */
[C---:B------:R-:W-:Y:S01]  /*e1d0*/  HMMA.16816.F32 R96, R12.reuse, R52, R36 ;  /* 0x000000340c60723c */ /* 0x040fe20000001824 */
[----:B------:R-:W-:Y:S01]  /*e1e0*/  MOV R55, R92 ;  /* 0x0000005c00377202 */ /* 0x000fe20000000f00 */
[----:B------:R-:W3:Y:S05]  /*e1f0*/  LDSM.16.MT88.4 R36, [R147+0x4800] ;  /* 0x004800009324783b */ /* 0x000eea0000004200 */
[----:B------:R-:W-:Y:S01]  /*e200*/  IMAD.MOV.U32 R52, RZ, RZ, R95 ;  /* 0x000000ffff347224 */ /* 0x000fe200078e005f */
[----:B--2---:R-:W-:Y:S01]  /*e210*/  HMMA.16816.F32 R104, R12, R60, R20 ;  /* 0x0000003c0c68723c */ /* 0x004fe20000001814 */
[----:B------:R-:W-:-:S07]  /*e220*/  IMAD.MOV.U32 R53, RZ, RZ, R94 ;  /* 0x000000ffff357224 */ /* 0x000fce00078e005e */
[----:B------:R-:W-:Y:S07]  /*e230*/  HMMA.16816.F32 R92, R12, R50, R24 ;  /* 0x000000320c5c723c */ /* 0x000fee0000001818 */
[----:B------:R-:W-:Y:S01]  /*e240*/  IMAD.MOV.U32 R51, RZ, RZ, R3 ;  /* 0x000000ffff337224 */ /* 0x000fe200078e0003 */
[----:B------:R-:W-:Y:S01]  /*e250*/  HMMA.16816.F32 R24, R16, R40, RZ ;  /* 0x000000281018723c */ /* 0x000fe200000018ff */
[----:B------:R-:W-:Y:S02]  /*e260*/  FADD.FTZ R3, R109, R108 ;  /* 0x0000006c6d037221 */ /* 0x000fe40000010000 */
[----:B------:R-:W-:-:S02]  /*e270*/  IMAD.MOV.U32 R50, RZ, RZ, R100 ;  /* 0x000000ffff327224 */ /* 0x000fc400078e0064 */
[----:B------:R-:W-:-:S03]  /*e280*/  FADD.FTZ R3, R117, R3 ;  /* 0x0000000375037221 */ /* 0x000fc60000010000 */
[----:B------:R-:W-:Y:S01]  /*e290*/  HMMA.16816.F32 R20, R16, R42, RZ ;  /* 0x0000002a1014723c */ /* 0x000fe200000018ff */
[----:B------:R-:W-:Y:S01]  /*e2a0*/  FADD.FTZ R3, R116, R3 ;  /* 0x0000000374037221 */ /* 0x000fe20000010000 */
[----:B------:R-:W-:Y:S03]  /*e2b0*/  LDSM.16.MT88.4 R40, [R197+0x1000] ;  /* 0x00100000c528783b */ /* 0x000fe60000004200 */
[----:B------:R-:W-:-:S03]  /*e2c0*/  FADD.FTZ R3, R118, R3 ;  /* 0x0000000376037221 */ /* 0x000fc60000010000 */
[----:B------:R-:W-:Y:S01]  /*e2d0*/  HMMA.16816.F32 R176, R12, R48, R28 ;  /* 0x000000300cb0723c */ /* 0x000fe2000000181c */
[----:B------:R-:W-:-:S04]  /*e2e0*/  FADD.FTZ R3, R126, R3 ;  /* 0x000000037e037221 */ /* 0x000fc80000010000 */
[----:B------:R-:W-:Y:S02]  /*e2f0*/  FADD.FTZ R4, R125, R3 ;  /* 0x000000037d047221 */ /* 0x000fe40000010000 */
[----:B------:R-:W-:Y:S01]  /*e300*/  IMAD.MOV.U32 R48, RZ, RZ, R102 ;  /* 0x000000ffff307224 */ /* 0x000fe200078e0066 */
[C---:B-1----:R-:W-:Y:S01]  /*e310*/  HMMA.16816.F32 R172, R12.reuse, R32, R24 ;  /* 0x000000200cac723c */ /* 0x042fe20000001818 */
[----:B------:R-:W1:Y:S01]  /*e320*/  LDSM.16.MT88.4 R24, [R147+0x5000] ;  /* 0x005000009318783b */ /* 0x000e620000004200 */
[----:B------:R-:W-:Y:S02]  /*e330*/  IMAD.MOV.U32 R49, RZ, RZ, R101 ;  /* 0x000000ffff317224 */ /* 0x000fe400078e0065 */
[----:B------:R-:W-:Y:S02]  /*e340*/  FADD.FTZ R3, R127, R7 ;  /* 0x000000077f037221 */ /* 0x000fe40000010000 */
[----:B------:R-:W-:Y:S02]  /*e350*/  FFMA.FTZ R7, R86, c[0x0][0x2d0], -R2 ;  /* 0x0000b40056077a23 */ /* 0x000fe40000010802 */
[----:B------:R-:W-:Y:S01]  /*e360*/  HMMA.16816.F32 R112, R12, R34, R20 ;  /* 0x000000220c70723c */ /* 0x000fe20000001814 */
[----:B------:R-:W-:-:S02]  /*e370*/  FADD.FTZ R33, R132, R4 ;  /* 0x0000000484217221 */ /* 0x000fc40000010000 */
[--C-:B------:R-:W-:Y:S02]  /*e380*/  FFMA.FTZ R32, R87, c[0x0][0x2d0], -R2.reuse ;  /* 0x0000b40057207a23 */ /* 0x100fe40000010802 */
[----:B------:R-:W-:Y:S02]  /*e390*/  FADD.FTZ R3, R76, R3 ;  /* 0x000000034c037221 */ /* 0x000fe40000010000 */
[--C-:B------:R-:W-:Y:S01]  /*e3a0*/  FFMA.FTZ R35, R85, c[0x0][0x2d0], -R2.reuse ;  /* 0x0000b40055237a23 */ /* 0x100fe20000010802 */
[C---:B---3--:R-:W-:Y:S01]  /*e3b0*/  HMMA.16816.F32 R20, R16.reuse, R36, RZ ;  /* 0x000000241014723c */ /* 0x048fe200000018ff */
[----:B------:R-:W-:Y:S02]  /*e3c0*/  FFMA.FTZ R34, R84, c[0x0][0x2d0], -R2 ;  /* 0x0000b40054227a23 */ /* 0x000fe40000010802 */
[----:B------:R-:W-:Y:S02]  /*e3d0*/  FADD.FTZ R2, R77, R3 ;  /* 0x000000034d027221 */ /* 0x000fe40000010000 */
[----:B------:R-:W-:Y:S01]  /*e3e0*/  FFMA.FTZ R3, R83, c[0x0][0x2d0], -R0 ;  /* 0x0000b40053037a23 */ /* 0x000fe20000010800 */
[----:B------:R-:W-:Y:S01]  /*e3f0*/  MUFU.EX2 R35, R35 ;  /* 0x0000002300237308 */ /* 0x000fe20000000800 */
[----:B------:R-:W-:Y:S01]  /*e400*/  FADD.FTZ R2, R79, R2 ;  /* 0x000000024f027221 */ /* 0x000fe20000010000 */
[----:B------:R-:W-:Y:S01]  /*e410*/  HMMA.16816.F32 R28, R16, R70, RZ ;  /* 0x00000046101c723c */ /* 0x000fe200000018ff */
[----:B------:R-:W-:-:S05]  /*e420*/  FFMA.FTZ R4, R82, c[0x0][0x2d0], -R0 ;  /* 0x0000b40052047a23 */ /* 0x000fca0000010800 */
[----:B------:R-:W-:Y:S10]  /*e430*/  MUFU.EX2 R3, R3 ;  /* 0x0000000300037308 */ /* 0x000ff40000000800 */
[C---:B-1----:R-:W-:Y:S08]  /*e440*/  HMMA.16816.F32 R108, R12.reuse, R24, R20 ;  /* 0x000000180c6c723c */ /* 0x042ff00000001814 */
[----:B------:R-:W-:Y:S01]  /*e450*/  HMMA.16816.F32 R100, R12, R62, R28 ;  /* 0x0000003e0c64723c */ /* 0x000fe2000000181c */
[----:B------:R-:W1:Y:S07]  /*e460*/  LDSM.16.MT88.4 R28, [R196+0x4800] ;  /* 0x00480000c41c783b */ /* 0x000e6e0000004200 */
[----:B------:R-:W-:Y:S11]  /*e470*/  HMMA.16816.F32 R20, R16, R38, RZ ;  /* 0x000000261014723c */ /* 0x000ff600000018ff */
[----:B------:R-:W-:Y:S11]  /*e480*/  @!UPT UIADD3 URZ, URZ, URZ, URZ ;  /* 0x0000003f3f3ff290 */ /* 0x000ff6000fffe03f */
[----:B------:R-:W-:Y:S02]  /*e490*/  @!UPT UIADD3 URZ, URZ, URZ, URZ ;  /* 0x0000003f3f3ff290 */ /* 0x000fe4000fffe03f */
[----:B------:R-:W-:Y:S01]  /*e4a0*/  HMMA.16816.F32 R120, R12, R26, R20 ;  /* 0x0000001a0c78723c */ /* 0x000fe20000001814 */
[----:B------:R-:W2:Y:S07]  /*e4b0*/  LDSM.16.MT88.4 R24, [R196+0x5000] ;  /* 0x00500000c418783b */ /* 0x000eae0000004200 */
[----:B-1----:R-:W-:Y:S11]  /*e4c0*/  HMMA.16816.F32 R20, R16, R28, RZ ;  /* 0x0000001c1014723c */ /* 0x002ff600000018ff */
[----:B------:R-:W-:Y:S11]  /*e4d0*/  @!UPT UIADD3 URZ, URZ, URZ, URZ ;  /* 0x0000003f3f3ff290 */ /* 0x000ff6000fffe03f */
[----:B------:R-:W-:Y:S02]  /*e4e0*/  @!UPT UIADD3 URZ, URZ, URZ, URZ ;  /* 0x0000003f3f3ff290 */ /* 0x000fe4000fffe03f */
[----:B--2---:R-:W-:Y:S08]  /*e4f0*/  HMMA.16816.F32 R116, R12, R24, R20 ;  /* 0x000000180c74723c */ /* 0x004ff00000001814 */
[----:B------:R-:W-:Y:S01]  /*e500*/  HMMA.16816.F32 R20, R16, R30, RZ ;  /* 0x0000001e1014723c */ /* 0x000fe200000018ff */
[----:B------:R-:W1:Y:S11]  /*e510*/  LDSM.16.MT88.4 R28, [R198+0x4800] ;  /* 0x00480000c61c783b */ /* 0x000e760000004200 */
[----:B------:R-:W-:Y:S11]  /*e520*/  @!UPT UIADD3 URZ, URZ, URZ, URZ ;  /* 0x0000003f3f3ff290 */ /* 0x000ff6000fffe03f */
[----:B------:R-:W-:Y:S01]  /*e530*/  @!UPT UIADD3 URZ, URZ, URZ, URZ ;  /* 0x0000003f3f3ff290 */ /* 0x000fe2000fffe03f */
[----:B------:R-:W-:Y:S01]  /*e540*/  HMMA.16816.F32 R128, R12, R26, R20 ;  /* 0x0000001a0c80723c */ /* 0x000fe20000001814 */
[----:B------:R-:W2:Y:S07]  /*e550*/  LDSM.16.MT88.4 R24, [R198+0x5000] ;  /* 0x00500000c618783b */ /* 0x000eae0000004200 */
[----:B-1----:R-:W-:Y:S01]  /*e560*/  HMMA.16816.F32 R20, R16, R28, RZ ;  /* 0x0000001c1014723c */ /* 0x002fe200000018ff */
[----:B------:R-:W-:Y:S08]  /*e570*/  MUFU.EX2 R29, R32 ;  /* 0x00000020001d7308 */ /* 0x000ff00000000800 */
[----:B------:R-:W1:Y:S11]  /*e580*/  MUFU.EX2 R28, R7 ;  /* 0x00000007001c7308 */ /* 0x000e760000000800 */
[----:B------:R-:W-:Y:S04]  /*e590*/  @!UPT UIADD3 URZ, URZ, URZ, URZ ;  /* 0x0000003f3f3ff290 */ /* 0x000fe8000fffe03f */
[----:B--2---:R-:W-:Y:S01]  /*e5a0*/  HMMA.16816.F32 R124, R12, R24, R20 ;  /* 0x000000180c7c723c */ /* 0x004fe20000001814 */
[----:B-1----:R-:W-:-:S06]  /*e5b0*/  F2FP.PACK_AB R136, R28, R29 ;  /* 0x0000001d1c88723e */ /* 0x002fcc00000000ff */
[----:B------:R-:W-:Y:S01]  /*e5c0*/  FFMA.FTZ R25, R80, c[0x0][0x2d0], -R0 ;  /* 0x0000b40050197a23 */ /* 0x000fe20000010800 */
[----:B------:R-:W-:Y:S01]  /*e5d0*/  HMMA.16816.F32 R20, R16, R30, RZ ;  /* 0x0000001e1014723c */ /* 0x000fe200000018ff */
[----:B------:R-:W-:Y:S02]  /*e5e0*/  FADD.FTZ R24, R78, R2 ;  /* 0x000000024e187221 */ /* 0x000fe40000010000 */
[----:B------:R-:W1:Y:S02]  /*e5f0*/  MUFU.EX2 R2, R4 ;  /* 0x0000000400027308 */ /* 0x000e640000000800 */
[----:B-1----:R-:W-:Y:S11]  /*e600*/  F2FP.PACK_AB R137, R2, R3 ;  /* 0x000000030289723e */ /* 0x002ff600000000ff */
[----:B------:R-:W-:Y:S08]  /*e610*/  @!UPT UIADD3 URZ, URZ, URZ, URZ ;  /* 0x0000003f3f3ff290 */ /* 0x000ff0000fffe03f */
[----:B------:R-:W-:Y:S01]  /*e620*/  HMMA.16816.F32 R132, R12, R26, R20 ;  /* 0x0000001a0c84723c */ /* 0x000fe20000001814 */
[----:B------:R-:W1:Y:S01]  /*e630*/  LDSM.16.MT88.4 R20, [R197+0x4800] ;  /* 0x00480000c514783b */ /* 0x000e620000004200 */
[----:B------:R-:W2:Y:S05]  /*e640*/  MUFU.EX2 R27, R34 ;  /* 0x00000022001b7308 */ /* 0x000eaa0000000800 */
[----:B------:R-:W-:Y:S02]  /*e650*/  FFMA.FTZ R26, R81, c[0x0][0x2d0], -R0 ;  /* 0x0000b400511a7a23 */ /* 0x000fe40000010800 */
[----:B------:R-:W-:Y:S01]  /*e660*/  FADD.FTZ R0, R29, R33 ;  /* 0x000000211d007221 */ /* 0x000fe20000010000 */
[----:B------:R-:W3:Y:S01]  /*e670*/  LDSM.16.MT88.4 R80, [R147+0x4000] ;  /* 0x004000009350783b */ /* 0x000ee20000004200 */
[----:B------:R-:W-:Y:S01]  /*e680*/  MUFU.EX2 R4, R26 ;  /* 0x0000001a00047308 */ /* 0x000fe20000000800 */
[----:B------:R-:W-:-:S02]  /*e690*/  IMAD.MOV.U32 R33, RZ, RZ, R73 ;  /* 0x000000ffff217224 */ /* 0x000fc400078e0049 */
[----:B------:R-:W-:Y:S01]  /*e6a0*/  FADD.FTZ R7, R28, R0 ;  /* 0x000000001c077221 */ /* 0x000fe20000010000 */
[----:B------:R-:W-:Y:S03]  /*e6b0*/  LDSM.16.MT88.4 R72, [R197+0x2800] ;  /* 0x00280000c548783b */ /* 0x000fe60000004200 */
[----:B------:R-:W-:Y:S01]  /*e6c0*/  FADD.FTZ R7, R35, R7 ;  /* 0x0000000723077221 */ /* 0x000fe20000010000 */
[----:B------:R-:W4:Y:S01]  /*e6d0*/  MUFU.EX2 R0, R25 ;  /* 0x0000001900007308 */ /* 0x000f220000000800 */
[C---:B--2---:R-:W-:Y:S02]  /*e6e0*/  F2FP.PACK_AB R138, R27.reuse, R35 ;  /* 0x000000231b8a723e */ /* 0x044fe400000000ff */
[----:B------:R-:W-:Y:S01]  /*e6f0*/  FADD.FTZ R229, R27, R7 ;  /* 0x000000071be57221 */ /* 0x000fe20000010000 */
[----:B----4-:R-:W-:Y:S01]  /*e700*/  F2FP.PACK_AB R139, R0, R4 ;  /* 0x00000004008b723e */ /* 0x010fe200000000ff */
[C---:B-1----:R-:W-:Y:S08]  /*e710*/  HMMA.16816.F32 R28, R16.reuse, R20, RZ ;  /* 0x00000014101c723c */ /* 0x042ff000000018ff */
[----:B------:R-:W-:Y:S07]  /*e720*/  HMMA.16816.F32 R20, R16, R22, RZ ;  /* 0x000000161014723c */ /* 0x000fee00000018ff */
[----:B------:R-:W-:Y:S01]  /*e730*/  FADD.FTZ R16, R3, R24 ;  /* 0x0000001803107221 */ /* 0x000fe20000010000 */
[----:B---3--:R-:W-:Y:S01]  /*e740*/  HMMA.16816.F32 R76, R136, R80, R96 ;  /* 0x00000050884c723c */ /* 0x008fe20000001860 */
[----:B------:R-:W2:Y:S02]  /*e750*/  LDL R3, [R1+0x58] ;  /* 0x0000580001037983 */ /* 0x000ea40000100800 */
[----:B------:R-:W-:-:S02]  /*e760*/  FADD.FTZ R16, R2, R16 ;  /* 0x0000001002107221 */ /* 0x000fc40000010000 */
[----:B------:R-:W-:Y:S02]  /*e770*/  LDSM.16.MT88.4 R96, [R198+0x4000] ;  /* 0x00400000c660783b */ /* 0x000fe40000004200 */
[----:B------:R-:W-:Y:S01]  /*e780*/  FADD.FTZ R7, R4, R16 ;  /* 0x0000001004077221 */ /* 0x000fe20000010000 */
[C---:B------:R-:W-:Y:S01]  /*e790*/  HMMA.16816.F32 R80, R136.reuse, R82, R88 ;  /* 0x000000528850723c */ /* 0x040fe20000001858 */
[----:B------:R-:W2:Y:S01]  /*e7a0*/  LDL R4, [R1+0x64] ;  /* 0x0000640001047983 */ /* 0x000ea20000100800 */
[----:B------:R-:W-:Y:S02]  /*e7b0*/  IMAD.MOV.U32 R32, RZ, RZ, c[0x0][0x32c] ;  /* 0x0000cb00ff207624 */ /* 0x000fe400078e00ff */
[----:B------:R-:W-:Y:S01]  /*e7c0*/  FADD.FTZ R230, R0, R7 ;  /* 0x0000000700e67221 */ /* 0x000fe20000010000 */
[----:B------:R-:W1:Y:S03]  /*e7d0*/  LDSM.16.MT88.4 R88, [R196+0x4000] ;  /* 0x00400000c458783b */ /* 0x000e660000004200 */
[C---:B------:R-:W-:Y:S01]  /*e7e0*/  HMMA.16816.F32 R160, R136.reuse, R156, R160 ;  /* 0x0000009c88a0723c */ /* 0x040fe200000018a0 */
[----:B------:R-:W-:Y:S07]  /*e7f0*/  LDSM.16.MT88.4 R16, [R197+0x5000] ;  /* 0x00500000c510783b */ /* 0x000fee0000004200 */
[C---:B------:R-:W-:Y:S01]  /*e800*/  HMMA.16816.F32 R156, R136.reuse, R158, R48 ;  /* 0x0000009e889c723c */ /* 0x040fe20000001830 */
[----:B------:R-:W3:Y:S07]  /*e810*/  LDSM.16.MT88.4 R48, [R147+0x2800] ;  /* 0x002800009330783b */ /* 0x000eee0000004200 */
[C---:B------:R-:W-:Y:S01]  /*e820*/  HMMA.16816.F32 R36, R136.reuse, R40, R56 ;  /* 0x000000288824723c */ /* 0x040fe20000001838 */
[----:B------:R-:W-:Y:S07]  /*e830*/  LDSM.16.MT88.4 R56, [R196+0x2800] ;  /* 0x00280000c438783b */ /* 0x000fee0000004200 */
[C---:B------:R-:W-:Y:S08]  /*e840*/  HMMA.16816.F32 R40, R136.reuse, R42, R44 ;  /* 0x0000002a8828723c */ /* 0x040ff0000000182c */
[C---:B------:R-:W-:Y:S08]  /*e850*/  HMMA.16816.F32 R168, R136.reuse, R164, R168 ;  /* 0x000000a488a8723c */ /* 0x040ff000000018a8 */
[C---:B-1----:R-:W-:Y:S08]  /*e860*/  HMMA.16816.F32 R84, R136.reuse, R88, R176 ;  /* 0x000000588854723c */ /* 0x042ff000000018b0 */
[C---:B------:R-:W-:Y:S08]  /*e870*/  HMMA.16816.F32 R88, R136.reuse, R90, R92 ;  /* 0x0000005a8858723c */ /* 0x040ff0000000185c */
[C---:B------:R-:W-:Y:S01]  /*e880*/  HMMA.16816.F32 R92, R136.reuse, R96, R104 ;  /* 0x00000060885c723c */ /* 0x040fe20000001868 */
[----:B------:R-:W1:Y:S07]  /*e890*/  LDSM.16.MT88.4 R104, [R197+0x4000] ;  /* 0x00400000c568783b */ /* 0x000e6e0000004200 */
[C---:B------:R-:W-:Y:S08]  /*e8a0*/  HMMA.16816.F32 R96, R136.reuse, R98, R100 ;  /* 0x000000628860723c */ /* 0x040ff00000001864 */
[C---:B---3--:R-:W-:Y:S01]  /*e8b0*/  HMMA.16816.F32 R44, R136.reuse, R48, R64 ;  /* 0x00000030882c723c */ /* 0x048fe20000001840 */
[----:B------:R-:W3:Y:S07]  /*e8c0*/  LDSM.16.MT88.4 R64, [R198+0x2800] ;  /* 0x00280000c640783b */ /* 0x000eee0000004200 */
[----:B------:R-:W-:Y:S01]  /*e8d0*/  HMMA.16816.F32 R164, R136, R166, R148 ;  /* 0x000000a688a4723c */ /* 0x000fe20000001894 */
[----:B------:R-:W4:Y:S07]  /*e8e0*/  LDSM.16.MT88.4 R148, [R198+0x1000] ;  /* 0x00100000c694783b */ /* 0x000f2e0000004200 */
[C---:B------:R-:W-:Y:S08]  /*e8f0*/  HMMA.16816.F32 R28, R12.reuse, R16, R28 ;  /* 0x000000100c1c723c */ /* 0x040ff0000000181c */
[----:B------:R-:W-:Y:S01]  /*e900*/  HMMA.16816.F32 R20, R12, R18, R20 ;  /* 0x000000120c14723c */ /* 0x000fe20000001814 */
[----:B------:R-:W-:Y:S07]  /*e910*/  LDSM.16.MT88.4 R12, [R197+0x5800] ;  /* 0x00580000c50c783b */ /* 0x000fee0000004200 */
[C---:B-1----:R-:W-:Y:S08]  /*e920*/  HMMA.16816.F32 R100, R136.reuse, R104, R172 ;  /* 0x000000688864723c */ /* 0x042ff000000018ac */
[C---:B------:R-:W-:Y:S01]  /*e930*/  HMMA.16816.F32 R104, R136.reuse, R106, R112 ;  /* 0x0000006a8868723c */ /* 0x040fe20000001870 */
[----:B------:R-:W1:Y:S07]  /*e940*/  LDSM.16.MT88.4 R112, [R147+0x5800] ;  /* 0x005800009370783b */ /* 0x000e6e0000004200 */
[C---:B---3--:R-:W-:Y:S08]  /*e950*/  HMMA.16816.F32 R60, R136.reuse, R64, R192 ;  /* 0x00000040883c723c */ /* 0x048ff000000018c0 */
[C---:B----4-:R-:W-:Y:S08]  /*e960*/  HMMA.16816.F32 R152, R136.reuse, R148, R152 ;  /* 0x000000948898723c */ /* 0x050ff00000001898 */
[C---:B------:R-:W-:Y:S08]  /*e970*/  HMMA.16816.F32 R68, R136.reuse, R72, R180 ;  /* 0x000000488844723c */ /* 0x040ff000000018b4 */
[C---:B------:R-:W-:Y:S08]  /*e980*/  HMMA.16816.F32 R48, R136.reuse, R50, R248 ;  /* 0x000000328830723c */ /* 0x040ff000000018f8 */
[C---:B-1----:R-:W-:Y:S08]  /*e990*/  HMMA.16816.F32 R108, R136.reuse, R112, R108 ;  /* 0x00000070886c723c */ /* 0x042ff0000000186c */
[----:B------:R-:W-:Y:S01]  /*e9a0*/  HMMA.16816.F32 R112, R136, R114, R120 ;  /* 0x000000728870723c */ /* 0x000fe20000001878 */
[----:B------:R-:W1:Y:S01]  /*e9b0*/  LDSM.16.MT88.4 R120, [R196+0x5800] ;  /* 0x00580000c478783b */ /* 0x000e620000004200 */
[----:B------:R-:W-:-:S04]  /*e9c0*/  IMAD.SHL.U32 R194, R221, 0x80, RZ ;  /* 0x00000080ddc27824 */ /* 0x000fc800078e00ff */
[----:B------:R-:W-:Y:S02]  /*e9d0*/  @P6 IMAD.HI.U32 R2, R194, c[0x0][0x2c8], RZ ;  /* 0x0000b200c2026a27 */ /* 0x000fe400078e00ff */
[----:B------:R-:W-:Y:S02]  /*e9e0*/  HMMA.16816.F32 R148, R136, R150, R52 ;  /* 0x000000968894723c */ /* 0x000fe40000001834 */
[----:B------:R-:W-:-:S06]  /*e9f0*/  IMAD.MOV.U32 R0, RZ, RZ, R194 ;  /* 0x000000ffff007224 */ /* 0x000fcc00078e00c2 */
[C---:B------:R-:W-:Y:S08]  /*ea00*/  HMMA.16816.F32 R64, R136.reuse, R66, R188 ;  /* 0x000000428840723c */ /* 0x040ff000000018bc */
[C---:B------:R-:W-:Y:S08]  /*ea10*/  HMMA.16816.F32 R72, R136.reuse, R74, R184 ;  /* 0x0000004a8848723c */ /* 0x040ff000000018b8 */
[C---:B-1----:R-:W-:Y:S08]  /*ea20*/  HMMA.16816.F32 R116, R136.reuse, R120, R116 ;  /* 0x000000788874723c */ /* 0x042ff00000001874 */
[----:B------:R-:W-:Y:S01]  /*ea30*/  HMMA.16816.F32 R120, R136, R122, R128 ;  /* 0x0000007a8878723c */ /* 0x000fe20000001880 */
[----:B------:R-:W1:Y:S01]  /*ea40*/  LDSM.16.MT88.4 R128, [R198+0x5800] ;  /* 0x00580000c680783b */ /* 0x000e620000004200 */
[----:B------:R-:W-:-:S02]  /*ea50*/  @P6 SHF.R.U32.HI R0, RZ, c[0x0][0x2cc], R2 ;  /* 0x0000b300ff006a19 */ /* 0x000fc40000011602 */
[----:B------:R-:W-:-:S04]  /*ea60*/  ISETP.GE.AND P6, PT, R32, 0x1, PT ;  /* 0x000000012000780c */ /* 0x000fc80003fc6270 */
[----:B------:R-:W-:Y:S01]  /*ea70*/  HMMA.16816.F32 R52, R136, R56, R216 ;  /* 0x000000388834723c */ /* 0x000fe200000018d8 */
[----:B------:R-:W-:-:S07]  /*ea80*/  IADD3 R221, R33, -0x2, RZ ;  /* 0xfffffffe21dd7810 */ /* 0x000fce0007ffe0ff */
[C---:B------:R-:W-:Y:S08]  /*ea90*/  HMMA.16816.F32 R56, R136.reuse, R58, R244 ;  /* 0x0000003a8838723c */ /* 0x040ff000000018f4 */
[C---:B-1----:R-:W-:Y:S08]  /*eaa0*/  HMMA.16816.F32 R124, R136.reuse, R128, R124 ;  /* 0x00000080887c723c */ /* 0x042ff0000000187c */
[C---:B------:R-:W-:Y:S08]  /*eab0*/  HMMA.16816.F32 R128, R136.reuse, R130, R132 ;  /* 0x000000828880723c */ /* 0x040ff00000001884 */
[C---:B------:R-:W-:Y:S08]  /*eac0*/  HMMA.16816.F32 R132, R136.reuse, R12, R28 ;  /* 0x0000000c8884723c */ /* 0x040ff0000000181c */
[----:B------:R-:W-:Y:S01]  /*ead0*/  HMMA.16816.F32 R136, R136, R14, R20 ;  /* 0x0000000e8888723c */ /* 0x000fe20000001814 */
[----:B--2---:R-:W-:-:S04]  /*eae0*/  IADD3 R0, -R3, R4, R0 ;  /* 0x0000000403007210 */ /* 0x004fc80007ffe100 */
        /* <DEDUP_REMOVED lines=12> */
.L_x_1919:
[----:B------:R-:W-:-:S13]  /*ebb0*/  ISETP.NE.AND P0, PT, R32, 0x1, PT ;  /* 0x000000012000780c */ /* 0x000fda0003f05270 */
[----:B------:R-:W-:-:S05]  /*ebc0*/  @P0 IMAD.HI.U32 R0, R2, c[0x0][0x330], RZ ;  /* 0x0000cc0002000a27 */ /* 0x000fca00078e00ff */
[----:B------:R-:W-:Y:S02]  /*ebd0*/  @P0 SHF.R.U32.HI R2, RZ, c[0x0][0x334], R0 ;  /* 0x0000cd00ff020a19 */ /* 0x000fe40000011600 */
.L_x_1920:
[----:B------:R-:W-:Y:S05]  /*ebe0*/  BSYNC B0 ;  /* 0x0000000000007941 */ /* 0x000fea0003800000 */
.L_x_1918:
[----:B------:R-:W-:-:S05]  /*ebf0*/  IMAD R2, R2, R32, c[0x0][0x32c] ;  /* 0x0000cb0002027624 */ /* 0x000fca00078e0220 */
[----:B------:R-:W-:-:S05]  /*ec00*/  IMNMX R3, R3, R2, PT ;  /* 0x0000000203037217 */ /* 0x000fca0003800200 */
.L_x_1917:
[----:B------:R-:W-:-:S05]  /*ec10*/  IMAD.HI R3, R3, 0x2aaaaaab, RZ ;  /* 0x2aaaaaab03037827 */ /* 0x000fca00078e02ff */
[----:B------:R-:W-:-:S04]  /*ec20*/  SHF.R.U32.HI R0, RZ, 0x1f, R3 ;  /* 0x0000001fff007819 */ /* 0x000fc80000011603 */
[----:B------:R-:W-:-:S04]  /*ec30*/  LEA.HI.SX32 R3, R3, R0, 0x1d ;  /* 0x0000000003037211 */ /* 0x000fc800078feaff */
[----:B------:R-:W-:-:S04]  /*ec40*/  IMNMX R195, R235, R3, !PT ;  /* 0x00000003ebc37217 */ /* 0x000fc80007800200 */
[----:B------:R-:W-:-:S13]  /*ec50*/  ISETP.GE.AND P0, PT, R221, R195, PT ;  /* 0x000000c3dd00720c */ /* 0x000fda0003f06270 */
[----:B------:R-:W-:Y:S05]  /*ec60*/  @!P0 BRA `(.L_x_1921) ;  /* 0x00003a5000008947 */ /* 0x000fea0003800000 */
.L_x_1934:
[----:B------:R-:W-:Y:S04]  /*ec70*/  DEPBAR.LE SB0, 0x0 ;  /* 0x000080000000791a */ /* 0x000fe80000000000 */
[----:B------:R-:W-:Y:S01]  /*ec80*/  WARPSYNC 0xffffffff ;  /* 0xffffffff00007948 */ /* 0x000fe20003800000 */
[----:B------:R-:W-:Y:S01]  /*ec90*/  BAR.SYNC.DEFER_BLOCKING 0x0 ;  /* 0x0000000000007b1d */ /* 0x000fe20000010000 */
[----:B------:R-:W-:Y:S02]  /*eca0*/  ISETP.GT.AND P0, PT, R235, R221, PT ;  /* 0x000000ddeb00720c */ /* 0x000fe40003f04270 */
[C---:B------:R-:W-:Y:S02]  /*ecb0*/  LOP3.LUT P3, RZ, R215.reuse, 0x800, RZ, 0xc0, !PT ;  /* 0x00000800d7ff7812 */ /* 0x040fe4000786c0ff */
[C---:B------:R-:W-:Y:S02]  /*ecc0*/  LOP3.LUT P6, RZ, R215.reuse, 0x400, RZ, 0xc0, !PT ;  /* 0x00000400d7ff7812 */ /* 0x040fe400078cc0ff */
[C---:B------:R-:W-:Y:S02]  /*ecd0*/  LOP3.LUT P5, RZ, R215.reuse, 0x200, RZ, 0xc0, !PT ;  /* 0x00000200d7ff7812 */ /* 0x040fe400078ac0ff */
[----:B------:R-:W-:Y:S01]  /*ece0*/  LOP3.LUT P4, RZ, R215, 0x100, RZ, 0xc0, !PT ;  /* 0x00000100d7ff7812 */ /* 0x000fe2000788c0ff */
[----:B------:R1:W2:Y:S01]  /*ecf0*/  LDSM.16.M88.4 R32, [R199] ;  /* 0x00000000c720783b */ /* 0x0002a20000000200 */
[----:B------:R-:W-:Y:S03]  /*ed00*/  BSSY B0, `(.L_x_1922) ;  /* 0x0000042000007945 */ /* 0x000fe60003800000 */
[----:B------:R1:W3:Y:S04]  /*ed10*/  LDSM.16.M88.4 R16, [R146] ;  /* 0x000000009210783b */ /* 0x0002e80000000200 */
[----:B------:R1:W4:Y:S04]  /*ed20*/  LDSM.16.M88.4 R24, [R146+0x800] ;  /* 0x000800009218783b */ /* 0x0003280000000200 */
[----:B------:R1:W1:Y:S04]  /*ed30*/  LDSM.16.M88.4 R172, [R146+0x1000] ;  /* 0x0010000092ac783b */ /* 0x0002680000000200 */
[----:B------:R1:W1:Y:S04]  /*ed40*/  LDSM.16.M88.4 R176, [R200] ;  /* 0x00000000c8b0783b */ /* 0x0002680000000200 */
[----:B------:R1:W1:Y:S04]  /*ed50*/  LDSM.16.M88.4 R180, [R203] ;  /* 0x00000000cbb4783b */ /* 0x0002680000000200 */
[----:B------:R1:W1:Y:S04]  /*ed60*/  LDSM.16.M88.4 R184, [R213] ;  /* 0x00000000d5b8783b */ /* 0x0002680000000200 */
[----:B------:R1:W1:Y:S01]  /*ed70*/  LDSM.16.M88.4 R188, [R214] ;  /* 0x00000000d6bc783b */ /* 0x0002620000000200 */
[----:B------:R-:W-:-:S05]  /*ed80*/  @P0 BRA `(.L_x_1923) ;  /* 0x0000039000000947 */ /* 0x000fca0003800000 */
[----:B------:R-:W-:Y:S01]  /*ed90*/  SHF.R.S32.HI R0, RZ, 0x1f, R221 ;  /* 0x0000001fff007819 */ /* 0x000fe200000114dd */
[C---:B------:R-:W-:Y:S01]  /*eda0*/  IMAD.WIDE.U32 R2, R221.reuse, c[0x0][0x208], RZ ;  /* 0x00008200dd027a25 */ /* 0x040fe200078e00ff */
[----:B------:R-:W5:Y:S03]  /*edb0*/  S2R R7, SR_TID.X ;  /* 0x0000000000077919 */ /* 0x000f660000002100 */
[----:B------:R-:W-:Y:S04]  /*edc0*/  IMAD R0, R0, c[0x0][0x208], RZ ;  /* 0x0000820000007a24 */ /* 0x000fe800078e02ff */
[----:B------:R-:W-:Y:S04]  /*edd0*/  IMAD R0, R221, c[0x0][0x20c], R0 ;  /* 0x00008300dd007a24 */ /* 0x000fe800078e0200 */
[----:B------:R-:W-:Y:S02]  /*ede0*/  IMAD.IADD R0, R3, 0x1, R0 ;  /* 0x0000000103007824 */ /* 0x000fe400078e0200 */
[----:B------:R-:W-:Y:S04]  /*edf0*/  IMAD.WIDE.U32 R2, R2, 0x30, RZ ;  /* 0x0000003002027825 */ /* 0x000fe800078e00ff */
[----:B------:R-:W-:Y:S01]  /*ee00*/  IMAD R0, R0, 0x30, RZ ;  /* 0x0000003000007824 */ /* 0x000fe200078e02ff */
[-C--:B------:R-:W-:Y:S03]  /*ee10*/  IADD3 R4, P0, R226, R2.reuse, RZ ;  /* 0x00000002e2047210 */ /* 0x080fe60007f1e0ff */
[----:B------:R-:W-:Y:S01]  /*ee20*/  IMAD.IADD R0, R3, 0x1, R0 ;  /* 0x0000000103007824 */ /* 0x000fe200078e0200 */
[----:B-----5:R-:W-:Y:S03]  /*ee30*/  ISETP.GT.AND P2, PT, R7, 0x7f, PT ;  /* 0x0000007f0700780c */ /* 0x020fe60003f44270 */
[----:B------:R-:W-:Y:S01]  /*ee40*/  IMAD.X R3, R0, 0x1, R228, P0 ;  /* 0x0000000100037824 */ /* 0x000fe200000e06e4 */
[C---:B------:R-:W-:Y:S04]  /*ee50*/  LEA R12, P0, R4.reuse, c[0x0][0x1f8], 0x1 ;  /* 0x00007e00040c7a11 */ /* 0x040fe800078008ff */
[----:B------:R-:W-:Y:S02]  /*ee60*/  LEA.HI.X R13, R4, c[0x0][0x1fc], R3, 0x1, P0 ;  /* 0x00007f00040d7a11 */ /* 0x000fe400000f0c03 */
[----:B------:R-:W-:Y:S03]  /*ee70*/  IADD3 R3, P1, P0, R2, 0x40, R226 ;  /* 0x0000004002037810 */ /* 0x000fe6000783e0e2 */
[----:B------:R-:W-:Y:S01]  /*ee80*/  @!PT LDS RZ, [RZ] ;  /* 0x00000000fffff984 */ /* 0x000fe20000000800 */
[----:B------:R-:W-:Y:S01]  /*ee90*/  @!PT LDS RZ, [RZ] ;  /* 0x00000000fffff984 */ /* 0x000fe20000000800 */
[----:B------:R-:W-:Y:S01]  /*eea0*/  @!PT LDS RZ, [RZ] ;  /* 0x00000000fffff984 */ /* 0x000fe20000000800 */
[----:B------:R5:W-:Y:S01]  /*eeb0*/  LDGSTS.E.BYPASS.LTC128B.128 [R220+0x4080], [R12.64], !P3 ;  /* 0x040800000cdc7fae */ /* 0x000be2000d901d4c */
[----:B------:R-:W-:Y:S02]  /*eec0*/  IADD3.X R4, R0, RZ, R228, P1, P0 ;  /* 0x000000ff00047210 */ /* 0x000fe40000fe04e4 */
[C---:B-----5:R-:W-:Y:S04]  /*eed0*/  LEA R12, P0, R3.reuse, c[0x0][0x1f8], 0x1 ;  /* 0x00007e00030c7a11 */ /* 0x060fe800078008ff */
[----:B------:R-:W-:Y:S01]  /*eee0*/  LEA.HI.X R13, R3, c[0x0][0x1fc], R4, 0x1, P0 ;  /* 0x00007f00030d7a11 */ /* 0x000fe200000f0c04 */
[----:B------:R-:W-:Y:S01]  /*eef0*/  @!P2 IMAD.MOV.U32 R3, RZ, RZ, c[0x0][0x208] ;  /* 0x00008200ff03a624 */ /* 0x000fe200078e00ff */
[----:B------:R-:W-:Y:S03]  /*ef00*/  IADD3 R4, P1, P0, R2, 0x80, R226 ;  /* 0x0000008002047810 */ /* 0x000fe6000783e0e2 */
[----:B------:R5:W-:Y:S02]  /*ef10*/  LDGSTS.E.BYPASS.LTC128B.128 [R220+0x5880], [R12.64], !P6 ;  /* 0x058800000cdc7fae */ /* 0x000be4000f101d4c */
[----:B-----5:R-:W-:Y:S01]  /*ef20*/  IADD3.X R13, R0, RZ, R228, P1, P0 ;  /* 0x000000ff000d7210 */ /* 0x020fe20000fe04e4 */
[----:B------:R-:W-:Y:S01]  /*ef30*/  @!P2 IMAD.MOV.U32 R12, RZ, RZ, c[0x0][0x20c] ;  /* 0x00008300ff0ca624 */ /* 0x000fe200078e00ff */
[----:B------:R-:W-:Y:S04]  /*ef40*/  IADD3 R7, P1, P0, R2, 0xc0, R226 ;  /* 0x000000c002077810 */ /* 0x000fe8000783e0e2 */
[----:B------:R-:W-:Y:S02]  /*ef50*/  IADD3.X R14, R0, RZ, R228, P1, P0 ;  /* 0x000000ff000e7210 */ /* 0x000fe40000fe04e4 */
[C---:B------:R-:W-:Y:S04]  /*ef60*/  @!P2 LEA R2, P0, R3.reuse, R2, 0x5 ;  /* 0x000000020302a211 */ /* 0x040fe800078028ff */
[----:B------:R-:W-:Y:S02]  /*ef70*/  @!P2 LEA.HI.X R0, R3, R0, R12, 0x5, P0 ;  /* 0x000000000300a211 */ /* 0x000fe400000f2c0c */
[C---:B------:R-:W-:Y:S04]  /*ef80*/  LEA R12, P0, R4.reuse, c[0x0][0x1f8], 0x1 ;  /* 0x00007e00040c7a11 */ /* 0x040fe800078008ff */
[----:B------:R-:W-:Y:S05]  /*ef90*/  LEA.HI.X R13, R4, c[0x0][0x1fc], R13, 0x1, P0 ;  /* 0x00007f00040d7a11 */ /* 0x000fea00000f0c0d */
[----:B------:R5:W-:Y:S02]  /*efa0*/  LDGSTS.E.BYPASS.LTC128B.128 [R220+0x7080], [R12.64], !P5 ;  /* 0x070800000cdc7fae */ /* 0x000be4000e901d4c */
[C---:B-----5:R-:W-:Y:S04]  /*efb0*/  LEA R12, P0, R7.reuse, c[0x0][0x1f8], 0x1 ;  /* 0x00007e00070c7a11 */ /* 0x060fe800078008ff */
[----:B------:R-:W-:Y:S02]  /*efc0*/  LEA.HI.X R13, R7, c[0x0][0x1fc], R14, 0x1, P0 ;  /* 0x00007f00070d7a11 */ /* 0x000fe400000f0c0e */
[----:B------:R-:W-:Y:S03]  /*efd0*/  @!P2 IADD3 R3, P0, R2, R226, RZ ;  /* 0x000000e20203a210 */ /* 0x000fe60007f1e0ff */
[----:B------:R5:W-:Y:S02]  /*efe0*/  LDGSTS.E.BYPASS.LTC128B.128 [R220+0x8880], [R12.64], !P4 ;  /* 0x088800000cdc7fae */ /* 0x000be4000e101d4c */
[----:B------:R-:W-:Y:S01]  /*eff0*/  @!P2 IMAD.X R4, R0, 0x1, R228, P0 ;  /* 0x000000010004a824 */ /* 0x000fe200000e06e4 */
[C---:B-----5:R-:W-:Y:S04]  /*f000*/  @!P2 LEA R12, P0, R3.reuse, c[0x0][0x1f8], 0x1 ;  /* 0x00007e00030caa11 */ /* 0x060fe800078008ff */
[----:B------:R-:W-:Y:S02]  /*f010*/  @!P2 LEA.HI.X R13, R3, c[0x0][0x1fc], R4, 0x1, P0 ;  /* 0x00007f00030daa11 */ /* 0x000fe400000f0c04 */
[----:B------:R-:W-:Y:S03]  /*f020*/  @!P2 IADD3 R3, P1, P0, R2, 0x40, R226 ;  /* 0x000000400203a810 */ /* 0x000fe6000783e0e2 */
[----:B------:R5:W-:Y:S01]  /*f030*/  @!P2 LDGSTS.E.BYPASS.LTC128B.128 [R223+0x5080], [R12.64], !P3 ;  /* 0x050800000cdfafae */ /* 0x000be2000d901d4c */
[----:B------:R-:W-:Y:S02]  /*f040*/  @!P2 IADD3.X R4, R0, RZ, R228, P1, P0 ;  /* 0x000000ff0004a210 */ /* 0x000fe40000fe04e4 */
[C---:B-----5:R-:W-:Y:S04]  /*f050*/  @!P2 LEA R12, P0, R3.reuse, c[0x0][0x1f8], 0x1 ;  /* 0x00007e00030caa11 */ /* 0x060fe800078008ff */
[----:B------:R-:W-:Y:S02]  /*f060*/  @!P2 LEA.HI.X R13, R3, c[0x0][0x1fc], R4, 0x1, P0 ;  /* 0x00007f00030daa11 */ /* 0x000fe400000f0c04 */
[----:B------:R-:W-:Y:S03]  /*f070*/  @!P2 IADD3 R3, P1, P0, R2, 0x80, R226 ;  /* 0x000000800203a810 */ /* 0x000fe6000783e0e2 */
[----:B------:R5:W-:Y:S01]  /*f080*/  @!P2 LDGSTS.E.BYPASS.LTC128B.128 [R223+0x6880], [R12.64], !P6 ;  /* 0x068800000cdfafae */ /* 0x000be2000f101d4c */
[----:B------:R-:W-:Y:S02]  /*f090*/  @!P2 IADD3.X R7, R0, RZ, R228, P1, P0 ;  /* 0x000000ff0007a210 */ /* 0x000fe40000fe04e4 */
[----:B------:R-:W-:Y:S04]  /*f0a0*/  @!P2 IADD3 R4, P1, P0, R2, 0xc0, R226 ;  /* 0x000000c00204a810 */ /* 0x000fe8000783e0e2 */
[----:B------:R-:W-:Y:S02]  /*f0b0*/  @!P2 IADD3.X R0, R0, RZ, R228, P1, P0 ;  /* 0x000000ff0000a210 */ /* 0x000fe40000fe04e4 */
[C---:B-----5:R-:W-:Y:S04]  /*f0c0*/  @!P2 LEA R12, P0, R3.reuse, c[0x0][0x1f8], 0x1 ;  /* 0x00007e00030caa11 */ /* 0x060fe800078008ff */
[----:B------:R-:W-:Y:S02]  /*f0d0*/  @!P2 LEA.HI.X R13, R3, c[0x0][0x1fc], R7, 0x1, P0 ;  /* 0x00007f00030daa11 */ /* 0x000fe400000f0c07 */
[C---:B------:R-:W-:Y:S03]  /*f0e0*/  @!P2 LEA R2, P0, R4.reuse, c[0x0][0x1f8], 0x1 ;  /* 0x00007e000402aa11 */ /* 0x040fe600078008ff */
[----:B------:R4:W-:Y:S01]  /*f0f0*/  @!P2 LDGSTS.E.BYPASS.LTC128B.128 [R223+0x8080], [R12.64], !P5 ;  /* 0x080800000cdfafae */ /* 0x0009e2000e901d4c */
[----:B------:R-:W-:Y:S05]  /*f100*/  @!P2 LEA.HI.X R3, R4, c[0x0][0x1fc], R0, 0x1, P0 ;  /* 0x00007f000403aa11 */ /* 0x000fea00000f0c00 */
[----:B------:R4:W-:Y:S04]  /*f110*/  @!P2 LDGSTS.E.BYPASS.LTC128B.128 [R223+0x9880], [R2.64], !P4 ;  /* 0x0988000002dfafae */ /* 0x0009e8000e101d4c */
.L_x_1923:
[----:B------:R-:W-:Y:S05]  /*f120*/  BSYNC B0 ;  /* 0x0000000000007941 */ /* 0x000fea0003800000 */
.L_x_1922:
[C---:B--234-:R-:W-:Y:S01]  /*f130*/  HMMA.16816.F32 R12, R32.reuse, R16, RZ ;  /* 0x00000010200c723c */ /* 0x05cfe200000018ff */
[----:B------:R-:W0:Y:S01]  /*f140*/  LDGDEPBAR ;  /* 0x00000000000079af */ /* 0x000e220000000000 */
[----:B------:R-:W-:Y:S01]  /*f150*/  BSSY B0, `(.L_x_1924) ;  /* 0x0000109000007945 */ /* 0x000fe20003800000 */
[----:B------:R-:W-:Y:S05]  /*f160*/  ISETP.GT.AND P0, PT, R221, R235, PT ;  /* 0x000000ebdd00720c */ /* 0x000fea0003f04270 */
[C---:B------:R-:W-:Y:S08]  /*f170*/  HMMA.16816.F32 R16, R32.reuse, R18, RZ ;  /* 0x000000122010723c */ /* 0x040ff000000018ff */
[C---:B------:R-:W-:Y:S08]  /*f180*/  HMMA.16816.F32 R20, R32.reuse, R24, RZ ;  /* 0x000000182014723c */ /* 0x040ff000000018ff */
[C---:B------:R-:W-:Y:S08]  /*f190*/  HMMA.16816.F32 R24, R32.reuse, R26, RZ ;  /* 0x0000001a2018723c */ /* 0x040ff000000018ff */
[C---:B-1----:R-:W-:Y:S08]  /*f1a0*/  HMMA.16816.F32 R28, R32.reuse, R172, RZ ;  /* 0x000000ac201c723c */ /* 0x042ff000000018ff */
[----:B------:R-:W-:Y:S01]  /*f1b0*/  HMMA.16816.F32 R32, R32, R174, RZ ;  /* 0x000000ae2020723c */ /* 0x000fe200000018ff */
[----:B------:R-:W-:Y:S07]  /*f1c0*/  LDSM.16.M88.4 R172, [R202] ;  /* 0x00000000caac783b */ /* 0x000fee0000000200 */
[C---:B------:R-:W-:Y:S08]  /*f1d0*/  HMMA.16816.F32 R12, R176.reuse, R180, R12 ;  /* 0x000000b4b00c723c */ /* 0x040ff0000000180c */
[C---:B------:R-:W-:Y:S01]  /*f1e0*/  HMMA.16816.F32 R16, R176.reuse, R182, R16 ;  /* 0x000000b6b010723c */ /* 0x040fe20000001810 */
[----:B------:R-:W1:Y:S07]  /*f1f0*/  LDSM.16.M88.4 R180, [R145] ;  /* 0x0000000091b4783b */ /* 0x000e6e0000000200 */
[C---:B------:R-:W-:Y:S08]  /*f200*/  HMMA.16816.F32 R20, R176.reuse, R184, R20 ;  /* 0x000000b8b014723c */ /* 0x040ff00000001814 */
[C---:B------:R-:W-:Y:S01]  /*f210*/  HMMA.16816.F32 R24, R176.reuse, R186, R24 ;  /* 0x000000bab018723c */ /* 0x040fe20000001818 */
[----:B------:R-:W-:Y:S07]  /*f220*/  LDSM.16.M88.4 R184, [R145+0x1000] ;  /* 0x0010000091b8783b */ /* 0x000fee0000000200 */
[C---:B------:R-:W-:Y:S08]  /*f230*/  HMMA.16816.F32 R28, R176.reuse, R188, R28 ;  /* 0x000000bcb01c723c */ /* 0x040ff0000000181c */
[----:B------:R-:W-:Y:S01]  /*f240*/  HMMA.16816.F32 R32, R176, R190, R32 ;  /* 0x000000beb020723c */ /* 0x000fe20000001820 */
[----:B------:R-:W2:Y:S07]  /*f250*/  LDSM.16.M88.4 R176, [R145+0x800] ;  /* 0x0008000091b0783b */ /* 0x000eae0000000200 */
[C---:B-1----:R-:W-:Y:S08]  /*f260*/  HMMA.16816.F32 R12, R172.reuse, R180, R12 ;  /* 0x000000b4ac0c723c */ /* 0x042ff0000000180c */
[C---:B------:R-:W-:Y:S01]  /*f270*/  HMMA.16816.F32 R16, R172.reuse, R182, R16 ;  /* 0x000000b6ac10723c */ /* 0x040fe20000001810 */
[----:B------:R-:W-:Y:S07]  /*f280*/  LDSM.16.M88.4 R180, [R10] ;  /* 0x000000000ab4783b */ /* 0x000fee0000000200 */
[C---:B--2---:R-:W-:Y:S08]  /*f290*/  HMMA.16816.F32 R20, R172.reuse, R176, R20 ;  /* 0x000000b0ac14723c */ /* 0x044ff00000001814 */
[C---:B------:R-:W-:Y:S01]  /*f2a0*/  HMMA.16816.F32 R24, R172.reuse, R178, R24 ;  /* 0x000000b2ac18723c */ /* 0x040fe20000001818 */
[----:B------:R-:W1:Y:S07]  /*f2b0*/  LDSM.16.M88.4 R176, [R201] ;  /* 0x00000000c9b0783b */ /* 0x000e6e0000000200 */
[C---:B------:R-:W-:Y:S08]  /*f2c0*/  HMMA.16816.F32 R28, R172.reuse, R184, R28 ;  /* 0x000000b8ac1c723c */ /* 0x040ff0000000181c */
[----:B------:R-:W-:Y:S01]  /*f2d0*/  HMMA.16816.F32 R32, R172, R186, R32 ;  /* 0x000000baac20723c */ /* 0x000fe20000001820 */
[----:B------:R-:W2:Y:S07]  /*f2e0*/  LDSM.16.M88.4 R172, [R10+0x800] ;  /* 0x000800000aac783b */ /* 0x000eae0000000200 */
[----:B------:R-:W3:Y:S01]  /*f2f0*/  LDSM.16.M88.4 R184, [R10+0x1000] ;  /* 0x001000000ab8783b */ /* 0x000ee20000000200 */
[C---:B-1----:R-:W-:Y:S08]  /*f300*/  HMMA.16816.F32 R12, R176.reuse, R180, R12 ;  /* 0x000000b4b00c723c */ /* 0x042ff0000000180c */
[C---:B------:R-:W-:Y:S01]  /*f310*/  HMMA.16816.F32 R16, R176.reuse, R182, R16 ;  /* 0x000000b6b010723c */ /* 0x040fe20000001810 */
[----:B------:R-:W-:Y:S07]  /*f320*/  LDSM.16.M88.4 R180, [R146+0x1800] ;  /* 0x0018000092b4783b */ /* 0x000fee0000000200 */
[C---:B--2---:R-:W-:Y:S08]  /*f330*/  HMMA.16816.F32 R20, R176.reuse, R172, R20 ;  /* 0x000000acb014723c */ /* 0x044ff00000001814 */
[C---:B------:R-:W-:Y:S01]  /*f340*/  HMMA.16816.F32 R24, R176.reuse, R174, R24 ;  /* 0x000000aeb018723c */ /* 0x040fe20000001818 */
[----:B------:R-:W1:Y:S07]  /*f350*/  LDSM.16.M88.4 R172, [R199+0x4000] ;  /* 0x00400000c7ac783b */ /* 0x000e6e0000000200 */
[C---:B---3--:R-:W-:Y:S08]  /*f360*/  HMMA.16816.F32 R28, R176.reuse, R184, R28 ;  /* 0x000000b8b01c723c */ /* 0x048ff0000000181c */
[----:B------:R-:W-:Y:S01]  /*f370*/  HMMA.16816.F32 R32, R176, R186, R32 ;  /* 0x000000bab020723c */ /* 0x000fe20000001820 */
[----:B------:R-:W2:Y:S07]  /*f380*/  LDSM.16.M88.4 R176, [R146+0x2000] ;  /* 0x0020000092b0783b */ /* 0x000eae0000000200 */
[----:B------:R-:W3:Y:S01]  /*f390*/  LDSM.16.M88.4 R184, [R146+0x2800] ;  /* 0x0028000092b8783b */ /* 0x000ee20000000200 */
[C---:B-1----:R-:W-:Y:S08]  /*f3a0*/  HMMA.16816.F32 R12, R172.reuse, R180, R12 ;  /* 0x000000b4ac0c723c */ /* 0x042ff0000000180c */
[C---:B------:R-:W-:Y:S01]  /*f3b0*/  HMMA.16816.F32 R16, R172.reuse, R182, R16 ;  /* 0x000000b6ac10723c */ /* 0x040fe20000001810 */
[----:B------:R-:W-:Y:S07]  /*f3c0*/  LDSM.16.M88.4 R180, [R206] ;  /* 0x00000000ceb4783b */ /* 0x000fee0000000200 */
[C---:B--2---:R-:W-:Y:S08]  /*f3d0*/  HMMA.16816.F32 R20, R172.reuse, R176, R20 ;  /* 0x000000b0ac14723c */ /* 0x044ff00000001814 */
[C---:B------:R-:W-:Y:S01]  /*f3e0*/  HMMA.16816.F32 R24, R172.reuse, R178, R24 ;  /* 0x000000b2ac18723c */ /* 0x040fe20000001818 */
[----:B------:R-:W1:Y:S07]  /*f3f0*/  LDSM.16.M88.4 R176, [R200+0x4000] ;  /* 0x00400000c8b0783b */ /* 0x000e6e0000000200 */
[C---:B---3--:R-:W-:Y:S08]  /*f400*/  HMMA.16816.F32 R28, R172.reuse, R184, R28 ;  /* 0x000000b8ac1c723c */ /* 0x048ff0000000181c */
[----:B------:R-:W-:Y:S01]  /*f410*/  HMMA.16816.F32 R32, R172, R186, R32 ;  /* 0x000000baac20723c */ /* 0x000fe20000001820 */
[----:B------:R-:W2:Y:S07]  /*f420*/  LDSM.16.M88.4 R172, [R204] ;  /* 0x00000000ccac783b */ /* 0x000eae0000000200 */
[----:B------:R-:W3:Y:S01]  /*f430*/  LDSM.16.M88.4 R184, [R205] ;  /* 0x00000000cdb8783b */ /* 0x000ee20000000200 */
        /* <DEDUP_REMOVED lines=89> */
[----:B------:R-:W-:Y:S01]  /*f9d0*/  LDSM.16.M88.4 R184, [R201+0xc000] ;  /* 0x00c00000c9b8783b */ /* 0x000fe20000000200 */
        /* <DEDUP_REMOVED lines=29> */
[----:B------:R-:W-:Y:S02]  /*fbb0*/  FMUL.FTZ R23, R23, c[0x0][0x320] ;  /* 0x0000c80017177a20 */ /* 0x000fe40000410000 */
[----:B------:R-:W-:Y:S02]  /*fbc0*/  FMUL.FTZ R26, R26, c[0x0][0x320] ;  /* 0x0000c8001a1a7a20 */ /* 0x000fe40000410000 */
[----:B------:R-:W-:Y:S01]  /*fbd0*/  FMUL.FTZ R27, R27, c[0x0][0x320] ;  /* 0x0000c8001b1b7a20 */ /* 0x000fe20000410000 */
[----:B------:R-:W1:Y:S10]  /*fbe0*/  MUFU.TANH R176, R16 ;  /* 0x0000001000b07308 */ /* 0x000e740000002400 */
[----:B------:R-:W1:Y:S01]  /*fbf0*/  MUFU.TANH R173, R17 ;  /* 0x0000001100ad7308 */ /* 0x000e620000002400 */
[----:B----4-:R-:W4:Y:S01]  /*fc00*/  LDSM.16.M88.4 R12, [R10+0x5800] ;  /* 0x005800000a0c783b */ /* 0x010f220000000200 */
[----:B------:R-:W-:Y:S08]  /*fc10*/  DEPBAR.LE SB0, 0x0 ;  /* 0x000080000000791a */ /* 0x000ff00000000000 */
[----:B------:R-:W1:Y:S01]  /*fc20*/  MUFU.TANH R183, R18 ;  /* 0x0000001200b77308 */ /* 0x000e620000002400 */
[----:B------:R-:W-:Y:S09]  /*fc30*/  BAR.SYNC.DEFER_BLOCKING 0x0 ;  /* 0x0000000000007b1d */ /* 0x000ff20000010000 */
[----:B------:R5:W1:Y:S10]  /*fc40*/  MUFU.TANH R182, R19 ;  /* 0x0000001300b67308 */ /* 0x000a740000002400 */
[----:B------:R1:W1:Y:S10]  /*fc50*/  MUFU.TANH R172, R20 ;  /* 0x0000001400ac7308 */ /* 0x0002740000002400 */
[----:B------:R2:W2:Y:S01]  /*fc60*/  MUFU.TANH R179, R26 ;  /* 0x0000001a00b37308 */ /* 0x0004a20000002400 */
[C---:B----4-:R-:W-:Y:S05]  /*fc70*/  HMMA.16816.F32 R28, R184.reuse, R12, R28 ;  /* 0x0000000cb81c723c */ /* 0x050fea000000181c */
[----:B-----5:R-:W-:Y:S04]  /*fc80*/  FMUL.FTZ R19, R25, c[0x0][0x320] ;  /* 0x0000c80019137a20 */ /* 0x020fe80000410000 */
[----:B------:R4:W2:Y:S01]  /*fc90*/  MUFU.TANH R174, R27 ;  /* 0x0000001b00ae7308 */ /* 0x0008a20000002400 */
[----:B------:R-:W-:Y:S03]  /*fca0*/  HMMA.16816.F32 R32, R184, R14, R32 ;  /* 0x0000000eb820723c */ /* 0x000fe60000001820 */
[----:B-1----:R-:W-:Y:S06]  /*fcb0*/  FMUL.FTZ R20, R24, c[0x0][0x320] ;  /* 0x0000c80018147a20 */ /* 0x002fec0000410000 */
[----:B------:R-:W1:Y:S05]  /*fcc0*/  MUFU.TANH R21, R21 ;  /* 0x0000001500157308 */ /* 0x000e6a0000002400 */
[----:B------:R-:W-:Y:S05]  /*fcd0*/  FMUL.FTZ R18, R28, c[0x0][0x320] ;  /* 0x0000c8001c127a20 */ /* 0x000fea0000410000 */
[----:B------:R1:W1:Y:S01]  /*fce0*/  MUFU.TANH R181, R22 ;  /* 0x0000001600b57308 */ /* 0x0002620000002400 */
[----:B------:R-:W-:Y:S02]  /*fcf0*/  FMUL.FTZ R17, R29, c[0x0][0x320] ;  /* 0x0000c8001d117a20 */ /* 0x000fe40000410000 */
[----:B------:R-:W-:Y:S02]  /*fd00*/  FMUL.FTZ R30, R30, c[0x0][0x320] ;  /* 0x0000c8001e1e7a20 */ /* 0x000fe40000410000 */
[----:B------:R-:W-:Y:S02]  /*fd10*/  FMUL.FTZ R29, R31, c[0x0][0x320] ;  /* 0x0000c8001f1d7a20 */ /* 0x000fe40000410000 */
[----:B------:R-:W-:Y:S02]  /*fd20*/  FMUL.FTZ R16, R32, c[0x0][0x320] ;  /* 0x0000c80020107a20 */ /* 0x000fe40000410000 */
[----:B--2---:R-:W-:Y:S01]  /*fd30*/  FMUL.FTZ R26, R33, c[0x0][0x320] ;  /* 0x0000c800211a7a20 */ /* 0x004fe20000410000 */
[----:B------:R2:W1:Y:S01]  /*fd40*/  MUFU.TANH R180, R23 ;  /* 0x0000001700b47308 */ /* 0x0004620000002400 */
[----:B------:R-:W-:Y:S02]  /*fd50*/  FMUL.FTZ R28, R34, c[0x0][0x320] ;  /* 0x0000c800221c7a20 */ /* 0x000fe40000410000 */
[----:B----4-:R-:W-:Y:S07]  /*fd60*/  FMUL.FTZ R27, R35, c[0x0][0x320] ;  /* 0x0000c800231b7a20 */ /* 0x010fee0000410000 */
[----:B------:R-:W4:Y:S10]  /*fd70*/  MUFU.TANH R20, R20 ;  /* 0x0000001400147308 */ /* 0x000f340000002400 */
        /* <DEDUP_REMOVED lines=9> */
[----:B------:R-:W-:-:S05]  /*fe10*/  @!P0 BRA `(.L_x_1925) ;  /* 0x000003c000008947 */ /* 0x000fca0003800000 */
[----:B--234-:R-:W-:Y:S02]  /*fe20*/  IADD3 R0, R221, -0x1, RZ ;  /* 0xffffffffdd007810 */ /* 0x01cfe40007ffe0ff */
[----:B------:R-:W-:Y:S02]  /*fe30*/  IADD3 R7, -R231, 0x30, RZ ;  /* 0x00000030e7077810 */ /* 0x000fe40007ffe1ff */
[----:B------:R-:W-:Y:S01]  /*fe40*/  SHF.R.S32.HI R4, RZ, 0x1f, R0 ;  /* 0x0000001fff047819 */ /* 0x000fe20000011400 */
[----:B------:R-:W-:Y:S01]  /*fe50*/  IMAD.WIDE.U32 R2, R0, c[0x0][0x1e0], RZ ;  /* 0x0000780000027a25 */ /* 0x000fe200078e00ff */
[C---:B------:R-:W-:Y:S02]  /*fe60*/  ISETP.GE.AND P1, PT, R7.reuse, 0x1, PT ;  /* 0x000000010700780c */ /* 0x040fe40003f26270 */
[----:B------:R-:W-:Y:S01]  /*fe70*/  ISETP.GE.AND P0, PT, R7, 0x21, PT ;  /* 0x000000210700780c */ /* 0x000fe20003f06270 */
[----:B------:R-:W-:Y:S04]  /*fe80*/  IMAD R4, R4, c[0x0][0x1e0], RZ ;  /* 0x0000780004047a24 */ /* 0x000fe800078e02ff */
[----:B------:R-:W-:Y:S04]  /*fe90*/  IMAD R4, R0, c[0x0][0x1e4], R4 ;  /* 0x0000790000047a24 */ /* 0x000fe800078e0204 */
[----:B------:R-:W-:Y:S02]  /*fea0*/  IMAD.IADD R0, R3, 0x1, R4 ;  /* 0x0000000103007824 */ /* 0x000fe400078e0204 */
[----:B------:R-:W-:Y:S04]  /*feb0*/  IMAD.WIDE.U32 R2, R2, 0x30, RZ ;  /* 0x0000003002027825 */ /* 0x000fe800078e00ff */
[----:B------:R-:W-:Y:S04]  /*fec0*/  IMAD R0, R0, 0x30, RZ ;  /* 0x0000003000007824 */ /* 0x000fe800078e02ff */
[----:B------:R-:W-:Y:S01]  /*fed0*/  IMAD.IADD R0, R3, 0x1, R0 ;  /* 0x0000000103007824 */ /* 0x000fe200078e0200 */
[-C--:B------:R-:W-:Y:S05]  /*fee0*/  @P1 IADD3 R3, P2, R224, R2.reuse, RZ ;  /* 0x00000002e0031210 */ /* 0x080fea0007f5e0ff */
[----:B------:R-:W-:Y:S01]  /*fef0*/  @P1 IMAD.X R4, R0, 0x1, R222, P2 ;  /* 0x0000000100041824 */ /* 0x000fe200010e06de */
[C---:B------:R-:W-:Y:S04]  /*ff00*/  @P1 LEA R12, P2, R3.reuse, c[0x0][0x1c8], 0x1 ;  /* 0x00007200030c1a11 */ /* 0x040fe800078408ff */
[----:B------:R-:W-:Y:S05]  /*ff10*/  @P1 LEA.HI.X R13, R3, c[0x0][0x1cc], R4, 0x1, P2 ;  /* 0x00007300030d1a11 */ /* 0x000fea00010f0c04 */
[----:B------:R-:W-:Y:S01]  /*ff20*/  @!PT LDS RZ, [RZ] ;  /* 0x00000000fffff984 */ /* 0x000fe20000000800 */
[----:B------:R-:W-:Y:S01]  /*ff30*/  @!PT LDS RZ, [RZ] ;  /* 0x00000000fffff984 */ /* 0x000fe20000000800 */
[----:B------:R-:W-:Y:S01]  /*ff40*/  @!PT LDS RZ, [RZ] ;  /* 0x00000000fffff984 */ /* 0x000fe20000000800 */
[----:B------:R2:W-:Y:S01]  /*ff50*/  @P1 LDGSTS.E.BYPASS.LTC128B.128 [R220+0xa080], [R12.64], !P3 ;  /* 0x0a0800000cdc1fae */ /* 0x0005e2000d901d4c */
[----:B------:R-:W-:Y:S04]  /*ff60*/  @P1 IADD3 R3, P3, P2, R2, 0x40, R224 ;  /* 0x0000004002031810 */ /* 0x000fe80007a7e0e0 */
[----:B------:R-:W-:Y:S02]  /*ff70*/  @P1 IADD3.X R4, R0, RZ, R222, P3, P2 ;  /* 0x000000ff00041210 */ /* 0x000fe40001fe44de */
[C---:B--2---:R-:W-:Y:S04]  /*ff80*/  @P1 LEA R12, P2, R3.reuse, c[0x0][0x1c8], 0x1 ;  /* 0x00007200030c1a11 */ /* 0x044fe800078408ff */
[----:B------:R-:W-:Y:S02]  /*ff90*/  @P1 LEA.HI.X R13, R3, c[0x0][0x1cc], R4, 0x1, P2 ;  /* 0x00007300030d1a11 */ /* 0x000fe400010f0c04 */
[----:B------:R-:W-:Y:S03]  /*ffa0*/  @P1 IADD3 R3, P3, P2, R2, 0x80, R224 ;  /* 0x0000008002031810 */ /* 0x000fe60007a7e0e0 */
[----:B------:R2:W-:Y:S01]  /*ffb0*/  @P1 LDGSTS.E.BYPASS.LTC128B.128 [R220+0xb880], [R12.64], !P6 ;  /* 0x0b8800000cdc1fae */ /* 0x0005e2000f101d4c */
[----:B------:R-:W-:Y:S02]  /*ffc0*/  @P1 IADD3.X R4, R0, RZ, R222, P3, P2 ;  /* 0x000000ff00041210 */ /* 0x000fe40001fe44de */
[C---:B--2---:R-:W-:Y:S04]  /*ffd0*/  @P1 LEA R12, P2, R3.reuse, c[0x0][0x1c8], 0x1 ;  /* 0x00007200030c1a11 */ /* 0x044fe800078408ff */
[----:B------:R-:W-:Y:S02]  /*ffe0*/  @P1 LEA.HI.X R13, R3, c[0x0][0x1cc], R4, 0x1, P2 ;  /* 0x00007300030d1a11 */ /* 0x000fe400010f0c04 */
[----:B------:R-:W-:Y:S03]  /*fff0*/  @P1 IADD3 R3, P3, P2, R2, 0xc0, R224 ;  /* 0x000000c002031810 */ /* 0x000fe60007a7e0e0 */
[----:B------:R2:W-:Y:S01]  /*10000*/  @P1 LDGSTS.E.BYPASS.LTC128B.128 [R220+0xd080], [R12.64], !P5 ;  /* 0x0d0800000cdc1fae */ /* 0x0005e2000e901d4c */
[----:B------:R-:W-:Y:S02]  /*10010*/  @P1 IADD3.X R4, R0, RZ, R222, P3, P2 ;  /* 0x000000ff00041210 */ /* 0x000fe40001fe44de */
[----:B------:R-:W-:Y:S02]  /*10020*/  LOP3.LUT P3, RZ, R215, 0x800, RZ, 0xc0, !PT ;  /* 0x00000800d7ff7812 */ /* 0x000fe4000786c0ff */
[C---:B--2---:R-:W-:Y:S04]  /*10030*/  @P1 LEA R12, P2, R3.reuse, c[0x0][0x1c8], 0x1 ;  /* 0x00007200030c1a11 */ /* 0x044fe800078408ff */
[----:B------:R-:W-:Y:S01]  /*10040*/  @P1 LEA.HI.X R13, R3, c[0x0][0x1cc], R4, 0x1, P2 ;  /* 0x00007300030d1a11 */ /* 0x000fe200010f0c04 */
[----:B------:R-:W-:Y:S02]  /*10050*/  @P0 IMAD.MOV.U32 R3, RZ, RZ, c[0x0][0x1e0] ;  /* 0x00007800ff030624 */ /* 0x000fe400078e00ff */
[----:B------:R-:W-:Y:S02]  /*10060*/  @P0 IMAD.MOV.U32 R4, RZ, RZ, c[0x0][0x1e4] ;  /* 0x00007900ff040624 */ /* 0x000fe400078e00ff */
[----:B------:R2:W-:Y:S01]  /*10070*/  @P1 LDGSTS.E.BYPASS.LTC128B.128 [R220+0xe880], [R12.64], !P4 ;  /* 0x0e8800000cdc1fae */ /* 0x0005e2000e101d4c */
[C---:B------:R-:W-:Y:S04]  /*10080*/  @P0 LEA R2, P1, R3.reuse, R2, 0x5 ;  /* 0x0000000203020211 */ /* 0x040fe800078228ff */
[----:B------:R-:W-:Y:S02]  /*10090*/  @P0 LEA.HI.X R0, R3, R0, R4, 0x5, P1 ;  /* 0x0000000003000211 */ /* 0x000fe400008f2c04 */
[----:B------:R-:W-:Y:S05]  /*100a0*/  @P0 IADD3 R3, P1, R2, R224, RZ ;  /* 0x000000e002030210 */ /* 0x000fea0007f3e0ff */
[----:B------:R-:W-:Y:S01]  /*100b0*/  @P0 IMAD.X R4, R0, 0x1, R222, P1 ;  /* 0x0000000100040824 */ /* 0x000fe200008e06de */
        /* <DEDUP_REMOVED lines=15> */
[C---:B------:R-:W-:Y:S04]  /*101b0*/  @P0 LEA R2, P1, R3.reuse, c[0x0][0x1c8], 0x1 ;  /* 0x0000720003020a11 */ /* 0x040fe800078208ff */
[----:B------:R-:W-:Y:S05]  /*101c0*/  @P0 LEA.HI.X R3, R3, c[0x0][0x1cc], R0, 0x1, P1 ;  /* 0x0000730003030a11 */ /* 0x000fea00008f0c00 */
[----:B------:R2:W-:Y:S04]  /*101d0*/  @P0 LDGSTS.E.BYPASS.LTC128B.128 [R223+0xf880], [R2.64], !P4 ;  /* 0x0f88000002df0fae */ /* 0x0005e8000e101d4c */
.L_x_1925:
[----:B--234-:R-:W-:Y:S05]  /*101e0*/  BSYNC B0 ;  /* 0x0000000000007941 */ /* 0x01cfea0003800000 */
.L_x_1924:
[----:B------:R-:W-:Y:S01]  /*101f0*/  LOP3.LUT R215, R215, 0xffffffbf, RZ, 0xc0, !PT ;  /* 0xffffffbfd7d77812 */ /* 0x000fe200078ec0ff */
[----:B------:R-:W2:Y:S01]  /*10200*/  LDL R194, [R1+0x4] ;  /* 0x0000040001c27983 */ /* 0x000ea20000100800 */
[----:B------:R-:W-:Y:S02]  /*10210*/  IMAD.MOV.U32 R0, RZ, RZ, c[0x0][0x2c4] ;  /* 0x0000b100ff007624 */ /* 0x000fe400078e00ff */
[----:B------:R-:W-:Y:S02]  /*10220*/  IMAD.MOV.U32 R31, RZ, RZ, c[0x0][0x32c] ;  /* 0x0000cb00ff1f7624 */ /* 0x000fe400078e00ff */
[----:B------:R-:W0:Y:S01]  /*10230*/  LDGDEPBAR ;  /* 0x00000000000079af */ /* 0x000e220000000000 */
[----:B------:R-:W-:Y:S01]  /*10240*/  ISETP.NE.AND P0, PT, R0, 0x1, PT ;  /* 0x000000010000780c */ /* 0x000fe20003f05270 */
[----:B------:R-:W-:Y:S04]  /*10250*/  IMAD R2, R221, -0x30, RZ ;  /* 0xffffffd0dd027824 */ /* 0x000fe800078e02ff */
[----:B------:R-:W-:Y:S08]  /*10260*/  IMAD.IADD R14, R2, 0x1, -R236 ;  /* 0x00000001020e7824 */ /* 0x000ff000078e0aec */
[----:B------:R-:W-:Y:S01]  /*10270*/  @P0 LOP3.LUT R215, R215, 0x40, RZ, 0xfc, !PT ;  /* 0x00000040d7d70812 */ /* 0x000fe200078efcff */
[----:B--2---:R-:W-:Y:S05]  /*10280*/  IMAD R7, R194, 0x80, R240 ;  /* 0x00000080c2077824 */ /* 0x004fea00078e02f0 */
[----:B------:R-:W-:Y:S05]  /*10290*/  IADD3 R7, R237, R7, R238 ;  /* 0x00000007ed077210 */ /* 0x000fea0007ffe0ee */
[----:B------:R-:W-:Y:S05]  /*102a0*/  @P0 IMAD.HI.U32 R0, R7, c[0x0][0x2c8], RZ ;  /* 0x0000b20007000a27 */ /* 0x000fea00078e00ff */
[----:B------:R-:W-:Y:S02]  /*102b0*/  @P0 SHF.R.U32.HI R7, RZ, c[0x0][0x2cc], R0 ;  /* 0x0000b300ff070a19 */ /* 0x000fe40000011600 */
[----:B------:R-:W-:Y:S02]  /*102c0*/  ISETP.GE.AND P0, PT, R31, 0x1, PT ;  /* 0x000000011f00780c */ /* 0x000fe40003f06270 */
[----:B------:R-:W-:Y:S01]  /*102d0*/  IADD3 R0, -R236, 0x1, R2 ;  /* 0x00000001ec007810 */ /* 0x000fe20007ffe102 */
[----:B------:R-:W2:Y:S03]  /*102e0*/  SHFL.IDX PT, R4, R7, RZ, 0x1c1f ;  /* 0x001c1fff07047589 */ /* 0x000ea600000e0000 */
[----:B------:R-:W-:Y:S04]  /*102f0*/  IADD3 R0, -R232, R0, R5 ;  /* 0x00000000e8007210 */ /* 0x000fe80007ffe105 */
[C---:B------:R-:W-:Y:S02]  /*10300*/  IADD3 R12, R0.reuse, c[0x0][0x328], RZ ;  /* 0x0000ca00000c7a10 */ /* 0x040fe40007ffe0ff */
[----:B------:R-:W-:Y:S03]  /*10310*/  IADD3 R13, R0, UR9, RZ ;  /* 0x00000009000d7c10 */ /* 0x000fe6000fffe0ff */
[--C-:B--2---:R-:W-:Y:S02]  /*10320*/  IMAD.IADD R3, R12, 0x1, R4.reuse ;  /* 0x000000010c037824 */ /* 0x104fe400078e0204 */
        /* <DEDUP_REMOVED lines=15> */
.L_x_1928:
[----:B------:R-:W-:Y:S04]  /*10420*/  MOV R15, c[0x0][0x32c] ;  /* 0x0000cb00000f7a02 */ /* 0x000fe80000000f00 */
[----:B------:R-:W-:Y:S11]  /*10430*/  ISETP.NE.AND P0, PT, R15, 0x1, PT ;  /* 0x000000010f00780c */ /* 0x000ff60003f05270 */
[----:B------:R-:W-:Y:S02]  /*10440*/  @!UPT UIADD3 URZ, URZ, URZ, URZ ;  /* 0x0000003f3f3ff290 */ /* 0x000fe4000fffe03f */
[----:B------:R-:W-:Y:S05]  /*10450*/  @P0 IMAD.HI.U32 R15, R4, c[0x0][0x330], RZ ;  /* 0x0000cc00040f0a27 */ /* 0x000fea00078e00ff */
[----:B------:R-:W-:Y:S02]  /*10460*/  @P0 SHF.R.U32.HI R4, RZ, c[0x0][0x334], R15 ;  /* 0x0000cd00ff040a19 */ /* 0x000fe4000001160f */
.L_x_1929:
[----:B------:R-:W-:Y:S05]  /*10470*/  BSYNC B0 ;  /* 0x0000000000007941 */ /* 0x000fea0003800000 */
.L_x_1927:
[----:B------:R-:W-:Y:S05]  /*10480*/  IMAD R4, R4, c[0x0][0x32c], R14 ;  /* 0x0000cb0004047a24 */ /* 0x000fea00078e020e */
[----:B------:R-:W-:Y:S02]  /*10490*/  IMNMX R0, R0, R4, !PT ;  /* 0x0000000400007217 */ /* 0x000fe40007800200 */
[----:B------:R-:W-:Y:S04]  /*104a0*/  IADD3 R4, R4, c[0x0][0x32c], RZ ;  /* 0x0000cb0004047a10 */ /* 0x000fe80007ffe0ff */
[----:B------:R-:W-:Y:S02]  /*104b0*/  IMNMX R3, R3, R4, PT ;  /* 0x0000000403037217 */ /* 0x000fe40003800200 */
.L_x_1926:
[C---:B------:R-:W-:Y:S02]  /*104c0*/  ISETP.GE.AND P0, PT, R2.reuse, 0x2, PT ;  /* 0x000000020200780c */ /* 0x040fe40003f06270 */
[C---:B------:R-:W-:Y:S02]  /*104d0*/  ISETP.GE.AND P1, PT, R2.reuse, 0x9, PT ;  /* 0x000000090200780c */ /* 0x040fe40003f26270 */
[----:B------:R-:W-:Y:S02]  /*104e0*/  LOP3.LUT R215, R215, 0xffffffef, RZ, 0xc0, !PT ;  /* 0xffffffefd7d77812 */ /* 0x000fe400078ec0ff */
[C---:B------:R-:W-:Y:S02]  /*104f0*/  ISETP.GE.AND P6, PT, R2.reuse, 0x19, PT ;  /* 0x000000190200780c */ /* 0x040fe40003fc6270 */
[C---:B------:R-:W-:Y:S02]  /*10500*/  ISETP.GE.AND P5, PT, R2.reuse, 0x1a, PT ;  /* 0x0000001a0200780c */ /* 0x040fe40003fa6270 */
[C---:B------:R-:W-:Y:S02]  /*10510*/  ISETP.GE.AND P4, PT, R2.reuse, 0x21, PT ;  /* 0x000000210200780c */ /* 0x040fe40003f86270 */
[----:B------:R-:W-:Y:S02]  /*10520*/  ISETP.GE.AND P3, PT, R2, 0x22, PT ;  /* 0x000000220200780c */ /* 0x000fe40003f66270 */
[----:B------:R-:W-:Y:S02]  /*10530*/  @P0 LOP3.LUT R215, R215, 0x10, RZ, 0xfc, !PT ;  /* 0x00000010d7d70812 */ /* 0x000fe400078efcff */
[C---:B------:R-:W-:Y:S02]  /*10540*/  ISETP.GT.AND P0, PT, R0.reuse, 0x1, !P0 ;  /* 0x000000010000780c */ /* 0x040fe40004704270 */
[----:B------:R-:W-:Y:S02]  /*10550*/  LOP3.LUT R215, R215, 0xfffffff7, RZ, 0xc0, !PT ;  /* 0xfffffff7d7d77812 */ /* 0x000fe400078ec0ff */
[----:B------:R-:W-:Y:S02]  /*10560*/  ISETP.LT.OR P0, PT, R3, 0x2, P0 ;  /* 0x000000020300780c */ /* 0x000fe40000701670 */
[----:B------:R-:W-:Y:S02]  /*10570*/  @P1 LOP3.LUT R215, R215, 0x8, RZ, 0xfc, !PT ;  /* 0x00000008d7d71812 */ /* 0x000fe400078efcff */
[----:B------:R-:W-:Y:S02]  /*10580*/  FSEL R25, R177, -INF , !P0 ;  /* 0xff800000b1197808 */ /* 0x000fe40004000000 */
[----:B------:R-:W-:Y:S02]  /*10590*/  ISETP.GT.AND P0, PT, R0, 0x8, !P1 ;  /* 0x000000080000780c */ /* 0x000fe40004f04270 */
[----:B------:R-:W-:Y:S02]  /*105a0*/  ISETP.GE.AND P1, PT, R2, 0xa, PT ;  /* 0x0000000a0200780c */ /* 0x000fe40003f26270 */
[----:B------:R-:W-:Y:S02]  /*105b0*/  ISETP.LT.OR P0, PT, R3, 0x9, P0 ;  /* 0x000000090300780c */ /* 0x000fe40000701670 */
[----:B------:R-:W-:Y:S02]  /*105c0*/  LOP3.LUT R215, R215, 0xfffffffb, RZ, 0xc0, !PT ;  /* 0xfffffffbd7d77812 */ /* 0x000fe400078ec0ff */
[----:B------:R-:W-:Y:S02]  /*105d0*/  FSEL R24, R176, -INF , !P0 ;  /* 0xff800000b0187808 */ /* 0x000fe40004000000 */
[----:B------:R-:W-:Y:S02]  /*105e0*/  ISETP.GT.AND P0, PT, R0, 0x9, !P1 ;  /* 0x000000090000780c */ /* 0x000fe40004f04270 */
[C---:B------:R-:W-:Y:S02]  /*105f0*/  ISETP.GE.AND P2, PT, R2.reuse, 0x29, PT ;  /* 0x000000290200780c */ /* 0x040fe40003f46270 */
[----:B------:R-:W-:Y:S02]  /*10600*/  ISETP.LT.OR P0, PT, R3, 0xa, P0 ;  /* 0x0000000a0300780c */ /* 0x000fe40000701670 */
[----:B------:R-:W-:Y:S02]  /*10610*/  @P1 LOP3.LUT R215, R215, 0x4, RZ, 0xfc, !PT ;  /* 0x00000004d7d71812 */ /* 0x000fe400078efcff */
[----:B------:R-:W-:Y:S02]  /*10620*/  ISETP.GE.AND P1, PT, R2, 0x11, PT ;  /* 0x000000110200780c */ /* 0x000fe40003f26270 */
[----:B------:R-:W-:Y:S02]  /*10630*/  FSEL R23, R173, -INF , !P0 ;  /* 0xff800000ad177808 */ /* 0x000fe40004000000 */
[----:B------:R-:W-:Y:S02]  /*10640*/  LOP3.LUT R215, R215, 0xfffffffd, RZ, 0xc0, !PT ;  /* 0xfffffffdd7d77812 */ /* 0x000fe400078ec0ff */
[----:B------:R-:W-:Y:S04]  /*10650*/  ISETP.GT.AND P0, PT, R0, 0x10, !P1 ;  /* 0x000000100000780c */ /* 0x000fe80004f04270 */
[----:B------:R-:W-:Y:S03]  /*10660*/  ISETP.LT.OR P0, PT, R3, 0x11, P0 ;  /* 0x000000110300780c */ /* 0x000fe60000701670 */
[----:B------:R-:W-:Y:S02]  /*10670*/  @P1 LOP3.LUT R215, R215, 0x2, RZ, 0xfc, !PT ;  /* 0x00000002d7d71812 */ /* 0x000fe400078efcff */
[----:B------:R-:W-:Y:S02]  /*10680*/  ISETP.GE.AND P1, PT, R2, 0x12, PT ;  /* 0x000000120200780c */ /* 0x000fe40003f26270 */
[----:B-1----:R-:W-:Y:S02]  /*10690*/  FSEL R22, R172, -INF , !P0 ;  /* 0xff800000ac167808 */ /* 0x002fe40004000000 */
[C---:B------:R-:W-:Y:S02]  /*106a0*/  ISETP.GT.AND P0, PT, R0.reuse, 0x11, !P1 ;  /* 0x000000110000780c */ /* 0x040fe40004f04270 */
[----:B------:R-:W-:Y:S02]  /*106b0*/  LOP3.LUT R215, R215, 0xfffffffe, RZ, 0xc0, !PT ;  /* 0xfffffffed7d77812 */ /* 0x000fe400078ec0ff */
[----:B------:R-:W-:Y:S04]  /*106c0*/  ISETP.LT.OR P0, PT, R3, 0x12, P0 ;  /* 0x000000120300780c */ /* 0x000fe80000701670 */
[----:B------:R-:W-:Y:S02]  /*106d0*/  FSEL R21, R21, -INF , !P0 ;  /* 0xff80000015157808 */ /* 0x000fe40004000000 */
[----:B------:R-:W-:Y:S02]  /*106e0*/  ISETP.GT.AND P0, PT, R0, 0x18, !P6 ;  /* 0x000000180000780c */ /* 0x000fe40007704270 */
[----:B------:R-:W-:Y:S02]  /*106f0*/  @P1 LOP3.LUT R215, R215, 0x1, RZ, 0xfc, !PT ;  /* 0x00000001d7d71812 */ /* 0x000fe400078efcff */
[----:B------:R-:W-:Y:S02]  /*10700*/  ISETP.LT.OR P0, PT, R3, 0x19, P0 ;  /* 0x000000190300780c */ /* 0x000fe40000701670 */
[----:B------:R-:W-:Y:S02]  /*10710*/  ISETP.GE.AND P1, PT, R2, 0x1, PT ;  /* 0x000000010200780c */ /* 0x000fe40003f26270 */
[----:B------:R-:W-:Y:S02]  /*10720*/  FSEL R20, R20, -INF , !P0 ;  /* 0xff80000014147808 */ /* 0x000fe40004000000 */
[C---:B------:R-:W-:Y:S02]  /*10730*/  ISETP.GT.AND P0, PT, R0.reuse, 0x19, !P5 ;  /* 0x000000190000780c */ /* 0x040fe40006f04270 */
[----:B------:R-:W-:Y:S02]  /*10740*/  LOP3.LUT R215, R215, 0xffffffdf, RZ, 0xc0, !PT ;  /* 0xffffffdfd7d77812 */ /* 0x000fe400078ec0ff */
        /* <DEDUP_REMOVED lines=11> */
[----:B------:R-:W-:Y:S04]  /*10800*/  ISETP.GT.AND P0, PT, R0, RZ, !P1 ;  /* 0x000000ff0000720c */ /* 0x000fe80004f04270 */
[----:B------:R-:W-:Y:S04]  /*10810*/  ISETP.LT.OR P0, PT, R3, 0x1, P0 ;  /* 0x000000010300780c */ /* 0x000fe80000701670 */
[----:B------:R-:W-:Y:S02]  /*10820*/  FSEL R15, R178, -INF , !P0 ;  /* 0xff800000b20f7808 */ /* 0x000fe40004000000 */
[----:B------:R-:W-:Y:S11]  /*10830*/  ISETP.GE.AND P0, PT, R2, 0x2a, PT ;  /* 0x0000002a0200780c */ /* 0x000ff60003f06270 */
[----:B------:R-:W-:Y:S02]  /*10840*/  @!UPT UIADD3 URZ, URZ, URZ, URZ ;  /* 0x0000003f3f3ff290 */ /* 0x000fe4000fffe03f */
[----:B------:R-:W-:Y:S02]  /*10850*/  @P0 LOP3.LUT R215, R215, 0x20, RZ, 0xfc, !PT ;  /* 0x00000020d7d70812 */ /* 0x000fe400078efcff */
[----:B------:R-:W-:Y:S02]  /*10860*/  ISETP.GT.AND P0, PT, R0, 0x29, !P0 ;  /* 0x000000290000780c */ /* 0x000fe40004704270 */
[----:B------:R-:W1:Y:S02]  /*10870*/  SHFL.IDX PT, R0, R7, 0x1, 0x1c1f ;  /* 0x003c1f0007007f89 */ /* 0x000e6400000e0000 */
[----:B------:R-:W-:Y:S04]  /*10880*/  ISETP.LT.OR P0, PT, R3, 0x2a, P0 ;  /* 0x0000002a0300780c */ /* 0x000fe80000701670 */
[----:B------:R-:W-:Y:S02]  /*10890*/  FSEL R3, R26, -INF , !P0 ;  /* 0xff8000001a037808 */ /* 0x000fe40004000000 */
[----:B------:R-:W-:Y:S01]  /*108a0*/  ISETP.GE.AND P0, PT, R31, 0x1, PT ;  /* 0x000000011f00780c */ /* 0x000fe20003f06270 */
[--C-:B-1----:R-:W-:Y:S02]  /*108b0*/  IMAD.IADD R12, R12, 0x1, R0.reuse ;  /* 0x000000010c0c7824 */ /* 0x102fe400078e0200 */
[----:B------:R-:W-:Y:S10]  /*108c0*/  IMAD.IADD R7, R13, 0x1, R0 ;  /* 0x000000010d077824 */ /* 0x000ff400078e0200 */
        /* <DEDUP_REMOVED lines=14> */
.L_x_1932:
[----:B------:R-:W-:Y:S04]  /*109b0*/  MOV R2, c[0x0][0x32c] ;  /* 0x0000cb0000027a02 */ /* 0x000fe80000000f00 */
[----:B------:R-:W-:Y:S11]  /*109c0*/  ISETP.NE.AND P0, PT, R2, 0x1, PT ;  /* 0x000000010200780c */ /* 0x000ff60003f05270 */
[----:B------:R-:W-:Y:S02]  /*109d0*/  @!UPT UIADD3 URZ, URZ, URZ, URZ ;  /* 0x0000003f3f3ff290 */ /* 0x000fe4000fffe03f */
[----:B------:R-:W-:Y:S05]  /*109e0*/  @P0 IMAD.HI.U32 R2, R0, c[0x0][0x330], RZ ;  /* 0x0000cc0000020a27 */ /* 0x000fea00078e00ff */
[----:B------:R-:W-:Y:S02]  /*109f0*/  @P0 SHF.R.U32.HI R0, RZ, c[0x0][0x334], R2 ;  /* 0x0000cd00ff000a19 */ /* 0x000fe40000011602 */
.L_x_1933:
[----:B------:R-:W-:Y:S05]  /*10a00*/  BSYNC B0 ;  /* 0x0000000000007941 */ /* 0x000fea0003800000 */
.L_x_1931:
[----:B------:R-:W-:Y:S05]  /*10a10*/  IMAD R0, R0, c[0x0][0x32c], R14 ;  /* 0x0000cb0000007a24 */ /* 0x000fea00078e020e */
[----:B------:R-:W-:Y:S02]  /*10a20*/  IMNMX R7, R7, R0, !PT ;  /* 0x0000000007077217 */ /* 0x000fe40007800200 */
[----:B------:R-:W-:Y:S04]  /*10a30*/  IADD3 R0, R0, c[0x0][0x32c], RZ ;  /* 0x0000cb0000007a10 */ /* 0x000fe80007ffe0ff */
[----:B------:R-:W-:Y:S02]  /*10a40*/  IMNMX R12, R12, R0, PT ;  /* 0x000000000c0c7217 */ /* 0x000fe40003800200 */
.L_x_1930:
        /* <DEDUP_REMOVED lines=19> */
[----:B------:R-:W-:Y:S02]  /*10b80*/  FSEL R2, R2, RZ, P0 ;  /* 0x000000ff02027208 */ /* 0x000fe40000000000 */
[----:B------:R-:W-:Y:S01]  /*10b90*/  ISETP.GT.AND P0, PT, R7, RZ, !P1 ;  /* 0x000000ff0700720c */ /* 0x000fe20004f04270 */
[----:B------:R-:W-:Y:S01]  /*10ba0*/  FADD.FTZ R0, -R0, R9 ;  /* 0x0000000900007221 */ /* 0x000fe20000010100 */
[----:B------:R-:W-:Y:S01]  /*10bb0*/  LOP3.LUT P1, RZ, R215, 0x20, RZ, 0xc0, !PT ;  /* 0x00000020d7ff7812 */ /* 0x000fe2000782c0ff */
[--C-:B------:R-:W-:Y:S01]  /*10bc0*/  FFMA.FTZ R15, R15, c[0x0][0x2d0], -R2.reuse ;  /* 0x0000b4000f0f7a23 */ /* 0x100fe20000010802 */
[----:B------:R-:W-:Y:S01]  /*10bd0*/  ISETP.LT.OR P0, PT, R12, 0x1, P0 ;  /* 0x000000010c00780c */ /* 0x000fe20000701670 */
[----:B------:R-:W-:Y:S02]  /*10be0*/  FMUL.FTZ R0, R0, c[0x0][0x2d0] ;  /* 0x0000b40000007a20 */ /* 0x000fe40000410000 */
[--C-:B------:R-:W-:Y:S01]  /*10bf0*/  FFMA.FTZ R25, R25, c[0x0][0x2d0], -R2.reuse ;  /* 0x0000b40019197a23 */ /* 0x100fe20000010802 */
[----:B------:R-:W-:Y:S01]  /*10c00*/  FSEL R9, R189, -INF , !P0 ;  /* 0xff800000bd097808 */ /* 0x000fe20004000000 */
[----:B------:R-:W-:Y:S01]  /*10c10*/  MUFU.EX2 R15, R15 ;  /* 0x0000000f000f7308 */ /* 0x000fe20000000800 */
[----:B------:R-:W-:Y:S01]  /*10c20*/  LOP3.LUT P0, RZ, R215, 0x10, RZ, 0xc0, !PT ;  /* 0x00000010d7ff7812 */ /* 0x000fe2000780c0ff */
[--C-:B------:R-:W-:Y:S02]  /*10c30*/  FFMA.FTZ R186, R21, c[0x0][0x2d0], -R2.reuse ;  /* 0x0000b40015ba7a23 */ /* 0x100fe40000010802 */
[--C-:B------:R-:W-:Y:S01]  /*10c40*/  FFMA.FTZ R184, R19, c[0x0][0x2d0], -R2.reuse ;  /* 0x0000b40013b87a23 */ /* 0x100fe20000010802 */
[----:B------:R-:W-:Y:S01]  /*10c50*/  ISETP.GT.AND P0, PT, R7, 0x1, !P0 ;  /* 0x000000010700780c */ /* 0x000fe20004704270 */
[--C-:B------:R-:W-:Y:S02]  /*10c60*/  FFMA.FTZ R193, R18, c[0x0][0x2d0], -R2.reuse ;  /* 0x0000b40012c17a23 */ /* 0x100fe40000010802 */
[--C-:B------:R-:W-:Y:S01]  /*10c70*/  FFMA.FTZ R192, R17, c[0x0][0x2d0], -R2.reuse ;  /* 0x0000b40011c07a23 */ /* 0x100fe20000010802 */
[----:B------:R-:W-:Y:S01]  /*10c80*/  ISETP.LT.OR P0, PT, R12, 0x2, P0 ;  /* 0x000000020c00780c */ /* 0x000fe20000701670 */
[----:B------:R-:W1:Y:S01]  /*10c90*/  MUFU.EX2 R0, R0 ;  /* 0x0000000000007308 */ /* 0x000e620000000800 */
[--C-:B------:R-:W-:Y:S02]  /*10ca0*/  FFMA.FTZ R191, R16, c[0x0][0x2d0], -R2.reuse ;  /* 0x0000b40010bf7a23 */ /* 0x100fe40000010802 */
[----:B------:R-:W-:Y:S01]  /*10cb0*/  FSEL R13, R188, -INF , !P0 ;  /* 0xff800000bc0d7808 */ /* 0x000fe20004000000 */
[--C-:B------:R-:W-:Y:S01]  /*10cc0*/  FFMA.FTZ R187, R22, c[0x0][0x2d0], -R2.reuse ;  /* 0x0000b40016bb7a23 */ /* 0x100fe20000010802 */
[----:B------:R-:W-:Y:S01]  /*10cd0*/  LOP3.LUT P0, RZ, R215, 0x8, RZ, 0xc0, !PT ;  /* 0x00000008d7ff7812 */ /* 0x000fe2000780c0ff */
[--C-:B------:R-:W-:Y:S02]  /*10ce0*/  FFMA.FTZ R185, R20, c[0x0][0x2d0], -R2.reuse ;  /* 0x0000b40014b97a23 */ /* 0x100fe40000010802 */
[--C-:B------:R-:W-:Y:S01]  /*10cf0*/  FFMA.FTZ R24, R24, c[0x0][0x2d0], -R2.reuse ;  /* 0x0000b40018187a23 */ /* 0x100fe20000010802 */
[----:B------:R-:W-:Y:S01]  /*10d00*/  ISETP.GT.AND P0, PT, R7, 0x8, !P0 ;  /* 0x000000080700780c */ /* 0x000fe20004704270 */
[----:B------:R-:W2:Y:S01]  /*10d10*/  MUFU.EX2 R25, R25 ;  /* 0x0000001900197308 */ /* 0x000ea20000000800 */
[--C-:B------:R-:W-:Y:S02]  /*10d20*/  FFMA.FTZ R23, R23, c[0x0][0x2d0], -R2.reuse ;  /* 0x0000b40017177a23 */ /* 0x100fe40000010802 */
[----:B------:R-:W-:Y:S01]  /*10d30*/  ISETP.LT.OR P0, PT, R12, 0x9, P0 ;  /* 0x000000090c00780c */ /* 0x000fe20000701670 */
[----:B------:R-:W-:Y:S03]  /*10d40*/  FFMA.FTZ R190, R3, c[0x0][0x2d0], -R2 ;  /* 0x0000b40003be7a23 */ /* 0x000fe60000010802 */
[----:B------:R-:W-:Y:S02]  /*10d50*/  FSEL R14, R183, -INF , !P0 ;  /* 0xff800000b70e7808 */ /* 0x000fe40004000000 */
[----:B------:R-:W-:Y:S01]  /*10d60*/  LOP3.LUT P0, RZ, R215, 0x4, RZ, 0xc0, !PT ;  /* 0x00000004d7ff7812 */ /* 0x000fe2000780c0ff */
[----:B------:R-:W-:Y:S03]  /*10d70*/  MUFU.EX2 R24, R24 ;  /* 0x0000001800187308 */ /* 0x000fe60000000800 */
[----:B------:R-:W-:Y:S01]  /*10d80*/  ISETP.GT.AND P0, PT, R7, 0x9, !P0 ;  /* 0x000000090700780c */ /* 0x000fe20004704270 */
[C---:B-1----:R-:W-:Y:S02]  /*10d90*/  FFMA.FTZ R2, R0.reuse, R229, R15 ;  /* 0x000000e500027223 */ /* 0x042fe4000001000f */
[----:B------:R-:W-:Y:S01]  /*10da0*/  FMUL.FTZ R16, R0, R164 ;  /* 0x000000a400107220 */ /* 0x000fe20000410000 */
[----:B------:R-:W-:Y:S01]  /*10db0*/  ISETP.LT.OR P0, PT, R12, 0xa, P0 ;  /* 0x0000000a0c00780c */ /* 0x000fe20000701670 */
[----:B------:R-:W-:Y:S02]  /*10dc0*/  FMUL.FTZ R17, R0, R165 ;  /* 0x000000a500117220 */ /* 0x000fe40000410000 */
[----:B------:R-:W1:Y:S01]  /*10dd0*/  MUFU.EX2 R23, R23 ;  /* 0x0000001700177308 */ /* 0x000e620000000800 */
[----:B------:R-:W-:Y:S01]  /*10de0*/  FSEL R175, R182, -INF , !P0 ;  /* 0xff800000b6af7808 */ /* 0x000fe20004000000 */
[C---:B------:R-:W-:Y:S01]  /*10df0*/  FMUL.FTZ R32, R0.reuse, R148 ;  /* 0x0000009400207220 */ /* 0x040fe20000410000 */
[----:B------:R-:W-:Y:S01]  /*10e00*/  LOP3.LUT P0, RZ, R215, 0x2, RZ, 0xc0, !PT ;  /* 0x00000002d7ff7812 */ /* 0x000fe2000780c0ff */
[C---:B------:R-:W-:Y:S01]  /*10e10*/  FMUL.FTZ R33, R0.reuse, R149 ;  /* 0x0000009500217220 */ /* 0x040fe20000410000 */
[----:B--2---:R-:W-:Y:S01]  /*10e20*/  F2FP.PACK_AB R172, R25, R15 ;  /* 0x0000000f19ac723e */ /* 0x004fe200000000ff */
[C---:B------:R-:W-:Y:S01]  /*10e30*/  FMUL.FTZ R20, R0.reuse, R160 ;  /* 0x000000a000147220 */ /* 0x040fe20000410000 */
[----:B------:R-:W-:Y:S01]  /*10e40*/  ISETP.GT.AND P0, PT, R7, 0x10, !P0 ;  /* 0x000000100700780c */ /* 0x000fe20004704270 */
[C---:B------:R-:W-:Y:S02]  /*10e50*/  FMUL.FTZ R21, R0.reuse, R161 ;  /* 0x000000a100157220 */ /* 0x040fe40000410000 */
[----:B------:R-:W-:Y:S01]  /*10e60*/  FMUL.FTZ R36, R0, R36 ;  /* 0x0000002400247220 */ /* 0x000fe20000410000 */
[----:B------:R-:W-:Y:S01]  /*10e70*/  ISETP.LT.OR P0, PT, R12, 0x11, P0 ;  /* 0x000000110c00780c */ /* 0x000fe20000701670 */
[C---:B------:R-:W-:Y:S01]  /*10e80*/  FMUL.FTZ R37, R0.reuse, R37 ;  /* 0x0000002500257220 */ /* 0x040fe20000410000 */
[----:B------:R-:W-:Y:S01]  /*10e90*/  MUFU.EX2 R185, R185 ;  /* 0x000000b900b97308 */ /* 0x000fe20000000800 */
[C---:B------:R-:W-:Y:S01]  /*10ea0*/  FMUL.FTZ R40, R0.reuse, R40 ;  /* 0x0000002800287220 */ /* 0x040fe20000410000 */
[----:B------:R-:W-:Y:S01]  /*10eb0*/  FSEL R181, R181, -INF , !P0 ;  /* 0xff800000b5b57808 */ /* 0x000fe20004000000 */
[C---:B------:R-:W-:Y:S01]  /*10ec0*/  FMUL.FTZ R41, R0.reuse, R41 ;  /* 0x0000002900297220 */ /* 0x040fe20000410000 */
[----:B------:R-:W-:Y:S01]  /*10ed0*/  LOP3.LUT P0, RZ, R215, 0x1, RZ, 0xc0, !PT ;  /* 0x00000001d7ff7812 */ /* 0x000fe2000780c0ff */
[C---:B------:R-:W-:Y:S02]  /*10ee0*/  FMUL.FTZ R44, R0.reuse, R44 ;  /* 0x0000002c002c7220 */ /* 0x040fe40000410000 */
[C---:B------:R-:W-:Y:S01]  /*10ef0*/  FMUL.FTZ R45, R0.reuse, R45 ;  /* 0x0000002d002d7220 */ /* 0x040fe20000410000 */
[C---:B------:R-:W-:Y:S01]  /*10f00*/  ISETP.GT.AND P0, PT, R7.reuse, 0x11, !P0 ;  /* 0x000000110700780c */ /* 0x040fe20004704270 */
[C---:B------:R-:W-:Y:S01]  /*10f10*/  FMUL.FTZ R48, R0.reuse, R48 ;  /* 0x0000003000307220 */ /* 0x040fe20000410000 */
[----:B------:R-:W-:Y:S01]  /*10f20*/  MUFU.EX2 R184, R184 ;  /* 0x000000b800b87308 */ /* 0x000fe20000000800 */
[----:B------:R-:W-:Y:S01]  /*10f30*/  FMUL.FTZ R49, R0, R49 ;  /* 0x0000003100317220 */ /* 0x000fe20000410000 */
[----:B------:R-:W-:Y:S01]  /*10f40*/  ISETP.LT.OR P0, PT, R12, 0x12, P0 ;  /* 0x000000120c00780c */ /* 0x000fe20000701670 */
[C---:B------:R-:W-:Y:S02]  /*10f50*/  FMUL.FTZ R52, R0.reuse, R52 ;  /* 0x0000003400347220 */ /* 0x040fe40000410000 */
[----:B------:R-:W-:Y:S01]  /*10f60*/  FMUL.FTZ R53, R0, R53 ;  /* 0x0000003500357220 */ /* 0x000fe20000410000 */
[----:B------:R-:W-:Y:S01]  /*10f70*/  FSEL R180, R180, -INF , !P0 ;  /* 0xff800000b4b47808 */ /* 0x000fe20004000000 */
[C---:B------:R-:W-:Y:S01]  /*10f80*/  FMUL.FTZ R56, R0.reuse, R56 ;  /* 0x0000003800387220 */ /* 0x040fe20000410000 */
[----:B------:R-:W-:Y:S01]  /*10f90*/  ISETP.GT.AND P0, PT, R7, 0x18, !P6 ;  /* 0x000000180700780c */ /* 0x000fe20007704270 */
[C---:B------:R-:W-:Y:S02]  /*10fa0*/  FMUL.FTZ R57, R0.reuse, R57 ;  /* 0x0000003900397220 */ /* 0x040fe40000410000 */
[----:B------:R-:W-:Y:S01]  /*10fb0*/  FMUL.FTZ R60, R0, R60 ;  /* 0x0000003c003c7220 */ /* 0x000fe20000410000 */
[----:B------:R-:W-:Y:S01]  /*10fc0*/  ISETP.LT.OR P0, PT, R12, 0x19, P0 ;  /* 0x000000190c00780c */ /* 0x000fe20000701670 */
[C---:B------:R-:W-:Y:S02]  /*10fd0*/  FMUL.FTZ R61, R0.reuse, R61 ;  /* 0x0000003d003d7220 */ /* 0x040fe40000410000 */
[C---:B------:R-:W-:Y:S01]  /*10fe0*/  FMUL.FTZ R64, R0.reuse, R64 ;  /* 0x0000004000407220 */ /* 0x040fe20000410000 */
[----:B------:R-:W-:Y:S01]  /*10ff0*/  FSEL R179, R179, -INF , !P0 ;  /* 0xff800000b3b37808 */ /* 0x000fe20004000000 */
[C---:B------:R-:W-:Y:S01]  /*11000*/  FMUL.FTZ R65, R0.reuse, R65 ;  /* 0x0000004100417220 */ /* 0x040fe20000410000 */
[C---:B------:R-:W-:Y:S01]  /*11010*/  ISETP.GT.AND P0, PT, R7.reuse, 0x19, !P5 ;  /* 0x000000190700780c */ /* 0x040fe20006f04270 */
[C---:B------:R-:W-:Y:S02]  /*11020*/  FMUL.FTZ R68, R0.reuse, R68 ;  /* 0x0000004400447220 */ /* 0x040fe40000410000 */
[----:B------:R-:W-:Y:S01]  /*11030*/  FMUL.FTZ R69, R0, R69 ;  /* 0x0000004500457220 */ /* 0x000fe20000410000 */
[----:B------:R-:W-:Y:S01]  /*11040*/  ISETP.LT.OR P0, PT, R12, 0x1a, P0 ;  /* 0x0000001a0c00780c */ /* 0x000fe20000701670 */
[C---:B------:R-:W-:Y:S02]  /*11050*/  FMUL.FTZ R72, R0.reuse, R72 ;  /* 0x0000004800487220 */ /* 0x040fe40000410000 */
[----:B------:R-:W-:Y:S01]  /*11060*/  FMUL.FTZ R73, R0, R73 ;  /* 0x0000004900497220 */ /* 0x000fe20000410000 */
[----:B------:R-:W-:Y:S01]  /*11070*/  FSEL R176, R174, -INF , !P0 ;  /* 0xff800000aeb07808 */ /* 0x000fe20004000000 */
[C---:B------:R-:W-:Y:S01]  /*11080*/  FMUL.FTZ R76, R0.reuse, R76 ;  /* 0x0000004c004c7220 */ /* 0x040fe20000410000 */
[----:B------:R-:W-:Y:S01]  /*11090*/  ISETP.GT.AND P0, PT, R7, 0x20, !P4 ;  /* 0x000000200700780c */ /* 0x000fe20006704270 */
[C---:B------:R-:W-:Y:S01]  /*110a0*/  FMUL.FTZ R77, R0.reuse, R77 ;  /* 0x0000004d004d7220 */ /* 0x040fe20000410000 */
[----:B-1----:R-:W-:Y:S01]  /*110b0*/  F2FP.PACK_AB R174, R23, R24 ;  /* 0x0000001817ae723e */ /* 0x002fe200000000ff */
        /* <DEDUP_REMOVED lines=26> */
[----:B------:R-:W-:Y:S01]  /*11260*/  FADD.FTZ R12, R25, R2 ;  /* 0x00000002190c7221 */ /* 0x000fe20000010000 */
[----:B------:R-:W-:Y:S01]  /*11270*/  FMNMX.FTZ R2, R9, R8, !PT ;  /* 0x0000000809027209 */ /* 0x000fe20007810000 */
[----:B------:R-:W-:Y:S01]  /*11280*/  FMUL.FTZ R25, R0, R157 ;  /* 0x0000009d00197220 */ /* 0x000fe20000410000 */
[----:B------:R-:W-:Y:S01]  /*11290*/  FSEL R7, R27, -INF , !P0 ;  /* 0xff8000001b077808 */ /* 0x000fe20004000000 */
[----:B------:R-:W-:Y:S01]  /*112a0*/  FADD.FTZ R12, R24, R12 ;  /* 0x0000000c180c7221 */ /* 0x000fe20000010000 */
        /* <DEDUP_REMOVED lines=19> */
[----:B------:R-:W-:Y:S01]  /*113e0*/  FMUL.FTZ R128, R0, R128 ;  /* 0x0000008000807220 */ /* 0x000fe20000410000 */
[----:B------:R-:W-:Y:S01]  /*113f0*/  FMNMX.FTZ R2, R176, R2, !PT ;  /* 0x00000002b0027209 */ /* 0x000fe20007810000 */
[C---:B------:R-:W-:Y:S02]  /*11400*/  FMUL.FTZ R129, R0.reuse, R129 ;  /* 0x0000008100817220 */ /* 0x040fe40000410000 */
[----:B------:R-:W-:Y:S01]  /*11410*/  FADD.FTZ R183, R23, R12 ;  /* 0x0000000c17b77221 */ /* 0x000fe20000010000 */
[----:B------:R-:W-:Y:S01]  /*11420*/  FMNMX.FTZ R2, R177, R2, !PT ;  /* 0x00000002b1027209 */ /* 0x000fe20007810000 */
[C---:B------:R-:W-:Y:S02]  /*11430*/  FMUL.FTZ R12, R0.reuse, R168 ;  /* 0x000000a8000c7220 */ /* 0x040fe40000410000 */
[----:B------:R-:W-:Y:S01]  /*11440*/  FMUL.FTZ R132, R0, R132 ;  /* 0x0000008400847220 */ /* 0x000fe20000410000 */
[----:B------:R-:W-:Y:S01]  /*11450*/  FMNMX.FTZ R2, R178, R2, !PT ;  /* 0x00000002b2027209 */ /* 0x000fe20007810000 */
[C---:B------:R-:W-:Y:S02]  /*11460*/  FMUL.FTZ R133, R0.reuse, R133 ;  /* 0x0000008500857220 */ /* 0x040fe40000410000 */
[----:B------:R-:W-:Y:S01]  /*11470*/  FMUL.FTZ R136, R0, R136 ;  /* 0x0000008800887220 */ /* 0x000fe20000410000 */
[----:B------:R-:W-:Y:S01]  /*11480*/  FMNMX.FTZ R2, R182, R2, !PT ;  /* 0x00000002b6027209 */ /* 0x000fe20007810000 */
[----:B------:R-:W-:Y:S03]  /*11490*/  FMUL.FTZ R137, R0, R137 ;  /* 0x0000008900897220 */ /* 0x000fe60000410000 */
        /* <DEDUP_REMOVED lines=11> */
[----:B------:R-:W-:Y:S01]  /*11550*/  ISETP.GT.AND P0, PT, R221, R195, PT ;  /* 0x000000c3dd00720c */ /* 0x000fe20003f04270 */
[----:B------:R-:W1:Y:S02]  /*11560*/  MUFU.EX2 R2, R2 ;  /* 0x0000000200027308 */ /* 0x000e640000000800 */
[--C-:B------:R-:W-:Y:S02]  /*11570*/  FFMA.FTZ R173, R9, c[0x0][0x2d0], -R8.reuse ;  /* 0x0000b40009ad7a23 */ /* 0x100fe40000010808 */
[--C-:B------:R-:W-:Y:S02]  /*11580*/  FFMA.FTZ R9, R13, c[0x0][0x2d0], -R8.reuse ;  /* 0x0000b4000d097a23 */ /* 0x100fe40000010808 */
[----:B------:R-:W-:Y:S02]  /*11590*/  FMUL.FTZ R13, R0, R169 ;  /* 0x000000a9000d7220 */ /* 0x000fe40000410000 */
[--C-:B------:R-:W-:Y:S02]  /*115a0*/  FFMA.FTZ R0, R14, c[0x0][0x2d0], -R8.reuse ;  /* 0x0000b4000e007a23 */ /* 0x100fe40000010808 */
[----:B------:R-:W-:Y:S10]  /*115b0*/  MUFU.EX2 R161, R9 ;  /* 0x0000000900a17308 */ /* 0x000ff40000000800 */
[----:B------:R-:W2:Y:S01]  /*115c0*/  MUFU.EX2 R173, R173 ;  /* 0x000000ad00ad7308 */ /* 0x000ea20000000800 */
[C---:B-1----:R-:W-:Y:S02]  /*115d0*/  FMUL.FTZ R27, R2.reuse, R159 ;  /* 0x0000009f021b7220 */ /* 0x042fe40000410000 */
[C---:B------:R-:W-:Y:S02]  /*115e0*/  FMUL.FTZ R34, R2.reuse, R150 ;  /* 0x0000009602227220 */ /* 0x040fe40000410000 */
[C---:B------:R-:W-:Y:S05]  /*115f0*/  FMUL.FTZ R35, R2.reuse, R151 ;  /* 0x0000009702237220 */ /* 0x040fea0000410000 */
[----:B------:R1:W-:Y:S01]  /*11600*/  MUFU.EX2 R159, R0 ;  /* 0x00000000009f7308 */ /* 0x0003e20000000800 */
[----:B------:R-:W3:Y:S01]  /*11610*/  LDSM.16.MT88.4 R148, [R147] ;  /* 0x000000009394783b */ /* 0x000ee20000004200 */
[C---:B------:R-:W-:Y:S02]  /*11620*/  FMUL.FTZ R26, R2.reuse, R158 ;  /* 0x0000009e021a7220 */ /* 0x040fe40000410000 */
[C---:B------:R-:W-:Y:S02]  /*11630*/  FMUL.FTZ R14, R2.reuse, R170 ;  /* 0x000000aa020e7220 */ /* 0x040fe40000410000 */
[C---:B------:R-:W-:Y:S02]  /*11640*/  FMUL.FTZ R15, R2.reuse, R171 ;  /* 0x000000ab020f7220 */ /* 0x040fe40000410000 */
[C---:B------:R-:W-:Y:S02]  /*11650*/  FMUL.FTZ R18, R2.reuse, R166 ;  /* 0x000000a602127220 */ /* 0x040fe40000410000 */
[C---:B------:R-:W-:Y:S02]  /*11660*/  FMUL.FTZ R19, R2.reuse, R167 ;  /* 0x000000a702137220 */ /* 0x040fe40000410000 */
[C---:B------:R-:W-:Y:S01]  /*11670*/  FMUL.FTZ R22, R2.reuse, R162 ;  /* 0x000000a202167220 */ /* 0x040fe20000410000 */
[----:B------:R-:W-:Y:S01]  /*11680*/  LDSM.16.MT88.4 R164, [R147+0x1000] ;  /* 0x0010000093a4783b */ /* 0x000fe20000004200 */
[C---:B--2---:R-:W-:Y:S01]  /*11690*/  FFMA.FTZ R157, R2.reuse, R230, R173 ;  /* 0x000000e6029d7223 */ /* 0x044fe200000100ad */
[----:B------:R-:W-:Y:S01]  /*116a0*/  F2FP.PACK_AB R173, R161, R173 ;  /* 0x000000ada1ad723e */ /* 0x000fe200000000ff */
[C---:B------:R-:W-:Y:S02]  /*116b0*/  FMUL.FTZ R23, R2.reuse, R163 ;  /* 0x000000a302177220 */ /* 0x040fe40000410000 */
[C---:B------:R-:W-:Y:S02]  /*116c0*/  FMUL.FTZ R30, R2.reuse, R154 ;  /* 0x0000009a021e7220 */ /* 0x040fe40000410000 */
[C---:B------:R-:W-:Y:S02]  /*116d0*/  FMUL.FTZ R31, R2.reuse, R155 ;  /* 0x0000009b021f7220 */ /* 0x040fe40000410000 */
[C---:B------:R-:W-:Y:S01]  /*116e0*/  FMUL.FTZ R38, R2.reuse, R38 ;  /* 0x0000002602267220 */ /* 0x040fe20000410000 */
[----:B------:R-:W-:Y:S01]  /*116f0*/  LDSM.16.MT88.4 R152, [R147+0x800] ;  /* 0x000800009398783b */ /* 0x000fe20000004200 */
        /* <DEDUP_REMOVED lines=16> */
[----:B------:R-:W-:Y:S02]  /*11800*/  FADD.FTZ R157, R161, R157 ;  /* 0x0000009da19d7221 */ /* 0x000fe40000010000 */
[C---:B------:R-:W-:Y:S02]  /*11810*/  FMUL.FTZ R66, R2.reuse, R66 ;  /* 0x0000004202427220 */ /* 0x040fe40000410000 */
[C---:B------:R-:W-:Y:S02]  /*11820*/  FMUL.FTZ R67, R2.reuse, R67 ;  /* 0x0000004302437220 */ /* 0x040fe40000410000 */
[C---:B---3--:R-:W-:Y:S05]  /*11830*/  HMMA.16816.F32 R12, R172.reuse, R148, R12 ;  /* 0x00000094ac0c723c */ /* 0x048fea000000180c */
        /* <DEDUP_REMOVED lines=37> */
[--C-:B------:R-:W-:Y:S02]  /*11a90*/  FFMA.FTZ R0, R181, c[0x0][0x2d0], -R8.reuse ;  /* 0x0000b400b5007a23 */ /* 0x100fe40000010808 */
[C---:B------:R-:W-:Y:S01]  /*11aa0*/  FMUL.FTZ R134, R2.reuse, R134 ;  /* 0x0000008602867220 */ /* 0x040fe20000410000 */
[----:B------:R-:W-:Y:S01]  /*11ab0*/  MUFU.EX2 R181, R192 ;  /* 0x000000c000b57308 */ /* 0x000fe20000000800 */
[C---:B------:R-:W-:Y:S02]  /*11ac0*/  FMUL.FTZ R135, R2.reuse, R135 ;  /* 0x0000008702877220 */ /* 0x040fe40000410000 */
[C---:B------:R-:W-:Y:S02]  /*11ad0*/  FMUL.FTZ R138, R2.reuse, R138 ;  /* 0x0000008a028a7220 */ /* 0x040fe40000410000 */
[----:B------:R-:W-:Y:S05]  /*11ae0*/  FMUL.FTZ R139, R2, R139 ;  /* 0x0000008b028b7220 */ /* 0x000fea0000410000 */
[----:B------:R2:W-:Y:S01]  /*11af0*/  MUFU.EX2 R162, R0 ;  /* 0x0000000000a27308 */ /* 0x0005e20000000800 */
[C---:B-1----:R-:W-:Y:S09]  /*11b00*/  HMMA.16816.F32 R28, R172.reuse, R148, R28 ;  /* 0x00000094ac1c723c */ /* 0x042ff2000000181c */
[----:B------:R-:W1:Y:S01]  /*11b10*/  MUFU.EX2 R2, R187 ;  /* 0x000000bb00027308 */ /* 0x000e620000000800 */
[C---:B------:R-:W-:Y:S01]  /*11b20*/  HMMA.16816.F32 R32, R172.reuse, R150, R32 ;  /* 0x00000096ac20723c */ /* 0x040fe20000001820 */
[----:B------:R-:W3:Y:S02]  /*11b30*/  LDSM.16.MT88.4 R148, [R197] ;  /* 0x00000000c594783b */ /* 0x000ee40000004200 */
[--C-:B--2---:R-:W-:Y:S06]  /*11b40*/  FFMA.FTZ R0, R180, c[0x0][0x2d0], -R8.reuse ;  /* 0x0000b400b4007a23 */ /* 0x104fec0000010808 */
[----:B------:R-:W-:Y:S10]  /*11b50*/  MUFU.EX2 R180, R193 ;  /* 0x000000c100b47308 */ /* 0x000ff40000000800 */
[----:B------:R2:W4:Y:S01]  /*11b60*/  MUFU.EX2 R160, R0 ;  /* 0x0000000000a07308 */ /* 0x0005220000000800 */
[C---:B---3--:R-:W-:Y:S03]  /*11b70*/  HMMA.16816.F32 R36, R172.reuse, R148, R36 ;  /* 0x00000094ac24723c */ /* 0x048fe60000001824 */
[--C-:B--2---:R-:W-:Y:S05]  /*11b80*/  FFMA.FTZ R0, R179, c[0x0][0x2d0], -R8.reuse ;  /* 0x0000b400b3007a23 */ /* 0x104fea0000010808 */
[C---:B------:R-:W-:Y:S01]  /*11b90*/  HMMA.16816.F32 R40, R172.reuse, R150, R40 ;  /* 0x00000096ac28723c */ /* 0x040fe20000001828 */
[----:B------:R-:W2:Y:S01]  /*11ba0*/  LDSM.16.MT88.4 R148, [R147+0x1800] ;  /* 0x001800009394783b */ /* 0x000ea20000004200 */
[----:B------:R3:W-:Y:S02]  /*11bb0*/  MUFU.EX2 R9, R0 ;  /* 0x0000000000097308 */ /* 0x0007e40000000800 */
[----:B---3--:R-:W-:Y:S08]  /*11bc0*/  FFMA.FTZ R0, R176, c[0x0][0x2d0], -R8 ;  /* 0x0000b400b0007a23 */ /* 0x008ff00000010808 */
[----:B------:R1:W3:Y:S01]  /*11bd0*/  MUFU.EX2 R179, R0 ;  /* 0x0000000000b37308 */ /* 0x0002e20000000800 */
[C---:B--2---:R-:W-:Y:S08]  /*11be0*/  HMMA.16816.F32 R44, R172.reuse, R148, R44 ;  /* 0x00000094ac2c723c */ /* 0x044ff0000000182c */
[C---:B------:R-:W-:Y:S01]  /*11bf0*/  HMMA.16816.F32 R48, R172.reuse, R150, R48 ;  /* 0x00000096ac30723c */ /* 0x040fe20000001830 */
[----:B------:R-:W2:Y:S03]  /*11c00*/  LDSM.16.MT88.4 R148, [R196+0x1800] ;  /* 0x00180000c494783b */ /* 0x000ea60000004200 */
[----:B-1----:R-:W-:Y:S02]  /*11c10*/  FADD.FTZ R0, R2, R183 ;  /* 0x000000b702007221 */ /* 0x002fe40000010000 */
[----:B------:R-:W1:Y:S02]  /*11c20*/  MUFU.EX2 R183, R191 ;  /* 0x000000bf00b77308 */ /* 0x000e640000000800 */
[C---:B------:R-:W-:Y:S04]  /*11c30*/  FADD.FTZ R161, R156.reuse, R0 ;  /* 0x000000009ca17221 */ /* 0x040fe80000010000 */
        /* <DEDUP_REMOVED lines=34> */
[----:B----4-:R-:W-:Y:S01]  /*11e60*/  F2FP.PACK_AB R149, R160, R162 ;  /* 0x000000a2a095723e */ /* 0x010fe200000000ff */
[----:B------:R-:W-:Y:S02]  /*11e70*/  FADD.FTZ R2, R158, R0 ;  /* 0x000000009e027221 */ /* 0x000fe40000010000 */
[----:B------:R-:W-:Y:S01]  /*11e80*/  F2FP.PACK_AB R150, R184, R185 ;  /* 0x000000b9b896723e */ /* 0x000fe200000000ff */
[----:B------:R-:W-:Y:S01]  /*11e90*/  LDSM.16.MT88.4 R156, [R197+0x5000] ;  /* 0x00500000c59c783b */ /* 0x000fe20000004200 */
[----:B---3--:R-:W-:Y:S03]  /*11ea0*/  F2FP.PACK_AB R151, R179, R9 ;  /* 0x00000009b397723e */ /* 0x008fe600000000ff */
[----:B------:R-:W-:Y:S01]  /*11eb0*/  F2FP.PACK_AB R172, R181, R180 ;  /* 0x000000b4b5ac723e */ /* 0x000fe200000000ff */
[----:B------:R-:W-:Y:S01]  /*11ec0*/  FADD.FTZ R2, R162, R2 ;  /* 0x00000002a2027221 */ /* 0x000fe20000010000 */
[----:B-1----:R-:W-:Y:S01]  /*11ed0*/  F2FP.PACK_AB R174, R186, R183 ;  /* 0x000000b7baae723e */ /* 0x002fe200000000ff */
[----:B------:R-:W-:Y:S01]  /*11ee0*/  FFMA.FTZ R0, R177, c[0x0][0x2d0], -R8 ;  /* 0x0000b400b1007a23 */ /* 0x000fe20000010808 */
[C---:B------:R-:W-:Y:S03]  /*11ef0*/  HMMA.16816.F32 R12, R148.reuse, R152, R12 ;  /* 0x00000098940c723c */ /* 0x040fe6000000180c */
[----:B------:R1:W-:Y:S02]  /*11f00*/  MUFU.EX2 R177, R0 ;  /* 0x0000000000b17308 */ /* 0x0003e40000000800 */
[----:B------:R-:W-:Y:S03]  /*11f10*/  FADD.FTZ R2, R160, R2 ;  /* 0x00000002a0027221 */ /* 0x000fe60000010000 */
[C---:B------:R-:W-:Y:S01]  /*11f20*/  HMMA.16816.F32 R16, R148.reuse, R154, R16 ;  /* 0x0000009a9410723c */ /* 0x040fe20000001810 */
[----:B------:R-:W2:Y:S03]  /*11f30*/  LDSM.16.MT88.4 R152, [R196+0x800] ;  /* 0x00080000c498783b */ /* 0x000ea60000004200 */
[----:B------:R-:W-:Y:S01]  /*11f40*/  FADD.FTZ R2, R9, R2 ;  /* 0x0000000209027221 */ /* 0x000fe20000010000 */
[----:B------:R-:W-:Y:S03]  /*11f50*/  MOV R9, R4 ;  /* 0x0000000400097202 */ /* 0x000fe60000000f00 */
[----:B------:R-:W-:Y:S04]  /*11f60*/  FADD.FTZ R2, R179, R2 ;  /* 0x00000002b3027221 */ /* 0x000fe80000010000 */
[--C-:B-1----:R-:W-:Y:S04]  /*11f70*/  FFMA.FTZ R0, R178, c[0x0][0x2d0], -R8.reuse ;  /* 0x0000b400b2007a23 */ /* 0x102fe80000010808 */
[----:B------:R-:W1:Y:S01]  /*11f80*/  MUFU.EX2 R178, R0 ;  /* 0x0000000000b27308 */ /* 0x000e620000000800 */
[C---:B--2---:R-:W-:Y:S03]  /*11f90*/  HMMA.16816.F32 R20, R148.reuse, R152, R20 ;  /* 0x000000989414723c */ /* 0x044fe60000001814 */
[----:B-1----:R-:W-:Y:S01]  /*11fa0*/  F2FP.PACK_AB R173, R178, R177 ;  /* 0x000000b1b2ad723e */ /* 0x002fe200000000ff */
[--C-:B------:R-:W-:Y:S04]  /*11fb0*/  FFMA.FTZ R0, R182, c[0x0][0x2d0], -R8.reuse ;  /* 0x0000b400b6007a23 */ /* 0x100fe80000010808 */
[C---:B------:R-:W-:Y:S01]  /*11fc0*/  HMMA.16816.F32 R24, R148.reuse, R154, R24 ;  /* 0x0000009a9418723c */ /* 0x040fe20000001818 */
[----:B------:R-:W1:Y:S01]  /*11fd0*/  LDSM.16.MT88.4 R152, [R198+0x800] ;  /* 0x00080000c698783b */ /* 0x000e620000004200 */
[----:B------:R2:W-:Y:S02]  /*11fe0*/  MUFU.EX2 R176, R0 ;  /* 0x0000000000b07308 */ /* 0x0005e40000000800 */
[----:B------:R-:W-:Y:S02]  /*11ff0*/  FFMA.FTZ R8, R7, c[0x0][0x2d0], -R8 ;  /* 0x0000b40007087a23 */ /* 0x000fe40000010808 */
[----:B------:R-:W-:Y:S06]  /*12000*/  FADD.FTZ R7, R177, R2 ;  /* 0x00000002b1077221 */ /* 0x000fec0000010000 */
[----:B------:R-:W3:Y:S01]  /*12010*/  MUFU.EX2 R8, R8 ;  /* 0x0000000800087308 */ /* 0x000ee20000000800 */
[----:B--2---:R-:W-:Y:S04]  /*12020*/  FADD.FTZ R0, R185, R161 ;  /* 0x000000a1b9007221 */ /* 0x004fe80000010000 */
[----:B------:R-:W-:Y:S04]  /*12030*/  FADD.FTZ R0, R184, R0 ;  /* 0x00000000b8007221 */ /* 0x000fe80000010000 */
[----:B------:R-:W-:Y:S01]  /*12040*/  FADD.FTZ R0, R180, R0 ;  /* 0x00000000b4007221 */ /* 0x000fe20000010000 */
[----:B---3--:R-:W-:Y:S03]  /*12050*/  F2FP.PACK_AB R175, R8, R176 ;  /* 0x000000b008af723e */ /* 0x008fe600000000ff */
[----:B------:R-:W-:Y:S01]  /*12060*/  FADD.FTZ R2, R181, R0 ;  /* 0x00000000b5027221 */ /* 0x000fe20000010000 */
[C---:B-1----:R-:W-:Y:S03]  /*12070*/  HMMA.16816.F32 R28, R148.reuse, R152, R28 ;  /* 0x00000098941c723c */ /* 0x042fe6000000181c */
[----:B------:R-:W-:Y:S02]  /*12080*/  FADD.FTZ R0, R178, R7 ;  /* 0x00000007b2007221 */ /* 0x000fe40000010000 */
[----:B------:R-:W-:Y:S02]  /*12090*/  FADD.FTZ R2, R183, R2 ;  /* 0x00000002b7027221 */ /* 0x000fe40000010000 */
[----:B------:R-:W-:Y:S01]  /*120a0*/  FADD.FTZ R0, R176, R0 ;  /* 0x00000000b0007221 */ /* 0x000fe20000010000 */
[C---:B------:R-:W-:Y:S01]  /*120b0*/  HMMA.16816.F32 R32, R148.reuse, R154, R32 ;  /* 0x0000009a9420723c */ /* 0x040fe20000001820 */
[----:B------:R-:W1:Y:S03]  /*120c0*/  LDSM.16.MT88.4 R152, [R197+0x800] ;  /* 0x00080000c598783b */ /* 0x000e660000004200 */
[----:B------:R-:W-:Y:S01]  /*120d0*/  FADD.FTZ R230, R8, R0 ;  /* 0x0000000008e67221 */ /* 0x000fe20000010000 */
[----:B------:R-:W-:Y:S01]  /*120e0*/  IADD3 R0, R221, -0x1, RZ ;  /* 0xffffffffdd007810 */ /* 0x000fe20007ffe0ff */
[----:B------:R-:W-:Y:S01]  /*120f0*/  FADD.FTZ R229, R186, R2 ;  /* 0x00000002bae57221 */ /* 0x000fe20000010000 */
[----:B------:R-:W-:Y:S02]  /*12100*/  MOV R8, R3 ;  /* 0x0000000300087202 */ /* 0x000fe40000000f00 */
[----:B------:R-:W-:Y:S01]  /*12110*/  MOV R221, R0 ;  /* 0x0000000000dd7202 */ /* 0x000fe20000000f00 */
        /* <DEDUP_REMOVED lines=85> */
[----:B------:R-:W-:Y:S06]  /*12670*/  @!UPT UIADD3 URZ, URZ, URZ, URZ ;  /* 0x0000003f3f3ff290 */ /* 0x000fec000fffe03f */
[----:B------:R-:W-:Y:S01]  /*12680*/  IMAD.SHL.U32 R194, R194, 0x80, RZ ;  /* 0x00000080c2c27824 */ /* 0x000fe200078e00ff */
[----:B------:R-:W-:Y:S01]  /*12690*/  MOV R9, R4 ;  /* 0x0000000400097202 */ /* 0x000fe20000000f00 */
[----:B------:R-:W-:Y:S01]  /*126a0*/  IMAD.MOV.U32 R8, RZ, RZ, R3 ;  /* 0x000000ffff087224 */ /* 0x000fe200078e0003 */
[----:B------:R-:W-:-:S07]  /*126b0*/  MOV R221, R0 ;  /* 0x0000000000dd7202 */ /* 0x000fce0000000f00 */
.L_x_1921:
[----:B------:R-:W-:Y:S01]  /*126c0*/  LOP3.LUT P0, RZ, R215, 0x40, RZ, 0xc0, !PT ;  /* 0x00000040d7ff7812 */ /* 0x000fe2000780c0ff */
[----:B------:R-:W2:Y:S01]  /*126d0*/  LDL R2, [R1+0x58] ;  /* 0x0000580001027983 */ /* 0x000ea20000100800 */
[----:B------:R-:W-:-:S11]  /*126e0*/  IADD3 R194, R194, 0x7f, RZ ;  /* 0x0000007fc2c27810 */ /* 0x000fd60007ffe0ff */
[----:B------:R-:W-:-:S05]  /*126f0*/  @P0 IMAD.HI.U32 R0, R194, c[0x0][0x2c8], RZ ;  /* 0x0000b200c2000a27 */ /* 0x000fca00078e00ff */
[----:B------:R-:W-:Y:S02]  /*12700*/  @P0 SHF.R.U32.HI R194, RZ, c[0x0][0x2cc], R0 ;  /* 0x0000b300ffc20a19 */ /* 0x000fe40000011600 */
[----:B------:R-:W3:Y:S01]  /*12710*/  LDL R0, [R1+0x64] ;  /* 0x0000640001007983 */ /* 0x000ee20000100800 */
[----:B------:R-:W-:-:S05]  /*12720*/  IMAD.MOV.U32 R244, RZ, RZ, c[0x0][0x32c] ;  /* 0x0000cb00fff47624 */ /* 0x000fca00078e00ff */
[----:B------:R-:W-:Y:S02]  /*12730*/  ISETP.GE.AND P0, PT, R244, 0x1, PT ;  /* 0x00000001f400780c */ /* 0x000fe40003f06270 */
[----:B------:R-:W-:-:S11]  /*12740*/  LOP3.LUT R215, R215, 0xffffffbf, RZ, 0xc0, !PT ;  /* 0xffffffbfd7d77812 */ /* 0x000fd600078ec0ff */
[----:B------:R-:W-:Y:S02]  /*12750*/  @P0 LOP3.LUT R215, R215, 0x40, RZ, 0xfc, !PT ;  /* 0x00000040d7d70812 */ /* 0x000fe400078efcff */
[----:B---3--:R-:W-:-:S05]  /*12760*/  IADD3 R194, R194, 0x1, R0 ;  /* 0x00000001c2c27810 */ /* 0x008fca0007ffe000 */
[----:B--2---:R-:W-:-:S05]  /*12770*/  IMAD.IADD R194, R194, 0x1, -R2 ;  /* 0x00000001c2c27824 */ /* 0x004fca00078e0a02 */
[----:B------:R-:W-:Y:S01]  /*12780*/  IADD3 R2, R194, -c[0x0][0x324], RZ ;  /* 0x8000c900c2027a10 */ /* 0x000fe20007ffe0ff */
[----:B------:R-:W-:Y:S05]  /*12790*/  @!P0 BRA `(.L_x_1935) ;  /* 0x0000010000008947 */ /* 0x000fea0003800000 */
[----:B------:R-:W-:Y:S01]  /*127a0*/  MOV R0, R194 ;  /* 0x000000c200007202 */ /* 0x000fe20000000f00 */
        /* <DEDUP_REMOVED lines=9> */
.L_x_1937:
[----:B------:R-:W-:-:S13]  /*12840*/  ISETP.NE.AND P0, PT, R244, 0x1, PT ;  /* 0x00000001f400780c */ /* 0x000fda0003f05270 */
[----:B------:R-:W-:-:S05]  /*12850*/  @P0 IMAD.HI.U32 R3, R0, c[0x0][0x330], RZ ;  /* 0x0000cc0000030a27 */ /* 0x000fca00078e00ff */
[----:B------:R-:W-:Y:S02]  /*12860*/  @P0 SHF.R.U32.HI R0, RZ, c[0x0][0x334], R3 ;  /* 0x0000cd00ff000a19 */ /* 0x000fe40000011603 */
.L_x_1938:
[----:B------:R-:W-:Y:S05]  /*12870*/  BSYNC B0 ;  /* 0x0000000000007941 */ /* 0x000fea0003800000 */
.L_x_1936:
[----:B------:R-:W-:-:S05]  /*12880*/  IMAD R0, R0, c[0x0][0x32c], RZ ;  /* 0x0000cb0000007a24 */ /* 0x000fca00078e02ff */
[----:B------:R-:W-:-:S04]  /*12890*/  IMNMX R2, R2, R0, !PT ;  /* 0x0000000002027217 */ /* 0x000fc80007800200 */
.L_x_1935:
[----:B------:R-:W-:-:S05]  /*128a0*/  IADD3 R2, R2, 0x2f, RZ ;  /* 0x0000002f02027810 */ /* 0x000fca0007ffe0ff */
[----:B------:R-:W-:-:S05]  /*128b0*/  IMAD.HI R2, R2, 0x2aaaaaab, RZ ;  /* 0x2aaaaaab02027827 */ /* 0x000fca00078e02ff */
[----:B------:R-:W-:-:S04]  /*128c0*/  SHF.R.U32.HI R194, RZ, 0x1f, R2 ;  /* 0x0000001fffc27819 */ /* 0x000fc80000011602 */
[----:B------:R-:W-:-:S04]  /*128d0*/  LEA.HI.SX32 R194, R2, R194, 0x1d ;  /* 0x000000c202c27211 */ /* 0x000fc800078feaff */
[----:B------:R-:W-:-:S04]  /*128e0*/  IMNMX R194, R235, R194, !PT ;  /* 0x000000c2ebc27217 */ /* 0x000fc80007800200 */
[----:B------:R-:W-:-:S13]  /*128f0*/  ISETP.GE.AND P0, PT, R221, R194, PT ;  /* 0x000000c2dd00720c */ /* 0x000fda0003f06270 */
[----:B------:R-:W-:Y:S05]  /*12900*/  @!P0 BRA `(.L_x_1939) ;  /* 0x00002ea000008947 */ /* 0x000fea0003800000 */
.L_x_1944:
[----:B------:R-:W-:Y:S04]  /*12910*/  DEPBAR.LE SB0, 0x0 ;  /* 0x000080000000791a */ /* 0x000fe80000000000 */
[----:B------:R-:W-:Y:S01]  /*12920*/  WARPSYNC 0xffffffff ;  /* 0xffffffff00007948 */ /* 0x000fe20003800000 */
[----:B------:R-:W-:Y:S01]  /*12930*/  BAR.SYNC.DEFER_BLOCKING 0x0 ;  /* 0x0000000000007b1d */ /* 0x000fe20000010000 */
[----:B------:R-:W-:Y:S01]  /*12940*/  ISETP.GT.AND P0, PT, R235, R221, PT ;  /* 0x000000ddeb00720c */ /* 0x000fe20003f04270 */
[----:B------:R-:W-:Y:S01]  /*12950*/  IMAD.MOV.U32 R2, RZ, RZ, R9 ;  /* 0x000000ffff027224 */ /* 0x000fe200078e0009 */
        /* <DEDUP_REMOVED lines=33> */
[----:B------:R-:W-:Y:S01]  /*12b70*/  IADD3.X R4, R0, RZ, R228, P1, P0 ;  /* 0x000000ff00047210 */ /* 0x000fe20000fe04e4 */
[----:B------:R-:W-:Y:S01]  /*12b80*/  @!P2 IMAD.MOV.U32 R13, RZ, RZ, c[0x0][0x20c] ;  /* 0x00008300ff0da624 */ /* 0x000fe200078e00ff */
[C---:B-----5:R-:W-:Y:S04]  /*12b90*/  LEA R14, P0, R3.reuse, c[0x0][0x1f8], 0x1 ;  /* 0x00007e00030e7a11 */ /* 0x060fe800078008ff */
[----:B------:R-:W-:Y:S01]  /*12ba0*/  LEA.HI.X R15, R3, c[0x0][0x1fc], R4, 0x1, P0 ;  /* 0x00007f00030f7a11 */ /* 0x000fe200000f0c04 */
[----:B------:R-:W-:Y:S01]  /*12bb0*/  @!P2 IMAD.MOV.U32 R3, RZ, RZ, c[0x0][0x208] ;  /* 0x00008200ff03a624 */ /* 0x000fe200078e00ff */
[----:B------:R-:W-:Y:S03]  /*12bc0*/  IADD3 R4, P1, P0, R12, 0x80, R226 ;  /* 0x000000800c047810 */ /* 0x000fe6000783e0e2 */
[----:B------:R5:W-:Y:S02]  /*12bd0*/  LDGSTS.E.BYPASS.LTC128B.128 [R220+0x5880], [R14.64], !P6 ;  /* 0x058800000edc7fae */ /* 0x000be4000f101d4c */
[----:B-----5:R-:W-:Y:S02]  /*12be0*/  IADD3.X R15, R0, RZ, R228, P1, P0 ;  /* 0x000000ff000f7210 */ /* 0x020fe40000fe04e4 */
        /* <DEDUP_REMOVED lines=30> */
.L_x_1941:
[----:B------:R-:W-:Y:S05]  /*12dd0*/  BSYNC B0 ;  /* 0x0000000000007941 */ /* 0x000fea0003800000 */
.L_x_1940:
        /* <DEDUP_REMOVED lines=175> */
[----:B------:R-:W1:Y:S10]  /*138d0*/  MUFU.TANH R181, R19 ;  /* 0x0000001300b57308 */ /* 0x000e740000002400 */
[----:B------:R5:W1:Y:S10]  /*138e0*/  MUFU.TANH R173, R20 ;  /* 0x0000001400ad7308 */ /* 0x000a740000002400 */
[----:B------:R1:W1:Y:S01]  /*138f0*/  MUFU.TANH R172, R21 ;  /* 0x0000001500ac7308 */ /* 0x0002620000002400 */
[C---:B----4-:R-:W-:Y:S09]  /*13900*/  HMMA.16816.F32 R28, R184.reuse, R12, R28 ;  /* 0x0000000cb81c723c */ /* 0x050ff2000000181c */
[----:B------:R4:W2:Y:S01]  /*13910*/  MUFU.TANH R180, R22 ;  /* 0x0000001600b47308 */ /* 0x0008a20000002400 */
[----:B------:R-:W-:Y:S09]  /*13920*/  HMMA.16816.F32 R32, R184, R14, R32 ;  /* 0x0000000eb820723c */ /* 0x000ff20000001820 */
[----:B------:R2:W2:Y:S05]  /*13930*/  MUFU.TANH R175, R23 ;  /* 0x0000001700af7308 */ /* 0x0004aa0000002400 */
[----:B-----5:R-:W-:Y:S02]  /*13940*/  FMUL.FTZ R20, R28, c[0x0][0x320] ;  /* 0x0000c8001c147a20 */ /* 0x020fe40000410000 */
[----:B------:R-:W-:Y:S02]  /*13950*/  FMUL.FTZ R18, R29, c[0x0][0x320] ;  /* 0x0000c8001d127a20 */ /* 0x000fe40000410000 */
[----:B-1----:R-:W-:Y:S02]  /*13960*/  FMUL.FTZ R21, R30, c[0x0][0x320] ;  /* 0x0000c8001e157a20 */ /* 0x002fe40000410000 */
[----:B------:R-:W1:Y:S01]  /*13970*/  MUFU.TANH R20, R20 ;  /* 0x0000001400147308 */ /* 0x000e620000002400 */
[----:B----4-:R-:W-:Y:S02]  /*13980*/  FMUL.FTZ R22, R25, c[0x0][0x320] ;  /* 0x0000c80019167a20 */ /* 0x010fe40000410000 */
[----:B------:R-:W-:Y:S02]  /*13990*/  FMUL.FTZ R25, R26, c[0x0][0x320] ;  /* 0x0000c8001a197a20 */ /* 0x000fe40000410000 */
[----:B------:R-:W-:Y:S02]  /*139a0*/  FMUL.FTZ R19, R31, c[0x0][0x320] ;  /* 0x0000c8001f137a20 */ /* 0x000fe40000410000 */
[----:B------:R-:W-:Y:S02]  /*139b0*/  FMUL.FTZ R17, R32, c[0x0][0x320] ;  /* 0x0000c80020117a20 */ /* 0x000fe40000410000 */
[----:B------:R-:W-:Y:S01]  /*139c0*/  FMUL.FTZ R16, R33, c[0x0][0x320] ;  /* 0x0000c80021107a20 */ /* 0x000fe20000410000 */
[----:B------:R-:W4:Y:S01]  /*139d0*/  MUFU.TANH R22, R22 ;  /* 0x0000001600167308 */ /* 0x000f220000002400 */
[----:B--2---:R-:W-:Y:S02]  /*139e0*/  FMUL.FTZ R23, R24, c[0x0][0x320] ;  /* 0x0000c80018177a20 */ /* 0x004fe40000410000 */
[----:B------:R-:W-:Y:S02]  /*139f0*/  FMUL.FTZ R24, R27, c[0x0][0x320] ;  /* 0x0000c8001b187a20 */ /* 0x000fe40000410000 */
[----:B------:R-:W-:Y:S02]  /*13a00*/  FMUL.FTZ R7, R34, c[0x0][0x320] ;  /* 0x0000c80022077a20 */ /* 0x000fe40000410000 */
[----:B------:R-:W-:Y:S03]  /*13a10*/  FMUL.FTZ R0, R35, c[0x0][0x320] ;  /* 0x0000c80023007a20 */ /* 0x000fe60000410000 */
[----:B------:R-:W2:Y:S10]  /*13a20*/  MUFU.TANH R23, R23 ;  /* 0x0000001700177308 */ /* 0x000eb40000002400 */
        /* <DEDUP_REMOVED lines=10> */
[----:B-1234-:R-:W-:Y:S02]  /*13ad0*/  IADD3 R0, R221, -0x1, RZ ;  /* 0xffffffffdd007810 */ /* 0x01efe40007ffe0ff */
        /* <DEDUP_REMOVED lines=9> */
[----:B------:R-:W-:Y:S01]  /*13b70*/  IMAD R0, R0, 0x30, RZ ;  /* 0x0000003000007824 */ /* 0x000fe200078e02ff */
[-C--:B------:R-:W-:Y:S03]  /*13b80*/  @P1 IADD3 R4, P2, R224, R12.reuse, RZ ;  /* 0x0000000ce0041210 */ /* 0x080fe60007f5e0ff */
[----:B------:R-:W-:Y:S04]  /*13b90*/  IMAD.IADD R0, R13, 0x1, R0 ;  /* 0x000000010d007824 */ /* 0x000fe800078e0200 */
        /* <DEDUP_REMOVED lines=9> */
[C---:B-1----:R-:W-:Y:S04]  /*13c30*/  @P1 LEA R14, P2, R4.reuse, c[0x0][0x1c8], 0x1 ;  /* 0x00007200040e1a11 */ /* 0x042fe800078408ff */
[----:B------:R-:W-:Y:S02]  /*13c40*/  @P1 LEA.HI.X R15, R4, c[0x0][0x1cc], R13, 0x1, P2 ;  /* 0x00007300040f1a11 */ /* 0x000fe400010f0c0d */
[----:B------:R-:W-:Y:S03]  /*13c50*/  @P1 IADD3 R4, P3, P2, R12, 0x80, R224 ;  /* 0x000000800c041810 */ /* 0x000fe60007a7e0e0 */
[----:B------:R1:W-:Y:S01]  /*13c60*/  @P1 LDGSTS.E.BYPASS.LTC128B.128 [R220+0xb880], [R14.64], !P6 ;  /* 0x0b8800000edc1fae */ /* 0x0003e2000f101d4c */
[----:B------:R-:W-:Y:S02]  /*13c70*/  @P1 IADD3.X R13, R0, RZ, R222, P3, P2 ;  /* 0x000000ff000d1210 */ /* 0x000fe40001fe44de */
[C---:B-1----:R-:W-:Y:S04]  /*13c80*/  @P1 LEA R14, P2, R4.reuse, c[0x0][0x1c8], 0x1 ;  /* 0x00007200040e1a11 */ /* 0x042fe800078408ff */
[----:B------:R-:W-:Y:S02]  /*13c90*/  @P1 LEA.HI.X R15, R4, c[0x0][0x1cc], R13, 0x1, P2 ;  /* 0x00007300040f1a11 */ /* 0x000fe400010f0c0d */
[----:B------:R-:W-:Y:S03]  /*13ca0*/  @P1 IADD3 R4, P3, P2, R12, 0xc0, R224 ;  /* 0x000000c00c041810 */ /* 0x000fe60007a7e0e0 */
[----:B------:R1:W-:Y:S01]  /*13cb0*/  @P1 LDGSTS.E.BYPASS.LTC128B.128 [R220+0xd080], [R14.64], !P5 ;  /* 0x0d0800000edc1fae */ /* 0x0003e2000e901d4c */
[--C-:B------:R-:W-:Y:S02]  /*13cc0*/  @P1 IADD3.X R13, R0, RZ, R222.reuse, P3, P2 ;  /* 0x000000ff000d1210 */ /* 0x100fe40001fe44de */
[----:B------:R-:W-:Y:S02]  /*13cd0*/  LOP3.LUT P3, RZ, R215, 0x800, RZ, 0xc0, !PT ;  /* 0x00000800d7ff7812 */ /* 0x000fe4000786c0ff */
[C---:B-1----:R-:W-:Y:S04]  /*13ce0*/  @P1 LEA R14, P2, R4.reuse, c[0x0][0x1c8], 0x1 ;  /* 0x00007200040e1a11 */ /* 0x042fe800078408ff */
        /* <DEDUP_REMOVED lines=23> */
[C---:B------:R-:W-:Y:S04]  /*13e60*/  @P0 LEA R12, P1, R4.reuse, c[0x0][0x1c8], 0x1 ;  /* 0x00007200040c0a11 */ /* 0x040fe800078208ff */
[----:B------:R-:W-:Y:S05]  /*13e70*/  @P0 LEA.HI.X R13, R4, c[0x0][0x1cc], R0, 0x1, P1 ;  /* 0x00007300040d0a11 */ /* 0x000fea00008f0c00 */
[----:B------:R1:W-:Y:S04]  /*13e80*/  @P0 LDGSTS.E.BYPASS.LTC128B.128 [R223+0xf880], [R12.64], !P4 ;  /* 0x0f8800000cdf0fae */ /* 0x0003e8000e101d4c */
.L_x_1943:
[----:B--234-:R-:W-:Y:S05]  /*13e90*/  BSYNC B0 ;  /* 0x0000000000007941 */ /* 0x01cfea0003800000 */
.L_x_1942:
[----:B------:R-:W-:Y:S01]  /*13ea0*/  FMNMX.FTZ R9, R179, R9, !PT ;  /* 0x00000009b3097209 */ /* 0x000fe20007810000 */
[----:B------:R-:W0:Y:S01]  /*13eb0*/  LDGDEPBAR ;  /* 0x00000000000079af */ /* 0x000e220000000000 */
[C---:B------:R-:W-:Y:S02]  /*13ec0*/  ISETP.GT.AND P0, PT, R221.reuse, R194, PT ;  /* 0x000000c2dd00720c */ /* 0x040fe40003f04270 */
[----:B------:R-:W-:Y:S02]  /*13ed0*/  FMNMX.FTZ R9, R178, R9, !PT ;  /* 0x00000009b2097209 */ /* 0x000fe40007810000 */
[----:B------:R-:W-:Y:S02]  /*13ee0*/  IADD3 R221, R221, -0x1, RZ ;  /* 0xffffffffdddd7810 */ /* 0x000fe40007ffe0ff */
[----:B------:R-:W-:Y:S04]  /*13ef0*/  FMNMX.FTZ R9, R177, R9, !PT ;  /* 0x00000009b1097209 */ /* 0x000fe80007810000 */
        /* <DEDUP_REMOVED lines=17> */
[----:B------:R1:W2:Y:S01]  /*14010*/  MUFU.EX2 R4, R0 ;  /* 0x0000000000047308 */ /* 0x0002a20000000800 */
        /* <DEDUP_REMOVED lines=11> */
[----:B------:R-:W3:Y:S01]  /*140d0*/  MUFU.EX2 R13, R13 ;  /* 0x0000000d000d7308 */ /* 0x000ee20000000800 */
[----:B-1----:R-:W-:Y:S02]  /*140e0*/  FFMA.FTZ R0, R176, c[0x0][0x2d0], -R2 ;  /* 0x0000b400b0007a23 */ /* 0x002fe40000010802 */
[C---:B--2---:R-:W-:Y:S02]  /*140f0*/  FMUL.FTZ R32, R4.reuse, R148 ;  /* 0x0000009404207220 */ /* 0x044fe40000410000 */
[C---:B------:R-:W-:Y:S05]  /*14100*/  FMUL.FTZ R33, R4.reuse, R149 ;  /* 0x0000009504217220 */ /* 0x040fea0000410000 */
[----:B------:R1:W-:Y:S01]  /*14110*/  MUFU.EX2 R174, R0 ;  /* 0x0000000000ae7308 */ /* 0x0003e20000000800 */
[C---:B------:R-:W-:Y:S02]  /*14120*/  FMUL.FTZ R20, R4.reuse, R160 ;  /* 0x000000a004147220 */ /* 0x040fe40000410000 */
[C---:B------:R-:W-:Y:S02]  /*14130*/  FMUL.FTZ R16, R4.reuse, R164 ;  /* 0x000000a404107220 */ /* 0x040fe40000410000 */
[C---:B------:R-:W-:Y:S02]  /*14140*/  FMUL.FTZ R17, R4.reuse, R165 ;  /* 0x000000a504117220 */ /* 0x040fe40000410000 */
[C---:B------:R-:W-:Y:S02]  /*14150*/  FMUL.FTZ R28, R4.reuse, R152 ;  /* 0x00000098041c7220 */ /* 0x040fe40000410000 */
[C---:B------:R-:W-:Y:S01]  /*14160*/  FMUL.FTZ R29, R4.reuse, R153 ;  /* 0x00000099041d7220 */ /* 0x040fe20000410000 */
[----:B------:R-:W2:Y:S01]  /*14170*/  MUFU.EX2 R12, R12 ;  /* 0x0000000c000c7308 */ /* 0x000ea20000000800 */
[C---:B------:R-:W-:Y:S02]  /*14180*/  FMUL.FTZ R36, R4.reuse, R36 ;  /* 0x0000002404247220 */ /* 0x040fe40000410000 */
[C---:B------:R-:W-:Y:S01]  /*14190*/  FMUL.FTZ R37, R4.reuse, R37 ;  /* 0x0000002504257220 */ /* 0x040fe20000410000 */
[C---:B---3--:R-:W-:Y:S01]  /*141a0*/  F2FP.PACK_AB R172, R13.reuse, R14 ;  /* 0x0000000e0dac723e */ /* 0x048fe200000000ff */
[C---:B------:R-:W-:Y:S02]  /*141b0*/  FMUL.FTZ R40, R4.reuse, R40 ;  /* 0x0000002804287220 */ /* 0x040fe40000410000 */
[C---:B------:R-:W-:Y:S02]  /*141c0*/  FMUL.FTZ R41, R4.reuse, R41 ;  /* 0x0000002904297220 */ /* 0x040fe40000410000 */
[C---:B------:R-:W-:Y:S02]  /*141d0*/  FMUL.FTZ R44, R4.reuse, R44 ;  /* 0x0000002c042c7220 */ /* 0x040fe40000410000 */
[C---:B------:R-:W-:Y:S02]  /*141e0*/  FMUL.FTZ R45, R4.reuse, R45 ;  /* 0x0000002d042d7220 */ /* 0x040fe40000410000 */
[C---:B------:R-:W-:Y:S02]  /*141f0*/  FMUL.FTZ R48, R4.reuse, R48 ;  /* 0x0000003004307220 */ /* 0x040fe40000410000 */
[C---:B-1----:R-:W-:Y:S02]  /*14200*/  FFMA.FTZ R0, R4.reuse, R229, R14 ;  /* 0x000000e504007223 */ /* 0x042fe4000001000e */
[C---:B------:R-:W-:Y:S02]  /*14210*/  FMUL.FTZ R49, R4.reuse, R49 ;  /* 0x0000003104317220 */ /* 0x040fe40000410000 */
[----:B------:R-:W-:Y:S02]  /*14220*/  FADD.FTZ R0, R13, R0 ;  /* 0x000000000d007221 */ /* 0x000fe40000010000 */
[C---:B------:R-:W-:Y:S02]  /*14230*/  FMUL.FTZ R52, R4.reuse, R52 ;  /* 0x0000003404347220 */ /* 0x040fe40000410000 */
[----:B------:R-:W-:Y:S02]  /*14240*/  FMUL.FTZ R53, R4, R53 ;  /* 0x0000003504357220 */ /* 0x000fe40000410000 */
[----:B--2---:R-:W-:Y:S02]  /*14250*/  FADD.FTZ R0, R12, R0 ;  /* 0x000000000c007221 */ /* 0x004fe40000010000 */
[----:B------:R-:W-:Y:S02]  /*14260*/  FMUL.FTZ R56, R4, R56 ;  /* 0x0000003804387220 */ /* 0x000fe40000410000 */
[----:B------:R-:W-:Y:S01]  /*14270*/  FADD.FTZ R187, R174, R0 ;  /* 0x00000000aebb7221 */ /* 0x000fe20000010000 */
[----:B------:R-:W-:Y:S01]  /*14280*/  FMNMX.FTZ R0, R183, R8, !PT ;  /* 0x00000008b7007209 */ /* 0x000fe20007810000 */
[----:B------:R-:W-:Y:S01]  /*14290*/  FMUL.FTZ R57, R4, R57 ;  /* 0x0000003904397220 */ /* 0x000fe20000410000 */
[----:B------:R-:W-:Y:S01]  /*142a0*/  F2FP.PACK_AB R174, R174, R12 ;  /* 0x0000000caeae723e */ /* 0x000fe200000000ff */
[----:B------:R-:W-:Y:S01]  /*142b0*/  FMUL.FTZ R60, R4, R60 ;  /* 0x0000003c043c7220 */ /* 0x000fe20000410000 */
[----:B------:R-:W-:Y:S01]  /*142c0*/  FMNMX.FTZ R0, R188, R0, !PT ;  /* 0x00000000bc007209 */ /* 0x000fe20007810000 */
[C---:B------:R-:W-:Y:S02]  /*142d0*/  FMUL.FTZ R61, R4.reuse, R61 ;  /* 0x0000003d043d7220 */ /* 0x040fe40000410000 */
[----:B------:R-:W-:Y:S01]  /*142e0*/  FMUL.FTZ R64, R4, R64 ;  /* 0x0000004004407220 */ /* 0x000fe20000410000 */
[----:B------:R-:W-:Y:S01]  /*142f0*/  FMNMX.FTZ R0, R182, R0, !PT ;  /* 0x00000000b6007209 */ /* 0x000fe20007810000 */
[C---:B------:R-:W-:Y:S02]  /*14300*/  FMUL.FTZ R65, R4.reuse, R65 ;  /* 0x0000004104417220 */ /* 0x040fe40000410000 */
[C---:B------:R-:W-:Y:S01]  /*14310*/  FMUL.FTZ R68, R4.reuse, R68 ;  /* 0x0000004404447220 */ /* 0x040fe20000410000 */
        /* <DEDUP_REMOVED lines=26> */
[C---:B------:R-:W-:Y:S02]  /*144c0*/  FMUL.FTZ R104, R4.reuse, R104 ;  /* 0x0000006804687220 */ /* 0x040fe40000410000 */
[----:B------:R-:W1:Y:S01]  /*144d0*/  SHFL.BFLY PT, R2, R0, 0x2, 0x1f ;  /* 0x0c401f0000027f89 */ /* 0x000e6200000e0000 */
        /* <DEDUP_REMOVED lines=12> */
[----:B-1----:R-:W-:Y:S01]  /*145a0*/  FMNMX.FTZ R0, R0, R2, !PT ;  /* 0x0000000200007209 */ /* 0x002fe20007810000 */
[C---:B------:R-:W-:Y:S02]  /*145b0*/  FMUL.FTZ R129, R4.reuse, R129 ;  /* 0x0000008104817220 */ /* 0x040fe40000410000 */
[C---:B------:R-:W-:Y:S02]  /*145c0*/  FMUL.FTZ R132, R4.reuse, R132 ;  /* 0x0000008404847220 */ /* 0x040fe40000410000 */
[----:B------:R-:W1:Y:S01]  /*145d0*/  SHFL.BFLY PT, R2, R0, 0x1, 0x1f ;  /* 0x0c201f0000027f89 */ /* 0x000e6200000e0000 */
[C---:B------:R-:W-:Y:S02]  /*145e0*/  FMUL.FTZ R133, R4.reuse, R133 ;  /* 0x0000008504857220 */ /* 0x040fe40000410000 */
[C---:B------:R-:W-:Y:S02]  /*145f0*/  FMUL.FTZ R136, R4.reuse, R136 ;  /* 0x0000008804887220 */ /* 0x040fe40000410000 */
[----:B------:R-:W-:Y:S01]  /*14600*/  FMUL.FTZ R137, R4, R137 ;  /* 0x0000008904897220 */ /* 0x000fe20000410000 */
        /* <DEDUP_REMOVED lines=11> */
[----:B------:R-:W-:Y:S01]  /*146c0*/  FMUL.FTZ R21, R4, R161 ;  /* 0x000000a104157220 */ /* 0x000fe20000410000 */
[----:B------:R-:W2:Y:S01]  /*146d0*/  MUFU.EX2 R13, R13 ;  /* 0x0000000d000d7308 */ /* 0x000ea20000000800 */
[--C-:B------:R-:W-:Y:S02]  /*146e0*/  FFMA.FTZ R177, R25, c[0x0][0x2d0], -R8.reuse ;  /* 0x0000b40019b17a23 */ /* 0x100fe40000010808 */
[--C-:B------:R-:W-:Y:S02]  /*146f0*/  FFMA.FTZ R183, R19, c[0x0][0x2d0], -R8.reuse ;  /* 0x0000b40013b77a23 */ /* 0x100fe40000010808 */
[--C-:B------:R-:W-:Y:S02]  /*14700*/  FFMA.FTZ R180, R180, c[0x0][0x2d0], -R8.reuse ;  /* 0x0000b400b4b47a23 */ /* 0x100fe40000010808 */
[--C-:B------:R-:W-:Y:S02]  /*14710*/  FFMA.FTZ R178, R24, c[0x0][0x2d0], -R8.reuse ;  /* 0x0000b40018b27a23 */ /* 0x100fe40000010808 */
[--C-:B------:R-:W-:Y:S01]  /*14720*/  FFMA.FTZ R189, R7, c[0x0][0x2d0], -R8.reuse ;  /* 0x0000b40007bd7a23 */ /* 0x100fe20000010808 */
[----:B------:R-:W3:Y:S01]  /*14730*/  MUFU.EX2 R12, R12 ;  /* 0x0000000c000c7308 */ /* 0x000ee20000000800 */
[----:B------:R-:W-:Y:S02]  /*14740*/  FFMA.FTZ R8, R3, c[0x0][0x2d0], -R8 ;  /* 0x0000b40003087a23 */ /* 0x000fe40000010808 */
[----:B------:R-:W-:Y:S02]  /*14750*/  FMUL.FTZ R25, R4, R157 ;  /* 0x0000009d04197220 */ /* 0x000fe40000410000 */
[C---:B-1----:R-:W-:Y:S02]  /*14760*/  FMUL.FTZ R34, R0.reuse, R150 ;  /* 0x0000009600227220 */ /* 0x042fe40000410000 */
[C---:B------:R-:W-:Y:S02]  /*14770*/  FMUL.FTZ R35, R0.reuse, R151 ;  /* 0x0000009700237220 */ /* 0x040fe40000410000 */
[----:B------:R-:W1:Y:S01]  /*14780*/  LDSM.16.MT88.4 R148, [R147] ;  /* 0x000000009394783b */ /* 0x000e620000004200 */
[----:B------:R-:W-:Y:S01]  /*14790*/  MUFU.EX2 R161, R181 ;  /* 0x000000b500a17308 */ /* 0x000fe20000000800 */
[C---:B------:R-:W-:Y:S02]  /*147a0*/  FMUL.FTZ R14, R0.reuse, R170 ;  /* 0x000000aa000e7220 */ /* 0x040fe40000410000 */
[C---:B------:R-:W-:Y:S02]  /*147b0*/  FMUL.FTZ R15, R0.reuse, R171 ;  /* 0x000000ab000f7220 */ /* 0x040fe40000410000 */
[C---:B--2---:R-:W-:Y:S02]  /*147c0*/  FFMA.FTZ R3, R0.reuse, R230, R13 ;  /* 0x000000e600037223 */ /* 0x044fe4000001000d */
[C---:B------:R-:W-:Y:S02]  /*147d0*/  FMUL.FTZ R18, R0.reuse, R166 ;  /* 0x000000a600127220 */ /* 0x040fe40000410000 */
[C---:B------:R-:W-:Y:S01]  /*147e0*/  FMUL.FTZ R19, R0.reuse, R167 ;  /* 0x000000a700137220 */ /* 0x040fe20000410000 */
[----:B------:R-:W2:Y:S01]  /*147f0*/  MUFU.EX2 R175, R182 ;  /* 0x000000b600af7308 */ /* 0x000ea20000000800 */
[C---:B------:R-:W-:Y:S01]  /*14800*/  FMUL.FTZ R22, R0.reuse, R162 ;  /* 0x000000a200167220 */ /* 0x040fe20000410000 */
[----:B------:R-:W-:Y:S01]  /*14810*/  LDSM.16.MT88.4 R164, [R147+0x1000] ;  /* 0x0010000093a4783b */ /* 0x000fe20000004200 */
[----:B------:R-:W-:Y:S01]  /*14820*/  FMUL.FTZ R23, R0, R163 ;  /* 0x000000a300177220 */ /* 0x000fe20000410000 */
[C---:B---3--:R-:W-:Y:S01]  /*14830*/  F2FP.PACK_AB R173, R12.reuse, R13 ;  /* 0x0000000d0cad723e */ /* 0x048fe200000000ff */
[----:B------:R-:W-:Y:S02]  /*14840*/  FADD.FTZ R3, R12, R3 ;  /* 0x000000030c037221 */ /* 0x000fe40000010000 */
[C---:B------:R-:W-:Y:S02]  /*14850*/  FMUL.FTZ R12, R4.reuse, R168 ;  /* 0x000000a8040c7220 */ /* 0x040fe40000410000 */
[----:B------:R-:W-:Y:S01]  /*14860*/  FMUL.FTZ R13, R4, R169 ;  /* 0x000000a9040d7220 */ /* 0x000fe20000410000 */
[----:B------:R-:W-:Y:S01]  /*14870*/  MUFU.EX2 R7, R179 ;  /* 0x000000b300077308 */ /* 0x000fe20000000800 */
[C---:B------:R-:W-:Y:S02]  /*14880*/  FMUL.FTZ R26, R0.reuse, R158 ;  /* 0x0000009e001a7220 */ /* 0x040fe40000410000 */
[----:B------:R-:W-:Y:S02]  /*14890*/  FMUL.FTZ R27, R0, R159 ;  /* 0x0000009f001b7220 */ /* 0x000fe40000410000 */
[----:B------:R-:W-:Y:S02]  /*148a0*/  FMUL.FTZ R24, R4, R156 ;  /* 0x0000009c04187220 */ /* 0x000fe40000410000 */
[C---:B------:R-:W-:Y:S02]  /*148b0*/  FMUL.FTZ R30, R0.reuse, R154 ;  /* 0x0000009a001e7220 */ /* 0x040fe40000410000 */
[C---:B------:R-:W-:Y:S01]  /*148c0*/  FMUL.FTZ R31, R0.reuse, R155 ;  /* 0x0000009b001f7220 */ /* 0x040fe20000410000 */
[----:B------:R-:W-:Y:S01]  /*148d0*/  MUFU.EX2 R156, R184 ;  /* 0x000000b8009c7308 */ /* 0x000fe20000000800 */
[C---:B------:R-:W-:Y:S01]  /*148e0*/  FMUL.FTZ R38, R0.reuse, R38 ;  /* 0x0000002600267220 */ /* 0x040fe20000410000 */
[----:B------:R-:W-:Y:S01]  /*148f0*/  LDSM.16.MT88.4 R152, [R147+0x800] ;  /* 0x000800009398783b */ /* 0x000fe20000004200 */
[C---:B------:R-:W-:Y:S02]  /*14900*/  FMUL.FTZ R39, R0.reuse, R39 ;  /* 0x0000002700277220 */ /* 0x040fe40000410000 */
[----:B--2---:R-:W-:Y:S01]  /*14910*/  FADD.FTZ R160, R175, R3 ;  /* 0x00000003afa07221 */ /* 0x004fe20000010000 */
[----:B------:R-:W-:Y:S01]  /*14920*/  F2FP.PACK_AB R175, R161, R175 ;  /* 0x000000afa1af723e */ /* 0x000fe200000000ff */
[C---:B------:R-:W-:Y:S02]  /*14930*/  FMUL.FTZ R42, R0.reuse, R42 ;  /* 0x0000002a002a7220 */ /* 0x040fe40000410000 */
[C---:B------:R-:W-:Y:S01]  /*14940*/  FMUL.FTZ R43, R0.reuse, R43 ;  /* 0x0000002b002b7220 */ /* 0x040fe20000410000 */
[----:B------:R-:W2:Y:S01]  /*14950*/  MUFU.EX2 R4, R186 ;  /* 0x000000ba00047308 */ /* 0x000ea20000000800 */
[C---:B------:R-:W-:Y:S02]  /*14960*/  FMUL.FTZ R46, R0.reuse, R46 ;  /* 0x0000002e002e7220 */ /* 0x040fe40000410000 */
[C---:B-1----:R-:W-:Y:S05]  /*14970*/  HMMA.16816.F32 R12, R172.reuse, R148, R12 ;  /* 0x00000094ac0c723c */ /* 0x042fea000000180c */
[C---:B------:R-:W-:Y:S02]  /*14980*/  FMUL.FTZ R47, R0.reuse, R47 ;  /* 0x0000002f002f7220 */ /* 0x040fe40000410000 */
[C---:B------:R-:W-:Y:S01]  /*14990*/  FMUL.FTZ R50, R0.reuse, R50 ;  /* 0x0000003200327220 */ /* 0x040fe20000410000 */
[C---:B------:R-:W-:Y:S01]  /*149a0*/  HMMA.16816.F32 R16, R172.reuse, R150, R16 ;  /* 0x00000096ac10723c */ /* 0x040fe20000001810 */
[----:B------:R-:W1:Y:S01]  /*149b0*/  LDSM.16.MT88.4 R148, [R196] ;  /* 0x00000000c494783b */ /* 0x000e620000004200 */
[----:B------:R-:W3:Y:S02]  /*149c0*/  MUFU.EX2 R3, R185 ;  /* 0x000000b900037308 */ /* 0x000ee40000000800 */
        /* <DEDUP_REMOVED lines=27> */
[----:B------:R-:W5:Y:S03]  /*14b80*/  LDSM.16.MT88.4 R148, [R198] ;  /* 0x00000000c694783b */ /* 0x000f660000004200 */
        /* <DEDUP_REMOVED lines=27> */
[----:B------:R-:W5:Y:S03]  /*14d40*/  LDSM.16.MT88.4 R148, [R197] ;  /* 0x00000000c594783b */ /* 0x000f660000004200 */
[C---:B------:R-:W-:Y:S02]  /*14d50*/  FMUL.FTZ R135, R0.reuse, R135 ;  /* 0x0000008700877220 */ /* 0x040fe40000410000 */
[C---:B------:R-:W-:Y:S02]  /*14d60*/  FMUL.FTZ R138, R0.reuse, R138 ;  /* 0x0000008a008a7220 */ /* 0x040fe40000410000 */
[----:B------:R-:W-:Y:S04]  /*14d70*/  FMUL.FTZ R139, R0, R139 ;  /* 0x0000008b008b7220 */ /* 0x000fe80000410000 */
[----:B--2---:R-:W-:Y:S04]  /*14d80*/  FADD.FTZ R0, R4, R187 ;  /* 0x000000bb04007221 */ /* 0x004fe80000010000 */
[----:B---3--:R-:W-:Y:S04]  /*14d90*/  FADD.FTZ R0, R3, R0 ;  /* 0x0000000003007221 */ /* 0x008fe80000010000 */
[----:B------:R-:W-:Y:S04]  /*14da0*/  FADD.FTZ R0, R156, R0 ;  /* 0x000000009c007221 */ /* 0x000fe80000010000 */
[----:B------:R-:W-:Y:S01]  /*14db0*/  FADD.FTZ R0, R7, R0 ;  /* 0x0000000007007221 */ /* 0x000fe20000010000 */
[C---:B-----5:R-:W-:Y:S08]  /*14dc0*/  HMMA.16816.F32 R36, R172.reuse, R148, R36 ;  /* 0x00000094ac24723c */ /* 0x060ff00000001824 */
        /* <DEDUP_REMOVED lines=39> */
[----:B----4-:R-:W-:Y:S01]  /*15040*/  F2FP.PACK_AB R149, R182, R180 ;  /* 0x000000b4b695723e */ /* 0x010fe200000000ff */
[----:B------:R-:W-:Y:S02]  /*15050*/  FADD.FTZ R3, R161, R160 ;  /* 0x000000a0a1037221 */ /* 0x000fe40000010000 */
[----:B------:R-:W-:Y:S02]  /*15060*/  F2FP.PACK_AB R150, R7, R156 ;  /* 0x0000009c0796723e */ /* 0x000fe400000000ff */
[----:B------:R-:W3:Y:S02]  /*15070*/  LDSM.16.MT88.4 R156, [R196+0x800] ;  /* 0x00080000c49c783b */ /* 0x000ee40000004200 */
[----:B------:R-:W4:Y:S01]  /*15080*/  MUFU.EX2 R172, R192 ;  /* 0x000000c000ac7308 */ /* 0x000f220000000800 */
[----:B-1----:R-:W-:Y:S02]  /*15090*/  F2FP.PACK_AB R151, R179, R181 ;  /* 0x000000b5b397723e */ /* 0x002fe400000000ff */
[----:B------:R-:W-:Y:S02]  /*150a0*/  F2FP.PACK_AB R173, R178, R177 ;  /* 0x000000b1b2ad723e */ /* 0x000fe400000000ff */
[----:B------:R-:W-:Y:S03]  /*150b0*/  F2FP.PACK_AB R175, R8, R176 ;  /* 0x000000b008af723e */ /* 0x000fe600000000ff */
[C---:B------:R-:W-:Y:S02]  /*150c0*/  HMMA.16816.F32 R12, R148.reuse, R152, R12 ;  /* 0x00000098940c723c */ /* 0x040fe4000000180c */
[----:B------:R-:W1:Y:S03]  /*150d0*/  MUFU.EX2 R7, R191 ;  /* 0x000000bf00077308 */ /* 0x000e660000000800 */
[----:B--2---:R-:W-:Y:S03]  /*150e0*/  FADD.FTZ R0, R4, R0 ;  /* 0x0000000004007221 */ /* 0x004fe60000010000 */
[C---:B------:R-:W-:Y:S01]  /*150f0*/  HMMA.16816.F32 R16, R148.reuse, R154, R16 ;  /* 0x0000009a9410723c */ /* 0x040fe20000001810 */
[----:B------:R-:W2:Y:S03]  /*15100*/  LDSM.16.MT88.4 R152, [R198+0x800] ;  /* 0x00080000c698783b */ /* 0x000ea60000004200 */
[----:B------:R-:W5:Y:S01]  /*15110*/  MUFU.EX2 R174, R190 ;  /* 0x000000be00ae7308 */ /* 0x000f620000000800 */
[C---:B----4-:R-:W-:Y:S01]  /*15120*/  FADD.FTZ R0, R172.reuse, R0 ;  /* 0x00000000ac007221 */ /* 0x050fe20000010000 */
[----:B------:R-:W-:Y:S03]  /*15130*/  F2FP.PACK_AB R172, R172, R4 ;  /* 0x00000004acac723e */ /* 0x000fe600000000ff */
[----:B-1----:R-:W-:Y:S01]  /*15140*/  FADD.FTZ R0, R7, R0 ;  /* 0x0000000007007221 */ /* 0x002fe20000010000 */
[C---:B---3--:R-:W-:Y:S03]  /*15150*/  HMMA.16816.F32 R20, R148.reuse, R156, R20 ;  /* 0x0000009c9414723c */ /* 0x048fe60000001814 */
[C---:B-----5:R-:W-:Y:S01]  /*15160*/  FADD.FTZ R229, R174.reuse, R0 ;  /* 0x00000000aee57221 */ /* 0x060fe20000010000 */
[----:B------:R-:W-:Y:S04]  /*15170*/  F2FP.PACK_AB R174, R174, R7 ;  /* 0x00000007aeae723e */ /* 0x000fe800000000ff */
[C---:B------:R-:W-:Y:S01]  /*15180*/  HMMA.16816.F32 R24, R148.reuse, R158, R24 ;  /* 0x0000009e9418723c */ /* 0x040fe20000001818 */
[----:B------:R-:W1:Y:S03]  /*15190*/  LDSM.16.MT88.4 R156, [R197+0x800] ;  /* 0x00080000c59c783b */ /* 0x000e660000004200 */
[----:B------:R-:W-:Y:S04]  /*151a0*/  FADD.FTZ R0, R180, R3 ;  /* 0x00000003b4007221 */ /* 0x000fe80000010000 */
[----:B------:R-:W-:Y:S01]  /*151b0*/  FADD.FTZ R0, R182, R0 ;  /* 0x00000000b6007221 */ /* 0x000fe20000010000 */
[C---:B--2---:R-:W-:Y:S03]  /*151c0*/  HMMA.16816.F32 R28, R148.reuse, R152, R28 ;  /* 0x00000098941c723c */ /* 0x044fe6000000181c */
[----:B------:R-:W-:Y:S04]  /*151d0*/  FADD.FTZ R0, R181, R0 ;  /* 0x00000000b5007221 */ /* 0x000fe80000010000 */
[----:B------:R-:W-:Y:S01]  /*151e0*/  FADD.FTZ R0, R179, R0 ;  /* 0x00000000b3007221 */ /* 0x000fe20000010000 */
[C---:B------:R-:W-:Y:S01]  /*151f0*/  HMMA.16816.F32 R32, R148.reuse, R154, R32 ;  /* 0x0000009a9420723c */ /* 0x040fe20000001820 */
[----:B------:R-:W2:Y:S03]  /*15200*/  LDSM.16.MT88.4 R152, [R147+0x2000] ;  /* 0x002000009398783b */ /* 0x000ea60000004200 */
[----:B------:R-:W-:Y:S04]  /*15210*/  FADD.FTZ R0, R177, R0 ;  /* 0x00000000b1007221 */ /* 0x000fe80000010000 */
[----:B------:R-:W-:Y:S04]  /*15220*/  FADD.FTZ R0, R178, R0 ;  /* 0x00000000b2007221 */ /* 0x000fe80000010000 */
[----:B------:R-:W-:Y:S04]  /*15230*/  FADD.FTZ R0, R176, R0 ;  /* 0x00000000b0007221 */ /* 0x000fe80000010000 */
[----:B------:R-:W-:Y:S01]  /*15240*/  FADD.FTZ R230, R8, R0 ;  /* 0x0000000008e67221 */ /* 0x000fe20000010000 */
[----:B------:R-:W-:Y:S01]  /*15250*/  MOV R8, R2 ;  /* 0x0000000200087202 */ /* 0x000fe20000000f00 */
        /* <DEDUP_REMOVED lines=85> */
.L_x_1939:
[----:B------:R-:W-:-:S13]  /*157b0*/  ISETP.GE.AND P0, PT, R221, R235, PT ;  /* 0x000000ebdd00720c */ /* 0x000fda0003f06270 */
[----:B------:R-:W-:Y:S05]  /*157c0*/  @!P0 BRA `(.L_x_1945) ;  /* 0x000039c000008947 */ /* 0x000fea0003800000 */
[----:B------:R-:W-:Y:S02]  /*157d0*/  MOV R4, R8 ;  /* 0x0000000800047202 */ /* 0x000fe40000000f00 */
[----:B------:R-:W-:Y:S02]  /*157e0*/  MOV R2, R9 ;  /* 0x0000000900027202 */ /* 0x000fe40000000f00 */
.L_x_1956:
[----:B------:R-:W1:Y:S01]  /*157f0*/  S2R R3, SR_TID.X ;  /* 0x0000000000037919 */ /* 0x000e620000002100 */
[----:B------:R-:W-:Y:S01]  /*15800*/  SHF.R.S32.HI R0, RZ, 0x1f, R221 ;  /* 0x0000001fff007819 */ /* 0x000fe200000114dd */
[----:B------:R-:W-:Y:S01]  /*15810*/  IMAD.WIDE.U32 R8, R221, c[0x0][0x208], RZ ;  /* 0x00008200dd087a25 */ /* 0x000fe200078e00ff */
[----:B------:R-:W-:Y:S04]  /*15820*/  DEPBAR.LE SB0, 0x0 ;  /* 0x000080000000791a */ /* 0x000fe80000000000 */
[----:B------:R-:W-:Y:S01]  /*15830*/  IMAD R0, R0, c[0x0][0x208], RZ ;  /* 0x0000820000007a24 */ /* 0x000fe200078e02ff */
[----:B------:R-:W-:Y:S01]  /*15840*/  WARPSYNC 0xffffffff ;  /* 0xffffffff00007948 */ /* 0x000fe20003800000 */
[----:B------:R-:W-:Y:S01]  /*15850*/  BAR.SYNC.DEFER_BLOCKING 0x0 ;  /* 0x0000000000007b1d */ /* 0x000fe20000010000 */
[----:B------:R-:W-:Y:S01]  /*15860*/  LOP3.LUT P3, RZ, R215, 0x800, RZ, 0xc0, !PT ;  /* 0x00000800d7ff7812 */ /* 0x000fe2000786c0ff */
[----:B------:R-:W-:Y:S01]  /*15870*/  IMAD R0, R221, c[0x0][0x20c], R0 ;  /* 0x00008300dd007a24 */ /* 0x000fe200078e0200 */
[C---:B------:R-:W-:Y:S02]  /*15880*/  LOP3.LUT P6, RZ, R215.reuse, 0x400, RZ, 0xc0, !PT ;  /* 0x00000400d7ff7812 */ /* 0x040fe400078cc0ff */
[----:B------:R-:W-:Y:S01]  /*15890*/  LOP3.LUT P5, RZ, R215, 0x200, RZ, 0xc0, !PT ;  /* 0x00000200d7ff7812 */ /* 0x000fe200078ac0ff */
[----:B------:R-:W-:Y:S01]  /*158a0*/  IMAD.IADD R0, R9, 0x1, R0 ;  /* 0x0000000109007824 */ /* 0x000fe200078e0200 */
[----:B------:R-:W-:Y:S01]  /*158b0*/  LOP3.LUT P4, RZ, R215, 0x100, RZ, 0xc0, !PT ;  /* 0x00000100d7ff7812 */ /* 0x000fe2000788c0ff */
[----:B------:R-:W-:Y:S04]  /*158c0*/  IMAD.WIDE.U32 R8, R8, 0x30, RZ ;  /* 0x0000003008087825 */ /* 0x000fe800078e00ff */
[----:B------:R-:W-:Y:S01]  /*158d0*/  IMAD R0, R0, 0x30, RZ ;  /* 0x0000003000007824 */ /* 0x000fe200078e02ff */
[----:B-1----:R-:W-:Y:S03]  /*158e0*/  ISETP.GT.AND P2, PT, R3, 0x7f, PT ;  /* 0x0000007f0300780c */ /* 0x002fe60003f44270 */
[----:B------:R-:W-:Y:S01]  /*158f0*/  IMAD.IADD R0, R9, 0x1, R0 ;  /* 0x0000000109007824 */ /* 0x000fe200078e0200 */
[----:B------:R-:W-:Y:S04]  /*15900*/  IADD3 R9, P1, P0, R8, 0x40, R226 ;  /* 0x0000004008097810 */ /* 0x000fe8000783e0e2 */
[----:B------:R-:W-:Y:S02]  /*15910*/  IADD3.X R16, R0, RZ, R228, P1, P0 ;  /* 0x000000ff00107210 */ /* 0x000fe40000fe04e4 */
[----:B------:R-:W-:Y:S01]  /*15920*/  IADD3 R12, P1, P0, R8, 0x80, R226 ;  /* 0x00000080080c7810 */ /* 0x000fe2000783e0e2 */
[----:B------:R-:W-:Y:S01]  /*15930*/  LDSM.16.M88.4 R32, [R199] ;  /* 0x00000000c720783b */ /* 0x000fe20000000200 */
[----:B------:R-:W-:Y:S02]  /*15940*/  BSSY B0, `(.L_x_1946) ;  /* 0x000013e000007945 */ /* 0x000fe40003800000 */
[----:B------:R-:W-:Y:S01]  /*15950*/  IADD3.X R21, R0, RZ, R228, P1, P0 ;  /* 0x000000ff00157210 */ /* 0x000fe20000fe04e4 */
[----:B------:R-:W-:Y:S01]  /*15960*/  @!P2 IMAD.MOV.U32 R3, RZ, RZ, c[0x0][0x208] ;  /* 0x00008200ff03a624 */ /* 0x000fe200078e00ff */
[----:B------:R-:W-:Y:S01]  /*15970*/  IADD3 R13, P1, P0, R8, 0xc0, R226 ;  /* 0x000000c0080d7810 */ /* 0x000fe2000783e0e2 */
[----:B------:R-:W-:Y:S01]  /*15980*/  @!P2 IMAD.MOV.U32 R14, RZ, RZ, c[0x0][0x20c] ;  /* 0x00008300ff0ea624 */ /* 0x000fe200078e00ff */
[----:B------:R-:W-:Y:S02]  /*15990*/  LDSM.16.M88.4 R176, [R200] ;  /* 0x00000000c8b0783b */ /* 0x000fe40000000200 */
[----:B------:R-:W-:Y:S02]  /*159a0*/  IADD3.X R24, R0, RZ, R228, P1, P0 ;  /* 0x000000ff00187210 */ /* 0x000fe40000fe04e4 */
[C---:B------:R-:W-:Y:S02]  /*159b0*/  @!P2 LEA R7, P0, R3.reuse, R8, 0x5 ;  /* 0x000000080307a211 */ /* 0x040fe400078028ff */
[----:B------:R-:W-:Y:S02]  /*159c0*/  LDSM.16.M88.4 R180, [R203] ;  /* 0x00000000cbb4783b */ /* 0x000fe40000000200 */
[----:B------:R-:W-:Y:S02]  /*159d0*/  @!P2 LEA.HI.X R3, R3, R0, R14, 0x5, P0 ;  /* 0x000000000303a211 */ /* 0x000fe400000f2c0e */
[----:B------:R-:W-:Y:S02]  /*159e0*/  @!P2 IADD3 R14, P1, P0, R7, 0x40, R226 ;  /* 0x00000040070ea810 */ /* 0x000fe4000783e0e2 */
[----:B------:R-:W-:Y:S02]  /*159f0*/  LDSM.16.M88.4 R188, [R214] ;  /* 0x00000000d6bc783b */ /* 0x000fe40000000200 */
[----:B------:R-:W-:Y:S02]  /*15a00*/  @!P2 IADD3.X R172, R3, RZ, R228, P1, P0 ;  /* 0x000000ff03aca210 */ /* 0x000fe40000fe04e4 */
[----:B------:R-:W-:Y:S04]  /*15a10*/  @!P2 IADD3 R15, P1, P0, R7, 0x80, R226 ;  /* 0x00000080070fa810 */ /* 0x000fe8000783e0e2 */
[----:B------:R-:W-:Y:S02]  /*15a20*/  @!P2 IADD3.X R184, R3, RZ, R228, P1, P0 ;  /* 0x000000ff03b8a210 */ /* 0x000fe40000fe04e4 */
[----:B------:R-:W-:Y:S04]  /*15a30*/  @!P2 IADD3 R20, P1, P0, R7, 0xc0, R226 ;  /* 0x000000c00714a810 */ /* 0x000fe8000783e0e2 */
[--C-:B------:R-:W-:Y:S02]  /*15a40*/  @!P2 IADD3.X R185, R3, RZ, R228.reuse, P1, P0 ;  /* 0x000000ff03b9a210 */ /* 0x100fe40000fe04e4 */
[----:B------:R-:W-:Y:S05]  /*15a50*/  IADD3 R8, P0, R226, R8, RZ ;  /* 0x00000008e2087210 */ /* 0x000fea0007f1e0ff */
[----:B------:R-:W-:Y:S01]  /*15a60*/  IMAD.X R0, R0, 0x1, R228, P0 ;  /* 0x0000000100007824 */ /* 0x000fe200000e06e4 */
[C---:B------:R-:W-:Y:S04]  /*15a70*/  LEA R22, P0, R8.reuse, c[0x0][0x1f8], 0x1 ;  /* 0x00007e0008167a11 */ /* 0x040fe800078008ff */
[----:B------:R-:W-:Y:S02]  /*15a80*/  LEA.HI.X R23, R8, c[0x0][0x1fc], R0, 0x1, P0 ;  /* 0x00007f0008177a11 */ /* 0x000fe400000f0c00 */
[C---:B------:R-:W-:Y:S04]  /*15a90*/  LEA R8, P0, R9.reuse, c[0x0][0x1f8], 0x1 ;  /* 0x00007e0009087a11 */ /* 0x040fe800078008ff */
[----:B------:R-:W-:Y:S02]  /*15aa0*/  LEA.HI.X R9, R9, c[0x0][0x1fc], R16, 0x1, P0 ;  /* 0x00007f0009097a11 */ /* 0x000fe400000f0c10 */
[C---:B------:R-:W-:Y:S01]  /*15ab0*/  LEA R28, P0, R12.reuse, c[0x0][0x1f8], 0x1 ;  /* 0x00007e000c1c7a11 */ /* 0x040fe200078008ff */
[----:B------:R-:W1:Y:S03]  /*15ac0*/  LDSM.16.M88.4 R16, [R146] ;  /* 0x000000009210783b */ /* 0x000e660000000200 */
[----:B------:R-:W-:Y:S02]  /*15ad0*/  LEA.HI.X R29, R12, c[0x0][0x1fc], R21, 0x1, P0 ;  /* 0x00007f000c1d7a11 */ /* 0x000fe400000f0c15 */
[C---:B------:R-:W-:Y:S04]  /*15ae0*/  LEA R30, P0, R13.reuse, c[0x0][0x1f8], 0x1 ;  /* 0x00007e000d1e7a11 */ /* 0x040fe800078008ff */
[----:B------:R-:W-:Y:S02]  /*15af0*/  LEA.HI.X R31, R13, c[0x0][0x1fc], R24, 0x1, P0 ;  /* 0x00007f000d1f7a11 */ /* 0x000fe400000f0c18 */
[----:B------:R-:W-:Y:S01]  /*15b00*/  @!P2 IADD3 R7, P0, R7, R226, RZ ;  /* 0x000000e20707a210 */ /* 0x000fe20007f1e0ff */
[----:B------:R-:W2:Y:S04]  /*15b10*/  LDSM.16.M88.4 R24, [R146+0x800] ;  /* 0x000800009218783b */ /* 0x000ea80000000200 */
[----:B------:R-:W-:Y:S01]  /*15b20*/  @!P2 IMAD.X R3, R3, 0x1, R228, P0 ;  /* 0x000000010303a824 */ /* 0x000fe200000e06e4 */
[C---:B------:R-:W-:Y:S04]  /*15b30*/  @!P2 LEA R192, P0, R7.reuse, c[0x0][0x1f8], 0x1 ;  /* 0x00007e0007c0aa11 */ /* 0x040fe800078008ff */
[----:B------:R-:W-:Y:S02]  /*15b40*/  @!P2 LEA.HI.X R193, R7, c[0x0][0x1fc], R3, 0x1, P0 ;  /* 0x00007f0007c1aa11 */ /* 0x000fe400000f0c03 */
[C---:B------:R-:W-:Y:S04]  /*15b50*/  @!P2 LEA R194, P0, R14.reuse, c[0x0][0x1f8], 0x1 ;  /* 0x00007e000ec2aa11 */ /* 0x040fe800078008ff */
[----:B------:R-:W-:Y:S02]  /*15b60*/  @!P2 LEA.HI.X R195, R14, c[0x0][0x1fc], R172, 0x1, P0 ;  /* 0x00007f000ec3aa11 */ /* 0x000fe400000f0cac */
[C---:B------:R-:W-:Y:S01]  /*15b70*/  @!P2 LEA R218, P0, R15.reuse, c[0x0][0x1f8], 0x1 ;  /* 0x00007e000fdaaa11 */ /* 0x040fe200078008ff */
[----:B------:R-:W3:Y:S03]  /*15b80*/  LDSM.16.M88.4 R172, [R146+0x1000] ;  /* 0x0010000092ac783b */ /* 0x000ee60000000200 */
[----:B------:R-:W-:Y:S02]  /*15b90*/  @!P2 LEA.HI.X R219, R15, c[0x0][0x1fc], R184, 0x1, P0 ;  /* 0x00007f000fdbaa11 */ /* 0x000fe400000f0cb8 */
[C---:B------:R-:W-:Y:S04]  /*15ba0*/  @!P2 LEA R216, P0, R20.reuse, c[0x0][0x1f8], 0x1 ;  /* 0x00007e0014d8aa11 */ /* 0x040fe800078008ff */
[----:B------:R-:W-:Y:S01]  /*15bb0*/  @!P2 LEA.HI.X R217, R20, c[0x0][0x1fc], R185, 0x1, P0 ;  /* 0x00007f0014d9aa11 */ /* 0x000fe200000f0cb9 */
[C---:B-1----:R-:W-:Y:S01]  /*15bc0*/  HMMA.16816.F32 R12, R32.reuse, R16, RZ ;  /* 0x00000010200c723c */ /* 0x042fe200000018ff */
[----:B------:R-:W1:Y:S02]  /*15bd0*/  LDSM.16.M88.4 R184, [R213] ;  /* 0x00000000d5b8783b */ /* 0x000e640000000200 */
[----:B------:R-:W-:Y:S04]  /*15be0*/  ISETP.GT.AND P0, PT, R221, R235, PT ;  /* 0x000000ebdd00720c */ /* 0x000fe80003f04270 */
[----:B------:R-:W-:Y:S01]  /*15bf0*/  @!PT LDS RZ, [RZ] ;  /* 0x00000000fffff984 */ /* 0x000fe20000000800 */
[----:B------:R-:W-:Y:S01]  /*15c00*/  @!PT LDS RZ, [RZ] ;  /* 0x00000000fffff984 */ /* 0x000fe20000000800 */
[----:B------:R-:W-:Y:S01]  /*15c10*/  @!PT LDS RZ, [RZ] ;  /* 0x00000000fffff984 */ /* 0x000fe20000000800 */
[----:B------:R2:W-:Y:S01]  /*15c20*/  LDGSTS.E.BYPASS.LTC128B.128 [R223+0x4080], [R22.64], !P3 ;  /* 0x0408000016df7fae */ /* 0x0005e2000d901d4c */
[C---:B------:R-:W-:Y:S05]  /*15c30*/  HMMA.16816.F32 R16, R32.reuse, R18, RZ ;  /* 0x000000122010723c */ /* 0x040fea00000018ff */
[----:B------:R4:W-:Y:S06]  /*15c40*/  LDGSTS.E.BYPASS.LTC128B.128 [R223+0x5880], [R8.64], !P6 ;  /* 0x0588000008df7fae */ /* 0x0009ec000f101d4c */
[----:B------:R3:W-:Y:S06]  /*15c50*/  LDGSTS.E.BYPASS.LTC128B.128 [R223+0x7080], [R28.64], !P5 ;  /* 0x070800001cdf7fae */ /* 0x0007ec000e901d4c */
[----:B------:R3:W-:Y:S06]  /*15c60*/  LDGSTS.E.BYPASS.LTC128B.128 [R223+0x8880], [R30.64], !P4 ;  /* 0x088800001edf7fae */ /* 0x0007ec000e101d4c */
[----:B------:R5:W-:Y:S01]  /*15c70*/  @!P2 LDGSTS.E.BYPASS.LTC128B.128 [R223+0x5080], [R192.64], !P3 ;  /* 0x05080000c0dfafae */ /* 0x000be2000d901d4c */
[C---:B--2---:R-:W-:Y:S05]  /*15c80*/  HMMA.16816.F32 R20, R32.reuse, R24, RZ ;  /* 0x000000182014723c */ /* 0x044fea00000018ff */
[----:B------:R5:W-:Y:S03]  /*15c90*/  @!P2 LDGSTS.E.BYPASS.LTC128B.128 [R223+0x6880], [R194.64], !P6 ;  /* 0x06880000c2dfafae */ /* 0x000be6000f101d4c */
[C---:B------:R-:W-:Y:S03]  /*15ca0*/  HMMA.16816.F32 R24, R32.reuse, R26, RZ ;  /* 0x0000001a2018723c */ /* 0x040fe600000018ff */
[----:B------:R4:W-:Y:S06]  /*15cb0*/  @!P2 LDGSTS.E.BYPASS.LTC128B.128 [R223+0x8080], [R218.64], !P5 ;  /* 0x08080000dadfafae */ /* 0x0009ec000e901d4c */
[----:B------:R4:W-:Y:S01]  /*15cc0*/  @!P2 LDGSTS.E.BYPASS.LTC128B.128 [R223+0x9880], [R216.64], !P4 ;  /* 0x09880000d8dfafae */ /* 0x0009e2000e101d4c */
[C---:B---3--:R-:W-:Y:S05]  /*15cd0*/  HMMA.16816.F32 R28, R32.reuse, R172, RZ ;  /* 0x000000ac201c723c */ /* 0x048fea00000018ff */
[----:B------:R-:W0:Y:S03]  /*15ce0*/  LDGDEPBAR ;  /* 0x00000000000079af */ /* 0x000e260000000000 */
[----:B------:R-:W-:Y:S03]  /*15cf0*/  HMMA.16816.F32 R32, R32, R174, RZ ;  /* 0x000000ae2020723c */ /* 0x000fe600000018ff */
[----:B------:R-:W-:Y:S06]  /*15d00*/  LDSM.16.M88.4 R172, [R202] ;  /* 0x00000000caac783b */ /* 0x000fec0000000200 */
[----:B-----5:R-:W-:Y:S01]  /*15d10*/  LDSM.16.M88.4 R192, [R145+0x800] ;  /* 0x0008000091c0783b */ /* 0x020fe20000000200 */
[C---:B------:R-:W-:Y:S08]  /*15d20*/  HMMA.16816.F32 R12, R176.reuse, R180, R12 ;  /* 0x000000b4b00c723c */ /* 0x040ff0000000180c */
[C---:B------:R-:W-:Y:S01]  /*15d30*/  HMMA.16816.F32 R16, R176.reuse, R182, R16 ;  /* 0x000000b6b010723c */ /* 0x040fe20000001810 */
[----:B------:R-:W2:Y:S07]  /*15d40*/  LDSM.16.M88.4 R180, [R145] ;  /* 0x0000000091b4783b */ /* 0x000eae0000000200 */
[C---:B-1----:R-:W-:Y:S08]  /*15d50*/  HMMA.16816.F32 R20, R176.reuse, R184, R20 ;  /* 0x000000b8b014723c */ /* 0x042ff00000001814 */
[C---:B------:R-:W-:Y:S01]  /*15d60*/  HMMA.16816.F32 R24, R176.reuse, R186, R24 ;  /* 0x000000bab018723c */ /* 0x040fe20000001818 */
[----:B------:R-:W1:Y:S07]  /*15d70*/  LDSM.16.M88.4 R184, [R145+0x1000] ;  /* 0x0010000091b8783b */ /* 0x000e6e0000000200 */
[C---:B------:R-:W-:Y:S08]  /*15d80*/  HMMA.16816.F32 R28, R176.reuse, R188, R28 ;  /* 0x000000bcb01c723c */ /* 0x040ff0000000181c */
[----:B------:R-:W-:Y:S01]  /*15d90*/  HMMA.16816.F32 R32, R176, R190, R32 ;  /* 0x000000beb020723c */ /* 0x000fe20000001820 */
[----:B------:R-:W-:Y:S06]  /*15da0*/  LDSM.16.M88.4 R176, [R201] ;  /* 0x00000000c9b0783b */ /* 0x000fec0000000200 */
[----:B------:R-:W-:Y:S01]  /*15db0*/  LDSM.16.M88.4 R188, [R10+0x800] ;  /* 0x000800000abc783b */ /* 0x000fe20000000200 */
[C---:B--2---:R-:W-:Y:S08]  /*15dc0*/  HMMA.16816.F32 R12, R172.reuse, R180, R12 ;  /* 0x000000b4ac0c723c */ /* 0x044ff0000000180c */
[C---:B------:R-:W-:Y:S01]  /*15dd0*/  HMMA.16816.F32 R16, R172.reuse, R182, R16 ;  /* 0x000000b6ac10723c */ /* 0x040fe20000001810 */
[----:B------:R-:W2:Y:S07]  /*15de0*/  LDSM.16.M88.4 R180, [R10] ;  /* 0x000000000ab4783b */ /* 0x000eae0000000200 */
[C---:B------:R-:W-:Y:S08]  /*15df0*/  HMMA.16816.F32 R20, R172.reuse, R192, R20 ;  /* 0x000000c0ac14723c */ /* 0x040ff00000001814 */
[C---:B------:R-:W-:Y:S01]  /*15e00*/  HMMA.16816.F32 R24, R172.reuse, R194, R24 ;  /* 0x000000c2ac18723c */ /* 0x040fe20000001818 */
[----:B------:R-:W3:Y:S07]  /*15e10*/  LDSM.16.M88.4 R192, [R10+0x1000] ;  /* 0x001000000ac0783b */ /* 0x000eee0000000200 */
[C---:B-1----:R-:W-:Y:S08]  /*15e20*/  HMMA.16816.F32 R28, R172.reuse, R184, R28 ;  /* 0x000000b8ac1c723c */ /* 0x042ff0000000181c */
[----:B------:R-:W-:Y:S01]  /*15e30*/  HMMA.16816.F32 R32, R172, R186, R32 ;  /* 0x000000baac20723c */ /* 0x000fe20000001820 */
[----:B------:R-:W-:Y:S06]  /*15e40*/  LDSM.16.M88.4 R172, [R199+0x4000] ;  /* 0x00400000c7ac783b */ /* 0x000fec0000000200 */
[----:B------:R-:W-:Y:S01]  /*15e50*/  LDSM.16.M88.4 R184, [R146+0x2000] ;  /* 0x0020000092b8783b */ /* 0x000fe20000000200 */
[C---:B--2---:R-:W-:Y:S08]  /*15e60*/  HMMA.16816.F32 R12, R176.reuse, R180, R12 ;  /* 0x000000b4b00c723c */ /* 0x044ff0000000180c */
[C---:B------:R-:W-:Y:S01]  /*15e70*/  HMMA.16816.F32 R16, R176.reuse, R182, R16 ;  /* 0x000000b6b010723c */ /* 0x040fe20000001810 */
[----:B------:R-:W1:Y:S07]  /*15e80*/  LDSM.16.M88.4 R180, [R146+0x1800] ;  /* 0x0018000092b4783b */ /* 0x000e6e0000000200 */
[C---:B------:R-:W-:Y:S08]  /*15e90*/  HMMA.16816.F32 R20, R176.reuse, R188, R20 ;  /* 0x000000bcb014723c */ /* 0x040ff00000001814 */
[C---:B------:R-:W-:Y:S01]  /*15ea0*/  HMMA.16816.F32 R24, R176.reuse, R190, R24 ;  /* 0x000000beb018723c */ /* 0x040fe20000001818 */
[----:B------:R-:W2:Y:S07]  /*15eb0*/  LDSM.16.M88.4 R188, [R146+0x2800] ;  /* 0x0028000092bc783b */ /* 0x000eae0000000200 */
[C---:B---3--:R-:W-:Y:S08]  /*15ec0*/  HMMA.16816.F32 R28, R176.reuse, R192, R28 ;  /* 0x000000c0b01c723c */ /* 0x048ff0000000181c */
[----:B------:R-:W-:Y:S01]  /*15ed0*/  HMMA.16816.F32 R32, R176, R194, R32 ;  /* 0x000000c2b020723c */ /* 0x000fe20000001820 */
[----:B------:R-:W-:Y:S06]  /*15ee0*/  LDSM.16.M88.4 R176, [R200+0x4000] ;  /* 0x00400000c8b0783b */ /* 0x000fec0000000200 */
[----:B------:R-:W-:Y:S01]  /*15ef0*/  LDSM.16.M88.4 R192, [R204] ;  /* 0x00000000ccc0783b */ /* 0x000fe20000000200 */
[C---:B-1----:R-:W-:Y:S08]  /*15f00*/  HMMA.16816.F32 R12, R172.reuse, R180, R12 ;  /* 0x000000b4ac0c723c */ /* 0x042ff0000000180c */
[C---:B------:R-:W-:Y:S01]  /*15f10*/  HMMA.16816.F32 R16, R172.reuse, R182, R16 ;  /* 0x000000b6ac10723c */ /* 0x040fe20000001810 */
[----:B------:R-:W1:Y:S07]  /*15f20*/  LDSM.16.M88.4 R180, [R206] ;  /* 0x00000000ceb4783b */ /* 0x000e6e0000000200 */
[C---:B------:R-:W-:Y:S08]  /*15f30*/  HMMA.16816.F32 R20, R172.reuse, R184, R20 ;  /* 0x000000b8ac14723c */ /* 0x040ff00000001814 */
[C---:B------:R-:W-:Y:S01]  /*15f40*/  HMMA.16816.F32 R24, R172.reuse, R186, R24 ;  /* 0x000000baac18723c */ /* 0x040fe20000001818 */
[----:B------:R-:W3:Y:S07]  /*15f50*/  LDSM.16.M88.4 R184, [R205] ;  /* 0x00000000cdb8783b */ /* 0x000eee0000000200 */
[C---:B--2---:R-:W-:Y:S08]  /*15f60*/  HMMA.16816.F32 R28, R172.reuse, R188, R28 ;  /* 0x000000bcac1c723c */ /* 0x044ff0000000181c */
[----:B------:R-:W-:Y:S01]  /*15f70*/  HMMA.16816.F32 R32, R172, R190, R32 ;  /* 0x000000beac20723c */ /* 0x000fe20000001820 */
[----:B------:R-:W-:Y:S06]  /*15f80*/  LDSM.16.M88.4 R172, [R202+0x4000] ;  /* 0x00400000caac783b */ /* 0x000fec0000000200 */
[----:B------:R-:W2:Y:S01]  /*15f90*/  LDSM.16.M88.4 R188, [R145+0x1800] ;  /* 0x0018000091bc783b */ /* 0x000ea20000000200 */
[C---:B-1----:R-:W-:Y:S08]  /*15fa0*/  HMMA.16816.F32 R12, R176.reuse, R180, R12 ;  /* 0x000000b4b00c723c */ /* 0x042ff0000000180c */
[C---:B------:R-:W-:Y:S01]  /*15fb0*/  HMMA.16816.F32 R16, R176.reuse, R182, R16 ;  /* 0x000000b6b010723c */ /* 0x040fe20000001810 */
[----:B------:R-:W1:Y:S07]  /*15fc0*/  LDSM.16.M88.4 R180, [R145+0x2000] ;  /* 0x0020000091b4783b */ /* 0x000e6e0000000200 */
[C---:B------:R-:W-:Y:S08]  /*15fd0*/  HMMA.16816.F32 R20, R176.reuse, R192, R20 ;  /* 0x000000c0b014723c */ /* 0x040ff00000001814 */
[C---:B------:R-:W-:Y:S01]  /*15fe0*/  HMMA.16816.F32 R24, R176.reuse, R194, R24 ;  /* 0x000000c2b018723c */ /* 0x040fe20000001818 */
[----:B------:R-:W5:Y:S07]  /*15ff0*/  LDSM.16.M88.4 R192, [R145+0x2800] ;  /* 0x0028000091c0783b */ /* 0x000f6e0000000200 */
[C---:B---3--:R-:W-:Y:S08]  /*16000*/  HMMA.16816.F32 R28, R176.reuse, R184, R28 ;  /* 0x000000b8b01c723c */ /* 0x048ff0000000181c */
[----:B------:R-:W-:Y:S01]  /*16010*/  HMMA.16816.F32 R32, R176, R186, R32 ;  /* 0x000000bab020723c */ /* 0x000fe20000001820 */
[----:B------:R-:W-:Y:S06]  /*16020*/  LDSM.16.M88.4 R176, [R201+0x4000] ;  /* 0x00400000c9b0783b */ /* 0x000fec0000000200 */
[----:B------:R-:W3:Y:S01]  /*16030*/  LDSM.16.M88.4 R184, [R10+0x1800] ;  /* 0x001800000ab8783b */ /* 0x000ee20000000200 */
[C---:B--2---:R-:W-:Y:S08]  /*16040*/  HMMA.16816.F32 R12, R172.reuse, R188, R12 ;  /* 0x000000bcac0c723c */ /* 0x044ff0000000180c */
[C---:B------:R-:W-:Y:S01]  /*16050*/  HMMA.16816.F32 R16, R172.reuse, R190, R16 ;  /* 0x000000beac10723c */ /* 0x040fe20000001810 */
[----:B------:R-:W2:Y:S07]  /*16060*/  LDSM.16.M88.4 R188, [R10+0x2000] ;  /* 0x002000000abc783b */ /* 0x000eae0000000200 */
[C---:B-1----:R-:W-:Y:S08]  /*16070*/  HMMA.16816.F32 R20, R172.reuse, R180, R20 ;  /* 0x000000b4ac14723c */ /* 0x042ff00000001814 */
[C---:B------:R-:W-:Y:S01]  /*16080*/  HMMA.16816.F32 R24, R172.reuse, R182, R24 ;  /* 0x000000b6ac18723c */ /* 0x040fe20000001818 */
[----:B------:R-:W1:Y:S07]  /*16090*/  LDSM.16.M88.4 R180, [R10+0x2800] ;  /* 0x002800000ab4783b */ /* 0x000e6e0000000200 */
[C---:B-----5:R-:W-:Y:S08]  /*160a0*/  HMMA.16816.F32 R28, R172.reuse, R192, R28 ;  /* 0x000000c0ac1c723c */ /* 0x060ff0000000181c */
[----:B------:R-:W-:Y:S01]  /*160b0*/  HMMA.16816.F32 R32, R172, R194, R32 ;  /* 0x000000c2ac20723c */ /* 0x000fe20000001820 */
[----:B------:R-:W-:Y:S06]  /*160c0*/  LDSM.16.M88.4 R172, [R199+0x8000] ;  /* 0x00800000c7ac783b */ /* 0x000fec0000000200 */
[----:B------:R-:W-:Y:S01]  /*160d0*/  LDSM.16.M88.4 R192, [R146+0x3800] ;  /* 0x0038000092c0783b */ /* 0x000fe20000000200 */
[C---:B---3--:R-:W-:Y:S08]  /*160e0*/  HMMA.16816.F32 R12, R176.reuse, R184, R12 ;  /* 0x000000b8b00c723c */ /* 0x048ff0000000180c */
[C---:B------:R-:W-:Y:S01]  /*160f0*/  HMMA.16816.F32 R16, R176.reuse, R186, R16 ;  /* 0x000000bab010723c */ /* 0x040fe20000001810 */
[----:B------:R-:W3:Y:S07]  /*16100*/  LDSM.16.M88.4 R184, [R146+0x3000] ;  /* 0x0030000092b8783b */ /* 0x000eee0000000200 */
[C---:B--2---:R-:W-:Y:S08]  /*16110*/  HMMA.16816.F32 R20, R176.reuse, R188, R20 ;  /* 0x000000bcb014723c */ /* 0x044ff00000001814 */
[C---:B------:R-:W-:Y:S01]  /*16120*/  HMMA.16816.F32 R24, R176.reuse, R190, R24 ;  /* 0x000000beb018723c */ /* 0x040fe20000001818 */
[----:B------:R-:W2:Y:S07]  /*16130*/  LDSM.16.M88.4 R188, [R146+0x4000] ;  /* 0x0040000092bc783b */ /* 0x000eae0000000200 */
[C---:B-1----:R-:W-:Y:S08]  /*16140*/  HMMA.16816.F32 R28, R176.reuse, R180, R28 ;  /* 0x000000b4b01c723c */ /* 0x042ff0000000181c */
[----:B------:R-:W-:Y:S01]  /*16150*/  HMMA.16816.F32 R32, R176, R182, R32 ;  /* 0x000000b6b020723c */ /* 0x000fe20000001820 */
[----:B------:R-:W-:Y:S06]  /*16160*/  LDSM.16.M88.4 R176, [R200+0x8000] ;  /* 0x00800000c8b0783b */ /* 0x000fec0000000200 */
[----:B------:R-:W1:Y:S01]  /*16170*/  LDSM.16.M88.4 R180, [R209] ;  /* 0x00000000d1b4783b */ /* 0x000e620000000200 */
[C---:B---3--:R-:W-:Y:S08]  /*16180*/  HMMA.16816.F32 R12, R172.reuse, R184, R12 ;  /* 0x000000b8ac0c723c */ /* 0x048ff0000000180c */
[C---:B------:R-:W-:Y:S01]  /*16190*/  HMMA.16816.F32 R16, R172.reuse, R186, R16 ;  /* 0x000000baac10723c */ /* 0x040fe20000001810 */
[----:B------:R-:W3:Y:S07]  /*161a0*/  LDSM.16.M88.4 R184, [R207] ;  /* 0x00000000cfb8783b */ /* 0x000eee0000000200 */
[C---:B------:R-:W-:Y:S08]  /*161b0*/  HMMA.16816.F32 R20, R172.reuse, R192, R20 ;  /* 0x000000c0ac14723c */ /* 0x040ff00000001814 */
[C---:B------:R-:W-:Y:S01]  /*161c0*/  HMMA.16816.F32 R24, R172.reuse, R194, R24 ;  /* 0x000000c2ac18723c */ /* 0x040fe20000001818 */
[----:B------:R-:W5:Y:S07]  /*161d0*/  LDSM.16.M88.4 R192, [R208] ;  /* 0x00000000d0c0783b */ /* 0x000f6e0000000200 */
[C---:B--2---:R-:W-:Y:S08]  /*161e0*/  HMMA.16816.F32 R28, R172.reuse, R188, R28 ;  /* 0x000000bcac1c723c */ /* 0x044ff0000000181c */
[----:B------:R-:W-:Y:S01]  /*161f0*/  HMMA.16816.F32 R32, R172, R190, R32 ;  /* 0x000000beac20723c */ /* 0x000fe20000001820 */
[----:B------:R-:W-:Y:S06]  /*16200*/  LDSM.16.M88.4 R172, [R202+0x8000] ;  /* 0x00800000caac783b */ /* 0x000fec0000000200 */
[----:B------:R-:W-:Y:S01]  /*16210*/  LDSM.16.M88.4 R188, [R145+0x3800] ;  /* 0x0038000091bc783b */ /* 0x000fe20000000200 */
[C---:B-1----:R-:W-:Y:S08]  /*16220*/  HMMA.16816.F32 R12, R176.reuse, R180, R12 ;  /* 0x000000b4b00c723c */ /* 0x042ff0000000180c */
[C---:B------:R-:W-:Y:S01]  /*16230*/  HMMA.16816.F32 R16, R176.reuse, R182, R16 ;  /* 0x000000b6b010723c */ /* 0x040fe20000001810 */
[----:B------:R-:W1:Y:S07]  /*16240*/  LDSM.16.M88.4 R180, [R145+0x3000] ;  /* 0x0030000091b4783b */ /* 0x000e6e0000000200 */
[C---:B---3--:R-:W-:Y:S08]  /*16250*/  HMMA.16816.F32 R20, R176.reuse, R184, R20 ;  /* 0x000000b8b014723c */ /* 0x048ff00000001814 */
[C---:B------:R-:W-:Y:S01]  /*16260*/  HMMA.16816.F32 R24, R176.reuse, R186, R24 ;  /* 0x000000bab018723c */ /* 0x040fe20000001818 */
[----:B------:R-:W2:Y:S07]  /*16270*/  LDSM.16.M88.4 R184, [R145+0x4000] ;  /* 0x0040000091b8783b */ /* 0x000eae0000000200 */
[C---:B-----5:R-:W-:Y:S08]  /*16280*/  HMMA.16816.F32 R28, R176.reuse, R192, R28 ;  /* 0x000000c0b01c723c */ /* 0x060ff0000000181c */
[----:B------:R-:W-:Y:S01]  /*16290*/  HMMA.16816.F32 R32, R176, R194, R32 ;  /* 0x000000c2b020723c */ /* 0x000fe20000001820 */
[----:B------:R-:W-:Y:S06]  /*162a0*/  LDSM.16.M88.4 R176, [R201+0x8000] ;  /* 0x00800000c9b0783b */ /* 0x000fec0000000200 */
[----:B------:R-:W-:Y:S01]  /*162b0*/  LDSM.16.M88.4 R192, [R10+0x3800] ;  /* 0x003800000ac0783b */ /* 0x000fe20000000200 */
[C---:B-1----:R-:W-:Y:S08]  /*162c0*/  HMMA.16816.F32 R12, R172.reuse, R180, R12 ;  /* 0x000000b4ac0c723c */ /* 0x042ff0000000180c */
[C---:B------:R-:W-:Y:S01]  /*162d0*/  HMMA.16816.F32 R16, R172.reuse, R182, R16 ;  /* 0x000000b6ac10723c */ /* 0x040fe20000001810 */
[----:B------:R-:W1:Y:S07]  /*162e0*/  LDSM.16.M88.4 R180, [R10+0x3000] ;  /* 0x003000000ab4783b */ /* 0x000e6e0000000200 */
[C---:B------:R-:W-:Y:S08]  /*162f0*/  HMMA.16816.F32 R20, R172.reuse, R188, R20 ;  /* 0x000000bcac14723c */ /* 0x040ff00000001814 */
[C---:B------:R-:W-:Y:S01]  /*16300*/  HMMA.16816.F32 R24, R172.reuse, R190, R24 ;  /* 0x000000beac18723c */ /* 0x040fe20000001818 */
[----:B------:R-:W3:Y:S07]  /*16310*/  LDSM.16.M88.4 R188, [R10+0x4000] ;  /* 0x004000000abc783b */ /* 0x000eee0000000200 */
[C---:B--2---:R-:W-:Y:S08]  /*16320*/  HMMA.16816.F32 R28, R172.reuse, R184, R28 ;  /* 0x000000b8ac1c723c */ /* 0x044ff0000000181c */
        /* <DEDUP_REMOVED lines=26> */
[C---:B---3--:R-:W-:Y:S08]  /*164d0*/  HMMA.16816.F32 R20, R176.reuse, R184, R20 ;  /* 0x000000b8b014723c */ /* 0x048ff00000001814 */
[C---:B------:R-:W-:Y:S01]  /*164e0*/  HMMA.16816.F32 R24, R176.reuse, R186, R24 ;  /* 0x000000bab018723c */ /* 0x040fe20000001818 */
[----:B------:R-:W-:Y:S07]  /*164f0*/  LDSM.16.M88.4 R184, [R201+0xc000] ;  /* 0x00c00000c9b8783b */ /* 0x000fee0000000200 */
[C---:B------:R-:W-:Y:S08]  /*16500*/  HMMA.16816.F32 R28, R176.reuse, R188, R28 ;  /* 0x000000bcb01c723c */ /* 0x040ff0000000181c */
[----:B------:R-:W-:Y:S01]  /*16510*/  HMMA.16816.F32 R32, R176, R190, R32 ;  /* 0x000000beb020723c */ /* 0x000fe20000001820 */
[----:B------:R-:W3:Y:S06]  /*16520*/  LDSM.16.M88.4 R176, [R145+0x5800] ;  /* 0x0058000091b0783b */ /* 0x000eec0000000200 */
[----:B------:R-:W5:Y:S01]  /*16530*/  LDSM.16.M88.4 R188, [R10+0x4800] ;  /* 0x004800000abc783b */ /* 0x000f620000000200 */
[C---:B--2---:R-:W-:Y:S08]  /*16540*/  HMMA.16816.F32 R12, R172.reuse, R192, R12 ;  /* 0x000000c0ac0c723c */ /* 0x044ff0000000180c */
[C---:B------:R-:W-:Y:S08]  /*16550*/  HMMA.16816.F32 R16, R172.reuse, R194, R16 ;  /* 0x000000c2ac10723c */ /* 0x040ff00000001810 */
[C---:B-1----:R-:W-:Y:S08]  /*16560*/  HMMA.16816.F32 R20, R172.reuse, R180, R20 ;  /* 0x000000b4ac14723c */ /* 0x042ff00000001814 */
[C---:B------:R-:W-:Y:S08]  /*16570*/  HMMA.16816.F32 R24, R172.reuse, R182, R24 ;  /* 0x000000b6ac18723c */ /* 0x040ff00000001818 */
[C---:B---3--:R-:W-:Y:S08]  /*16580*/  HMMA.16816.F32 R28, R172.reuse, R176, R28 ;  /* 0x000000b0ac1c723c */ /* 0x048ff0000000181c */
[----:B------:R-:W-:Y:S01]  /*16590*/  HMMA.16816.F32 R32, R172, R178, R32 ;  /* 0x000000b2ac20723c */ /* 0x000fe20000001820 */
[----:B------:R-:W1:Y:S07]  /*165a0*/  LDSM.16.M88.4 R172, [R10+0x5000] ;  /* 0x005000000aac783b */ /* 0x000e6e0000000200 */
[C---:B-----5:R-:W-:Y:S08]  /*165b0*/  HMMA.16816.F32 R12, R184.reuse, R188, R12 ;  /* 0x000000bcb80c723c */ /* 0x060ff0000000180c */
        /* <DEDUP_REMOVED lines=22> */
[----:B------:R-:W-:Y:S09]  /*16720*/  FMUL.FTZ R27, R27, c[0x0][0x320] ;  /* 0x0000c8001b1b7a20 */ /* 0x000ff20000410000 */
[----:B------:R-:W1:Y:S01]  /*16730*/  MUFU.TANH R173, R17 ;  /* 0x0000001100ad7308 */ /* 0x000e620000002400 */
[----:B-----5:R-:W5:Y:S01]  /*16740*/  LDSM.16.M88.4 R12, [R10+0x5800] ;  /* 0x005800000a0c783b */ /* 0x020f620000000200 */
[----:B------:R-:W-:Y:S08]  /*16750*/  DEPBAR.LE SB0, 0x0 ;  /* 0x000080000000791a */ /* 0x000ff00000000000 */
[----:B------:R-:W1:Y:S01]  /*16760*/  MUFU.TANH R183, R18 ;  /* 0x0000001200b77308 */ /* 0x000e620000002400 */
[----:B------:R-:W-:Y:S09]  /*16770*/  BAR.SYNC.DEFER_BLOCKING 0x0 ;  /* 0x0000000000007b1d */ /* 0x000ff20000010000 */
[----:B------:R1:W1:Y:S10]  /*16780*/  MUFU.TANH R182, R19 ;  /* 0x0000001300b67308 */ /* 0x0002740000002400 */
[----:B------:R2:W2:Y:S10]  /*16790*/  MUFU.TANH R172, R20 ;  /* 0x0000001400ac7308 */ /* 0x0004b40000002400 */
[----:B------:R3:W3:Y:S01]  /*167a0*/  MUFU.TANH R179, R26 ;  /* 0x0000001a00b37308 */ /* 0x0006e20000002400 */
[C---:B-----5:R-:W-:Y:S05]  /*167b0*/  HMMA.16816.F32 R28, R184.reuse, R12, R28 ;  /* 0x0000000cb81c723c */ /* 0x060fea000000181c */
[----:B-1----:R-:W-:Y:S04]  /*167c0*/  FMUL.FTZ R19, R25, c[0x0][0x320] ;  /* 0x0000c80019137a20 */ /* 0x002fe80000410000 */
[----:B------:R1:W1:Y:S01]  /*167d0*/  MUFU.TANH R174, R27 ;  /* 0x0000001b00ae7308 */ /* 0x0002620000002400 */
[----:B------:R-:W-:Y:S03]  /*167e0*/  HMMA.16816.F32 R32, R184, R14, R32 ;  /* 0x0000000eb820723c */ /* 0x000fe60000001820 */
[----:B--2---:R-:W-:Y:S06]  /*167f0*/  FMUL.FTZ R20, R24, c[0x0][0x320] ;  /* 0x0000c80018147a20 */ /* 0x004fec0000410000 */
[----:B------:R-:W2:Y:S05]  /*16800*/  MUFU.TANH R21, R21 ;  /* 0x0000001500157308 */ /* 0x000eaa0000002400 */
[----:B------:R-:W-:Y:S05]  /*16810*/  FMUL.FTZ R18, R28, c[0x0][0x320] ;  /* 0x0000c8001c127a20 */ /* 0x000fea0000410000 */
[----:B------:R4:W2:Y:S01]  /*16820*/  MUFU.TANH R181, R22 ;  /* 0x0000001600b57308 */ /* 0x0008a20000002400 */
[----:B------:R-:W-:Y:S02]  /*16830*/  FMUL.FTZ R17, R29, c[0x0][0x320] ;  /* 0x0000c8001d117a20 */ /* 0x000fe40000410000 */
[----:B------:R-:W-:Y:S02]  /*16840*/  FMUL.FTZ R29, R30, c[0x0][0x320] ;  /* 0x0000c8001e1d7a20 */ /* 0x000fe40000410000 */
[----:B------:R-:W-:Y:S02]  /*16850*/  FMUL.FTZ R28, R31, c[0x0][0x320] ;  /* 0x0000c8001f1c7a20 */ /* 0x000fe40000410000 */
[----:B------:R-:W-:Y:S02]  /*16860*/  FMUL.FTZ R16, R32, c[0x0][0x320] ;  /* 0x0000c80020107a20 */ /* 0x000fe40000410000 */
[----:B---3--:R-:W-:Y:S01]  /*16870*/  FMUL.FTZ R26, R33, c[0x0][0x320] ;  /* 0x0000c800211a7a20 */ /* 0x008fe20000410000 */
[----:B------:R4:W3:Y:S01]  /*16880*/  MUFU.TANH R180, R23 ;  /* 0x0000001700b47308 */ /* 0x0008e20000002400 */
[----:B-1----:R-:W-:Y:S02]  /*16890*/  FMUL.FTZ R27, R34, c[0x0][0x320] ;  /* 0x0000c800221b7a20 */ /* 0x002fe40000410000 */
[----:B------:R-:W-:Y:S07]  /*168a0*/  FMUL.FTZ R30, R35, c[0x0][0x320] ;  /* 0x0000c800231e7a20 */ /* 0x000fee0000410000 */
        /* <DEDUP_REMOVED lines=14> */
[C---:B------:R-:W-:Y:S01]  /*16990*/  IMAD.WIDE.U32 R8, R0.reuse, c[0x0][0x1e0], RZ ;  /* 0x0000780000087a25 */ /* 0x040fe200078e00ff */
        /* <DEDUP_REMOVED lines=27> */
[--C-:B------:R-:W-:Y:S02]  /*16b50*/  @P1 IADD3.X R7, R0, RZ, R222.reuse, P3, P2 ;  /* 0x000000ff00071210 */ /* 0x100fe40001fe44de */
        /* <DEDUP_REMOVED lines=28> */
.L_x_1947:
[----:B--234-:R-:W-:Y:S05]  /*16d20*/  BSYNC B0 ;  /* 0x0000000000007941 */ /* 0x01cfea0003800000 */
.L_x_1946:
[----:B------:R-:W-:Y:S01]  /*16d30*/  ISETP.GE.AND P1, PT, R244, 0x1, PT ;  /* 0x00000001f400780c */ /* 0x000fe20003f26270 */
[----:B------:R-:W-:Y:S01]  /*16d40*/  IMAD.MOV.U32 R0, RZ, RZ, c[0x0][0x2c4] ;  /* 0x0000b100ff007624 */ /* 0x000fe200078e00ff */
[----:B------:R-:W2:Y:S01]  /*16d50*/  LDL R9, [R1+0x4] ;  /* 0x0000040001097983 */ /* 0x000ea20000100800 */
[----:B------:R-:W-:Y:S03]  /*16d60*/  IMAD R3, R221, -0x30, RZ ;  /* 0xffffffd0dd037824 */ /* 0x000fe600078e02ff */
[----:B------:R-:W-:Y:S01]  /*16d70*/  ISETP.NE.AND P0, PT, R0, 0x1, PT ;  /* 0x000000010000780c */ /* 0x000fe20003f05270 */
[----:B------:R-:W0:Y:S01]  /*16d80*/  LDGDEPBAR ;  /* 0x00000000000079af */ /* 0x000e220000000000 */
[----:B------:R-:W-:Y:S02]  /*16d90*/  IMAD.IADD R15, R3, 0x1, -R236 ;  /* 0x00000001030f7824 */ /* 0x000fe400078e0aec */
[----:B--2---:R-:W-:Y:S05]  /*16da0*/  IMAD R9, R9, 0x80, R240 ;  /* 0x0000008009097824 */ /* 0x004fea00078e02f0 */
[----:B------:R-:W-:Y:S05]  /*16db0*/  IADD3 R9, R237, R9, R238 ;  /* 0x00000009ed097210 */ /* 0x000fea0007ffe0ee */
[----:B------:R-:W-:Y:S05]  /*16dc0*/  @P0 IMAD.HI.U32 R0, R9, c[0x0][0x2c8], RZ ;  /* 0x0000b20009000a27 */ /* 0x000fea00078e00ff */
[----:B------:R-:W-:Y:S02]  /*16dd0*/  @P0 SHF.R.U32.HI R9, RZ, c[0x0][0x2cc], R0 ;  /* 0x0000b300ff090a19 */ /* 0x000fe40000011600 */
[----:B------:R-:W-:Y:S03]  /*16de0*/  IADD3 R0, -R236, 0x1, R3 ;  /* 0x00000001ec007810 */ /* 0x000fe60007ffe103 */
[----:B------:R-:W2:Y:S01]  /*16df0*/  SHFL.IDX PT, R8, R9, RZ, 0x1c1f ;  /* 0x001c1fff09087589 */ /* 0x000ea200000e0000 */
        /* <DEDUP_REMOVED lines=19> */
.L_x_1950:
[----:B------:R-:W-:Y:S04]  /*16f30*/  MOV R14, c[0x0][0x32c] ;  /* 0x0000cb00000e7a02 */ /* 0x000fe80000000f00 */
[----:B------:R-:W-:Y:S11]  /*16f40*/  ISETP.NE.AND P0, PT, R14, 0x1, PT ;  /* 0x000000010e00780c */ /* 0x000ff60003f05270 */
[----:B------:R-:W-:Y:S02]  /*16f50*/  @!UPT UIADD3 URZ, URZ, URZ, URZ ;  /* 0x0000003f3f3ff290 */ /* 0x000fe4000fffe03f */
[----:B------:R-:W-:Y:S05]  /*16f60*/  @P0 IMAD.HI.U32 R14, R8, c[0x0][0x330], RZ ;  /* 0x0000cc00080e0a27 */ /* 0x000fea00078e00ff */
[----:B------:R-:W-:Y:S02]  /*16f70*/  @P0 SHF.R.U32.HI R8, RZ, c[0x0][0x334], R14 ;  /* 0x0000cd00ff080a19 */ /* 0x000fe4000001160e */
.L_x_1951:
[----:B------:R-:W-:Y:S05]  /*16f80*/  BSYNC B0 ;  /* 0x0000000000007941 */ /* 0x000fea0003800000 */
.L_x_1949:
[----:B------:R-:W-:Y:S05]  /*16f90*/  IMAD R8, R8, c[0x0][0x32c], R15 ;  /* 0x0000cb0008087a24 */ /* 0x000fea00078e020f */
[----:B------:R-:W-:Y:S02]  /*16fa0*/  IMNMX R0, R0, R8, !PT ;  /* 0x0000000800007217 */ /* 0x000fe40007800200 */
[----:B------:R-:W-:Y:S04]  /*16fb0*/  IADD3 R8, R8, c[0x0][0x32c], RZ ;  /* 0x0000cb0008087a10 */ /* 0x000fe80007ffe0ff */
[----:B------:R-:W-:Y:S02]  /*16fc0*/  IMNMX R7, R7, R8, PT ;  /* 0x0000000807077217 */ /* 0x000fe40003800200 */
.L_x_1948:
[C---:B------:R-:W-:Y:S02]  /*16fd0*/  ISETP.GE.AND P0, PT, R3.reuse, 0x2, PT ;  /* 0x000000020300780c */ /* 0x040fe40003f06270 */
[----:B------:R-:W-:Y:S02]  /*16fe0*/  ISETP.GE.AND P1, PT, R3, 0x9, PT ;  /* 0x000000090300780c */ /* 0x000fe40003f26270 */
        /* <DEDUP_REMOVED lines=16> */
[C---:B------:R-:W-:Y:S02]  /*170f0*/  ISETP.GT.AND P0, PT, R0.reuse, 0x9, !P1 ;  /* 0x000000090000780c */ /* 0x040fe40004f04270 */
[----:B------:R-:W-:Y:S02]  /*17100*/  ISETP.GE.AND P2, PT, R3, 0x29, PT ;  /* 0x000000290300780c */ /* 0x000fe40003f46270 */
        /* <DEDUP_REMOVED lines=9> */
[----:B------:R-:W-:Y:S02]  /*171a0*/  FSEL R22, R172, -INF , !P0 ;  /* 0xff800000ac167808 */ /* 0x000fe40004000000 */
        /* <DEDUP_REMOVED lines=8> */
[----:B-1----:R-:W-:Y:S02]  /*17230*/  FSEL R20, R20, -INF , !P0 ;  /* 0xff80000014147808 */ /* 0x002fe40004000000 */
        /* <DEDUP_REMOVED lines=40> */
.L_x_1954:
[----:B------:R-:W-:Y:S04]  /*174c0*/  MOV R9, c[0x0][0x32c] ;  /* 0x0000cb0000097a02 */ /* 0x000fe80000000f00 */
[----:B------:R-:W-:Y:S11]  /*174d0*/  ISETP.NE.AND P0, PT, R9, 0x1, PT ;  /* 0x000000010900780c */ /* 0x000ff60003f05270 */
[----:B------:R-:W-:Y:S02]  /*174e0*/  @!UPT UIADD3 URZ, URZ, URZ, URZ ;  /* 0x0000003f3f3ff290 */ /* 0x000fe4000fffe03f */
[----:B------:R-:W-:Y:S05]  /*174f0*/  @P0 IMAD.HI.U32 R9, R0, c[0x0][0x330], RZ ;  /* 0x0000cc0000090a27 */ /* 0x000fea00078e00ff */
[----:B------:R-:W-:Y:S02]  /*17500*/  @P0 SHF.R.U32.HI R0, RZ, c[0x0][0x334], R9 ;  /* 0x0000cd00ff000a19 */ /* 0x000fe40000011609 */
.L_x_1955:
[----:B------:R-:W-:Y:S05]  /*17510*/  BSYNC B0 ;  /* 0x0000000000007941 */ /* 0x000fea0003800000 */
.L_x_1953:
[----:B------:R-:W-:Y:S05]  /*17520*/  IMAD R0, R0, c[0x0][0x32c], R15 ;  /* 0x0000cb0000007a24 */ /* 0x000fea00078e020f */
[----:B------:R-:W-:Y:S02]  /*17530*/  IMNMX R3, R3, R0, !PT ;  /* 0x0000000003037217 */ /* 0x000fe40007800200 */
[----:B------:R-:W-:Y:S04]  /*17540*/  IADD3 R0, R0, c[0x0][0x32c], RZ ;  /* 0x0000cb0000007a10 */ /* 0x000fe80007ffe0ff */
[----:B------:R-:W-:Y:S02]  /*17550*/  IMNMX R7, R7, R0, PT ;  /* 0x0000000007077217 */ /* 0x000fe40003800200 */
.L_x_1952:
        /* <DEDUP_REMOVED lines=22> */
[----:B------:R-:W-:Y:S01]  /*176c0*/  ISETP.GT.AND P0, PT, R3, RZ, !P1 ;  /* 0x000000ff0300720c */ /* 0x000fe20004f04270 */
[----:B------:R-:W1:Y:S01]  /*176d0*/  MUFU.EX2 R0, R0 ;  /* 0x0000000000007308 */ /* 0x000e620000000800 */
[----:B------:R-:W-:Y:S01]  /*176e0*/  LOP3.LUT P1, RZ, R215, 0x8, RZ, 0xc0, !PT ;  /* 0x00000008d7ff7812 */ /* 0x000fe2000782c0ff */
[--C-:B------:R-:W-:Y:S01]  /*176f0*/  FFMA.FTZ R13, R8, c[0x0][0x2d0], -R2.reuse ;  /* 0x0000b400080d7a23 */ /* 0x100fe20000010802 */
[----:B------:R-:W-:Y:S01]  /*17700*/  ISETP.LT.OR P0, PT, R7, 0x1, P0 ;  /* 0x000000010700780c */ /* 0x000fe20000701670 */
[--C-:B------:R-:W-:Y:S02]  /*17710*/  FFMA.FTZ R190, R14, c[0x0][0x2d0], -R2.reuse ;  /* 0x0000b4000ebe7a23 */ /* 0x100fe40000010802 */
[--C-:B------:R-:W-:Y:S01]  /*17720*/  FFMA.FTZ R25, R25, c[0x0][0x2d0], -R2.reuse ;  /* 0x0000b40019197a23 */ /* 0x100fe20000010802 */
[----:B------:R-:W-:Y:S01]  /*17730*/  FSEL R8, R189, -INF , !P0 ;  /* 0xff800000bd087808 */ /* 0x000fe20004000000 */
[--C-:B------:R-:W-:Y:S01]  /*17740*/  FFMA.FTZ R186, R21, c[0x0][0x2d0], -R2.reuse ;  /* 0x0000b40015ba7a23 */ /* 0x100fe20000010802 */
[----:B------:R-:W-:Y:S01]  /*17750*/  LOP3.LUT P0, RZ, R215, 0x10, RZ, 0xc0, !PT ;  /* 0x00000010d7ff7812 */ /* 0x000fe2000780c0ff */
[----:B------:R-:W2:Y:S01]  /*17760*/  MUFU.EX2 R172, R13 ;  /* 0x0000000d00ac7308 */ /* 0x000ea20000000800 */
[--C-:B------:R-:W-:Y:S02]  /*17770*/  FFMA.FTZ R184, R19, c[0x0][0x2d0], -R2.reuse ;  /* 0x0000b40013b87a23 */ /* 0x100fe40000010802 */
[----:B------:R-:W-:Y:S01]  /*17780*/  ISETP.GT.AND P0, PT, R3, 0x1, !P0 ;  /* 0x000000010300780c */ /* 0x000fe20004704270 */
[--C-:B------:R-:W-:Y:S02]  /*17790*/  FFMA.FTZ R193, R18, c[0x0][0x2d0], -R2.reuse ;  /* 0x0000b40012c17a23 */ /* 0x100fe40000010802 */
[--C-:B------:R-:W-:Y:S01]  /*177a0*/  FFMA.FTZ R192, R17, c[0x0][0x2d0], -R2.reuse ;  /* 0x0000b40011c07a23 */ /* 0x100fe20000010802 */
[----:B------:R-:W-:Y:S01]  /*177b0*/  ISETP.LT.OR P0, PT, R7, 0x2, P0 ;  /* 0x000000020700780c */ /* 0x000fe20000701670 */
[--C-:B------:R-:W-:Y:S02]  /*177c0*/  FFMA.FTZ R191, R16, c[0x0][0x2d0], -R2.reuse ;  /* 0x0000b40010bf7a23 */ /* 0x100fe40000010802 */
[----:B------:R-:W3:Y:S01]  /*177d0*/  MUFU.EX2 R25, R25 ;  /* 0x0000001900197308 */ /* 0x000ee20000000800 */
[----:B------:R-:W-:Y:S01]  /*177e0*/  FSEL R12, R188, -INF , !P0 ;  /* 0xff800000bc0c7808 */ /* 0x000fe20004000000 */
[--C-:B------:R-:W-:Y:S01]  /*177f0*/  FFMA.FTZ R187, R22, c[0x0][0x2d0], -R2.reuse ;  /* 0x0000b40016bb7a23 */ /* 0x100fe20000010802 */
[----:B------:R-:W-:Y:S01]  /*17800*/  ISETP.GT.AND P0, PT, R3, 0x8, !P1 ;  /* 0x000000080300780c */ /* 0x000fe20004f04270 */
[--C-:B------:R-:W-:Y:S01]  /*17810*/  FFMA.FTZ R185, R20, c[0x0][0x2d0], -R2.reuse ;  /* 0x0000b40014b97a23 */ /* 0x100fe20000010802 */
[----:B------:R-:W-:Y:S01]  /*17820*/  LOP3.LUT P1, RZ, R215, 0x20, RZ, 0xc0, !PT ;  /* 0x00000020d7ff7812 */ /* 0x000fe2000782c0ff */
[--C-:B------:R-:W-:Y:S01]  /*17830*/  FFMA.FTZ R24, R24, c[0x0][0x2d0], -R2.reuse ;  /* 0x0000b40018187a23 */ /* 0x100fe20000010802 */
[----:B------:R-:W-:Y:S01]  /*17840*/  ISETP.LT.OR P0, PT, R7, 0x9, P0 ;  /* 0x000000090700780c */ /* 0x000fe20000701670 */
[----:B------:R-:W-:Y:S02]  /*17850*/  FFMA.FTZ R23, R23, c[0x0][0x2d0], -R2 ;  /* 0x0000b40017177a23 */ /* 0x000fe40000010802 */
[C---:B-1----:R-:W-:Y:S01]  /*17860*/  FMUL.FTZ R16, R0.reuse, R164 ;  /* 0x000000a400107220 */ /* 0x042fe20000410000 */
[----:B------:R-:W-:Y:S01]  /*17870*/  FSEL R14, R183, -INF , !P0 ;  /* 0xff800000b70e7808 */ /* 0x000fe20004000000 */
[----:B------:R-:W-:Y:S01]  /*17880*/  MUFU.EX2 R24, R24 ;  /* 0x0000001800187308 */ /* 0x000fe20000000800 */
[----:B------:R-:W-:Y:S01]  /*17890*/  LOP3.LUT P0, RZ, R215, 0x4, RZ, 0xc0, !PT ;  /* 0x00000004d7ff7812 */ /* 0x000fe2000780c0ff */
[C---:B--2---:R-:W-:Y:S02]  /*178a0*/  FFMA.FTZ R2, R0.reuse, R229, R172 ;  /* 0x000000e500027223 */ /* 0x044fe400000100ac */
[C---:B------:R-:W-:Y:S01]  /*178b0*/  FMUL.FTZ R17, R0.reuse, R165 ;  /* 0x000000a500117220 */ /* 0x040fe20000410000 */
[----:B------:R-:W-:Y:S01]  /*178c0*/  ISETP.GT.AND P0, PT, R3, 0x9, !P0 ;  /* 0x000000090300780c */ /* 0x000fe20004704270 */
[C---:B------:R-:W-:Y:S02]  /*178d0*/  FMUL.FTZ R32, R0.reuse, R148 ;  /* 0x0000009400207220 */ /* 0x040fe40000410000 */
[C---:B------:R-:W-:Y:S01]  /*178e0*/  FMUL.FTZ R33, R0.reuse, R149 ;  /* 0x0000009500217220 */ /* 0x040fe20000410000 */
[----:B------:R-:W-:Y:S01]  /*178f0*/  ISETP.LT.OR P0, PT, R7, 0xa, P0 ;  /* 0x0000000a0700780c */ /* 0x000fe20000701670 */
[----:B------:R-:W1:Y:S01]  /*17900*/  MUFU.EX2 R23, R23 ;  /* 0x0000001700177308 */ /* 0x000e620000000800 */
[----:B------:R-:W-:Y:S01]  /*17910*/  FMUL.FTZ R20, R0, R160 ;  /* 0x000000a000147220 */ /* 0x000fe20000410000 */
[C---:B---3--:R-:W-:Y:S01]  /*17920*/  F2FP.PACK_AB R172, R25.reuse, R172 ;  /* 0x000000ac19ac723e */ /* 0x048fe200000000ff */
[----:B------:R-:W-:Y:S01]  /*17930*/  FADD.FTZ R13, R25, R2 ;  /* 0x00000002190d7221 */ /* 0x000fe20000010000 */
[----:B------:R-:W-:Y:S01]  /*17940*/  FSEL R175, R182, -INF , !P0 ;  /* 0xff800000b6af7808 */ /* 0x000fe20004000000 */
[C---:B------:R-:W-:Y:S01]  /*17950*/  FMUL.FTZ R21, R0.reuse, R161 ;  /* 0x000000a100157220 */ /* 0x040fe20000410000 */
[----:B------:R-:W-:Y:S01]  /*17960*/  LOP3.LUT P0, RZ, R215, 0x2, RZ, 0xc0, !PT ;  /* 0x00000002d7ff7812 */ /* 0x000fe2000780c0ff */
[----:B------:R-:W-:Y:S01]  /*17970*/  FMUL.FTZ R25, R0, R157 ;  /* 0x0000009d00197220 */ /* 0x000fe20000410000 */
[----:B------:R-:W-:Y:S01]  /*17980*/  FMNMX.FTZ R2, R8, R4, !PT ;  /* 0x0000000408027209 */ /* 0x000fe20007810000 */
[C---:B------:R-:W-:Y:S01]  /*17990*/  FMUL.FTZ R36, R0.reuse, R36 ;  /* 0x0000002400247220 */ /* 0x040fe20000410000 */
[----:B------:R-:W-:Y:S01]  /*179a0*/  ISETP.GT.AND P0, PT, R3, 0x10, !P0 ;  /* 0x000000100300780c */ /* 0x000fe20004704270 */
[----:B------:R-:W-:Y:S01]  /*179b0*/  FMUL.FTZ R37, R0, R37 ;  /* 0x0000002500257220 */ /* 0x000fe20000410000 */
[----:B------:R-:W-:Y:S01]  /*179c0*/  FMNMX.FTZ R2, R12, R2, !PT ;  /* 0x000000020c027209 */ /* 0x000fe20007810000 */
[C---:B------:R-:W-:Y:S01]  /*179d0*/  FMUL.FTZ R40, R0.reuse, R40 ;  /* 0x0000002800287220 */ /* 0x040fe20000410000 */
[----:B------:R-:W-:Y:S01]  /*179e0*/  ISETP.LT.OR P0, PT, R7, 0x11, P0 ;  /* 0x000000110700780c */ /* 0x000fe20000701670 */
[----:B------:R-:W-:Y:S01]  /*179f0*/  FMUL.FTZ R41, R0, R41 ;  /* 0x0000002900297220 */ /* 0x000fe20000410000 */
[----:B------:R-:W-:Y:S01]  /*17a00*/  FMNMX.FTZ R2, R14, R2, !PT ;  /* 0x000000020e027209 */ /* 0x000fe20007810000 */
[C---:B------:R-:W-:Y:S01]  /*17a10*/  FMUL.FTZ R44, R0.reuse, R44 ;  /* 0x0000002c002c7220 */ /* 0x040fe20000410000 */
[----:B------:R-:W-:Y:S01]  /*17a20*/  FSEL R181, R181, -INF , !P0 ;  /* 0xff800000b5b57808 */ /* 0x000fe20004000000 */
[C---:B------:R-:W-:Y:S01]  /*17a30*/  FMUL.FTZ R45, R0.reuse, R45 ;  /* 0x0000002d002d7220 */ /* 0x040fe20000410000 */
[----:B------:R-:W-:Y:S01]  /*17a40*/  LOP3.LUT P0, RZ, R215, 0x1, RZ, 0xc0, !PT ;  /* 0x00000001d7ff7812 */ /* 0x000fe2000780c0ff */
[C---:B------:R-:W-:Y:S01]  /*17a50*/  FMUL.FTZ R48, R0.reuse, R48 ;  /* 0x0000003000307220 */ /* 0x040fe20000410000 */
[----:B------:R-:W-:Y:S01]  /*17a60*/  FMNMX.FTZ R2, R175, R2, !PT ;  /* 0x00000002af027209 */ /* 0x000fe20007810000 */
[C---:B------:R-:W-:Y:S01]  /*17a70*/  FMUL.FTZ R49, R0.reuse, R49 ;  /* 0x0000003100317220 */ /* 0x040fe20000410000 */
[----:B------:R-:W-:Y:S01]  /*17a80*/  ISETP.GT.AND P0, PT, R3, 0x11, !P0 ;  /* 0x000000110300780c */ /* 0x000fe20004704270 */
[C---:B------:R-:W-:Y:S01]  /*17a90*/  FMUL.FTZ R52, R0.reuse, R52 ;  /* 0x0000003400347220 */ /* 0x040fe20000410000 */
[----:B------:R-:W-:Y:S01]  /*17aa0*/  FMNMX.FTZ R2, R181, R2, !PT ;  /* 0x00000002b5027209 */ /* 0x000fe20007810000 */
[C---:B------:R-:W-:Y:S01]  /*17ab0*/  FMUL.FTZ R53, R0.reuse, R53 ;  /* 0x0000003500357220 */ /* 0x040fe20000410000 */
[----:B------:R-:W-:Y:S01]  /*17ac0*/  ISETP.LT.OR P0, PT, R7, 0x12, P0 ;  /* 0x000000120700780c */ /* 0x000fe20000701670 */
[C---:B------:R-:W-:Y:S01]  /*17ad0*/  FMUL.FTZ R56, R0.reuse, R56 ;  /* 0x0000003800387220 */ /* 0x040fe20000410000 */
[----:B------:R-:W-:Y:S01]  /*17ae0*/  MUFU.EX2 R185, R185 ;  /* 0x000000b900b97308 */ /* 0x000fe20000000800 */
[----:B------:R-:W-:Y:S01]  /*17af0*/  FMUL.FTZ R57, R0, R57 ;  /* 0x0000003900397220 */ /* 0x000fe20000410000 */
[----:B------:R-:W-:Y:S01]  /*17b00*/  FSEL R180, R180, -INF , !P0 ;  /* 0xff800000b4b47808 */ /* 0x000fe20004000000 */
[C---:B------:R-:W-:Y:S01]  /*17b10*/  FMUL.FTZ R60, R0.reuse, R60 ;  /* 0x0000003c003c7220 */ /* 0x040fe20000410000 */
[----:B------:R-:W-:Y:S01]  /*17b20*/  ISETP.GT.AND P0, PT, R3, 0x18, !P6 ;  /* 0x000000180300780c */ /* 0x000fe20007704270 */
[----:B------:R-:W-:Y:S01]  /*17b30*/  FMUL.FTZ R61, R0, R61 ;  /* 0x0000003d003d7220 */ /* 0x000fe20000410000 */
[----:B------:R-:W-:Y:S01]  /*17b40*/  FMNMX.FTZ R2, R180, R2, !PT ;  /* 0x00000002b4027209 */ /* 0x000fe20007810000 */
[C---:B------:R-:W-:Y:S01]  /*17b50*/  FMUL.FTZ R64, R0.reuse, R64 ;  /* 0x0000004000407220 */ /* 0x040fe20000410000 */
[----:B------:R-:W-:Y:S01]  /*17b60*/  ISETP.LT.OR P0, PT, R7, 0x19, P0 ;  /* 0x000000190700780c */ /* 0x000fe20000701670 */
[C---:B------:R-:W-:Y:S01]  /*17b70*/  FMUL.FTZ R65, R0.reuse, R65 ;  /* 0x0000004100417220 */ /* 0x040fe20000410000 */
[----:B------:R-:W-:Y:S01]  /*17b80*/  MUFU.EX2 R184, R184 ;  /* 0x000000b800b87308 */ /* 0x000fe20000000800 */
[C---:B------:R-:W-:Y:S01]  /*17b90*/  FMUL.FTZ R68, R0.reuse, R68 ;  /* 0x0000004400447220 */ /* 0x040fe20000410000 */
[----:B------:R-:W-:Y:S01]  /*17ba0*/  FSEL R179, R179, -INF , !P0 ;  /* 0xff800000b3b37808 */ /* 0x000fe20004000000 */
[C---:B------:R-:W-:Y:S01]  /*17bb0*/  FMUL.FTZ R69, R0.reuse, R69 ;  /* 0x0000004500457220 */ /* 0x040fe20000410000 */
[----:B------:R-:W-:Y:S01]  /*17bc0*/  ISETP.GT.AND P0, PT, R3, 0x19, !P5 ;  /* 0x000000190300780c */ /* 0x000fe20006f04270 */
[C---:B------:R-:W-:Y:S01]  /*17bd0*/  FMUL.FTZ R72, R0.reuse, R72 ;  /* 0x0000004800487220 */ /* 0x040fe20000410000 */
[----:B------:R-:W-:Y:S01]  /*17be0*/  FMNMX.FTZ R2, R179, R2, !PT ;  /* 0x00000002b3027209 */ /* 0x000fe20007810000 */
[C---:B------:R-:W-:Y:S01]  /*17bf0*/  FMUL.FTZ R73, R0.reuse, R73 ;  /* 0x0000004900497220 */ /* 0x040fe20000410000 */
[----:B------:R-:W-:Y:S01]  /*17c00*/  ISETP.LT.OR P0, PT, R7, 0x1a, P0 ;  /* 0x0000001a0700780c */ /* 0x000fe20000701670 */
[C---:B------:R-:W-:Y:S02]  /*17c10*/  FMUL.FTZ R76, R0.reuse, R76 ;  /* 0x0000004c004c7220 */ /* 0x040fe40000410000 */
        /* <DEDUP_REMOVED lines=9> */
[----:B-1----:R-:W-:Y:S01]  /*17cb0*/  F2FP.PACK_AB R174, R23, R24 ;  /* 0x0000001817ae723e */ /* 0x002fe200000000ff */
        /* <DEDUP_REMOVED lines=17> */
[C---:B------:R-:W-:Y:S02]  /*17dd0*/  FMUL.FTZ R101, R0.reuse, R101 ;  /* 0x0000006500657220 */ /* 0x040fe40000410000 */
[C---:B------:R-:W-:Y:S01]  /*17de0*/  FMUL.FTZ R104, R0.reuse, R104 ;  /* 0x0000006800687220 */ /* 0x040fe20000410000 */
        /* <DEDUP_REMOVED lines=8> */
[----:B------:R-:W-:Y:S01]  /*17e70*/  FMUL.FTZ R113, R0, R113 ;  /* 0x0000007100717220 */ /* 0x000fe20000410000 */
[----:B------:R-:W-:Y:S01]  /*17e80*/  FSEL R7, R30, -INF , !P0 ;  /* 0xff8000001e077808 */ /* 0x000fe20004000000 */
        /* <DEDUP_REMOVED lines=14> */
[----:B-1----:R-:W-:Y:S05]  /*17f70*/  FMNMX.FTZ R2, R2, R3, !PT ;  /* 0x0000000302027209 */ /* 0x002fea0007810000 */
[----:B------:R-:W1:Y:S02]  /*17f80*/  SHFL.BFLY PT, R3, R2, 0x1, 0x1f ;  /* 0x0c201f0002037f89 */ /* 0x000e6400000e0000 */
[----:B-1----:R-:W-:Y:S01]  /*17f90*/  FMNMX.FTZ R3, R2, R3, !PT ;  /* 0x0000000302037209 */ /* 0x002fe20007810000 */
[----:B------:R-:W-:Y:S02]  /*17fa0*/  FADD.FTZ R2, R24, R13 ;  /* 0x0000000d18027221 */ /* 0x000fe40000010000 */
[C---:B------:R-:W-:Y:S01]  /*17fb0*/  FMUL.FTZ R13, R0.reuse, R169 ;  /* 0x000000a9000d7220 */ /* 0x040fe20000410000 */
[----:B------:R-:W-:Y:S01]  /*17fc0*/  FSETP.NEU.FTZ.AND P0, PT, R3, -INF , PT ;  /* 0xff8000000300780b */ /* 0x000fe20003f1d000 */
[----:B------:R-:W-:Y:S02]  /*17fd0*/  FADD.FTZ R183, R23, R2 ;  /* 0x0000000217b77221 */ /* 0x000fe40000010000 */
[----:B------:R-:W-:Y:S01]  /*17fe0*/  FMUL.FTZ R24, R0, R156 ;  /* 0x0000009c00187220 */ /* 0x000fe20000410000 */
[C---:B------:R-:W-:Y:S01]  /*17ff0*/  FSEL R2, R3.reuse, RZ, P0 ;  /* 0x000000ff03027208 */ /* 0x040fe20000000000 */
[----:B------:R-:W-:Y:S04]  /*18000*/  MUFU.EX2 R156, R186 ;  /* 0x000000ba009c7308 */ /* 0x000fe80000000800 */
[----:B------:R-:W-:Y:S02]  /*18010*/  FADD.FTZ R2, -R2, R4 ;  /* 0x0000000402027221 */ /* 0x000fe40000010100 */
[----:B------:R-:W-:Y:S02]  /*18020*/  FMUL.FTZ R4, R3, c[0x0][0x2d0] ;  /* 0x0000b40003047a20 */ /* 0x000fe40000410000 */
[----:B------:R-:W-:Y:S02]  /*18030*/  FMUL.FTZ R2, R2, c[0x0][0x2d0] ;  /* 0x0000b40002027a20 */ /* 0x000fe40000410000 */
[----:B------:R-:W-:Y:S01]  /*18040*/  MUFU.EX2 R186, R190 ;  /* 0x000000be00ba7308 */ /* 0x000fe20000000800 */
[----:B------:R-:W-:Y:S02]  /*18050*/  FSEL R4, R4, RZ, P0 ;  /* 0x000000ff04047208 */ /* 0x000fe40000000000 */
[----:B------:R-:W-:Y:S03]  /*18060*/  ISETP.GT.AND P0, PT, R221, R235, PT ;  /* 0x000000ebdd00720c */ /* 0x000fe60003f04270 */
[--C-:B------:R-:W-:Y:S02]  /*18070*/  FFMA.FTZ R173, R8, c[0x0][0x2d0], -R4.reuse ;  /* 0x0000b40008ad7a23 */ /* 0x100fe40000010804 */
[--C-:B------:R-:W-:Y:S02]  /*18080*/  FFMA.FTZ R8, R12, c[0x0][0x2d0], -R4.reuse ;  /* 0x0000b4000c087a23 */ /* 0x100fe40000010804 */
[----:B------:R-:W1:Y:S01]  /*18090*/  MUFU.EX2 R2, R2 ;  /* 0x0000000200027308 */ /* 0x000e620000000800 */
[----:B------:R-:W-:Y:S02]  /*180a0*/  FMUL.FTZ R12, R0, R168 ;  /* 0x000000a8000c7220 */ /* 0x000fe40000410000 */
[--C-:B------:R-:W-:Y:S07]  /*180b0*/  FFMA.FTZ R0, R14, c[0x0][0x2d0], -R4.reuse ;  /* 0x0000b4000e007a23 */ /* 0x100fee0000010804 */
        /* <DEDUP_REMOVED lines=153> */
[--C-:B-1----:R-:W-:Y:S04]  /*18a50*/  FFMA.FTZ R0, R178, c[0x0][0x2d0], -R4.reuse ;  /* 0x0000b400b2007a23 */ /* 0x102fe80000010804 */
[----:B------:R-:W1:Y:S01]  /*18a60*/  MUFU.EX2 R178, R0 ;  /* 0x0000000000b27308 */ /* 0x000e620000000800 */
[C---:B--2---:R-:W-:Y:S03]  /*18a70*/  HMMA.16816.F32 R20, R148.reuse, R152, R20 ;  /* 0x000000989414723c */ /* 0x044fe60000001814 */
[----:B-1----:R-:W-:Y:S01]  /*18a80*/  F2FP.PACK_AB R173, R178, R177 ;  /* 0x000000b1b2ad723e */ /* 0x002fe200000000ff */
[--C-:B------:R-:W-:Y:S04]  /*18a90*/  FFMA.FTZ R0, R182, c[0x0][0x2d0], -R4.reuse ;  /* 0x0000b400b6007a23 */ /* 0x100fe80000010804 */
[C---:B------:R-:W-:Y:S01]  /*18aa0*/  HMMA.16816.F32 R24, R148.reuse, R154, R24 ;  /* 0x0000009a9418723c */ /* 0x040fe20000001818 */
[----:B------:R-:W1:Y:S03]  /*18ab0*/  LDSM.16.MT88.4 R152, [R198+0x800] ;  /* 0x00080000c698783b */ /* 0x000e660000004200 */
[----:B------:R-:W-:Y:S02]  /*18ac0*/  FFMA.FTZ R4, R7, c[0x0][0x2d0], -R4 ;  /* 0x0000b40007047a23 */ /* 0x000fe40000010804 */
[----:B------:R2:W-:Y:S10]  /*18ad0*/  MUFU.EX2 R7, R0 ;  /* 0x0000000000077308 */ /* 0x0005f40000000800 */
[----:B------:R-:W3:Y:S01]  /*18ae0*/  MUFU.EX2 R176, R4 ;  /* 0x0000000400b07308 */ /* 0x000ee20000000800 */
[----:B--2---:R-:W-:Y:S01]  /*18af0*/  FADD.FTZ R0, R185, R161 ;  /* 0x000000a1b9007221 */ /* 0x004fe20000010000 */
[----:B---3--:R-:W-:Y:S01]  /*18b00*/  F2FP.PACK_AB R175, R176, R7 ;  /* 0x00000007b0af723e */ /* 0x008fe200000000ff */
[C---:B-1----:R-:W-:Y:S03]  /*18b10*/  HMMA.16816.F32 R28, R148.reuse, R152, R28 ;  /* 0x00000098941c723c */ /* 0x042fe6000000181c */
[----:B------:R-:W-:Y:S02]  /*18b20*/  FADD.FTZ R4, R184, R0 ;  /* 0x00000000b8047221 */ /* 0x000fe40000010000 */
[----:B------:R-:W-:Y:S01]  /*18b30*/  FADD.FTZ R0, R8, R2 ;  /* 0x0000000208007221 */ /* 0x000fe20000010000 */
[-C--:B------:R-:W-:Y:S01]  /*18b40*/  MOV R8, R3.reuse ;  /* 0x0000000300087202 */ /* 0x080fe20000000f00 */
[----:B------:R-:W-:Y:S01]  /*18b50*/  FADD.FTZ R2, R180, R4 ;  /* 0x00000004b4027221 */ /* 0x000fe20000010000 */
[C---:B------:R-:W-:Y:S01]  /*18b60*/  HMMA.16816.F32 R32, R148.reuse, R154, R32 ;  /* 0x0000009a9420723c */ /* 0x040fe20000001820 */
[----:B------:R-:W1:Y:S03]  /*18b70*/  LDSM.16.MT88.4 R152, [R197+0x800] ;  /* 0x00080000c598783b */ /* 0x000e660000004200 */
        /* <DEDUP_REMOVED lines=97> */
.L_x_1945:
[----:B------:R-:W-:Y:S07]  /*19190*/  @!UPT UIADD3 URZ, URZ, URZ, URZ ;  /* 0x0000003f3f3ff290 */ /* 0x000fee000fffe03f */
[----:B------:R-:W-:Y:S02]  /*191a0*/  MOV R7, 0x1f ;  /* 0x0000001f00077802 */ /* 0x000fe40000000f00 */
[----:B------:R-:W-:Y:S01]  /*191b0*/  MOV R5, 0xffffffff ;  /* 0xffffffff00057802 */ /* 0x000fe20000000f00 */
[----:B------:R-:W-:Y:S06]  /*191c0*/  BRA.DIV ~URZ, `(.L_x_1957) ;  /* 0x000066c27f007947 */ /* 0x000fec000b800000 */
[----:B------:R1:W2:Y:S02]  /*191d0*/  SHFL.BFLY PT, R0, R229, 0x2, 0x1f ;  /* 0x0c401f00e5007f89 */ /* 0x0002a400000e0000 */
.L_x_2030:
[----:B--2---:R-:W-:Y:S01]  /*191e0*/  FADD.FTZ R0, R0, R229 ;  /* 0x000000e500007221 */ /* 0x004fe20000010000 */
[----:B------:R-:W-:Y:S05]  /*191f0*/  BRA.DIV ~URZ, `(.L_x_1958) ;  /* 0x000066f27f007947 */ /* 0x000fea000b800000 */
[----:B------:R-:W2:Y:S02]  /*19200*/  SHFL.BFLY PT, R2, R230, 0x2, 0x1f ;  /* 0x0c401f00e6027f89 */ /* 0x000ea400000e0000 */
[----:B--2---:R-:W-:-:S02]  /*19210*/  FADD.FTZ R230, R2, R230 ;  /* 0x000000e602e67221 */ /* 0x004fc40000010000 */
[----:B------:R-:W2:Y:S04]  /*19220*/  SHFL.BFLY PT, R2, R0, 0x1, 0x1f ;  /* 0x0c201f0000027f89 */ /* 0x000ea800000e0000 */
[----:B------:R3:W4:Y:S01]  /*19230*/  SHFL.BFLY PT, R3, R230, 0x1, 0x1f ;  /* 0x0c201f00e6037f89 */ /* 0x00072200000e0000 */
[----:B--2---:R-:W-:-:S05]  /*19240*/  FADD.FTZ R0, R0, R2 ;  /* 0x0000000200007221 */ /* 0x004fca0000010000 */
.L_x_2031:
[----:B------:R-:W-:Y:S01]  /*19250*/  FSETP.NE.FTZ.AND P0, PT, R0, RZ, PT ;  /* 0x000000ff0000720b */ /* 0x000fe20003f15000 */
[----:B----4-:R-:W-:Y:S01]  /*19260*/  FADD.FTZ R3, R3, R230 ;  /* 0x000000e603037221 */ /* 0x010fe20000010000 */
[----:B------:R-:W-:Y:S02]  /*19270*/  MOV R2, RZ ;  /* 0x000000ff00027202 */ /* 0x000fe40000000f00 */
[----:B------:R-:W-:Y:S02]  /*19280*/  MOV R17, 0xff800000 ;  /* 0xff80000000117802 */ /* 0x000fe40000000f00 */
[----:B------:R-:W-:-:S07]  /*19290*/  MOV R19, 0xff800000 ;  /* 0xff80000000137802 */ /* 0x000fce0000000f00 */
[----:B------:R-:W2:Y:S08]  /*192a0*/  @P0 MUFU.LG2 R4, R0 ;  /* 0x0000000000040308 */ /* 0x000eb00000000c00 */
[----:B------:R4:W5:Y:S01]  /*192b0*/  @P0 MUFU.RCP R2, R0 ;  /* 0x0000000000020308 */ /* 0x0009620000001000 */
[----:B--2---:R-:W-:Y:S01]  /*192c0*/  @P0 FMUL.FTZ R4, R4, 0.69314718246459960938 ;  /* 0x3f31721804040820 */ /* 0x004fe20000410000 */
[----:B----4-:R-:W-:Y:S01]  /*192d0*/  @P0 MOV R0, 0x3f317218 ;  /* 0x3f31721800000802 */ /* 0x010fe20000000f00 */
[----:B-----5:R-:W-:-:S02]  /*192e0*/  FMUL.FTZ R168, R2, R168 ;  /* 0x000000a802a87220 */ /* 0x020fc40000410000 */
[----:B------:R-:W-:Y:S02]  /*192f0*/  FMUL.FTZ R169, R2, R169 ;  /* 0x000000a902a97220 */ /* 0x000fe40000410000 */
[----:B------:R-:W-:Y:S02]  /*19300*/  @P0 FMUL.FTZ R0, R0, c[0x0][0x2d0] ;  /* 0x0000b40000000a20 */ /* 0x000fe40000410000 */
[----:B------:R-:W-:Y:S02]  /*19310*/  FMUL.FTZ R164, R2, R164 ;  /* 0x000000a402a47220 */ /* 0x000fe40000410000 */
[----:B------:R-:W-:Y:S01]  /*19320*/  @P0 FFMA.FTZ R17, R0, R9, R4 ;  /* 0x0000000900110223 */ /* 0x000fe20000010004 */
[----:B------:R-:W-:Y:S01]  /*19330*/  FSETP.NE.FTZ.AND P0, PT, R3, RZ, PT ;  /* 0x000000ff0300720b */ /* 0x000fe20003f15000 */
[C---:B------:R-:W-:Y:S01]  /*19340*/  FMUL.FTZ R165, R2.reuse, R165 ;  /* 0x000000a502a57220 */ /* 0x040fe20000410000 */
[----:B------:R-:W-:Y:S01]  /*19350*/  MOV R0, RZ ;  /* 0x000000ff00007202 */ /* 0x000fe20000000f00 */
[----:B------:R-:W-:-:S02]  /*19360*/  FMUL.FTZ R160, R2, R160 ;  /* 0x000000a002a07220 */ /* 0x000fc40000410000 */
[C---:B------:R-:W-:Y:S02]  /*19370*/  FMUL.FTZ R161, R2.reuse, R161 ;  /* 0x000000a102a17220 */ /* 0x040fe40000410000 */
[C---:B------:R-:W-:Y:S02]  /*19380*/  FMUL.FTZ R156, R2.reuse, R156 ;  /* 0x0000009c029c7220 */ /* 0x040fe40000410000 */
[C---:B------:R-:W-:Y:S02]  /*19390*/  FMUL.FTZ R157, R2.reuse, R157 ;  /* 0x0000009d029d7220 */ /* 0x040fe40000410000 */
[C---:B------:R-:W-:Y:S02]  /*193a0*/  FMUL.FTZ R152, R2.reuse, R152 ;  /* 0x0000009802987220 */ /* 0x040fe40000410000 */
[----:B------:R-:W2:Y:S01]  /*193b0*/  @P0 MUFU.LG2 R4, R3 ;  /* 0x0000000300040308 */ /* 0x000ea20000000c00 */
[----:B------:R-:W-:Y:S01]  /*193c0*/  @P0 MOV R5, 0x3f317218 ;  /* 0x3f31721800050802 */ /* 0x000fe20000000f00 */
[----:B------:R-:W-:-:S02]  /*193d0*/  FMUL.FTZ R153, R2, R153 ;  /* 0x0000009902997220 */ /* 0x000fc40000410000 */
[C---:B------:R-:W-:Y:S02]  /*193e0*/  FMUL.FTZ R148, R2.reuse, R148 ;  /* 0x0000009402947220 */ /* 0x040fe40000410000 */
[C---:B------:R-:W-:Y:S02]  /*193f0*/  FMUL.FTZ R149, R2.reuse, R149 ;  /* 0x0000009502957220 */ /* 0x040fe40000410000 */
[----:B------:R2:W4:Y:S01]  /*19400*/  @P0 MUFU.RCP R0, R3 ;  /* 0x0000000300000308 */ /* 0x0005220000001000 */
        /* <DEDUP_REMOVED lines=8> */
[----:B--2---:R-:W-:Y:S02]  /*19490*/  @P0 FMUL.FTZ R3, R4, 0.69314718246459960938 ;  /* 0x3f31721804030820 */ /* 0x004fe40000410000 */
[----:B------:R-:W-:-:S02]  /*194a0*/  @P0 FMUL.FTZ R4, R5, c[0x0][0x2d0] ;  /* 0x0000b40005040a20 */ /* 0x000fc40000410000 */
[C---:B----4-:R-:W-:Y:S02]  /*194b0*/  FMUL.FTZ R170, R0.reuse, R170 ;  /* 0x000000aa00aa7220 */ /* 0x050fe40000410000 */
        /* <DEDUP_REMOVED lines=62> */
[----:B------:R-:W-:Y:S01]  /*198a0*/  FMUL.FTZ R139, R0, R139 ;  /* 0x0000008b008b7220 */ /* 0x000fe20000410000 */
[----:B------:R-:W-:Y:S01]  /*198b0*/  MOV R0, 0x1 ;  /* 0x0000000100007802 */ /* 0x000fe20000000f00 */
[----:B------:R-:W-:Y:S02]  /*198c0*/  @P0 FFMA.FTZ R19, R4, R8, R3 ;  /* 0x0000000804130223 */ /* 0x000fe40000010003 */
        /* <DEDUP_REMOVED lines=44> */
.L_x_1893:
[----:B------:R2:W5:Y:S04]  /*19b90*/  LDL R7, [R1+0xa8] ;  /* 0x0000a80001077983 */ /* 0x0005680000100800 */
[----:B------:R-:W4:Y:S01]  /*19ba0*/  S2R R2, SR_TID.X ;  /* 0x0000000000027919 */ /* 0x000f220000002100 */
[----:B------:R-:W-:Y:S01]  /*19bb0*/  BSSY B0, `(.L_x_1959) ;  /* 0x0000011000007945 */ /* 0x000fe20003800000 */
[----:B----4-:R-:W-:-:S13]  /*19bc0*/  LOP3.LUT P0, RZ, R2, 0xff, RZ, 0xc0, !PT ;  /* 0x000000ff02ff7812 */ /* 0x010fda000780c0ff */
[----:B------:R-:W-:Y:S05]  /*19bd0*/  @P0 BRA `(.L_x_1960) ;  /* 0x000000e000000947 */ /* 0x000fea0003800000 */
[----:B--2---:R-:W2:Y:S01]  /*19be0*/  S2R R2, SR_LANEID ;  /* 0x0000000000027919 */ /* 0x004ea20000000000 */
[----:B------:R-:W-:Y:S01]  /*19bf0*/  VOTEU.ANY UR4, UPT, PT ;  /* 0x0000000000047886 */ /* 0x000fe200038e0100 */
[----:B------:R-:W-:Y:S01]  /*19c00*/  IMAD.MOV.U32 R4, RZ, RZ, c[0x0][0x560] ;  /* 0x00015800ff047624 */ /* 0x000fe200078e00ff */
[----:B------:R-:W2:Y:S01]  /*19c10*/  FLO.U32 R3, UR4 ;  /* 0x0000000400037d00 */ /* 0x000ea200080e0000 */
[----:B------:R-:W-:Y:S01]  /*19c20*/  IMAD.MOV.U32 R5, RZ, RZ, c[0x0][0x564] ;  /* 0x00015900ff057624 */ /* 0x000fe200078e00ff */
[----:B--2---:R-:W-:-:S06]  /*19c30*/  ISETP.EQ.U32.AND P0, PT, R3, R2, PT ;  /* 0x000000020300720c */ /* 0x004fcc0003f02070 */
[----:B------:R-:W2:Y:S07]  /*19c40*/  POPC R2, UR4 ;  /* 0x0000000400027d09 */ /* 0x000eae0008000000 */
[----:B--2---:R2:W4:Y:S04]  /*19c50*/  @P0 ATOMG.E.ADD.STRONG.GPU PT, R2, [R4.64], R2 ;  /* 0x00000002040209a8 */ /* 0x00452800081ee1cc */
[----:B--2---:R-:W2:Y:S04]  /*19c60*/  S2R R4, SR_LTMASK ;  /* 0x0000000000047919 */ /* 0x004ea80000003900 */
[----:B----4-:R2:W4:Y:S02]  /*19c70*/  SHFL.IDX PT, R3, R2, R3, 0x1f ;  /* 0x00001f0302037589 */ /* 0x01052400000e0000 */
[----:B--2---:R-:W-:-:S06]  /*19c80*/  LOP3.LUT R2, R4, UR4, RZ, 0xc0, !PT ;  /* 0x0000000404027c12 */ /* 0x004fcc000f8ec0ff */
[----:B------:R-:W4:Y:S02]  /*19c90*/  POPC R2, R2 ;  /* 0x0000000200027309 */ /* 0x000f240000000000 */
[----:B----45:R-:W-:-:S05]  /*19ca0*/  IADD3 R7, R3, c[0x0][0xc], R2 ;  /* 0x0000030003077a10 */ /* 0x030fca0007ffe002 */
[----:B------:R2:W-:Y:S02]  /*19cb0*/  STL [R1+0xa8], R7 ;  /* 0x0000a80701007387 */ /* 0x0005e40000100800 */
.L_x_1960:
[----:B--2---:R-:W-:Y:S05]  /*19cc0*/  BSYNC B0 ;  /* 0x0000000000007941 */ /* 0x004fea0003800000 */
.L_x_1959:
[----:B------:R-:W-:Y:S01]  /*19cd0*/  PRMT R0, R0, 0x9910, RZ ;  /* 0x0000991000007816 */ /* 0x000fe200000000ff */
[----:B------:R-:W-:Y:S01]  /*19ce0*/  BSSY B1, `(.L_x_1961) ;  /* 0x0000434000017945 */ /* 0x000fe20003800000 */
[----:B-----5:R-:W-:Y:S02]  /*19cf0*/  IMAD.MOV.U32 R145, RZ, RZ, R7 ;  /* 0x000000ffff917224 */ /* 0x020fe400078e0007 */
[----:B------:R-:W-:-:S13]  /*19d00*/  ISETP.NE.AND P0, PT, R0, RZ, PT ;  /* 0x000000ff0000720c */ /* 0x000fda0003f05270 */
[----:B------:R-:W-:Y:S05]  /*19d10*/  @!P0 BRA `(.L_x_1962) ;  /* 0x000034e000008947 */ /* 0x000fea0003800000 */
[----:B------:R-:W2:Y:S04]  /*19d20*/  LDL R12, [R1+0x88] ;  /* 0x00008800010c7983 */ /* 0x000ea80000100800 */
[----:B------:R-:W4:Y:S04]  /*19d30*/  LDL R10, [R1+0x8c] ;  /* 0x00008c00010a7983 */ /* 0x000f280000100800 */
[----:B---3--:R-:W3:Y:S04]  /*19d40*/  LDL R7, [R1+0x94] ;  /* 0x0000940001077983 */ /* 0x008ee80000100800 */
[----:B------:R-:W3:Y:S04]  /*19d50*/  LDL R9, [R1+0x90] ;  /* 0x0000900001097983 */ /* 0x000ee80000100800 */
[----:B------:R-:W3:Y:S04]  /*19d60*/  LDL R8, [R1+0xa4] ;  /* 0x0000a40001087983 */ /* 0x000ee80000100800 */
[----:B------:R-:W3:Y:S04]  /*19d70*/  LDL R5, [R1+0x9c] ;  /* 0x00009c0001057983 */ /* 0x000ee80000100800 */
[----:B------:R-:W3:Y:S04]  /*19d80*/  LDL R4, [R1+0xa0] ;  /* 0x0000a00001047983 */ /* 0x000ee80000100800 */
[----:B------:R-:W3:Y:S01]  /*19d90*/  LDL R3, [R1+0x98] ;  /* 0x0000980001037983 */ /* 0x000ee20000100800 */
[----:B------:R-:W-:Y:S01]  /*19da0*/  WARPSYNC 0xffffffff ;  /* 0xffffffff00007948 */ /* 0x000fe20003800000 */
[----:B------:R-:W-:-:S02]  /*19db0*/  F2FP.PACK_AB R2, R169, R168 ;  /* 0x000000a8a902723e */ /* 0x000fc400000000ff */
[----:B------:R-:W-:Y:S01]  /*19dc0*/  BAR.SYNC.DEFER_BLOCKING 0x1, 0x100 ;  /* 0x0044000000007b1d */ /* 0x000fe20000010000 */
[----:B------:R-:W-:Y:S02]  /*19dd0*/  F2FP.PACK_AB R0, R171, R170 ;  /* 0x000000aaab00723e */ /* 0x000fe400000000ff */
[----:B------:R-:W-:-:S04]  /*19de0*/  ISETP.NE.U32.AND P0, PT, RZ, c[0x0][0x508], PT ;  /* 0x00014200ff007a0c */ /* 0x000fc80003f05070 */
[----:B------:R-:W-:Y:S02]  /*19df0*/  ISETP.NE.AND.EX P1, PT, RZ, c[0x0][0x50c], PT, P0 ;  /* 0x00014300ff007a0c */ /* 0x000fe40003f25300 */
[----:B------:R-:W-:Y:S01]  /*19e00*/  ISETP.NE.U32.AND P2, PT, RZ, c[0x0][0x500], PT ;  /* 0x00014000ff007a0c */ /* 0x000fe20003f45070 */
[----:B------:R-:W-:-:S03]  /*19e10*/  IMAD.MOV.U32 R18, RZ, RZ, c[0x0][0x388] ;  /* 0x0000e200ff127624 */ /* 0x000fc600078e00ff */
[----:B------:R-:W-:Y:S01]  /*19e20*/  ISETP.NE.AND.EX P2, PT, RZ, c[0x0][0x504], PT, P2 ;  /* 0x00014100ff007a0c */ /* 0x000fe20003f45320 */
[----:B--2---:R2:W-:Y:S04]  /*19e30*/  STS [R12+0x80], R2 ;  /* 0x000080020c007388 */ /* 0x0045e80000000800 */
[----:B------:R1:W-:Y:S01]  /*19e40*/  STS [R12+0x480], R0 ;  /* 0x000480000c007388 */ /* 0x0003e20000000800 */
[----:B--2---:R-:W-:Y:S02]  /*19e50*/  F2FP.PACK_AB R2, R165, R164 ;  /* 0x000000a4a502723e */ /* 0x004fe400000000ff */
[----:B-1----:R-:W-:-:S03]  /*19e60*/  F2FP.PACK_AB R0, R167, R166 ;  /* 0x000000a6a700723e */ /* 0x002fc600000000ff */
[----:B----4-:R1:W-:Y:S04]  /*19e70*/  STS [R10], R2 ;  /* 0x000000020a007388 */ /* 0x0103e80000000800 */
[----:B------:R2:W-:Y:S01]  /*19e80*/  STS [R10+0x400], R0 ;  /* 0x000400000a007388 */ /* 0x0005e20000000800 */
[----:B-1----:R-:W-:Y:S02]  /*19e90*/  F2FP.PACK_AB R2, R161, R160 ;  /* 0x000000a0a102723e */ /* 0x002fe400000000ff */
[----:B--2---:R-:W-:-:S03]  /*19ea0*/  F2FP.PACK_AB R0, R163, R162 ;  /* 0x000000a2a300723e */ /* 0x004fc600000000ff */
[----:B---3--:R1:W-:Y:S04]  /*19eb0*/  STS [R7+0x80], R2 ;  /* 0x0000800207007388 */ /* 0x0083e80000000800 */
[----:B------:R2:W-:Y:S01]  /*19ec0*/  STS [R7+0x480], R0 ;  /* 0x0004800007007388 */ /* 0x0005e20000000800 */
[----:B-1----:R-:W-:Y:S02]  /*19ed0*/  F2FP.PACK_AB R2, R157, R156 ;  /* 0x0000009c9d02723e */ /* 0x002fe400000000ff */
[----:B--2---:R-:W-:-:S03]  /*19ee0*/  F2FP.PACK_AB R0, R159, R158 ;  /* 0x0000009e9f00723e */ /* 0x004fc600000000ff */
[----:B------:R1:W-:Y:S04]  /*19ef0*/  STS [R9], R2 ;  /* 0x0000000209007388 */ /* 0x0003e80000000800 */
[----:B------:R2:W-:Y:S01]  /*19f00*/  STS [R9+0x400], R0 ;  /* 0x0004000009007388 */ /* 0x0005e20000000800 */
[----:B-1----:R-:W-:Y:S02]  /*19f10*/  F2FP.PACK_AB R2, R153, R152 ;  /* 0x000000989902723e */ /* 0x002fe400000000ff */
[----:B--2---:R-:W-:-:S03]  /*19f20*/  F2FP.PACK_AB R0, R155, R154 ;  /* 0x0000009a9b00723e */ /* 0x004fc600000000ff */
[----:B------:R1:W-:Y:S04]  /*19f30*/  STS [R8+0x80], R2 ;  /* 0x0000800208007388 */ /* 0x0003e80000000800 */
        /* <DEDUP_REMOVED lines=92> */
[----:B------:R2:W-:Y:S04]  /*1a500*/  STS [R9+0xc400], R0 ;  /* 0x00c4000009007388 */ /* 0x0005e80000000800 */
[----:B------:R-:W3:Y:S01]  /*1a510*/  LDL.LU R7, [R1+0x84] ;  /* 0x0000840001077983 */ /* 0x000ee20000300800 */
        /* <DEDUP_REMOVED lines=14> */
[----:B------:R-:W-:Y:S01]  /*1a600*/  STS [R3+0xc000], R2 ;  /* 0x00c0000203007388 */ /* 0x000fe20000000800 */
[----:B------:R-:W-:-:S03]  /*1a610*/  IMAD.MOV.U32 R4, RZ, RZ, 0x4 ;  /* 0x00000004ff047424 */ /* 0x000fc600078e00ff */
[----:B------:R1:W-:Y:S02]  /*1a620*/  STS [R3+0xc400], R0 ;  /* 0x00c4000003007388 */ /* 0x0003e40000000800 */
[CC--:B-1----:R-:W-:Y:S02]  /*1a630*/  @P1 IMAD.WIDE R2, R239.reuse, R4.reuse, c[0x0][0x508] ;  /* 0x00014200ef021625 */ /* 0x0c2fe400078e0204 */
[----:B------:R-:W-:Y:S02]  /*1a640*/  BAR.SYNC.DEFER_BLOCKING 0x1, 0x100 ;  /* 0x0044000000007b1d */ /* 0x000fe40000010000 */
[----:B------:R-:W-:-:S04]  /*1a650*/  IMAD.WIDE R4, R239, R4, c[0x0][0x500] ;  /* 0x00014000ef047625 */ /* 0x000fc800078e0204 */
[----:B------:R1:W5:Y:S02]  /*1a660*/  @P1 LDG.E R18, [R2.64] ;  /* 0x0000000c02121981 */ /* 0x000364000c1e1900 */
[----:B-1----:R-:W-:-:S06]  /*1a670*/  IMAD.MOV.U32 R2, RZ, RZ, RZ ;  /* 0x000000ffff027224 */ /* 0x002fcc00078e00ff */
[----:B------:R1:W5:Y:S01]  /*1a680*/  @P2 LDG.E R2, [R4.64] ;  /* 0x0000000c04022981 */ /* 0x000362000c1e1900 */
[----:B---3--:R-:W-:-:S04]  /*1a690*/  ISETP.NE.AND P0, PT, R7, RZ, PT ;  /* 0x000000ff0700720c */ /* 0x008fc80003f05270 */
[----:B------:R-:W-:Y:S01]  /*1a6a0*/  SEL R3, R7, c[0x0][0x3d4], P0 ;  /* 0x0000f50007037a07 */ /* 0x000fe20000000000 */
[----:B------:R-:W-:Y:S05]  /*1a6b0*/  @P1 BRA `(.L_x_1963) ;  /* 0x0000004000001947 */ /* 0x000fea0003800000 */
[----:B-1----:R-:W-:Y:S05]  /*1a6c0*/  @!P2 BRA `(.L_x_1963) ;  /* 0x000000300000a947 */ /* 0x002fea0003800000 */
[----:B------:R1:W2:Y:S04]  /*1a6d0*/  LDG.E R0, [R4.64] ;  /* 0x0000000c04007981 */ /* 0x0002a8000c1e1900 */
[----:B-1----:R-:W2:Y:S02]  /*1a6e0*/  LDG.E R4, [R4.64+0x4] ;  /* 0x0000040c04047981 */ /* 0x002ea4000c1e1900 */
[----:B--2--5:R-:W-:Y:S02]  /*1a6f0*/  IADD3 R18, -R0, R4, RZ ;  /* 0x0000000400127210 */ /* 0x024fe40007ffe1ff */
.L_x_1963:
[----:B-1----:R-:W2:Y:S04]  /*1a700*/  LDL R21, [R1+0x1b8] ;  /* 0x0001b80001157983 */ /* 0x002ea80000100800 */
[----:B------:R-:W2:Y:S04]  /*1a710*/  LDL R172, [R1+0x70] ;  /* 0x0000700001ac7983 */ /* 0x000ea80000100800 */
[----:B------:R-:W3:Y:S04]  /*1a720*/  LDL R22, [R1+0xac] ;  /* 0x0000ac0001167983 */ /* 0x000ee80000100800 */
[----:B------:R-:W4:Y:S01]  /*1a730*/  LDL R20, [R1+0x1b4] ;  /* 0x0001b40001147983 */ /* 0x000f220000100800 */
[----:B------:R-:W-:Y:S01]  /*1a740*/  IMAD.MOV.U32 R16, RZ, RZ, 0x368 ;  /* 0x00000368ff107424 */ /* 0x000fe200078e00ff */
[----:B------:R-:W-:-:S04]  /*1a750*/  ISETP.GT.AND P2, PT, R3, 0x1, PT ;  /* 0x000000010300780c */ /* 0x000fc80003f44270 */
[----:B------:R-:W-:-:S04]  /*1a760*/  SEL R16, R16, 0x328, P2 ;  /* 0x0000032810107807 */ /* 0x000fc80001000000 */
[----:B------:R-:W1:Y:S08]  /*1a770*/  LDC.64 R8, c[0x0][R16+0x170] ;  /* 0x00005c0010087b82 */ /* 0x000e700000000a00 */
[----:B------:R-:W1:Y:S01]  /*1a780*/  LDC.64 R12, c[0x0][R16+0x168] ;  /* 0x00005a00100c7b82 */ /* 0x000e620000000a00 */
[----:B------:R-:W-:-:S07]  /*1a790*/  ISETP.NE.U32.AND P0, PT, RZ, c[0x0][0x500], PT ;  /* 0x00014000ff007a0c */ /* 0x000fce0003f05070 */
[----:B------:R-:W2:Y:S01]  /*1a7a0*/  LDC.64 R14, c[0x0][R16+0x178] ;  /* 0x00005e00100e7b82 */ /* 0x000ea20000000a00 */
[----:B------:R-:W-:Y:S02]  /*1a7b0*/  ISETP.NE.AND.EX P0, PT, RZ, c[0x0][0x504], PT, P0 ;  /* 0x00014100ff007a0c */ /* 0x000fe40003f05300 */
[----:B------:R-:W-:Y:S02]  /*1a7c0*/  SHF.R.S32.HI R3, RZ, 0x1f, R239 ;  /* 0x0000001fff037819 */ /* 0x000fe400000114ef */
[----:B------:R-:W-:Y:S02]  /*1a7d0*/  SEL R0, R239, RZ, !P0 ;  /* 0x000000ffef007207 */ /* 0x000fe40004000000 */
[----:B------:R-:W-:Y:S02]  /*1a7e0*/  SEL R4, R3, RZ, !P0 ;  /* 0x000000ff03047207 */ /* 0x000fe40004000000 */
[----:B-----5:R-:W-:Y:S01]  /*1a7f0*/  SHF.R.S32.HI R10, RZ, 0x1f, R2 ;  /* 0x0000001fff0a7819 */ /* 0x020fe20000011402 */
[----:B-1----:R-:W-:-:S04]  /*1a800*/  IMAD R3, R9, R0, RZ ;  /* 0x0000000009037224 */ /* 0x002fc800078e02ff */
[C---:B------:R-:W-:Y:S02]  /*1a810*/  IMAD R7, R8.reuse, R4, R3 ;  /* 0x0000000408077224 */ /* 0x040fe400078e0203 */
[----:B------:R-:W-:-:S04]  /*1a820*/  IMAD.WIDE.U32 R4, R8, R0, RZ ;  /* 0x0000000008047225 */ /* 0x000fc800078e00ff */
[----:B------:R-:W-:-:S04]  /*1a830*/  IMAD.WIDE.U32 R8, R12, R243, RZ ;  /* 0x000000f30c087225 */ /* 0x000fc800078e00ff */
[----:B------:R-:W-:Y:S01]  /*1a840*/  IMAD R3, R13, R243, RZ ;  /* 0x000000f30d037224 */ /* 0x000fe200078e02ff */
[----:B------:R-:W-:-:S03]  /*1a850*/  IADD3 R13, P1, P0, R4, R8, R2 ;  /* 0x00000008040d7210 */ /* 0x000fc6000783e002 */
[----:B------:R-:W-:Y:S02]  /*1a860*/  IMAD.IADD R8, R9, 0x1, R3 ;  /* 0x0000000109087824 */ /* 0x000fe400078e0203 */
[----:B------:R-:W-:Y:S02]  /*1a870*/  IMAD.MOV.U32 R3, RZ, RZ, c[0x0][0x4e8] ;  /* 0x00013a00ff037624 */ /* 0x000fe400078e00ff */
[----:B------:R-:W-:-:S03]  /*1a880*/  IMAD.IADD R7, R5, 0x1, R7 ;  /* 0x0000000105077824 */ /* 0x000fc600078e0207 */
[----:B------:R-:W-:Y:S02]  /*1a890*/  ISETP.NE.AND P3, PT, R3, 0x1, PT ;  /* 0x000000010300780c */ /* 0x000fe40003f65270 */
[----:B------:R-:W-:Y:S01]  /*1a8a0*/  IADD3.X R12, R7, R8, R10, P1, P0 ;  /* 0x00000008070c7210 */ /* 0x000fe20000fe040a */
[----:B--2---:R-:W-:Y:S01]  /*1a8b0*/  IMAD.IADD R7, R21, 0x1, R172 ;  /* 0x0000000115077824 */ /* 0x004fe200078e02ac */
[----:B---3--:R-:W-:-:S09]  /*1a8c0*/  SEL R4, R22, RZ, P2 ;  /* 0x000000ff16047207 */ /* 0x008fd20001000000 */
[----:B------:R-:W-:-:S04]  /*1a8d0*/  @P3 IMAD.HI.U32 R8, R7, c[0x0][0x4ec], RZ ;  /* 0x00013b0007083a27 */ /* 0x000fc800078e00ff */
[-C--:B------:R-:W-:Y:S02]  /*1a8e0*/  IMAD R9, R15, R4.reuse, RZ ;  /* 0x000000040f097224 */ /* 0x080fe400078e02ff */
[----:B------:R-:W-:-:S04]  /*1a8f0*/  IMAD.WIDE.U32 R4, R14, R4, RZ ;  /* 0x000000040e047225 */ /* 0x000fc800078e00ff */
[----:B------:R-:W-:Y:S01]  /*1a900*/  IMAD.MOV.U32 R3, RZ, RZ, R7 ;  /* 0x000000ffff037224 */ /* 0x000fe200078e0007 */
[----:B------:R-:W-:Y:S01]  /*1a910*/  @P3 SHF.R.U32.HI R3, RZ, c[0x0][0x4f0], R8 ;  /* 0x00013c00ff033a19 */ /* 0x000fe20000011608 */
[----:B------:R-:W-:-:S03]  /*1a920*/  IMAD.IADD R9, R5, 0x1, R9 ;  /* 0x0000000105097824 */ /* 0x000fc600078e0209 */
[----:B------:R-:W-:Y:S02]  /*1a930*/  IADD3 R4, P1, P0, R3, R13, R4 ;  /* 0x0000000d03047210 */ /* 0x000fe4000783e004 */
[----:B------:R-:W-:-:S04]  /*1a940*/  SHF.R.S32.HI R5, RZ, 0x1f, R3 ;  /* 0x0000001fff057819 */ /* 0x000fc80000011403 */
[----:B------:R-:W-:Y:S02]  /*1a950*/  IADD3.X R5, R5, R12, R9, P1, P0 ;  /* 0x0000000c05057210 */ /* 0x000fe40000fe0409 */
[----:B------:R-:W1:Y:S01]  /*1a960*/  LDC.64 R8, c[0x0][R16+0x160] ;  /* 0x0000580010087b82 */ /* 0x000e620000000a00 */
[----:B------:R-:W2:Y:S01]  /*1a970*/  S2R R22, SR_TID.X ;  /* 0x0000000000167919 */ /* 0x000ea20000002100 */
[----:B------:R-:W-:-:S04]  /*1a980*/  IMAD.MOV R3, RZ, RZ, -R3 ;  /* 0x000000ffff037224 */ /* 0x000fc800078e0a03 */
[----:B------:R-:W-:-:S05]  /*1a990*/  IMAD R3, R3, c[0x0][0x4e8], R7 ;  /* 0x00013a0003037a24 */ /* 0x000fca00078e0207 */
[----:B------:R-:W-:Y:S02]  /*1a9a0*/  SHF.R.S32.HI R12, RZ, 0x1f, R3 ;  /* 0x0000001fff0c7819 */ /* 0x000fe40000011403 */
[----:B--2---:R-:W-:-:S04]  /*1a9b0*/  SHF.R.S32.HI R21, RZ, 0x1f, R22 ;  /* 0x0000001fff157819 */ /* 0x004fc80000011416 */
[----:B------:R-:W-:Y:S01]  /*1a9c0*/  LEA.HI R21, R21, R22, RZ, 0x5 ;  /* 0x0000001615157211 */ /* 0x000fe200078f28ff */
[----:B-1----:R-:W-:-:S04]  /*1a9d0*/  IMAD.WIDE.U32 R4, R8, R3, R4 ;  /* 0x0000000308047225 */ /* 0x002fc800078e0004 */
[----:B------:R-:W-:Y:S02]  /*1a9e0*/  IMAD R3, R9, R3, RZ ;  /* 0x0000000309037224 */ /* 0x000fe400078e02ff */
[----:B------:R-:W-:Y:S02]  /*1a9f0*/  IMAD.MOV.U32 R9, RZ, RZ, c[0x0][0x4a8] ;  /* 0x00012a00ff097624 */ /* 0x000fe400078e00ff */
[----:B------:R-:W-:Y:S02]  /*1aa00*/  IMAD R3, R8, R12, R3 ;  /* 0x0000000c08037224 */ /* 0x000fe400078e0203 */
[----:B------:R-:W-:Y:S01]  /*1aa10*/  IMAD.MOV.U32 R8, RZ, RZ, c[0x0][0x4ac] ;  /* 0x00012b00ff087624 */ /* 0x000fe200078e00ff */
[----:B------:R-:W-:Y:S01]  /*1aa20*/  SEL R9, R9, c[0x0][0x450], P2 ;  /* 0x0001140009097a07 */ /* 0x000fe20001000000 */
[----:B------:R-:W-:-:S03]  /*1aa30*/  IMAD.IADD R3, R5, 0x1, R3 ;  /* 0x0000000105037824 */ /* 0x000fc600078e0203 */
[----:B------:R-:W-:Y:S02]  /*1aa40*/  SEL R8, R8, c[0x0][0x454], P2 ;  /* 0x0001150008087a07 */ /* 0x000fe40001000000 */
[C---:B------:R-:W-:Y:S02]  /*1aa50*/  LEA R9, P0, R4.reuse, R9, 0x2 ;  /* 0x0000000904097211 */ /* 0x040fe400078010ff */
[----:B------:R-:W-:Y:S02]  /*1aa60*/  LOP3.LUT R21, R21, 0xffffffe0, RZ, 0xc0, !PT ;  /* 0xffffffe015157812 */ /* 0x000fe400078ec0ff */
[----:B------:R-:W-:Y:S02]  /*1aa70*/  LEA.HI.X R5, R4, R8, R3, 0x2, P0 ;  /* 0x0000000804057211 */ /* 0x000fe400000f1403 */
[----:B------:R-:W-:Y:S01]  /*1aa80*/  SHFL.IDX PT, R8, R9, RZ, 0x1c1f ;  /* 0x001c1fff09087589 */ /* 0x000fe200000e0000 */
[----:B------:R-:W-:-:S03]  /*1aa90*/  IMAD.IADD R21, R22, 0x1, -R21 ;  /* 0x0000000116157824 */ /* 0x000fc600078e0a15 */
[----:B------:R-:W-:Y:S01]  /*1aaa0*/  SHFL.IDX PT, R4, R9, 0x1, 0x1c1f ;  /* 0x003c1f0009047f89 */ /* 0x000fe200000e0000 */
[----:B----4-:R-:W-:-:S03]  /*1aab0*/  IMAD.IADD R14, R20, 0x1, R172 ;  /* 0x00000001140e7824 */ /* 0x010fc600078e02ac */
[----:B------:R-:W1:Y:S04]  /*1aac0*/  SHFL.IDX PT, R9, R5, RZ, 0x1c1f ;  /* 0x001c1fff05097589 */ /* 0x000e6800000e0000 */
[----:B------:R-:W2:Y:S01]  /*1aad0*/  SHFL.IDX PT, R5, R5, 0x1, 0x1c1f ;  /* 0x003c1f0005057f89 */ /* 0x000ea200000e0000 */
[----:B------:R-:W-:Y:S01]  /*1aae0*/  IMAD R3, R18, c[0x0][0x4e8], RZ ;  /* 0x00013a0012037a24 */ /* 0x000fe200078e02ff */
[----:B------:R-:W-:Y:S02]  /*1aaf0*/  LOP3.LUT P0, RZ, R21, 0x3, RZ, 0xc0, !PT ;  /* 0x0000000315ff7812 */ /* 0x000fe4000780c0ff */
[C---:B------:R-:W-:Y:S02]  /*1ab00*/  IADD3 R16, R14.reuse, 0x8, RZ ;  /* 0x000000080e107810 */ /* 0x040fe40007ffe0ff */
[----:B------:R-:W-:-:S02]  /*1ab10*/  ISETP.GE.OR P1, PT, R14, R3, P0 ;  /* 0x000000030e00720c */ /* 0x000fc40000726670 */
[----:B------:R-:W-:-:S11]  /*1ab20*/  ISETP.GE.OR P0, PT, R16, R3, P0 ;  /* 0x000000031000720c */ /* 0x000fd60000706670 */
[----:B-1----:R1:W-:Y:S04]  /*1ab30*/  @!P1 ST.E [R8.64], R17 ;  /* 0x0000001108009985 */ /* 0x0023e8000c10190c */
[----:B--2---:R1:W-:Y:S01]  /*1ab40*/  @!P0 ST.E [R4.64], R19 ;  /* 0x0000001304008985 */ /* 0x0043e2000c10190c */
[----:B------:R-:W-:Y:S05]  /*1ab50*/  @P2 BRA `(.L_x_1964) ;  /* 0x00000a3000002947 */ /* 0x000fea0003800000 */
[----:B------:R-:W2:Y:S01]  /*1ab60*/  S2R R20, SR_TID.X ;  /* 0x0000000000147919 */ /* 0x000ea20000002100 */
[----:B------:R-:W-:Y:S01]  /*1ab70*/  IMAD R10, R10, c[0x0][0x3a0], RZ ;  /* 0x0000e8000a0a7a24 */ /* 0x000fe200078e02ff */
[----:B-1----:R-:W-:Y:S01]  /*1ab80*/  SHF.R.S32.HI R8, RZ, 0x1f, R0 ;  /* 0x0000001fff087819 */ /* 0x002fe20000011400 */
[----:B------:R-:W-:Y:S01]  /*1ab90*/  IMAD.WIDE.U32 R4, R2, c[0x0][0x3a0], RZ ;  /* 0x0000e80002047a25 */ /* 0x000fe200078e00ff */
[----:B------:R1:W3:Y:S01]  /*1aba0*/  LDS.128 R32, [R220+0x80] ;  /* 0x00008000dc207984 */ /* 0x0002e20000000c00 */
[----:B------:R-:W-:-:S02]  /*1abb0*/  IADD3 R14, R231, R172, RZ ;  /* 0x000000ace70e7210 */ /* 0x000fc40007ffe0ff */
[----:B------:R-:W-:Y:S01]  /*1abc0*/  IMAD R2, R2, c[0x0][0x3a4], R10 ;  /* 0x0000e90002027a24 */ /* 0x000fe200078e020a */
[----:B------:R1:W4:Y:S04]  /*1abd0*/  LDS.128 R48, [R220+0x1080] ;  /* 0x00108000dc307984 */ /* 0x0003280000000c00 */
[----:B------:R-:W-:Y:S01]  /*1abe0*/  IADD3 R3, R5, R2, RZ ;  /* 0x0000000205037210 */ /* 0x000fe20007ffe0ff */
[----:B------:R-:W-:Y:S01]  /*1abf0*/  IMAD.MOV.U32 R2, RZ, RZ, R4 ;  /* 0x000000ffff027224 */ /* 0x000fe200078e0004 */
[----:B------:R1:W1:Y:S03]  /*1ac00*/  LDS.128 R64, [R220+0x2080] ;  /* 0x00208000dc407984 */ /* 0x0002660000000c00 */
[C---:B------:R-:W-:Y:S01]  /*1ac10*/  IMAD.WIDE.U32 R4, R243.reuse, c[0x0][0x3e8], R2 ;  /* 0x0000fa00f3047a25 */ /* 0x040fe200078e0002 */
[----:B------:R1:W1:Y:S03]  /*1ac20*/  LDS.128 R80, [R220+0x3080] ;  /* 0x00308000dc507984 */ /* 0x0002660000000c00 */
[----:B------:R-:W-:Y:S01]  /*1ac30*/  IMAD R3, R8, c[0x0][0x3f0], RZ ;  /* 0x0000fc0008037a24 */ /* 0x000fe200078e02ff */
[----:B------:R1:W1:Y:S01]  /*1ac40*/  LDS.128 R28, [R220+0x4080] ;  /* 0x00408000dc1c7984 */ /* 0x0002620000000c00 */
[----:B------:R-:W-:Y:S01]  /*1ac50*/  IMAD R5, R243, c[0x0][0x3ec], R5 ;  /* 0x0000fb00f3057a24 */ /* 0x000fe200078e0205 */
[----:B--2---:R-:W-:Y:S01]  /*1ac60*/  SHF.R.S32.HI R15, RZ, 0x1f, R20 ;  /* 0x0000001fff0f7819 */ /* 0x004fe20000011414 */
[C---:B------:R-:W-:Y:S01]  /*1ac70*/  IMAD R9, R0.reuse, c[0x0][0x3f4], R3 ;  /* 0x0000fd0000097a24 */ /* 0x040fe200078e0203 */
[----:B------:R2:W1:Y:S01]  /*1ac80*/  LDS.128 R44, [R220+0x5080] ;  /* 0x00508000dc2c7984 */ /* 0x0004620000000c00 */
[----:B------:R-:W-:Y:S01]  /*1ac90*/  IMAD.WIDE.U32 R4, R0, c[0x0][0x3f0], R4 ;  /* 0x0000fc0000047a25 */ /* 0x000fe200078e0004 */
[----:B------:R-:W-:-:S02]  /*1aca0*/  LEA.HI R15, R15, R20, RZ, 0x3 ;  /* 0x000000140f0f7211 */ /* 0x000fc400078f18ff */
[----:B------:R2:W1:Y:S01]  /*1acb0*/  LDS.128 R60, [R220+0x6080] ;  /* 0x00608000dc3c7984 */ /* 0x0004620000000c00 */
[----:B------:R-:W-:Y:S01]  /*1acc0*/  IMAD.IADD R5, R5, 0x1, R9 ;  /* 0x0000000105057824 */ /* 0x000fe200078e0209 */
[----:B------:R-:W-:Y:S02]  /*1acd0*/  LOP3.LUT R15, R15, 0xfffffff8, RZ, 0xc0, !PT ;  /* 0xfffffff80f0f7812 */ /* 0x000fe400078ec0ff */
[----:B------:R2:W1:Y:S02]  /*1ace0*/  LDS.128 R76, [R220+0x7080] ;  /* 0x00708000dc4c7984 */ /* 0x0004640000000c00 */
[----:B------:R-:W-:Y:S02]  /*1acf0*/  IADD3 R15, -R15, R20, RZ ;  /* 0x000000140f0f7210 */ /* 0x000fe40007ffe1ff */
[----:B------:R2:W1:Y:S02]  /*1ad00*/  LDS.128 R24, [R220+0x8080] ;  /* 0x00808000dc187984 */ /* 0x0004640000000c00 */
[----:B------:R-:W-:-:S02]  /*1ad10*/  LEA R7, R15, R231, 0x5 ;  /* 0x000000e70f077211 */ /* 0x000fc400078e28ff */
[----:B------:R2:W1:Y:S02]  /*1ad20*/  LDS.128 R40, [R220+0x9080] ;  /* 0x00908000dc287984 */ /* 0x0004640000000c00 */
[----:B------:R-:W-:Y:S02]  /*1ad30*/  IADD3 R7, R172, R7, RZ ;  /* 0x00000007ac077210 */ /* 0x000fe40007ffe0ff */
[----:B------:R2:W1:Y:S02]  /*1ad40*/  LDS.128 R56, [R220+0xa080] ;  /* 0x00a08000dc387984 */ /* 0x0004640000000c00 */
[----:B------:R-:W-:Y:S01]  /*1ad50*/  MOV R2, R7 ;  /* 0x0000000700027202 */ /* 0x000fe20000000f00 */
[----:B------:R-:W-:Y:S01]  /*1ad60*/  @P3 IMAD.HI.U32 R8, R7, c[0x0][0x4ec], RZ ;  /* 0x00013b0007083a27 */ /* 0x000fe200078e00ff */
[----:B------:R2:W1:Y:S04]  /*1ad70*/  LDS.128 R72, [R220+0xb080] ;  /* 0x00b08000dc487984 */ /* 0x0004680000000c00 */
[----:B------:R2:W1:Y:S01]  /*1ad80*/  LDS.128 R20, [R220+0xc080] ;  /* 0x00c08000dc147984 */ /* 0x0004620000000c00 */
[----:B------:R-:W-:-:S03]  /*1ad90*/  @P3 SHF.R.U32.HI R2, RZ, c[0x0][0x4f0], R8 ;  /* 0x00013c00ff023a19 */ /* 0x000fc60000011608 */
[----:B------:R2:W1:Y:S01]  /*1ada0*/  LDS.128 R36, [R220+0xd080] ;  /* 0x00d08000dc247984 */ /* 0x0004620000000c00 */
[----:B------:R-:W-:Y:S02]  /*1adb0*/  SHF.R.S32.HI R3, RZ, 0x1f, R2 ;  /* 0x0000001fff037819 */ /* 0x000fe40000011402 */
[----:B------:R-:W-:Y:S01]  /*1adc0*/  IADD3 R0, -R2, RZ, RZ ;  /* 0x000000ff02007210 */ /* 0x000fe20007ffe1ff */
[----:B------:R2:W1:Y:S02]  /*1add0*/  LDS.128 R52, [R220+0xe080] ;  /* 0x00e08000dc347984 */ /* 0x0004640000000c00 */
[----:B------:R-:W-:Y:S02]  /*1ade0*/  IMAD R3, R3, c[0x0][0x3e0], RZ ;  /* 0x0000f80003037a24 */ /* 0x000fe400078e02ff */
[----:B------:R2:W1:Y:S01]  /*1adf0*/  LDS.128 R68, [R220+0xf080] ;  /* 0x00f08000dc447984 */ /* 0x0004620000000c00 */
[----:B------:R-:W-:Y:S02]  /*1ae00*/  IMAD R0, R0, c[0x0][0x4e8], R7 ;  /* 0x00013a0000007a24 */ /* 0x000fe400078e0207 */
[----:B------:R-:W-:-:S02]  /*1ae10*/  IMAD R7, R2, c[0x0][0x3e4], R3 ;  /* 0x0000f90002077a24 */ /* 0x000fc400078e0203 */
        /* <DEDUP_REMOVED lines=10> */
[----:B--234-:R2:W3:Y:S02]  /*1aec0*/  SHFL.IDX PT, R7, R15, RZ, 0x181f ;  /* 0x00181fff0f077589 */ /* 0x01c4e400000e0000 */
.L_x_2032:
[----:B------:R-:W-:Y:S05]  /*1aed0*/  BRA.DIV ~URZ, `(.L_x_1966) ;  /* 0x00004b927f007947 */ /* 0x000fea000b800000 */
[----:B------:R4:W2:Y:S02]  /*1aee0*/  SHFL.IDX PT, R0, R17, RZ, 0x181f ;  /* 0x00181fff11007589 */ /* 0x0008a400000e0000 */
.L_x_2033:
[----:B------:R-:W-:Y:S01]  /*1aef0*/  IMAD R16, R18, c[0x0][0x4e8], RZ ;  /* 0x00013a0012107a24 */ /* 0x000fe200078e02ff */
[----:B------:R-:W-:Y:S04]  /*1af00*/  BSSY B0, `(.L_x_1967) ;  /* 0x0000016000007945 */ /* 0x000fe80003800000 */
[----:B------:R-:W-:-:S13]  /*1af10*/  ISETP.GE.AND P0, PT, R14, R16, PT ;  /* 0x000000100e00720c */ /* 0x000fda0003f06270 */
[----:B------:R-:W-:Y:S05]  /*1af20*/  @P0 BRA `(.L_x_1968) ;  /* 0x0000013000000947 */ /* 0x000fea0003800000 */
[----:B------:R-:W5:Y:S04]  /*1af30*/  LDL R84, [R1+0x78] ;  /* 0x0000780001547983 */ /* 0x000f680000100800 */
[----:B----4-:R-:W4:Y:S04]  /*1af40*/  LDL R19, [R1+0x80] ;  /* 0x0000800001137983 */ /* 0x010f280000100800 */
[----:B---3--:R-:W3:Y:S01]  /*1af50*/  LDL R10, [R1+0x7c] ;  /* 0x00007c00010a7983 */ /* 0x008ee20000100800 */
[----:B------:R-:W-:Y:S02]  /*1af60*/  ISETP.GE.AND P3, PT, R140, c[0x0][0x3c8], PT ;  /* 0x0000f2008c007a0c */ /* 0x000fe40003f66270 */
[----:B------:R-:W-:-:S02]  /*1af70*/  ISETP.GE.AND P2, PT, R144, c[0x0][0x3c8], PT ;  /* 0x0000f20090007a0c */ /* 0x000fc40003f46270 */
[----:B------:R-:W-:Y:S02]  /*1af80*/  ISETP.GE.AND P1, PT, R233, c[0x0][0x3c8], PT ;  /* 0x0000f200e9007a0c */ /* 0x000fe40003f26270 */
[----:B------:R-:W-:-:S07]  /*1af90*/  ISETP.GE.AND P0, PT, R234, c[0x0][0x3c8], PT ;  /* 0x0000f200ea007a0c */ /* 0x000fce0003f06270 */
[-C--:B--2---:R-:W-:Y:S02]  /*1afa0*/  @!P3 LEA R12, P4, R140, R0.reuse, 0x1 ;  /* 0x000000008c0cb211 */ /* 0x084fe400078808ff */
[-C--:B------:R-:W-:Y:S02]  /*1afb0*/  @!P2 LEA R8, P6, R252, R0.reuse, 0x1 ;  /* 0x00000000fc08a211 */ /* 0x080fe400078c08ff */
[-C--:B------:R-:W-:Y:S02]  /*1afc0*/  @!P1 LEA R4, P5, R233, R0.reuse, 0x1 ;  /* 0x00000000e9049211 */ /* 0x080fe400078a08ff */
[----:B------:R-:W-:Y:S02]  /*1afd0*/  @!P3 LEA.HI.X R13, R140, R7, R141, 0x1, P4 ;  /* 0x000000078c0db211 */ /* 0x000fe400020f0c8d */
[----:B------:R-:W-:-:S03]  /*1afe0*/  @!P0 LEA R2, P4, R234, R0, 0x1 ;  /* 0x00000000ea028211 */ /* 0x000fc600078808ff */
[----:B------:R2:W-:Y:S01]  /*1aff0*/  @!P3 ST.E.128 [R12.64], R32 ;  /* 0x000000200c00b985 */ /* 0x0005e2000c101d0c */
[-C--:B-----5:R-:W-:Y:S02]  /*1b000*/  @!P2 LEA.HI.X R9, R252, R7.reuse, R84, 0x1, P6 ;  /* 0x00000007fc09a211 */ /* 0x0a0fe400030f0c54 */
[----:B----4-:R-:W-:-:S03]  /*1b010*/  @!P1 LEA.HI.X R5, R233, R7, R19, 0x1, P5 ;  /* 0x00000007e9059211 */ /* 0x010fc600028f0c13 */
[----:B-1----:R2:W-:Y:S01]  /*1b020*/  @!P2 ST.E.128 [R8.64], R28 ;  /* 0x0000001c0800a985 */ /* 0x0025e2000c101d0c */
[----:B---3--:R-:W-:-:S03]  /*1b030*/  @!P0 LEA.HI.X R3, R234, R7, R10, 0x1, P4 ;  /* 0x00000007ea038211 */ /* 0x008fc600020f0c0a */
[----:B------:R2:W-:Y:S04]  /*1b040*/  @!P1 ST.E.128 [R4.64], R24 ;  /* 0x0000001804009985 */ /* 0x0005e8000c101d0c */
[----:B------:R2:W-:Y:S02]  /*1b050*/  @!P0 ST.E.128 [R2.64], R20 ;  /* 0x0000001402008985 */ /* 0x0005e4000c101d0c */
.L_x_1968:
[----:B------:R-:W-:Y:S05]  /*1b060*/  BSYNC B0 ;  /* 0x0000000000007941 */ /* 0x000fea0003800000 */
.L_x_1967:
[----:B------:R-:W-:Y:S05]  /*1b070*/  BRA.DIV ~URZ, `(.L_x_1969) ;  /* 0x00004a727f007947 */ /* 0x000fea000b800000 */
[----:B---3--:R3:W4:Y:S04]  /*1b080*/  SHFL.IDX PT, R7, R15, 0x1, 0x181f ;  /* 0x00381f000f077f89 */ /* 0x00872800000e0000 */
[----:B--2---:R3:W2:Y:S02]  /*1b090*/  SHFL.IDX PT, R0, R17, 0x1, 0x181f ;  /* 0x00381f0011007f89 */ /* 0x0046a400000e0000 */
.L_x_2034:
[----:B------:R-:W-:Y:S01]  /*1b0a0*/  IADD3 R2, R14, 0x20, RZ ;  /* 0x000000200e027810 */ /* 0x000fe20007ffe0ff */
[----:B------:R-:W-:Y:S03]  /*1b0b0*/  BSSY B0, `(.L_x_1970) ;  /* 0x0000016000007945 */ /* 0x000fe60003800000 */
[----:B------:R-:W-:-:S13]  /*1b0c0*/  ISETP.GE.AND P0, PT, R2, R16, PT ;  /* 0x000000100200720c */ /* 0x000fda0003f06270 */
[----:B------:R-:W-:Y:S05]  /*1b0d0*/  @P0 BRA `(.L_x_1971) ;  /* 0x0000013000000947 */ /* 0x000fea0003800000 */
[----:B------:R-:W5:Y:S04]  /*1b0e0*/  LDL R19, [R1+0x78] ;  /* 0x0000780001137983 */ /* 0x000f680000100800 */
[----:B---3--:R-:W3:Y:S04]  /*1b0f0*/  LDL R18, [R1+0x80] ;  /* 0x0000800001127983 */ /* 0x008ee80000100800 */
[----:B----4-:R-:W4:Y:S01]  /*1b100*/  LDL R10, [R1+0x7c] ;  /* 0x00007c00010a7983 */ /* 0x010f220000100800 */
        /* <DEDUP_REMOVED lines=11> */
[----:B---3--:R-:W-:-:S03]  /*1b1c0*/  @!P1 LEA.HI.X R5, R233, R7, R18, 0x1, P5 ;  /* 0x00000007e9059211 */ /* 0x008fc600028f0c12 */
[----:B-1----:R2:W-:Y:S01]  /*1b1d0*/  @!P2 ST.E.128 [R8.64], R44 ;  /* 0x0000002c0800a985 */ /* 0x0025e2000c101d0c */
[----:B----4-:R-:W-:-:S03]  /*1b1e0*/  @!P0 LEA.HI.X R3, R234, R7, R10, 0x1, P4 ;  /* 0x00000007ea038211 */ /* 0x010fc600020f0c0a */
[----:B------:R2:W-:Y:S04]  /*1b1f0*/  @!P1 ST.E.128 [R4.64], R40 ;  /* 0x0000002804009985 */ /* 0x0005e8000c101d0c */
[----:B------:R2:W-:Y:S02]  /*1b200*/  @!P0 ST.E.128 [R2.64], R36 ;  /* 0x0000002402008985 */ /* 0x0005e4000c101d0c */
.L_x_1971:
[----:B------:R-:W-:Y:S05]  /*1b210*/  BSYNC B0 ;  /* 0x0000000000007941 */ /* 0x000fea0003800000 */
.L_x_1970:
[----:B------:R-:W-:Y:S05]  /*1b220*/  BRA.DIV ~URZ, `(.L_x_1972) ;  /* 0x000049b27f007947 */ /* 0x000fea000b800000 */
[----:B----4-:R4:W3:Y:S02]  /*1b230*/  SHFL.IDX PT, R7, R15, 0x2, 0x181f ;  /* 0x00581f000f077f89 */ /* 0x0108e400000e0000 */
.L_x_2035:
[----:B------:R-:W-:Y:S05]  /*1b240*/  BRA.DIV ~URZ, `(.L_x_1973) ;  /* 0x00004a127f007947 */ /* 0x000fea000b800000 */
[----:B--2---:R2:W4:Y:S02]  /*1b250*/  SHFL.IDX PT, R0, R17, 0x2, 0x181f ;  /* 0x00581f0011007f89 */ /* 0x00452400000e0000 */
.L_x_2036:
[----:B------:R-:W-:Y:S01]  /*1b260*/  IADD3 R2, R14, 0x40, RZ ;  /* 0x000000400e027810 */ /* 0x000fe20007ffe0ff */
[----:B------:R-:W-:Y:S03]  /*1b270*/  BSSY B0, `(.L_x_1974) ;  /* 0x0000016000007945 */ /* 0x000fe60003800000 */
[----:B------:R-:W-:-:S13]  /*1b280*/  ISETP.GE.AND P0, PT, R2, R16, PT ;  /* 0x000000100200720c */ /* 0x000fda0003f06270 */
[----:B------:R-:W-:Y:S05]  /*1b290*/  @P0 BRA `(.L_x_1975) ;  /* 0x0000013000000947 */ /* 0x000fea0003800000 */
[----:B------:R-:W5:Y:S04]  /*1b2a0*/  LDL R19, [R1+0x78] ;  /* 0x0000780001137983 */ /* 0x000f680000100800 */
[----:B--2---:R-:W2:Y:S04]  /*1b2b0*/  LDL R18, [R1+0x80] ;  /* 0x0000800001127983 */ /* 0x004ea80000100800 */
[----:B----4-:R-:W4:Y:S01]  /*1b2c0*/  LDL R10, [R1+0x7c] ;  /* 0x00007c00010a7983 */ /* 0x010f220000100800 */
[----:B------:R-:W-:Y:S02]  /*1b2d0*/  ISETP.GE.AND P3, PT, R140, c[0x0][0x3c8], PT ;  /* 0x0000f2008c007a0c */ /* 0x000fe40003f66270 */
[----:B------:R-:W-:-:S02]  /*1b2e0*/  ISETP.GE.AND P2, PT, R144, c[0x0][0x3c8], PT ;  /* 0x0000f20090007a0c */ /* 0x000fc40003f46270 */
[----:B------:R-:W-:Y:S02]  /*1b2f0*/  ISETP.GE.AND P1, PT, R233, c[0x0][0x3c8], PT ;  /* 0x0000f200e9007a0c */ /* 0x000fe40003f26270 */
[----:B------:R-:W-:-:S07]  /*1b300*/  ISETP.GE.AND P0, PT, R234, c[0x0][0x3c8], PT ;  /* 0x0000f200ea007a0c */ /* 0x000fce0003f06270 */
[-C--:B------:R-:W-:Y:S02]  /*1b310*/  @!P3 LEA R12, P4, R140, R0.reuse, 0x1 ;  /* 0x000000008c0cb211 */ /* 0x080fe400078808ff */
[-C--:B------:R-:W-:Y:S02]  /*1b320*/  @!P2 LEA R8, P6, R252, R0.reuse, 0x1 ;  /* 0x00000000fc08a211 */ /* 0x080fe400078c08ff */
[-C--:B------:R-:W-:Y:S02]  /*1b330*/  @!P1 LEA R4, P5, R233, R0.reuse, 0x1 ;  /* 0x00000000e9049211 */ /* 0x080fe400078a08ff */
[----:B---3--:R-:W-:Y:S02]  /*1b340*/  @!P3 LEA.HI.X R13, R140, R7, R141, 0x1, P4 ;  /* 0x000000078c0db211 */ /* 0x008fe400020f0c8d */
[----:B------:R-:W-:-:S03]  /*1b350*/  @!P0 LEA R2, P4, R234, R0, 0x1 ;  /* 0x00000000ea028211 */ /* 0x000fc600078808ff */
[----:B-1----:R1:W-:Y:S01]  /*1b360*/  @!P3 ST.E.128 [R12.64], R64 ;  /* 0x000000400c00b985 */ /* 0x0023e2000c101d0c */
[-C--:B-----5:R-:W-:Y:S02]  /*1b370*/  @!P2 LEA.HI.X R9, R252, R7.reuse, R19, 0x1, P6 ;  /* 0x00000007fc09a211 */ /* 0x0a0fe400030f0c13 */
[----:B--2---:R-:W-:-:S03]  /*1b380*/  @!P1 LEA.HI.X R5, R233, R7, R18, 0x1, P5 ;  /* 0x00000007e9059211 */ /* 0x004fc600028f0c12 */
[----:B------:R1:W-:Y:S01]  /*1b390*/  @!P2 ST.E.128 [R8.64], R60 ;  /* 0x0000003c0800a985 */ /* 0x0003e2000c101d0c */
[----:B----4-:R-:W-:-:S03]  /*1b3a0*/  @!P0 LEA.HI.X R3, R234, R7, R10, 0x1, P4 ;  /* 0x00000007ea038211 */ /* 0x010fc600020f0c0a */
[----:B------:R1:W-:Y:S04]  /*1b3b0*/  @!P1 ST.E.128 [R4.64], R56 ;  /* 0x0000003804009985 */ /* 0x0003e8000c101d0c */
[----:B------:R1:W-:Y:S02]  /*1b3c0*/  @!P0 ST.E.128 [R2.64], R52 ;  /* 0x0000003402008985 */ /* 0x0003e4000c101d0c */
.L_x_1975:
[----:B------:R-:W-:Y:S05]  /*1b3d0*/  BSYNC B0 ;  /* 0x0000000000007941 */ /* 0x000fea0003800000 */
.L_x_1974:
[----:B------:R-:W-:Y:S05]  /*1b3e0*/  BRA.DIV ~URZ, `(.L_x_1976) ;  /* 0x000048f27f007947 */ /* 0x000fea000b800000 */
[----:B---3--:R3:W2:Y:S04]  /*1b3f0*/  SHFL.IDX PT, R7, R15, 0x3, 0x181f ;  /* 0x00781f000f077f89 */ /* 0x0086a800000e0000 */
[----:B----4-:R3:W4:Y:S02]  /*1b400*/  SHFL.IDX PT, R0, R17, 0x3, 0x181f ;  /* 0x00781f0011007f89 */ /* 0x01072400000e0000 */
.L_x_2037:
[----:B-1----:R-:W-:-:S04]  /*1b410*/  IADD3 R2, R14, 0x60, RZ ;  /* 0x000000600e027810 */ /* 0x002fc80007ffe0ff */
[----:B------:R-:W-:-:S13]  /*1b420*/  ISETP.GE.AND P0, PT, R2, R16, PT ;  /* 0x000000100200720c */ /* 0x000fda0003f06270 */
[----:B------:R-:W-:Y:S05]  /*1b430*/  @P0 BRA `(.L_x_1977) ;  /* 0x00002be000000947 */ /* 0x000fea0003800000 */
[----:B------:R-:W5:Y:S04]  /*1b440*/  LDL R12, [R1+0x78] ;  /* 0x00007800010c7983 */ /* 0x000f680000100800 */
[----:B---3--:R-:W3:Y:S01]  /*1b450*/  LDL R10, [R1+0x80] ;  /* 0x00008000010a7983 */ /* 0x008ee20000100800 */
[----:B------:R-:W-:Y:S02]  /*1b460*/  ISETP.GE.AND P2, PT, R140, c[0x0][0x3c8], PT ;  /* 0x0000f2008c007a0c */ /* 0x000fe40003f46270 */
[----:B------:R-:W-:Y:S02]  /*1b470*/  ISETP.GE.AND P1, PT, R144, c[0x0][0x3c8], PT ;  /* 0x0000f20090007a0c */ /* 0x000fe40003f26270 */
[----:B------:R-:W-:-:S09]  /*1b480*/  ISETP.GE.AND P0, PT, R233, c[0x0][0x3c8], PT ;  /* 0x0000f200e9007a0c */ /* 0x000fd20003f06270 */
[-C--:B----4-:R-:W-:Y:S02]  /*1b490*/  @!P2 LEA R8, P5, R140, R0.reuse, 0x1 ;  /* 0x000000008c08a211 */ /* 0x090fe400078a08ff */
[-C--:B------:R-:W-:Y:S02]  /*1b4a0*/  @!P1 LEA R4, P4, R252, R0.reuse, 0x1 ;  /* 0x00000000fc049211 */ /* 0x080fe400078808ff */
[----:B------:R-:W-:Y:S02]  /*1b4b0*/  @!P0 LEA R2, P3, R233, R0, 0x1 ;  /* 0x00000000e9028211 */ /* 0x000fe400078608ff */
[----:B--2---:R-:W-:-:S05]  /*1b4c0*/  @!P2 LEA.HI.X R9, R140, R7, R141, 0x1, P5 ;  /* 0x000000078c09a211 */ /* 0x004fca00028f0c8d */
[----:B------:R1:W-:Y:S01]  /*1b4d0*/  @!P2 ST.E.128 [R8.64], R80 ;  /* 0x000000500800a985 */ /* 0x0003e2000c101d0c */
[-C--:B-----5:R-:W-:Y:S02]  /*1b4e0*/  @!P1 LEA.HI.X R5, R252, R7.reuse, R12, 0x1, P4 ;  /* 0x00000007fc059211 */ /* 0x0a0fe400020f0c0c */
[----:B---3--:R-:W-:-:S03]  /*1b4f0*/  @!P0 LEA.HI.X R3, R233, R7, R10, 0x1, P3 ;  /* 0x00000007e9038211 */ /* 0x008fc600018f0c0a */
        /* <DEDUP_REMOVED lines=9> */
.L_x_1964:
[----:B-1----:R-:W2:Y:S01]  /*1b590*/  LDL.LU R5, [R1+0xac] ;  /* 0x0000ac0001057983 */ /* 0x002ea20000300800 */
[----:B------:R-:W-:Y:S01]  /*1b5a0*/  IMAD R10, R10, c[0x0][0x408], RZ ;  /* 0x000102000a0a7a24 */ /* 0x000fe200078e02ff */
[----:B------:R-:W-:-:S03]  /*1b5b0*/  SHF.R.S32.HI R4, RZ, 0x1f, R0 ;  /* 0x0000001fff047819 */ /* 0x000fc60000011400 */
[C---:B------:R-:W-:Y:S02]  /*1b5c0*/  IMAD R10, R2.reuse, c[0x0][0x40c], R10 ;  /* 0x00010300020a7a24 */ /* 0x040fe400078e020a */
[----:B------:R-:W-:-:S04]  /*1b5d0*/  IMAD.WIDE.U32 R2, R2, c[0x0][0x408], RZ ;  /* 0x0001020002027a25 */ /* 0x000fc800078e00ff */
[----:B------:R-:W-:Y:S01]  /*1b5e0*/  IMAD R4, R4, c[0x0][0x440], RZ ;  /* 0x0001100004047a24 */ /* 0x000fe200078e02ff */
[----:B------:R-:W-:-:S03]  /*1b5f0*/  IADD3 R3, R3, R10, RZ ;  /* 0x0000000a03037210 */ /* 0x000fc60007ffe0ff */
[----:B------:R-:W-:Y:S02]  /*1b600*/  IMAD R4, R0, c[0x0][0x444], R4 ;  /* 0x0001110000047a24 */ /* 0x000fe400078e0204 */
[----:B------:R-:W-:-:S04]  /*1b610*/  IMAD.WIDE.U32 R2, R243, c[0x0][0x438], R2 ;  /* 0x00010e00f3027a25 */ /* 0x000fc800078e0002 */
[----:B------:R-:W-:-:S04]  /*1b620*/  IMAD R3, R243, c[0x0][0x43c], R3 ;  /* 0x00010f00f3037a24 */ /* 0x000fc800078e0203 */
[----:B------:R-:W-:Y:S01]  /*1b630*/  IMAD.WIDE.U32 R2, R0, c[0x0][0x440], R2 ;  /* 0x0001100000027a25 */ /* 0x000fe200078e0002 */
[----:B------:R-:W-:-:S04]  /*1b640*/  MOV R0, R7 ;  /* 0x0000000700007202 */ /* 0x000fc80000000f00 */
[----:B------:R-:W-:Y:S01]  /*1b650*/  IADD3 R3, R3, R4, RZ ;  /* 0x0000000403037210 */ /* 0x000fe20007ffe0ff */
[----:B------:R-:W-:-:S05]  /*1b660*/  @P3 IMAD.HI.U32 R4, R7, c[0x0][0x4ec], RZ ;  /* 0x00013b0007043a27 */ /* 0x000fca00078e00ff */
[----:B------:R-:W-:-:S04]  /*1b670*/  @P3 SHF.R.U32.HI R0, RZ, c[0x0][0x4f0], R4 ;  /* 0x00013c00ff003a19 */ /* 0x000fc80000011604 */
[----:B------:R-:W-:-:S05]  /*1b680*/  SHF.R.S32.HI R4, RZ, 0x1f, R0 ;  /* 0x0000001fff047819 */ /* 0x000fca0000011400 */
[----:B------:R-:W-:-:S04]  /*1b690*/  IMAD R4, R4, c[0x0][0x430], RZ ;  /* 0x00010c0004047a24 */ /* 0x000fc800078e02ff */
[----:B------:R-:W-:Y:S02]  /*1b6a0*/  IMAD R4, R0, c[0x0][0x434], R4 ;  /* 0x00010d0000047a24 */ /* 0x000fe400078e0204 */
[----:B--2---:R-:W-:-:S04]  /*1b6b0*/  IMAD.WIDE.U32 R2, R5, c[0x0][0x448], R2 ;  /* 0x0001120005027a25 */ /* 0x004fc800078e0002 */
[----:B------:R-:W-:-:S04]  /*1b6c0*/  IMAD R3, R5, c[0x0][0x44c], R3 ;  /* 0x0001130005037a24 */ /* 0x000fc800078e0203 */
[C---:B------:R-:W-:Y:S01]  /*1b6d0*/  IMAD.WIDE.U32 R2, R0.reuse, c[0x0][0x430], R2 ;  /* 0x00010c0000027a25 */ /* 0x040fe200078e0002 */
[----:B------:R-:W-:-:S04]  /*1b6e0*/  IADD3 R0, -R0, RZ, RZ ;  /* 0x000000ff00007210 */ /* 0x000fc80007ffe1ff */
[----:B------:R-:W-:Y:S01]  /*1b6f0*/  IADD3 R3, R3, R4, RZ ;  /* 0x0000000403037210 */ /* 0x000fe20007ffe0ff */
[----:B------:R-:W-:-:S04]  /*1b700*/  IMAD R7, R0, c[0x0][0x4e8], R7 ;  /* 0x00013a0000077a24 */ /* 0x000fc800078e0207 */
[----:B------:R-:W-:Y:S01]  /*1b710*/  IMAD.WIDE.U32 R2, R7, c[0x0][0x428], R2 ;  /* 0x00010a0007027a25 */ /* 0x000fe200078e0002 */
[----:B------:R-:W-:-:S04]  /*1b720*/  SHF.R.S32.HI R0, RZ, 0x1f, R7 ;  /* 0x0000001fff007819 */ /* 0x000fc80000011407 */
[----:B------:R-:W-:Y:S01]  /*1b730*/  LEA R5, P0, R2, c[0x0][0x400], 0x2 ;  /* 0x0001000002057a11 */ /* 0x000fe200078010ff */
[----:B------:R-:W-:-:S04]  /*1b740*/  IMAD R0, R0, c[0x0][0x428], RZ ;  /* 0x00010a0000007a24 */ /* 0x000fc800078e02ff */
[----:B------:R-:W-:-:S05]  /*1b750*/  IMAD R7, R7, c[0x0][0x42c], R0 ;  /* 0x00010b0007077a24 */ /* 0x000fca00078e0200 */
[----:B------:R-:W-:-:S04]  /*1b760*/  IADD3 R7, R3, R7, RZ ;  /* 0x0000000703077210 */ /* 0x000fc80007ffe0ff */
[----:B------:R-:W-:Y:S01]  /*1b770*/  LEA.HI.X R7, R2, c[0x0][0x404], R7, 0x2, P0 ;  /* 0x0001010002077a11 */ /* 0x000fe200000f1407 */
[----:B------:R-:W-:Y:S05]  /*1b780*/  BRA.DIV ~URZ, `(.L_x_1978) ;  /* 0x000046427f007947 */ /* 0x000fea000b800000 */
[----:B------:R1:W2:Y:S02]  /*1b790*/  SHFL.IDX PT, R4, R7, RZ, 0x1c1f ;  /* 0x001c1fff07047589 */ /* 0x0002a400000e0000 */
.L_x_2038:
[----:B------:R-:W-:Y:S05]  /*1b7a0*/  BRA.DIV ~URZ, `(.L_x_1979) ;  /* 0x000046a27f007947 */ /* 0x000fea000b800000 */
[----:B------:R3:W4:Y:S02]  /*1b7b0*/  SHFL.IDX PT, R0, R5, RZ, 0x1c1f ;  /* 0x001c1fff05007589 */ /* 0x00072400000e0000 */
.L_x_2039:
[----:B------:R-:W-:Y:S01]  /*1b7c0*/  IMAD R18, R18, c[0x0][0x4e8], RZ ;  /* 0x00013a0012127a24 */ /* 0x000fe200078e02ff */
[----:B------:R-:W-:Y:S04]  /*1b7d0*/  BSSY B0, `(.L_x_1980) ;  /* 0x00000cb000007945 */ /* 0x000fe80003800000 */
[----:B------:R-:W-:-:S13]  /*1b7e0*/  ISETP.GE.AND P0, PT, R14, R18, PT ;  /* 0x000000120e00720c */ /* 0x000fda0003f06270 */
        /* <DEDUP_REMOVED lines=22> */
[----:B------:R-:W2:Y:S01]  /*1b950*/  LDL R32, [R1+0x154] ;  /* 0x0001540001207983 */ /* 0x000ea20000100800 */
[----:B-----5:R-:W-:-:S02]  /*1b960*/  ISETP.GE.AND P0, PT, R8, c[0x0][0x3c8], PT ;  /* 0x0000f20008007a0c */ /* 0x020fc40003f06270 */
[----:B---3--:R-:W-:-:S11]  /*1b970*/  ISETP.GE.AND P1, PT, R10, c[0x0][0x3c8], PT ;  /* 0x0000f2000a007a0c */ /* 0x008fd60003f26270 */
[----:B------:R-:W-:Y:S02]  /*1b980*/  @!P0 IMAD.MOV.U32 R2, RZ, RZ, R0 ;  /* 0x000000ffff028224 */ /* 0x000fe400078e0000 */
[----:B------:R-:W-:Y:S01]  /*1b990*/  @!P0 IMAD.MOV.U32 R3, RZ, RZ, R4 ;  /* 0x000000ffff038224 */ /* 0x000fe200078e0004 */
[----:B----4-:R-:W-:-:S03]  /*1b9a0*/  ISETP.GE.AND P2, PT, R9, c[0x0][0x3c8], PT ;  /* 0x0000f20009007a0c */ /* 0x010fc60003f46270 */
[----:B------:R-:W-:Y:S02]  /*1b9b0*/  @!P0 IMAD.WIDE R2, R8, 0x4, R2 ;  /* 0x0000000408028825 */ /* 0x000fe400078e0202 */
[----:B------:R-:W3:Y:S04]  /*1b9c0*/  LDL R8, [R1+0x11c] ;  /* 0x00011c0001087983 */ /* 0x000ee80000100800 */
[----:B------:R4:W-:Y:S02]  /*1b9d0*/  @!P0 ST.E.64 [R2.64], R168 ;  /* 0x000000a802008985 */ /* 0x0009e4000c101b0c */
[----:B----4-:R-:W-:-:S04]  /*1b9e0*/  @!P1 LEA R2, P0, R10, R0, 0x2 ;  /* 0x000000000a029211 */ /* 0x010fc800078010ff */
[----:B--2---:R-:W-:Y:S02]  /*1b9f0*/  @!P1 LEA.HI.X R3, R10, R4, R13, 0x2, P0 ;  /* 0x000000040a039211 */ /* 0x004fe400000f140d */
[----:B------:R-:W2:Y:S04]  /*1ba00*/  LDL R13, [R1+0x198] ;  /* 0x00019800010d7983 */ /* 0x000ea80000100800 */
[----:B------:R4:W-:Y:S04]  /*1ba10*/  @!P1 ST.E.64 [R2.64], R164 ;  /* 0x000000a402009985 */ /* 0x0009e8000c101b0c */
[----:B------:R-:W5:Y:S01]  /*1ba20*/  LDL R10, [R1+0x110] ;  /* 0x00011000010a7983 */ /* 0x000f620000100800 */
[----:B----4-:R-:W-:-:S04]  /*1ba30*/  @!P2 LEA R2, P0, R9, R0, 0x2 ;  /* 0x000000000902a211 */ /* 0x010fc800078010ff */
[----:B------:R-:W-:Y:S02]  /*1ba40*/  @!P2 LEA.HI.X R3, R9, R4, R24, 0x2, P0 ;  /* 0x000000040903a211 */ /* 0x000fe400000f1418 */
[----:B------:R-:W4:Y:S04]  /*1ba50*/  LDL R9, [R1+0x194] ;  /* 0x0001940001097983 */ /* 0x000f280000100800 */
[----:B------:R-:W4:Y:S01]  /*1ba60*/  LDL R24, [R1+0x188] ;  /* 0x0001880001187983 */ /* 0x000f220000100800 */
[----:B------:R-:W-:-:S03]  /*1ba70*/  ISETP.GE.AND P1, PT, R22, c[0x0][0x3c8], PT ;  /* 0x0000f20016007a0c */ /* 0x000fc60003f26270 */
[----:B------:R1:W-:Y:S01]  /*1ba80*/  @!P2 ST.E.64 [R2.64], R160 ;  /* 0x000000a00200a985 */ /* 0x0003e2000c101b0c */
[----:B------:R-:W-:-:S09]  /*1ba90*/  ISETP.GE.AND P2, PT, R20, c[0x0][0x3c8], PT ;  /* 0x0000f20014007a0c */ /* 0x000fd20003f46270 */
[----:B-1----:R-:W-:-:S04]  /*1baa0*/  @!P1 LEA R2, P0, R22, R0, 0x2 ;  /* 0x0000000016029211 */ /* 0x002fc800078010ff */
[----:B------:R-:W-:Y:S02]  /*1bab0*/  @!P1 LEA.HI.X R3, R22, R4, R23, 0x2, P0 ;  /* 0x0000000416039211 */ /* 0x000fe400000f1417 */
[----:B------:R-:W4:Y:S04]  /*1bac0*/  LDL R22, [R1+0x104] ;  /* 0x0001040001167983 */ /* 0x000f280000100800 */
[----:B------:R1:W-:Y:S01]  /*1bad0*/  @!P1 ST.E.64 [R2.64], R156 ;  /* 0x0000009c02009985 */ /* 0x0003e2000c101b0c */
[----:B------:R-:W-:Y:S02]  /*1bae0*/  ISETP.GE.AND P1, PT, R15, c[0x0][0x3c8], PT ;  /* 0x0000f2000f007a0c */ /* 0x000fe40003f26270 */
[----:B------:R-:W-:Y:S01]  /*1baf0*/  ISETP.GE.AND P6, PT, R25, c[0x0][0x3c8], PT ;  /* 0x0000f20019007a0c */ /* 0x000fe20003fc6270 */
[----:B------:R-:W4:Y:S01]  /*1bb00*/  LDL R23, [R1+0xf8] ;  /* 0x0000f80001177983 */ /* 0x000f220000100800 */
[----:B-1----:R-:W-:-:S04]  /*1bb10*/  @!P2 LEA R2, P0, R20, R0, 0x2 ;  /* 0x000000001402a211 */ /* 0x002fc800078010ff */
[----:B------:R-:W-:Y:S02]  /*1bb20*/  @!P2 LEA.HI.X R3, R20, R4, R21, 0x2, P0 ;  /* 0x000000041403a211 */ /* 0x000fe400000f1415 */
[----:B------:R-:W-:Y:S01]  /*1bb30*/  ISETP.GE.AND P0, PT, R12, c[0x0][0x3c8], PT ;  /* 0x0000f2000c007a0c */ /* 0x000fe20003f06270 */
[----:B------:R-:W4:Y:S04]  /*1bb40*/  LDL R20, [R1+0xfc] ;  /* 0x0000fc0001147983 */ /* 0x000f280000100800 */
[----:B------:R1:W-:Y:S04]  /*1bb50*/  @!P2 ST.E.64 [R2.64], R152 ;  /* 0x000000980200a985 */ /* 0x0003e8000c101b0c */
[----:B------:R-:W4:Y:S01]  /*1bb60*/  LDL R21, [R1+0x17c] ;  /* 0x00017c0001157983 */ /* 0x000f220000100800 */
[----:B-1----:R-:W-:-:S04]  /*1bb70*/  @!P1 LEA R2, P2, R15, R0, 0x2 ;  /* 0x000000000f029211 */ /* 0x002fc800078410ff */
[----:B------:R-:W-:Y:S02]  /*1bb80*/  @!P1 LEA.HI.X R3, R15, R4, R17, 0x2, P2 ;  /* 0x000000040f039211 */ /* 0x000fe400010f1411 */
[----:B------:R-:W4:Y:S04]  /*1bb90*/  LDL R17, [R1+0xb4] ;  /* 0x0000b40001117983 */ /* 0x000f280000100800 */
[----:B------:R1:W-:Y:S01]  /*1bba0*/  @!P1 ST.E.64 [R2.64], R148 ;  /* 0x0000009402009985 */ /* 0x0003e2000c101b0c */
[----:B------:R-:W-:-:S03]  /*1bbb0*/  ISETP.GE.AND P2, PT, R28, c[0x0][0x3c8], PT ;  /* 0x0000f2001c007a0c */ /* 0x000fc60003f46270 */
[----:B------:R-:W4:Y:S01]  /*1bbc0*/  LDL R15, [R1+0x184] ;  /* 0x00018400010f7983 */ /* 0x000f220000100800 */
[----:B-1----:R-:W-:Y:S02]  /*1bbd0*/  @!P0 LEA R2, P1, R12, R0, 0x2 ;  /* 0x000000000c028211 */ /* 0x002fe400078210ff */
[----:B---3--:R-:W-:Y:S02]  /*1bbe0*/  ISETP.GE.AND P3, PT, R8, c[0x0][0x3c8], PT ;  /* 0x0000f20008007a0c */ /* 0x008fe40003f66270 */
[----:B--2---:R-:W-:-:S05]  /*1bbf0*/  @!P0 LEA.HI.X R3, R12, R4, R13, 0x2, P1 ;  /* 0x000000040c038211 */ /* 0x004fca00008f140d */
[----:B------:R1:W-:Y:S01]  /*1bc00*/  @!P0 ST.E.64 [R2.64], R36 ;  /* 0x0000002402008985 */ /* 0x0003e2000c101b0c */
[----:B------:R-:W-:Y:S02]  /*1bc10*/  ISETP.GE.AND P1, PT, R19, c[0x0][0x3c8], PT ;  /* 0x0000f20013007a0c */ /* 0x000fe40003f26270 */
[----:B-----5:R-:W-:-:S03]  /*1bc20*/  ISETP.GE.AND P0, PT, R10, c[0x0][0x3c8], PT ;  /* 0x0000f2000a007a0c */ /* 0x020fc60003f06270 */
[----:B-1----:R-:W-:-:S04]  /*1bc30*/  @!P3 LEA R2, P4, R8, R0, 0x2 ;  /* 0x000000000802b211 */ /* 0x002fc800078810ff */
[----:B----4-:R-:W-:-:S05]  /*1bc40*/  @!P3 LEA.HI.X R3, R8, R4, R9, 0x2, P4 ;  /* 0x000000040803b211 */ /* 0x010fca00020f1409 */
[----:B------:R1:W-:Y:S01]  /*1bc50*/  @!P3 ST.E.64 [R2.64], R40 ;  /* 0x000000280200b985 */ /* 0x0003e2000c101b0c */
[----:B------:R-:W-:-:S04]  /*1bc60*/  @!P2 LEA R12, P3, R28, R0, 0x2 ;  /* 0x000000001c0ca211 */ /* 0x000fc800078610ff */
[----:B------:R-:W-:Y:S02]  /*1bc70*/  @!P2 LEA.HI.X R13, R28, R4, R30, 0x2, P3 ;  /* 0x000000041c0da211 */ /* 0x000fe400018f141e */
[----:B------:R-:W2:Y:S01]  /*1bc80*/  LDL R28, [R1+0x178] ;  /* 0x00017800011c7983 */ /* 0x000ea20000100800 */
[C---:B------:R-:W-:Y:S02]  /*1bc90*/  @!P1 LEA R8, P4, R19.reuse, R0, 0x2 ;  /* 0x0000000013089211 */ /* 0x040fe400078810ff */
[----:B------:R-:W-:Y:S01]  /*1bca0*/  ISETP.GE.AND P5, PT, R14, c[0x0][0x3c8], PT ;  /* 0x0000f2000e007a0c */ /* 0x000fe20003fa6270 */
[----:B------:R-:W3:Y:S01]  /*1bcb0*/  LDL R30, [R1+0x150] ;  /* 0x00015000011e7983 */ /* 0x000ee20000100800 */
[----:B------:R-:W-:-:S03]  /*1bcc0*/  @!P1 LEA.HI.X R9, R19, R4, R27, 0x2, P4 ;  /* 0x0000000413099211 */ /* 0x000fc600020f141b */
[----:B------:R-:W4:Y:S01]  /*1bcd0*/  LDL R27, [R1+0x174] ;  /* 0x00017400011b7983 */ /* 0x000f220000100800 */
[----:B-1----:R-:W-:-:S03]  /*1bce0*/  @!P0 LEA R2, P3, R10, R0, 0x2 ;  /* 0x000000000a028211 */ /* 0x002fc600078610ff */
[----:B------:R-:W-:Y:S01]  /*1bcf0*/  @!P2 ST.E.64 [R12.64], R44 ;  /* 0x0000002c0c00a985 */ /* 0x000fe2000c101b0c */
[----:B------:R-:W-:-:S03]  /*1bd00*/  @!P0 LEA.HI.X R3, R10, R4, R24, 0x2, P3 ;  /* 0x000000040a038211 */ /* 0x000fc600018f1418 */
[----:B------:R-:W5:Y:S04]  /*1bd10*/  LDL R19, [R1+0xf4] ;  /* 0x0000f40001137983 */ /* 0x000f680000100800 */
[----:B------:R-:W3:Y:S04]  /*1bd20*/  LDL R24, [R1+0x170] ;  /* 0x0001700001187983 */ /* 0x000ee80000100800 */
[----:B------:R1:W-:Y:S01]  /*1bd30*/  @!P1 ST.E.64 [R8.64], R48 ;  /* 0x0000003008009985 */ /* 0x0003e2000c101b0c */
[----:B------:R-:W-:-:S03]  /*1bd40*/  ISETP.GE.AND P4, PT, R22, c[0x0][0x3c8], PT ;  /* 0x0000f20016007a0c */ /* 0x000fc60003f86270 */
[----:B------:R1:W-:Y:S04]  /*1bd50*/  @!P0 ST.E.64 [R2.64], R52 ;  /* 0x0000003402008985 */ /* 0x0003e8000c101b0c */
[----:B------:R-:W5:Y:S01]  /*1bd60*/  LDL R10, [R1+0xf0] ;  /* 0x0000f000010a7983 */ /* 0x000f620000100800 */
[----:B-1----:R-:W-:-:S04]  /*1bd70*/  @!P6 LEA R8, P1, R25, R0, 0x2 ;  /* 0x000000001908e211 */ /* 0x002fc800078210ff */
[----:B------:R-:W-:Y:S02]  /*1bd80*/  @!P6 LEA.HI.X R9, R25, R4, R29, 0x2, P1 ;  /* 0x000000041909e211 */ /* 0x000fe400008f141d */
[----:B------:R-:W-:Y:S01]  /*1bd90*/  ISETP.GE.AND P3, PT, R26, c[0x0][0x3c8], PT ;  /* 0x0000f2001a007a0c */ /* 0x000fe20003f66270 */
[----:B------:R-:W5:Y:S04]  /*1bda0*/  LDL R25, [R1+0x16c] ;  /* 0x00016c0001197983 */ /* 0x000f680000100800 */
[----:B------:R-:W5:Y:S01]  /*1bdb0*/  LDL R29, [R1+0xe0] ;  /* 0x0000e000011d7983 */ /* 0x000f620000100800 */
[C---:B------:R-:W-:Y:S02]  /*1bdc0*/  ISETP.GE.AND P2, PT, R17.reuse, c[0x0][0x3c8], PT ;  /* 0x0000f20011007a0c */ /* 0x040fe40003f46270 */
[----:B------:R-:W-:-:S11]  /*1bdd0*/  ISETP.GE.AND P1, PT, R17, c[0x0][0x3c8], PT ;  /* 0x0000f20011007a0c */ /* 0x000fd60003f26270 */
[----:B------:R-:W-:-:S04]  /*1bde0*/  @!P2 LEA R12, P0, R17, R0, 0x2 ;  /* 0x00000000110ca211 */ /* 0x000fc800078010ff */
[----:B------:R-:W-:Y:S02]  /*1bdf0*/  @!P2 LEA.HI.X R13, R17, R4, R15, 0x2, P0 ;  /* 0x00000004110da211 */ /* 0x000fe400000f140f */
[----:B------:R-:W-:Y:S01]  /*1be00*/  ISETP.GE.AND P2, PT, R20, c[0x0][0x3c8], PT ;  /* 0x0000f20014007a0c */ /* 0x000fe20003f46270 */
[----:B------:R-:W5:Y:S01]  /*1be10*/  LDL R15, [R1+0xec] ;  /* 0x0000ec00010f7983 */ /* 0x000f620000100800 */
[----:B------:R-:W-:-:S03]  /*1be20*/  @!P5 LEA R2, P0, R14, R0, 0x2 ;  /* 0x000000000e02d211 */ /* 0x000fc600078010ff */
[----:B------:R1:W-:Y:S01]  /*1be30*/  @!P1 ST.E.64 [R12.64], R56 ;  /* 0x000000380c009985 */ /* 0x0003e2000c101b0c */
[----:B------:R-:W-:-:S03]  /*1be40*/  @!P5 LEA.HI.X R3, R14, R4, R21, 0x2, P0 ;  /* 0x000000040e03d211 */ /* 0x000fc600000f1415 */
[----:B------:R-:W-:Y:S04]  /*1be50*/  @!P6 ST.E.64 [R8.64], R60 ;  /* 0x0000003c0800e985 */ /* 0x000fe8000c101b0c */
[----:B------:R-:W5:Y:S04]  /*1be60*/  LDL R21, [R1+0x168] ;  /* 0x0001680001157983 */ /* 0x000f680000100800 */
[----:B------:R1:W-:Y:S04]  /*1be70*/  @!P5 ST.E.64 [R2.64], R64 ;  /* 0x000000400200d985 */ /* 0x0003e8000c101b0c */
[----:B------:R-:W5:Y:S04]  /*1be80*/  LDL R14, [R1+0x164] ;  /* 0x00016400010e7983 */ /* 0x000f680000100800 */
[----:B------:R-:W5:Y:S01]  /*1be90*/  LDL R17, [R1+0xe8] ;  /* 0x0000e80001117983 */ /* 0x000f620000100800 */
[----:B-1----:R-:W-:-:S02]  /*1bea0*/  @!P4 LEA R12, P0, R22, R0, 0x2 ;  /* 0x00000000160cc211 */ /* 0x002fc400078010ff */
[-C--:B------:R-:W-:Y:S02]  /*1beb0*/  @!P2 LEA R2, P1, R20, R0.reuse, 0x2 ;  /* 0x000000001402a211 */ /* 0x080fe400078210ff */
[----:B------:R-:W-:-:S11]  /*1bec0*/  @!P3 LEA R8, P6, R26, R0, 0x2 ;  /* 0x000000001a08b211 */ /* 0x000fd600078c10ff */
[----:B------:R-:W-:Y:S02]  /*1bed0*/  P2R R3, PR, RZ, 0x2 ;  /* 0x00000002ff037803 */ /* 0x000fe40000000000 */
[-C--:B--2---:R-:W-:Y:S02]  /*1bee0*/  @!P4 LEA.HI.X R13, R22, R4.reuse, R28, 0x2, P0 ;  /* 0x00000004160dc211 */ /* 0x084fe400000f141c */
[----:B------:R-:W2:Y:S01]  /*1bef0*/  LDL R22, [R1+0xb0] ;  /* 0x0000b00001167983 */ /* 0x000ea20000100800 */
[----:B----4-:R-:W-:-:S03]  /*1bf00*/  @!P3 LEA.HI.X R9, R26, R4, R27, 0x2, P6 ;  /* 0x000000041a09b211 */ /* 0x010fc600030f141b */
[----:B------:R-:W4:Y:S01]  /*1bf10*/  LDL R28, [R1+0x14c] ;  /* 0x00014c00011c7983 */ /* 0x000f220000100800 */
[----:B------:R-:W-:-:S03]  /*1bf20*/  ISETP.NE.AND P6, PT, R3, RZ, PT ;  /* 0x000000ff0300720c */ /* 0x000fc60003fc5270 */
[----:B------:R-:W4:Y:S01]  /*1bf30*/  LDL R26, [R1+0x160] ;  /* 0x00016000011a7983 */ /* 0x000f220000100800 */
[----:B------:R-:W-:-:S03]  /*1bf40*/  ISETP.GE.AND P5, PT, R23, c[0x0][0x3c8], PT ;  /* 0x0000f20017007a0c */ /* 0x000fc60003fa6270 */
[----:B------:R-:W4:Y:S01]  /*1bf50*/  LDL R27, [R1+0xdc] ;  /* 0x0000dc00011b7983 */ /* 0x000f220000100800 */
[----:B---3--:R-:W-:-:S03]  /*1bf60*/  @!P2 LEA.HI.X R3, R20, R4, R24, 0x2, P6 ;  /* 0x000000041403a211 */ /* 0x008fc600030f1418 */
[----:B------:R-:W3:Y:S04]  /*1bf70*/  LDL R24, [R1+0x15c] ;  /* 0x00015c0001187983 */ /* 0x000ee80000100800 */
[----:B------:R-:W3:Y:S01]  /*1bf80*/  LDL R20, [R1+0x158] ;  /* 0x0001580001147983 */ /* 0x000ee20000100800 */
[----:B-----5:R-:W-:Y:S02]  /*1bf90*/  ISETP.GE.AND P1, PT, R19, c[0x0][0x3c8], PT ;  /* 0x0000f20013007a0c */ /* 0x020fe40003f26270 */
[----:B------:R-:W-:Y:S01]  /*1bfa0*/  ISETP.GE.AND P0, PT, R10, c[0x0][0x3c8], PT ;  /* 0x0000f2000a007a0c */ /* 0x000fe20003f06270 */
[----:B------:R1:W-:Y:S04]  /*1bfb0*/  @!P4 ST.E.64 [R12.64], R68 ;  /* 0x000000440c00c985 */ /* 0x0003e8000c101b0c */
[----:B------:R5:W-:Y:S04]  /*1bfc0*/  @!P3 ST.E.64 [R8.64], R72 ;  /* 0x000000480800b985 */ /* 0x000be8000c101b0c */
[----:B------:R5:W-:Y:S01]  /*1bfd0*/  @!P2 ST.E.64 [R2.64], R76 ;  /* 0x0000004c0200a985 */ /* 0x000be2000c101b0c */
[----:B-1----:R-:W-:-:S02]  /*1bfe0*/  @!P5 LEA R12, P2, R23, R0, 0x2 ;  /* 0x00000000170cd211 */ /* 0x002fc400078410ff */
[----:B-----5:R-:W-:Y:S02]  /*1bff0*/  @!P1 LEA R8, P3, R19, R0, 0x2 ;  /* 0x0000000013089211 */ /* 0x020fe400078610ff */
[----:B------:R-:W-:Y:S02]  /*1c000*/  @!P5 LEA.HI.X R13, R23, R4, R25, 0x2, P2 ;  /* 0x00000004170dd211 */ /* 0x000fe400010f1419 */
[----:B------:R-:W-:Y:S01]  /*1c010*/  @!P0 LEA R2, P2, R10, R0, 0x2 ;  /* 0x000000000a028211 */ /* 0x000fe200078410ff */
[----:B------:R-:W5:Y:S04]  /*1c020*/  LDL R25, [R1+0xd8] ;  /* 0x0000d80001197983 */ /* 0x000f680000100800 */
[----:B------:R-:W-:Y:S04]  /*1c030*/  @!P5 ST.E.64 [R12.64], R80 ;  /* 0x000000500c00d985 */ /* 0x000fe8000c101b0c */
[----:B------:R-:W5:Y:S01]  /*1c040*/  LDL R23, [R1+0xd0] ;  /* 0x0000d00001177983 */ /* 0x000f620000100800 */
[----:B------:R-:W-:-:S02]  /*1c050*/  ISETP.GE.AND P6, PT, R15, c[0x0][0x3c8], PT ;  /* 0x0000f2000f007a0c */ /* 0x000fc40003fc6270 */
[-C--:B------:R-:W-:Y:S02]  /*1c060*/  @!P1 LEA.HI.X R9, R19, R4.reuse, R21, 0x2, P3 ;  /* 0x0000000413099211 */ /* 0x080fe400018f1415 */
[----:B------:R-:W5:Y:S01]  /*1c070*/  LDL R21, [R1+0xcc] ;  /* 0x0000cc0001157983 */ /* 0x000f620000100800 */
[----:B------:R-:W-:-:S03]  /*1c080*/  @!P0 LEA.HI.X R3, R10, R4, R14, 0x2, P2 ;  /* 0x000000040a038211 */ /* 0x000fc600010f140e */
[----:B------:R-:W5:Y:S04]  /*1c090*/  LDL R19, [R1+0xc8] ;  /* 0x0000c80001137983 */ /* 0x000f680000100800 */
[----:B------:R-:W5:Y:S04]  /*1c0a0*/  LDL R14, [R1+0xd4] ;  /* 0x0000d400010e7983 */ /* 0x000f680000100800 */
[----:B------:R1:W-:Y:S04]  /*1c0b0*/  @!P1 ST.E.64 [R8.64], R84 ;  /* 0x0000005408009985 */ /* 0x0003e8000c101b0c */
[----:B------:R2:W-:Y:S01]  /*1c0c0*/  @!P0 ST.E.64 [R2.64], R88 ;  /* 0x0000005802008985 */ /* 0x0005e2000c101b0c */
[----:B------:R-:W-:-:S03]  /*1c0d0*/  ISETP.GE.AND P4, PT, R17, c[0x0][0x3c8], PT ;  /* 0x0000f20011007a0c */ /* 0x000fc60003f86270 */
[----:B------:R-:W5:Y:S01]  /*1c0e0*/  LDL R10, [R1+0xc4] ;  /* 0x0000c400010a7983 */ /* 0x000f620000100800 */
[----:B-1----:R-:W-:Y:S02]  /*1c0f0*/  @!P6 LEA R8, P5, R15, R0, 0x2 ;  /* 0x000000000f08e211 */ /* 0x002fe400078a10ff */
[----:B--2---:R-:W-:-:S13]  /*1c100*/  ISETP.GE.AND P3, PT, R22, c[0x0][0x3c8], PT ;  /* 0x0000f20016007a0c */ /* 0x004fda0003f66270 */
[----:B------:R-:W-:-:S04]  /*1c110*/  @!P3 LEA R12, P0, R22, R0, 0x2 ;  /* 0x00000000160cb211 */ /* 0x000fc800078010ff */
[-C--:B----4-:R-:W-:Y:S02]  /*1c120*/  @!P3 LEA.HI.X R13, R22, R4.reuse, R26, 0x2, P0 ;  /* 0x00000004160db211 */ /* 0x090fe400000f141a */
[----:B------:R-:W2:Y:S01]  /*1c130*/  LDL R26, [R1+0x148] ;  /* 0x00014800011a7983 */ /* 0x000ea20000100800 */
[----:B---3--:R-:W-:-:S03]  /*1c140*/  @!P6 LEA.HI.X R9, R15, R4, R24, 0x2, P5 ;  /* 0x000000040f09e211 */ /* 0x008fc600028f1418 */
[----:B------:R-:W3:Y:S01]  /*1c150*/  LDL R15, [R1+0x144] ;  /* 0x00014400010f7983 */ /* 0x000ee20000100800 */
[----:B------:R-:W-:-:S03]  /*1c160*/  @!P4 LEA R2, P3, R17, R0, 0x2 ;  /* 0x000000001102c211 */ /* 0x000fc600078610ff */
[----:B------:R-:W4:Y:S01]  /*1c170*/  LDL R24, [R1+0x140] ;  /* 0x0001400001187983 */ /* 0x000f220000100800 */
[----:B------:R-:W-:Y:S02]  /*1c180*/  ISETP.GE.AND P5, PT, R22, c[0x0][0x3c8], PT ;  /* 0x0000f20016007a0c */ /* 0x000fe40003fa6270 */
[----:B------:R-:W-:Y:S01]  /*1c190*/  @!P4 LEA.HI.X R3, R17, R4, R20, 0x2, P3 ;  /* 0x000000041103c211 */ /* 0x000fe200018f1414 */
[----:B------:R-:W4:Y:S04]  /*1c1a0*/  LDL R22, [R1+0x13c] ;  /* 0x00013c0001167983 */ /* 0x000f280000100800 */
[----:B------:R-:W4:Y:S04]  /*1c1b0*/  LDL R20, [R1+0x138] ;  /* 0x0001380001147983 */ /* 0x000f280000100800 */
[----:B------:R-:W4:Y:S01]  /*1c1c0*/  LDL R17, [R1+0x134] ;  /* 0x0001340001117983 */ /* 0x000f220000100800 */
[----:B------:R-:W-:-:S03]  /*1c1d0*/  ISETP.GE.AND P1, PT, R29, c[0x0][0x3c8], PT ;  /* 0x0000f2001d007a0c */ /* 0x000fc60003f26270 */
[----:B------:R-:W-:Y:S01]  /*1c1e0*/  @!P5 ST.E.64 [R12.64], R92 ;  /* 0x0000005c0c00d985 */ /* 0x000fe2000c101b0c */
[----:B------:R-:W-:-:S03]  /*1c1f0*/  ISETP.GE.AND P2, PT, R31, c[0x0][0x3c8], PT ;  /* 0x0000f2001f007a0c */ /* 0x000fc60003f46270 */
[----:B------:R1:W-:Y:S04]  /*1c200*/  @!P6 ST.E.64 [R8.64], R96 ;  /* 0x000000600800e985 */ /* 0x0003e8000c101b0c */
[----:B------:R5:W-:Y:S01]  /*1c210*/  @!P4 ST.E.64 [R2.64], R100 ;  /* 0x000000640200c985 */ /* 0x000be2000c101b0c */
[----:B------:R-:W-:Y:S02]  /*1c220*/  ISETP.GE.AND P0, PT, R27, c[0x0][0x3c8], PT ;  /* 0x0000f2001b007a0c */ /* 0x000fe40003f06270 */
[----:B-1----:R-:W-:-:S03]  /*1c230*/  @!P1 LEA R8, P4, R29, R0, 0x2 ;  /* 0x000000001d089211 */ /* 0x002fc600078810ff */
[----:B------:R-:W-:Y:S02]  /*1c240*/  @!P2 LEA R12, P3, R31, R0, 0x2 ;  /* 0x000000001f0ca211 */ /* 0x000fe400078610ff */
[----:B-----5:R-:W-:Y:S02]  /*1c250*/  ISETP.GE.AND P5, PT, R25, c[0x0][0x3c8], PT ;  /* 0x0000f20019007a0c */ /* 0x020fe40003fa6270 */
[----:B------:R-:W-:-:S04]  /*1c260*/  @!P2 LEA.HI.X R13, R31, R4, R32, 0x2, P3 ;  /* 0x000000041f0da211 */ /* 0x000fc800018f1420 */
[----:B------:R-:W-:Y:S02]  /*1c270*/  @!P0 LEA R2, P6, R27, R0, 0x2 ;  /* 0x000000001b028211 */ /* 0x000fe400078c10ff */
[----:B------:R-:W-:-:S04]  /*1c280*/  P2R R3, PR, RZ, 0x10 ;  /* 0x00000010ff037803 */ /* 0x000fc80000000000 */
[----:B------:R-:W-:Y:S02]  /*1c290*/  ISETP.NE.AND P3, PT, R3, RZ, PT ;  /* 0x000000ff0300720c */ /* 0x000fe40003f65270 */
[-C--:B------:R-:W-:Y:S02]  /*1c2a0*/  @!P0 LEA.HI.X R3, R27, R4.reuse, R28, 0x2, P6 ;  /* 0x000000041b038211 */ /* 0x080fe400030f141c */
[----:B------:R-:W-:Y:S01]  /*1c2b0*/  @!P1 LEA.HI.X R9, R29, R4, R30, 0x2, P3 ;  /* 0x000000041d099211 */ /* 0x000fe200018f141e */
[----:B------:R-:W-:Y:S01]  /*1c2c0*/  @!P2 ST.E.64 [R12.64], R104 ;  /* 0x000000680c00a985 */ /* 0x000fe2000c101b0c */
[----:B------:R-:W-:-:S03]  /*1c2d0*/  ISETP.GE.AND P3, PT, R23, c[0x0][0x3c8], PT ;  /* 0x0000f20017007a0c */ /* 0x000fc60003f66270 */
[----:B------:R1:W-:Y:S04]  /*1c2e0*/  @!P1 ST.E.64 [R8.64], R108 ;  /* 0x0000006c08009985 */ /* 0x0003e8000c101b0c */
[----:B------:R5:W-:Y:S01]  /*1c2f0*/  @!P0 ST.E.64 [R2.64], R112 ;  /* 0x0000007002008985 */ /* 0x000be2000c101b0c */
[----:B-1----:R-:W-:Y:S02]  /*1c300*/  @!P5 LEA R8, P0, R25, R0, 0x2 ;  /* 0x000000001908d211 */ /* 0x002fe400078010ff */
[----:B------:R-:W-:-:S13]  /*1c310*/  ISETP.GE.AND P4, PT, R14, c[0x0][0x3c8], PT ;  /* 0x0000f2000e007a0c */ /* 0x000fda0003f86270 */
[----:B-----5:R-:W-:Y:S02]  /*1c320*/  @!P4 LEA R2, P6, R14, R0, 0x2 ;  /* 0x000000000e02c211 */ /* 0x020fe400078c10ff */
[----:B------:R-:W-:Y:S02]  /*1c330*/  ISETP.GE.AND P2, PT, R21, c[0x0][0x3c8], PT ;  /* 0x0000f20015007a0c */ /* 0x000fe40003f46270 */
[----:B------:R-:W-:Y:S02]  /*1c340*/  ISETP.GE.AND P1, PT, R19, c[0x0][0x3c8], PT ;  /* 0x0000f20013007a0c */ /* 0x000fe40003f26270 */
[----:B--2---:R-:W-:-:S05]  /*1c350*/  @!P5 LEA.HI.X R9, R25, R4, R26, 0x2, P0 ;  /* 0x000000041909d211 */ /* 0x004fca00000f141a */
[----:B------:R-:W-:Y:S01]  /*1c360*/  @!P5 ST.E.64 [R8.64], R116 ;  /* 0x000000740800d985 */ /* 0x000fe2000c101b0c */
[----:B---3--:R-:W-:Y:S02]  /*1c370*/  @!P4 LEA.HI.X R3, R14, R4, R15, 0x2, P6 ;  /* 0x000000040e03c211 */ /* 0x008fe400030f140f */
[-C--:B------:R-:W-:Y:S02]  /*1c380*/  @!P3 LEA R14, P5, R23, R0.reuse, 0x2 ;  /* 0x00000000170eb211 */ /* 0x080fe400078a10ff */
[----:B------:R-:W-:Y:S01]  /*1c390*/  ISETP.GE.AND P0, PT, R10, c[0x0][0x3c8], PT ;  /* 0x0000f2000a007a0c */ /* 0x000fe20003f06270 */
[----:B------:R1:W-:Y:S01]  /*1c3a0*/  @!P4 ST.E.64 [R2.64], R120 ;  /* 0x000000780200c985 */ /* 0x0003e2000c101b0c */
[----:B------:R-:W-:-:S04]  /*1c3b0*/  @!P2 LEA R12, P6, R21, R0, 0x2 ;  /* 0x00000000150ca211 */ /* 0x000fc800078c10ff */
[----:B----4-:R-:W-:-:S05]  /*1c3c0*/  @!P2 LEA.HI.X R13, R21, R4, R22, 0x2, P6 ;  /* 0x00000004150da211 */ /* 0x010fca00030f1416 */
[----:B-1----:R-:W-:-:S04]  /*1c3d0*/  P2R R2, PR, RZ, 0x20 ;  /* 0x00000020ff027803 */ /* 0x002fc80000000000 */
[----:B------:R-:W-:Y:S02]  /*1c3e0*/  ISETP.NE.AND P4, PT, R2, RZ, PT ;  /* 0x000000ff0200720c */ /* 0x000fe40003f85270 */
[----:B------:R-:W-:Y:S02]  /*1c3f0*/  @!P1 LEA R8, P5, R19, R0, 0x2 ;  /* 0x0000000013089211 */ /* 0x000fe400078a10ff */
[----:B------:R-:W-:Y:S02]  /*1c400*/  @!P3 LEA.HI.X R15, R23, R4, R24, 0x2, P4 ;  /* 0x00000004170fb211 */ /* 0x000fe400020f1418 */
[C---:B------:R-:W-:Y:S02]  /*1c410*/  @!P0 LEA R2, P4, R10.reuse, R0, 0x2 ;  /* 0x000000000a028211 */ /* 0x040fe400078810ff */
[-C--:B------:R-:W-:Y:S02]  /*1c420*/  @!P1 LEA.HI.X R9, R19, R4.reuse, R20, 0x2, P5 ;  /* 0x0000000413099211 */ /* 0x080fe400028f1414 */
[----:B------:R-:W-:Y:S01]  /*1c430*/  @!P0 LEA.HI.X R3, R10, R4, R17, 0x2, P4 ;  /* 0x000000040a038211 */ /* 0x000fe200020f1411 */
[----:B------:R1:W-:Y:S04]  /*1c440*/  @!P3 ST.E.64 [R14.64], R124 ;  /* 0x0000007c0e00b985 */ /* 0x0003e8000c101b0c */
[----:B------:R1:W-:Y:S04]  /*1c450*/  @!P2 ST.E.64 [R12.64], R128 ;  /* 0x000000800c00a985 */ /* 0x0003e8000c101b0c */
[----:B------:R1:W-:Y:S04]  /*1c460*/  @!P1 ST.E.64 [R8.64], R132 ;  /* 0x0000008408009985 */ /* 0x0003e8000c101b0c */
[----:B------:R1:W-:Y:S02]  /*1c470*/  @!P0 ST.E.64 [R2.64], R136 ;  /* 0x0000008802008985 */ /* 0x0003e4000c101b0c */
.L_x_1981:
[----:B------:R-:W-:Y:S05]  /*1c480*/  BSYNC B0 ;  /* 0x0000000000007941 */ /* 0x000fea0003800000 */
.L_x_1980:
[----:B------:R-:W-:Y:S05]  /*1c490*/  BRA.DIV ~URZ, `(.L_x_1982) ;  /* 0x00003a327f007947 */ /* 0x000fea000b800000 */
[----:B--2---:R2:W1:Y:S04]  /*1c4a0*/  SHFL.IDX PT, R4, R7, 0x1, 0x1c1f ;  /* 0x003c1f0007047f89 */ /* 0x00446800000e0000 */
[----:B----4-:R2:W4:Y:S02]  /*1c4b0*/  SHFL.IDX PT, R0, R5, 0x1, 0x1c1f ;  /* 0x003c1f0005007f89 */ /* 0x01052400000e0000 */
.L_x_2040:
[----:B------:R-:W-:-:S13]  /*1c4c0*/  ISETP.GE.AND P0, PT, R16, R18, PT ;  /* 0x000000121000720c */ /* 0x000fda0003f06270 */
[----:B------:R-:W-:Y:S05]  /*1c4d0*/  @P0 BRA `(.L_x_1977) ;  /* 0x00001b4000000947 */ /* 0x000fea0003800000 */
[----:B-1----:R-:W5:Y:S04]  /*1c4e0*/  LDL R8, [R1+0x130] ;  /* 0x0001300001087983 */ /* 0x002f680000100800 */
[----:B--2---:R-:W2:Y:S04]  /*1c4f0*/  LDL R24, [R1+0x128] ;  /* 0x0001280001187983 */ /* 0x004ea80000100800 */
[----:B---3--:R-:W3:Y:S04]  /*1c500*/  LDL R7, [R1+0x12c] ;  /* 0x00012c0001077983 */ /* 0x008ee80000100800 */
[----:B----4-:R-:W4:Y:S04]  /*1c510*/  LDL R10, [R1+0x124] ;  /* 0x00012400010a7983 */ /* 0x010f280000100800 */
        /* <DEDUP_REMOVED lines=15> */
[----:B-----5:R-:W-:-:S02]  /*1c610*/  ISETP.GE.AND P3, PT, R8, c[0x0][0x3c8], PT ;  /* 0x0000f20008007a0c */ /* 0x020fc40003f66270 */
[----:B--2---:R-:W-:Y:S02]  /*1c620*/  ISETP.GE.AND P1, PT, R24, c[0x0][0x3c8], PT ;  /* 0x0000f20018007a0c */ /* 0x004fe40003f26270 */
[----:B---3--:R-:W-:-:S09]  /*1c630*/  ISETP.GE.AND P2, PT, R7, c[0x0][0x3c8], PT ;  /* 0x0000f20007007a0c */ /* 0x008fd20003f46270 */
[----:B------:R-:W-:Y:S02]  /*1c640*/  @!P3 IMAD.MOV.U32 R2, RZ, RZ, R0 ;  /* 0x000000ffff02b224 */ /* 0x000fe400078e0000 */
[----:B------:R-:W-:Y:S01]  /*1c650*/  @!P3 IMAD.MOV.U32 R3, RZ, RZ, R4 ;  /* 0x000000ffff03b224 */ /* 0x000fe200078e0004 */
[----:B----4-:R-:W-:-:S03]  /*1c660*/  ISETP.GE.AND P0, PT, R10, c[0x0][0x3c8], PT ;  /* 0x0000f2000a007a0c */ /* 0x010fc60003f06270 */
[----:B------:R-:W-:Y:S01]  /*1c670*/  @!P3 IMAD.WIDE R2, R8, 0x4, R2 ;  /* 0x000000040802b825 */ /* 0x000fe200078e0202 */
[----:B------:R-:W-:-:S04]  /*1c680*/  @!P1 LEA R8, P4, R24, R0, 0x2 ;  /* 0x0000000018089211 */ /* 0x000fc800078810ff */
[----:B------:R1:W-:Y:S01]  /*1c690*/  @!P3 ST.E.64 [R2.64], R170 ;  /* 0x000000aa0200b985 */ /* 0x0003e2000c101b0c */
[C---:B------:R-:W-:Y:S02]  /*1c6a0*/  @!P2 LEA R12, P3, R7.reuse, R0, 0x2 ;  /* 0x00000000070ca211 */ /* 0x040fe400078610ff */
[-C--:B------:R-:W-:Y:S02]  /*1c6b0*/  @!P1 LEA.HI.X R9, R24, R4.reuse, R25, 0x2, P4 ;  /* 0x0000000418099211 */ /* 0x080fe400020f1419 */
[----:B------:R-:W2:Y:S01]  /*1c6c0*/  LDL R25, [R1+0x194] ;  /* 0x0001940001197983 */ /* 0x000ea20000100800 */
[----:B------:R-:W-:-:S03]  /*1c6d0*/  @!P2 LEA.HI.X R13, R7, R4, R20, 0x2, P3 ;  /* 0x00000004070da211 */ /* 0x000fc600018f1414 */
[----:B------:R-:W3:Y:S01]  /*1c6e0*/  LDL R20, [R1+0xb4] ;  /* 0x0000b40001147983 */ /* 0x000ee20000100800 */
[----:B------:R-:W-:Y:S02]  /*1c6f0*/  ISETP.GE.AND P4, PT, R19, c[0x0][0x3c8], PT ;  /* 0x0000f20013007a0c */ /* 0x000fe40003f86270 */
[----:B------:R-:W-:Y:S01]  /*1c700*/  ISETP.GE.AND P6, PT, R15, c[0x0][0x3c8], PT ;  /* 0x0000f2000f007a0c */ /* 0x000fe20003fc6270 */
[----:B------:R-:W4:Y:S04]  /*1c710*/  LDL R7, [R1+0x110] ;  /* 0x0001100001077983 */ /* 0x000f280000100800 */
[----:B------:R5:W-:Y:S04]  /*1c720*/  @!P2 ST.E.64 [R12.64], R166 ;  /* 0x000000a60c00a985 */ /* 0x000be8000c101b0c */
[----:B------:R-:W4:Y:S01]  /*1c730*/  LDL R24, [R1+0x108] ;  /* 0x0001080001187983 */ /* 0x000f220000100800 */
[----:B-1----:R-:W-:-:S04]  /*1c740*/  @!P0 LEA R2, P3, R10, R0, 0x2 ;  /* 0x000000000a028211 */ /* 0x002fc800078610ff */
[----:B------:R-:W-:Y:S02]  /*1c750*/  @!P0 LEA.HI.X R3, R10, R4, R21, 0x2, P3 ;  /* 0x000000040a038211 */ /* 0x000fe400018f1415 */
[----:B------:R-:W4:Y:S01]  /*1c760*/  LDL R21, [R1+0x18c] ;  /* 0x00018c0001157983 */ /* 0x000f220000100800 */
[----:B------:R-:W-:-:S03]  /*1c770*/  ISETP.GE.AND P3, PT, R22, c[0x0][0x3c8], PT ;  /* 0x0000f20016007a0c */ /* 0x000fc60003f66270 */
[----:B------:R1:W-:Y:S04]  /*1c780*/  @!P1 ST.E.64 [R8.64], R162 ;  /* 0x000000a208009985 */ /* 0x0003e8000c101b0c */
[----:B------:R1:W-:Y:S01]  /*1c790*/  @!P0 ST.E.64 [R2.64], R158 ;  /* 0x0000009e02008985 */ /* 0x0003e2000c101b0c */
[----:B-----5:R-:W-:-:S03]  /*1c7a0*/  @!P4 LEA R12, P0, R19, R0, 0x2 ;  /* 0x00000000130cc211 */ /* 0x020fc600078010ff */
[----:B------:R-:W5:Y:S01]  /*1c7b0*/  LDL R10, [R1+0x10c] ;  /* 0x00010c00010a7983 */ /* 0x000f620000100800 */
[----:B------:R-:W-:Y:S02]  /*1c7c0*/  @!P4 LEA.HI.X R13, R19, R4, R5, 0x2, P0 ;  /* 0x00000004130dc211 */ /* 0x000fe400000f1405 */
[C---:B------:R-:W-:Y:S01]  /*1c7d0*/  ISETP.GE.AND P0, PT, R22.reuse, c[0x0][0x3c8], PT ;  /* 0x0000f20016007a0c */ /* 0x040fe20003f06270 */
[----:B------:R-:W5:Y:S01]  /*1c7e0*/  LDL R5, [R1+0x104] ;  /* 0x0001040001057983 */ /* 0x000f620000100800 */
[-C--:B-1----:R-:W-:Y:S02]  /*1c7f0*/  @!P3 LEA R8, P1, R22, R0.reuse, 0x2 ;  /* 0x000000001608b211 */ /* 0x082fe400078210ff */
[----:B------:R-:W-:-:S04]  /*1c800*/  @!P6 LEA R2, P2, R15, R0, 0x2 ;  /* 0x000000000f02e211 */ /* 0x000fc800078410ff */
[-C--:B------:R-:W-:Y:S02]  /*1c810*/  @!P6 LEA.HI.X R3, R15, R4.reuse, R16, 0x2, P2 ;  /* 0x000000040f03e211 */ /* 0x080fe400010f1410 */
[----:B------:R-:W5:Y:S05]  /*1c820*/  LDL R15, [R1+0x188] ;  /* 0x00018800010f7983 */ /* 0x000f6a0000100800 */
[----:B------:R-:W-:Y:S01]  /*1c830*/  @!P0 LEA.HI.X R9, R22, R4, R26, 0x2, P1 ;  /* 0x0000000416098211 */ /* 0x000fe200008f141a */
[----:B------:R-:W5:Y:S04]  /*1c840*/  LDL R16, [R1+0x180] ;  /* 0x0001800001107983 */ /* 0x000f680000100800 */
[----:B------:R-:W5:Y:S01]  /*1c850*/  LDL R22, [R1+0x184] ;  /* 0x0001840001167983 */ /* 0x000f620000100800 */
[----:B------:R-:W-:-:S02]  /*1c860*/  ISETP.GE.AND P1, PT, R19, c[0x0][0x3c8], PT ;  /* 0x0000f20013007a0c */ /* 0x000fc40003f26270 */
[----:B------:R-:W-:Y:S01]  /*1c870*/  ISETP.GE.AND P4, PT, R23, c[0x0][0x3c8], PT ;  /* 0x0000f20017007a0c */ /* 0x000fe20003f86270 */
[----:B------:R-:W5:Y:S01]  /*1c880*/  LDL R19, [R1+0x100] ;  /* 0x0001000001137983 */ /* 0x000f620000100800 */
[----:B------:R-:W-:Y:S02]  /*1c890*/  ISETP.GE.AND P5, PT, R17, c[0x0][0x3c8], PT ;  /* 0x0000f20011007a0c */ /* 0x000fe40003fa6270 */
[----:B------:R-:W-:Y:S01]  /*1c8a0*/  ISETP.GE.AND P3, PT, R14, c[0x0][0x3c8], PT ;  /* 0x0000f2000e007a0c */ /* 0x000fe20003f66270 */
[----:B------:R-:W5:Y:S06]  /*1c8b0*/  LDL R26, [R1+0xe4] ;  /* 0x0000e400011a7983 */ /* 0x000f6c0000100800 */
[----:B------:R-:W-:Y:S04]  /*1c8c0*/  @!P1 ST.E.64 [R12.64], R154 ;  /* 0x0000009a0c009985 */ /* 0x000fe8000c101b0c */
[----:B------:R1:W-:Y:S04]  /*1c8d0*/  @!P0 ST.E.64 [R8.64], R150 ;  /* 0x0000009608008985 */ /* 0x0003e8000c101b0c */
[----:B------:R1:W-:Y:S02]  /*1c8e0*/  @!P6 ST.E.64 [R2.64], R38 ;  /* 0x000000260200e985 */ /* 0x0003e4000c101b0c */
[----:B-1----:R-:W-:-:S02]  /*1c8f0*/  @!P4 LEA R8, P6, R23, R0, 0x2 ;  /* 0x000000001708c211 */ /* 0x002fc400078c10ff */
[----:B------:R-:W-:-:S11]  /*1c900*/  @!P5 LEA R12, P0, R17, R0, 0x2 ;  /* 0x00000000110cd211 */ /* 0x000fd600078010ff */
[----:B------:R-:W-:Y:S02]  /*1c910*/  P2R R2, PR, RZ, 0x40 ;  /* 0x00000040ff027803 */ /* 0x000fe40000000000 */
[-C--:B--2---:R-:W-:Y:S02]  /*1c920*/  @!P5 LEA.HI.X R13, R17, R4.reuse, R25, 0x2, P0 ;  /* 0x00000004110dd211 */ /* 0x084fe400000f1419 */
[----:B------:R-:W-:Y:S01]  /*1c930*/  ISETP.NE.AND P0, PT, R2, RZ, PT ;  /* 0x000000ff0200720c */ /* 0x000fe20003f05270 */
[----:B------:R-:W2:Y:S01]  /*1c940*/  LDL R17, [R1+0xfc] ;  /* 0x0000fc0001117983 */ /* 0x000ea20000100800 */
[----:B---3--:R-:W-:Y:S02]  /*1c950*/  ISETP.GE.AND P1, PT, R20, c[0x0][0x3c8], PT ;  /* 0x0000f20014007a0c */ /* 0x008fe40003f26270 */
[----:B------:R-:W-:Y:S01]  /*1c960*/  @!P4 LEA.HI.X R9, R23, R4, R18, 0x2, P0 ;  /* 0x000000041709c211 */ /* 0x000fe200000f1412 */
[----:B------:R-:W3:Y:S01]  /*1c970*/  LDL R25, [R1+0x17c] ;  /* 0x00017c0001197983 */ /* 0x000ee20000100800 */
[----:B------:R-:W-:-:S03]  /*1c980*/  @!P3 LEA R2, P6, R14, R0, 0x2 ;  /* 0x000000000e02b211 */ /* 0x000fc600078c10ff */
[----:B------:R-:W2:Y:S01]  /*1c990*/  LDL R23, [R1+0x178] ;  /* 0x0001780001177983 */ /* 0x000ea20000100800 */
[----:B----4-:R-:W-:-:S03]  /*1c9a0*/  ISETP.GE.AND P2, PT, R7, c[0x0][0x3c8], PT ;  /* 0x0000f20007007a0c */ /* 0x010fc60003f46270 */
[----:B------:R-:W-:Y:S04]  /*1c9b0*/  @!P5 ST.E.64 [R12.64], R42 ;  /* 0x0000002a0c00d985 */ /* 0x000fe8000c101b0c */
[----:B------:R1:W-:Y:S04]  /*1c9c0*/  @!P4 ST.E.64 [R8.64], R46 ;  /* 0x0000002e0800c985 */ /* 0x0003e8000c101b0c */
[----:B------:R-:W4:Y:S01]  /*1c9d0*/  LDL R18, [R1+0xf8] ;  /* 0x0000f80001127983 */ /* 0x000f220000100800 */
[----:B------:R-:W-:-:S03]  /*1c9e0*/  @!P3 LEA.HI.X R3, R14, R4, R21, 0x2, P6 ;  /* 0x000000040e03b211 */ /* 0x000fc600030f1415 */
[----:B------:R-:W4:Y:S04]  /*1c9f0*/  LDL R21, [R1+0x174] ;  /* 0x0001740001157983 */ /* 0x000f280000100800 */
[----:B------:R5:W-:Y:S04]  /*1ca00*/  @!P3 ST.E.64 [R2.64], R50 ;  /* 0x000000320200b985 */ /* 0x000be8000c101b0c */
[----:B------:R-:W4:Y:S01]  /*1ca10*/  LDL R14, [R1+0xf4] ;  /* 0x0000f400010e7983 */ /* 0x000f220000100800 */
[-C--:B-1----:R-:W-:Y:S02]  /*1ca20*/  @!P1 LEA R8, P6, R20, R0.reuse, 0x2 ;  /* 0x0000000014089211 */ /* 0x082fe400078c10ff */
[----:B------:R-:W-:-:S11]  /*1ca30*/  @!P2 LEA R12, P3, R7, R0, 0x2 ;  /* 0x00000000070ca211 */ /* 0x000fd600078610ff */
[----:B-----5:R-:W-:Y:S02]  /*1ca40*/  P2R R2, PR, RZ, 0x40 ;  /* 0x00000040ff027803 */ /* 0x020fe40000000000 */
[-C--:B------:R-:W-:Y:S02]  /*1ca50*/  @!P2 LEA.HI.X R13, R7, R4.reuse, R15, 0x2, P3 ;  /* 0x00000004070da211 */ /* 0x080fe400018f140f */
[----:B------:R-:W-:Y:S01]  /*1ca60*/  ISETP.NE.AND P3, PT, R2, RZ, PT ;  /* 0x000000ff0200720c */ /* 0x000fe20003f65270 */
[----:B------:R-:W5:Y:S01]  /*1ca70*/  LDL R15, [R1+0xb0] ;  /* 0x0000b000010f7983 */ /* 0x000f620000100800 */
[----:B------:R-:W-:Y:S02]  /*1ca80*/  ISETP.GE.AND P0, PT, R10, c[0x0][0x3c8], PT ;  /* 0x0000f2000a007a0c */ /* 0x000fe40003f06270 */
[----:B------:R-:W-:Y:S01]  /*1ca90*/  ISETP.GE.AND P4, PT, R5, c[0x0][0x3c8], PT ;  /* 0x0000f20005007a0c */ /* 0x000fe20003f86270 */
[----:B------:R-:W5:Y:S01]  /*1caa0*/  LDL R7, [R1+0xf0] ;  /* 0x0000f00001077983 */ /* 0x000f620000100800 */
[----:B------:R-:W-:-:S03]  /*1cab0*/  @!P1 LEA.HI.X R9, R20, R4, R22, 0x2, P3 ;  /* 0x0000000414099211 */ /* 0x000fc600018f1416 */
[----:B------:R-:W5:Y:S01]  /*1cac0*/  LDL R22, [R1+0x170] ;  /* 0x0001700001167983 */ /* 0x000f620000100800 */
[----:B------:R-:W-:-:S03]  /*1cad0*/  ISETP.GE.AND P3, PT, R19, c[0x0][0x3c8], PT ;  /* 0x0000f20013007a0c */ /* 0x000fc60003f66270 */
[----:B------:R-:W-:Y:S02]  /*1cae0*/  @!P2 ST.E.64 [R12.64], R54 ;  /* 0x000000360c00a985 */ /* 0x000fe4000c101b0c */
[C---:B------:R-:W-:Y:S02]  /*1caf0*/  @!P0 LEA R2, P6, R10.reuse, R0, 0x2 ;  /* 0x000000000a028211 */ /* 0x040fe400078c10ff */
[----:B------:R-:W5:Y:S02]  /*1cb00*/  LDL R20, [R1+0x16c] ;  /* 0x00016c0001147983 */ /* 0x000f640000100800 */
[----:B------:R-:W-:Y:S02]  /*1cb10*/  @!P0 LEA.HI.X R3, R10, R4, R16, 0x2, P6 ;  /* 0x000000040a038211 */ /* 0x000fe400030f1410 */
[----:B------:R-:W-:Y:S04]  /*1cb20*/  @!P1 ST.E.64 [R8.64], R58 ;  /* 0x0000003a08009985 */ /* 0x000fe8000c101b0c */
[----:B------:R1:W-:Y:S04]  /*1cb30*/  @!P0 ST.E.64 [R2.64], R62 ;  /* 0x0000003e02008985 */ /* 0x0003e8000c101b0c */
[----:B------:R-:W5:Y:S01]  /*1cb40*/  LDL R16, [R1+0x168] ;  /* 0x0001680001107983 */ /* 0x000f620000100800 */
[----:B------:R-:W-:-:S03]  /*1cb50*/  ISETP.GE.AND P5, PT, R24, c[0x0][0x3c8], PT ;  /* 0x0000f20018007a0c */ /* 0x000fc60003fa6270 */
[----:B------:R-:W5:Y:S01]  /*1cb60*/  LDL R10, [R1+0xec] ;  /* 0x0000ec00010a7983 */ /* 0x000f620000100800 */
[-C--:B-1----:R-:W-:Y:S02]  /*1cb70*/  @!P3 LEA R2, P1, R19, R0.reuse, 0x2 ;  /* 0x000000001302b211 */ /* 0x082fe400078210ff */
[----:B------:R-:W-:-:S11]  /*1cb80*/  @!P4 LEA R8, P6, R5, R0, 0x2 ;  /* 0x000000000508c211 */ /* 0x000fd600078c10ff */
[----:B------:R-:W-:Y:S02]  /*1cb90*/  P2R R3, PR, RZ, 0x2 ;  /* 0x00000002ff037803 */ /* 0x000fe40000000000 */
[C---:B------:R-:W-:Y:S02]  /*1cba0*/  @!P5 LEA R12, P0, R24.reuse, R0, 0x2 ;  /* 0x00000000180cd211 */ /* 0x040fe400078010ff */
[-C--:B--2---:R-:W-:Y:S02]  /*1cbb0*/  @!P4 LEA.HI.X R9, R5, R4.reuse, R23, 0x2, P6 ;  /* 0x000000040509c211 */ /* 0x084fe400030f1417 */
[----:B------:R-:W-:Y:S01]  /*1cbc0*/  ISETP.NE.AND P6, PT, R3, RZ, PT ;  /* 0x000000ff0300720c */ /* 0x000fe20003fc5270 */
[----:B------:R-:W2:Y:S01]  /*1cbd0*/  LDL R5, [R1+0xe8] ;  /* 0x0000e80001057983 */ /* 0x000ea20000100800 */
[----:B------:R-:W-:Y:S02]  /*1cbe0*/  ISETP.GE.AND P2, PT, R17, c[0x0][0x3c8], PT ;  /* 0x0000f20011007a0c */ /* 0x000fe40003f46270 */
[-C--:B---3--:R-:W-:Y:S01]  /*1cbf0*/  @!P5 LEA.HI.X R13, R24, R4.reuse, R25, 0x2, P0 ;  /* 0x00000004180dd211 */ /* 0x088fe200000f1419 */
[----:B------:R-:W3:Y:S01]  /*1cc00*/  LDL R23, [R1+0x14c] ;  /* 0x00014c0001177983 */ /* 0x000ee20000100800 */
[----:B----4-:R-:W-:-:S03]  /*1cc10*/  @!P3 LEA.HI.X R3, R19, R4, R21, 0x2, P6 ;  /* 0x000000041303b211 */ /* 0x010fc600030f1415 */
[----:B------:R-:W4:Y:S04]  /*1cc20*/  LDL R24, [R1+0xe0] ;  /* 0x0000e00001187983 */ /* 0x000f280000100800 */
[----:B------:R-:W3:Y:S04]  /*1cc30*/  LDL R21, [R1+0x164] ;  /* 0x0001640001157983 */ /* 0x000ee80000100800 */
[----:B------:R-:W4:Y:S04]  /*1cc40*/  LDL R19, [R1+0x160] ;  /* 0x0001600001137983 */ /* 0x000f280000100800 */
[----:B------:R1:W-:Y:S04]  /*1cc50*/  @!P5 ST.E.64 [R12.64], R66 ;  /* 0x000000420c00d985 */ /* 0x0003e8000c101b0c */
[----:B------:R5:W-:Y:S04]  /*1cc60*/  @!P4 ST.E.64 [R8.64], R70 ;  /* 0x000000460800c985 */ /* 0x000be8000c101b0c */
[----:B------:R5:W-:Y:S01]  /*1cc70*/  @!P3 ST.E.64 [R2.64], R74 ;  /* 0x0000004a0200b985 */ /* 0x000be2000c101b0c */
[----:B------:R-:W-:-:S03]  /*1cc80*/  ISETP.GE.AND P1, PT, R18, c[0x0][0x3c8], PT ;  /* 0x0000f20012007a0c */ /* 0x000fc60003f26270 */
[----:B------:R-:W4:Y:S01]  /*1cc90*/  LDL R25, [R1+0x150] ;  /* 0x0001500001197983 */ /* 0x000f220000100800 */
[----:B-1----:R-:W-:-:S04]  /*1cca0*/  @!P2 LEA R12, P3, R17, R0, 0x2 ;  /* 0x00000000110ca211 */ /* 0x002fc800078610ff */
[----:B-----5:R-:W-:Y:S02]  /*1ccb0*/  @!P2 LEA.HI.X R13, R17, R4, R22, 0x2, P3 ;  /* 0x00000004110da211 */ /* 0x020fe400018f1416 */
[----:B------:R-:W5:Y:S03]  /*1ccc0*/  LDL R17, [R1+0x15c] ;  /* 0x00015c0001117983 */ /* 0x000f660000100800 */
[----:B------:R-:W-:Y:S02]  /*1ccd0*/  @!P1 LEA R8, P6, R18, R0, 0x2 ;  /* 0x0000000012089211 */ /* 0x000fe400078c10ff */
[----:B------:R-:W-:Y:S01]  /*1cce0*/  ISETP.GE.AND P0, PT, R14, c[0x0][0x3c8], PT ;  /* 0x0000f2000e007a0c */ /* 0x000fe20003f06270 */
[----:B------:R-:W5:Y:S01]  /*1ccf0*/  LDL R22, [R1+0xdc] ;  /* 0x0000dc0001167983 */ /* 0x000f620000100800 */
[----:B------:R-:W-:-:S09]  /*1cd00*/  ISETP.GE.AND P4, PT, R15, c[0x0][0x3c8], PT ;  /* 0x0000f2000f007a0c */ /* 0x000fd20003f86270 */
[----:B------:R-:W-:-:S04]  /*1cd10*/  P2R R2, PR, RZ, 0x40 ;  /* 0x00000040ff027803 */ /* 0x000fc80000000000 */
[----:B------:R-:W-:Y:S02]  /*1cd20*/  ISETP.NE.AND P3, PT, R2, RZ, PT ;  /* 0x000000ff0200720c */ /* 0x000fe40003f65270 */
[----:B------:R-:W-:Y:S02]  /*1cd30*/  @!P0 LEA R2, P6, R14, R0, 0x2 ;  /* 0x000000000e028211 */ /* 0x000fe400078c10ff */
[-C--:B------:R-:W-:Y:S01]  /*1cd40*/  @!P1 LEA.HI.X R9, R18, R4.reuse, R20, 0x2, P3 ;  /* 0x0000000412099211 */ /* 0x080fe200018f1414 */
[----:B------:R-:W-:Y:S01]  /*1cd50*/  @!P2 ST.E.64 [R12.64], R78 ;  /* 0x0000004e0c00a985 */ /* 0x000fe2000c101b0c */
[----:B------:R-:W-:Y:S02]  /*1cd60*/  ISETP.GE.AND P5, PT, R7, c[0x0][0x3c8], PT ;  /* 0x0000f20007007a0c */ /* 0x000fe40003fa6270 */
[----:B------:R-:W-:Y:S01]  /*1cd70*/  @!P0 LEA.HI.X R3, R14, R4, R16, 0x2, P6 ;  /* 0x000000040e038211 */ /* 0x000fe200030f1410 */
[----:B------:R1:W-:Y:S04]  /*1cd80*/  @!P1 ST.E.64 [R8.64], R82 ;  /* 0x0000005208009985 */ /* 0x0003e8000c101b0c */
[----:B------:R-:W5:Y:S04]  /*1cd90*/  LDL R14, [R1+0xd8] ;  /* 0x0000d800010e7983 */ /* 0x000f680000100800 */
[----:B------:R-:W5:Y:S04]  /*1cda0*/  LDL R20, [R1+0xd4] ;  /* 0x0000d40001147983 */ /* 0x000f680000100800 */
[----:B------:R1:W-:Y:S01]  /*1cdb0*/  @!P0 ST.E.64 [R2.64], R86 ;  /* 0x0000005602008985 */ /* 0x0003e2000c101b0c */
[----:B------:R-:W-:-:S03]  /*1cdc0*/  ISETP.GE.AND P3, PT, R10, c[0x0][0x3c8], PT ;  /* 0x0000f2000a007a0c */ /* 0x000fc60003f66270 */
[----:B------:R-:W5:Y:S04]  /*1cdd0*/  LDL R18, [R1+0xd0] ;  /* 0x0000d00001127983 */ /* 0x000f680000100800 */
[----:B------:R-:W5:Y:S01]  /*1cde0*/  LDL R16, [R1+0xcc] ;  /* 0x0000cc0001107983 */ /* 0x000f620000100800 */
[-C--:B-1----:R-:W-:Y:S02]  /*1cdf0*/  @!P4 LEA R8, P6, R15, R0.reuse, 0x2 ;  /* 0x000000000f08c211 */ /* 0x082fe400078c10ff */
[----:B------:R-:W-:-:S11]  /*1ce00*/  @!P5 LEA R12, P0, R7, R0, 0x2 ;  /* 0x00000000070cd211 */ /* 0x000fd600078010ff */
[----:B------:R-:W-:Y:S02]  /*1ce10*/  P2R R2, PR, RZ, 0x40 ;  /* 0x00000040ff027803 */ /* 0x000fe40000000000 */
[----:B--2---:R-:W-:Y:S02]  /*1ce20*/  ISETP.GE.AND P2, PT, R5, c[0x0][0x3c8], PT ;  /* 0x0000f20005007a0c */ /* 0x004fe40003f46270 */
[-C--:B---3--:R-:W-:Y:S02]  /*1ce30*/  @!P5 LEA.HI.X R13, R7, R4.reuse, R21, 0x2, P0 ;  /* 0x00000004070dd211 */ /* 0x088fe400000f1415 */
[----:B------:R-:W-:Y:S01]  /*1ce40*/  ISETP.NE.AND P0, PT, R2, RZ, PT ;  /* 0x000000ff0200720c */ /* 0x000fe20003f05270 */
[----:B------:R-:W2:Y:S03]  /*1ce50*/  LDL R7, [R1+0xc8] ;  /* 0x0000c80001077983 */ /* 0x000ea60000100800 */
[----:B----4-:R-:W-:Y:S01]  /*1ce60*/  @!P4 LEA.HI.X R9, R15, R4, R19, 0x2, P0 ;  /* 0x000000040f09c211 */ /* 0x010fe200000f1413 */
[----:B------:R-:W3:Y:S04]  /*1ce70*/  LDL R21, [R1+0x144] ;  /* 0x0001440001157983 */ /* 0x000ee80000100800 */
[----:B------:R-:W4:Y:S01]  /*1ce80*/  LDL R15, [R1+0x148] ;  /* 0x00014800010f7983 */ /* 0x000f220000100800 */
[----:B------:R-:W-:-:S03]  /*1ce90*/  @!P3 LEA R2, P6, R10, R0, 0x2 ;  /* 0x000000000a02b211 */ /* 0x000fc600078c10ff */
[----:B------:R-:W2:Y:S04]  /*1cea0*/  LDL R19, [R1+0x140] ;  /* 0x0001400001137983 */ /* 0x000ea80000100800 */
[----:B------:R1:W-:Y:S04]  /*1ceb0*/  @!P5 ST.E.64 [R12.64], R90 ;  /* 0x0000005a0c00d985 */ /* 0x0003e8000c101b0c */
[----:B------:R1:W-:Y:S01]  /*1cec0*/  @!P4 ST.E.64 [R8.64], R94 ;  /* 0x0000005e0800c985 */ /* 0x0003e2000c101b0c */
[----:B-----5:R-:W-:-:S03]  /*1ced0*/  @!P3 LEA.HI.X R3, R10, R4, R17, 0x2, P6 ;  /* 0x000000040a03b211 */ /* 0x020fc600030f1411 */
[----:B------:R-:W5:Y:S04]  /*1cee0*/  LDL R17, [R1+0x13c] ;  /* 0x00013c0001117983 */ /* 0x000f680000100800 */
[----:B------:R-:W5:Y:S04]  /*1cef0*/  LDL R10, [R1+0x138] ;  /* 0x00013800010a7983 */ /* 0x000f680000100800 */
[----:B------:R1:W-:Y:S02]  /*1cf00*/  @!P3 ST.E.64 [R2.64], R98 ;  /* 0x000000620200b985 */ /* 0x0003e4000c101b0c */
[----:B-1----:R-:W-:-:S04]  /*1cf10*/  @!P2 LEA R12, P3, R5, R0, 0x2 ;  /* 0x00000000050ca211 */ /* 0x002fc800078610ff */
[----:B------:R-:W-:Y:S02]  /*1cf20*/  @!P2 LEA.HI.X R13, R5, R4, R28, 0x2, P3 ;  /* 0x00000004050da211 */ /* 0x000fe400018f141c */
[----:B------:R-:W5:Y:S01]  /*1cf30*/  LDL R5, [R1+0xc4] ;  /* 0x0000c40001057983 */ /* 0x000f620000100800 */
[----:B------:R-:W-:Y:S02]  /*1cf40*/  ISETP.GE.AND P1, PT, R26, c[0x0][0x3c8], PT ;  /* 0x0000f2001a007a0c */ /* 0x000fe40003f26270 */
[----:B------:R-:W-:-:S11]  /*1cf50*/  ISETP.GE.AND P0, PT, R24, c[0x0][0x3c8], PT ;  /* 0x0000f20018007a0c */ /* 0x000fd60003f06270 */
[-C--:B------:R-:W-:Y:S02]  /*1cf60*/  @!P1 LEA R8, P4, R26, R0.reuse, 0x2 ;  /* 0x000000001a089211 */ /* 0x080fe400078810ff */
[----:B------:R-:W-:Y:S02]  /*1cf70*/  ISETP.GE.AND P5, PT, R22, c[0x0][0x3c8], PT ;  /* 0x0000f20016007a0c */ /* 0x000fe40003fa6270 */
[----:B------:R-:W-:-:S09]  /*1cf80*/  @!P0 LEA R2, P6, R24, R0, 0x2 ;  /* 0x0000000018028211 */ /* 0x000fd200078c10ff */
[----:B------:R-:W-:-:S04]  /*1cf90*/  P2R R3, PR, RZ, 0x10 ;  /* 0x00000010ff037803 */ /* 0x000fc80000000000 */
[----:B------:R-:W-:Y:S02]  /*1cfa0*/  ISETP.NE.AND P3, PT, R3, RZ, PT ;  /* 0x000000ff0300720c */ /* 0x000fe40003f65270 */
        /* <DEDUP_REMOVED lines=9> */
[----:B-1----:R-:W-:-:S04]  /*1d040*/  @!P5 LEA R8, P0, R22, R0, 0x2 ;  /* 0x000000001608d211 */ /* 0x002fc800078010ff */
[----:B------:R-:W-:Y:S02]  /*1d050*/  @!P5 LEA.HI.X R9, R22, R4, R23, 0x2, P0 ;  /* 0x000000041609d211 */ /* 0x000fe400000f1417 */
[----:B------:R-:W-:-:S03]  /*1d060*/  @!P4 LEA R2, P6, R14, R0, 0x2 ;  /* 0x000000000e02c211 */ /* 0x000fc600078c10ff */
[----:B------:R-:W-:Y:S01]  /*1d070*/  @!P5 ST.E.64 [R8.64], R114 ;  /* 0x000000720800d985 */ /* 0x000fe2000c101b0c */
[----:B----4-:R-:W-:Y:S02]  /*1d080*/  @!P4 LEA.HI.X R3, R14, R4, R15, 0x2, P6 ;  /* 0x000000040e03c211 */ /* 0x010fe400030f140f */
[-C--:B------:R-:W-:Y:S02]  /*1d090*/  @!P3 LEA R14, P5, R20, R0.reuse, 0x2 ;  /* 0x00000000140eb211 */ /* 0x080fe400078a10ff */
[----:B--2---:R-:W-:Y:S01]  /*1d0a0*/  ISETP.GE.AND P0, PT, R7, c[0x0][0x3c8], PT ;  /* 0x0000f20007007a0c */ /* 0x004fe20003f06270 */
[----:B------:R1:W-:Y:S01]  /*1d0b0*/  @!P4 ST.E.64 [R2.64], R118 ;  /* 0x000000760200c985 */ /* 0x0003e2000c101b0c */
[----:B------:R-:W-:-:S04]  /*1d0c0*/  @!P2 LEA R12, P6, R18, R0, 0x2 ;  /* 0x00000000120ca211 */ /* 0x000fc800078c10ff */
[----:B------:R-:W-:-:S05]  /*1d0d0*/  @!P2 LEA.HI.X R13, R18, R4, R19, 0x2, P6 ;  /* 0x00000004120da211 */ /* 0x000fca00030f1413 */
[----:B-1----:R-:W-:-:S04]  /*1d0e0*/  P2R R2, PR, RZ, 0x20 ;  /* 0x00000020ff027803 */ /* 0x002fc80000000000 */
[----:B------:R-:W-:Y:S02]  /*1d0f0*/  ISETP.NE.AND P4, PT, R2, RZ, PT ;  /* 0x000000ff0200720c */ /* 0x000fe40003f85270 */
[----:B------:R-:W-:Y:S02]  /*1d100*/  @!P1 LEA R8, P5, R16, R0, 0x2 ;  /* 0x0000000010089211 */ /* 0x000fe400078a10ff */
[----:B---3--:R-:W-:Y:S02]  /*1d110*/  @!P3 LEA.HI.X R15, R20, R4, R21, 0x2, P4 ;  /* 0x00000004140fb211 */ /* 0x008fe400020f1415 */
[C---:B------:R-:W-:Y:S02]  /*1d120*/  @!P0 LEA R2, P4, R7.reuse, R0, 0x2 ;  /* 0x0000000007028211 */ /* 0x040fe400078810ff */
[-C--:B-----5:R-:W-:Y:S02]  /*1d130*/  @!P1 LEA.HI.X R9, R16, R4.reuse, R17, 0x2, P5 ;  /* 0x0000000410099211 */ /* 0x0a0fe400028f1411 */
        /* <DEDUP_REMOVED lines=12> */
.L_x_1962:
[----:B------:R-:W-:Y:S01]  /*1d200*/  ISETP.NE.U32.AND P0, PT, RZ, c[0x0][0x508], PT ;  /* 0x00014200ff007a0c */ /* 0x000fe20003f05070 */
[----:B------:R-:W2:Y:S01]  /*1d210*/  LDL.LU R7, [R1+0x84] ;  /* 0x0000840001077983 */ /* 0x000ea20000300800 */
[----:B------:R-:W-:Y:S01]  /*1d220*/  ISETP.NE.U32.AND P2, PT, RZ, c[0x0][0x500], PT ;  /* 0x00014000ff007a0c */ /* 0x000fe20003f45070 */
[----:B------:R-:W-:Y:S01]  /*1d230*/  IMAD.MOV.U32 R4, RZ, RZ, 0x4 ;  /* 0x00000004ff047424 */ /* 0x000fe200078e00ff */
[----:B------:R-:W-:Y:S01]  /*1d240*/  ISETP.NE.AND.EX P0, PT, RZ, c[0x0][0x50c], PT, P0 ;  /* 0x00014300ff007a0c */ /* 0x000fe20003f05300 */
[----:B------:R-:W-:Y:S01]  /*1d250*/  IMAD.MOV.U32 R21, RZ, RZ, c[0x0][0x388] ;  /* 0x0000e200ff157624 */ /* 0x000fe200078e00ff */
[----:B------:R-:W-:Y:S01]  /*1d260*/  ISETP.NE.AND.EX P2, PT, RZ, c[0x0][0x504], PT, P2 ;  /* 0x00014100ff007a0c */ /* 0x000fe20003f45320 */
[----:B------:R-:W-:Y:S02]  /*1d270*/  IMAD.MOV.U32 R0, RZ, RZ, RZ ;  /* 0x000000ffff007224 */ /* 0x000fe400078e00ff */
[----:B------:R-:W-:-:S08]  /*1d280*/  IMAD.WIDE R2, R239, R4, c[0x0][0x500] ;  /* 0x00014000ef027625 */ /* 0x000fd000078e0204 */
[----:B------:R-:W-:Y:S02]  /*1d290*/  @P0 IMAD.WIDE R4, R239, R4, c[0x0][0x508] ;  /* 0x00014200ef040625 */ /* 0x000fe400078e0204 */
[----:B------:R4:W5:Y:S04]  /*1d2a0*/  @P2 LDG.E R0, [R2.64] ;  /* 0x0000000c02002981 */ /* 0x000968000c1e1900 */
[----:B------:R4:W5:Y:S01]  /*1d2b0*/  @P0 LDG.E R21, [R4.64] ;  /* 0x0000000c04150981 */ /* 0x000962000c1e1900 */
[----:B--2---:R-:W-:-:S04]  /*1d2c0*/  ISETP.NE.AND P1, PT, R7, RZ, PT ;  /* 0x000000ff0700720c */ /* 0x004fc80003f25270 */
[----:B------:R-:W-:Y:S01]  /*1d2d0*/  SEL R20, R7, c[0x0][0x3d4], P1 ;  /* 0x0000f50007147a07 */ /* 0x000fe20000800000 */
[----:B------:R-:W-:Y:S05]  /*1d2e0*/  @P0 BRA `(.L_x_1983) ;  /* 0x0000004000000947 */ /* 0x000fea0003800000 */
[----:B----4-:R-:W-:Y:S05]  /*1d2f0*/  @!P2 BRA `(.L_x_1983) ;  /* 0x000000300000a947 */ /* 0x010fea0003800000 */
[----:B------:R2:W4:Y:S04]  /*1d300*/  LDG.E R4, [R2.64] ;  /* 0x0000000c02047981 */ /* 0x000528000c1e1900 */
[----:B--2---:R-:W4:Y:S02]  /*1d310*/  LDG.E R2, [R2.64+0x4] ;  /* 0x0000040c02027981 */ /* 0x004f24000c1e1900 */
[----:B----45:R-:W-:Y:S02]  /*1d320*/  IADD3 R21, -R4, R2, RZ ;  /* 0x0000000204157210 */ /* 0x030fe40007ffe1ff */
.L_x_1983:
[----:B----4-:R-:W2:Y:S01]  /*1d330*/  S2R R4, SR_TID.X ;  /* 0x0000000000047919 */ /* 0x010ea20000002100 */
        /* <DEDUP_REMOVED lines=12> */
[----:B------:R-:W2:Y:S01]  /*1d400*/  LDL.LU R23, [R1+0xac] ;  /* 0x0000ac0001177983 */ /* 0x000ea20000300800 */
[----:B------:R-:W-:Y:S01]  /*1d410*/  IMAD.MOV.U32 R2, RZ, RZ, 0x368 ;  /* 0x00000368ff027424 */ /* 0x000fe200078e00ff */
[----:B------:R-:W-:-:S04]  /*1d420*/  ISETP.GT.AND P2, PT, R20, 0x1, PT ;  /* 0x000000011400780c */ /* 0x000fc80003f44270 */
[----:B------:R-:W-:-:S04]  /*1d430*/  SEL R2, R2, 0x328, P2 ;  /* 0x0000032802027807 */ /* 0x000fc80001000000 */
[----:B------:R4:W5:Y:S08]  /*1d440*/  LDC.64 R12, c[0x0][R2+0x170] ;  /* 0x00005c00020c7b82 */ /* 0x0009700000000a00 */
[----:B------:R4:W1:Y:S08]  /*1d450*/  LDC.64 R8, c[0x0][R2+0x168] ;  /* 0x00005a0002087b82 */ /* 0x0008700000000a00 */
[----:B------:R4:W3:Y:S08]  /*1d460*/  LDC.64 R16, c[0x0][R2+0x178] ;  /* 0x00005e0002107b82 */ /* 0x0008f00000000a00 */
[----:B------:R4:W2:Y:S02]  /*1d470*/  LDC.64 R14, c[0x0][R2+0x160] ;  /* 0x00005800020e7b82 */ /* 0x0008a40000000a00 */
[----:B----4-:R-:W-:-:S02]  /*1d480*/  IMAD.MOV.U32 R2, RZ, RZ, c[0x0][0x4e8] ;  /* 0x00013a00ff027624 */ /* 0x010fc400078e00ff */
[-C--:B-----5:R-:W-:Y:S02]  /*1d490*/  IMAD R3, R13, R7.reuse, RZ ;  /* 0x000000070d037224 */ /* 0x0a0fe400078e02ff */
[----:B------:R-:W-:Y:S01]  /*1d4a0*/  IMAD.WIDE.U32 R4, R12, R7, RZ ;  /* 0x000000070c047225 */ /* 0x000fe200078e00ff */
[----:B------:R-:W-:Y:S02]  /*1d4b0*/  ISETP.NE.AND P0, PT, R2, 0x1, PT ;  /* 0x000000010200780c */ /* 0x000fe40003f05270 */
[----:B------:R-:W-:Y:S01]  /*1d4c0*/  MOV R2, R10 ;  /* 0x0000000a00027202 */ /* 0x000fe20000000f00 */
[----:B------:R-:W-:Y:S02]  /*1d4d0*/  IMAD R12, R12, R22, R3 ;  /* 0x000000160c0c7224 */ /* 0x000fe400078e0203 */
[-C--:B-1----:R-:W-:Y:S02]  /*1d4e0*/  IMAD R13, R9, R243.reuse, RZ ;  /* 0x000000f3090d7224 */ /* 0x082fe400078e02ff */
[----:B------:R-:W-:-:S04]  /*1d4f0*/  IMAD.WIDE.U32 R8, R8, R243, RZ ;  /* 0x000000f308087225 */ /* 0x000fc800078e00ff */
[----:B------:R-:W-:Y:S01]  /*1d500*/  IMAD.IADD R13, R9, 0x1, R13 ;  /* 0x00000001090d7824 */ /* 0x000fe200078e020d */
[----:B------:R-:W-:Y:S01]  /*1d510*/  IADD3 R9, R5, R12, RZ ;  /* 0x0000000c05097210 */ /* 0x000fe20007ffe0ff */
[----:B------:R-:W-:-:S05]  /*1d520*/  @P0 IMAD.HI.U32 R18, R10, c[0x0][0x4ec], RZ ;  /* 0x00013b000a120a27 */ /* 0x000fca00078e00ff */
[----:B------:R-:W-:Y:S02]  /*1d530*/  @P0 SHF.R.U32.HI R2, RZ, c[0x0][0x4f0], R18 ;  /* 0x00013c00ff020a19 */ /* 0x000fe40000011612 */
[----:B------:R-:W-:-:S03]  /*1d540*/  IADD3 R18, P1, P0, R4, R8, R0 ;  /* 0x0000000804127210 */ /* 0x000fc6000783e000 */
[----:B------:R-:W-:Y:S01]  /*1d550*/  IMAD.MOV R8, RZ, RZ, -R2 ;  /* 0x000000ffff087224 */ /* 0x000fe200078e0a02 */
[----:B--2---:R-:W-:-:S05]  /*1d560*/  SEL R3, R23, RZ, P2 ;  /* 0x000000ff17037207 */ /* 0x004fca0001000000 */
[-C--:B---3--:R-:W-:Y:S02]  /*1d570*/  IMAD R12, R17, R3.reuse, RZ ;  /* 0x00000003110c7224 */ /* 0x088fe400078e02ff */
[----:B------:R-:W-:-:S04]  /*1d580*/  IMAD.WIDE.U32 R4, R16, R3, RZ ;  /* 0x0000000310047225 */ /* 0x000fc800078e00ff */
[----:B------:R-:W-:Y:S01]  /*1d590*/  IMAD R3, R8, c[0x0][0x4e8], R10 ;  /* 0x00013a0008037a24 */ /* 0x000fe200078e020a */
[----:B------:R-:W-:Y:S02]  /*1d5a0*/  IADD3.X R10, R9, R13, R19, P1, P0 ;  /* 0x0000000d090a7210 */ /* 0x000fe40000fe0413 */
[----:B------:R-:W-:Y:S02]  /*1d5b0*/  IADD3 R9, R5, R12, RZ ;  /* 0x0000000c05097210 */ /* 0x000fe40007ffe0ff */
[----:B------:R-:W-:Y:S02]  /*1d5c0*/  IADD3 R4, P1, P0, R2, R18, R4 ;  /* 0x0000001202047210 */ /* 0x000fe4000783e004 */
[----:B------:R-:W-:Y:S01]  /*1d5d0*/  SHF.R.S32.HI R5, RZ, 0x1f, R2 ;  /* 0x0000001fff057819 */ /* 0x000fe20000011402 */
[----:B------:R-:W-:Y:S01]  /*1d5e0*/  IMAD R2, R15, R3, RZ ;  /* 0x000000030f027224 */ /* 0x000fe200078e02ff */
[----:B------:R-:W-:Y:S02]  /*1d5f0*/  SHF.R.S32.HI R8, RZ, 0x1f, R3 ;  /* 0x0000001fff087819 */ /* 0x000fe40000011403 */
[----:B------:R-:W-:Y:S01]  /*1d600*/  IADD3.X R5, R5, R10, R9, P1, P0 ;  /* 0x0000000a05057210 */ /* 0x000fe20000fe0409 */
[----:B------:R-:W-:-:S02]  /*1d610*/  IMAD.MOV.U32 R9, RZ, RZ, c[0x0][0x4a8] ;  /* 0x00012a00ff097624 */ /* 0x000fc400078e00ff */
        /* <DEDUP_REMOVED lines=10> */
.L_x_1985:
[----:B------:R-:W-:Y:S05]  /*1d6c0*/  BSYNC B0 ;  /* 0x0000000000007941 */ /* 0x000fea0003800000 */
.L_x_1984:
[----:B------:R-:W-:-:S13]  /*1d6d0*/  ISETP.GT.AND P0, PT, R20, 0x1, PT ;  /* 0x000000011400780c */ /* 0x000fda0003f04270 */
[----:B------:R-:W-:Y:S05]  /*1d6e0*/  @P0 BRA `(.L_x_1977) ;  /* 0x0000093000000947 */ /* 0x000fea0003800000 */
[----:B-1----:R-:W2:Y:S01]  /*1d6f0*/  LDL.LU R2, [R1+0x70] ;  /* 0x0000700001027983 */ /* 0x002ea20000300800 */
[----:B------:R-:W-:-:S03]  /*1d700*/  IMAD R4, R19, c[0x0][0x3a0], RZ ;  /* 0x0000e80013047a24 */ /* 0x000fc600078e02ff */
[----:B------:R-:W1:Y:S02]  /*1d710*/  S2R R3, SR_TID.X ;  /* 0x0000000000037919 */ /* 0x000e640000002100 */
[----:B-1----:R-:W-:-:S04]  /*1d720*/  SHF.R.S32.HI R5, RZ, 0x1f, R3 ;  /* 0x0000001fff057819 */ /* 0x002fc80000011403 */
[----:B------:R-:W-:-:S04]  /*1d730*/  LEA.HI R5, R5, R3, RZ, 0x3 ;  /* 0x0000000305057211 */ /* 0x000fc800078f18ff */
[----:B------:R-:W-:-:S04]  /*1d740*/  LOP3.LUT R5, R5, 0xfffffff8, RZ, 0xc0, !PT ;  /* 0xfffffff805057812 */ /* 0x000fc800078ec0ff */
[----:B------:R-:W-:Y:S02]  /*1d750*/  IADD3 R5, -R5, R3, RZ ;  /* 0x0000000305057210 */ /* 0x000fe40007ffe1ff */
[----:B--2---:R-:W-:Y:S02]  /*1d760*/  MOV R10, R2 ;  /* 0x00000002000a7202 */ /* 0x004fe40000000f00 */
[----:B------:R-:W-:Y:S02]  /*1d770*/  MOV R2, c[0x0][0x4e8] ;  /* 0x00013a0000027a02 */ /* 0x000fe40000000f00 */
[----:B------:R-:W-:Y:S02]  /*1d780*/  IADD3 R16, R231, R10, RZ ;  /* 0x0000000ae7107210 */ /* 0x000fe40007ffe0ff */
[----:B------:R-:W-:Y:S01]  /*1d790*/  ISETP.NE.AND P0, PT, R2, 0x1, PT ;  /* 0x000000010200780c */ /* 0x000fe20003f05270 */
[----:B------:R-:W-:-:S04]  /*1d7a0*/  IMAD.WIDE.U32 R2, R0, c[0x0][0x3a0], RZ ;  /* 0x0000e80000027a25 */ /* 0x000fc800078e00ff */
[----:B------:R-:W-:Y:S01]  /*1d7b0*/  IMAD R0, R0, c[0x0][0x3a4], R4 ;  /* 0x0000e90000007a24 */ /* 0x000fe200078e0204 */
[----:B------:R-:W-:Y:S01]  /*1d7c0*/  LEA R4, R5, R231, 0x5 ;  /* 0x000000e705047211 */ /* 0x000fe200078e28ff */
[----:B------:R-:W-:Y:S02]  /*1d7d0*/  IMAD R5, R22, c[0x0][0x3f0], RZ ;  /* 0x0000fc0016057a24 */ /* 0x000fe400078e02ff */
[----:B------:R-:W-:Y:S01]  /*1d7e0*/  IMAD.IADD R3, R3, 0x1, R0 ;  /* 0x0000000103037824 */ /* 0x000fe200078e0200 */
[----:B------:R-:W-:Y:S01]  /*1d7f0*/  IADD3 R4, R10, R4, RZ ;  /* 0x000000040a047210 */ /* 0x000fe20007ffe0ff */
[----:B------:R-:W-:Y:S02]  /*1d800*/  IMAD R9, R7, c[0x0][0x3f4], R5 ;  /* 0x0000fd0007097a24 */ /* 0x000fe400078e0205 */
[----:B------:R-:W-:Y:S01]  /*1d810*/  IMAD.WIDE.U32 R2, R243, c[0x0][0x3e8], R2 ;  /* 0x0000fa00f3027a25 */ /* 0x000fe200078e0002 */
[----:B------:R-:W-:-:S03]  /*1d820*/  MOV R0, R4 ;  /* 0x0000000400007202 */ /* 0x000fc60000000f00 */
[----:B------:R-:W-:-:S04]  /*1d830*/  @P0 IMAD.HI.U32 R8, R4, c[0x0][0x4ec], RZ ;  /* 0x00013b0004080a27 */ /* 0x000fc800078e00ff */
[----:B------:R-:W-:Y:S01]  /*1d840*/  IMAD R3, R243, c[0x0][0x3ec], R3 ;  /* 0x0000fb00f3037a24 */ /* 0x000fe200078e0203 */
[----:B------:R-:W-:-:S03]  /*1d850*/  @P0 SHF.R.U32.HI R0, RZ, c[0x0][0x4f0], R8 ;  /* 0x00013c00ff000a19 */ /* 0x000fc60000011608 */
[----:B------:R-:W-:Y:S01]  /*1d860*/  IMAD.WIDE.U32 R2, R7, c[0x0][0x3f0], R2 ;  /* 0x0000fc0007027a25 */ /* 0x000fe200078e0002 */
[----:B------:R-:W-:Y:S02]  /*1d870*/  SHF.R.S32.HI R8, RZ, 0x1f, R0 ;  /* 0x0000001fff087819 */ /* 0x000fe40000011400 */
[----:B------:R-:W-:Y:S01]  /*1d880*/  IADD3 R5, -R0, RZ, RZ ;  /* 0x000000ff00057210 */ /* 0x000fe20007ffe1ff */
[----:B------:R-:W-:Y:S02]  /*1d890*/  IMAD.IADD R3, R3, 0x1, R9 ;  /* 0x0000000103037824 */ /* 0x000fe400078e0209 */
[----:B------:R-:W-:Y:S02]  /*1d8a0*/  IMAD R7, R8, c[0x0][0x3e0], RZ ;  /* 0x0000f80008077a24 */ /* 0x000fe400078e02ff */
        /* <DEDUP_REMOVED lines=13> */
.L_x_2041:
[----:B------:R-:W-:Y:S05]  /*1d980*/  BRA.DIV ~URZ, `(.L_x_1987) ;  /* 0x000026b27f007947 */ /* 0x000fea000b800000 */
[----:B------:R4:W1:Y:S02]  /*1d990*/  SHFL.IDX PT, R0, R17, RZ, 0x181f ;  /* 0x00181fff11007589 */ /* 0x00086400000e0000 */
.L_x_2042:
[----:B------:R-:W-:Y:S01]  /*1d9a0*/  IMAD R15, R21, c[0x0][0x4e8], RZ ;  /* 0x00013a00150f7a24 */ /* 0x000fe200078e02ff */
[----:B------:R-:W-:Y:S04]  /*1d9b0*/  BSSY B0, `(.L_x_1988) ;  /* 0x0000016000007945 */ /* 0x000fe80003800000 */
        /* <DEDUP_REMOVED lines=9> */
[-C--:B-1----:R-:W-:Y:S02]  /*1da50*/  @!P3 LEA R12, P4, R140, R0.reuse, 0x1 ;  /* 0x000000008c0cb211 */ /* 0x082fe400078808ff */
[-C--:B------:R-:W-:Y:S02]  /*1da60*/  @!P2 LEA R8, P6, R252, R0.reuse, 0x1 ;  /* 0x00000000fc08a211 */ /* 0x080fe400078c08ff */
[-C--:B------:R-:W-:Y:S02]  /*1da70*/  @!P1 LEA R4, P5, R233, R0.reuse, 0x1 ;  /* 0x00000000e9049211 */ /* 0x080fe400078a08ff */
[----:B--2---:R-:W-:Y:S02]  /*1da80*/  @!P3 LEA.HI.X R13, R140, R7, R141, 0x1, P4 ;  /* 0x000000078c0db211 */ /* 0x004fe400020f0c8d */
[----:B------:R-:W-:-:S03]  /*1da90*/  @!P0 LEA R2, P4, R234, R0, 0x1 ;  /* 0x00000000ea028211 */ /* 0x000fc600078808ff */
[----:B------:R1:W-:Y:S01]  /*1daa0*/  @!P3 ST.E.128 [R12.64], RZ ;  /* 0x000000ff0c00b985 */ /* 0x0003e2000c101d0c */
[-C--:B-----5:R-:W-:Y:S02]  /*1dab0*/  @!P2 LEA.HI.X R9, R252, R7.reuse, R19, 0x1, P6 ;  /* 0x00000007fc09a211 */ /* 0x0a0fe400030f0c13 */
[----:B---3--:R-:W-:-:S03]  /*1dac0*/  @!P1 LEA.HI.X R5, R233, R7, R18, 0x1, P5 ;  /* 0x00000007e9059211 */ /* 0x008fc600028f0c12 */
[----:B------:R1:W-:Y:S01]  /*1dad0*/  @!P2 ST.E.128 [R8.64], RZ ;  /* 0x000000ff0800a985 */ /* 0x0003e2000c101d0c */
[----:B----4-:R-:W-:-:S03]  /*1dae0*/  @!P0 LEA.HI.X R3, R234, R7, R10, 0x1, P4 ;  /* 0x00000007ea038211 */ /* 0x010fc600020f0c0a */
[----:B------:R1:W-:Y:S04]  /*1daf0*/  @!P1 ST.E.128 [R4.64], RZ ;  /* 0x000000ff04009985 */ /* 0x0003e8000c101d0c */
[----:B------:R1:W-:Y:S02]  /*1db00*/  @!P0 ST.E.128 [R2.64], RZ ;  /* 0x000000ff02008985 */ /* 0x0003e4000c101d0c */
.L_x_1989:
[----:B------:R-:W-:Y:S05]  /*1db10*/  BSYNC B0 ;  /* 0x0000000000007941 */ /* 0x000fea0003800000 */
.L_x_1988:
[----:B------:R-:W-:Y:S05]  /*1db20*/  BRA.DIV ~URZ, `(.L_x_1990) ;  /* 0x000025927f007947 */ /* 0x000fea000b800000 */
[----:B--2---:R2:W3:Y:S04]  /*1db30*/  SHFL.IDX PT, R7, R14, 0x1, 0x181f ;  /* 0x00381f000e077f89 */ /* 0x0044e800000e0000 */
[----:B-1----:R2:W1:Y:S02]  /*1db40*/  SHFL.IDX PT, R0, R17, 0x1, 0x181f ;  /* 0x00381f0011007f89 */ /* 0x00246400000e0000 */
.L_x_2043:
        /* <DEDUP_REMOVED lines=14> */
[----:B---3--:R-:W-:Y:S02]  /*1dc30*/  @!P3 LEA.HI.X R13, R140, R7, R141, 0x1, P4 ;  /* 0x000000078c0db211 */ /* 0x008fe400020f0c8d */
[----:B------:R-:W-:-:S03]  /*1dc40*/  @!P0 LEA R2, P4, R234, R0, 0x1 ;  /* 0x00000000ea028211 */ /* 0x000fc600078808ff */
[----:B------:R1:W-:Y:S01]  /*1dc50*/  @!P3 ST.E.128 [R12.64], RZ ;  /* 0x000000ff0c00b985 */ /* 0x0003e2000c101d0c */
[-C--:B-----5:R-:W-:Y:S02]  /*1dc60*/  @!P2 LEA.HI.X R9, R252, R7.reuse, R19, 0x1, P6 ;  /* 0x00000007fc09a211 */ /* 0x0a0fe400030f0c13 */
[----:B--2---:R-:W-:-:S03]  /*1dc70*/  @!P1 LEA.HI.X R5, R233, R7, R18, 0x1, P5 ;  /* 0x00000007e9059211 */ /* 0x004fc600028f0c12 */
[----:B------:R1:W-:Y:S01]  /*1dc80*/  @!P2 ST.E.128 [R8.64], RZ ;  /* 0x000000ff0800a985 */ /* 0x0003e2000c101d0c */
[----:B----4-:R-:W-:-:S03]  /*1dc90*/  @!P0 LEA.HI.X R3, R234, R7, R10, 0x1, P4 ;  /* 0x00000007ea038211 */ /* 0x010fc600020f0c0a */
[----:B------:R1:W-:Y:S04]  /*1dca0*/  @!P1 ST.E.128 [R4.64], RZ ;  /* 0x000000ff04009985 */ /* 0x0003e8000c101d0c */
[----:B------:R1:W-:Y:S02]  /*1dcb0*/  @!P0 ST.E.128 [R2.64], RZ ;  /* 0x000000ff02008985 */ /* 0x0003e4000c101d0c */
.L_x_1992:
[----:B------:R-:W-:Y:S05]  /*1dcc0*/  BSYNC B0 ;  /* 0x0000000000007941 */ /* 0x000fea0003800000 */
.L_x_1991:
[----:B------:R-:W-:Y:S05]  /*1dcd0*/  BRA.DIV ~URZ, `(.L_x_1993) ;  /* 0x000024d27f007947 */ /* 0x000fea000b800000 */
[----:B---3--:R3:W2:Y:S02]  /*1dce0*/  SHFL.IDX PT, R7, R14, 0x2, 0x181f ;  /* 0x00581f000e077f89 */ /* 0x0086a400000e0000 */
.L_x_2044:
[----:B------:R-:W-:Y:S05]  /*1dcf0*/  BRA.DIV ~URZ, `(.L_x_1994) ;  /* 0x000025327f007947 */ /* 0x000fea000b800000 */
[----:B-1----:R1:W3:Y:S02]  /*1dd00*/  SHFL.IDX PT, R0, R17, 0x2, 0x181f ;  /* 0x00581f0011007f89 */ /* 0x0022e400000e0000 */
.L_x_2045:
[----:B------:R-:W-:Y:S01]  /*1dd10*/  IADD3 R2, R16, 0x40, RZ ;  /* 0x0000004010027810 */ /* 0x000fe20007ffe0ff */
[----:B------:R-:W-:Y:S03]  /*1dd20*/  BSSY B0, `(.L_x_1995) ;  /* 0x0000016000007945 */ /* 0x000fe60003800000 */
        /* <DEDUP_REMOVED lines=9> */
[-C--:B------:R-:W-:Y:S02]  /*1ddc0*/  @!P3 LEA R12, P4, R140, R0.reuse, 0x1 ;  /* 0x000000008c0cb211 */ /* 0x080fe400078808ff */
[-C--:B------:R-:W-:Y:S02]  /*1ddd0*/  @!P2 LEA R8, P6, R252, R0.reuse, 0x1 ;  /* 0x00000000fc08a211 */ /* 0x080fe400078c08ff */
[-C--:B------:R-:W-:Y:S02]  /*1dde0*/  @!P1 LEA R4, P5, R233, R0.reuse, 0x1 ;  /* 0x00000000e9049211 */ /* 0x080fe400078a08ff */
[----:B--2---:R-:W-:Y:S02]  /*1ddf0*/  @!P3 LEA.HI.X R13, R140, R7, R141, 0x1, P4 ;  /* 0x000000078c0db211 */ /* 0x004fe400020f0c8d */
[----:B------:R-:W-:-:S03]  /*1de00*/  @!P0 LEA R2, P4, R234, R0, 0x1 ;  /* 0x00000000ea028211 */ /* 0x000fc600078808ff */
[----:B------:R2:W-:Y:S01]  /*1de10*/  @!P3 ST.E.128 [R12.64], RZ ;  /* 0x000000ff0c00b985 */ /* 0x0005e2000c101d0c */
[-C--:B-----5:R-:W-:Y:S02]  /*1de20*/  @!P2 LEA.HI.X R9, R252, R7.reuse, R19, 0x1, P6 ;  /* 0x00000007fc09a211 */ /* 0x0a0fe400030f0c13 */
[----:B----4-:R-:W-:-:S03]  /*1de30*/  @!P1 LEA.HI.X R5, R233, R7, R18, 0x1, P5 ;  /* 0x00000007e9059211 */ /* 0x010fc600028f0c12 */
[----:B------:R2:W-:Y:S01]  /*1de40*/  @!P2 ST.E.128 [R8.64], RZ ;  /* 0x000000ff0800a985 */ /* 0x0005e2000c101d0c */
[----:B---3--:R-:W-:-:S03]  /*1de50*/  @!P0 LEA.HI.X R3, R234, R7, R10, 0x1, P4 ;  /* 0x00000007ea038211 */ /* 0x008fc600020f0c0a */
[----:B------:R2:W-:Y:S04]  /*1de60*/  @!P1 ST.E.128 [R4.64], RZ ;  /* 0x000000ff04009985 */ /* 0x0005e8000c101d0c */
[----:B------:R2:W-:Y:S02]  /*1de70*/  @!P0 ST.E.128 [R2.64], RZ ;  /* 0x000000ff02008985 */ /* 0x0005e4000c101d0c */
.L_x_1996:
[----:B------:R-:W-:Y:S05]  /*1de80*/  BSYNC B0 ;  /* 0x0000000000007941 */ /* 0x000fea0003800000 */
.L_x_1995:
[----:B------:R-:W-:Y:S05]  /*1de90*/  BRA.DIV ~URZ, `(.L_x_1997) ;  /* 0x000024127f007947 */ /* 0x000fea000b800000 */
[----:B--2---:R2:W1:Y:S04]  /*1dea0*/  SHFL.IDX PT, R7, R14, 0x3, 0x181f ;  /* 0x00781f000e077f89 */ /* 0x00446800000e0000 */
[----:B---3--:R2:W3:Y:S02]  /*1deb0*/  SHFL.IDX PT, R0, R17, 0x3, 0x181f ;  /* 0x00781f0011007f89 */ /* 0x0084e400000e0000 */
.L_x_2046:
[----:B------:R-:W-:-:S04]  /*1dec0*/  IADD3 R2, R16, 0x60, RZ ;  /* 0x0000006010027810 */ /* 0x000fc80007ffe0ff */
[----:B------:R-:W-:-:S13]  /*1ded0*/  ISETP.GE.AND P0, PT, R2, R15, PT ;  /* 0x0000000f0200720c */ /* 0x000fda0003f06270 */
[----:B------:R-:W-:Y:S05]  /*1dee0*/  @P0 BRA `(.L_x_1977) ;  /* 0x0000013000000947 */ /* 0x000fea0003800000 */
[----:B-12-4-:R-:W2:Y:S04]  /*1def0*/  LDL R17, [R1+0x78] ;  /* 0x0000780001117983 */ /* 0x016ea80000100800 */
[----:B------:R-:W4:Y:S04]  /*1df00*/  LDL R14, [R1+0x80] ;  /* 0x00008000010e7983 */ /* 0x000f280000100800 */
[----:B------:R-:W5:Y:S01]  /*1df10*/  LDL R10, [R1+0x7c] ;  /* 0x00007c00010a7983 */ /* 0x000f620000100800 */
[----:B------:R-:W-:Y:S02]  /*1df20*/  ISETP.GE.AND P3, PT, R140, c[0x0][0x3c8], PT ;  /* 0x0000f2008c007a0c */ /* 0x000fe40003f66270 */
[----:B------:R-:W-:-:S02]  /*1df30*/  ISETP.GE.AND P2, PT, R144, c[0x0][0x3c8], PT ;  /* 0x0000f20090007a0c */ /* 0x000fc40003f46270 */
[----:B------:R-:W-:Y:S02]  /*1df40*/  ISETP.GE.AND P1, PT, R233, c[0x0][0x3c8], PT ;  /* 0x0000f200e9007a0c */ /* 0x000fe40003f26270 */
[----:B------:R-:W-:-:S07]  /*1df50*/  ISETP.GE.AND P0, PT, R234, c[0x0][0x3c8], PT ;  /* 0x0000f200ea007a0c */ /* 0x000fce0003f06270 */
[-C--:B---3--:R-:W-:Y:S02]  /*1df60*/  @!P3 LEA R12, P4, R140, R0.reuse, 0x1 ;  /* 0x000000008c0cb211 */ /* 0x088fe400078808ff */
[-C--:B------:R-:W-:Y:S02]  /*1df70*/  @!P2 LEA R8, P6, R252, R0.reuse, 0x1 ;  /* 0x00000000fc08a211 */ /* 0x080fe400078c08ff */
[-C--:B------:R-:W-:Y:S02]  /*1df80*/  @!P1 LEA R4, P5, R233, R0.reuse, 0x1 ;  /* 0x00000000e9049211 */ /* 0x080fe400078a08ff */
[----:B------:R-:W-:Y:S02]  /*1df90*/  @!P3 LEA.HI.X R13, R140, R7, R141, 0x1, P4 ;  /* 0x000000078c0db211 */ /* 0x000fe400020f0c8d */
[----:B------:R-:W-:-:S03]  /*1dfa0*/  @!P0 LEA R2, P4, R234, R0, 0x1 ;  /* 0x00000000ea028211 */ /* 0x000fc600078808ff */
[----:B------:R1:W-:Y:S01]  /*1dfb0*/  @!P3 ST.E.128 [R12.64], RZ ;  /* 0x000000ff0c00b985 */ /* 0x0003e2000c101d0c */
[-C--:B--2---:R-:W-:Y:S02]  /*1dfc0*/  @!P2 LEA.HI.X R9, R252, R7.reuse, R17, 0x1, P6 ;  /* 0x00000007fc09a211 */ /* 0x084fe400030f0c11 */
[----:B----4-:R-:W-:-:S03]  /*1dfd0*/  @!P1 LEA.HI.X R5, R233, R7, R14, 0x1, P5 ;  /* 0x00000007e9059211 */ /* 0x010fc600028f0c0e */
[----:B------:R1:W-:Y:S01]  /*1dfe0*/  @!P2 ST.E.128 [R8.64], RZ ;  /* 0x000000ff0800a985 */ /* 0x0003e2000c101d0c */
[----:B-----5:R-:W-:-:S03]  /*1dff0*/  @!P0 LEA.HI.X R3, R234, R7, R10, 0x1, P4 ;  /* 0x00000007ea038211 */ /* 0x020fc600020f0c0a */
[----:B------:R1:W-:Y:S04]  /*1e000*/  @!P1 ST.E.128 [R4.64], RZ ;  /* 0x000000ff04009985 */ /* 0x0003e8000c101d0c */
[----:B------:R1:W-:Y:S02]  /*1e010*/  @!P0 ST.E.128 [R2.64], RZ ;  /* 0x000000ff02008985 */ /* 0x0003e4000c101d0c */
.L_x_1977:
[----:B------:R-:W-:Y:S05]  /*1e020*/  BSYNC B1 ;  /* 0x0000000000017941 */ /* 0x000fea0003800000 */
.L_x_1961:
[----:B------:R-:W-:-:S13]  /*1e030*/  ISETP.NE.AND P0, PT, RZ, UR10, PT ;  /* 0x0000000aff007c0c */ /* 0x000fda000bf05270 */
[----:B------:R-:W-:Y:S01]  /*1e040*/  @P0 WARPSYNC 0xffffffff ;  /* 0xffffffff00000948 */ /* 0x000fe20003800000 */
[----:B------:R-:W-:Y:S06]  /*1e050*/  @P0 BAR.SYNC.DEFER_BLOCKING 0x5, 0x100 ;  /* 0x0144000000000b1d */ /* 0x000fec0000010000 */
[----:B------:R-:W5:Y:S02]  /*1e060*/  @P0 LDS.128 R236, [0x20080] ;  /* 0x02008000ffec0984 */ /* 0x000f640000000c00 */
[----:B-1---5:R-:W-:Y:S01]  /*1e070*/  @P0 IMAD.MOV.U32 R2, RZ, RZ, R236 ;  /* 0x000000ffff020224 */ /* 0x022fe200078e00ec */
[----:B---34-:R-:W-:-:S04]  /*1e080*/  @P0 MOV R0, R237 ;  /* 0x000000ed00000202 */ /* 0x018fc80000000f00 */
[----:B------:R1:W-:Y:S04]  /*1e090*/  @P0 STL [R1+0xa8], R2 ;  /* 0x0000a80201000387 */ /* 0x0003e80000100800 */
[----:B------:R1:W-:Y:S04]  /*1e0a0*/  @P0 STL [R1+0xc0], R0 ;  /* 0x0000c00001000387 */ /* 0x0003e80000100800 */
[----:B------:R-:W-:Y:S06]  /*1e0b0*/  @P0 BAR.ARV 0x4, 0x100 ;  /* 0x0104000000000b1d */ /* 0x000fec0000002000 */
[----:B------:R-:W-:Y:S05]  /*1e0c0*/  @P0 BRA `(.L_x_1998) ;  /* 0x00000fd000000947 */ /* 0x000fea0003800000 */
[----:B-1----:R-:W1:Y:S01]  /*1e0d0*/  S2R R0, SR_TID.X ;  /* 0x0000000000007919 */ /* 0x002e620000002100 */
[----:B------:R-:W-:Y:S01]  /*1e0e0*/  IMAD.MOV.U32 R8, RZ, RZ, RZ ;  /* 0x000000ffff087224 */ /* 0x000fe200078e00ff */
[----:B-12---:R-:W-:-:S04]  /*1e0f0*/  LOP3.LUT R17, R0, 0x1f, RZ, 0xc0, !PT ;  /* 0x0000001f00117812 */ /* 0x006fc800078ec0ff */
[----:B------:R-:W-:Y:S01]  /*1e100*/  ISETP.NE.AND P6, PT, R17, 0x1f, PT ;  /* 0x0000001f1100780c */ /* 0x000fe20003fc5270 */
[----:B------:R-:W-:Y:S10]  /*1e110*/  BRA.DIV ~URZ, `(.L_x_1999) ;  /* 0x000022827f007947 */ /* 0x000ff4000b800000 */
[----:B------:R1:W2:Y:S02]  /*1e120*/  SHFL.IDX PT, R14, R145, RZ, 0x1f ;  /* 0x00001fff910e7589 */ /* 0x0002a400000e0000 */
.L_x_2047:
[----:B------:R-:W-:Y:S05]  /*1e130*/  BRA.DIV ~URZ, `(.L_x_2000) ;  /* 0x000022e27f007947 */ /* 0x000fea000b800000 */
[----:B------:R3:W4:Y:S02]  /*1e140*/  SHFL.IDX PT, R9, R145, 0x1, 0x1f ;  /* 0x00201f0091097f89 */ /* 0x00072400000e0000 */
.L_x_2048:
[----:B------:R-:W-:Y:S02]  /*1e150*/  IMAD.IADD R0, R239, 0x1, R17 ;  /* 0x00000001ef007824 */ /* 0x000fe400078e0211 */
        /* <DEDUP_REMOVED lines=17> */
.L_x_2049:
        /* <DEDUP_REMOVED lines=16> */
.L_x_2050:
[----:B---3--:R-:W-:Y:S01]  /*1e370*/  IMAD R0, R0, c[0x0][0x538], RZ ;  /* 0x00014e0000007a24 */ /* 0x008fe200078e02ff */
[----:B------:R-:W-:Y:S04]  /*1e380*/  BSSY B1, `(.L_x_2003) ;  /* 0x00000c5000017945 */ /* 0x000fe80003800000 */
[----:B----4-:R-:W-:-:S04]  /*1e390*/  IADD3 R9, R0, R9, RZ ;  /* 0x0000000900097210 */ /* 0x010fc80007ffe0ff */
[----:B--2---:R-:W-:-:S13]  /*1e3a0*/  ISETP.GT.AND P0, PT, R9, R14, PT ;  /* 0x0000000e0900720c */ /* 0x004fda0003f04270 */
[----:B------:R-:W-:Y:S05]  /*1e3b0*/  @P0 BRA `(.L_x_2004) ;  /* 0x0000025000000947 */ /* 0x000fea0003800000 */
.L_x_2008:
        /* <DEDUP_REMOVED lines=8> */
[----:B-1----:R-:W-:Y:S01]  /*1e440*/  @!P0 MOV R4, 0x4 ;  /* 0x0000000400048802 */ /* 0x002fe20000000f00 */
        /* <DEDUP_REMOVED lines=8> */
.L_x_2051:
        /* <DEDUP_REMOVED lines=16> */
.L_x_2052:
[----:B--2---:R-:W-:-:S05]  /*1e5d0*/  IMAD R0, R0, c[0x0][0x538], RZ ;  /* 0x00014e0000007a24 */ /* 0x004fca00078e02ff */
[----:B------:R-:W-:-:S04]  /*1e5e0*/  IADD3 R9, R0, R9, RZ ;  /* 0x0000000900097210 */ /* 0x000fc80007ffe0ff */
[----:B------:R-:W-:-:S13]  /*1e5f0*/  ISETP.GT.AND P0, PT, R9, R14, PT ;  /* 0x0000000e0900720c */ /* 0x000fda0003f04270 */
[----:B-1----:R-:W-:Y:S05]  /*1e600*/  @!P0 BRA `(.L_x_2008) ;  /* 0xfffffdb000008947 */ /* 0x002fea000383ffff */
.L_x_2004:
[----:B------:R-:W-:-:S05]  /*1e610*/  IADD3 R15, -R0, R9, RZ ;  /* 0x00000009000f7210 */ /* 0x000fca0007ffe1ff */
[----:B------:R-:W-:-:S05]  /*1e620*/  IMAD R0, R4, c[0x0][0x538], R15 ;  /* 0x00014e0004007a24 */ /* 0x000fca00078e020f */
[----:B------:R-:W-:Y:S01]  /*1e630*/  ISETP.GT.AND P0, PT, R0, R14, PT ;  /* 0x0000000e0000720c */ /* 0x000fe20003f04270 */
[----:B------:R-:W-:-:S12]  /*1e640*/  BRA.DIV ~URZ, `(.L_x_2009) ;  /* 0x000022627f007947 */ /* 0x000fd8000b800000 */
[----:B------:R-:W-:-:S04]  /*1e650*/  VOTE.ANY R5, PT, !P0 ;  /* 0x0000000000057806 */ /* 0x000fc800040e0100 */
.L_x_2053:
[----:B------:R-:W2:Y:S02]  /*1e660*/  POPC R0, R5 ;  /* 0x0000000500007309 */ /* 0x000ea40000000000 */
[----:B--2---:R-:W-:Y:S01]  /*1e670*/  IADD3 R239, R0, R239, RZ ;  /* 0x000000ef00ef7210 */ /* 0x004fe20007ffe0ff */
[----:B------:R-:W-:Y:S05]  /*1e680*/  BRA.DIV ~URZ, `(.L_x_2010) ;  /* 0x000022727f007947 */ /* 0x000fea000b800000 */
[----:B------:R2:W3:Y:S04]  /*1e690*/  SHFL.IDX PT, R9, R7, R0, 0x1f ;  /* 0x00001f0007097589 */ /* 0x0004e800000e0000 */
[----:B------:R2:W4:Y:S02]  /*1e6a0*/  SHFL.IDX PT, R8, R8, R0, 0x1f ;  /* 0x00001f0008087589 */ /* 0x00052400000e0000 */
.L_x_2054:
[----:B------:R-:W-:Y:S01]  /*1e6b0*/  ISETP.NE.AND P0, PT, R5, RZ, PT ;  /* 0x000000ff0500720c */ /* 0x000fe20003f05270 */
[----:B------:R-:W-:-:S12]  /*1e6c0*/  BSSY B0, `(.L_x_2011) ;  /* 0x0000005000007945 */ /* 0x000fd80003800000 */
[----:B------:R-:W-:Y:S05]  /*1e6d0*/  @!P0 BRA `(.L_x_2012) ;  /* 0x0000003000008947 */ /* 0x000fea0003800000 */
[----:B--2---:R-:W-:Y:S01]  /*1e6e0*/  IADD3 R0, R0, -0x1, RZ ;  /* 0xffffffff00007810 */ /* 0x004fe20007ffe0ff */
[----:B------:R-:W-:Y:S05]  /*1e6f0*/  BRA.DIV ~URZ, `(.L_x_2013) ;  /* 0x000022f27f007947 */ /* 0x000fea000b800000 */
[----:B------:R2:W1:Y:S02]  /*1e700*/  SHFL.IDX PT, R16, R4, R0, 0x1f ;  /* 0x00001f0004107589 */ /* 0x00046400000e0000 */
.L_x_2012:
[----:B------:R-:W-:Y:S05]  /*1e710*/  BSYNC B0 ;  /* 0x0000000000007941 */ /* 0x000fea0003800000 */
.L_x_2011:
[----:B-12---:R-:W-:Y:S01]  /*1e720*/  IMAD R0, R16, c[0x0][0x538], R15 ;  /* 0x00014e0010007a24 */ /* 0x006fe200078e020f */
[----:B----4-:R-:W-:Y:S01]  /*1e730*/  ISETP.NE.AND P0, PT, R8, 0x1, PT ;  /* 0x000000010800780c */ /* 0x010fe20003f05270 */
[----:B------:R-:W-:Y:S03]  /*1e740*/  BSSY B0, `(.L_x_2014) ;  /* 0x0000080000007945 */ /* 0x000fe60003800000 */
[----:B------:R1:W-:Y:S01]  /*1e750*/  STL [R1+0xa8], R0 ;  /* 0x0000a80001007387 */ /* 0x0003e20000100800 */
[----:B------:R-:W-:-:S08]  /*1e760*/  IADD3 R7, -R0, R14, RZ ;  /* 0x0000000e00077210 */ /* 0x000fd00007ffe1ff */
[----:B------:R-:W-:Y:S05]  /*1e770*/  @!P0 BRA `(.L_x_2015) ;  /* 0x000003d000008947 */ /* 0x000fea0003800000 */
[-C--:B---3--:R-:W-:Y:S02]  /*1e780*/  IABS R4, R9.reuse ;  /* 0x0000000900047213 */ /* 0x088fe40000000000 */
[----:B------:R-:W-:Y:S02]  /*1e790*/  IABS R5, R8 ;  /* 0x0000000800057213 */ /* 0x000fe40000000000 */
[----:B------:R-:W2:Y:S01]  /*1e7a0*/  I2F.RP R2, R4 ;  /* 0x0000000400027306 */ /* 0x000ea20000209400 */
[----:B------:R-:W-:-:S07]  /*1e7b0*/  IABS R12, R9 ;  /* 0x00000009000c7213 */ /* 0x000fce0000000000 */
[----:B------:R-:W-:Y:S08]  /*1e7c0*/  I2F.RP R13, R5 ;  /* 0x00000005000d7306 */ /* 0x000ff00000209400 */
[----:B--2---:R-:W2:Y:S02]  /*1e7d0*/  MUFU.RCP R2, R2 ;  /* 0x0000000200027308 */ /* 0x004ea40000001000 */
[----:B--2---:R-:W-:-:S06]  /*1e7e0*/  IADD3 R2, R2, 0xffffffe, RZ ;  /* 0x0ffffffe02027810 */ /* 0x004fcc0007ffe0ff */
[----:B------:R-:W2:Y:S02]  /*1e7f0*/  F2I.FTZ.U32.TRUNC.NTZ R3, R2 ;  /* 0x0000000200037305 */ /* 0x000ea4000021f000 */
[----:B-12---:R-:W-:Y:S02]  /*1e800*/  IMAD.MOV R0, RZ, RZ, -R3 ;  /* 0x000000ffff007224 */ /* 0x006fe400078e0a03 */
[----:B------:R-:W-:Y:S02]  /*1e810*/  IMAD.MOV.U32 R2, RZ, RZ, RZ ;  /* 0x000000ffff027224 */ /* 0x000fe400078e00ff */
[----:B------:R-:W-:Y:S01]  /*1e820*/  IMAD.MOV.U32 R10, RZ, RZ, R0 ;  /* 0x000000ffff0a7224 */ /* 0x000fe200078e0000 */
[----:B------:R-:W-:-:S03]  /*1e830*/  IABS R0, R7 ;  /* 0x0000000700007213 */ /* 0x000fc60000000000 */
[----:B------:R-:W-:-:S04]  /*1e840*/  IMAD R10, R10, R4, RZ ;  /* 0x000000040a0a7224 */ /* 0x000fc800078e02ff */
[----:B------:R-:W-:-:S04]  /*1e850*/  IMAD.HI.U32 R10, R3, R10, R2 ;  /* 0x0000000a030a7227 */ /* 0x000fc800078e0002 */
[----:B------:R-:W-:Y:S02]  /*1e860*/  IMAD.MOV.U32 R2, RZ, RZ, R0 ;  /* 0x000000ffff027224 */ /* 0x000fe400078e0000 */
[----:B------:R-:W-:-:S05]  /*1e870*/  IMAD.MOV R0, RZ, RZ, -R12 ;  /* 0x000000ffff007224 */ /* 0x000fca00078e0a0c */
[----:B------:R-:W-:Y:S01]  /*1e880*/  MOV R3, R0 ;  /* 0x0000000000037202 */ /* 0x000fe20000000f00 */
        /* <DEDUP_REMOVED lines=42> */
[----:B------:R-:W-:Y:S01]  /*1eb30*/  IMAD R238, R3, 0x10000, R8 ;  /* 0x0001000003ee7824 */ /* 0x000fe200078e0208 */
[----:B------:R-:W-:Y:S05]  /*1eb40*/  BRA `(.L_x_2016) ;  /* 0x000003f000007947 */ /* 0x000fea0003800000 */
.L_x_2015:
[----:B------:R-:W-:-:S04]  /*1eb50*/  IMAD.MOV.U32 R4, RZ, RZ, 0x4 ;  /* 0x00000004ff047424 */ /* 0x000fc800078e00ff */
[----:B------:R-:W-:-:S06]  /*1eb60*/  IMAD.WIDE R4, R239, R4, c[0x0][0x590] ;  /* 0x00016400ef047625 */ /* 0x000fcc00078e0204 */
[----:B------:R-:W2:Y:S01]  /*1eb70*/  LDG.E R4, [R4.64] ;  /* 0x0000000c04047981 */ /* 0x000ea2000c1e1900 */
[----:B------:R-:W-:Y:S01]  /*1eb80*/  IABS R8, R7 ;  /* 0x0000000700087213 */ /* 0x000fe20000000000 */
[----:B--23--:R-:W-:-:S05]  /*1eb90*/  IMAD R10, R4, R9, RZ ;  /* 0x00000009040a7224 */ /* 0x00cfca00078e02ff */
[-C--:B------:R-:W-:Y:S02]  /*1eba0*/  IABS R5, R10.reuse ;  /* 0x0000000a00057213 */ /* 0x080fe40000000000 */
[----:B------:R-:W-:Y:S02]  /*1ebb0*/  IABS R12, R10 ;  /* 0x0000000a000c7213 */ /* 0x000fe40000000000 */
[----:B------:R-:W2:Y:S08]  /*1ebc0*/  I2F.RP R2, R5 ;  /* 0x0000000500027306 */ /* 0x000eb00000209400 */
[----:B--2---:R-:W2:Y:S02]  /*1ebd0*/  MUFU.RCP R2, R2 ;  /* 0x0000000200027308 */ /* 0x004ea40000001000 */
[----:B--2---:R-:W-:-:S06]  /*1ebe0*/  IADD3 R2, R2, 0xffffffe, RZ ;  /* 0x0ffffffe02027810 */ /* 0x004fcc0007ffe0ff */
[----:B------:R-:W2:Y:S02]  /*1ebf0*/  F2I.FTZ.U32.TRUNC.NTZ R3, R2 ;  /* 0x0000000200037305 */ /* 0x000ea4000021f000 */
[----:B-12---:R-:W-:Y:S02]  /*1ec00*/  IMAD.MOV R0, RZ, RZ, -R3 ;  /* 0x000000ffff007224 */ /* 0x006fe400078e0a03 */
[----:B------:R-:W-:Y:S02]  /*1ec10*/  IMAD.MOV.U32 R2, RZ, RZ, RZ ;  /* 0x000000ffff027224 */ /* 0x000fe400078e00ff */
[----:B------:R-:W-:-:S04]  /*1ec20*/  IMAD R0, R0, R5, RZ ;  /* 0x0000000500007224 */ /* 0x000fc800078e02ff */
        /* <DEDUP_REMOVED lines=12> */
[----:B------:R-:W-:-:S04]  /*1ecf0*/  IMAD.MOV.U32 R2, RZ, RZ, R0 ;  /* 0x000000ffff027224 */ /* 0x000fc800078e0000 */
[----:B------:R-:W-:Y:S01]  /*1ed00*/  @!P1 IMAD.MOV R2, RZ, RZ, -R2 ;  /* 0x000000ffff029224 */ /* 0x000fe200078e0a02 */
[----:B------:R-:W-:-:S05]  /*1ed10*/  @!P0 LOP3.LUT R2, RZ, R10, RZ, 0x33, !PT ;  /* 0x0000000aff028212 */ /* 0x000fca00078e33ff */
[----:B------:R-:W-:Y:S02]  /*1ed20*/  IMAD R12, R4, R2, RZ ;  /* 0x00000002040c7224 */ /* 0x000fe400078e02ff */
[----:B------:R-:W-:-:S03]  /*1ed30*/  IMAD.MOV R2, RZ, RZ, -R2 ;  /* 0x000000ffff027224 */ /* 0x000fc600078e0a02 */
[----:B------:R-:W-:Y:S01]  /*1ed40*/  IADD3 R0, -R12, c[0x0][0x538], RZ ;  /* 0x00014e000c007a10 */ /* 0x000fe20007ffe1ff */
[----:B------:R-:W-:Y:S02]  /*1ed50*/  IMAD R7, R10, R2, R7 ;  /* 0x000000020a077224 */ /* 0x000fe400078e0207 */
[----:B------:R-:W-:Y:S01]  /*1ed60*/  IMAD.MOV.U32 R2, RZ, RZ, RZ ;  /* 0x000000ffff027224 */ /* 0x000fe200078e00ff */
[----:B------:R-:W-:-:S04]  /*1ed70*/  IMNMX R0, R4, R0, PT ;  /* 0x0000000004007217 */ /* 0x000fc80003800200 */
[-C--:B------:R-:W-:Y:S02]  /*1ed80*/  IABS R4, R0.reuse ;  /* 0x0000000000047213 */ /* 0x080fe40000000000 */
[----:B------:R-:W-:Y:S02]  /*1ed90*/  IABS R10, R0 ;  /* 0x00000000000a7213 */ /* 0x000fe40000000000 */
[----:B------:R-:W1:Y:S08]  /*1eda0*/  I2F.RP R3, R4 ;  /* 0x0000000400037306 */ /* 0x000e700000209400 */
[----:B-1----:R-:W1:Y:S02]  /*1edb0*/  MUFU.RCP R3, R3 ;  /* 0x0000000300037308 */ /* 0x002e640000001000 */
[----:B-1----:R-:W-:-:S06]  /*1edc0*/  IADD3 R3, R3, 0xffffffe, RZ ;  /* 0x0ffffffe03037810 */ /* 0x002fcc0007ffe0ff */
[----:B------:R-:W1:Y:S02]  /*1edd0*/  F2I.FTZ.U32.TRUNC.NTZ R3, R3 ;  /* 0x0000000300037305 */ /* 0x000e64000021f000 */
[----:B-1----:R-:W-:-:S05]  /*1ede0*/  IADD3 R5, RZ, -R3, RZ ;  /* 0x80000003ff057210 */ /* 0x002fca0007ffe0ff */
[----:B------:R-:W-:Y:S01]  /*1edf0*/  IMAD.MOV.U32 R8, RZ, RZ, R5 ;  /* 0x000000ffff087224 */ /* 0x000fe200078e0005 */
[----:B------:R-:W-:-:S03]  /*1ee00*/  IABS R5, R7 ;  /* 0x0000000700057213 */ /* 0x000fc60000000000 */
[----:B------:R-:W-:-:S04]  /*1ee10*/  IMAD R8, R8, R4, RZ ;  /* 0x0000000408087224 */ /* 0x000fc800078e02ff */
        /* <DEDUP_REMOVED lines=18> */
.L_x_2016:
[----:B------:R-:W-:Y:S05]  /*1ef40*/  BSYNC B0 ;  /* 0x0000000000007941 */ /* 0x000fea0003800000 */
.L_x_2014:
[----:B------:R-:W-:-:S04]  /*1ef50*/  LOP3.LUT R2, RZ, R2, RZ, 0x33, !PT ;  /* 0x00000002ff027212 */ /* 0x000fc800078e33ff */
[----:B------:R-:W-:-:S05]  /*1ef60*/  IADD3 R0, R2, R9, RZ ;  /* 0x0000000902007210 */ /* 0x000fca0007ffe0ff */
[----:B------:R1:W-:Y:S01]  /*1ef70*/  STL [R1+0xc0], R0 ;  /* 0x0000c00001007387 */ /* 0x0003e20000100800 */
[----:B------:R-:W-:Y:S05]  /*1ef80*/  BRA `(.L_x_2017) ;  /* 0x0000004000007947 */ /* 0x000fea0003800000 */
.L_x_2005:
[----:B------:R2:W-:Y:S01]  /*1ef90*/  STL [R1+0xa8], R14 ;  /* 0x0000a80e01007387 */ /* 0x0005e20000100800 */
[----:B------:R-:W-:Y:S02]  /*1efa0*/  MOV R238, RZ ;  /* 0x000000ff00ee7202 */ /* 0x000fe40000000f00 */
[----:B------:R-:W-:Y:S01]  /*1efb0*/  MOV R239, c[0x0][0x53c] ;  /* 0x00014f0000ef7a02 */ /* 0x000fe20000000f00 */
[----:B------:R2:W-:Y:S04]  /*1efc0*/  STL [R1+0xc0], RZ ;  /* 0x0000c0ff01007387 */ /* 0x0005e80000100800 */
.L_x_2017:
[----:B------:R-:W-:Y:S05]  /*1efd0*/  BSYNC B1 ;  /* 0x0000000000017941 */ /* 0x000fea0003800000 */
.L_x_2003:
[----:B------:R-:W3:Y:S04]  /*1efe0*/  LDL R2, [R1+0xa8] ;  /* 0x0000a80001027983 */ /* 0x000ee80000100800 */
[----:B-1----:R-:W4:Y:S01]  /*1eff0*/  LDL R0, [R1+0xc0] ;  /* 0x0000c00001007983 */ /* 0x002f220000100800 */
[----:B------:R-:W-:Y:S03]  /*1f000*/  WARPSYNC 0xffffffff ;  /* 0xffffffff00007948 */ /* 0x000fe60003800000 */
[----:B------:R-:W-:Y:S01]  /*1f010*/  BAR.SYNC.DEFER_BLOCKING 0x4, 0x100 ;  /* 0x0104000000007b1d */ /* 0x000fe20000010000 */
[----:B------:R-:W-:Y:S01]  /*1f020*/  ISETP.NE.AND P0, PT, R17, RZ, PT ;  /* 0x000000ff1100720c */ /* 0x000fe20003f05270 */
[----:B--2---:R-:W-:Y:S01]  /*1f030*/  IMAD.MOV.U32 R14, RZ, RZ, R238 ;  /* 0x000000ffff0e7224 */ /* 0x004fe200078e00ee */
[----:B------:R-:W-:-:S11]  /*1f040*/  MOV R15, R239 ;  /* 0x000000ef000f7202 */ /* 0x000fd60000000f00 */
[----:B---3--:R-:W-:Y:S01]  /*1f050*/  @!P0 IMAD.MOV.U32 R236, RZ, RZ, R2 ;  /* 0x000000ffffec8224 */ /* 0x008fe200078e0002 */
[----:B----4-:R-:W-:-:S03]  /*1f060*/  MOV R13, R0 ;  /* 0x00000000000d7202 */ /* 0x010fc60000000f00 */
[----:B------:R-:W-:-:S05]  /*1f070*/  IMAD.MOV.U32 R12, RZ, RZ, R236 ;  /* 0x000000ffff0c7224 */ /* 0x000fca00078e00ec */
[----:B------:R1:W-:Y:S04]  /*1f080*/  @!P0 STS.128 [0x20080], R12 ;  /* 0x0200800cff008388 */ /* 0x0003e80000000c00 */
[----:B------:R-:W-:Y:S06]  /*1f090*/  BAR.ARV 0x5, 0x100 ;  /* 0x0144000000007b1d */ /* 0x000fec0000002000 */
.L_x_1998:
[----:B------:R-:W-:-:S13]  /*1f0a0*/  ISETP.GE.AND P0, PT, R239, c[0x0][0x53c], PT ;  /* 0x00014f00ef007a0c */ /* 0x000fda0003f06270 */
[----:B-12---:R-:W-:Y:S01]  /*1f0b0*/  @P0 CALL.REL.NOINC `(.L_x_2018) ;  /* 0x0000001000000944 */ /* 0x006fe20003c00000 */
[----:B------:R-:W-:Y:S05]  /*1f0c0*/  BRA `(.L_x_2019) ;  /* 0xfffe310000007947 */ /* 0x000fea000383ffff */
.L_x_2018:
[----:B------:R-:W-:Y:S05]  /*1f0d0*/  EXIT ;  /* 0x000000000000794d */ /* 0x000fea0003800000 */
.L_x_1816:
[----:B------:R-:W-:Y:S01]  /*1f0e0*/  IMAD.MOV.U32 R0, RZ, RZ, R5 ;  /* 0x000000ffff007224 */ /* 0x000fe200078e0005 */
[----:B------:R-:W-:Y:S02]  /*1f0f0*/  MOV R3, 0x1 ;  /* 0x0000000100037802 */ /* 0x000fe40000000f00 */
[----:B------:R-:W-:Y:S02]  /*1f100*/  MOV R2, 0x1f120 ;  /* 0x0001f12000027802 */ /* 0x000fe40000000f00 */
[----:B------:R-:W-:Y:S05]  /*1f110*/  CALL.REL.NOINC `($__internal_40_$__cuda_sm70_shflsync_up_p) ;  /* 0x0000c17000007944 */ /* 0x000fea0003c00000 */
[----:B------:R-:W-:Y:S01]  /*1f120*/  MOV R0, R4 ;  /* 0x0000000400007202 */ /* 0x000fe20000000f00 */
[----:B------:R-:W-:Y:S05]  /*1f130*/  BRA `(.L_x_2020) ;  /* 0xfffe139000007947 */ /* 0x000fea000383ffff */
.L_x_1817:
[----:B------:R-:W-:Y:S01]  /*1f140*/  IMAD.MOV.U32 R0, RZ, RZ, R5 ;  /* 0x000000ffff007224 */ /* 0x000fe200078e0005 */
[----:B------:R-:W-:Y:S02]  /*1f150*/  MOV R3, 0x2 ;  /* 0x0000000200037802 */ /* 0x000fe40000000f00 */
[----:B------:R-:W-:Y:S02]  /*1f160*/  MOV R2, 0x1f180 ;  /* 0x0001f18000027802 */ /* 0x000fe40000000f00 */
[----:B------:R-:W-:Y:S05]  /*1f170*/  CALL.REL.NOINC `($__internal_40_$__cuda_sm70_shflsync_up_p) ;  /* 0x0000c11000007944 */ /* 0x000fea0003c00000 */
[----:B------:R-:W-:Y:S01]  /*1f180*/  SEL R4, R4, RZ, P4 ;  /* 0x000000ff04047207 */ /* 0x000fe20002000000 */
[----:B------:R-:W-:Y:S01]  /*1f190*/  IMAD.MOV.U32 R3, RZ, RZ, 0x4 ;  /* 0x00000004ff037424 */ /* 0x000fe200078e00ff */
[----:B------:R-:W-:-:S03]  /*1f1a0*/  MOV R2, 0x1f1d0 ;  /* 0x0001f1d000027802 */ /* 0x000fc60000000f00 */
[----:B------:R-:W-:Y:S02]  /*1f1b0*/  IMAD.IADD R0, R5, 0x1, R4 ;  /* 0x0000000105007824 */ /* 0x000fe400078e0204 */
        /* <DEDUP_REMOVED lines=13> */
[----:B------:R-:W-:Y:S02]  /*1f290*/  MOV R10, 0x1f ;  /* 0x0000001f000a7802 */ /* 0x000fe40000000f00 */
[----:B------:R-:W-:Y:S01]  /*1f2a0*/  MOV R172, 0xffffffff ;  /* 0xffffffff00ac7802 */ /* 0x000fe20000000f00 */
[----:B------:R-:W-:Y:S01]  /*1f2b0*/  IMAD.IADD R4, R0, 0x1, R4 ;  /* 0x0000000100047824 */ /* 0x000fe200078e0204 */
[----:B------:R-:W-:-:S03]  /*1f2c0*/  MOV R2, 0x1f2f0 ;  /* 0x0001f2f000027802 */ /* 0x000fc60000000f00 */
[----:B------:R-:W-:Y:S02]  /*1f2d0*/  IMAD.MOV.U32 R12, RZ, RZ, R4 ;  /* 0x000000ffff0c7224 */ /* 0x000fe400078e0004 */
[----:B------:R-:W-:Y:S05]  /*1f2e0*/  CALL.REL.NOINC `($__internal_39_$__cuda_sm70_shflsync_idx_p) ;  /* 0x0000bf6000007944 */ /* 0x000fea0003c00000 */
[----:B------:R-:W-:Y:S01]  /*1f2f0*/  MOV R0, R13 ;  /* 0x0000000d00007202 */ /* 0x000fe20000000f00 */
[----:B------:R-:W-:Y:S05]  /*1f300*/  BRA `(.L_x_2021) ;  /* 0xfffe12c000007947 */ /* 0x000fea000383ffff */
.L_x_1819:
[----:B------:R-:W-:Y:S02]  /*1f310*/  SEL R0, RZ, 0x1, P0 ;  /* 0x00000001ff007807 */ /* 0x000fe40000000000 */
[----:B------:R-:W-:Y:S02]  /*1f320*/  MOV R2, 0x1f340 ;  /* 0x0001f34000027802 */ /* 0x000fe40000000f00 */
[----:B------:R-:W-:Y:S05]  /*1f330*/  CALL.REL.NOINC `($__internal_41_$__cuda_sm70_votesync_ballot) ;  /* 0x0000bfb000007944 */ /* 0x000fea0003c00000 */
[----:B------:R-:W-:Y:S01]  /*1f340*/  MOV R5, R0 ;  /* 0x0000000000057202 */ /* 0x000fe20000000f00 */
[----:B------:R-:W-:Y:S05]  /*1f350*/  BRA `(.L_x_2022) ;  /* 0xfffe130000007947 */ /* 0x000fea000383ffff */
.L_x_1820:
[----:B------:R-:W-:Y:S01]  /*1f360*/  IMAD.MOV.U32 R12, RZ, RZ, R9 ;  /* 0x000000ffff0c7224 */ /* 0x000fe200078e0009 */
[----:B------:R-:W-:Y:S01]  /*1f370*/  MOV R3, 0x1f ;  /* 0x0000001f00037802 */ /* 0x000fe20000000f00 */
[----:B------:R-:W-:Y:S01]  /*1f380*/  IMAD.MOV.U32 R172, RZ, RZ, -0x1 ;  /* 0xffffffffffac7424 */ /* 0x000fe200078e00ff */
[----:B------:R-:W-:Y:S02]  /*1f390*/  MOV R2, 0x1f3b0 ;  /* 0x0001f3b000027802 */ /* 0x000fe40000000f00 */
[----:B------:R-:W-:Y:S05]  /*1f3a0*/  CALL.REL.NOINC `($__internal_39_$__cuda_sm70_shflsync_idx_p) ;  /* 0x0000bea000007944 */ /* 0x000fea0003c00000 */
[----:B------:R-:W-:Y:S01]  /*1f3b0*/  IMAD.MOV.U32 R14, RZ, RZ, R13 ;  /* 0x000000ffff0e7224 */ /* 0x000fe200078e000d */
[----:B------:R-:W-:Y:S01]  /*1f3c0*/  MOV R12, R8 ;  /* 0x00000008000c7202 */ /* 0x000fe20000000f00 */
[----:B------:R-:W-:Y:S01]  /*1f3d0*/  IMAD.MOV.U32 R0, RZ, RZ, RZ ;  /* 0x000000ffff007224 */ /* 0x000fe200078e00ff */
[----:B------:R-:W-:Y:S01]  /*1f3e0*/  MOV R3, 0x1f ;  /* 0x0000001f00037802 */ /* 0x000fe20000000f00 */
[----:B------:R-:W-:Y:S01]  /*1f3f0*/  IMAD.MOV.U32 R172, RZ, RZ, -0x1 ;  /* 0xffffffffffac7424 */ /* 0x000fe200078e00ff */
[----:B------:R-:W-:-:S02]  /*1f400*/  MOV R2, 0x1f420 ;  /* 0x0001f42000027802 */ /* 0x000fc40000000f00 */
[----:B------:R-:W-:Y:S05]  /*1f410*/  CALL.REL.NOINC `($__internal_39_$__cuda_sm70_shflsync_idx_p) ;  /* 0x0000be3000007944 */ /* 0x000fea0003c00000 */
[----:B------:R-:W-:Y:S01]  /*1f420*/  MOV R9, R13 ;  /* 0x0000000d00097202 */ /* 0x000fe20000000f00 */
[----:B------:R-:W-:Y:S05]  /*1f430*/  BRA `(.L_x_2023) ;  /* 0xfffe128000007947 */ /* 0x000fea000383ffff */
.L_x_1823:
[----:B------:R-:W-:Y:S01]  /*1f440*/  IMAD.MOV.U32 R12, RZ, RZ, R4 ;  /* 0x000000ffff0c7224 */ /* 0x000fe200078e0004 */
[----:B------:R-:W-:Y:S01]  /*1f450*/  MOV R3, 0x1f ;  /* 0x0000001f00037802 */ /* 0x000fe20000000f00 */
[----:B------:R-:W-:Y:S01]  /*1f460*/  IMAD.MOV.U32 R172, RZ, RZ, -0x1 ;  /* 0xffffffffffac7424 */ /* 0x000fe200078e00ff */
[----:B------:R-:W-:-:S02]  /*1f470*/  MOV R2, 0x1f490 ;  /* 0x0001f49000027802 */ /* 0x000fc40000000f00 */
[----:B--23--:R-:W-:Y:S05]  /*1f480*/  CALL.REL.NOINC `($__internal_39_$__cuda_sm70_shflsync_idx_p) ;  /* 0x0000bdc000007944 */ /* 0x00cfea0003c00000 */
[----:B------:R-:W-:Y:S01]  /*1f490*/  MOV R0, R13 ;  /* 0x0000000d00007202 */ /* 0x000fe20000000f00 */
[----:B------:R-:W-:Y:S05]  /*1f4a0*/  BRA `(.L_x_1822) ;  /* 0xfffe127000007947 */ /* 0x000fea000383ffff */
.L_x_1894:
[----:B-1----:R-:W-:Y:S01]  /*1f4b0*/  IMAD.MOV.U32 R12, RZ, RZ, R17 ;  /* 0x000000ffff0c7224 */ /* 0x002fe200078e0011 */
[----:B------:R-:W-:Y:S01]  /*1f4c0*/  MOV R3, 0x181f ;  /* 0x0000181f00037802 */ /* 0x000fe20000000f00 */
[----:B------:R-:W-:Y:S01]  /*1f4d0*/  IMAD.MOV.U32 R10, RZ, RZ, RZ ;  /* 0x000000ffff0a7224 */ /* 0x000fe200078e00ff */
[----:B------:R-:W-:-:S02]  /*1f4e0*/  MOV R172, 0xffffffff ;  /* 0xffffffff00ac7802 */ /* 0x000fc40000000f00 */
[----:B------:R-:W-:Y:S02]  /*1f4f0*/  MOV R2, 0x1f510 ;  /* 0x0001f51000027802 */ /* 0x000fe40000000f00 */
[----:B------:R-:W-:Y:S05]  /*1f500*/  CALL.REL.NOINC `($__internal_39_$__cuda_sm70_shflsync_idx_p) ;  /* 0x0000bd4000007944 */ /* 0x000fea0003c00000 */
[----:B------:R-:W-:Y:S01]  /*1f510*/  MOV R4, R13 ;  /* 0x0000000d00047202 */ /* 0x000fe20000000f00 */
[----:B------:R-:W-:Y:S05]  /*1f520*/  BRA `(.L_x_2024) ;  /* 0xfffeb61000007947 */ /* 0x000fea000383ffff */
.L_x_1895:
[----:B------:R-:W-:Y:S01]  /*1f530*/  IMAD.MOV.U32 R12, RZ, RZ, R20 ;  /* 0x000000ffff0c7224 */ /* 0x000fe200078e0014 */
[----:B------:R-:W-:Y:S01]  /*1f540*/  MOV R3, 0x181f ;  /* 0x0000181f00037802 */ /* 0x000fe20000000f00 */
[----:B------:R-:W-:Y:S01]  /*1f550*/  IMAD.MOV.U32 R10, RZ, RZ, RZ ;  /* 0x000000ffff0a7224 */ /* 0x000fe200078e00ff */
[----:B------:R-:W-:Y:S02]  /*1f560*/  MOV R172, 0xffffffff ;  /* 0xffffffff00ac7802 */ /* 0x000fe40000000f00 */
[----:B------:R-:W-:Y:S02]  /*1f570*/  MOV R2, 0x1f590 ;  /* 0x0001f59000027802 */ /* 0x000fe40000000f00 */
[----:B-12---:R-:W-:Y:S05]  /*1f580*/  CALL.REL.NOINC `($__internal_39_$__cuda_sm70_shflsync_idx_p) ;  /* 0x0000bcc000007944 */ /* 0x006fea0003c00000 */
[----:B------:R-:W-:Y:S01]  /*1f590*/  MOV R0, R13 ;  /* 0x0000000d00007202 */ /* 0x000fe20000000f00 */
[----:B------:R-:W-:Y:S05]  /*1f5a0*/  BRA `(.L_x_2025) ;  /* 0xfffeb5b000007947 */ /* 0x000fea000383ffff */
.L_x_1898:
[----:B--2---:R-:W-:Y:S01]  /*1f5b0*/  IMAD.MOV.U32 R12, RZ, RZ, R17 ;  /* 0x000000ffff0c7224 */ /* 0x004fe200078e0011 */
[----:B------:R-:W-:Y:S01]  /*1f5c0*/  MOV R3, 0x181f ;  /* 0x0000181f00037802 */ /* 0x000fe20000000f00 */
[----:B------:R-:W-:Y:S01]  /*1f5d0*/  IMAD.MOV.U32 R10, RZ, RZ, 0x1 ;  /* 0x00000001ff0a7424 */ /* 0x000fe200078e00ff */
[----:B------:R-:W-:-:S02]  /*1f5e0*/  MOV R172, 0xffffffff ;  /* 0xffffffff00ac7802 */ /* 0x000fc40000000f00 */
[----:B------:R-:W-:Y:S02]  /*1f5f0*/  MOV R2, 0x1f610 ;  /* 0x0001f61000027802 */ /* 0x000fe40000000f00 */
[----:B-1-34-:R-:W-:Y:S05]  /*1f600*/  CALL.REL.NOINC `($__internal_39_$__cuda_sm70_shflsync_idx_p) ;  /* 0x0000bc4000007944 */ /* 0x01afea0003c00000 */
[----:B------:R-:W-:Y:S01]  /*1f610*/  IMAD.MOV.U32 R4, RZ, RZ, R13 ;  /* 0x000000ffff047224 */ /* 0x000fe200078e000d */
[----:B------:R-:W-:Y:S01]  /*1f620*/  MOV R12, R20 ;  /* 0x00000014000c7202 */ /* 0x000fe20000000f00 */
[----:B------:R-:W-:Y:S01]  /*1f630*/  IMAD.MOV.U32 R10, RZ, RZ, 0x1 ;  /* 0x00000001ff0a7424 */ /* 0x000fe200078e00ff */
[----:B------:R-:W-:Y:S01]  /*1f640*/  MOV R3, 0x181f ;  /* 0x0000181f00037802 */ /* 0x000fe20000000f00 */
[----:B------:R-:W-:Y:S01]  /*1f650*/  IMAD.MOV.U32 R172, RZ, RZ, -0x1 ;  /* 0xffffffffffac7424 */ /* 0x000fe200078e00ff */
[----:B------:R-:W-:Y:S02]  /*1f660*/  MOV R2, 0x1f680 ;  /* 0x0001f68000027802 */ /* 0x000fe40000000f00 */
[----:B------:R-:W-:Y:S05]  /*1f670*/  CALL.REL.NOINC `($__internal_39_$__cuda_sm70_shflsync_idx_p) ;  /* 0x0000bbd000007944 */ /* 0x000fea0003c00000 */
[----:B------:R-:W-:Y:S01]  /*1f680*/  MOV R0, R13 ;  /* 0x0000000d00007202 */ /* 0x000fe20000000f00 */
[----:B------:R-:W-:Y:S05]  /*1f690*/  BRA `(.L_x_2026) ;  /* 0xfffeb66000007947 */ /* 0x000fea000383ffff */
.L_x_1901:
[----:B-1----:R-:W-:Y:S01]  /*1f6a0*/  IMAD.MOV.U32 R12, RZ, RZ, R17 ;  /* 0x000000ffff0c7224 */ /* 0x002fe200078e0011 */
[----:B------:R-:W-:Y:S01]  /*1f6b0*/  MOV R3, 0x181f ;  /* 0x0000181f00037802 */ /* 0x000fe20000000f00 */
[----:B------:R-:W-:Y:S01]  /*1f6c0*/  IMAD.MOV.U32 R10, RZ, RZ, 0x2 ;  /* 0x00000002ff0a7424 */ /* 0x000fe200078e00ff */
[----:B------:R-:W-:Y:S02]  /*1f6d0*/  MOV R172, 0xffffffff ;  /* 0xffffffff00ac7802 */ /* 0x000fe40000000f00 */
[----:B------:R-:W-:-:S02]  /*1f6e0*/  MOV R2, 0x1f700 ;  /* 0x0001f70000027802 */ /* 0x000fc40000000f00 */
[----:B--234-:R-:W-:Y:S05]  /*1f6f0*/  CALL.REL.NOINC `($__internal_39_$__cuda_sm70_shflsync_idx_p) ;  /* 0x0000bb5000007944 */ /* 0x01cfea0003c00000 */
[----:B------:R-:W-:Y:S01]  /*1f700*/  MOV R4, R13 ;  /* 0x0000000d00047202 */ /* 0x000fe20000000f00 */
[----:B------:R-:W-:Y:S05]  /*1f710*/  BRA `(.L_x_2027) ;  /* 0xfffeb77000007947 */ /* 0x000fea000383ffff */
.L_x_1902:
[----:B------:R-:W-:Y:S01]  /*1f720*/  IMAD.MOV.U32 R12, RZ, RZ, R20 ;  /* 0x000000ffff0c7224 */ /* 0x000fe200078e0014 */
[----:B------:R-:W-:Y:S01]  /*1f730*/  MOV R3, 0x181f ;  /* 0x0000181f00037802 */ /* 0x000fe20000000f00 */
[----:B------:R-:W-:Y:S01]  /*1f740*/  IMAD.MOV.U32 R10, RZ, RZ, 0x2 ;  /* 0x00000002ff0a7424 */ /* 0x000fe200078e00ff */
[----:B------:R-:W-:-:S02]  /*1f750*/  MOV R172, 0xffffffff ;  /* 0xffffffff00ac7802 */ /* 0x000fc40000000f00 */
[----:B------:R-:W-:Y:S02]  /*1f760*/  MOV R2, 0x1f780 ;  /* 0x0001f78000027802 */ /* 0x000fe40000000f00 */
[----:B-1234-:R-:W-:Y:S05]  /*1f770*/  CALL.REL.NOINC `($__internal_39_$__cuda_sm70_shflsync_idx_p) ;  /* 0x0000bad000007944 */ /* 0x01efea0003c00000 */
[----:B------:R-:W-:Y:S01]  /*1f780*/  MOV R0, R13 ;  /* 0x0000000d00007202 */ /* 0x000fe20000000f00 */
[----:B------:R-:W-:Y:S05]  /*1f790*/  BRA `(.L_x_2028) ;  /* 0xfffeb71000007947 */ /* 0x000fea000383ffff */
.L_x_1905:
[----:B-1----:R-:W-:Y:S01]  /*1f7a0*/  IMAD.MOV.U32 R12, RZ, RZ, R17 ;  /* 0x000000ffff0c7224 */ /* 0x002fe200078e0011 */
[----:B------:R-:W-:Y:S01]  /*1f7b0*/  MOV R3, 0x181f ;  /* 0x0000181f00037802 */ /* 0x000fe20000000f00 */
[----:B------:R-:W-:Y:S01]  /*1f7c0*/  IMAD.MOV.U32 R10, RZ, RZ, 0x3 ;  /* 0x00000003ff0a7424 */ /* 0x000fe200078e00ff */
[----:B------:R-:W-:Y:S02]  /*1f7d0*/  MOV R172, 0xffffffff ;  /* 0xffffffff00ac7802 */ /* 0x000fe40000000f00 */
[----:B------:R-:W-:Y:S02]  /*1f7e0*/  MOV R2, 0x1f800 ;  /* 0x0001f80000027802 */ /* 0x000fe40000000f00 */
[----:B--234-:R-:W-:Y:S05]  /*1f7f0*/  CALL.REL.NOINC `($__internal_39_$__cuda_sm70_shflsync_idx_p) ;  /* 0x0000ba5000007944 */ /* 0x01cfea0003c00000 */
[----:B------:R-:W-:Y:S01]  /*1f800*/  IMAD.MOV.U32 R4, RZ, RZ, R13 ;  /* 0x000000ffff047224 */ /* 0x000fe200078e000d */
[----:B------:R-:W-:Y:S01]  /*1f810*/  MOV R12, R20 ;  /* 0x00000014000c7202 */ /* 0x000fe20000000f00 */
[----:B------:R-:W-:Y:S01]  /*1f820*/  IMAD.MOV.U32 R10, RZ, RZ, 0x3 ;  /* 0x00000003ff0a7424 */ /* 0x000fe200078e00ff */
[----:B------:R-:W-:Y:S01]  /*1f830*/  MOV R3, 0x181f ;  /* 0x0000181f00037802 */ /* 0x000fe20000000f00 */
[----:B------:R-:W-:Y:S01]  /*1f840*/  IMAD.MOV.U32 R172, RZ, RZ, -0x1 ;  /* 0xffffffffffac7424 */ /* 0x000fe200078e00ff */
[----:B------:R-:W-:-:S02]  /*1f850*/  MOV R2, 0x1f870 ;  /* 0x0001f87000027802 */ /* 0x000fc40000000f00 */
[----:B------:R-:W-:Y:S05]  /*1f860*/  CALL.REL.NOINC `($__internal_39_$__cuda_sm70_shflsync_idx_p) ;  /* 0x0000b9e000007944 */ /* 0x000fea0003c00000 */
[----:B------:R-:W-:Y:S01]  /*1f870*/  MOV R0, R13 ;  /* 0x0000000d00007202 */ /* 0x000fe20000000f00 */
[----:B------:R-:W-:Y:S05]  /*1f880*/  BRA `(.L_x_2029) ;  /* 0xfffeb7c000007947 */ /* 0x000fea000383ffff */
.L_x_1957:
[----:B------:R-:W-:Y:S01]  /*1f890*/  IMAD.MOV.U32 R2, RZ, RZ, R229 ;  /* 0x000000ffff027224 */ /* 0x000fe200078e00e5 */
[----:B------:R-:W-:-:S02]  /*1f8a0*/  MOV R4, 0x2 ;  /* 0x0000000200047802 */ /* 0x000fc40000000f00 */
[----:B------:R-:W-:Y:S02]  /*1f8b0*/  MOV R3, 0x1f8d0 ;  /* 0x0001f8d000037802 */ /* 0x000fe40000000f00 */
[----:B------:R-:W-:Y:S05]  /*1f8c0*/  CALL.REL.NOINC `($__internal_38_$__cuda_sm70_shflsync_bfly_p) ;  /* 0x0000b93000007944 */ /* 0x000fea0003c00000 */
[----:B------:R-:W-:Y:S01]  /*1f8d0*/  MOV R0, R4 ;  /* 0x0000000400007202 */ /* 0x000fe20000000f00 */
[----:B------:R-:W-:Y:S05]  /*1f8e0*/  BRA `(.L_x_2030) ;  /* 0xffff98f000007947 */ /* 0x000fea000383ffff */
.L_x_1958:
[----:B------:R-:W-:Y:S01]  /*1f8f0*/  IMAD.MOV.U32 R2, RZ, RZ, R0 ;  /* 0x000000ffff027224 */ /* 0x000fe200078e0000 */
[----:B------:R-:W-:Y:S02]  /*1f900*/  MOV R4, 0x1 ;  /* 0x0000000100047802 */ /* 0x000fe40000000f00 */
[----:B------:R-:W-:Y:S02]  /*1f910*/  MOV R3, 0x1f930 ;  /* 0x0001f93000037802 */ /* 0x000fe40000000f00 */
[----:B-1----:R-:W-:Y:S05]  /*1f920*/  CALL.REL.NOINC `($__internal_38_$__cuda_sm70_shflsync_bfly_p) ;  /* 0x0000b8d000007944 */ /* 0x002fea0003c00000 */
[----:B------:R-:W-:Y:S01]  /*1f930*/  FADD.FTZ R0, R0, R4 ;  /* 0x0000000400007221 */ /* 0x000fe20000010000 */
[----:B------:R-:W-:Y:S02]  /*1f940*/  MOV R2, R230 ;  /* 0x000000e600027202 */ /* 0x000fe40000000f00 */
[----:B------:R-:W-:Y:S02]  /*1f950*/  MOV R4, 0x2 ;  /* 0x0000000200047802 */ /* 0x000fe40000000f00 */
[----:B------:R-:W-:Y:S02]  /*1f960*/  MOV R3, 0x1f980 ;  /* 0x0001f98000037802 */ /* 0x000fe40000000f00 */
[----:B------:R-:W-:Y:S05]  /*1f970*/  CALL.REL.NOINC `($__internal_38_$__cuda_sm70_shflsync_bfly_p) ;  /* 0x0000b88000007944 */ /* 0x000fea0003c00000 */
[----:B------:R-:W-:Y:S01]  /*1f980*/  FADD.FTZ R230, R230, R4 ;  /* 0x00000004e6e67221 */ /* 0x000fe20000010000 */
[----:B------:R-:W-:-:S02]  /*1f990*/  MOV R4, 0x1 ;  /* 0x0000000100047802 */ /* 0x000fc40000000f00 */
[----:B------:R-:W-:Y:S02]  /*1f9a0*/  MOV R3, 0x1f9d0 ;  /* 0x0001f9d000037802 */ /* 0x000fe40000000f00 */
[----:B------:R-:W-:Y:S02]  /*1f9b0*/  MOV R2, R230 ;  /* 0x000000e600027202 */ /* 0x000fe40000000f00 */
[----:B------:R-:W-:Y:S05]  /*1f9c0*/  CALL.REL.NOINC `($__internal_38_$__cuda_sm70_shflsync_bfly_p) ;  /* 0x0000b83000007944 */ /* 0x000fea0003c00000 */
[----:B------:R-:W-:Y:S01]  /*1f9d0*/  MOV R3, R4 ;  /* 0x0000000400037202 */ /* 0x000fe20000000f00 */
[----:B------:R-:W-:Y:S05]  /*1f9e0*/  BRA `(.L_x_2031) ;  /* 0xffff986000007947 */ /* 0x000fea000383ffff */
.L_x_1965:
[----:B--234-:R-:W-:Y:S01]  /*1f9f0*/  IMAD.MOV.U32 R12, RZ, RZ, R15 ;  /* 0x000000ffff0c7224 */ /* 0x01cfe200078e000f */
[----:B------:R-:W-:Y:S01]  /*1fa00*/  MOV R3, 0x181f ;  /* 0x0000181f00037802 */ /* 0x000fe20000000f00 */
[----:B------:R-:W-:Y:S01]  /*1fa10*/  IMAD.MOV.U32 R10, RZ, RZ, RZ ;  /* 0x000000ffff0a7224 */ /* 0x000fe200078e00ff */
[----:B------:R-:W-:Y:S02]  /*1fa20*/  MOV R172, 0xffffffff ;  /* 0xffffffff00ac7802 */ /* 0x000fe40000000f00 */
[----:B------:R-:W-:Y:S02]  /*1fa30*/  MOV R2, 0x1fa50 ;  /* 0x0001fa5000027802 */ /* 0x000fe40000000f00 */
[----:B-1----:R-:W-:Y:S05]  /*1fa40*/  CALL.REL.NOINC `($__internal_39_$__cuda_sm70_shflsync_idx_p) ;  /* 0x0000b80000007944 */ /* 0x002fea0003c00000 */
[----:B------:R-:W-:Y:S01]  /*1fa50*/  MOV R7, R13 ;  /* 0x0000000d00077202 */ /* 0x000fe20000000f00 */
[----:B------:R-:W-:Y:S05]  /*1fa60*/  BRA `(.L_x_2032) ;  /* 0xffffb46000007947 */ /* 0x000fea000383ffff */
.L_x_1966:
[----:B------:R-:W-:Y:S01]  /*1fa70*/  IMAD.MOV.U32 R12, RZ, RZ, R17 ;  /* 0x000000ffff0c7224 */ /* 0x000fe200078e0011 */
[----:B------:R-:W-:Y:S01]  /*1fa80*/  MOV R3, 0x181f ;  /* 0x0000181f00037802 */ /* 0x000fe20000000f00 */
[----:B------:R-:W-:Y:S01]  /*1fa90*/  IMAD.MOV.U32 R10, RZ, RZ, RZ ;  /* 0x000000ffff0a7224 */ /* 0x000fe200078e00ff */
[----:B------:R-:W-:-:S02]  /*1faa0*/  MOV R172, 0xffffffff ;  /* 0xffffffff00ac7802 */ /* 0x000fc40000000f00 */
[----:B------:R-:W-:Y:S02]  /*1fab0*/  MOV R2, 0x1fad0 ;  /* 0x0001fad000027802 */ /* 0x000fe40000000f00 */
[----:B-123--:R-:W-:Y:S05]  /*1fac0*/  CALL.REL.NOINC `($__internal_39_$__cuda_sm70_shflsync_idx_p) ;  /* 0x0000b78000007944 */ /* 0x00efea0003c00000 */
[----:B------:R-:W-:Y:S01]  /*1fad0*/  MOV R0, R13 ;  /* 0x0000000d00007202 */ /* 0x000fe20000000f00 */
[----:B------:R-:W-:Y:S05]  /*1fae0*/  BRA `(.L_x_2033) ;  /* 0xffffb40000007947 */ /* 0x000fea000383ffff */
.L_x_1969:
[----:B--2---:R-:W-:Y:S01]  /*1faf0*/  IMAD.MOV.U32 R12, RZ, RZ, R15 ;  /* 0x000000ffff0c7224 */ /* 0x004fe200078e000f */
[----:B------:R-:W-:Y:S01]  /*1fb00*/  MOV R3, 0x181f ;  /* 0x0000181f00037802 */ /* 0x000fe20000000f00 */
[----:B------:R-:W-:Y:S01]  /*1fb10*/  IMAD.MOV.U32 R10, RZ, RZ, 0x1 ;  /* 0x00000001ff0a7424 */ /* 0x000fe200078e00ff */
[----:B------:R-:W-:Y:S02]  /*1fb20*/  MOV R172, 0xffffffff ;  /* 0xffffffff00ac7802 */ /* 0x000fe40000000f00 */
[----:B------:R-:W-:Y:S02]  /*1fb30*/  MOV R2, 0x1fb50 ;  /* 0x0001fb5000027802 */ /* 0x000fe40000000f00 */
[----:B-1-34-:R-:W-:Y:S05]  /*1fb40*/  CALL.REL.NOINC `($__internal_39_$__cuda_sm70_shflsync_idx_p) ;  /* 0x0000b70000007944 */ /* 0x01afea0003c00000 */
        /* <DEDUP_REMOVED lines=9> */
.L_x_1972:
[----:B--2---:R-:W-:Y:S01]  /*1fbe0*/  IMAD.MOV.U32 R12, RZ, RZ, R15 ;  /* 0x000000ffff0c7224 */ /* 0x004fe200078e000f */
[----:B------:R-:W-:Y:S01]  /*1fbf0*/  MOV R3, 0x181f ;  /* 0x0000181f00037802 */ /* 0x000fe20000000f00 */
[----:B------:R-:W-:Y:S01]  /*1fc00*/  IMAD.MOV.U32 R10, RZ, RZ, 0x2 ;  /* 0x00000002ff0a7424 */ /* 0x000fe200078e00ff */
[----:B------:R-:W-:-:S02]  /*1fc10*/  MOV R172, 0xffffffff ;  /* 0xffffffff00ac7802 */ /* 0x000fc40000000f00 */
[----:B------:R-:W-:Y:S02]  /*1fc20*/  MOV R2, 0x1fc40 ;  /* 0x0001fc4000027802 */ /* 0x000fe40000000f00 */
[----:B-1-34-:R-:W-:Y:S05]  /*1fc30*/  CALL.REL.NOINC `($__internal_39_$__cuda_sm70_shflsync_idx_p) ;  /* 0x0000b61000007944 */ /* 0x01afea0003c00000 */
[----:B------:R-:W-:Y:S01]  /*1fc40*/  MOV R7, R13 ;  /* 0x0000000d00077202 */ /* 0x000fe20000000f00 */
[----:B------:R-:W-:Y:S05]  /*1fc50*/  BRA `(.L_x_2035) ;  /* 0xffffb5e000007947 */ /* 0x000fea000383ffff */
.L_x_1973:
[----:B--2---:R-:W-:Y:S01]  /*1fc60*/  IMAD.MOV.U32 R12, RZ, RZ, R17 ;  /* 0x000000ffff0c7224 */ /* 0x004fe200078e0011 */
[----:B------:R-:W-:Y:S01]  /*1fc70*/  MOV R3, 0x181f ;  /* 0x0000181f00037802 */ /* 0x000fe20000000f00 */
[----:B------:R-:W-:Y:S01]  /*1fc80*/  IMAD.MOV.U32 R10, RZ, RZ, 0x2 ;  /* 0x00000002ff0a7424 */ /* 0x000fe200078e00ff */
[----:B------:R-:W-:Y:S02]  /*1fc90*/  MOV R172, 0xffffffff ;  /* 0xffffffff00ac7802 */ /* 0x000fe40000000f00 */
[----:B------:R-:W-:Y:S02]  /*1fca0*/  MOV R2, 0x1fcc0 ;  /* 0x0001fcc000027802 */ /* 0x000fe40000000f00 */
[----:B-1-34-:R-:W-:Y:S05]  /*1fcb0*/  CALL.REL.NOINC `($__internal_39_$__cuda_sm70_shflsync_idx_p) ;  /* 0x0000b59000007944 */ /* 0x01afea0003c00000 */
[----:B------:R-:W-:Y:S01]  /*1fcc0*/  MOV R0, R13 ;  /* 0x0000000d00007202 */ /* 0x000fe20000000f00 */
[----:B------:R-:W-:Y:S05]  /*1fcd0*/  BRA `(.L_x_2036) ;  /* 0xffffb58000007947 */ /* 0x000fea000383ffff */
.L_x_1976:
[----:B-1----:R-:W-:Y:S01]  /*1fce0*/  IMAD.MOV.U32 R12, RZ, RZ, R15 ;  /* 0x000000ffff0c7224 */ /* 0x002fe200078e000f */
[----:B------:R-:W-:Y:S01]  /*1fcf0*/  MOV R3, 0x181f ;  /* 0x0000181f00037802 */ /* 0x000fe20000000f00 */
[----:B------:R-:W-:Y:S01]  /*1fd00*/  IMAD.MOV.U32 R10, RZ, RZ, 0x3 ;  /* 0x00000003ff0a7424 */ /* 0x000fe200078e00ff */
[----:B------:R-:W-:-:S02]  /*1fd10*/  MOV R172, 0xffffffff ;  /* 0xffffffff00ac7802 */ /* 0x000fc40000000f00 */
[----:B------:R-:W-:Y:S02]  /*1fd20*/  MOV R2, 0x1fd40 ;  /* 0x0001fd4000027802 */ /* 0x000fe40000000f00 */
[----:B--234-:R-:W-:Y:S05]  /*1fd30*/  CALL.REL.NOINC `($__internal_39_$__cuda_sm70_shflsync_idx_p) ;  /* 0x0000b51000007944 */ /* 0x01cfea0003c00000 */
        /* <DEDUP_REMOVED lines=9> */
.L_x_1978:
[----:B------:R-:W-:Y:S01]  /*1fdd0*/  IMAD.MOV.U32 R12, RZ, RZ, R7 ;  /* 0x000000ffff0c7224 */ /* 0x000fe200078e0007 */
[----:B------:R-:W-:Y:S01]  /*1fde0*/  MOV R3, 0x1c1f ;  /* 0x00001c1f00037802 */ /* 0x000fe20000000f00 */
[----:B------:R-:W-:Y:S01]  /*1fdf0*/  IMAD.MOV.U32 R10, RZ, RZ, RZ ;  /* 0x000000ffff0a7224 */ /* 0x000fe200078e00ff */
[----:B------:R-:W-:Y:S02]  /*1fe00*/  MOV R172, 0xffffffff ;  /* 0xffffffff00ac7802 */ /* 0x000fe40000000f00 */
[----:B------:R-:W-:-:S02]  /*1fe10*/  MOV R2, 0x1fe30 ;  /* 0x0001fe3000027802 */ /* 0x000fc40000000f00 */
[----:B------:R-:W-:Y:S05]  /*1fe20*/  CALL.REL.NOINC `($__internal_39_$__cuda_sm70_shflsync_idx_p) ;  /* 0x0000b42000007944 */ /* 0x000fea0003c00000 */
[----:B------:R-:W-:Y:S01]  /*1fe30*/  MOV R4, R13 ;  /* 0x0000000d00047202 */ /* 0x000fe20000000f00 */
[----:B------:R-:W-:Y:S05]  /*1fe40*/  BRA `(.L_x_2038) ;  /* 0xffffb95000007947 */ /* 0x000fea000383ffff */
.L_x_1979:
[----:B------:R-:W-:Y:S01]  /*1fe50*/  IMAD.MOV.U32 R12, RZ, RZ, R5 ;  /* 0x000000ffff0c7224 */ /* 0x000fe200078e0005 */
[----:B------:R-:W-:Y:S01]  /*1fe60*/  MOV R3, 0x1c1f ;  /* 0x00001c1f00037802 */ /* 0x000fe20000000f00 */
[----:B------:R-:W-:Y:S01]  /*1fe70*/  IMAD.MOV.U32 R10, RZ, RZ, RZ ;  /* 0x000000ffff0a7224 */ /* 0x000fe200078e00ff */
[----:B------:R-:W-:-:S02]  /*1fe80*/  MOV R172, 0xffffffff ;  /* 0xffffffff00ac7802 */ /* 0x000fc40000000f00 */
[----:B------:R-:W-:Y:S02]  /*1fe90*/  MOV R2, 0x1feb0 ;  /* 0x0001feb000027802 */ /* 0x000fe40000000f00 */
[----:B-12---:R-:W-:Y:S05]  /*1fea0*/  CALL.REL.NOINC `($__internal_39_$__cuda_sm70_shflsync_idx_p) ;  /* 0x0000b3a000007944 */ /* 0x006fea0003c00000 */
[----:B------:R-:W-:Y:S01]  /*1feb0*/  MOV R0, R13 ;  /* 0x0000000d00007202 */ /* 0x000fe20000000f00 */
[----:B------:R-:W-:Y:S05]  /*1fec0*/  BRA `(.L_x_2039) ;  /* 0xffffb8f000007947 */ /* 0x000fea000383ffff */
.L_x_1982:
        /* <DEDUP_REMOVED lines=15> */
.L_x_1986:
[----:B------:R-:W-:Y:S01]  /*1ffc0*/  IMAD.MOV.U32 R12, RZ, RZ, R14 ;  /* 0x000000ffff0c7224 */ /* 0x000fe200078e000e */
[----:B------:R-:W-:Y:S01]  /*1ffd0*/  MOV R3, 0x181f ;  /* 0x0000181f00037802 */ /* 0x000fe20000000f00 */
[----:B------:R-:W-:Y:S01]  /*1ffe0*/  IMAD.MOV.U32 R10, RZ, RZ, RZ ;  /* 0x000000ffff0a7224 */ /* 0x000fe200078e00ff */
[----:B------:R-:W-:-:S02]  /*1fff0*/  MOV R172, 0xffffffff ;  /* 0xffffffff00ac7802 */ /* 0x000fc40000000f00 */
[----:B------:R-:W-:Y:S02]  /*20000*/  MOV R2, 0x20020 ;  /* 0x0002002000027802 */ /* 0x000fe40000000f00 */
[----:B---3--:R-:W-:Y:S05]  /*20010*/  CALL.REL.NOINC `($__internal_39_$__cuda_sm70_shflsync_idx_p) ;  /* 0x0000b23000007944 */ /* 0x008fea0003c00000 */
[----:B------:R-:W-:Y:S01]  /*20020*/  MOV R7, R13 ;  /* 0x0000000d00077202 */ /* 0x000fe20000000f00 */
[----:B------:R-:W-:Y:S05]  /*20030*/  BRA `(.L_x_2041) ;  /* 0xffffd94000007947 */ /* 0x000fea000383ffff */
.L_x_1987:
[----:B------:R-:W-:Y:S01]  /*20040*/  IMAD.MOV.U32 R12, RZ, RZ, R17 ;  /* 0x000000ffff0c7224 */ /* 0x000fe200078e0011 */
[----:B------:R-:W-:Y:S01]  /*20050*/  MOV R3, 0x181f ;  /* 0x0000181f00037802 */ /* 0x000fe20000000f00 */
[----:B------:R-:W-:Y:S01]  /*20060*/  IMAD.MOV.U32 R10, RZ, RZ, RZ ;  /* 0x000000ffff0a7224 */ /* 0x000fe200078e00ff */
[----:B------:R-:W-:Y:S02]  /*20070*/  MOV R172, 0xffffffff ;  /* 0xffffffff00ac7802 */ /* 0x000fe40000000f00 */
[----:B------:R-:W-:Y:S02]  /*20080*/  MOV R2, 0x200a0 ;  /* 0x000200a000027802 */ /* 0x000fe40000000f00 */
[----:B-123--:R-:W-:Y:S05]  /*20090*/  CALL.REL.NOINC `($__internal_39_$__cuda_sm70_shflsync_idx_p) ;  /* 0x0000b1b000007944 */ /* 0x00efea0003c00000 */
[----:B------:R-:W-:Y:S01]  /*200a0*/  MOV R0, R13 ;  /* 0x0000000d00007202 */ /* 0x000fe20000000f00 */
[----:B------:R-:W-:Y:S05]  /*200b0*/  BRA `(.L_x_2042) ;  /* 0xffffd8e000007947 */ /* 0x000fea000383ffff */
.L_x_1990:
        /* <DEDUP_REMOVED lines=15> */
.L_x_1993:
        /* <DEDUP_REMOVED lines=8> */
.L_x_1994:
[----:B-1----:R-:W-:Y:S01]  /*20230*/  IMAD.MOV.U32 R12, RZ, RZ, R17 ;  /* 0x000000ffff0c7224 */ /* 0x002fe200078e0011 */
[----:B------:R-:W-:Y:S01]  /*20240*/  MOV R3, 0x181f ;  /* 0x0000181f00037802 */ /* 0x000fe20000000f00 */
[----:B------:R-:W-:Y:S01]  /*20250*/  IMAD.MOV.U32 R10, RZ, RZ, 0x2 ;  /* 0x00000002ff0a7424 */ /* 0x000fe200078e00ff */
[----:B------:R-:W-:-:S02]  /*20260*/  MOV R172, 0xffffffff ;  /* 0xffffffff00ac7802 */ /* 0x000fc40000000f00 */
[----:B------:R-:W-:Y:S02]  /*20270*/  MOV R2, 0x20290 ;  /* 0x0002029000027802 */ /* 0x000fe40000000f00 */
[----:B--234-:R-:W-:Y:S05]  /*20280*/  CALL.REL.NOINC `($__internal_39_$__cuda_sm70_shflsync_idx_p) ;  /* 0x0000afc000007944 */ /* 0x01cfea0003c00000 */
[----:B------:R-:W-:Y:S01]  /*20290*/  MOV R0, R13 ;  /* 0x0000000d00007202 */ /* 0x000fe20000000f00 */
[----:B------:R-:W-:Y:S05]  /*202a0*/  BRA `(.L_x_2045) ;  /* 0xffffda6000007947 */ /* 0x000fea000383ffff */
.L_x_1997:
        /* <DEDUP_REMOVED lines=15> */
.L_x_1999:
[----:B------:R-:W-:Y:S01]  /*203a0*/  IMAD.MOV.U32 R12, RZ, RZ, R145 ;  /* 0x000000ffff0c7224 */ /* 0x000fe200078e0091 */
[----:B------:R-:W-:Y:S01]  /*203b0*/  MOV R3, 0x1f ;  /* 0x0000001f00037802 */ /* 0x000fe20000000f00 */
[----:B------:R-:W-:Y:S01]  /*203c0*/  IMAD.MOV.U32 R10, RZ, RZ, RZ ;  /* 0x000000ffff0a7224 */ /* 0x000fe200078e00ff */
[----:B------:R-:W-:-:S02]  /*203d0*/  MOV R172, 0xffffffff ;  /* 0xffffffff00ac7802 */ /* 0x000fc40000000f00 */
[----:B------:R-:W-:Y:S02]  /*203e0*/  MOV R2, 0x20400 ;  /* 0x0002040000027802 */ /* 0x000fe40000000f00 */
[----:B------:R-:W-:Y:S05]  /*203f0*/  CALL.REL.NOINC `($__internal_39_$__cuda_sm70_shflsync_idx_p) ;  /* 0x0000ae5000007944 */ /* 0x000fea0003c00000 */
[----:B------:R-:W-:Y:S01]  /*20400*/  MOV R14, R13 ;  /* 0x0000000d000e7202 */ /* 0x000fe20000000f00 */
[----:B------:R-:W-:Y:S05]  /*20410*/  BRA `(.L_x_2047) ;  /* 0xffffdd1000007947 */ /* 0x000fea000383ffff */
.L_x_2000:
[----:B------:R-:W-:Y:S01]  /*20420*/  IMAD.MOV.U32 R12, RZ, RZ, R145 ;  /* 0x000000ffff0c7224 */ /* 0x000fe200078e0091 */
[----:B------:R-:W-:Y:S01]  /*20430*/  MOV R3, 0x1f ;  /* 0x0000001f00037802 */ /* 0x000fe20000000f00 */
[----:B------:R-:W-:Y:S01]  /*20440*/  IMAD.MOV.U32 R10, RZ, RZ, 0x1 ;  /* 0x00000001ff0a7424 */ /* 0x000fe200078e00ff */
[----:B------:R-:W-:Y:S02]  /*20450*/  MOV R172, 0xffffffff ;  /* 0xffffffff00ac7802 */ /* 0x000fe40000000f00 */
[----:B------:R-:W-:Y:S02]  /*20460*/  MOV R2, 0x20480 ;  /* 0x0002048000027802 */ /* 0x000fe40000000f00 */
[----:B-12---:R-:W-:Y:S05]  /*20470*/  CALL.REL.NOINC `($__internal_39_$__cuda_sm70_shflsync_idx_p) ;  /* 0x0000add000007944 */ /* 0x006fea0003c00000 */
[----:B------:R-:W-:Y:S01]  /*20480*/  MOV R9, R13 ;  /* 0x0000000d00097202 */ /* 0x000fe20000000f00 */
[----:B------:R-:W-:Y:S05]  /*20490*/  BRA `(.L_x_2048) ;  /* 0xffffdcb000007947 */ /* 0x000fea000383ffff */
.L_x_2001:
[----:B------:R-:W-:Y:S02]  /*204a0*/  MOV R3, 0x1 ;  /* 0x0000000100037802 */ /* 0x000fe40000000f00 */
[----:B------:R-:W-:Y:S02]  /*204b0*/  MOV R2, 0x204d0 ;  /* 0x000204d000027802 */ /* 0x000fe40000000f00 */
[----:B-1234-:R-:W-:Y:S05]  /*204c0*/  CALL.REL.NOINC `($__internal_40_$__cuda_sm70_shflsync_up_p) ;  /* 0x0000adc000007944 */ /* 0x01efea0003c00000 */
[----:B------:R-:W-:Y:S05]  /*204d0*/  BRA `(.L_x_2049) ;  /* 0xffffdd9000007947 */ /* 0x000fea000383ffff */
.L_x_2002:
[----:B------:R-:W-:Y:S02]  /*204e0*/  MOV R3, 0x2 ;  /* 0x0000000200037802 */ /* 0x000fe40000000f00 */
[----:B------:R-:W-:-:S02]  /*204f0*/  MOV R2, 0x20510 ;  /* 0x0002051000027802 */ /* 0x000fc40000000f00 */
[----:B--2-4-:R-:W-:Y:S05]  /*20500*/  CALL.REL.NOINC `($__internal_40_$__cuda_sm70_shflsync_up_p) ;  /* 0x0000ad8000007944 */ /* 0x014fea0003c00000 */
        /* <DEDUP_REMOVED lines=25> */
.L_x_2006:
[----:B------:R-:W-:Y:S02]  /*206a0*/  MOV R3, 0x1 ;  /* 0x0000000100037802 */ /* 0x000fe40000000f00 */
[----:B------:R-:W-:Y:S02]  /*206b0*/  MOV R2, 0x206d0 ;  /* 0x000206d000027802 */ /* 0x000fe40000000f00 */
[----:B------:R-:W-:Y:S05]  /*206c0*/  CALL.REL.NOINC `($__internal_40_$__cuda_sm70_shflsync_up_p) ;  /* 0x0000abc000007944 */ /* 0x000fea0003c00000 */
[----:B------:R-:W-:Y:S01]  /*206d0*/  MOV R2, R4 ;  /* 0x0000000400027202 */ /* 0x000fe20000000f00 */
[----:B------:R-:W-:Y:S05]  /*206e0*/  BRA `(.L_x_2051) ;  /* 0xffffdde000007947 */ /* 0x000fea000383ffff */
.L_x_2007:
        /* <DEDUP_REMOVED lines=28> */
.L_x_2009:
[----:B------:R-:W-:Y:S02]  /*208b0*/  SEL R0, RZ, 0x1, P0 ;  /* 0x00000001ff007807 */ /* 0x000fe40000000000 */
[----:B------:R-:W-:Y:S02]  /*208c0*/  MOV R2, 0x208e0 ;  /* 0x000208e000027802 */ /* 0x000fe40000000f00 */
[----:B-1----:R-:W-:Y:S05]  /*208d0*/  CALL.REL.NOINC `($__internal_41_$__cuda_sm70_votesync_ballot) ;  /* 0x0000aa1000007944 */ /* 0x002fea0003c00000 */
[----:B------:R-:W-:Y:S01]  /*208e0*/  MOV R5, R0 ;  /* 0x0000000000057202 */ /* 0x000fe20000000f00 */
[----:B------:R-:W-:Y:S05]  /*208f0*/  BRA `(.L_x_2053) ;  /* 0xffffdd6000007947 */ /* 0x000fea000383ffff */
.L_x_2010:
[----:B------:R-:W-:Y:S01]  /*20900*/  IMAD.MOV.U32 R12, RZ, RZ, R7 ;  /* 0x000000ffff0c7224 */ /* 0x000fe200078e0007 */
[----:B------:R-:W-:Y:S01]  /*20910*/  MOV R3, 0x1f ;  /* 0x0000001f00037802 */ /* 0x000fe20000000f00 */
[----:B------:R-:W-:Y:S01]  /*20920*/  IMAD.MOV.U32 R10, RZ, RZ, R0 ;  /* 0x000000ffff0a7224 */ /* 0x000fe200078e0000 */
[----:B------:R-:W-:Y:S02]  /*20930*/  MOV R172, 0xffffffff ;  /* 0xffffffff00ac7802 */ /* 0x000fe40000000f00 */
[----:B------:R-:W-:Y:S02]  /*20940*/  MOV R2, 0x20960 ;  /* 0x0002096000027802 */ /* 0x000fe40000000f00 */
[----:B-1----:R-:W-:Y:S05]  /*20950*/  CALL.REL.NOINC `($__internal_39_$__cuda_sm70_shflsync_idx_p) ;  /* 0x0000a8f000007944 */ /* 0x002fea0003c00000 */
[----:B------:R-:W-:Y:S01]  /*20960*/  IMAD.MOV.U32 R9, RZ, RZ, R13 ;  /* 0x000000ffff097224 */ /* 0x000fe200078e000d */
[----:B------:R-:W-:Y:S01]  /*20970*/  MOV R12, R8 ;  /* 0x00000008000c7202 */ /* 0x000fe20000000f00 */
[----:B------:R-:W-:Y:S01]  /*20980*/  IMAD.MOV.U32 R10, RZ, RZ, R0 ;  /* 0x000000ffff0a7224 */ /* 0x000fe200078e0000 */
[----:B------:R-:W-:Y:S01]  /*20990*/  MOV R3, 0x1f ;  /* 0x0000001f00037802 */ /* 0x000fe20000000f00 */
[----:B------:R-:W-:Y:S01]  /*209a0*/  IMAD.MOV.U32 R172, RZ, RZ, -0x1 ;  /* 0xffffffffffac7424 */ /* 0x000fe200078e00ff */
[----:B------:R-:W-:-:S02]  /*209b0*/  MOV R2, 0x209d0 ;  /* 0x000209d000027802 */ /* 0x000fc40000000f00 */
[----:B------:R-:W-:Y:S05]  /*209c0*/  CALL.REL.NOINC `($__internal_39_$__cuda_sm70_shflsync_idx_p) ;  /* 0x0000a88000007944 */ /* 0x000fea0003c00000 */
[----:B------:R-:W-:Y:S01]  /*209d0*/  MOV R8, R13 ;  /* 0x0000000d00087202 */ /* 0x000fe20000000f00 */
[----:B------:R-:W-:Y:S05]  /*209e0*/  BRA `(.L_x_2054) ;  /* 0xffffdcc000007947 */ /* 0x000fea000383ffff */
.L_x_2013:
[----:B------:R-:W-:Y:S01]  /*209f0*/  IMAD.MOV.U32 R12, RZ, RZ, R4 ;  /* 0x000000ffff0c7224 */ /* 0x000fe200078e0004 */
[----:B------:R-:W-:Y:S01]  /*20a00*/  MOV R3, 0x1f ;  /* 0x0000001f00037802 */ /* 0x000fe20000000f00 */
[----:B------:R-:W-:Y:S01]  /*20a10*/  IMAD.MOV.U32 R10, RZ, RZ, R0 ;  /* 0x000000ffff0a7224 */ /* 0x000fe200078e0000 */
[----:B------:R-:W-:-:S02]  /*20a20*/  MOV R172, 0xffffffff ;  /* 0xffffffff00ac7802 */ /* 0x000fc40000000f00 */
[----:B------:R-:W-:Y:S02]  /*20a30*/  MOV R2, 0x20a50 ;  /* 0x00020a5000027802 */ /* 0x000fe40000000f00 */
[----:B-1-34-:R-:W-:Y:S05]  /*20a40*/  CALL.REL.NOINC `($__internal_39_$__cuda_sm70_shflsync_idx_p) ;  /* 0x0000a80000007944 */ /* 0x01afea0003c00000 */
[----:B------:R-:W-:Y:S01]  /*20a50*/  MOV R16, R13 ;  /* 0x0000000d00107202 */ /* 0x000fe20000000f00 */
[----:B------:R-:W-:Y:S05]  /*20a60*/  BRA `(.L_x_2012) ;  /* 0xffffdca000007947 */ /* 0x000fea000383ffff */
        .type           $_ZN7cutlass13device_kernelIN5flash19enable_sm80_to_sm89INS1_16FlashAttnFwdSm80INS1_25CollectiveMainloopFwdSm80ILi8ELi1ELb0EN4cute5tupleIJNS5_1CILi128EEENS7_ILi48EEENS7_ILi256EEEEEELi256ENS_6half_tEfNS_4arch4Sm80ELb0ELb1ELb1ELb1ELb0ELb1ELb1ELb1EEENS1_21CollectiveEpilogueFwdINS6_IJS8_SA_S9_EEENS6_IJNS7_ILi1EEESI_SI_EEESC_SE_Li256ELb1ELb1ELb1ELb0EEENS1_36VarlenDynamicPersistentTileSchedulerILi128ELi48ELi256ELi256ELb1ELb1ELb0ELb1ELb0ELb1EEEEEEEEEvNT_6ParamsE$_ZZN5flash25CollectiveMainloopFwdSm80ILi8ELi1ELb0EN4cute5tupleIJNS1_1CILi128EEENS3_ILi48EEENS3_ILi256EEEEEELi256EN7cutlass6half_tEfNS8_4arch4Sm80ELb0ELb1ELb1ELb1ELb0ELb1ELb1ELb1EE3mmaINS_16FlashAttnFwdSm80ISC_NS_21CollectiveEpilogueFwdINS2_IJS4_S6_S5_EEENS2_IJNS3_ILi1EEESH_SH_EEES9_SB_Li256ELb1ELb1ELb1ELb0EEENS_36VarlenDynamicPersistentTileSchedulerILi128ELi48ELi256ELi256ELb1ELb1ELb0ELb1ELb0ELb1EEEE13SharedStorageENS1_6TensorINS1_11ArrayEngineIfLm128EEENS1_6LayoutINS2_IJNS2_IJNS3_ILi2EEESS_EEESH_NS3_ILi32EEEEEENS2_IJNS2_IJSH_SS_EEENS3_ILi0EEENS3_ILi4EEEEEEEEEENS_7SoftmaxILi2ELi0EEEEEbRKNSC_6ParamsERT0_RT1_iRKNS_16SeqlenInfoQKNewKILb1ELb1EEENS2_IJiiiiEEERT_ENKUlvE_clEv,@function
        .size           $_ZN7cutlass13device_kernelIN5flash19enable_sm80_to_sm89INS1_16FlashAttnFwdSm80INS1_25CollectiveMainloopFwdSm80ILi8ELi1ELb0EN4cute5tupleIJNS5_1CILi128EEENS7_ILi48EEENS7_ILi256EEEEEELi256ENS_6half_tEfNS_4arch4Sm80ELb0ELb1ELb1ELb1ELb0ELb1ELb1ELb1EEENS1_21CollectiveEpilogueFwdINS6_IJS8_SA_S9_EEENS6_IJNS7_ILi1EEESI_SI_EEESC_SE_Li256ELb1ELb1ELb1ELb0EEENS1_36VarlenDynamicPersistentTileSchedulerILi128ELi48ELi256ELi256ELb1ELb1ELb0ELb1ELb0ELb1EEEEEEEEEvNT_6ParamsE$_ZZN5flash25CollectiveMainloopFwdSm80ILi8ELi1ELb0EN4cute5tupleIJNS1_1CILi128EEENS3_ILi48EEENS3_ILi256EEEEEELi256EN7cutlass6half_tEfNS8_4arch4Sm80ELb0ELb1ELb1ELb1ELb0ELb1ELb1ELb1EE3mmaINS_16FlashAttnFwdSm80ISC_NS_21CollectiveEpilogueFwdINS2_IJS4_S6_S5_EEENS2_IJNS3_ILi1EEESH_SH_EEES9_SB_Li256ELb1ELb1ELb1ELb0EEENS_36VarlenDynamicPersistentTileSchedulerILi128ELi48ELi256ELi256ELb1ELb1ELb0ELb1ELb0ELb1EEEE13SharedStorageENS1_6TensorINS1_11ArrayEngineIfLm128EEENS1_6LayoutINS2_IJNS2_IJNS3_ILi2EEESS_EEESH_NS3_ILi32EEEEEENS2_IJNS2_IJSH_SS_EEENS3_ILi0EEENS3_ILi4EEEEEEEEEENS_7SoftmaxILi2ELi0EEEEEbRKNSC_6ParamsERT0_RT1_iRKNS_16SeqlenInfoQKNewKILb1ELb1EEENS2_IJiiiiEEERT_ENKUlvE_clEv,($__internal_38_$__cuda_sm70_shflsync_bfly_p - $_ZN7cutlass13device_kernelIN5flash19enable_sm80_to_sm89INS1_16FlashAttnFwdSm80INS1_25CollectiveMainloopFwdSm80ILi8ELi1ELb0EN4cute5tupleIJNS5_1CILi128EEENS7_ILi48EEENS7_ILi256EEEEEELi256ENS_6half_tEfNS_4arch4Sm80ELb0ELb1ELb1ELb1ELb0ELb1ELb1ELb1EEENS1_21CollectiveEpilogueFwdINS6_IJS8_SA_S9_EEENS6_IJNS7_ILi1EEESI_SI_EEESC_SE_Li256ELb1ELb1ELb1ELb0EEENS1_36VarlenDynamicPersistentTileSchedulerILi128ELi48ELi256ELi256ELb1ELb1ELb0ELb1ELb0ELb1EEEEEEEEEvNT_6ParamsE$_ZZN5flash25CollectiveMainloopFwdSm80ILi8ELi1ELb0EN4cute5tupleIJNS1_1CILi128EEENS3_ILi48EEENS3_ILi256EEEEEELi256EN7cutlass6half_tEfNS8_4arch4Sm80ELb0ELb1ELb1ELb1ELb0ELb1ELb1ELb1EE3mmaINS_16FlashAttnFwdSm80ISC_NS_21CollectiveEpilogueFwdINS2_IJS4_S6_S5_EEENS2_IJNS3_ILi1EEESH_SH_EEES9_SB_Li256ELb1ELb1ELb1ELb0EEENS_36VarlenDynamicPersistentTileSchedulerILi128ELi48ELi256ELi256ELb1ELb1ELb0ELb1ELb0ELb1EEEE13SharedStorageENS1_6TensorINS1_11ArrayEngineIfLm128EEENS1_6LayoutINS2_IJNS2_IJNS3_ILi2EEESS_EEESH_NS3_ILi32EEEEEENS2_IJNS2_IJSH_SS_EEENS3_ILi0EEENS3_ILi4EEEEEEEEEENS_7SoftmaxILi2ELi0EEEEEbRKNSC_6ParamsERT0_RT1_iRKNS_16SeqlenInfoQKNewKILb1ELb1EEENS2_IJiiiiEEERT_ENKUlvE_clEv)
$_ZN7cutlass13device_kernelIN5flash19enable_sm80_to_sm89INS1_16FlashAttnFwdSm80INS1_25CollectiveMainloopFwdSm80ILi8ELi1ELb0EN4cute5tupleIJNS5_1CILi128EEENS7_ILi48EEENS7_ILi256EEEEEELi256ENS_6half_tEfNS_4arch4Sm80ELb0ELb1ELb1ELb1ELb0ELb1ELb1ELb1EEENS1_21CollectiveEpilogueFwdINS6_IJS8_SA_S9_EEENS6_IJNS7_ILi1EEESI_SI_EEESC_SE_Li256ELb1ELb1ELb1ELb0EEENS1_36VarlenDynamicPersistentTileSchedulerILi128ELi48ELi256ELi256ELb1ELb1ELb0ELb1ELb0ELb1EEEEEEEEEvNT_6ParamsE$_ZZN5flash25CollectiveMainloopFwdSm80ILi8ELi1ELb0EN4cute5tupleIJNS1_1CILi128EEENS3_ILi48EEENS3_ILi256EEEEEELi256EN7cutlass6half_tEfNS8_4arch4Sm80ELb0ELb1ELb1ELb1ELb0ELb1ELb1ELb1EE3mmaINS_16FlashAttnFwdSm80ISC_NS_21CollectiveEpilogueFwdINS2_IJS4_S6_S5_EEENS2_IJNS3_ILi1EEESH_SH_EEES9_SB_Li256ELb1ELb1ELb1ELb0EEENS_36VarlenDynamicPersistentTileSchedulerILi128ELi48ELi256ELi256ELb1ELb1ELb0ELb1ELb0ELb1EEEE13SharedStorageENS1_6TensorINS1_11ArrayEngineIfLm128EEENS1_6LayoutINS2_IJNS2_IJNS3_ILi2EEESS_EEESH_NS3_ILi32EEEEEENS2_IJNS2_IJSH_SS_EEENS3_ILi0EEENS3_ILi4EEEEEEEEEENS_7SoftmaxILi2ELi0EEEEEbRKNSC_6ParamsERT0_RT1_iRKNS_16SeqlenInfoQKNewKILb1ELb1EEENS2_IJiiiiEEERT_ENKUlvE_clEv:
[----:B------:R-:W-:-:S05]  /*20a70*/  IADD3 R16, R92, -c[0x0][0x20], RZ ;  /* 0x800008005c107a10 */ /* 0x000fca0007ffe0ff */
[----:B------:R-:W2:Y:S01]  /*20a80*/  LDL.64 R12, [R16] ;  /* 0x00000000100c7983 */ /* 0x000ea20000100a00 */
[----:B------:R-:W-:-:S03]  /*20a90*/  ULDC.64 UR4, c[0x0][0x118] ;  /* 0x0000460000047ab9 */ /* 0x000fc60000000a00 */
[----:B--2---:R-:W2:Y:S02]  /*20aa0*/  LD.E R0, [R12.64+0x11c] ;  /* 0x00011c040c007980 */ /* 0x004ea4000c101900 */
[----:B--2---:R-:W-:-:S13]  /*20ab0*/  ISETP.GT.AND P0, PT, R0, RZ, PT ;  /* 0x000000ff0000720c */ /* 0x004fda0003f04270 */
[----:B------:R-:W-:Y:S05]  /*20ac0*/  @P0 BRA `(.L_x_2055) ;  /* 0x0000004000000947 */ /* 0x000fea0003800000 */
[----:B------:R-:W-:Y:S01]  /*20ad0*/  MOV R2, R134 ;  /* 0x0000008600027202 */ /* 0x000fe20000000f00 */
[----:B------:R-:W-:-:S04]  /*20ae0*/  DEPBAR.LE SB0, 0x1 ;  /* 0x000080400000791a */ /* 0x000fc80000000000 */
[----:B------:R-:W-:-:S04]  /*20af0*/  MOV R3, 0x0 ;  /* 0x0000000000037802 */ /* 0x000fc80000000f00 */
[----:B------:R-:W-:Y:S05]  /*20b00*/  RET.REL.NODEC R2 `(_ZN7cutlass13device_kernelIN5flash19enable_sm80_to_sm89INS1_16FlashAttnFwdSm80INS1_25CollectiveMainloopFwdSm80ILi8ELi1ELb0EN4cute5tupleIJNS5_1CILi128EEENS7_ILi48EEENS7_ILi256EEEEEELi256ENS_6half_tEfNS_4arch4Sm80ELb0ELb1ELb1ELb1ELb0ELb1ELb1ELb1EEENS1_21CollectiveEpilogueFwdINS6_IJS8_SA_S9_EEENS6_IJNS7_ILi1EEESI_SI_EEESC_SE_Li256ELb1ELb1ELb1ELb0EEENS1_36VarlenDynamicPersistentTileSchedulerILi128ELi48ELi256ELi256ELb1ELb1ELb0ELb1ELb0ELb1EEEEEEEEEvNT_6ParamsE) ;  /* 0xfffdf4f002007950 */ /* 0x000fea0003c3ffff */
.L_x_2055:
[----:B------:R1:W2:Y:S04]  /*20b10*/  LDL.64 R8, [R16+0x8] ;  /* 0x0000080010087983 */ /* 0x0002a80000100a00 */
[----:B------:R1:W3:Y:S04]  /*20b20*/  LDL.64 R2, [R16+0x20] ;  /* 0x0000200010027983 */ /* 0x0002e80000100a00 */
[----:B------:R1:W4:Y:S04]  /*20b30*/  LDL.64 R14, [R16+0x18] ;  /* 0x00001800100e7983 */ /* 0x0003280000100a00 */
[----:B------:R-:W4:Y:S04]  /*20b40*/  LD.E.U8 R18, [R12.64+0x138] ;  /* 0x000138040c127980 */ /* 0x000f28000c101100 */
[----:B------:R2:W5:Y:S04]  /*20b50*/  LD.E R20, [R12.64+0x164] ;  /* 0x000164040c147980 */ /* 0x000568000c101900 */
[----:B-1----:R-:W4:Y:S04]  /*20b60*/  LDL.64 R16, [R16+0x10] ;  /* 0x0000100010107983 */ /* 0x002f280000100a00 */
[----:B--2---:R1:W2:Y:S04]  /*20b70*/  LD.E R22, [R8.64] ;  /* 0x0000000408167980 */ /* 0x0042a8000c101900 */
[----:B---3--:R3:W2:Y:S04]  /*20b80*/  LD.E R76, [R2.64] ;  /* 0x00000004024c7980 */ /* 0x0086a8000c101900 */
[----:B----4-:R4:W2:Y:S04]  /*20b90*/  LD.E R7, [R14.64+0x20] ;  /* 0x000020040e077980 */ /* 0x0108a8000c101900 */
[----:B-1----:R1:W5:Y:S04]  /*20ba0*/  LD.E.64 R8, [R12.64+0x120] ;  /* 0x000120040c087980 */ /* 0x002368000c101b00 */
[----:B---3--:R1:W5:Y:S04]  /*20bb0*/  LD.E.64 R2, [R12.64+0x130] ;  /* 0x000130040c027980 */ /* 0x008368000c101b00 */
[----:B------:R3:W5:Y:S04]  /*20bc0*/  LD.E R24, [R16.64] ;  /* 0x0000000410187980 */ /* 0x000768000c101900 */
[----:B----4-:R1:W5:Y:S04]  /*20bd0*/  LD.E.64 R14, [R12.64+0x110] ;  /* 0x000110040c0e7980 */ /* 0x010368000c101b00 */
[----:B---3--:R1:W5:Y:S01]  /*20be0*/  LD.E.64 R16, [R12.64+0x128] ;  /* 0x000128040c107980 */ /* 0x008362000c101b00 */
[----:B------:R-:W-:-:S02]  /*20bf0*/  ISETP.NE.AND P0, PT, R18, RZ, PT ;  /* 0x000000ff1200720c */ /* 0x000fc40003f05270 */
[----:B--2---:R-:W-:-:S04]  /*20c00*/  SHF.R.S32.HI R4, RZ, 0x1f, R22 ;  /* 0x0000001fff047819 */ /* 0x004fc80000011416 */
[----:B------:R-:W-:-:S04]  /*20c10*/  LEA.HI R4, R4, R22, RZ, 0x3 ;  /* 0x0000001604047211 */ /* 0x000fc800078f18ff */
[----:B------:R-:W-:Y:S02]  /*20c20*/  LOP3.LUT R10, R4, 0xfffffff8, RZ, 0xc0, !PT ;  /* 0xfffffff8040a7812 */ /* 0x000fe400078ec0ff */
[----:B------:R-:W-:-:S03]  /*20c30*/  SHF.R.S32.HI R93, RZ, 0x3, R4 ;  /* 0x00000003ff5d7819 */ /* 0x000fc60000011404 */
[----:B------:R-:W-:Y:S02]  /*20c40*/  IMAD.IADD R41, R22, 0x1, -R10 ;  /* 0x0000000116297824 */ /* 0x000fe400078e0a0a */
[----:B------:R-:W-:Y:S01]  /*20c50*/  IMAD R57, R76, 0x80, R93 ;  /* 0x000000804c397824 */ /* 0x000fe200078e025d */
[----:B------:R-:W-:Y:S01]  /*20c60*/  SHF.R.S32.HI R23, RZ, 0x1f, R7 ;  /* 0x0000001fff177819 */ /* 0x000fe20000011407 */
[C---:B------:R-:W-:Y:S02]  /*20c70*/  IMAD.SHL.U32 R56, R41.reuse, 0x8, RZ ;  /* 0x0000000829387824 */ /* 0x040fe400078e00ff */
[----:B------:R-:W-:Y:S01]  /*20c80*/  IMAD R4, R41, 0x20, R57 ;  /* 0x0000002029047824 */ /* 0x000fe200078e0239 */
[----:B------:R-:W-:Y:S05]  /*20c90*/  @!P0 BRA `(.L_x_2056) ;  /* 0x000049e000008947 */ /* 0x000fea0003800000 */
[----:B-1---5:R-:W-:-:S13]  /*20ca0*/  ISETP.NE.AND P0, PT, R20, 0x1, PT ;  /* 0x000000011400780c */ /* 0x022fda0003f05270 */
[----:B------:R1:W2:Y:S04]  /*20cb0*/  @P0 LD.E R10, [R12.64+0x168] ;  /* 0x000168040c0a0980 */ /* 0x0002a8000c101900 */
[----:B-1----:R-:W3:Y:S01]  /*20cc0*/  @P0 LD.E R12, [R12.64+0x16c] ;  /* 0x00016c040c0c0980 */ /* 0x002ee2000c101900 */
[----:B--2---:R-:W-:-:S05]  /*20cd0*/  @P0 IMAD.HI.U32 R10, R4, R10, RZ ;  /* 0x0000000a040a0227 */ /* 0x004fca00078e00ff */
[----:B---3--:R-:W-:-:S04]  /*20ce0*/  @P0 SHF.R.U32.HI R4, RZ, R12, R10 ;  /* 0x0000000cff040219 */ /* 0x008fc8000001160a */
[----:B------:R-:W-:Y:S01]  /*20cf0*/  SHF.R.S32.HI R10, RZ, 0x1f, R4 ;  /* 0x0000001fff0a7819 */ /* 0x000fe20000011404 */
[-C--:B------:R-:W-:Y:S02]  /*20d00*/  IMAD R19, R9, R4.reuse, RZ ;  /* 0x0000000409137224 */ /* 0x080fe400078e02ff */
[-C--:B------:R-:W-:Y:S02]  /*20d10*/  IMAD R18, R3, R4.reuse, RZ ;  /* 0x0000000403127224 */ /* 0x080fe400078e02ff */
[----:B------:R-:W-:-:S04]  /*20d20*/  IMAD.WIDE.U32 R12, R8, R4, RZ ;  /* 0x00000004080c7225 */ /* 0x000fc800078e00ff */
[-C--:B------:R-:W-:Y:S02]  /*20d30*/  IMAD R21, R8, R10.reuse, R19 ;  /* 0x0000000a08157224 */ /* 0x080fe400078e0213 */
[C---:B------:R-:W-:Y:S02]  /*20d40*/  IMAD R10, R2.reuse, R10, R18 ;  /* 0x0000000a020a7224 */ /* 0x040fe400078e0212 */
[----:B------:R-:W-:Y:S01]  /*20d50*/  IMAD.WIDE.U32 R18, R2, R4, RZ ;  /* 0x0000000402127225 */ /* 0x000fe200078e00ff */
[----:B------:R-:W-:-:S03]  /*20d60*/  IADD3 R13, R13, R21, RZ ;  /* 0x000000150d0d7210 */ /* 0x000fc60007ffe0ff */
[----:B------:R-:W-:Y:S01]  /*20d70*/  IMAD R4, R9, R7, RZ ;  /* 0x0000000709047224 */ /* 0x000fe200078e02ff */
[----:B------:R-:W-:Y:S01]  /*20d80*/  IADD3 R9, R19, R10, RZ ;  /* 0x0000000a13097210 */ /* 0x000fe20007ffe0ff */
[----:B------:R-:W-:-:S04]  /*20d90*/  IMAD.WIDE.U32 R12, R7, R8, R12 ;  /* 0x00000008070c7225 */ /* 0x000fc800078e000c */
[----:B------:R-:W-:Y:S01]  /*20da0*/  IMAD R4, R8, R23, R4 ;  /* 0x0000001708047224 */ /* 0x000fe200078e0204 */
[----:B------:R-:W-:Y:S01]  /*20db0*/  MOV R8, R18 ;  /* 0x0000001200087202 */ /* 0x000fe20000000f00 */
[----:B------:R-:W-:Y:S01]  /*20dc0*/  IMAD R3, R3, R7, RZ ;  /* 0x0000000703037224 */ /* 0x000fe200078e02ff */
[----:B------:R-:W-:-:S03]  /*20dd0*/  LEA R33, P1, R12, R14, 0x1 ;  /* 0x0000000e0c217211 */ /* 0x000fc600078208ff */
[----:B------:R-:W-:-:S04]  /*20de0*/  IMAD.WIDE.U32 R8, R7, R2, R8 ;  /* 0x0000000207087225 */ /* 0x000fc800078e0008 */
[----:B------:R-:W-:Y:S01]  /*20df0*/  IMAD R2, R2, R23, R3 ;  /* 0x0000001702027224 */ /* 0x000fe200078e0203 */
[----:B------:R-:W-:Y:S02]  /*20e00*/  IADD3 R3, R13, R4, RZ ;  /* 0x000000040d037210 */ /* 0x000fe40007ffe0ff */
[----:B------:R-:W-:Y:S02]  /*20e10*/  LEA R34, P0, R8, R16, 0x1 ;  /* 0x0000001008227211 */ /* 0x000fe400078008ff */
[----:B------:R-:W-:Y:S02]  /*20e20*/  IADD3 R2, R9, R2, RZ ;  /* 0x0000000209027210 */ /* 0x000fe40007ffe0ff */
[----:B------:R-:W-:Y:S02]  /*20e30*/  LEA.HI.X R32, R12, R15, R3, 0x1, P1 ;  /* 0x0000000f0c207211 */ /* 0x000fe400008f0c03 */
[----:B------:R-:W-:Y:S02]  /*20e40*/  SHF.L.U32 R4, R41, 0x2, RZ ;  /* 0x0000000229047819 */ /* 0x000fe400000006ff */
[----:B------:R-:W-:Y:S01]  /*20e50*/  LEA.HI.X R23, R8, R17, R2, 0x1, P0 ;  /* 0x0000001108177211 */ /* 0x000fe200000f0c02 */
[----:B------:R-:W-:Y:S05]  /*20e60*/  BRA.DIV ~URZ, `(.L_x_2057) ;  /* 0x000094527f007947 */ /* 0x000fea000b800000 */
[----:B------:R1:W2:Y:S02]  /*20e70*/  SHFL.IDX PT, R7, R32, RZ, 0x181f ;  /* 0x00181fff20077589 */ /* 0x0002a400000e0000 */
.L_x_2131:
[----:B------:R-:W-:Y:S05]  /*20e80*/  BRA.DIV ~URZ, `(.L_x_2058) ;  /* 0x000094b27f007947 */ /* 0x000fea000b800000 */
[----:B------:R3:W4:Y:S01]  /*20e90*/  SHFL.IDX PT, R8, R33, RZ, 0x181f ;  /* 0x00181fff21087589 */ /* 0x00072200000e0000 */
[----:B--2---:R-:W-:-:S03]  /*20ea0*/  MOV R9, R7 ;  /* 0x0000000700097202 */ /* 0x004fc60000000f00 */
[----:B------:R3:W2:Y:S04]  /*20eb0*/  SHFL.IDX PT, R14, R23, RZ, 0x181f ;  /* 0x00181fff170e7589 */ /* 0x0006a800000e0000 */
[----:B------:R3:W1:Y:S02]  /*20ec0*/  SHFL.IDX PT, R2, R34, RZ, 0x181f ;  /* 0x00181fff22027589 */ /* 0x00066400000e0000 */
.L_x_2132:
[----:B------:R-:W-:Y:S01]  /*20ed0*/  IMAD R35, R24, R20, RZ ;  /* 0x0000001418237224 */ /* 0x000fe200078e02ff */
[----:B------:R-:W-:Y:S01]  /*20ee0*/  BSSY B0, `(.L_x_2059) ;  /* 0x0000035000007945 */ /* 0x000fe20003800000 */
[----:B------:R-:W-:Y:S01]  /*20ef0*/  CS2R R58, SRZ ;  /* 0x00000000003a7805 */ /* 0x000fe2000001ff00 */
[----:B------:R-:W-:Y:S01]  /*20f00*/  CS2R R36, SRZ ;  /* 0x0000000000247805 */ /* 0x000fe2000001ff00 */
[----:B------:R-:W-:Y:S01]  /*20f10*/  CS2R R28, SRZ ;  /* 0x00000000001c7805 */ /* 0x000fe2000001ff00 */
[----:B------:R-:W-:Y:S01]  /*20f20*/  ISETP.GE.AND P0, PT, R57, R35, PT ;  /* 0x000000233900720c */ /* 0x000fe20003f06270 */
[----:B------:R-:W-:Y:S01]  /*20f30*/  CS2R R26, SRZ ;  /* 0x00000000001a7805 */ /* 0x000fe2000001ff00 */
[----:B------:R-:W-:Y:S01]  /*20f40*/  CS2R R20, SRZ ;  /* 0x0000000000147805 */ /* 0x000fe2000001ff00 */
[----:B------:R-:W-:Y:S01]  /*20f50*/  CS2R R38, SRZ ;  /* 0x0000000000267805 */ /* 0x000fe2000001ff00 */
[----:B------:R-:W-:Y:S01]  /*20f60*/  CS2R R30, SRZ ;  /* 0x00000000001e7805 */ /* 0x000fe2000001ff00 */
[----:B------:R-:W-:Y:S01]  /*20f70*/  CS2R R24, SRZ ;  /* 0x0000000000187805 */ /* 0x000fe2000001ff00 */
[----:B------:R-:W-:Y:S01]  /*20f80*/  CS2R R18, SRZ ;  /* 0x0000000000127805 */ /* 0x000fe2000001ff00 */
[----:B--2---:R-:W-:-:S06]  /*20f90*/  MOV R3, R14 ;  /* 0x0000000e00037202 */ /* 0x004fcc0000000f00 */
[----:B------:R-:W-:Y:S05]  /*20fa0*/  @P0 BRA `(.L_x_2060) ;  /* 0x0000028000000947 */ /* 0x000fea0003800000 */
[C---:B------:R-:W-:Y:S01]  /*20fb0*/  IADD3 R10, R4.reuse, 0x20, RZ ;  /* 0x00000020040a7810 */ /* 0x040fe20007ffe0ff */
[----:B------:R-:W-:Y:S01]  /*20fc0*/  CS2R R20, SRZ ;  /* 0x0000000000147805 */ /* 0x000fe2000001ff00 */
[-C--:B------:R-:W-:Y:S01]  /*20fd0*/  ISETP.GE.AND P1, PT, R4, R0.reuse, PT ;  /* 0x000000000400720c */ /* 0x080fe20003f26270 */
[----:B------:R-:W-:Y:S01]  /*20fe0*/  CS2R R18, SRZ ;  /* 0x0000000000127805 */ /* 0x000fe2000001ff00 */
[----:B------:R-:W-:Y:S01]  /*20ff0*/  ISETP.GE.AND P0, PT, R10, R0, PT ;  /* 0x000000000a00720c */ /* 0x000fe20003f06270 */
[----:B------:R-:W-:Y:S01]  /*21000*/  CS2R R26, SRZ ;  /* 0x00000000001a7805 */ /* 0x000fe2000001ff00 */
[----:B------:R-:W-:-:S09]  /*21010*/  CS2R R24, SRZ ;  /* 0x0000000000187805 */ /* 0x000fd2000001ff00 */
[C---:B----4-:R-:W-:Y:S02]  /*21020*/  @!P1 IMAD.WIDE R12, R4.reuse, 0x2, R8 ;  /* 0x00000002040c9825 */ /* 0x050fe400078e0208 */
[----:B------:R-:W-:Y:S02]  /*21030*/  @!P0 SHF.R.S32.HI R7, RZ, 0x1f, R10 ;  /* 0x0000001fff078819 */ /* 0x000fe4000001140a */
[----:B-1----:R-:W-:Y:S01]  /*21040*/  @!P1 IMAD.WIDE R16, R4, 0x2, R2 ;  /* 0x0000000204109825 */ /* 0x002fe200078e0202 */
[----:B------:R1:W5:Y:S01]  /*21050*/  @!P1 LD.E.64 R20, [R12.64] ;  /* 0x000000040c149980 */ /* 0x000362000c101b00 */
[----:B------:R-:W-:-:S03]  /*21060*/  @!P0 LEA.HI R7, R7, R10, RZ, 0x2 ;  /* 0x0000000a07078211 */ /* 0x000fc600078f10ff */
[----:B------:R2:W5:Y:S01]  /*21070*/  @!P1 LD.E.64 R18, [R16.64] ;  /* 0x0000000410129980 */ /* 0x000562000c101b00 */
[----:B------:R-:W-:-:S05]  /*21080*/  @!P0 LOP3.LUT R7, R7, 0xfffffffc, RZ, 0xc0, !PT ;  /* 0xfffffffc07078812 */ /* 0x000fca00078ec0ff */
[----:B------:R-:W-:-:S05]  /*21090*/  @!P0 IMAD.WIDE R14, R7, 0x2, R8 ;  /* 0x00000002070e8825 */ /* 0x000fca00078e0208 */
[----:B------:R4:W5:Y:S01]  /*210a0*/  @!P0 LD.E.64 R26, [R14.64] ;  /* 0x000000040e1a8980 */ /* 0x000962000c101b00 */
[----:B-1----:R-:W-:Y:S01]  /*210b0*/  @!P0 IMAD.WIDE R12, R7, 0x2, R2 ;  /* 0x00000002070c8825 */ /* 0x002fe200078e0202 */
[----:B--2---:R-:W-:-:S04]  /*210c0*/  IADD3 R16, R4, 0x40, RZ ;  /* 0x0000004004107810 */ /* 0x004fc80007ffe0ff */
[----:B------:R1:W5:Y:S01]  /*210d0*/  @!P0 LD.E.64 R24, [R12.64] ;  /* 0x000000040c188980 */ /* 0x000362000c101b00 */
[----:B------:R-:W-:Y:S02]  /*210e0*/  IADD3 R17, R4, 0x60, RZ ;  /* 0x0000006004117810 */ /* 0x000fe40007ffe0ff */
[-C--:B------:R-:W-:Y:S02]  /*210f0*/  ISETP.GE.AND P1, PT, R16, R0.reuse, PT ;  /* 0x000000001000720c */ /* 0x080fe40003f26270 */
[----:B------:R-:W-:-:S11]  /*21100*/  ISETP.GE.AND P0, PT, R17, R0, PT ;  /* 0x000000001100720c */ /* 0x000fd60003f06270 */
[----:B------:R-:W-:Y:S02]  /*21110*/  @!P1 SHF.R.S32.HI R10, RZ, 0x1f, R16 ;  /* 0x0000001fff0a9819 */ /* 0x000fe40000011410 */
[----:B------:R-:W-:Y:S02]  /*21120*/  @!P0 SHF.R.S32.HI R7, RZ, 0x1f, R17 ;  /* 0x0000001fff078819 */ /* 0x000fe40000011411 */
[----:B------:R-:W-:Y:S02]  /*21130*/  @!P1 LEA.HI R10, R10, R16, RZ, 0x2 ;  /* 0x000000100a0a9211 */ /* 0x000fe400078f10ff */
[----:B------:R-:W-:Y:S02]  /*21140*/  @!P0 LEA.HI R7, R7, R17, RZ, 0x2 ;  /* 0x0000001107078211 */ /* 0x000fe400078f10ff */
[----:B------:R-:W-:Y:S02]  /*21150*/  @!P1 LOP3.LUT R10, R10, 0xfffffffc, RZ, 0xc0, !PT ;  /* 0xfffffffc0a0a9812 */ /* 0x000fe400078ec0ff */
[----:B------:R-:W-:Y:S01]  /*21160*/  @!P0 LOP3.LUT R7, R7, 0xfffffffc, RZ, 0xc0, !PT ;  /* 0xfffffffc07078812 */ /* 0x000fe200078ec0ff */
[----:B------:R-:W-:Y:S01]  /*21170*/  CS2R R28, SRZ ;  /* 0x00000000001c7805 */ /* 0x000fe2000001ff00 */
[----:B------:R-:W-:Y:S01]  /*21180*/  CS2R R36, SRZ ;  /* 0x0000000000247805 */ /* 0x000fe2000001ff00 */
[----:B----4-:R-:W-:Y:S01]  /*21190*/  @!P1 IMAD.WIDE R14, R10, 0x2, R8 ;  /* 0x000000020a0e9825 */ /* 0x010fe200078e0208 */
[----:B------:R-:W-:Y:S01]  /*211a0*/  CS2R R30, SRZ ;  /* 0x00000000001e7805 */ /* 0x000fe2000001ff00 */
[----:B------:R-:W-:-:S02]  /*211b0*/  CS2R R38, SRZ ;  /* 0x0000000000267805 */ /* 0x000fc4000001ff00 */
[C---:B-1----:R-:W-:Y:S01]  /*211c0*/  @!P0 IMAD.WIDE R12, R7.reuse, 0x2, R8 ;  /* 0x00000002070c8825 */ /* 0x042fe200078e0208 */
[----:B------:R1:W5:Y:S03]  /*211d0*/  @!P1 LD.E.64 R28, [R14.64] ;  /* 0x000000040e1c9980 */ /* 0x000366000c101b00 */
[--C-:B------:R-:W-:Y:S01]  /*211e0*/  @!P1 IMAD.WIDE R8, R10, 0x2, R2.reuse ;  /* 0x000000020a089825 */ /* 0x100fe200078e0202 */
[----:B------:R1:W5:Y:S03]  /*211f0*/  @!P0 LD.E.64 R36, [R12.64] ;  /* 0x000000040c248980 */ /* 0x000366000c101b00 */
[----:B------:R-:W-:Y:S01]  /*21200*/  @!P0 IMAD.WIDE R2, R7, 0x2, R2 ;  /* 0x0000000207028825 */ /* 0x000fe200078e0202 */
[----:B------:R1:W5:Y:S04]  /*21210*/  @!P1 LD.E.64 R30, [R8.64] ;  /* 0x00000004081e9980 */ /* 0x000368000c101b00 */
[----:B------:R1:W5:Y:S02]  /*21220*/  @!P0 LD.E.64 R38, [R2.64] ;  /* 0x0000000402268980 */ /* 0x000364000c101b00 */
.L_x_2060:
[----:B------:R-:W-:Y:S05]  /*21230*/  BSYNC B0 ;  /* 0x0000000000007941 */ /* 0x000fea0003800000 */
.L_x_2059:
[----:B-1---5:R-:W-:Y:S02]  /*21240*/  IMAD.MOV.U32 R3, RZ, RZ, R28 ;  /* 0x000000ffff037224 */ /* 0x022fe400078e001c */
[----:B------:R-:W-:-:S02]  /*21250*/  IMAD.MOV.U32 R2, RZ, RZ, R29 ;  /* 0x000000ffff027224 */ /* 0x000fc400078e001d */
[----:B----4-:R-:W-:Y:S01]  /*21260*/  IMAD.MOV.U32 R8, RZ, RZ, R36 ;  /* 0x000000ffff087224 */ /* 0x010fe200078e0024 */
        /* <DEDUP_REMOVED lines=11> */
[----:B------:R-:W-:-:S02]  /*21320*/  IMAD.MOV.U32 R3, RZ, RZ, R30 ;  /* 0x000000ffff037224 */ /* 0x000fc400078e001e */
        /* <DEDUP_REMOVED lines=8> */
[----:B------:R-:W-:Y:S01]  /*213b0*/  PRMT R91, R2, 0x7610, R91 ;  /* 0x00007610025b7816 */ /* 0x000fe2000000005b */
[----:B------:R-:W-:Y:S01]  /*213c0*/  IMAD.MOV.U32 R2, RZ, RZ, R19 ;  /* 0x000000ffff027224 */ /* 0x000fe200078e0013 */
[----:B------:R-:W-:-:S02]  /*213d0*/  PRMT R97, R7, 0x7610, R97 ;  /* 0x0000761007617816 */ /* 0x000fc40000000061 */
[----:B------:R-:W-:Y:S02]  /*213e0*/  MOV R7, R25 ;  /* 0x0000001900077202 */ /* 0x000fe40000000f00 */
[----:B------:R-:W-:Y:S02]  /*213f0*/  PRMT R86, R3, 0x7610, R86 ;  /* 0x0000761003567816 */ /* 0x000fe40000000056 */
[----:B------:R-:W-:Y:S02]  /*21400*/  PRMT R88, R8, 0x5410, R7 ;  /* 0x0000541008587816 */ /* 0x000fe40000000007 */
[----:B------:R-:W-:Y:S01]  /*21410*/  PRMT R87, R2, 0x7610, R87 ;  /* 0x0000761002577816 */ /* 0x000fe20000000057 */
[----:B------:R-:W-:Y:S05]  /*21420*/  BRA.DIV ~URZ, `(.L_x_2061) ;  /* 0x000090827f007947 */ /* 0x000fea000b800000 */
[----:B------:R1:W2:Y:S04]  /*21430*/  SHFL.IDX PT, R9, R32, 0x1, 0x181f ;  /* 0x00381f0020097f89 */ /* 0x0002a800000e0000 */
[----:B------:R1:W4:Y:S04]  /*21440*/  SHFL.IDX PT, R8, R33, 0x1, 0x181f ;  /* 0x00381f0021087f89 */ /* 0x00032800000e0000 */
[----:B------:R1:W3:Y:S04]  /*21450*/  SHFL.IDX PT, R7, R23, 0x1, 0x181f ;  /* 0x00381f0017077f89 */ /* 0x0002e800000e0000 */
[----:B------:R1:W1:Y:S02]  /*21460*/  SHFL.IDX PT, R2, R34, 0x1, 0x181f ;  /* 0x00381f0022027f89 */ /* 0x00026400000e0000 */
.L_x_2133:
[----:B------:R-:W-:Y:S01]  /*21470*/  IADD3 R3, R57, 0x20, RZ ;  /* 0x0000002039037810 */ /* 0x000fe20007ffe0ff */
[----:B------:R-:W-:Y:S01]  /*21480*/  BSSY B0, `(.L_x_2062) ;  /* 0x0000033000007945 */ /* 0x000fe20003800000 */
        /* <DEDUP_REMOVED lines=8> */
[----:B---3--:R-:W-:-:S07]  /*21510*/  IMAD.MOV.U32 R3, RZ, RZ, R7 ;  /* 0x000000ffff037224 */ /* 0x008fce00078e0007 */
        /* <DEDUP_REMOVED lines=8> */
[C---:B--2-4-:R-:W-:Y:S02]  /*215a0*/  @!P1 IMAD.WIDE R12, R4.reuse, 0x2, R8 ;  /* 0x00000002040c9825 */ /* 0x054fe400078e0208 */
        /* <DEDUP_REMOVED lines=22> */
[----:B---3--:R-:W-:Y:S01]  /*21710*/  @!P1 IMAD.WIDE R14, R10, 0x2, R8 ;  /* 0x000000020a0e9825 */ /* 0x008fe200078e0208 */
        /* <DEDUP_REMOVED lines=9> */
.L_x_2063:
[----:B------:R-:W-:Y:S05]  /*217b0*/  BSYNC B0 ;  /* 0x0000000000007941 */ /* 0x000fea0003800000 */
.L_x_2062:
[----:B-1--45:R-:W-:Y:S02]  /*217c0*/  IMAD.MOV.U32 R8, RZ, RZ, R58 ;  /* 0x000000ffff087224 */ /* 0x032fe400078e003a */
[----:B------:R-:W-:-:S02]  /*217d0*/  IMAD.MOV.U32 R7, RZ, RZ, R59 ;  /* 0x000000ffff077224 */ /* 0x000fc400078e003b */
        /* <DEDUP_REMOVED lines=27> */
[----:B------:R-:W-:-:S02]  /*21990*/  PRMT R99, R7, 0x7610, R99 ;  /* 0x0000761007637816 */ /* 0x000fc40000000063 */
[----:B------:R-:W-:Y:S02]  /*219a0*/  PRMT R94, R3, 0x7610, R94 ;  /* 0x00007610035e7816 */ /* 0x000fe4000000005e */
[----:B------:R-:W-:Y:S01]  /*219b0*/  PRMT R95, R95, 0x5410, R2 ;  /* 0x000054105f5f7816 */ /* 0x000fe20000000002 */
[----:B------:R-:W-:Y:S05]  /*219c0*/  BRA.DIV ~URZ, `(.L_x_2064) ;  /* 0x00008cc27f007947 */ /* 0x000fea000b800000 */
[----:B------:R1:W3:Y:S02]  /*219d0*/  SHFL.IDX PT, R7, R32, 0x2, 0x181f ;  /* 0x00581f0020077f89 */ /* 0x0002e400000e0000 */
.L_x_2134:
[----:B------:R-:W-:Y:S05]  /*219e0*/  BRA.DIV ~URZ, `(.L_x_2065) ;  /* 0x00008d227f007947 */ /* 0x000fea000b800000 */
[----:B------:R4:W1:Y:S01]  /*219f0*/  SHFL.IDX PT, R8, R33, 0x2, 0x181f ;  /* 0x00581f0021087f89 */ /* 0x00086200000e0000 */
[----:B--23--:R-:W-:-:S03]  /*21a00*/  MOV R9, R7 ;  /* 0x0000000700097202 */ /* 0x00cfc60000000f00 */
[----:B------:R4:W2:Y:S04]  /*21a10*/  SHFL.IDX PT, R14, R23, 0x2, 0x181f ;  /* 0x00581f00170e7f89 */ /* 0x0008a800000e0000 */
[----:B------:R4:W3:Y:S02]  /*21a20*/  SHFL.IDX PT, R2, R34, 0x2, 0x181f ;  /* 0x00581f0022027f89 */ /* 0x0008e400000e0000 */
.L_x_2135:
        /* <DEDUP_REMOVED lines=11> */
[----:B--2---:R-:W-:-:S06]  /*21ae0*/  IMAD.MOV.U32 R3, RZ, RZ, R14 ;  /* 0x000000ffff037224 */ /* 0x004fcc00078e000e */
        /* <DEDUP_REMOVED lines=8> */
[C---:B-1----:R-:W-:Y:S02]  /*21b70*/  @!P1 IMAD.WIDE R12, R4.reuse, 0x2, R8 ;  /* 0x00000002040c9825 */ /* 0x042fe400078e0208 */
[----:B------:R-:W-:Y:S02]  /*21b80*/  @!P0 SHF.R.S32.HI R7, RZ, 0x1f, R10 ;  /* 0x0000001fff078819 */ /* 0x000fe4000001140a */
[----:B---3--:R-:W-:Y:S01]  /*21b90*/  @!P1 IMAD.WIDE R16, R4, 0x2, R2 ;  /* 0x0000000204109825 */ /* 0x008fe200078e0202 */
        /* <DEDUP_REMOVED lines=30> */
.L_x_2067:
[----:B------:R-:W-:Y:S05]  /*21d80*/  BSYNC B0 ;  /* 0x0000000000007941 */ /* 0x000fea0003800000 */
.L_x_2066:
[----:B-1-3-5:R-:W-:Y:S01]  /*21d90*/  IMAD.MOV.U32 R2, RZ, RZ, R68 ;  /* 0x000000ffff027224 */ /* 0x02afe200078e0044 */
[----:B------:R-:W-:Y:S01]  /*21da0*/  CS2R R84, SRZ ;  /* 0x0000000000547805 */ /* 0x000fe2000001ff00 */
        /* <DEDUP_REMOVED lines=22> */
[----:B------:R-:W-:Y:S01]  /*21f10*/  SHF.R.S32.HI R8, RZ, 0x1f, R22 ;  /* 0x0000001fff087819 */ /* 0x000fe20000011416 */
[----:B------:R-:W-:Y:S01]  /*21f20*/  IMAD.SHL.U32 R76, R76, 0x80, RZ ;  /* 0x000000804c4c7824 */ /* 0x000fe200078e00ff */
[----:B------:R-:W-:Y:S01]  /*21f30*/  PRMT R109, R7, 0x7610, R109 ;  /* 0x00007610076d7816 */ /* 0x000fe2000000006d */
[----:B------:R-:W-:Y:S01]  /*21f40*/  IMAD.MOV.U32 R7, RZ, RZ, R63 ;  /* 0x000000ffff077224 */ /* 0x000fe200078e003f */
[----:B------:R-:W-:Y:S01]  /*21f50*/  PRMT R110, R3, 0x7610, R110 ;  /* 0x00007610036e7816 */ /* 0x000fe2000000006e */
[----:B------:R-:W-:Y:S01]  /*21f60*/  IMAD.MOV.U32 R3, RZ, RZ, R54 ;  /* 0x000000ffff037224 */ /* 0x000fe200078e0036 */
[----:B------:R-:W-:Y:S01]  /*21f70*/  PRMT R107, R2, 0x7610, R107 ;  /* 0x00007610026b7816 */ /* 0x000fe2000000006b */
[----:B------:R-:W-:Y:S01]  /*21f80*/  IMAD.MOV.U32 R2, RZ, RZ, R55 ;  /* 0x000000ffff027224 */ /* 0x000fe200078e0037 */
[----:B------:R-:W-:-:S02]  /*21f90*/  LEA.HI R8, R8, R22, RZ, 0x3 ;  /* 0x0000001608087211 */ /* 0x000fc400078f18ff */
[----:B------:R-:W-:Y:S02]  /*21fa0*/  PRMT R108, R7, 0x7610, R108 ;  /* 0x00007610076c7816 */ /* 0x000fe4000000006c */
[----:B------:R-:W-:Y:S02]  /*21fb0*/  PRMT R102, R3, 0x7610, R102 ;  /* 0x0000761003667816 */ /* 0x000fe40000000066 */
[----:B------:R-:W-:Y:S02]  /*21fc0*/  PRMT R103, R103, 0x5410, R2 ;  /* 0x0000541067677816 */ /* 0x000fe40000000002 */
[----:B------:R-:W-:Y:S01]  /*21fd0*/  LEA.HI.SX32 R7, R8, R76, 0x1d ;  /* 0x0000004c08077211 */ /* 0x000fe200078feaff */
[----:B------:R-:W-:Y:S05]  /*21fe0*/  BRA.DIV ~URZ, `(.L_x_2068) ;  /* 0x000088927f007947 */ /* 0x000fea000b800000 */
[----:B------:R1:W2:Y:S02]  /*21ff0*/  SHFL.IDX PT, R9, R32, 0x3, 0x181f ;  /* 0x00781f0020097f89 */ /* 0x0002a400000e0000 */
.L_x_2136:
[----:B------:R-:W-:Y:S05]  /*22000*/  BRA.DIV ~URZ, `(.L_x_2069) ;  /* 0x000088f27f007947 */ /* 0x000fea000b800000 */
[----:B------:R3:W1:Y:S04]  /*22010*/  SHFL.IDX PT, R8, R33, 0x3, 0x181f ;  /* 0x00781f0021087f89 */ /* 0x00066800000e0000 */
[----:B------:R3:W4:Y:S04]  /*22020*/  SHFL.IDX PT, R14, R23, 0x3, 0x181f ;  /* 0x00781f00170e7f89 */ /* 0x00072800000e0000 */
[----:B------:R3:W2:Y:S02]  /*22030*/  SHFL.IDX PT, R2, R34, 0x3, 0x181f ;  /* 0x00781f0022027f89 */ /* 0x0006a400000e0000 */
.L_x_2137:
        /* <DEDUP_REMOVED lines=9> */
[----:B-1-34-:R-:W-:Y:S01]  /*220d0*/  CS2R R32, SRZ ;  /* 0x0000000000207805 */ /* 0x01afe2000001ff00 */
[----:B------:R-:W-:-:S07]  /*220e0*/  IMAD.MOV.U32 R3, RZ, RZ, R14 ;  /* 0x000000ffff037224 */ /* 0x000fce00078e000e */
        /* <DEDUP_REMOVED lines=8> */
[C---:B--2---:R-:W-:Y:S02]  /*22170*/  @!P1 IMAD.WIDE R12, R4.reuse, 0x2, R8 ;  /* 0x00000002040c9825 */ /* 0x044fe400078e0208 */
[----:B------:R-:W-:Y:S02]  /*22180*/  @!P0 SHF.R.S32.HI R7, RZ, 0x1f, R10 ;  /* 0x0000001fff078819 */ /* 0x000fe4000001140a */
[----:B------:R-:W-:Y:S01]  /*22190*/  @!P1 IMAD.WIDE R16, R4, 0x2, R2 ;  /* 0x0000000204109825 */ /* 0x000fe200078e0202 */
        /* <DEDUP_REMOVED lines=30> */
.L_x_2071:
[----:B------:R-:W-:Y:S05]  /*22380*/  BSYNC B0 ;  /* 0x0000000000007941 */ /* 0x000fea0003800000 */
.L_x_2070:
[----:B-1----:R-:W-:Y:S01]  /*22390*/  IADD3 R8, R92, -c[0x0][0x20], RZ ;  /* 0x800008005c087a10 */ /* 0x002fe20007ffe0ff */
[----:B------:R-:W-:-:S04]  /*223a0*/  DEPBAR.LE SB0, 0x1 ;  /* 0x000080400000791a */ /* 0x000fc80000000000 */
[----:B--2---:R1:W2:Y:S04]  /*223b0*/  LDL.64 R2, [R8+0x20] ;  /* 0x0000200008027983 */ /* 0x0042a80000100a00 */
[----:B-1----:R-:W3:Y:S01]  /*223c0*/  LDL.64 R8, [R8+0x28] ;  /* 0x0000280008087983 */ /* 0x002ee20000100a00 */
[----:B------:R-:W-:Y:S03]  /*223d0*/  WARPSYNC 0xffffffff ;  /* 0xffffffff00007948 */ /* 0x000fe60003800000 */
[----:B------:R-:W-:Y:S01]  /*223e0*/  BAR.SYNC.DEFER_BLOCKING 0x0 ;  /* 0x0000000000007b1d */ /* 0x000fe20000010000 */
[----:B------:R-:W-:-:S05]  /*223f0*/  SHF.R.S32.HI R10, RZ, 0x1f, R22 ;  /* 0x0000001fff0a7819 */ /* 0x000fca0000011416 */
[----:B--2---:R1:W2:Y:S04]  /*22400*/  LD.E R14, [R2.64] ;  /* 0x00000004020e7980 */ /* 0x0042a8000c101900 */
[----:B---3--:R3:W4:Y:S01]  /*22410*/  LD.E.64 R12, [R8.64] ;  /* 0x00000004080c7980 */ /* 0x008722000c101b00 */
[----:B-----5:R-:W-:Y:S01]  /*22420*/  IMAD.MOV.U32 R7, RZ, RZ, R79 ;  /* 0x000000ffff077224 */ /* 0x020fe200078e004f */
[----:B------:R-:W-:Y:S01]  /*22430*/  BSSY B1, `(.L_x_2072) ;  /* 0x00000e5000017945 */ /* 0x000fe20003800000 */
[----:B-1----:R-:W-:Y:S02]  /*22440*/  IMAD.MOV.U32 R2, RZ, RZ, R84 ;  /* 0x000000ffff027224 */ /* 0x002fe400078e0054 */
[----:B------:R-:W-:-:S03]  /*22450*/  IMAD.MOV.U32 R3, RZ, RZ, R85 ;  /* 0x000000ffff037224 */ /* 0x000fc600078e0055 */
[----:B------:R-:W-:Y:S01]  /*22460*/  PRMT R118, R2, 0x7610, R118 ;  /* 0x0000761002767816 */ /* 0x000fe20000000076 */
[----:B------:R-:W-:-:S03]  /*22470*/  IMAD.MOV.U32 R2, RZ, RZ, R78 ;  /* 0x000000ffff027224 */ /* 0x000fc600078e004e */
[----:B------:R-:W-:Y:S02]  /*22480*/  PRMT R118, R118, 0x5410, R3 ;  /* 0x0000541076767816 */ /* 0x000fe40000000003 */
[----:B------:R-:W-:Y:S01]  /*22490*/  PRMT R116, R2, 0x5410, R7 ;  /* 0x0000541002747816 */ /* 0x000fe20000000007 */
[----:B------:R-:W-:-:S05]  /*224a0*/  IMAD.MOV.U32 R7, RZ, RZ, R75 ;  /* 0x000000ffff077224 */ /* 0x000fca00078e004b */
[----:B------:R-:W-:Y:S02]  /*224b0*/  PRMT R114, R114, 0x5410, R7 ;  /* 0x0000541072727816 */ /* 0x000fe40000000007 */
[CC--:B---3--:R-:W-:Y:S01]  /*224c0*/  LEA.HI R8, R10.reuse, R22.reuse, RZ, 0x3 ;  /* 0x000000160a087211 */ /* 0x0c8fe200078f18ff */
[----:B------:R-:W-:Y:S01]  /*224d0*/  IMAD.SHL.U32 R9, R93, 0x40, RZ ;  /* 0x000000405d097824 */ /* 0x000fe200078e00ff */
[----:B------:R-:W-:Y:S02]  /*224e0*/  LEA.HI R10, R10, R22, RZ, 0x6 ;  /* 0x000000160a0a7211 */ /* 0x000fe400078f30ff */
[----:B------:R-:W-:Y:S01]  /*224f0*/  LOP3.LUT R2, R8, 0xfffffff8, RZ, 0xc0, !PT ;  /* 0xfffffff808027812 */ /* 0x000fe200078ec0ff */
[----:B------:R-:W-:-:S04]  /*22500*/  IMAD.MOV.U32 R8, RZ, RZ, R74 ;  /* 0x000000ffff087224 */ /* 0x000fc800078e004a */
[----:B------:R-:W-:Y:S01]  /*22510*/  IMAD.IADD R3, R22, 0x1, -R2 ;  /* 0x0000000116037824 */ /* 0x000fe200078e0a02 */
[----:B------:R-:W-:Y:S02]  /*22520*/  LOP3.LUT R2, R9, 0x1c0, RZ, 0xc0, !PT ;  /* 0x000001c009027812 */ /* 0x000fe400078ec0ff */
[----:B------:R-:W-:Y:S01]  /*22530*/  PRMT R113, R8, 0x7610, R113 ;  /* 0x0000761008717816 */ /* 0x000fe20000000071 */
[----:B------:R-:W-:Y:S02]  /*22540*/  IMAD.SHL.U32 R3, R3, 0x8, RZ ;  /* 0x0000000803037824 */ /* 0x000fe400078e00ff */
[----:B------:R-:W-:-:S03]  /*22550*/  IMAD.MOV.U32 R8, RZ, RZ, R72 ;  /* 0x000000ffff087224 */ /* 0x000fc600078e0048 */
[----:B------:R-:W-:Y:S01]  /*22560*/  LOP3.LUT R7, R2, 0x38, R3, 0xf8, !PT ;  /* 0x0000003802077812 */ /* 0x000fe200078ef803 */
[----:B------:R-:W-:Y:S01]  /*22570*/  IMAD.MOV.U32 R3, RZ, RZ, R73 ;  /* 0x000000ffff037224 */ /* 0x000fe200078e0049 */
[----:B------:R-:W-:-:S04]  /*22580*/  SHF.R.U32.HI R2, RZ, 0x3, R2 ;  /* 0x00000003ff027819 */ /* 0x000fc80000011602 */
[----:B------:R-:W-:Y:S01]  /*22590*/  PRMT R92, R8, 0x5410, R3 ;  /* 0x00005410085c7816 */ /* 0x000fe20000000003 */
[----:B------:R-:W-:Y:S01]  /*225a0*/  IMAD.MOV.U32 R3, RZ, RZ, R82 ;  /* 0x000000ffff037224 */ /* 0x000fe200078e0052 */
[----:B------:R-:W-:Y:S01]  /*225b0*/  LOP3.LUT R7, R7, R2, RZ, 0x3c, !PT ;  /* 0x0000000207077212 */ /* 0x000fe200078e3cff */
[----:B------:R-:W-:Y:S02]  /*225c0*/  IMAD.MOV.U32 R2, RZ, RZ, R83 ;  /* 0x000000ffff027224 */ /* 0x000fe400078e0053 */
[----:B------:R-:W-:-:S03]  /*225d0*/  IMAD.SHL.U32 R8, R10, 0x8, RZ ;  /* 0x000000080a087824 */ /* 0x000fc600078e00ff */
[----:B------:R-:W-:Y:S01]  /*225e0*/  PRMT R117, R3, 0x5410, R2 ;  /* 0x0000541003757816 */ /* 0x000fe20000000002 */
[----:B------:R-:W-:Y:S01]  /*225f0*/  IMAD.MOV.U32 R3, RZ, RZ, R80 ;  /* 0x000000ffff037224 */ /* 0x000fe200078e0050 */
[----:B------:R-:W-:Y:S01]  /*22600*/  LOP3.LUT R8, R7, 0xfffffe00, R8, 0xf8, !PT ;  /* 0xfffffe0007087812 */ /* 0x000fe200078ef808 */
[----:B------:R-:W-:-:S05]  /*22610*/  IMAD.MOV.U32 R2, RZ, RZ, R81 ;  /* 0x000000ffff027224 */ /* 0x000fca00078e0051 */
[----:B------:R-:W-:Y:S01]  /*22620*/  PRMT R115, R3, 0x5410, R2 ;  /* 0x0000541003737816 */ /* 0x000fe20000000002 */
[----:B------:R-:W-:Y:S02]  /*22630*/  IMAD.MOV.U32 R3, RZ, RZ, R76 ;  /* 0x000000ffff037224 */ /* 0x000fe400078e004c */
[----:B------:R-:W-:-:S03]  /*22640*/  IMAD.MOV.U32 R2, RZ, RZ, R77 ;  /* 0x000000ffff027224 */ /* 0x000fc600078e004d */
[----:B------:R-:W-:Y:S01]  /*22650*/  PRMT R111, R3, 0x7610, R111 ;  /* 0x00007610036f7816 */ /* 0x000fe2000000006f */
[----:B------:R-:W-:Y:S01]  /*22660*/  IMAD.MOV.U32 R3, RZ, RZ, R32 ;  /* 0x000000ffff037224 */ /* 0x000fe200078e0020 */
[----:B------:R-:W-:Y:S01]  /*22670*/  PRMT R112, R112, 0x5410, R2 ;  /* 0x0000541070707816 */ /* 0x000fe20000000002 */
[----:B------:R-:W-:Y:S02]  /*22680*/  IMAD.MOV.U32 R2, RZ, RZ, R33 ;  /* 0x000000ffff027224 */ /* 0x000fe400078e0021 */
[----:B--2---:R-:W-:-:S03]  /*22690*/  IMAD R9, R14, -0x80, R35 ;  /* 0xffffff800e097824 */ /* 0x004fc600078e0223 */
[----:B------:R-:W-:Y:S02]  /*226a0*/  PRMT R35, R3, 0x5410, R2 ;  /* 0x0000541003237816 */ /* 0x000fe40000000002 */
[----:B------:R-:W-:-:S04]  /*226b0*/  IMNMX R34, R9, 0x80, PT ;  /* 0x0000008009227817 */ /* 0x000fc80003800200 */
[----:B------:R-:W-:Y:S01]  /*226c0*/  ISETP.GE.AND P0, PT, R93, R34, PT ;  /* 0x000000225d00720c */ /* 0x000fe20003f06270 */
[----:B----4-:R-:W-:-:S12]  /*226d0*/  IMAD.WIDE.U32 R8, R8, 0x2, R12 ;  /* 0x0000000208087825 */ /* 0x010fd800078e000c */
[----:B------:R-:W-:Y:S05]  /*226e0*/  @P0 BRA `(.L_x_2073) ;  /* 0x00000b9000000947 */ /* 0x000fea0003800000 */
[----:B------:R-:W-:Y:S01]  /*226f0*/  ISETP.GE.AND P0, PT, R4, R0, PT ;  /* 0x000000000400720c */ /* 0x000fe20003f06270 */
[----:B------:R-:W-:-:S12]  /*22700*/  BSSY B0, `(.L_x_2074) ;  /* 0x000002c000007945 */ /* 0x000fd80003800000 */
[----:B------:R-:W-:Y:S05]  /*22710*/  @P0 BRA `(.L_x_2075) ;  /* 0x000002a000000947 */ /* 0x000fea0003800000 */
[----:B------:R-:W2:Y:S01]  /*22720*/  LD.E.128 R12, [R8.64] ;  /* 0x00000004080c7980 */ /* 0x000ea2000c101d00 */
[----:B------:R-:W-:Y:S02]  /*22730*/  SHF.R.U32.HI R2, RZ, 0x10, R19 ;  /* 0x00000010ff027819 */ /* 0x000fe40000011613 */
[----:B------:R-:W-:-:S03]  /*22740*/  SHF.R.U32.HI R3, RZ, 0x10, R21 ;  /* 0x00000010ff037819 */ /* 0x000fc60000011615 */
[----:B------:R-:W-:Y:S02]  /*22750*/  HADD2.F32 R2, -RZ, R2.H0_H0 ;  /* 0x20000002ff027230 */ /* 0x000fe40000004100 */
[----:B------:R-:W-:Y:S02]  /*22760*/  HADD2.F32 R3, -RZ, R3.H0_H0 ;  /* 0x20000003ff037230 */ /* 0x000fe40000004100 */
[--C-:B--2---:R-:W-:Y:S02]  /*22770*/  HADD2.F32 R7, -RZ, R15.reuse.H1_H1 ;  /* 0x3000000fff077230 */ /* 0x104fe40000004100 */
[----:B------:R-:W-:-:S03]  /*22780*/  HADD2.F32 R10, -RZ, R15.H0_H0 ;  /* 0x2000000fff0a7230 */ /* 0x000fc60000004100 */
[CC--:B------:R-:W-:Y:S02]  /*22790*/  FMUL.FTZ R15, R7.reuse, R2.reuse ;  /* 0x00000002070f7220 */ /* 0x0c0fe40000410000 */
[-C--:B------:R-:W-:Y:S02]  /*227a0*/  FMUL.FTZ R7, R7, R3.reuse ;  /* 0x0000000307077220 */ /* 0x080fe40000410000 */
[C---:B------:R-:W-:Y:S01]  /*227b0*/  FFMA.FTZ R17, R10.reuse, R3, -R15 ;  /* 0x000000030a117223 */ /* 0x040fe2000001080f */
[--C-:B------:R-:W-:Y:S01]  /*227c0*/  HADD2.F32 R3, -RZ, R86.reuse.H1_H1 ;  /* 0x30000056ff037230 */ /* 0x100fe20000004100 */
[----:B------:R-:W-:Y:S01]  /*227d0*/  FFMA.FTZ R16, R10, R2, R7 ;  /* 0x000000020a107223 */ /* 0x000fe20000010007 */
[----:B------:R-:W-:Y:S01]  /*227e0*/  HADD2.F32 R2, -RZ, R86.H0_H0 ;  /* 0x20000056ff027230 */ /* 0x000fe20000004100 */
[----:B------:R-:W-:Y:S01]  /*227f0*/  SHF.R.U64 R15, R18, 0x10, R19 ;  /* 0x00000010120f7819 */ /* 0x000fe20000001213 */
[--C-:B------:R-:W-:Y:S02]  /*22800*/  HADD2.F32 R7, -RZ, R12.reuse.H1_H1 ;  /* 0x3000000cff077230 */ /* 0x100fe40000004100 */
[----:B------:R-:W-:-:S02]  /*22810*/  HADD2.F32 R10, -RZ, R12.H0_H0 ;  /* 0x2000000cff0a7230 */ /* 0x000fc40000004100 */
[----:B------:R-:W-:Y:S01]  /*22820*/  HADD2.F32 R15, -RZ, R15.H0_H0 ;  /* 0x2000000fff0f7230 */ /* 0x000fe20000004100 */
[CC--:B------:R-:W-:Y:S02]  /*22830*/  FMUL.FTZ R12, R7.reuse, R2.reuse ;  /* 0x00000002070c7220 */ /* 0x0c0fe40000410000 */
[-C--:B------:R-:W-:Y:S02]  /*22840*/  FMUL.FTZ R7, R7, R3.reuse ;  /* 0x0000000307077220 */ /* 0x080fe40000410000 */
[C---:B------:R-:W-:Y:S01]  /*22850*/  FFMA.FTZ R23, R10.reuse, R3, -R12 ;  /* 0x000000030a177223 */ /* 0x040fe2000001080c */
[--C-:B------:R-:W-:Y:S01]  /*22860*/  HADD2.F32 R3, -RZ, R87.reuse.H1_H1 ;  /* 0x30000057ff037230 */ /* 0x100fe20000004100 */
[----:B------:R-:W-:Y:S01]  /*22870*/  FFMA.FTZ R22, R10, R2, R7 ;  /* 0x000000020a167223 */ /* 0x000fe20000010007 */
[----:B------:R-:W-:Y:S01]  /*22880*/  HADD2.F32 R7, -RZ, R14.H1_H1 ;  /* 0x3000000eff077230 */ /* 0x000fe20000004100 */
[----:B------:R-:W-:Y:S01]  /*22890*/  SHF.R.U64 R12, R20, 0x10, R21 ;  /* 0x00000010140c7819 */ /* 0x000fe20000001215 */
[----:B------:R-:W-:-:S02]  /*228a0*/  HADD2.F32 R2, -RZ, R87.H0_H0 ;  /* 0x20000057ff027230 */ /* 0x000fc40000004100 */
[----:B------:R-:W-:Y:S01]  /*228b0*/  HADD2.F32 R10, -RZ, R14.H0_H0 ;  /* 0x2000000eff0a7230 */ /* 0x000fe20000004100 */
[CC--:B------:R-:W-:Y:S01]  /*228c0*/  FMUL.FTZ R14, R7.reuse, R3.reuse ;  /* 0x00000003070e7220 */ /* 0x0c0fe20000410000 */
[----:B------:R-:W-:Y:S01]  /*228d0*/  HADD2.F32 R12, -RZ, R12.H0_H0 ;  /* 0x2000000cff0c7230 */ /* 0x000fe20000004100 */
[-C--:B------:R-:W-:Y:S02]  /*228e0*/  FMUL.FTZ R18, R7, R2.reuse ;  /* 0x0000000207127220 */ /* 0x080fe40000410000 */
[C---:B------:R-:W-:Y:S01]  /*228f0*/  FFMA.FTZ R14, R10.reuse, R2, R14 ;  /* 0x000000020a0e7223 */ /* 0x040fe2000001000e */
[--C-:B------:R-:W-:Y:S01]  /*22900*/  HADD2.F32 R2, -RZ, R13.reuse.H1_H1 ;  /* 0x3000000dff027230 */ /* 0x100fe20000004100 */
[----:B------:R-:W-:Y:S01]  /*22910*/  FFMA.FTZ R18, R10, R3, -R18 ;  /* 0x000000030a127223 */ /* 0x000fe20000010812 */
[----:B------:R-:W-:-:S03]  /*22920*/  HADD2.F32 R3, -RZ, R13.H0_H0 ;  /* 0x2000000dff037230 */ /* 0x000fc60000004100 */
[----:B------:R-:W-:Y:S01]  /*22930*/  FMUL.FTZ R7, R2, R15 ;  /* 0x0000000f02077220 */ /* 0x000fe20000410000 */
[----:B------:R-:W-:Y:S01]  /*22940*/  F2FP.PACK_AB R14, R14, R18 ;  /* 0x000000120e0e723e */ /* 0x000fe200000000ff */
[-C--:B------:R-:W-:Y:S02]  /*22950*/  FMUL.FTZ R13, R2, R12.reuse ;  /* 0x0000000c020d7220 */ /* 0x080fe40000410000 */
[C---:B------:R-:W-:Y:S01]  /*22960*/  FFMA.FTZ R2, R3.reuse, R12, -R7 ;  /* 0x0000000c03027223 */ /* 0x040fe20000010807 */
[----:B------:R-:W-:Y:S01]  /*22970*/  F2FP.PACK_AB R12, R22, R23 ;  /* 0x00000017160c723e */ /* 0x000fe200000000ff */
[----:B------:R-:W-:Y:S01]  /*22980*/  FFMA.FTZ R13, R3, R15, R13 ;  /* 0x0000000f030d7223 */ /* 0x000fe2000001000d */
[----:B------:R-:W-:-:S04]  /*22990*/  F2FP.PACK_AB R15, R16, R17 ;  /* 0x00000011100f723e */ /* 0x000fc800000000ff */
[----:B------:R-:W-:-:S05]  /*229a0*/  F2FP.PACK_AB R13, R13, R2 ;  /* 0x000000020d0d723e */ /* 0x000fca00000000ff */
[----:B------:R1:W-:Y:S02]  /*229b0*/  ST.E.128 [R8.64], R12 ;  /* 0x0000000c08007985 */ /* 0x0003e4000c101d04 */
.L_x_2075:
[----:B------:R-:W-:Y:S05]  /*229c0*/  BSYNC B0 ;  /* 0x0000000000007941 */ /* 0x000fea0003800000 */
.L_x_2074:
[----:B------:R-:W-:Y:S01]  /*229d0*/  IADD3 R2, R4, 0x20, RZ ;  /* 0x0000002004027810 */ /* 0x000fe20007ffe0ff */
[----:B------:R-:W-:Y:S03]  /*229e0*/  BSSY B0, `(.L_x_2076) ;  /* 0x000002d000007945 */ /* 0x000fe60003800000 */
[----:B------:R-:W-:-:S13]  /*229f0*/  ISETP.GE.AND P0, PT, R2, R0, PT ;  /* 0x000000000200720c */ /* 0x000fda0003f06270 */
[----:B------:R-:W-:Y:S05]  /*22a00*/  @P0 BRA `(.L_x_2077) ;  /* 0x000002a000000947 */ /* 0x000fea0003800000 */
[----:B-1----:R-:W2:Y:S01]  /*22a10*/  LD.E.128 R12, [R8.64+0x4000] ;  /* 0x00400004080c7980 */ /* 0x002ea2000c101d00 */
[----:B------:R-:W-:Y:S02]  /*22a20*/  SHF.R.U32.HI R2, RZ, 0x10, R25 ;  /* 0x00000010ff027819 */ /* 0x000fe40000011619 */
[----:B------:R-:W-:Y:S02]  /*22a30*/  SHF.R.U32.HI R3, RZ, 0x10, R27 ;  /* 0x00000010ff037819 */ /* 0x000fe4000001161b */
[----:B------:R-:W-:Y:S01]  /*22a40*/  SHF.R.U64 R16, R24, 0x10, R25 ;  /* 0x0000001018107819 */ /* 0x000fe20000001219 */
[----:B------:R-:W-:Y:S02]  /*22a50*/  HADD2.F32 R2, -RZ, R2.H0_H0 ;  /* 0x20000002ff027230 */ /* 0x000fe40000004100 */
[----:B------:R-:W-:Y:S02]  /*22a60*/  HADD2.F32 R3, -RZ, R3.H0_H0 ;  /* 0x20000003ff037230 */ /* 0x000fe40000004100 */
[----:B------:R-:W-:-:S02]  /*22a70*/  HADD2.F32 R21, -RZ, R16.H0_H0 ;  /* 0x20000010ff157230 */ /* 0x000fc40000004100 */
[--C-:B--2---:R-:W-:Y:S02]  /*22a80*/  HADD2.F32 R7, -RZ, R15.reuse.H1_H1 ;  /* 0x3000000fff077230 */ /* 0x104fe40000004100 */
[----:B------:R-:W-:-:S03]  /*22a90*/  HADD2.F32 R10, -RZ, R15.H0_H0 ;  /* 0x2000000fff0a7230 */ /* 0x000fc60000004100 */
[CC--:B------:R-:W-:Y:S02]  /*22aa0*/  FMUL.FTZ R15, R7.reuse, R2.reuse ;  /* 0x00000002070f7220 */ /* 0x0c0fe40000410000 */
[-C--:B------:R-:W-:Y:S02]  /*22ab0*/  FMUL.FTZ R7, R7, R3.reuse ;  /* 0x0000000307077220 */ /* 0x080fe40000410000 */
[C---:B------:R-:W-:Y:S01]  /*22ac0*/  FFMA.FTZ R18, R10.reuse, R3, -R15 ;  /* 0x000000030a127223 */ /* 0x040fe2000001080f */
[----:B------:R-:W-:Y:S01]  /*22ad0*/  HADD2.F32 R3, -RZ, R89.H0_H0 ;  /* 0x20000059ff037230 */ /* 0x000fe20000004100 */
        /* <DEDUP_REMOVED lines=9> */
[----:B------:R-:W-:Y:S01]  /*22b70*/  HADD2.F32 R3, -RZ, R14.H1_H1 ;  /* 0x3000000eff037230 */ /* 0x000fe20000004100 */
[----:B------:R-:W-:Y:S01]  /*22b80*/  FFMA.FTZ R19, R10, R2, R7 ;  /* 0x000000020a137223 */ /* 0x000fe20000010007 */
[----:B------:R-:W-:Y:S02]  /*22b90*/  HADD2.F32 R7, -RZ, R88.H1_H1 ;  /* 0x30000058ff077230 */ /* 0x000fe40000004100 */
[----:B------:R-:W-:-:S02]  /*22ba0*/  HADD2.F32 R2, -RZ, R89.H1_H1 ;  /* 0x30000059ff027230 */ /* 0x000fc40000004100 */
[----:B------:R-:W-:Y:S01]  /*22bb0*/  HADD2.F32 R10, -RZ, R14.H0_H0 ;  /* 0x2000000eff0a7230 */ /* 0x000fe20000004100 */
[C---:B------:R-:W-:Y:S01]  /*22bc0*/  FMUL.FTZ R16, R3.reuse, R7 ;  /* 0x0000000703107220 */ /* 0x040fe20000410000 */
[--C-:B------:R-:W-:Y:S01]  /*22bd0*/  HADD2.F32 R12, -RZ, R13.reuse.H1_H1 ;  /* 0x3000000dff0c7230 */ /* 0x100fe20000004100 */
[-C--:B------:R-:W-:Y:S02]  /*22be0*/  FMUL.FTZ R14, R3, R2.reuse ;  /* 0x00000002030e7220 */ /* 0x080fe40000410000 */
[----:B------:R-:W-:Y:S01]  /*22bf0*/  FFMA.FTZ R16, R10, R2, -R16 ;  /* 0x000000020a107223 */ /* 0x000fe20000010810 */
[----:B------:R-:W-:Y:S01]  /*22c00*/  HADD2.F32 R2, -RZ, R13.H0_H0 ;  /* 0x2000000dff027230 */ /* 0x000fe20000004100 */
[C---:B------:R-:W-:Y:S02]  /*22c10*/  FMUL.FTZ R3, R12.reuse, R21 ;  /* 0x000000150c037220 */ /* 0x040fe40000410000 */
[----:B------:R-:W-:Y:S01]  /*22c20*/  FMUL.FTZ R13, R12, R15 ;  /* 0x0000000f0c0d7220 */ /* 0x000fe20000410000 */
[----:B------:R-:W-:Y:S01]  /*22c30*/  F2FP.PACK_AB R12, R19, R20 ;  /* 0x00000014130c723e */ /* 0x000fe200000000ff */
[----:B------:R-:W-:-:S02]  /*22c40*/  FFMA.FTZ R14, R10, R7, R14 ;  /* 0x000000070a0e7223 */ /* 0x000fc4000001000e */
[C---:B------:R-:W-:Y:S01]  /*22c50*/  FFMA.FTZ R3, R2.reuse, R15, -R3 ;  /* 0x0000000f02037223 */ /* 0x040fe20000010803 */
[----:B------:R-:W-:Y:S01]  /*22c60*/  F2FP.PACK_AB R15, R17, R18 ;  /* 0x00000012110f723e */ /* 0x000fe200000000ff */
[----:B------:R-:W-:Y:S01]  /*22c70*/  FFMA.FTZ R13, R2, R21, R13 ;  /* 0x00000015020d7223 */ /* 0x000fe2000001000d */
[----:B------:R-:W-:-:S04]  /*22c80*/  F2FP.PACK_AB R14, R14, R16 ;  /* 0x000000100e0e723e */ /* 0x000fc800000000ff */
[----:B------:R-:W-:-:S05]  /*22c90*/  F2FP.PACK_AB R13, R13, R3 ;  /* 0x000000030d0d723e */ /* 0x000fca00000000ff */
[----:B------:R1:W-:Y:S02]  /*22ca0*/  ST.E.128 [R8.64+0x4000], R12 ;  /* 0x0040000c08007985 */ /* 0x0003e4000c101d04 */
.L_x_2077:
[----:B------:R-:W-:Y:S05]  /*22cb0*/  BSYNC B0 ;  /* 0x0000000000007941 */ /* 0x000fea0003800000 */
.L_x_2076:
[----:B------:R-:W-:Y:S01]  /*22cc0*/  IADD3 R2, R4, 0x40, RZ ;  /* 0x0000004004027810 */ /* 0x000fe20007ffe0ff */
[----:B------:R-:W-:Y:S03]  /*22cd0*/  BSSY B0, `(.L_x_2078) ;  /* 0x000002d000007945 */ /* 0x000fe60003800000 */
[----:B------:R-:W-:-:S13]  /*22ce0*/  ISETP.GE.AND P0, PT, R2, R0, PT ;  /* 0x000000000200720c */ /* 0x000fda0003f06270 */
[----:B------:R-:W-:Y:S05]  /*22cf0*/  @P0 BRA `(.L_x_2079) ;  /* 0x000002a000000947 */ /* 0x000fea0003800000 */
[----:B-1----:R-:W2:Y:S01]  /*22d00*/  LD.E.128 R12, [R8.64+0x8000] ;  /* 0x00800004080c7980 */ /* 0x002ea2000c101d00 */
[----:B------:R-:W-:Y:S01]  /*22d10*/  SHF.R.U32.HI R10, RZ, 0x10, R31 ;  /* 0x00000010ff0a7819 */ /* 0x000fe2000001161f */
[--C-:B------:R-:W-:Y:S01]  /*22d20*/  HADD2.F32 R16, -RZ, R90.reuse.H1_H1 ;  /* 0x3000005aff107230 */ /* 0x100fe20000004100 */
[--C-:B------:R-:W-:Y:S01]  /*22d30*/  SHF.R.U32.HI R7, RZ, 0x10, R29.reuse ;  /* 0x00000010ff077819 */ /* 0x100fe2000001161d */
[----:B------:R-:W-:Y:S01]  /*22d40*/  HADD2.F32 R18, -RZ, R90.H0_H0 ;  /* 0x2000005aff127230 */ /* 0x000fe20000004100 */
[----:B------:R-:W-:Y:S01]  /*22d50*/  SHF.R.U64 R19, R28, 0x10, R29 ;  /* 0x000000101c137819 */ /* 0x000fe2000000121d */
[----:B------:R-:W-:Y:S01]  /*22d60*/  HADD2.F32 R24, -RZ, R10.H0_H0 ;  /* 0x2000000aff187230 */ /* 0x000fe20000004100 */
[----:B------:R-:W-:Y:S01]  /*22d70*/  SHF.R.U64 R20, R30, 0x10, R31 ;  /* 0x000000101e147819 */ /* 0x000fe2000000121f */
[----:B------:R-:W-:Y:S02]  /*22d80*/  HADD2.F32 R23, -RZ, R7.H0_H0 ;  /* 0x20000007ff177230 */ /* 0x000fe40000004100 */
[----:B------:R-:W-:-:S02]  /*22d90*/  HADD2.F32 R19, -RZ, R19.H0_H0 ;  /* 0x20000013ff137230 */ /* 0x000fc40000004100 */
[----:B------:R-:W-:Y:S02]  /*22da0*/  HADD2.F32 R20, -RZ, R20.H0_H0 ;  /* 0x20000014ff147230 */ /* 0x000fe40000004100 */
[--C-:B--2---:R-:W-:Y:S02]  /*22db0*/  HADD2.F32 R2, -RZ, R15.reuse.H1_H1 ;  /* 0x3000000fff027230 */ /* 0x104fe40000004100 */
[----:B------:R-:W-:Y:S02]  /*22dc0*/  HADD2.F32 R17, -RZ, R15.H0_H0 ;  /* 0x2000000fff117230 */ /* 0x000fe40000004100 */
[--C-:B------:R-:W-:Y:S01]  /*22dd0*/  HADD2.F32 R3, -RZ, R12.reuse.H1_H1 ;  /* 0x3000000cff037230 */ /* 0x100fe20000004100 */
[CC--:B------:R-:W-:Y:S01]  /*22de0*/  FMUL.FTZ R21, R2.reuse, R24.reuse ;  /* 0x0000001802157220 */ /* 0x0c0fe20000410000 */
[----:B------:R-:W-:Y:S01]  /*22df0*/  HADD2.F32 R15, -RZ, R12.H0_H0 ;  /* 0x2000000cff0f7230 */ /* 0x000fe20000004100 */
[-C--:B------:R-:W-:Y:S01]  /*22e00*/  FMUL.FTZ R2, R2, R23.reuse ;  /* 0x0000001702027220 */ /* 0x080fe20000410000 */
[--C-:B------:R-:W-:Y:S01]  /*22e10*/  HADD2.F32 R12, -RZ, R14.reuse.H0_H0 ;  /* 0x2000000eff0c7230 */ /* 0x100fe20000004100 */
[C---:B------:R-:W-:Y:S01]  /*22e20*/  FFMA.FTZ R21, R17.reuse, R23, -R21 ;  /* 0x0000001711157223 */ /* 0x040fe20000010815 */
[--C-:B------:R-:W-:Y:S01]  /*22e30*/  HADD2.F32 R10, -RZ, R13.reuse.H0_H0 ;  /* 0x2000000dff0a7230 */ /* 0x100fe20000004100 */
[----:B------:R-:W-:Y:S01]  /*22e40*/  FFMA.FTZ R17, R17, R24, R2 ;  /* 0x0000001811117223 */ /* 0x000fe20000010002 */
[----:B------:R-:W-:Y:S01]  /*22e50*/  HADD2.F32 R7, -RZ, R13.H1_H1 ;  /* 0x3000000dff077230 */ /* 0x000fe20000004100 */
[C---:B------:R-:W-:Y:S01]  /*22e60*/  FMUL.FTZ R22, R3.reuse, R18 ;  /* 0x0000001203167220 */ /* 0x040fe20000410000 */
[----:B------:R-:W-:Y:S01]  /*22e70*/  HADD2.F32 R14, -RZ, R14.H1_H1 ;  /* 0x3000000eff0e7230 */ /* 0x000fe20000004100 */
[-C--:B------:R-:W-:Y:S01]  /*22e80*/  FMUL.FTZ R13, R3, R16.reuse ;  /* 0x00000010030d7220 */ /* 0x080fe20000410000 */
[--C-:B------:R-:W-:Y:S01]  /*22e90*/  HADD2.F32 R2, -RZ, R91.reuse.H0_H0 ;  /* 0x2000005bff027230 */ /* 0x100fe20000004100 */
[C---:B------:R-:W-:Y:S01]  /*22ea0*/  FFMA.FTZ R22, R15.reuse, R16, -R22 ;  /* 0x000000100f167223 */ /* 0x040fe20000010816 */
[----:B------:R-:W-:Y:S01]  /*22eb0*/  HADD2.F32 R3, -RZ, R91.H1_H1 ;  /* 0x3000005bff037230 */ /* 0x000fe20000004100 */
[----:B------:R-:W-:-:S02]  /*22ec0*/  FFMA.FTZ R18, R15, R18, R13 ;  /* 0x000000120f127223 */ /* 0x000fc4000001000d */
[C---:B------:R-:W-:Y:S02]  /*22ed0*/  FMUL.FTZ R16, R14.reuse, R2 ;  /* 0x000000020e107220 */ /* 0x040fe40000410000 */
[----:B------:R-:W-:Y:S02]  /*22ee0*/  FMUL.FTZ R14, R14, R3 ;  /* 0x000000030e0e7220 */ /* 0x000fe40000410000 */
[C---:B------:R-:W-:Y:S02]  /*22ef0*/  FMUL.FTZ R15, R7.reuse, R20 ;  /* 0x00000014070f7220 */ /* 0x040fe40000410000 */
[----:B------:R-:W-:Y:S02]  /*22f00*/  FMUL.FTZ R13, R7, R19 ;  /* 0x00000013070d7220 */ /* 0x000fe40000410000 */
[C---:B------:R-:W-:Y:S02]  /*22f10*/  FFMA.FTZ R14, R12.reuse, R2, R14 ;  /* 0x000000020c0e7223 */ /* 0x040fe4000001000e */
[----:B------:R-:W-:Y:S01]  /*22f20*/  FFMA.FTZ R3, R12, R3, -R16 ;  /* 0x000000030c037223 */ /* 0x000fe20000010810 */
[----:B------:R-:W-:Y:S01]  /*22f30*/  F2FP.PACK_AB R12, R18, R22 ;  /* 0x00000016120c723e */ /* 0x000fe200000000ff */
[C---:B------:R-:W-:Y:S01]  /*22f40*/  FFMA.FTZ R2, R10.reuse, R19, -R15 ;  /* 0x000000130a027223 */ /* 0x040fe2000001080f */
[----:B------:R-:W-:Y:S01]  /*22f50*/  F2FP.PACK_AB R15, R17, R21 ;  /* 0x00000015110f723e */ /* 0x000fe200000000ff */
[----:B------:R-:W-:Y:S01]  /*22f60*/  FFMA.FTZ R13, R10, R20, R13 ;  /* 0x000000140a0d7223 */ /* 0x000fe2000001000d */
[----:B------:R-:W-:-:S04]  /*22f70*/  F2FP.PACK_AB R14, R14, R3 ;  /* 0x000000030e0e723e */ /* 0x000fc800000000ff */
[----:B------:R-:W-:-:S05]  /*22f80*/  F2FP.PACK_AB R13, R13, R2 ;  /* 0x000000020d0d723e */ /* 0x000fca00000000ff */
[----:B------:R1:W-:Y:S02]  /*22f90*/  ST.E.128 [R8.64+0x8000], R12 ;  /* 0x0080000c08007985 */ /* 0x0003e4000c101d04 */
.L_x_2079:
[----:B------:R-:W-:Y:S05]  /*22fa0*/  BSYNC B0 ;  /* 0x0000000000007941 */ /* 0x000fea0003800000 */
.L_x_2078:
[----:B------:R-:W-:-:S04]  /*22fb0*/  IADD3 R2, R4, 0x60, RZ ;  /* 0x0000006004027810 */ /* 0x000fc80007ffe0ff */
[----:B------:R-:W-:-:S13]  /*22fc0*/  ISETP.GE.AND P0, PT, R2, R0, PT ;  /* 0x000000000200720c */ /* 0x000fda0003f06270 */
[----:B------:R-:W-:Y:S05]  /*22fd0*/  @P0 BRA `(.L_x_2073) ;  /* 0x000002a000000947 */ /* 0x000fea0003800000 */
[----:B-1----:R-:W2:Y:S01]  /*22fe0*/  LD.E.128 R12, [R8.64+0xc000] ;  /* 0x00c00004080c7980 */ /* 0x002ea2000c101d00 */
[----:B------:R-:W-:Y:S01]  /*22ff0*/  SHF.R.U32.HI R10, RZ, 0x10, R39 ;  /* 0x00000010ff0a7819 */ /* 0x000fe20000011627 */
[----:B------:R-:W-:Y:S01]  /*23000*/  HADD2.F32 R16, -RZ, R96.H0_H0 ;  /* 0x20000060ff107230 */ /* 0x000fe20000004100 */
        /* <DEDUP_REMOVED lines=39> */
.L_x_2073:
[----:B------:R-:W-:Y:S05]  /*23280*/  BSYNC B1 ;  /* 0x0000000000017941 */ /* 0x000fea0003800000 */
.L_x_2072:
[----:B------:R-:W-:Y:S01]  /*23290*/  IADD3 R2, R93, 0x20, RZ ;  /* 0x000000205d027810 */ /* 0x000fe20007ffe0ff */
[----:B------:R-:W-:Y:S03]  /*232a0*/  BSSY B1, `(.L_x_2080) ;  /* 0x00000bc000017945 */ /* 0x000fe60003800000 */
[----:B------:R-:W-:-:S13]  /*232b0*/  ISETP.GE.AND P0, PT, R2, R34, PT ;  /* 0x000000220200720c */ /* 0x000fda0003f06270 */
[----:B------:R-:W-:Y:S05]  /*232c0*/  @P0 BRA `(.L_x_2081) ;  /* 0x00000b9000000947 */ /* 0x000fea0003800000 */
[----:B------:R-:W-:Y:S01]  /*232d0*/  ISETP.GE.AND P0, PT, R4, R0, PT ;  /* 0x000000000400720c */ /* 0x000fe20003f06270 */
[----:B------:R-:W-:-:S12]  /*232e0*/  BSSY B0, `(.L_x_2082) ;  /* 0x000002c000007945 */ /* 0x000fd80003800000 */
        /* <DEDUP_REMOVED lines=26> */
[----:B------:R-:W-:Y:S01]  /*23490*/  HADD2.F32 R2, -RZ, R95.H1_H1 ;  /* 0x3000005fff027230 */ /* 0x000fe20000004100 */
        /* <DEDUP_REMOVED lines=16> */
.L_x_2083:
[----:B------:R-:W-:Y:S05]  /*235a0*/  BSYNC B0 ;  /* 0x0000000000007941 */ /* 0x000fea0003800000 */
.L_x_2082:
        /* <DEDUP_REMOVED lines=46> */
.L_x_2085:
[----:B------:R-:W-:Y:S05]  /*23890*/  BSYNC B0 ;  /* 0x0000000000007941 */ /* 0x000fea0003800000 */
.L_x_2084:
        /* <DEDUP_REMOVED lines=46> */
.L_x_2087:
[----:B------:R-:W-:Y:S05]  /*23b80*/  BSYNC B0 ;  /* 0x0000000000007941 */ /* 0x000fea0003800000 */
.L_x_2086:
        /* <DEDUP_REMOVED lines=45> */
.L_x_2081:
[----:B------:R-:W-:Y:S05]  /*23e60*/  BSYNC B1 ;  /* 0x0000000000017941 */ /* 0x000fea0003800000 */
.L_x_2080:
        /* <DEDUP_REMOVED lines=49> */
.L_x_2091:
[----:B------:R-:W-:Y:S05]  /*24180*/  BSYNC B0 ;  /* 0x0000000000007941 */ /* 0x000fea0003800000 */
.L_x_2090:
        /* <DEDUP_REMOVED lines=46> */
.L_x_2093:
[----:B------:R-:W-:Y:S05]  /*24470*/  BSYNC B0 ;  /* 0x0000000000007941 */ /* 0x000fea0003800000 */
.L_x_2092:
        /* <DEDUP_REMOVED lines=46> */
.L_x_2095:
[----:B------:R-:W-:Y:S05]  /*24760*/  BSYNC B0 ;  /* 0x0000000000007941 */ /* 0x000fea0003800000 */
.L_x_2094:
[----:B------:R-:W-:-:S04]  /*24770*/  IADD3 R2, R4, 0x60, RZ ;  /* 0x0000006004027810 */ /* 0x000fc80007ffe0ff */
[----:B------:R-:W-:-:S13]  /*24780*/  ISETP.GE.AND P0, PT, R2, R0, PT ;  /* 0x000000000200720c */ /* 0x000fda0003f06270 */
[----:B------:R-:W-:Y:S05]  /*24790*/  @P0 BRA `(.L_x_2089) ;  /* 0x000002a000000947 */ /* 0x000fea0003800000 */
[----:B-1----:R-:W2:Y:S01]  /*247a0*/  LD.E.128 R12, [R8.64+0xe000] ;  /* 0x00e00004080c7980 */ /* 0x002ea2000c101d00 */
[----:B------:R-:W-:Y:S01]  /*247b0*/  SHF.R.U32.HI R10, RZ, 0x10, R71 ;  /* 0x00000010ff0a7819 */ /* 0x000fe20000011647 */
[----:B------:R-:W-:Y:S01]  /*247c0*/  HADD2.F32 R16, -RZ, R112.H0_H0 ;  /* 0x20000070ff107230 */ /* 0x000fe20000004100 */
[--C-:B------:R-:W-:Y:S01]  /*247d0*/  SHF.R.U32.HI R7, RZ, 0x10, R69.reuse ;  /* 0x00000010ff077819 */ /* 0x100fe20000011645 */
[----:B------:R-:W-:Y:S01]  /*247e0*/  HADD2.F32 R18, -RZ, R111.H1_H1 ;  /* 0x3000006fff127230 */ /* 0x000fe20000004100 */
        /* <DEDUP_REMOVED lines=22> */
[----:B------:R-:W-:Y:S01]  /*24950*/  HADD2.F32 R3, -RZ, R114.H0_H0 ;  /* 0x20000072ff037230 */ /* 0x000fe20000004100 */
        /* <DEDUP_REMOVED lines=14> */
.L_x_2089:
[----:B------:R-:W-:Y:S05]  /*24a40*/  BSYNC B1 ;  /* 0x0000000000017941 */ /* 0x000fea0003800000 */
.L_x_2088:
[----:B------:R-:W-:Y:S01]  /*24a50*/  IADD3 R2, R93, 0x60, RZ ;  /* 0x000000605d027810 */ /* 0x000fe20007ffe0ff */
[----:B------:R-:W-:-:S03]  /*24a60*/  IMAD.MOV.U32 R3, RZ, RZ, 0x0 ;  /* 0x00000000ff037424 */ /* 0x000fc600078e00ff */
[----:B------:R-:W-:Y:S01]  /*24a70*/  ISETP.GE.AND P0, PT, R2, R34, PT ;  /* 0x000000220200720c */ /* 0x000fe20003f06270 */
[----:B------:R-:W-:-:S12]  /*24a80*/  IMAD.MOV.U32 R2, RZ, RZ, R134 ;  /* 0x000000ffff027224 */ /* 0x000fd800078e0086 */
[----:B------:R-:W-:Y:S05]  /*24a90*/  @P0 RET.REL.NODEC R2 `(_ZN7cutlass13device_kernelIN5flash19enable_sm80_to_sm89INS1_16FlashAttnFwdSm80INS1_25CollectiveMainloopFwdSm80ILi8ELi1ELb0EN4cute5tupleIJNS5_1CILi128EEENS7_ILi48EEENS7_ILi256EEEEEELi256ENS_6half_tEfNS_4arch4Sm80ELb0ELb1ELb1ELb1ELb0ELb1ELb1ELb1EEENS1_21CollectiveEpilogueFwdINS6_IJS8_SA_S9_EEENS6_IJNS7_ILi1EEESI_SI_EEESC_SE_Li256ELb1ELb1ELb1ELb0EEENS1_36VarlenDynamicPersistentTileSchedulerILi128ELi48ELi256ELi256ELb1ELb1ELb0ELb1ELb0ELb1EEEEEEEEEvNT_6ParamsE) ;  /* 0xfffdb56002000950 */ /* 0x000fea0003c3ffff */
[----:B------:R-:W-:Y:S01]  /*24aa0*/  ISETP.GE.AND P0, PT, R4, R0, PT ;  /* 0x000000000400720c */ /* 0x000fe20003f06270 */
[----:B------:R-:W-:-:S12]  /*24ab0*/  BSSY B0, `(.L_x_2096) ;  /* 0x000002c000007945 */ /* 0x000fd80003800000 */
        /* <DEDUP_REMOVED lines=43> */
.L_x_2097:
[----:B------:R-:W-:Y:S05]  /*24d70*/  BSYNC B0 ;  /* 0x0000000000007941 */ /* 0x000fea0003800000 */
.L_x_2096:
[----:B------:R-:W-:Y:S01]  /*24d80*/  IADD3 R2, R4, 0x20, RZ ;  /* 0x0000002004027810 */ /* 0x000fe20007ffe0ff */
[----:B------:R-:W-:Y:S03]  /*24d90*/  BSSY B0, `(.L_x_2098) ;  /* 0x000002d000007945 */ /* 0x000fe60003800000 */
        /* <DEDUP_REMOVED lines=44> */
.L_x_2099:
[----:B------:R-:W-:Y:S05]  /*25060*/  BSYNC B0 ;  /* 0x0000000000007941 */ /* 0x000fea0003800000 */
.L_x_2098:
        /* <DEDUP_REMOVED lines=46> */
.L_x_2101:
[----:B------:R-:W-:Y:S05]  /*25350*/  BSYNC B0 ;  /* 0x0000000000007941 */ /* 0x000fea0003800000 */
.L_x_2100:
[----:B------:R-:W-:Y:S01]  /*25360*/  IADD3 R4, R4, 0x60, RZ ;  /* 0x0000006004047810 */ /* 0x000fe20007ffe0ff */
[----:B------:R-:W-:Y:S02]  /*25370*/  IMAD.MOV.U32 R2, RZ, RZ, R134 ;  /* 0x000000ffff027224 */ /* 0x000fe400078e0086 */
[----:B------:R-:W-:Y:S01]  /*25380*/  IMAD.MOV.U32 R3, RZ, RZ, 0x0 ;  /* 0x00000000ff037424 */ /* 0x000fe200078e00ff */
[----:B------:R-:W-:-:S13]  /*25390*/  ISETP.GE.AND P0, PT, R4, R0, PT ;  /* 0x000000000400720c */ /* 0x000fda0003f06270 */
[----:B------:R-:W-:Y:S05]  /*253a0*/  @P0 RET.REL.NODEC R2 `(_ZN7cutlass13device_kernelIN5flash19enable_sm80_to_sm89INS1_16FlashAttnFwdSm80INS1_25CollectiveMainloopFwdSm80ILi8ELi1ELb0EN4cute5tupleIJNS5_1CILi128EEENS7_ILi48EEENS7_ILi256EEEEEELi256ENS_6half_tEfNS_4arch4Sm80ELb0ELb1ELb1ELb1ELb0ELb1ELb1ELb1EEENS1_21CollectiveEpilogueFwdINS6_IJS8_SA_S9_EEENS6_IJNS7_ILi1EEESI_SI_EEESC_SE_Li256ELb1ELb1ELb1ELb0EEENS1_36VarlenDynamicPersistentTileSchedulerILi128ELi48ELi256ELi256ELb1ELb1ELb0ELb1ELb0ELb1EEEEEEEEEvNT_6ParamsE) ;  /* 0xfffdac5002000950 */ /* 0x000fea0003c3ffff */
        /* <DEDUP_REMOVED lines=22> */
[CC--:B------:R-:W-:Y:S01]  /*25510*/  FMUL.FTZ R20, R2.reuse, R16.reuse ;  /* 0x0000001002147220 */ /* 0x0c0fe20000410000 */
        /* <DEDUP_REMOVED lines=9> */
[----:B------:R-:W-:Y:S01]  /*255b0*/  FMUL.FTZ R13, R3, R17 ;  /* 0x00000011030d7220 */ /* 0x000fe20000410000 */
[----:B------:R-:W-:Y:S01]  /*255c0*/  MOV R3, 0x0 ;  /* 0x0000000000037802 */ /* 0x000fe20000000f00 */
[C---:B------:R-:W-:Y:S02]  /*255d0*/  FFMA.FTZ R14, R12.reuse, R0, R14 ;  /* 0x000000000c0e7223 */ /* 0x040fe4000001000e */
[----:B------:R-:W-:Y:S01]  /*255e0*/  FFMA.FTZ R2, R12, R2, -R15 ;  /* 0x000000020c027223 */ /* 0x000fe2000001080f */
[----:B------:R-:W-:Y:S01]  /*255f0*/  F2FP.PACK_AB R15, R10, R19 ;  /* 0x000000130a0f723e */ /* 0x000fe200000000ff */
[----:B------:R-:W-:Y:S01]  /*25600*/  FFMA.FTZ R0, R4, R17, -R7 ;  /* 0x0000001104007223 */ /* 0x000fe20000010807 */
[----:B------:R-:W-:Y:S01]  /*25610*/  F2FP.PACK_AB R12, R16, R20 ;  /* 0x00000014100c723e */ /* 0x000fe200000000ff */
[----:B------:R-:W-:Y:S01]  /*25620*/  FFMA.FTZ R13, R4, R18, R13 ;  /* 0x00000012040d7223 */ /* 0x000fe2000001000d */
[----:B------:R-:W-:-:S02]  /*25630*/  F2FP.PACK_AB R14, R14, R2 ;  /* 0x000000020e0e723e */ /* 0x000fc400000000ff */
[----:B------:R-:W-:Y:S02]  /*25640*/  MOV R2, R134 ;  /* 0x0000008600027202 */ /* 0x000fe40000000f00 */
[----:B------:R-:W-:-:S05]  /*25650*/  F2FP.PACK_AB R13, R13, R0 ;  /* 0x000000000d0d723e */ /* 0x000fca00000000ff */
[----:B------:R1:W-:Y:S01]  /*25660*/  ST.E.128 [R8.64+0xf000], R12 ;  /* 0x00f0000c08007985 */ /* 0x0003e2000c101d04 */
[----:B------:R-:W-:Y:S05]  /*25670*/  RET.REL.NODEC R2 `(_ZN7cutlass13device_kernelIN5flash19enable_sm80_to_sm89INS1_16FlashAttnFwdSm80INS1_25CollectiveMainloopFwdSm80ILi8ELi1ELb0EN4cute5tupleIJNS5_1CILi128EEENS7_ILi48EEENS7_ILi256EEEEEELi256ENS_6half_tEfNS_4arch4Sm80ELb0ELb1ELb1ELb1ELb0ELb1ELb1ELb1EEENS1_21CollectiveEpilogueFwdINS6_IJS8_SA_S9_EEENS6_IJNS7_ILi1EEESI_SI_EEESC_SE_Li256ELb1ELb1ELb1ELb0EEENS1_36VarlenDynamicPersistentTileSchedulerILi128ELi48ELi256ELi256ELb1ELb1ELb0ELb1ELb0ELb1EEEEEEEEEvNT_6ParamsE) ;  /* 0xfffda98002007950 */ /* 0x000fea0003c3ffff */
.L_x_2056:
[----:B-1---5:R-:W-:-:S13]  /*25680*/  ISETP.NE.AND P0, PT, R20, 0x1, PT ;  /* 0x000000011400780c */ /* 0x022fda0003f05270 */
[----:B------:R1:W2:Y:S04]  /*25690*/  @P0 LD.E R10, [R12.64+0x168] ;  /* 0x000168040c0a0980 */ /* 0x0002a8000c101900 */
[----:B-1----:R-:W3:Y:S01]  /*256a0*/  @P0 LD.E R12, [R12.64+0x16c] ;  /* 0x00016c040c0c0980 */ /* 0x002ee2000c101900 */
[----:B--2---:R-:W-:-:S05]  /*256b0*/  @P0 IMAD.HI.U32 R10, R4, R10, RZ ;  /* 0x0000000a040a0227 */ /* 0x004fca00078e00ff */
[----:B---3--:R-:W-:-:S04]  /*256c0*/  @P0 SHF.R.U32.HI R4, RZ, R12, R10 ;  /* 0x0000000cff040219 */ /* 0x008fc8000001160a */
[----:B------:R-:W-:Y:S01]  /*256d0*/  SHF.R.S32.HI R10, RZ, 0x1f, R4 ;  /* 0x0000001fff0a7819 */ /* 0x000fe20000011404 */
[-C--:B------:R-:W-:Y:S02]  /*256e0*/  IMAD R13, R9, R4.reuse, RZ ;  /* 0x00000004090d7224 */ /* 0x080fe400078e02ff */
[----:B------:R-:W-:Y:S02]  /*256f0*/  IMAD R12, R3, R4, RZ ;  /* 0x00000004030c7224 */ /* 0x000fe400078e02ff */
[-C--:B------:R-:W-:Y:S02]  /*25700*/  IMAD R21, R8, R10.reuse, R13 ;  /* 0x0000000a08157224 */ /* 0x080fe400078e020d */
[C---:B------:R-:W-:Y:S02]  /*25710*/  IMAD R10, R2.reuse, R10, R12 ;  /* 0x0000000a020a7224 */ /* 0x040fe400078e020c */
[----:B------:R-:W-:-:S04]  /*25720*/  IMAD.WIDE.U32 R12, R2, R4, RZ ;  /* 0x00000004020c7225 */ /* 0x000fc800078e00ff */
[----:B------:R-:W-:Y:S01]  /*25730*/  IMAD.WIDE.U32 R18, R8, R4, RZ ;  /* 0x0000000408127225 */ /* 0x000fe200078e00ff */
[----:B------:R-:W-:-:S03]  /*25740*/  IADD3 R13, R13, R10, RZ ;  /* 0x0000000a0d0d7210 */ /* 0x000fc60007ffe0ff */
[----:B------:R-:W-:Y:S01]  /*25750*/  IMAD R9, R9, R7, RZ ;  /* 0x0000000709097224 */ /* 0x000fe200078e02ff */
[----:B------:R-:W-:Y:S01]  /*25760*/  IADD3 R19, R19, R21, RZ ;  /* 0x0000001513137210 */ /* 0x000fe20007ffe0ff */
[----:B------:R-:W-:Y:S02]  /*25770*/  IMAD R4, R3, R7, RZ ;  /* 0x0000000703047224 */ /* 0x000fe400078e02ff */
[----:B------:R-:W-:-:S04]  /*25780*/  IMAD.WIDE.U32 R12, R7, R2, R12 ;  /* 0x00000002070c7225 */ /* 0x000fc800078e000c */
[----:B------:R-:W-:-:S04]  /*25790*/  IMAD.WIDE.U32 R18, R7, R8, R18 ;  /* 0x0000000807127225 */ /* 0x000fc800078e0012 */
[-C--:B------:R-:W-:Y:S01]  /*257a0*/  IMAD R3, R8, R23.reuse, R9 ;  /* 0x0000001708037224 */ /* 0x080fe200078e0209 */
[----:B------:R-:W-:Y:S01]  /*257b0*/  LEA R21, P1, R18, R14, 0x1 ;  /* 0x0000000e12157211 */ /* 0x000fe200078208ff */
[----:B------:R-:W-:Y:S01]  /*257c0*/  IMAD R2, R2, R23, R4 ;  /* 0x0000001702027224 */ /* 0x000fe200078e0204 */
[----:B------:R-:W-:Y:S02]  /*257d0*/  LEA R23, P0, R12, R16, 0x1 ;  /* 0x000000100c177211 */ /* 0x000fe400078008ff */
[----:B------:R-:W-:Y:S02]  /*257e0*/  IADD3 R3, R19, R3, RZ ;  /* 0x0000000313037210 */ /* 0x000fe40007ffe0ff */
[----:B------:R-:W-:Y:S02]  /*257f0*/  IADD3 R2, R13, R2, RZ ;  /* 0x000000020d027210 */ /* 0x000fe40007ffe0ff */
[----:B------:R-:W-:Y:S02]  /*25800*/  LEA.HI.X R18, R18, R15, R3, 0x1, P1 ;  /* 0x0000000f12127211 */ /* 0x000fe400008f0c03 */
[----:B------:R-:W-:Y:S01]  /*25810*/  LEA.HI.X R16, R12, R17, R2, 0x1, P0 ;  /* 0x000000110c107211 */ /* 0x000fe200000f0c02 */
[----:B------:R-:W-:Y:S05]  /*25820*/  BRA.DIV ~URZ, `(.L_x_2102) ;  /* 0x000052327f007947 */ /* 0x000fea000b800000 */
[----:B------:R1:W2:Y:S02]  /*25830*/  SHFL.IDX PT, R4, R18, RZ, 0x181f ;  /* 0x00181fff12047589 */ /* 0x0002a400000e0000 */
.L_x_2138:
[----:B------:R-:W-:Y:S05]  /*25840*/  BRA.DIV ~URZ, `(.L_x_2103) ;  /* 0x000052927f007947 */ /* 0x000fea000b800000 */
[----:B------:R3:W4:Y:S01]  /*25850*/  SHFL.IDX PT, R8, R21, RZ, 0x181f ;  /* 0x00181fff15087589 */ /* 0x00072200000e0000 */
[----:B--2---:R-:W-:-:S03]  /*25860*/  MOV R9, R4 ;  /* 0x0000000400097202 */ /* 0x004fc60000000f00 */
[----:B------:R3:W2:Y:S04]  /*25870*/  SHFL.IDX PT, R7, R16, RZ, 0x181f ;  /* 0x00181fff10077589 */ /* 0x0006a800000e0000 */
[----:B------:R3:W1:Y:S02]  /*25880*/  SHFL.IDX PT, R2, R23, RZ, 0x181f ;  /* 0x00181fff17027589 */ /* 0x00066400000e0000 */
.L_x_2139:
        /* <DEDUP_REMOVED lines=20> */
[----:B------:R-:W-:Y:S01]  /*259d0*/  CS2R R24, SRZ ;  /* 0x0000000000187805 */ /* 0x000fe2000001ff00 */
[----:B------:R-:W-:Y:S01]  /*259e0*/  CS2R R46, SRZ ;  /* 0x00000000002e7805 */ /* 0x000fe2000001ff00 */
[----:B------:R-:W-:Y:S01]  /*259f0*/  CS2R R44, SRZ ;  /* 0x00000000002c7805 */ /* 0x000fe2000001ff00 */
[----:B------:R-:W-:Y:S01]  /*25a00*/  CS2R R38, SRZ ;  /* 0x0000000000267805 */ /* 0x000fe2000001ff00 */
[----:B------:R-:W-:-:S05]  /*25a10*/  CS2R R36, SRZ ;  /* 0x0000000000247805 */ /* 0x000fca000001ff00 */
[----:B----4-:R-:W-:Y:S02]  /*25a20*/  @!P1 IMAD.WIDE R14, R56, 0x2, R8 ;  /* 0x00000002380e9825 */ /* 0x010fe400078e0208 */
[----:B------:R-:W-:-:S03]  /*25a30*/  @!P0 SHF.R.S32.HI R4, RZ, 0x1f, R7 ;  /* 0x0000001fff048819 */ /* 0x000fc60000011407 */
[----:B------:R2:W5:Y:S01]  /*25a40*/  @!P1 LD.E.128 R28, [R14.64] ;  /* 0x000000040e1c9980 */ /* 0x000562000c101d00 */
[----:B------:R-:W-:-:S04]  /*25a50*/  @!P0 LEA.HI R4, R4, R7, RZ, 0x3 ;  /* 0x0000000704048211 */ /* 0x000fc800078f18ff */
[----:B------:R-:W-:-:S05]  /*25a60*/  @!P0 LOP3.LUT R4, R4, 0xfffffff8, RZ, 0xc0, !PT ;  /* 0xfffffff804048812 */ /* 0x000fca00078ec0ff */
[----:B------:R-:W-:-:S04]  /*25a70*/  @!P0 IMAD.WIDE R12, R4, 0x2, R8 ;  /* 0x00000002040c8825 */ /* 0x000fc800078e0208 */
[--C-:B-1----:R-:W-:Y:S01]  /*25a80*/  @!P0 IMAD.WIDE R8, R4, 0x2, R2.reuse ;  /* 0x0000000204088825 */ /* 0x102fe200078e0202 */
[----:B------:R2:W5:Y:S03]  /*25a90*/  @!P0 LD.E.128 R44, [R12.64] ;  /* 0x000000040c2c8980 */ /* 0x000566000c101d00 */
[----:B------:R-:W-:Y:S01]  /*25aa0*/  @!P1 IMAD.WIDE R2, R56, 0x2, R2 ;  /* 0x0000000238029825 */ /* 0x000fe200078e0202 */
[----:B------:R2:W5:Y:S04]  /*25ab0*/  @!P0 LD.E.128 R36, [R8.64] ;  /* 0x0000000408248980 */ /* 0x000568000c101d00 */
[----:B------:R2:W5:Y:S02]  /*25ac0*/  @!P1 LD.E.128 R24, [R2.64] ;  /* 0x0000000402189980 */ /* 0x000564000c101d00 */
.L_x_2105:
[----:B------:R-:W-:Y:S05]  /*25ad0*/  BSYNC B0 ;  /* 0x0000000000007941 */ /* 0x000fea0003800000 */
.L_x_2104:
[----:B-----5:R-:W-:Y:S02]  /*25ae0*/  IMAD.MOV.U32 R7, RZ, RZ, R46 ;  /* 0x000000ffff077224 */ /* 0x020fe400078e002e */
[----:B------:R-:W-:-:S02]  /*25af0*/  IMAD.MOV.U32 R4, RZ, RZ, R47 ;  /* 0x000000ffff047224 */ /* 0x000fc400078e002f */
[----:B--2---:R-:W-:Y:S01]  /*25b00*/  IMAD.MOV.U32 R3, RZ, RZ, R44 ;  /* 0x000000ffff037224 */ /* 0x004fe200078e002c */
[----:B------:R-:W-:Y:S01]  /*25b10*/  PRMT R107, R107, 0x5410, R7 ;  /* 0x000054106b6b7816 */ /* 0x000fe20000000007 */
[----:B-1----:R-:W-:Y:S01]  /*25b20*/  IMAD.MOV.U32 R2, RZ, RZ, R45 ;  /* 0x000000ffff027224 */ /* 0x002fe200078e002d */
        /* <DEDUP_REMOVED lines=28> */
[----:B------:R1:W2:Y:S04]  /*25cf0*/  SHFL.IDX PT, R9, R18, 0x1, 0x181f ;  /* 0x00381f0012097f89 */ /* 0x0002a800000e0000 */
[----:B----4-:R1:W4:Y:S04]  /*25d00*/  SHFL.IDX PT, R8, R21, 0x1, 0x181f ;  /* 0x00381f0015087f89 */ /* 0x01032800000e0000 */
[----:B------:R1:W3:Y:S04]  /*25d10*/  SHFL.IDX PT, R4, R16, 0x1, 0x181f ;  /* 0x00381f0010047f89 */ /* 0x0002e800000e0000 */
[----:B------:R1:W1:Y:S02]  /*25d20*/  SHFL.IDX PT, R2, R23, 0x1, 0x181f ;  /* 0x00381f0017027f89 */ /* 0x00026400000e0000 */
.L_x_2140:
        /* <DEDUP_REMOVED lines=23> */
[----:B--2-4-:R-:W-:Y:S02]  /*25ea0*/  @!P1 IMAD.WIDE R14, R56, 0x2, R8 ;  /* 0x00000002380e9825 */ /* 0x014fe400078e0208 */
        /* <DEDUP_REMOVED lines=10> */
.L_x_2108:
[----:B------:R-:W-:Y:S05]  /*25f50*/  BSYNC B0 ;  /* 0x0000000000007941 */ /* 0x000fea0003800000 */
.L_x_2107:
[----:B-----5:R-:W-:Y:S02]  /*25f60*/  IMAD.MOV.U32 R7, RZ, RZ, R66 ;  /* 0x000000ffff077224 */ /* 0x020fe400078e0042 */
[----:B--2---:R-:W-:-:S02]  /*25f70*/  IMAD.MOV.U32 R3, RZ, RZ, R64 ;  /* 0x000000ffff037224 */ /* 0x004fc400078e0040 */
[----:B-1----:R-:W-:Y:S02]  /*25f80*/  IMAD.MOV.U32 R2, RZ, RZ, R65 ;  /* 0x000000ffff027224 */ /* 0x002fe400078e0041 */
        /* <DEDUP_REMOVED lines=16> */
[----:B------:R-:W-:Y:S01]  /*26090*/  IMAD.MOV.U32 R7, RZ, RZ, R54 ;  /* 0x000000ffff077224 */ /* 0x000fe200078e0036 */
[----:B------:R-:W-:Y:S01]  /*260a0*/  PRMT R112, R2, 0x7610, R112 ;  /* 0x0000761002707816 */ /* 0x000fe20000000070 */
[----:B------:R-:W-:Y:S01]  /*260b0*/  IMAD.MOV.U32 R3, RZ, RZ, R52 ;  /* 0x000000ffff037224 */ /* 0x000fe200078e0034 */
[----:B------:R-:W-:Y:S01]  /*260c0*/  PRMT R113, R4, 0x7610, R113 ;  /* 0x0000761004717816 */ /* 0x000fe20000000071 */
[----:B------:R-:W-:Y:S01]  /*260d0*/  IMAD.MOV.U32 R2, RZ, RZ, R53 ;  /* 0x000000ffff027224 */ /* 0x000fe200078e0035 */
[----:B------:R-:W-:Y:S02]  /*260e0*/  MOV R4, R55 ;  /* 0x0000003700047202 */ /* 0x000fe40000000f00 */
[----:B------:R-:W-:Y:S02]  /*260f0*/  PRMT R109, R3, 0x5410, R7 ;  /* 0x00005410036d7816 */ /* 0x000fe40000000007 */
[----:B------:R-:W-:-:S02]  /*26100*/  PRMT R110, R110, 0x5410, R4 ;  /* 0x000054106e6e7816 */ /* 0x000fc40000000004 */
[----:B------:R-:W-:Y:S01]  /*26110*/  PRMT R108, R2, 0x7610, R108 ;  /* 0x00007610026c7816 */ /* 0x000fe2000000006c */
[----:B------:R-:W-:Y:S05]  /*26120*/  BRA.DIV ~URZ, `(.L_x_2109) ;  /* 0x00004cf27f007947 */ /* 0x000fea000b800000 */
[----:B------:R1:W2:Y:S02]  /*26130*/  SHFL.IDX PT, R4, R18, 0x2, 0x181f ;  /* 0x00581f0012047f89 */ /* 0x0002a400000e0000 */
.L_x_2141:
[----:B------:R-:W-:Y:S05]  /*26140*/  BRA.DIV ~URZ, `(.L_x_2110) ;  /* 0x00004d527f007947 */ /* 0x000fea000b800000 */
[----:B----4-:R3:W4:Y:S01]  /*26150*/  SHFL.IDX PT, R8, R21, 0x2, 0x181f ;  /* 0x00581f0015087f89 */ /* 0x01072200000e0000 */
[----:B--2---:R-:W-:-:S03]  /*26160*/  MOV R9, R4 ;  /* 0x0000000400097202 */ /* 0x004fc60000000f00 */
[----:B------:R3:W2:Y:S04]  /*26170*/  SHFL.IDX PT, R7, R16, 0x2, 0x181f ;  /* 0x00581f0010077f89 */ /* 0x0006a800000e0000 */
[----:B------:R3:W1:Y:S02]  /*26180*/  SHFL.IDX PT, R2, R23, 0x2, 0x181f ;  /* 0x00581f0017027f89 */ /* 0x00066400000e0000 */
.L_x_2142:
        /* <DEDUP_REMOVED lines=35> */
.L_x_2112:
[----:B------:R-:W-:Y:S05]  /*263c0*/  BSYNC B0 ;  /* 0x0000000000007941 */ /* 0x000fea0003800000 */
.L_x_2111:
[----:B-12--5:R-:W-:Y:S01]  /*263d0*/  IMAD.MOV.U32 R2, RZ, RZ, R86 ;  /* 0x000000ffff027224 */ /* 0x026fe200078e0056 */
[----:B------:R-:W-:Y:S01]  /*263e0*/  CS2R R102, SRZ ;  /* 0x0000000000667805 */ /* 0x000fe2000001ff00 */
[----:B------:R-:W-:-:S02]  /*263f0*/  IMAD.MOV.U32 R4, RZ, RZ, R84 ;  /* 0x000000ffff047224 */ /* 0x000fc400078e0054 */
        /* <DEDUP_REMOVED lines=20> */
[----:B----4-:R-:W-:Y:S01]  /*26540*/  IMAD.SHL.U32 R8, R76, 0x80, RZ ;  /* 0x000000804c087824 */ /* 0x010fe200078e00ff */
[----:B------:R-:W-:-:S02]  /*26550*/  SHF.R.S32.HI R7, RZ, 0x1f, R22 ;  /* 0x0000001fff077819 */ /* 0x000fc40000011416 */
[----:B------:R-:W-:Y:S01]  /*26560*/  PRMT R122, R4, 0x7610, R122 ;  /* 0x00007610047a7816 */ /* 0x000fe2000000007a */
[----:B------:R-:W-:Y:S01]  /*26570*/  IMAD.MOV.U32 R4, RZ, RZ, R75 ;  /* 0x000000ffff047224 */ /* 0x000fe200078e004b */
[----:B------:R-:W-:Y:S01]  /*26580*/  PRMT R121, R3, 0x7610, R121 ;  /* 0x0000761003797816 */ /* 0x000fe20000000079 */
[----:B------:R-:W-:Y:S01]  /*26590*/  IMAD.MOV.U32 R3, RZ, RZ, R72 ;  /* 0x000000ffff037224 */ /* 0x000fe200078e0048 */
[----:B------:R-:W-:Y:S01]  /*265a0*/  PRMT R117, R117, 0x5410, R2 ;  /* 0x0000541075757816 */ /* 0x000fe20000000002 */
[----:B------:R-:W-:Y:S01]  /*265b0*/  IMAD.MOV.U32 R2, RZ, RZ, R73 ;  /* 0x000000ffff027224 */ /* 0x000fe200078e0049 */
[----:B------:R-:W-:Y:S02]  /*265c0*/  LEA.HI R7, R7, R22, RZ, 0x3 ;  /* 0x0000001607077211 */ /* 0x000fe400078f18ff */
[----:B------:R-:W-:Y:S02]  /*265d0*/  PRMT R118, R118, 0x5410, R4 ;  /* 0x0000541076767816 */ /* 0x000fe40000000004 */
[----:B------:R-:W-:-:S02]  /*265e0*/  PRMT R117, R3, 0x7610, R117 ;  /* 0x0000761003757816 */ /* 0x000fc40000000075 */
[----:B------:R-:W-:Y:S02]  /*265f0*/  PRMT R116, R2, 0x7610, R116 ;  /* 0x0000761002747816 */ /* 0x000fe40000000074 */
[----:B------:R-:W-:Y:S01]  /*26600*/  LEA.HI.SX32 R7, R7, R8, 0x1d ;  /* 0x0000000807077211 */ /* 0x000fe200078feaff */
[----:B------:R-:W-:Y:S05]  /*26610*/  BRA.DIV ~URZ, `(.L_x_2113) ;  /* 0x000049f27f007947 */ /* 0x000fea000b800000 */
[----:B------:R1:W2:Y:S02]  /*26620*/  SHFL.IDX PT, R4, R18, 0x3, 0x181f ;  /* 0x00781f0012047f89 */ /* 0x0002a400000e0000 */
.L_x_2143:
[----:B------:R-:W-:Y:S05]  /*26630*/  BRA.DIV ~URZ, `(.L_x_2114) ;  /* 0x00004a527f007947 */ /* 0x000fea000b800000 */
[----:B------:R4:W1:Y:S01]  /*26640*/  SHFL.IDX PT, R8, R21, 0x3, 0x181f ;  /* 0x00781f0015087f89 */ /* 0x00086200000e0000 */
[----:B--2---:R-:W-:-:S03]  /*26650*/  MOV R9, R4 ;  /* 0x0000000400097202 */ /* 0x004fc60000000f00 */
[----:B------:R4:W2:Y:S04]  /*26660*/  SHFL.IDX PT, R14, R16, 0x3, 0x181f ;  /* 0x00781f00100e7f89 */ /* 0x0008a800000e0000 */
[----:B------:R4:W3:Y:S02]  /*26670*/  SHFL.IDX PT, R2, R23, 0x3, 0x181f ;  /* 0x00781f0017027f89 */ /* 0x0008e400000e0000 */
.L_x_2144:
        /* <DEDUP_REMOVED lines=10> */
[----:B--2---:R-:W-:-:S07]  /*26720*/  IMAD.MOV.U32 R3, RZ, RZ, R14 ;  /* 0x000000ffff037224 */ /* 0x004fce00078e000e */
        /* <DEDUP_REMOVED lines=12> */
[----:B-1----:R-:W-:Y:S02]  /*267f0*/  @!P1 IMAD.WIDE R14, R56, 0x2, R8 ;  /* 0x00000002380e9825 */ /* 0x002fe400078e0208 */
[----:B------:R-:W-:-:S03]  /*26800*/  @!P0 SHF.R.S32.HI R4, RZ, 0x1f, R7 ;  /* 0x0000001fff048819 */ /* 0x000fc60000011407 */
[----:B------:R1:W5:Y:S01]  /*26810*/  @!P1 LD.E.128 R76, [R14.64] ;  /* 0x000000040e4c9980 */ /* 0x000362000c101d00 */
[----:B------:R-:W-:-:S04]  /*26820*/  @!P0 LEA.HI R4, R4, R7, RZ, 0x3 ;  /* 0x0000000704048211 */ /* 0x000fc800078f18ff */
[----:B------:R-:W-:-:S05]  /*26830*/  @!P0 LOP3.LUT R4, R4, 0xfffffff8, RZ, 0xc0, !PT ;  /* 0xfffffff804048812 */ /* 0x000fca00078ec0ff */
[----:B------:R-:W-:-:S04]  /*26840*/  @!P0 IMAD.WIDE R12, R4, 0x2, R8 ;  /* 0x00000002040c8825 */ /* 0x000fc800078e0208 */
[--C-:B---3--:R-:W-:Y:S01]  /*26850*/  @!P0 IMAD.WIDE R8, R4, 0x2, R2.reuse ;  /* 0x0000000204088825 */ /* 0x108fe200078e0202 */
[----:B------:R1:W5:Y:S03]  /*26860*/  @!P0 LD.E.128 R100, [R12.64] ;  /* 0x000000040c648980 */ /* 0x000366000c101d00 */
[----:B------:R-:W-:Y:S01]  /*26870*/  @!P1 IMAD.WIDE R2, R56, 0x2, R2 ;  /* 0x0000000238029825 */ /* 0x000fe200078e0202 */
[----:B------:R1:W5:Y:S04]  /*26880*/  @!P0 LD.E.128 R96, [R8.64] ;  /* 0x0000000408608980 */ /* 0x000368000c101d00 */
[----:B------:R1:W5:Y:S02]  /*26890*/  @!P1 LD.E.128 R88, [R2.64] ;  /* 0x0000000402589980 */ /* 0x000364000c101d00 */
.L_x_2116:
[----:B------:R-:W-:Y:S05]  /*268a0*/  BSYNC B0 ;  /* 0x0000000000007941 */ /* 0x000fea0003800000 */
.L_x_2115:
[----:B------:R-:W-:Y:S01]  /*268b0*/  IADD3 R4, R92, -c[0x0][0x20], RZ ;  /* 0x800008005c047a10 */ /* 0x000fe20007ffe0ff */
[----:B------:R-:W-:-:S04]  /*268c0*/  DEPBAR.LE SB0, 0x1 ;  /* 0x000080400000791a */ /* 0x000fc80000000000 */
[----:B-1-3--:R-:W2:Y:S04]  /*268d0*/  LDL.64 R2, [R4+0x20] ;  /* 0x0000200004027983 */ /* 0x00aea80000100a00 */
[----:B------:R-:W3:Y:S01]  /*268e0*/  LDL.64 R8, [R4+0x28] ;  /* 0x0000280004087983 */ /* 0x000ee20000100a00 */
[----:B------:R-:W-:Y:S03]  /*268f0*/  WARPSYNC 0xffffffff ;  /* 0xffffffff00007948 */ /* 0x000fe60003800000 */
[----:B------:R-:W-:Y:S01]  /*26900*/  BAR.SYNC.DEFER_BLOCKING 0x0 ;  /* 0x0000000000007b1d */ /* 0x000fe20000010000 */
[----:B-----5:R-:W-:-:S05]  /*26910*/  IMAD.MOV.U32 R7, RZ, RZ, R102 ;  /* 0x000000ffff077224 */ /* 0x020fca00078e0066 */
[----:B--2---:R1:W2:Y:S04]  /*26920*/  LD.E R10, [R2.64] ;  /* 0x00000004020a7980 */ /* 0x0042a8000c101900 */
[----:B---3--:R3:W5:Y:S01]  /*26930*/  LD.E.64 R34, [R8.64] ;  /* 0x0000000408227980 */ /* 0x008762000c101b00 */
[----:B------:R-:W-:Y:S01]  /*26940*/  IMAD.MOV.U32 R4, RZ, RZ, R103 ;  /* 0x000000ffff047224 */ /* 0x000fe200078e0067 */
[----:B------:R-:W-:Y:S04]  /*26950*/  BSSY B1, `(.L_x_2117) ;  /* 0x00000fa000017945 */ /* 0x000fe80003800000 */
[----:B------:R-:W-:Y:S01]  /*26960*/  PRMT R129, R129, 0x5410, R4 ;  /* 0x0000541081817816 */ /* 0x000fe20000000004 */
[----:B------:R-:W-:-:S02]  /*26970*/  IMAD.MOV.U32 R4, RZ, RZ, R79 ;  /* 0x000000ffff047224 */ /* 0x000fc400078e004f */
[----:B-1----:R-:W-:Y:S02]  /*26980*/  IMAD.MOV.U32 R3, RZ, RZ, R100 ;  /* 0x000000ffff037224 */ /* 0x002fe400078e0064 */
[----:B------:R-:W-:-:S03]  /*26990*/  IMAD.MOV.U32 R2, RZ, RZ, R101 ;  /* 0x000000ffff027224 */ /* 0x000fc600078e0065 */
[----:B------:R-:W-:Y:S01]  /*269a0*/  PRMT R132, R3, 0x5410, R7 ;  /* 0x0000541003847816 */ /* 0x000fe20000000007 */
[----:B------:R-:W-:Y:S01]  /*269b0*/  IMAD.MOV.U32 R7, RZ, RZ, R78 ;  /* 0x000000ffff077224 */ /* 0x000fe200078e004e */
[----:B------:R-:W-:Y:S01]  /*269c0*/  PRMT R128, R128, 0x5410, R2 ;  /* 0x0000541080807816 */ /* 0x000fe20000000002 */
[----:B------:R-:W-:Y:S02]  /*269d0*/  IMAD.MOV.U32 R3, RZ, RZ, R76 ;  /* 0x000000ffff037224 */ /* 0x000fe400078e004c */
[----:B------:R-:W-:Y:S01]  /*269e0*/  IMAD.MOV.U32 R2, RZ, RZ, R77 ;  /* 0x000000ffff027224 */ /* 0x000fe200078e004d */
[----:B------:R-:W-:Y:S02]  /*269f0*/  PRMT R127, R7, 0x5410, R4 ;  /* 0x00005410077f7816 */ /* 0x000fe40000000004 */
[----:B------:R-:W-:Y:S01]  /*26a00*/  PRMT R126, R3, 0x7610, R126 ;  /* 0x00007610037e7816 */ /* 0x000fe2000000007e */
[----:B------:R-:W-:Y:S01]  /*26a10*/  IMAD.MOV.U32 R3, RZ, RZ, R98 ;  /* 0x000000ffff037224 */ /* 0x000fe200078e0062 */
[----:B------:R-:W-:Y:S01]  /*26a20*/  PRMT R92, R92, 0x5410, R2 ;  /* 0x000054105c5c7816 */ /* 0x000fe20000000002 */
[----:B------:R-:W-:-:S03]  /*26a30*/  IMAD.MOV.U32 R2, RZ, RZ, R99 ;  /* 0x000000ffff027224 */ /* 0x000fc600078e0063 */
        /* <DEDUP_REMOVED lines=12> */
[----:B------:R-:W-:Y:S02]  /*26b00*/  PRMT R125, R3, 0x7610, R125 ;  /* 0x00007610037d7816 */ /* 0x000fe4000000007d */
[----:B------:R-:W-:Y:S01]  /*26b10*/  PRMT R92, R2, 0x7610, R92 ;  /* 0x00007610025c7816 */ /* 0x000fe2000000005c */
[----:B--2---:R-:W-:-:S05]  /*26b20*/  IMAD R4, R10, -0x80, R17 ;  /* 0xffffff800a047824 */ /* 0x004fca00078e0211 */
[----:B------:R-:W-:-:S04]  /*26b30*/  IMNMX R58, R4, 0x80, PT ;  /* 0x00000080043a7817 */ /* 0x000fc80003800200 */
[----:B------:R-:W-:-:S13]  /*26b40*/  ISETP.GE.AND P0, PT, R93, R58, PT ;  /* 0x0000003a5d00720c */ /* 0x000fda0003f06270 */
[----:B------:R-:W-:Y:S05]  /*26b50*/  @P0 BRA `(.L_x_2118) ;  /* 0x00000d9000000947 */ /* 0x000fea0003800000 */
[----:B---3--:R-:W-:Y:S01]  /*26b60*/  SHF.R.S32.HI R2, RZ, 0x1f, R22 ;  /* 0x0000001fff027819 */ /* 0x008fe20000011416 */
[----:B------:R-:W-:Y:S01]  /*26b70*/  BSSY B0, `(.L_x_2119) ;  /* 0x000006b000007945 */ /* 0x000fe20003800000 */
[----:B------:R-:W-:Y:S02]  /*26b80*/  ISETP.GE.AND P0, PT, R56, R0, PT ;  /* 0x000000003800720c */ /* 0x000fe40003f06270 */
[----:B------:R-:W-:-:S05]  /*26b90*/  LEA.HI R2, R2, R22, RZ, 0x6 ;  /* 0x0000001602027211 */ /* 0x000fca00078f30ff */
[----:B------:R-:W-:Y:S02]  /*26ba0*/  IMAD.SHL.U32 R3, R2, 0x8, RZ ;  /* 0x0000000802037824 */ /* 0x000fe400078e00ff */
[----:B------:R-:W-:-:S03]  /*26bb0*/  IMAD.SHL.U32 R2, R93, 0x40, RZ ;  /* 0x000000405d027824 */ /* 0x000fc600078e00ff */
[----:B------:R-:W-:Y:S02]  /*26bc0*/  LOP3.LUT R20, R3, 0xfffffe00, RZ, 0xc0, !PT ;  /* 0xfffffe0003147812 */ /* 0x000fe400078ec0ff */
[----:B------:R-:W-:Y:S01]  /*26bd0*/  LOP3.LUT R2, R2, 0x1c0, RZ, 0xc0, !PT ;  /* 0x000001c002027812 */ /* 0x000fe200078ec0ff */
[----:B------:R-:W-:Y:S05]  /*26be0*/  @P0 BRA `(.L_x_2120) ;  /* 0x0000063000000947 */ /* 0x000fea0003800000 */
[----:B------:R-:W-:Y:S02]  /*26bf0*/  LEA.HI R4, R0, R41, RZ, 0x1d ;  /* 0x0000002900047211 */ /* 0x000fe400078fe8ff */
[----:B------:R-:W-:Y:S02]  /*26c00*/  SHF.R.U32.HI R7, RZ, 0x3, R2 ;  /* 0x00000003ff077819 */ /* 0x000fe40000011602 */
[----:B------:R-:W-:-:S04]  /*26c10*/  SHF.R.S32.HI R3, RZ, 0x1f, R4 ;  /* 0x0000001fff037819 */ /* 0x000fc80000011404 */
[----:B------:R-:W-:Y:S02]  /*26c20*/  LEA.HI R3, R3, R4, RZ, 0x3 ;  /* 0x0000000403037211 */ /* 0x000fe400078f18ff */
[----:B------:R-:W-:Y:S02]  /*26c30*/  SHF.L.U32 R4, R4, 0x3, RZ ;  /* 0x0000000304047819 */ /* 0x000fe400000006ff */
[----:B------:R-:W-:Y:S02]  /*26c40*/  SHF.L.U32 R3, R3, 0xa, RZ ;  /* 0x0000000a03037819 */ /* 0x000fe400000006ff */
[----:B------:R-:W-:Y:S02]  /*26c50*/  LOP3.LUT R4, R2, 0x38, R4, 0xf8, !PT ;  /* 0x0000003802047812 */ /* 0x000fe400078ef804 */
[----:B------:R-:W-:Y:S02]  /*26c60*/  LOP3.LUT R3, R3, 0xffffe000, RZ, 0xc0, !PT ;  /* 0xffffe00003037812 */ /* 0x000fe400078ec0ff */
[----:B------:R-:W-:-:S04]  /*26c70*/  LOP3.LUT R4, R4, R7, RZ, 0x3c, !PT ;  /* 0x0000000704047212 */ /* 0x000fc800078e3cff */
[----:B------:R-:W-:Y:S02]  /*26c80*/  IADD3 R4, R4, R3, R20 ;  /* 0x0000000304047210 */ /* 0x000fe40007ffe014 */
[----:B------:R-:W-:-:S03]  /*26c90*/  LOP3.LUT R3, R2, 0x38, R56, 0xf8, !PT ;  /* 0x0000003802037812 */ /* 0x000fc600078ef838 */
[----:B-----5:R-:W-:Y:S01]  /*26ca0*/  IMAD.WIDE.U32 R32, R4, 0x2, R34 ;  /* 0x0000000204207825 */ /* 0x020fe200078e0022 */
[----:B------:R-:W-:-:S04]  /*26cb0*/  LOP3.LUT R3, R3, R7, RZ, 0x3c, !PT ;  /* 0x0000000703037212 */ /* 0x000fc800078e3cff */
[----:B------:R-:W-:Y:S01]  /*26cc0*/  IADD3 R3, R20, R3, RZ ;  /* 0x0000000314037210 */ /* 0x000fe20007ffe0ff */
[----:B------:R-:W2:Y:S04]  /*26cd0*/  LD.E.128 R12, [R32.64] ;  /* 0x00000004200c7980 */ /* 0x000ea8000c101d00 */
[----:B----4-:R-:W-:-:S05]  /*26ce0*/  IMAD.WIDE.U32 R22, R3, 0x2, R34 ;  /* 0x0000000203167825 */ /* 0x010fca00078e0022 */
[----:B------:R-:W3:Y:S01]  /*26cf0*/  LD.E.128 R16, [R22.64] ;  /* 0x0000000416107980 */ /* 0x000ee2000c101d00 */
[--C-:B------:R-:W-:Y:S02]  /*26d00*/  HADD2.F32 R3, -RZ, R40.reuse.H0_H0 ;  /* 0x20000028ff037230 */ /* 0x100fe40000004100 */
[----:B------:R-:W-:Y:S01]  /*26d10*/  HADD2.F32 R4, -RZ, R40.H1_H1 ;  /* 0x30000028ff047230 */ /* 0x000fe20000004100 */
[----:B------:R-:W-:Y:S02]  /*26d20*/  SHF.R.U64 R24, R24, 0x10, R25 ;  /* 0x0000001018187819 */ /* 0x000fe40000001219 */
[----:B------:R-:W-:Y:S01]  /*26d30*/  SHF.R.U64 R28, R28, 0x10, R29 ;  /* 0x000000101c1c7819 */ /* 0x000fe2000000121d */
[----:B--2---:R-:W-:-:S05]  /*26d40*/  HADD2.F32 R8, -RZ, R13.H0_H0 ;  /* 0x2000000dff087230 */ /* 0x004fca0000004100 */
[----:B------:R-:W-:Y:S01]  /*26d50*/  FMUL.FTZ R7, R8, R3 ;  /* 0x0000000308077220 */ /* 0x000fe20000410000 */
[----:B---3--:R-:W-:-:S05]  /*26d60*/  HADD2.F32 R9, -RZ, R17.H0_H0 ;  /* 0x20000011ff097230 */ /* 0x008fca0000004100 */
[-C--:B------:R-:W-:Y:S02]  /*26d70*/  FFMA.FTZ R42, R9, R4.reuse, -R7 ;  /* 0x00000004092a7223 */ /* 0x080fe40000010807 */
[----:B------:R-:W-:-:S04]  /*26d80*/  FMUL.FTZ R4, R8, R4 ;  /* 0x0000000408047220 */ /* 0x000fc80000410000 */
[----:B------:R-:W-:Y:S01]  /*26d90*/  FFMA.FTZ R57, R9, R3, R4 ;  /* 0x0000000309397223 */ /* 0x000fe20000010004 */
[----:B------:R-:W-:Y:S02]  /*26da0*/  SHF.R.U32.HI R3, RZ, 0x10, R25 ;  /* 0x00000010ff037819 */ /* 0x000fe40000011619 */
[----:B------:R-:W-:-:S03]  /*26db0*/  SHF.R.U32.HI R4, RZ, 0x10, R29 ;  /* 0x00000010ff047819 */ /* 0x000fc6000001161d */
[----:B------:R-:W-:Y:S02]  /*26dc0*/  HADD2.F32 R9, -RZ, R3.H0_H0 ;  /* 0x20000003ff097230 */ /* 0x000fe40000004100 */
[----:B------:R-:W-:Y:S02]  /*26dd0*/  HADD2.F32 R3, -RZ, R13.H1_H1 ;  /* 0x3000000dff037230 */ /* 0x000fe40000004100 */
[----:B------:R-:W-:Y:S02]  /*26de0*/  HADD2.F32 R8, -RZ, R4.H0_H0 ;  /* 0x20000004ff087230 */ /* 0x000fe40000004100 */
[----:B------:R-:W-:Y:S01]  /*26df0*/  HADD2.F32 R4, -RZ, R17.H1_H1 ;  /* 0x30000011ff047230 */ /* 0x000fe20000004100 */
[CC--:B------:R-:W-:Y:S02]  /*26e00*/  FMUL.FTZ R7, R3.reuse, R9.reuse ;  /* 0x0000000903077220 */ /* 0x0c0fe40000410000 */
[-C--:B------:R-:W-:Y:S02]  /*26e10*/  FMUL.FTZ R3, R3, R8.reuse ;  /* 0x0000000803037220 */ /* 0x080fe40000410000 */
[C---:B------:R-:W-:Y:S01]  /*26e20*/  FFMA.FTZ R17, R4.reuse, R8, -R7 ;  /* 0x0000000804117223 */ /* 0x040fe20000010807 */
[----:B------:R-:W-:Y:S01]  /*26e30*/  HADD2.F32 R8, -RZ, R15.H0_H0 ;  /* 0x2000000fff087230 */ /* 0x000fe20000004100 */
[----:B------:R-:W-:Y:S01]  /*26e40*/  FFMA.FTZ R40, R4, R9, R3 ;  /* 0x0000000904287223 */ /* 0x000fe20000010003 */
[----:B------:R-:W-:-:S02]  /*26e50*/  HADD2.F32 R3, -RZ, R43.H0_H0 ;  /* 0x2000002bff037230 */ /* 0x000fc40000004100 */
[----:B------:R-:W-:Y:S02]  /*26e60*/  HADD2.F32 R4, -RZ, R43.H1_H1 ;  /* 0x3000002bff047230 */ /* 0x000fe40000004100 */
[----:B------:R-:W-:Y:S01]  /*26e70*/  HADD2.F32 R9, -RZ, R19.H0_H0 ;  /* 0x20000013ff097230 */ /* 0x000fe20000004100 */
[----:B------:R-:W-:-:S04]  /*26e80*/  FMUL.FTZ R7, R8, R3 ;  /* 0x0000000308077220 */ /* 0x000fc80000410000 */
[-C--:B------:R-:W-:Y:S02]  /*26e90*/  FFMA.FTZ R25, R9, R4.reuse, -R7 ;  /* 0x0000000409197223 */ /* 0x080fe40000010807 */
[----:B------:R-:W-:-:S04]  /*26ea0*/  FMUL.FTZ R4, R8, R4 ;  /* 0x0000000408047220 */ /* 0x000fc80000410000 */
[----:B------:R-:W-:Y:S01]  /*26eb0*/  FFMA.FTZ R43, R9, R3, R4 ;  /* 0x00000003092b7223 */ /* 0x000fe20000010004 */
[----:B------:R-:W-:Y:S01]  /*26ec0*/  SHF.R.U32.HI R3, RZ, 0x10, R27 ;  /* 0x00000010ff037819 */ /* 0x000fe2000001161b */
[----:B------:R-:W-:Y:S01]  /*26ed0*/  HADD2.F32 R7, -RZ, R15.H1_H1 ;  /* 0x3000000fff077230 */ /* 0x000fe20000004100 */
[----:B------:R-:W-:-:S03]  /*26ee0*/  SHF.R.U32.HI R4, RZ, 0x10, R31 ;  /* 0x00000010ff047819 */ /* 0x000fc6000001161f */
[----:B------:R-:W-:Y:S02]  /*26ef0*/  HADD2.F32 R3, -RZ, R3.H0_H0 ;  /* 0x20000003ff037230 */ /* 0x000fe40000004100 */
[----:B------:R-:W-:Y:S02]  /*26f00*/  HADD2.F32 R4, -RZ, R4.H0_H0 ;  /* 0x20000004ff047230 */ /* 0x000fe40000004100 */
[----:B------:R-:W-:Y:S01]  /*26f10*/  HADD2.F32 R8, -RZ, R19.H1_H1 ;  /* 0x30000013ff087230 */ /* 0x000fe20000004100 */
[----:B------:R-:W-:-:S04]  /*26f20*/  FMUL.FTZ R9, R7, R3 ;  /* 0x0000000307097220 */ /* 0x000fc80000410000 */
[-C--:B------:R-:W-:Y:S02]  /*26f30*/  FFMA.FTZ R10, R8, R4.reuse, -R9 ;  /* 0x00000004080a7223 */ /* 0x080fe40000010809 */
[----:B------:R-:W-:-:S04]  /*26f40*/  FMUL.FTZ R4, R7, R4 ;  /* 0x0000000407047220 */ /* 0x000fc80000410000 */
[----:B------:R-:W-:Y:S01]  /*26f50*/  FFMA.FTZ R21, R8, R3, R4 ;  /* 0x0000000308157223 */ /* 0x000fe20000010004 */
[--C-:B------:R-:W-:Y:S02]  /*26f60*/  HADD2.F32 R3, -RZ, R59.reuse.H0_H0 ;  /* 0x2000003bff037230 */ /* 0x100fe40000004100 */
[----:B------:R-:W-:Y:S02]  /*26f70*/  HADD2.F32 R8, -RZ, R12.H0_H0 ;  /* 0x2000000cff087230 */ /* 0x000fe40000004100 */
[----:B------:R-:W-:Y:S02]  /*26f80*/  HADD2.F32 R4, -RZ, R59.H1_H1 ;  /* 0x3000003bff047230 */ /* 0x000fe40000004100 */
[----:B------:R-:W-:Y:S01]  /*26f90*/  HADD2.F32 R9, -RZ, R16.H0_H0 ;  /* 0x20000010ff097230 */ /* 0x000fe20000004100 */
[----:B------:R-:W-:-:S04]  /*26fa0*/  FMUL.FTZ R7, R8, R3 ;  /* 0x0000000308077220 */ /* 0x000fc80000410000 */
[-C--:B------:R-:W-:Y:S02]  /*26fb0*/  FFMA.FTZ R7, R9, R4.reuse, -R7 ;  /* 0x0000000409077223 */ /* 0x080fe40000010807 */
[----:B------:R-:W-:-:S04]  /*26fc0*/  FMUL.FTZ R4, R8, R4 ;  /* 0x0000000408047220 */ /* 0x000fc80000410000 */
[----:B------:R-:W-:Y:S01]  /*26fd0*/  FFMA.FTZ R29, R9, R3, R4 ;  /* 0x00000003091d7223 */ /* 0x000fe20000010004 */
[----:B------:R-:W-:Y:S01]  /*26fe0*/  SHF.R.U64 R3, R26, 0x10, R27 ;  /* 0x000000101a037819 */ /* 0x000fe2000000121b */
[----:B------:R-:W-:Y:S02]  /*26ff0*/  HADD2.F32 R27, -RZ, R24.H0_H0 ;  /* 0x20000018ff1b7230 */ /* 0x000fe40000004100 */
[----:B------:R-:W-:Y:S02]  /*27000*/  HADD2.F32 R9, -RZ, R12.H1_H1 ;  /* 0x3000000cff097230 */ /* 0x000fe40000004100 */
[----:B------:R-:W-:Y:S02]  /*27010*/  HADD2.F32 R26, -RZ, R28.H0_H0 ;  /* 0x2000001cff1a7230 */ /* 0x000fe40000004100 */
[----:B------:R-:W-:Y:S01]  /*27020*/  HADD2.F32 R13, -RZ, R16.H1_H1 ;  /* 0x30000010ff0d7230 */ /* 0x000fe20000004100 */
[----:B------:R-:W-:-:S04]  /*27030*/  FMUL.FTZ R4, R9, R27 ;  /* 0x0000001b09047220 */ /* 0x000fc80000410000 */
[----:B------:R-:W-:Y:S01]  /*27040*/  FFMA.FTZ R4, R13, R26, -R4 ;  /* 0x0000001a0d047223 */ /* 0x000fe20000010804 */
[----:B------:R-:W-:Y:S01]  /*27050*/  F2FP.PACK_AB R19, R10, R25 ;  /* 0x000000190a13723e */ /* 0x000fe200000000ff */
[----:B------:R-:W-:Y:S01]  /*27060*/  HADD2.F32 R25, -RZ, R3.H0_H0 ;  /* 0x20000003ff197230 */ /* 0x000fe20000004100 */
[----:B------:R-:W-:Y:S01]  /*27070*/  SHF.R.U64 R15, R30, 0x10, R31 ;  /* 0x000000101e0f7819 */ /* 0x000fe2000000121f */
[--C-:B------:R-:W-:Y:S01]  /*27080*/  HADD2.F32 R8, -RZ, R14.reuse.H0_H0 ;  /* 0x2000000eff087230 */ /* 0x100fe20000004100 */
[----:B------:R-:W-:Y:S01]  /*27090*/  F2FP.PACK_AB R16, R4, R7 ;  /* 0x000000070410723e */ /* 0x000fe200000000ff */
[----:B------:R-:W-:Y:S02]  /*270a0*/  HADD2.F32 R7, -RZ, R14.H1_H1 ;  /* 0x3000000eff077230 */ /* 0x000fe40000004100 */
[----:B------:R-:W-:Y:S02]  /*270b0*/  HADD2.F32 R3, -RZ, R94.H0_H0 ;  /* 0x2000005eff037230 */ /* 0x000fe40000004100 */
[--C-:B------:R-:W-:Y:S01]  /*270c0*/  HADD2.F32 R12, -RZ, R18.reuse.H0_H0 ;  /* 0x20000012ff0c7230 */ /* 0x100fe20000004100 */
[----:B------:R-:W-:Y:S01]  /*270d0*/  FMUL.FTZ R14, R7, R25 ;  /* 0x00000019070e7220 */ /* 0x000fe20000410000 */
[----:B------:R-:W-:-:S02]  /*270e0*/  HADD2.F32 R10, -RZ, R18.H1_H1 ;  /* 0x30000012ff0a7230 */ /* 0x000fc40000004100 */
[----:B------:R-:W-:Y:S02]  /*270f0*/  HADD2.F32 R4, -RZ, R94.H1_H1 ;  /* 0x3000005eff047230 */ /* 0x000fe40000004100 */
[----:B------:R-:W-:Y:S01]  /*27100*/  HADD2.F32 R24, -RZ, R15.H0_H0 ;  /* 0x2000000fff187230 */ /* 0x000fe20000004100 */
[----:B------:R-:W-:-:S04]  /*27110*/  FMUL.FTZ R15, R8, R3 ;  /* 0x00000003080f7220 */ /* 0x000fc80000410000 */
[----:B------:R-:W-:Y:S02]  /*27120*/  FFMA.FTZ R15, R12, R4, -R15 ;  /* 0x000000040c0f7223 */ /* 0x000fe4000001080f */
[----:B------:R-:W-:-:S05]  /*27130*/  FFMA.FTZ R14, R10, R24, -R14 ;  /* 0x000000180a0e7223 */ /* 0x000fca000001080e */
[----:B------:R-:W-:Y:S01]  /*27140*/  F2FP.PACK_AB R18, R14, R15 ;  /* 0x0000000f0e12723e */ /* 0x000fe200000000ff */
[----:B------:R-:W-:Y:S02]  /*27150*/  FMUL.FTZ R14, R8, R4 ;  /* 0x00000004080e7220 */ /* 0x000fe40000410000 */
[----:B------:R-:W-:Y:S02]  /*27160*/  FMUL.FTZ R4, R9, R26 ;  /* 0x0000001a09047220 */ /* 0x000fe40000410000 */
[----:B------:R-:W-:Y:S02]  /*27170*/  FMUL.FTZ R8, R7, R24 ;  /* 0x0000001807087220 */ /* 0x000fe40000410000 */
[----:B------:R-:W-:Y:S02]  /*27180*/  FFMA.FTZ R7, R12, R3, R14 ;  /* 0x000000030c077223 */ /* 0x000fe4000001000e */
[----:B------:R-:W-:Y:S02]  /*27190*/  FFMA.FTZ R4, R13, R27, R4 ;  /* 0x0000001b0d047223 */ /* 0x000fe40000010004 */
[----:B------:R-:W-:Y:S01]  /*271a0*/  FFMA.FTZ R3, R10, R25, R8 ;  /* 0x000000190a037223 */ /* 0x000fe20000010008 */
[----:B------:R-:W-:-:S02]  /*271b0*/  F2FP.PACK_AB R17, R17, R42 ;  /* 0x0000002a1111723e */ /* 0x000fc400000000ff */
[----:B------:R-:W-:Y:S02]  /*271c0*/  F2FP.PACK_AB R13, R40, R57 ;  /* 0x00000039280d723e */ /* 0x000fe400000000ff */
[----:B------:R-:W-:Y:S02]  /*271d0*/  F2FP.PACK_AB R15, R21, R43 ;  /* 0x0000002b150f723e */ /* 0x000fe400000000ff */
[----:B------:R-:W-:Y:S02]  /*271e0*/  F2FP.PACK_AB R12, R4, R29 ;  /* 0x0000001d040c723e */ /* 0x000fe400000000ff */
[----:B------:R-:W-:Y:S01]  /*271f0*/  F2FP.PACK_AB R14, R3, R7 ;  /* 0x00000007030e723e */ /* 0x000fe200000000ff */
[----:B------:R1:W-:Y:S04]  /*27200*/  ST.E.128 [R22.64], R16 ;  /* 0x0000001016007985 */ /* 0x0003e8000c101d04 */
[----:B------:R1:W-:Y:S02]  /*27210*/  ST.E.128 [R32.64], R12 ;  /* 0x0000000c20007985 */ /* 0x0003e4000c101d04 */
.L_x_2120:
[----:B------:R-:W-:Y:S05]  /*27220*/  BSYNC B0 ;  /* 0x0000000000007941 */ /* 0x000fea0003800000 */
.L_x_2119:
[----:B------:R-:W-:-:S04]  /*27230*/  IADD3 R9, R56, 0x40, RZ ;  /* 0x0000004038097810 */ /* 0x000fc80007ffe0ff */
[----:B------:R-:W-:-:S13]  /*27240*/  ISETP.GE.AND P0, PT, R9, R0, PT ;  /* 0x000000000900720c */ /* 0x000fda0003f06270 */
[----:B------:R-:W-:Y:S05]  /*27250*/  @P0 BRA `(.L_x_2118) ;  /* 0x0000069000000947 */ /* 0x000fea0003800000 */
[----:B------:R-:W-:-:S04]  /*27260*/  SHF.R.S32.HI R10, RZ, 0x1f, R9 ;  /* 0x0000001fff0a7819 */ /* 0x000fc80000011409 */
[CC--:B------:R-:W-:Y:S02]  /*27270*/  LEA.HI R4, R10.reuse, R9.reuse, RZ, 0x3 ;  /* 0x000000090a047211 */ /* 0x0c0fe400078f18ff */
[----:B------:R-:W-:Y:S02]  /*27280*/  LEA.HI R9, R10, R9, RZ, 0x6 ;  /* 0x000000090a097211 */ /* 0x000fe400078f30ff */
[----:B------:R-:W-:Y:S02]  /*27290*/  SHF.R.S32.HI R3, RZ, 0x3, R4 ;  /* 0x00000003ff037819 */ /* 0x000fe40000011404 */
[----:B------:R-:W-:Y:S02]  /*272a0*/  SHF.R.U32.HI R10, RZ, 0x3, R2 ;  /* 0x00000003ff0a7819 */ /* 0x000fe40000011602 */
[----:B------:R-:W-:-:S04]  /*272b0*/  LEA.HI R3, R0, R3, RZ, 0x1d ;  /* 0x0000000300037211 */ /* 0x000fc800078fe8ff */
[----:B------:R-:W-:Y:S02]  /*272c0*/  SHF.R.S32.HI R7, RZ, 0x1f, R3 ;  /* 0x0000001fff077819 */ /* 0x000fe40000011403 */
[----:B------:R-:W-:Y:S02]  /*272d0*/  SHF.L.U32 R8, R3, 0x3, RZ ;  /* 0x0000000303087819 */ /* 0x000fe400000006ff */
[----:B------:R-:W-:Y:S02]  /*272e0*/  LEA.HI R3, R7, R3, RZ, 0x3 ;  /* 0x0000000307037211 */ /* 0x000fe400078f18ff */
[C---:B------:R-:W-:Y:S02]  /*272f0*/  LOP3.LUT R8, R2.reuse, 0x38, R8, 0xf8, !PT ;  /* 0x0000003802087812 */ /* 0x040fe400078ef808 */
[----:B------:R-:W-:Y:S02]  /*27300*/  SHF.L.U32 R7, R3, 0xa, RZ ;  /* 0x0000000a03077819 */ /* 0x000fe400000006ff */
[----:B------:R-:W-:-:S02]  /*27310*/  LOP3.LUT R3, R2, 0x38, R4, 0xf8, !PT ;  /* 0x0000003802037812 */ /* 0x000fc400078ef804 */
[----:B------:R-:W-:Y:S02]  /*27320*/  LOP3.LUT R8, R8, R10, RZ, 0x3c, !PT ;  /* 0x0000000a08087212 */ /* 0x000fe400078e3cff */
[----:B------:R-:W-:Y:S02]  /*27330*/  LOP3.LUT R2, R7, 0xffffe000, RZ, 0xc0, !PT ;  /* 0xffffe00007027812 */ /* 0x000fe400078ec0ff */
[----:B------:R-:W-:Y:S02]  /*27340*/  SHF.L.U32 R4, R9, 0x7, RZ ;  /* 0x0000000709047819 */ /* 0x000fe400000006ff */
[----:B------:R-:W-:Y:S02]  /*27350*/  IADD3 R2, R8, R2, R20 ;  /* 0x0000000208027210 */ /* 0x000fe40007ffe014 */
[----:B------:R-:W-:Y:S02]  /*27360*/  LOP3.LUT R3, R3, R10, RZ, 0x3c, !PT ;  /* 0x0000000a03037212 */ /* 0x000fe400078e3cff */
[----:B------:R-:W-:Y:S01]  /*27370*/  LOP3.LUT R4, R4, 0xffffe000, RZ, 0xc0, !PT ;  /* 0xffffe00004047812 */ /* 0x000fe200078ec0ff */
[----:B-1--45:R-:W-:-:S03]  /*27380*/  IMAD.WIDE.U32 R22, R2, 0x2, R34 ;  /* 0x0000000202167825 */ /* 0x032fc600078e0022 */
[----:B------:R-:W-:Y:S02]  /*27390*/  IADD3 R3, R3, R4, R20 ;  /* 0x0000000403037210 */ /* 0x000fe40007ffe014 */
[----:B------:R-:W2:Y:S03]  /*273a0*/  LD.E.128 R12, [R22.64] ;  /* 0x00000004160c7980 */ /* 0x000ea6000c101d00 */
[----:B------:R-:W-:-:S05]  /*273b0*/  IMAD.WIDE.U32 R20, R3, 0x2, R34 ;  /* 0x0000000203147825 */ /* 0x000fca00078e0022 */
[----:B------:R-:W3:Y:S01]  /*273c0*/  LD.E.128 R16, [R20.64] ;  /* 0x0000000414107980 */ /* 0x000ee2000c101d00 */
[--C-:B------:R-:W-:Y:S02]  /*273d0*/  HADD2.F32 R2, -RZ, R95.reuse.H0_H0 ;  /* 0x2000005fff027230 */ /* 0x100fe40000004100 */
[----:B------:R-:W-:Y:S02]  /*273e0*/  HADD2.F32 R3, -RZ, R95.H1_H1 ;  /* 0x3000005fff037230 */ /* 0x000fe40000004100 */
[----:B--2---:R-:W-:-:S05]  /*273f0*/  HADD2.F32 R4, -RZ, R13.H0_H0 ;  /* 0x2000000dff047230 */ /* 0x004fca0000004100 */
[C---:B------:R-:W-:Y:S02]  /*27400*/  FMUL.FTZ R7, R4.reuse, R2 ;  /* 0x0000000204077220 */ /* 0x040fe40000410000 */
[----:B------:R-:W-:Y:S01]  /*27410*/  FMUL.FTZ R4, R4, R3 ;  /* 0x0000000304047220 */ /* 0x000fe20000410000 */
[----:B---3--:R-:W-:-:S05]  /*27420*/  HADD2.F32 R8, -RZ, R17.H0_H0 ;  /* 0x20000011ff087230 */ /* 0x008fca0000004100 */
[C---:B------:R-:W-:Y:S01]  /*27430*/  FFMA.FTZ R32, R8.reuse, R2, R4 ;  /* 0x0000000208207223 */ /* 0x040fe20000010004 */
[----:B------:R-:W-:Y:S01]  /*27440*/  SHF.R.U32.HI R2, RZ, 0x10, R37 ;  /* 0x00000010ff027819 */ /* 0x000fe20000011625 */
[----:B------:R-:W-:Y:S01]  /*27450*/  FFMA.FTZ R33, R8, R3, -R7 ;  /* 0x0000000308217223 */ /* 0x000fe20000010807 */
[----:B------:R-:W-:Y:S01]  /*27460*/  SHF.R.U32.HI R3, RZ, 0x10, R45 ;  /* 0x00000010ff037819 */ /* 0x000fe2000001162d */
[----:B------:R-:W-:Y:S02]  /*27470*/  HADD2.F32 R4, -RZ, R13.H1_H1 ;  /* 0x3000000dff047230 */ /* 0x000fe40000004100 */
[----:B------:R-:W-:Y:S02]  /*27480*/  HADD2.F32 R2, -RZ, R2.H0_H0 ;  /* 0x20000002ff027230 */ /* 0x000fe40000004100 */
[----:B------:R-:W-:Y:S02]  /*27490*/  HADD2.F32 R3, -RZ, R3.H0_H0 ;  /* 0x20000003ff037230 */ /* 0x000fe40000004100 */
[----:B------:R-:W-:Y:S01]  /*274a0*/  HADD2.F32 R7, -RZ, R17.H1_H1 ;  /* 0x30000011ff077230 */ /* 0x000fe20000004100 */
[----:B------:R-:W-:-:S02]  /*274b0*/  FMUL.FTZ R8, R4, R2 ;  /* 0x0000000204087220 */ /* 0x000fc40000410000 */
[-C--:B------:R-:W-:Y:S02]  /*274c0*/  FMUL.FTZ R4, R4, R3.reuse ;  /* 0x0000000304047220 */ /* 0x080fe40000410000 */
[C---:B------:R-:W-:Y:S02]  /*274d0*/  FFMA.FTZ R25, R7.reuse, R3, -R8 ;  /* 0x0000000307197223 */ /* 0x040fe40000010808 */
[----:B------:R-:W-:Y:S01]  /*274e0*/  FFMA.FTZ R24, R7, R2, R4 ;  /* 0x0000000207187223 */ /* 0x000fe20000010004 */
[----:B------:R-:W-:Y:S02]  /*274f0*/  HADD2.F32 R2, -RZ, R105.H0_H0 ;  /* 0x20000069ff027230 */ /* 0x000fe40000004100 */
[----:B------:R-:W-:Y:S02]  /*27500*/  HADD2.F32 R4, -RZ, R15.H0_H0 ;  /* 0x2000000fff047230 */ /* 0x000fe40000004100 */
[----:B------:R-:W-:Y:S02]  /*27510*/  HADD2.F32 R3, -RZ, R105.H1_H1 ;  /* 0x30000069ff037230 */ /* 0x000fe40000004100 */
[----:B------:R-:W-:Y:S01]  /*27520*/  HADD2.F32 R8, -RZ, R19.H0_H0 ;  /* 0x20000013ff087230 */ /* 0x000fe20000004100 */
[----:B------:R-:W-:-:S02]  /*27530*/  FMUL.FTZ R7, R4, R2 ;  /* 0x0000000204077220 */ /* 0x000fc40000410000 */
[-C--:B------:R-:W-:Y:S02]  /*27540*/  FMUL.FTZ R4, R4, R3.reuse ;  /* 0x0000000304047220 */ /* 0x080fe40000410000 */
[C---:B------:R-:W-:Y:S02]  /*27550*/  FFMA.FTZ R31, R8.reuse, R3, -R7 ;  /* 0x00000003081f7223 */ /* 0x040fe40000010807 */
[----:B------:R-:W-:Y:S01]  /*27560*/  FFMA.FTZ R30, R8, R2, R4 ;  /* 0x00000002081e7223 */ /* 0x000fe20000010004 */
[----:B------:R-:W-:Y:S02]  /*27570*/  SHF.R.U32.HI R2, RZ, 0x10, R39 ;  /* 0x00000010ff027819 */ /* 0x000fe40000011627 */
[----:B------:R-:W-:Y:S01]  /*27580*/  SHF.R.U32.HI R3, RZ, 0x10, R47 ;  /* 0x00000010ff037819 */ /* 0x000fe2000001162f */
[----:B------:R-:W-:Y:S02]  /*27590*/  HADD2.F32 R4, -RZ, R15.H1_H1 ;  /* 0x3000000fff047230 */ /* 0x000fe40000004100 */
[----:B------:R-:W-:-:S02]  /*275a0*/  HADD2.F32 R2, -RZ, R2.H0_H0 ;  /* 0x20000002ff027230 */ /* 0x000fc40000004100 */
[----:B------:R-:W-:Y:S02]  /*275b0*/  HADD2.F32 R3, -RZ, R3.H0_H0 ;  /* 0x20000003ff037230 */ /* 0x000fe40000004100 */
[----:B------:R-:W-:Y:S01]  /*275c0*/  HADD2.F32 R7, -RZ, R19.H1_H1 ;  /* 0x30000013ff077230 */ /* 0x000fe20000004100 */
[CC--:B------:R-:W-:Y:S02]  /*275d0*/  FMUL.FTZ R8, R4.reuse, R2.reuse ;  /* 0x0000000204087220 */ /* 0x0c0fe40000410000 */
[-C--:B------:R-:W-:Y:S02]  /*275e0*/  FMUL.FTZ R4, R4, R3.reuse ;  /* 0x0000000304047220 */ /* 0x080fe40000410000 */
[C---:B------:R-:W-:Y:S02]  /*275f0*/  FFMA.FTZ R9, R7.reuse, R3, -R8 ;  /* 0x0000000307097223 */ /* 0x040fe40000010808 */
[----:B------:R-:W-:Y:S01]  /*27600*/  FFMA.FTZ R8, R7, R2, R4 ;  /* 0x0000000207087223 */ /* 0x000fe20000010004 */
[----:B------:R-:W-:-:S02]  /*27610*/  HADD2.F32 R2, -RZ, R106.H0_H0 ;  /* 0x2000006aff027230 */ /* 0x000fc40000004100 */
[----:B------:R-:W-:Y:S02]  /*27620*/  HADD2.F32 R4, -RZ, R12.H0_H0 ;  /* 0x2000000cff047230 */ /* 0x000fe40000004100 */
[----:B------:R-:W-:Y:S02]  /*27630*/  HADD2.F32 R3, -RZ, R106.H1_H1 ;  /* 0x3000006aff037230 */ /* 0x000fe40000004100 */
[----:B------:R-:W-:Y:S01]  /*27640*/  HADD2.F32 R10, -RZ, R16.H0_H0 ;  /* 0x20000010ff0a7230 */ /* 0x000fe20000004100 */
        /* <DEDUP_REMOVED lines=12> */
[----:B------:R-:W-:-:S02]  /*27710*/  SHF.R.U64 R2, R36, 0x10, R37 ;  /* 0x0000001024027819 */ /* 0x000fc40000001225 */
[----:B------:R-:W-:-:S03]  /*27720*/  SHF.R.U64 R3, R44, 0x10, R45 ;  /* 0x000000102c037819 */ /* 0x000fc6000000122d */
[----:B------:R-:W-:Y:S02]  /*27730*/  HADD2.F32 R17, -RZ, R2.H0_H0 ;  /* 0x20000002ff117230 */ /* 0x000fe40000004100 */
[----:B------:R-:W-:Y:S01]  /*27740*/  HADD2.F32 R2, -RZ, R12.H1_H1 ;  /* 0x3000000cff027230 */ /* 0x000fe20000004100 */
[----:B------:R-:W-:Y:S01]  /*27750*/  SHF.R.U64 R7, R38, 0x10, R39 ;  /* 0x0000001026077819 */ /* 0x000fe20000001227 */
[----:B------:R-:W-:Y:S01]  /*27760*/  HADD2.F32 R12, -RZ, R3.H0_H0 ;  /* 0x20000003ff0c7230 */ /* 0x000fe20000004100 */
[----:B------:R-:W-:Y:S01]  /*27770*/  SHF.R.U64 R4, R46, 0x10, R47 ;  /* 0x000000102e047819 */ /* 0x000fe2000000122f */
[----:B------:R-:W-:Y:S01]  /*27780*/  HADD2.F32 R3, -RZ, R16.H1_H1 ;  /* 0x30000010ff037230 */ /* 0x000fe20000004100 */
[C---:B------:R-:W-:Y:S01]  /*27790*/  FMUL.FTZ R10, R2.reuse, R17 ;  /* 0x00000011020a7220 */ /* 0x040fe20000410000 */
[----:B------:R-:W-:Y:S01]  /*277a0*/  HADD2.F32 R15, -RZ, R7.H0_H0 ;  /* 0x20000007ff0f7230 */ /* 0x000fe20000004100 */
[----:B------:R-:W-:Y:S01]  /*277b0*/  FMUL.FTZ R13, R2, R12 ;  /* 0x0000000c020d7220 */ /* 0x000fe20000410000 */
[----:B------:R-:W-:-:S02]  /*277c0*/  HADD2.F32 R2, -RZ, R14.H1_H1 ;  /* 0x3000000eff027230 */ /* 0x000fc40000004100 */
[----:B------:R-:W-:Y:S01]  /*277d0*/  HADD2.F32 R14, -RZ, R4.H0_H0 ;  /* 0x20000004ff0e7230 */ /* 0x000fe20000004100 */
[C---:B------:R-:W-:Y:S02]  /*277e0*/  FFMA.FTZ R12, R3.reuse, R12, -R10 ;  /* 0x0000000c030c7223 */ /* 0x040fe4000001080a */
[----:B------:R-:W-:Y:S01]  /*277f0*/  FFMA.FTZ R4, R3, R17, R13 ;  /* 0x0000001103047223 */ /* 0x000fe2000001000d */
[----:B------:R-:W-:Y:S01]  /*27800*/  HADD2.F32 R3, -RZ, R18.H1_H1 ;  /* 0x30000012ff037230 */ /* 0x000fe20000004100 */
[CC--:B------:R-:W-:Y:S02]  /*27810*/  FMUL.FTZ R10, R2.reuse, R15.reuse ;  /* 0x0000000f020a7220 */ /* 0x0c0fe40000410000 */
[-C--:B------:R-:W-:Y:S02]  /*27820*/  FMUL.FTZ R7, R2, R14.reuse ;  /* 0x0000000e02077220 */ /* 0x080fe40000410000 */
[C---:B------:R-:W-:Y:S02]  /*27830*/  FFMA.FTZ R2, R3.reuse, R14, -R10 ;  /* 0x0000000e03027223 */ /* 0x040fe4000001080a */
[----:B------:R-:W-:Y:S01]  /*27840*/  FFMA.FTZ R3, R3, R15, R7 ;  /* 0x0000000f03037223 */ /* 0x000fe20000010007 */
[----:B------:R-:W-:-:S02]  /*27850*/  F2FP.PACK_AB R17, R25, R33 ;  /* 0x000000211911723e */ /* 0x000fc400000000ff */
[----:B------:R-:W-:Y:S02]  /*27860*/  F2FP.PACK_AB R19, R9, R31 ;  /* 0x0000001f0913723e */ /* 0x000fe400000000ff */
[----:B------:R-:W-:Y:S02]  /*27870*/  F2FP.PACK_AB R16, R12, R29 ;  /* 0x0000001d0c10723e */ /* 0x000fe400000000ff */
[----:B------:R-:W-:Y:S02]  /*27880*/  F2FP.PACK_AB R18, R2, R27 ;  /* 0x0000001b0212723e */ /* 0x000fe400000000ff */
[----:B------:R-:W-:Y:S02]  /*27890*/  F2FP.PACK_AB R13, R24, R32 ;  /* 0x00000020180d723e */ /* 0x000fe400000000ff */
[----:B------:R-:W-:Y:S02]  /*278a0*/  F2FP.PACK_AB R15, R8, R30 ;  /* 0x0000001e080f723e */ /* 0x000fe400000000ff */
[----:B------:R-:W-:-:S02]  /*278b0*/  F2FP.PACK_AB R12, R4, R28 ;  /* 0x0000001c040c723e */ /* 0x000fc400000000ff */
[----:B------:R-:W-:Y:S01]  /*278c0*/  F2FP.PACK_AB R14, R3, R26 ;  /* 0x0000001a030e723e */ /* 0x000fe200000000ff */
[----:B------:R1:W-:Y:S04]  /*278d0*/  ST.E.128 [R20.64], R16 ;  /* 0x0000001014007985 */ /* 0x0003e8000c101d04 */
[----:B------:R1:W-:Y:S02]  /*278e0*/  ST.E.128 [R22.64], R12 ;  /* 0x0000000c16007985 */ /* 0x0003e4000c101d04 */
.L_x_2118:
[----:B---3--:R-:W-:Y:S05]  /*278f0*/  BSYNC B1 ;  /* 0x0000000000017941 */ /* 0x008fea0003800000 */
.L_x_2117:
[----:B------:R-:W-:Y:S01]  /*27900*/  IADD3 R3, R93, 0x20, RZ ;  /* 0x000000205d037810 */ /* 0x000fe20007ffe0ff */
[----:B------:R-:W-:Y:S03]  /*27910*/  BSSY B1, `(.L_x_2121) ;  /* 0x00000db000017945 */ /* 0x000fe60003800000 */
[----:B------:R-:W-:-:S13]  /*27920*/  ISETP.GE.AND P0, PT, R3, R58, PT ;  /* 0x0000003a0300720c */ /* 0x000fda0003f06270 */
[----:B------:R-:W-:Y:S05]  /*27930*/  @P0 BRA `(.L_x_2122) ;  /* 0x00000d8000000947 */ /* 0x000fea0003800000 */
[----:B------:R-:W-:Y:S01]  /*27940*/  ISETP.GE.AND P0, PT, R56, R0, PT ;  /* 0x000000003800720c */ /* 0x000fe20003f06270 */
[----:B------:R-:W-:Y:S01]  /*27950*/  IMAD.SHL.U32 R4, R3, 0x40, RZ ;  /* 0x0000004003047824 */ /* 0x000fe200078e00ff */
[----:B------:R-:W-:Y:S01]  /*27960*/  SHF.R.S32.HI R2, RZ, 0x1f, R3 ;  /* 0x0000001fff027819 */ /* 0x000fe20000011403 */
[----:B------:R-:W-:Y:S03]  /*27970*/  BSSY B0, `(.L_x_2123) ;  /* 0x0000069000007945 */ /* 0x000fe60003800000 */
[----:B------:R-:W-:Y:S02]  /*27980*/  LEA.HI R3, R2, R3, RZ, 0x3 ;  /* 0x0000000302037211 */ /* 0x000fe400078f18ff */
[----:B------:R-:W-:-:S03]  /*27990*/  LOP3.LUT R2, R4, 0x1c0, RZ, 0xc0, !PT ;  /* 0x000001c004027812 */ /* 0x000fc600078ec0ff */
[----:B------:R-:W-:Y:S01]  /*279a0*/  IMAD.SHL.U32 R3, R3, 0x40, RZ ;  /* 0x0000004003037824 */ /* 0x000fe200078e00ff */
[----:B------:R-:W-:-:S04]  /*279b0*/  SHF.R.U32.HI R45, RZ, 0x3, R2 ;  /* 0x00000003ff2d7819 */ /* 0x000fc80000011602 */
[----:B-1--4-:R-:W-:Y:S01]  /*279c0*/  LOP3.LUT R23, R3, 0xfffffe00, RZ, 0xc0, !PT ;  /* 0xfffffe0003177812 */ /* 0x012fe200078ec0ff */
[----:B------:R-:W-:Y:S05]  /*279d0*/  @P0 BRA `(.L_x_2124) ;  /* 0x0000062000000947 */ /* 0x000fea0003800000 */
[----:B------:R-:W-:Y:S02]  /*279e0*/  LEA.HI R7, R0, R41, RZ, 0x1d ;  /* 0x0000002900077211 */ /* 0x000fe400078fe8ff */
[----:B------:R-:W-:Y:S02]  /*279f0*/  LOP3.LUT R4, R2, 0x38, R56, 0xf8, !PT ;  /* 0x0000003802047812 */ /* 0x000fe400078ef838 */
[----:B------:R-:W-:Y:S02]  /*27a00*/  SHF.R.S32.HI R8, RZ, 0x1f, R7 ;  /* 0x0000001fff087819 */ /* 0x000fe40000011407 */
[----:B------:R-:W-:Y:S02]  /*27a10*/  SHF.L.U32 R3, R7, 0x3, RZ ;  /* 0x0000000307037819 */ /* 0x000fe400000006ff */
[----:B------:R-:W-:Y:S02]  /*27a20*/  LEA.HI R7, R8, R7, RZ, 0x3 ;  /* 0x0000000708077211 */ /* 0x000fe400078f18ff */
[----:B------:R-:W-:-:S02]  /*27a30*/  LOP3.LUT R8, R4, R45, RZ, 0x3c, !PT ;  /* 0x0000002d04087212 */ /* 0x000fc400078e3cff */
[----:B------:R-:W-:Y:S02]  /*27a40*/  LOP3.LUT R4, R2, 0x38, R3, 0xf8, !PT ;  /* 0x0000003802047812 */ /* 0x000fe400078ef803 */
[----:B------:R-:W-:Y:S02]  /*27a50*/  SHF.L.U32 R3, R7, 0xa, RZ ;  /* 0x0000000a07037819 */ /* 0x000fe400000006ff */
[----:B------:R-:W-:Y:S02]  /*27a60*/  LOP3.LUT R4, R4, R45, RZ, 0x3c, !PT ;  /* 0x0000002d04047212 */ /* 0x000fe400078e3cff */
[----:B------:R-:W-:Y:S02]  /*27a70*/  LOP3.LUT R3, R3, 0xffffe000, RZ, 0xc0, !PT ;  /* 0xffffe00003037812 */ /* 0x000fe400078ec0ff */
[----:B------:R-:W-:Y:S02]  /*27a80*/  IADD3 R7, R23, R8, RZ ;  /* 0x0000000817077210 */ /* 0x000fe40007ffe0ff */
[----:B------:R-:W-:-:S03]  /*27a90*/  IADD3 R3, R4, R3, R23 ;  /* 0x0000000304037210 */ /* 0x000fc60007ffe017 */
[----:B-----5:R-:W-:-:S04]  /*27aa0*/  IMAD.WIDE.U32 R28, R7, 0x2, R34 ;  /* 0x00000002071c7825 */ /* 0x020fc800078e0022 */
[----:B------:R-:W-:Y:S01]  /*27ab0*/  IMAD.WIDE.U32 R26, R3, 0x2, R34 ;  /* 0x00000002031a7825 */ /* 0x000fe200078e0022 */
[----:B------:R-:W2:Y:S04]  /*27ac0*/  LD.E.128 R12, [R28.64] ;  /* 0x000000041c0c7980 */ /* 0x000ea8000c101d00 */
[----:B------:R-:W3:Y:S01]  /*27ad0*/  LD.E.128 R16, [R26.64] ;  /* 0x000000041a107980 */ /* 0x000ee2000c101d00 */
[----:B------:R-:W-:Y:S01]  /*27ae0*/  SHF.R.U32.HI R4, RZ, 0x10, R53 ;  /* 0x00000010ff047819 */ /* 0x000fe20000011635 */
[--C-:B------:R-:W-:Y:S01]  /*27af0*/  HADD2.F32 R9, -RZ, R108.reuse.H1_H1 ;  /* 0x3000006cff097230 */ /* 0x100fe20000004100 */
[----:B------:R-:W-:Y:S01]  /*27b00*/  SHF.R.U32.HI R3, RZ, 0x10, R49 ;  /* 0x00000010ff037819 */ /* 0x000fe20000011631 */
[----:B------:R-:W-:Y:S01]  /*27b10*/  HADD2.F32 R8, -RZ, R108.H0_H0 ;  /* 0x2000006cff087230 */ /* 0x000fe20000004100 */
[----:B------:R-:W-:Y:S01]  /*27b20*/  SHF.R.U32.HI R30, RZ, 0x10, R55 ;  /* 0x00000010ff1e7819 */ /* 0x000fe20000011637 */
[----:B------:R-:W-:Y:S01]  /*27b30*/  HADD2.F32 R37, -RZ, R4.H0_H0 ;  /* 0x20000004ff257230 */ /* 0x000fe20000004100 */
[----:B------:R-:W-:Y:S01]  /*27b40*/  SHF.R.U32.HI R25, RZ, 0x10, R51 ;  /* 0x00000010ff197819 */ /* 0x000fe20000011633 */
[----:B------:R-:W-:Y:S01]  /*27b50*/  HADD2.F32 R38, -RZ, R3.H0_H0 ;  /* 0x20000003ff267230 */ /* 0x000fe20000004100 */
[----:B------:R-:W-:Y:S01]  /*27b60*/  SHF.R.U64 R32, R52, 0x10, R53 ;  /* 0x0000001034207819 */ /* 0x000fe20000001235 */
[----:B------:R-:W-:Y:S01]  /*27b70*/  HADD2.F32 R30, -RZ, R30.H0_H0 ;  /* 0x2000001eff1e7230 */ /* 0x000fe20000004100 */
[----:B------:R-:W-:-:S02]  /*27b80*/  SHF.R.U64 R31, R54, 0x10, R55 ;  /* 0x00000010361f7819 */ /* 0x000fc40000001237 */
[----:B------:R-:W-:Y:S02]  /*27b90*/  SHF.R.U64 R36, R48, 0x10, R49 ;  /* 0x0000001030247819 */ /* 0x000fe40000001231 */
[----:B------:R-:W-:Y:S01]  /*27ba0*/  SHF.R.U64 R33, R50, 0x10, R51 ;  /* 0x0000001032217819 */ /* 0x000fe20000001233 */
[--C-:B--2---:R-:W-:Y:S02]  /*27bb0*/  HADD2.F32 R10, -RZ, R13.reuse.H0_H0 ;  /* 0x2000000dff0a7230 */ /* 0x104fe40000004100 */
[----:B------:R-:W-:Y:S02]  /*27bc0*/  HADD2.F32 R7, -RZ, R13.H1_H1 ;  /* 0x3000000dff077230 */ /* 0x000fe40000004100 */
[--C-:B---3--:R-:W-:Y:S02]  /*27bd0*/  HADD2.F32 R4, -RZ, R17.reuse.H0_H0 ;  /* 0x20000011ff047230 */ /* 0x108fe40000004100 */
[----:B------:R-:W-:Y:S02]  /*27be0*/  HADD2.F32 R3, -RZ, R17.H1_H1 ;  /* 0x30000011ff037230 */ /* 0x000fe40000004100 */
[--C-:B------:R-:W-:Y:S01]  /*27bf0*/  HADD2.F32 R21, -RZ, R12.reuse.H0_H0 ;  /* 0x2000000cff157230 */ /* 0x100fe20000004100 */
[C---:B------:R-:W-:Y:S01]  /*27c00*/  FMUL.FTZ R13, R4.reuse, R8 ;  /* 0x00000008040d7220 */ /* 0x040fe20000410000 */
[----:B------:R-:W-:Y:S01]  /*27c10*/  HADD2.F32 R24, -RZ, R12.H1_H1 ;  /* 0x3000000cff187230 */ /* 0x000fe20000004100 */
[----:B------:R-:W-:Y:S01]  /*27c20*/  FMUL.FTZ R12, R4, R9 ;  /* 0x00000009040c7220 */ /* 0x000fe20000410000 */
[--C-:B------:R-:W-:Y:S01]  /*27c30*/  HADD2.F32 R22, -RZ, R14.reuse.H0_H0 ;  /* 0x2000000eff167230 */ /* 0x100fe20000004100 */
[CC--:B------:R-:W-:Y:S01]  /*27c40*/  FMUL.FTZ R4, R3.reuse, R37.reuse ;  /* 0x0000002503047220 */ /* 0x0c0fe20000410000 */
[----:B------:R-:W-:Y:S01]  /*27c50*/  HADD2.F32 R20, -RZ, R14.H1_H1 ;  /* 0x3000000eff147230 */ /* 0x000fe20000004100 */
[-C--:B------:R-:W-:Y:S01]  /*27c60*/  FMUL.FTZ R3, R3, R38.reuse ;  /* 0x0000002603037220 */ /* 0x080fe20000410000 */
[----:B------:R-:W-:Y:S01]  /*27c70*/  HADD2.F32 R14, -RZ, R16.H1_H1 ;  /* 0x30000010ff0e7230 */ /* 0x000fe20000004100 */
[C---:B------:R-:W-:Y:S01]  /*27c80*/  FFMA.FTZ R39, R7.reuse, R38, -R4 ;  /* 0x0000002607277223 */ /* 0x040fe20000010804 */
[----:B------:R-:W-:Y:S01]  /*27c90*/  HADD2.F32 R4, -RZ, R110.H0_H0 ;  /* 0x2000006eff047230 */ /* 0x000fe20000004100 */
[----:B------:R-:W-:Y:S01]  /*27ca0*/  FFMA.FTZ R38, R7, R37, R3 ;  /* 0x0000002507267223 */ /* 0x000fe20000010003 */
[----:B------:R-:W-:Y:S01]  /*27cb0*/  HADD2.F32 R7, -RZ, R16.H0_H0 ;  /* 0x20000010ff077230 */ /* 0x000fe20000004100 */
[C---:B------:R-:W-:Y:S01]  /*27cc0*/  FFMA.FTZ R44, R10.reuse, R9, -R13 ;  /* 0x000000090a2c7223 */ /* 0x040fe2000001080d */
[--C-:B------:R-:W-:Y:S01]  /*27cd0*/  HADD2.F32 R3, -RZ, R109.reuse.H0_H0 ;  /* 0x2000006dff037230 */ /* 0x100fe20000004100 */
[----:B------:R-:W-:Y:S01]  /*27ce0*/  FFMA.FTZ R43, R10, R8, R12 ;  /* 0x000000080a2b7223 */ /* 0x000fe2000001000c */
[--C-:B------:R-:W-:Y:S01]  /*27cf0*/  HADD2.F32 R13, -RZ, R18.reuse.H0_H0 ;  /* 0x20000012ff0d7230 */ /* 0x100fe20000004100 */
[CC--:B------:R-:W-:Y:S01]  /*27d00*/  FMUL.FTZ R16, R7.reuse, R4.reuse ;  /* 0x0000000407107220 */ /* 0x0c0fe20000410000 */
[----:B------:R-:W-:Y:S01]  /*27d10*/  HADD2.F32 R12, -RZ, R18.H1_H1 ;  /* 0x30000012ff0c7230 */ /* 0x000fe20000004100 */
[-C--:B------:R-:W-:Y:S01]  /*27d20*/  FMUL.FTZ R18, R7, R3.reuse ;  /* 0x0000000307127220 */ /* 0x080fe20000410000 */
[----:B------:R-:W-:Y:S01]  /*27d30*/  HADD2.F32 R9, -RZ, R109.H1_H1 ;  /* 0x3000006dff097230 */ /* 0x000fe20000004100 */
[C---:B------:R-:W-:Y:S01]  /*27d40*/  FFMA.FTZ R40, R21.reuse, R3, R16 ;  /* 0x0000000315287223 */ /* 0x040fe20000010010 */
[----:B------:R-:W-:Y:S01]  /*27d50*/  HADD2.F32 R7, -RZ, R111.H0_H0 ;  /* 0x2000006fff077230 */ /* 0x000fe20000004100 */
[----:B------:R-:W-:Y:S01]  /*27d60*/  FFMA.FTZ R42, R21, R4, -R18 ;  /* 0x00000004152a7223 */ /* 0x000fe20000010812 */
[----:B------:R-:W-:Y:S01]  /*27d70*/  HADD2.F32 R10, -RZ, R19.H0_H0 ;  /* 0x20000013ff0a7230 */ /* 0x000fe20000004100 */
[C---:B------:R-:W-:Y:S01]  /*27d80*/  FMUL.FTZ R16, R13.reuse, R9 ;  /* 0x000000090d107220 */ /* 0x040fe20000410000 */
[----:B------:R-:W-:Y:S01]  /*27d90*/  HADD2.F32 R3, -RZ, R110.H1_H1 ;  /* 0x3000006eff037230 */ /* 0x000fe20000004100 */
[-C--:B------:R-:W-:Y:S01]  /*27da0*/  FMUL.FTZ R18, R13, R7.reuse ;  /* 0x000000070d127220 */ /* 0x080fe20000410000 */
[----:B------:R-:W-:Y:S01]  /*27db0*/  HADD2.F32 R4, -RZ, R111.H1_H1 ;  /* 0x3000006fff047230 */ /* 0x000fe20000004100 */
[----:B------:R-:W-:Y:S01]  /*27dc0*/  FFMA.FTZ R37, R22, R7, -R16 ;  /* 0x0000000716257223 */ /* 0x000fe20000010810 */
[----:B------:R-:W-:Y:S01]  /*27dd0*/  HADD2.F32 R8, -RZ, R19.H1_H1 ;  /* 0x30000013ff087230 */ /* 0x000fe20000004100 */
[CC--:B------:R-:W-:Y:S01]  /*27de0*/  FMUL.FTZ R13, R10.reuse, R3.reuse ;  /* 0x000000030a0d7220 */ /* 0x0c0fe20000410000 */
[--C-:B------:R-:W-:Y:S01]  /*27df0*/  HADD2.F32 R17, -RZ, R15.reuse.H0_H0 ;  /* 0x2000000fff117230 */ /* 0x100fe20000004100 */
[----:B------:R-:W-:Y:S01]  /*27e00*/  FMUL.FTZ R10, R10, R4 ;  /* 0x000000040a0a7220 */ /* 0x000fe20000410000 */
[----:B------:R-:W-:Y:S01]  /*27e10*/  HADD2.F32 R15, -RZ, R15.H1_H1 ;  /* 0x3000000fff0f7230 */ /* 0x000fe20000004100 */
[----:B------:R-:W-:Y:S01]  /*27e20*/  FMUL.FTZ R7, R8, R30 ;  /* 0x0000001e08077220 */ /* 0x000fe20000410000 */
[----:B------:R-:W-:Y:S01]  /*27e30*/  HADD2.F32 R16, -RZ, R25.H0_H0 ;  /* 0x20000019ff107230 */ /* 0x000fe20000004100 */
[C---:B------:R-:W-:Y:S01]  /*27e40*/  FFMA.FTZ R19, R17.reuse, R4, -R13 ;  /* 0x0000000411137223 */ /* 0x040fe2000001080d */
[----:B------:R-:W-:Y:S01]  /*27e50*/  HADD2.F32 R21, -RZ, R31.H0_H0 ;  /* 0x2000001fff157230 */ /* 0x000fe20000004100 */
[----:B------:R-:W-:Y:S01]  /*27e60*/  FFMA.FTZ R13, R17, R3, R10 ;  /* 0x00000003110d7223 */ /* 0x000fe2000001000a */
[----:B------:R-:W-:Y:S01]  /*27e70*/  HADD2.F32 R17, -RZ, R32.H0_H0 ;  /* 0x20000020ff117230 */ /* 0x000fe20000004100 */
[----:B------:R-:W-:Y:S01]  /*27e80*/  FFMA.FTZ R22, R22, R9, R18 ;  /* 0x0000000916167223 */ /* 0x000fe20000010012 */
[----:B------:R-:W-:Y:S01]  /*27e90*/  HADD2.F32 R18, -RZ, R33.H0_H0 ;  /* 0x20000021ff127230 */ /* 0x000fe20000004100 */
[----:B------:R-:W-:-:S02]  /*27ea0*/  FMUL.FTZ R4, R8, R16 ;  /* 0x0000001008047220 */ /* 0x000fc40000410000 */
[----:B------:R-:W-:Y:S01]  /*27eb0*/  FFMA.FTZ R3, R15, R16, -R7 ;  /* 0x000000100f037223 */ /* 0x000fe20000010807 */
[----:B------:R-:W-:Y:S01]  /*27ec0*/  HADD2.F32 R16, -RZ, R36.H0_H0 ;  /* 0x20000024ff107230 */ /* 0x000fe20000004100 */
[----:B------:R-:W-:Y:S02]  /*27ed0*/  FMUL.FTZ R8, R14, R17 ;  /* 0x000000110e087220 */ /* 0x000fe40000410000 */
[----:B------:R-:W-:Y:S01]  /*27ee0*/  FMUL.FTZ R10, R12, R21 ;  /* 0x000000150c0a7220 */ /* 0x000fe20000410000 */
[----:B------:R-:W-:Y:S01]  /*27ef0*/  F2FP.PACK_AB R19, R3, R19 ;  /* 0x000000130313723e */ /* 0x000fe200000000ff */
[----:B------:R-:W-:Y:S02]  /*27f00*/  FMUL.FTZ R7, R14, R16 ;  /* 0x000000100e077220 */ /* 0x000fe40000410000 */
[----:B------:R-:W-:Y:S02]  /*27f10*/  FMUL.FTZ R9, R12, R18 ;  /* 0x000000120c097220 */ /* 0x000fe40000410000 */
[----:B------:R-:W-:-:S02]  /*27f20*/  FFMA.FTZ R4, R15, R30, R4 ;  /* 0x0000001e0f047223 */ /* 0x000fc40000010004 */
[----:B------:R-:W-:Y:S02]  /*27f30*/  FFMA.FTZ R8, R24, R16, -R8 ;  /* 0x0000001018087223 */ /* 0x000fe40000010808 */
[----:B------:R-:W-:Y:S01]  /*27f40*/  FFMA.FTZ R10, R20, R18, -R10 ;  /* 0x00000012140a7223 */ /* 0x000fe2000001080a */
[----:B------:R-:W-:Y:S01]  /*27f50*/  F2FP.PACK_AB R15, R4, R13 ;  /* 0x0000000d040f723e */ /* 0x000fe200000000ff */
[----:B------:R-:W-:Y:S01]  /*27f60*/  FFMA.FTZ R7, R24, R17, R7 ;  /* 0x0000001118077223 */ /* 0x000fe20000010007 */
[----:B------:R-:W-:Y:S01]  /*27f70*/  F2FP.PACK_AB R17, R39, R44 ;  /* 0x0000002c2711723e */ /* 0x000fe200000000ff */
[----:B------:R-:W-:Y:S01]  /*27f80*/  FFMA.FTZ R9, R20, R21, R9 ;  /* 0x0000001514097223 */ /* 0x000fe20000010009 */
[----:B------:R-:W-:Y:S02]  /*27f90*/  F2FP.PACK_AB R16, R8, R42 ;  /* 0x0000002a0810723e */ /* 0x000fe400000000ff */
[----:B------:R-:W-:Y:S02]  /*27fa0*/  F2FP.PACK_AB R18, R10, R37 ;  /* 0x000000250a12723e */ /* 0x000fe400000000ff */
[----:B------:R-:W-:-:S02]  /*27fb0*/  F2FP.PACK_AB R13, R38, R43 ;  /* 0x0000002b260d723e */ /* 0x000fc400000000ff */
[----:B------:R-:W-:Y:S01]  /*27fc0*/  F2FP.PACK_AB R12, R7, R40 ;  /* 0x00000028070c723e */ /* 0x000fe200000000ff */
[----:B------:R1:W-:Y:S01]  /*27fd0*/  ST.E.128 [R28.64], R16 ;  /* 0x000000101c007985 */ /* 0x0003e2000c101d04 */
[----:B------:R-:W-:-:S05]  /*27fe0*/  F2FP.PACK_AB R14, R9, R22 ;  /* 0x00000016090e723e */ /* 0x000fca00000000ff */
[----:B------:R1:W-:Y:S02]  /*27ff0*/  ST.E.128 [R26.64], R12 ;  /* 0x0000000c1a007985 */ /* 0x0003e4000c101d04 */
.L_x_2124:
[----:B------:R-:W-:Y:S05]  /*28000*/  BSYNC B0 ;  /* 0x0000000000007941 */ /* 0x000fea0003800000 */
.L_x_2123:
[----:B------:R-:W-:-:S04]  /*28010*/  IADD3 R3, R56, 0x40, RZ ;  /* 0x0000004038037810 */ /* 0x000fc80007ffe0ff */
[----:B------:R-:W-:-:S13]  /*28020*/  ISETP.GE.AND P0, PT, R3, R0, PT ;  /* 0x000000000300720c */ /* 0x000fda0003f06270 */
[----:B------:R-:W-:Y:S05]  /*28030*/  @P0 BRA `(.L_x_2122) ;  /* 0x0000068000000947 */ /* 0x000fea0003800000 */
[----:B------:R-:W-:-:S04]  /*28040*/  SHF.R.S32.HI R7, RZ, 0x1f, R3 ;  /* 0x0000001fff077819 */ /* 0x000fc80000011403 */
[CC--:B------:R-:W-:Y:S02]  /*28050*/  LEA.HI R4, R7.reuse, R3.reuse, RZ, 0x3 ;  /* 0x0000000307047211 */ /* 0x0c0fe400078f18ff */
[----:B------:R-:W-:Y:S02]  /*28060*/  LEA.HI R3, R7, R3, RZ, 0x6 ;  /* 0x0000000307037211 */ /* 0x000fe400078f30ff */
[--C-:B------:R-:W-:Y:S02]  /*28070*/  SHF.R.S32.HI R7, RZ, 0x3, R4.reuse ;  /* 0x00000003ff077819 */ /* 0x100fe40000011404 */
[----:B------:R-:W-:Y:S02]  /*28080*/  SHF.L.U32 R8, R3, 0x7, RZ ;  /* 0x0000000703087819 */ /* 0x000fe400000006ff */
[----:B------:R-:W-:Y:S02]  /*28090*/  LEA.HI R3, R0, R7, RZ, 0x1d ;  /* 0x0000000700037211 */ /* 0x000fe400078fe8ff */
[----:B------:R-:W-:-:S02]  /*280a0*/  LOP3.LUT R7, R2, 0x38, R4, 0xf8, !PT ;  /* 0x0000003802077812 */ /* 0x000fc400078ef804 */
[----:B------:R-:W-:Y:S02]  /*280b0*/  SHF.R.S32.HI R4, RZ, 0x1f, R3 ;  /* 0x0000001fff047819 */ /* 0x000fe40000011403 */
[----:B------:R-:W-:Y:S02]  /*280c0*/  LOP3.LUT R9, R8, 0xffffe000, RZ, 0xc0, !PT ;  /* 0xffffe00008097812 */ /* 0x000fe400078ec0ff */
[----:B------:R-:W-:Y:S02]  /*280d0*/  SHF.L.U32 R8, R3, 0x3, RZ ;  /* 0x0000000303087819 */ /* 0x000fe400000006ff */
[----:B------:R-:W-:Y:S02]  /*280e0*/  LEA.HI R3, R4, R3, RZ, 0x3 ;  /* 0x0000000304037211 */ /* 0x000fe400078f18ff */
[----:B------:R-:W-:Y:S02]  /*280f0*/  LOP3.LUT R4, R2, 0x38, R8, 0xf8, !PT ;  /* 0x0000003802047812 */ /* 0x000fe400078ef808 */
[----:B------:R-:W-:-:S02]  /*28100*/  SHF.L.U32 R2, R3, 0xa, RZ ;  /* 0x0000000a03027819 */ /* 0x000fc400000006ff */
[-C--:B------:R-:W-:Y:S02]  /*28110*/  LOP3.LUT R3, R4, R45.reuse, RZ, 0x3c, !PT ;  /* 0x0000002d04037212 */ /* 0x080fe400078e3cff */
[----:B------:R-:W-:Y:S02]  /*28120*/  LOP3.LUT R2, R2, 0xffffe000, RZ, 0xc0, !PT ;  /* 0xffffe00002027812 */ /* 0x000fe400078ec0ff */
[----:B------:R-:W-:Y:S02]  /*28130*/  LOP3.LUT R7, R7, R45, RZ, 0x3c, !PT ;  /* 0x0000002d07077212 */ /* 0x000fe400078e3cff */
[--C-:B------:R-:W-:Y:S02]  /*28140*/  IADD3 R2, R3, R2, R23.reuse ;  /* 0x0000000203027210 */ /* 0x100fe40007ffe017 */
[----:B------:R-:W-:-:S03]  /*28150*/  IADD3 R7, R7, R9, R23 ;  /* 0x0000000907077210 */ /* 0x000fc60007ffe017 */
[----:B-1---5:R-:W-:-:S04]  /*28160*/  IMAD.WIDE.U32 R28, R2, 0x2, R34 ;  /* 0x00000002021c7825 */ /* 0x022fc800078e0022 */
[----:B------:R-:W-:Y:S01]  /*28170*/  IMAD.WIDE.U32 R30, R7, 0x2, R34 ;  /* 0x00000002071e7825 */ /* 0x000fe200078e0022 */
[----:B------:R-:W2:Y:S04]  /*28180*/  LD.E.128 R16, [R28.64] ;  /* 0x000000041c107980 */ /* 0x000ea8000c101d00 */
[----:B------:R-:W3:Y:S01]  /*28190*/  LD.E.128 R12, [R30.64] ;  /* 0x000000041e0c7980 */ /* 0x000ee2000c101d00 */
[--C-:B------:R-:W-:Y:S01]  /*281a0*/  HADD2.F32 R4, -RZ, R112.reuse.H0_H0 ;  /* 0x20000070ff047230 */ /* 0x100fe20000004100 */
[----:B------:R-:W-:Y:S01]  /*281b0*/  SHF.R.U32.HI R32, RZ, 0x10, R61 ;  /* 0x00000010ff207819 */ /* 0x000fe2000001163d */
[----:B------:R-:W-:Y:S01]  /*281c0*/  HADD2.F32 R2, -RZ, R112.H1_H1 ;  /* 0x30000070ff027230 */ /* 0x000fe20000004100 */
[----:B------:R-:W-:Y:S02]  /*281d0*/  SHF.R.U32.HI R27, RZ, 0x10, R65 ;  /* 0x00000010ff1b7819 */ /* 0x000fe40000011641 */
[----:B------:R-:W-:-:S02]  /*281e0*/  SHF.R.U32.HI R36, RZ, 0x10, R63 ;  /* 0x00000010ff247819 */ /* 0x000fc4000001163f */
[----:B------:R-:W-:Y:S02]  /*281f0*/  SHF.R.U32.HI R33, RZ, 0x10, R67 ;  /* 0x00000010ff217819 */ /* 0x000fe40000011643 */
[----:B------:R-:W-:Y:S02]  /*28200*/  SHF.R.U64 R39, R60, 0x10, R61 ;  /* 0x000000103c277819 */ /* 0x000fe4000000123d */
[----:B------:R-:W-:Y:S02]  /*28210*/  SHF.R.U64 R40, R62, 0x10, R63 ;  /* 0x000000103e287819 */ /* 0x000fe4000000123f */
[----:B------:R-:W-:Y:S02]  /*28220*/  SHF.R.U64 R37, R64, 0x10, R65 ;  /* 0x0000001040257819 */ /* 0x000fe40000001241 */
[----:B------:R-:W-:Y:S01]  /*28230*/  SHF.R.U64 R38, R66, 0x10, R67 ;  /* 0x0000001042267819 */ /* 0x000fe20000001243 */
[----:B--2---:R-:W-:Y:S02]  /*28240*/  HADD2.F32 R3, -RZ, R17.H0_H0 ;  /* 0x20000011ff037230 */ /* 0x004fe40000004100 */
[----:B---3--:R-:W-:-:S02]  /*28250*/  HADD2.F32 R20, -RZ, R15.H0_H0 ;  /* 0x2000000fff147230 */ /* 0x008fc40000004100 */
[----:B------:R-:W-:Y:S02]  /*28260*/  HADD2.F32 R25, -RZ, R15.H1_H1 ;  /* 0x3000000fff197230 */ /* 0x000fe40000004100 */
[--C-:B------:R-:W-:Y:S02]  /*28270*/  HADD2.F32 R22, -RZ, R13.reuse.H0_H0 ;  /* 0x2000000dff167230 */ /* 0x100fe40000004100 */
[----:B------:R-:W-:Y:S02]  /*28280*/  HADD2.F32 R21, -RZ, R13.H1_H1 ;  /* 0x3000000dff157230 */ /* 0x000fe40000004100 */
[--C-:B------:R-:W-:Y:S02]  /*28290*/  HADD2.F32 R23, -RZ, R14.reuse.H0_H0 ;  /* 0x2000000eff177230 */ /* 0x100fe40000004100 */
[----:B------:R-:W-:Y:S02]  /*282a0*/  HADD2.F32 R15, -RZ, R14.H1_H1 ;  /* 0x3000000eff0f7230 */ /* 0x000fe40000004100 */
[----:B------:R-:W-:-:S02]  /*282b0*/  HADD2.F32 R26, -RZ, R12.H0_H0 ;  /* 0x2000000cff1a7230 */ /* 0x000fc40000004100 */
[----:B------:R-:W-:Y:S02]  /*282c0*/  HADD2.F32 R24, -RZ, R12.H1_H1 ;  /* 0x3000000cff187230 */ /* 0x000fe40000004100 */
[--C-:B------:R-:W-:Y:S02]  /*282d0*/  HADD2.F32 R14, -RZ, R16.reuse.H0_H0 ;  /* 0x20000010ff0e7230 */ /* 0x100fe40000004100 */
[----:B------:R-:W-:Y:S01]  /*282e0*/  HADD2.F32 R13, -RZ, R16.H1_H1 ;  /* 0x30000010ff0d7230 */ /* 0x000fe20000004100 */
[C---:B------:R-:W-:Y:S01]  /*282f0*/  FMUL.FTZ R16, R3.reuse, R4 ;  /* 0x0000000403107220 */ /* 0x040fe20000410000 */
[--C-:B------:R-:W-:Y:S01]  /*28300*/  HADD2.F32 R12, -RZ, R18.reuse.H0_H0 ;  /* 0x20000012ff0c7230 */ /* 0x100fe20000004100 */
[----:B------:R-:W-:Y:S01]  /*28310*/  FMUL.FTZ R3, R3, R2 ;  /* 0x0000000203037220 */ /* 0x000fe20000410000 */
[----:B------:R-:W-:Y:S02]  /*28320*/  HADD2.F32 R10, -RZ, R18.H1_H1 ;  /* 0x30000012ff0a7230 */ /* 0x000fe40000004100 */
[----:B------:R-:W-:-:S02]  /*28330*/  HADD2.F32 R8, -RZ, R17.H1_H1 ;  /* 0x30000011ff087230 */ /* 0x000fc40000004100 */
[----:B------:R-:W-:Y:S01]  /*28340*/  HADD2.F32 R18, -RZ, R32.H0_H0 ;  /* 0x20000020ff127230 */ /* 0x000fe20000004100 */
[C---:B------:R-:W-:Y:S01]  /*28350*/  FFMA.FTZ R43, R22.reuse, R2, -R16 ;  /* 0x00000002162b7223 */ /* 0x040fe20000010810 */
[----:B------:R-:W-:Y:S01]  /*28360*/  HADD2.F32 R17, -RZ, R27.H0_H0 ;  /* 0x2000001bff117230 */ /* 0x000fe20000004100 */
[----:B------:R-:W-:Y:S01]  /*28370*/  FFMA.FTZ R42, R22, R4, R3 ;  /* 0x00000004162a7223 */ /* 0x000fe20000010003 */
[----:B------:R-:W-:Y:S01]  /*28380*/  HADD2.F32 R7, -RZ, R19.H0_H0 ;  /* 0x20000013ff077230 */ /* 0x000fe20000004100 */
[C---:B------:R-:W-:Y:S01]  /*28390*/  FMUL.FTZ R16, R8.reuse, R18 ;  /* 0x0000001208107220 */ /* 0x040fe20000410000 */
[--C-:B------:R-:W-:Y:S02]  /*283a0*/  HADD2.F32 R2, -RZ, R113.reuse.H0_H0 ;  /* 0x20000071ff027230 */ /* 0x100fe40000004100 */
[----:B------:R-:W-:Y:S01]  /*283b0*/  HADD2.F32 R3, -RZ, R113.H1_H1 ;  /* 0x30000071ff037230 */ /* 0x000fe20000004100 */
[-C--:B------:R-:W-:Y:S01]  /*283c0*/  FMUL.FTZ R4, R8, R17.reuse ;  /* 0x0000001108047220 */ /* 0x080fe20000410000 */
[----:B------:R-:W-:Y:S01]  /*283d0*/  HADD2.F32 R9, -RZ, R19.H1_H1 ;  /* 0x30000013ff097230 */ /* 0x000fe20000004100 */
[----:B------:R-:W-:Y:S01]  /*283e0*/  FFMA.FTZ R27, R21, R17, -R16 ;  /* 0x00000011151b7223 */ /* 0x000fe20000010810 */
[----:B------:R-:W-:Y:S01]  /*283f0*/  HADD2.F32 R17, -RZ, R36.H0_H0 ;  /* 0x20000024ff117230 */ /* 0x000fe20000004100 */
[----:B------:R-:W-:-:S02]  /*28400*/  FMUL.FTZ R8, R7, R2 ;  /* 0x0000000207087220 */ /* 0x000fc40000410000 */
[-C--:B------:R-:W-:Y:S02]  /*28410*/  FMUL.FTZ R7, R7, R3.reuse ;  /* 0x0000000307077220 */ /* 0x080fe40000410000 */
[----:B------:R-:W-:Y:S01]  /*28420*/  FFMA.FTZ R22, R21, R18, R4 ;  /* 0x0000001215167223 */ /* 0x000fe20000010004 */
[----:B------:R-:W-:Y:S01]  /*28430*/  HADD2.F32 R4, -RZ, R33.H0_H0 ;  /* 0x20000021ff047230 */ /* 0x000fe20000004100 */
[C---:B------:R-:W-:Y:S01]  /*28440*/  FFMA.FTZ R36, R20.reuse, R3, -R8 ;  /* 0x0000000314247223 */ /* 0x040fe20000010808 */
[----:B------:R-:W-:Y:S01]  /*28450*/  HADD2.F32 R3, -RZ, R114.H0_H0 ;  /* 0x20000072ff037230 */ /* 0x000fe20000004100 */
[----:B------:R-:W-:Y:S01]  /*28460*/  FFMA.FTZ R32, R20, R2, R7 ;  /* 0x0000000214207223 */ /* 0x000fe20000010007 */
[----:B------:R-:W-:Y:S01]  /*28470*/  HADD2.F32 R7, -RZ, R115.H0_H0 ;  /* 0x20000073ff077230 */ /* 0x000fe20000004100 */
[C---:B------:R-:W-:Y:S02]  /*28480*/  FMUL.FTZ R2, R9.reuse, R17 ;  /* 0x0000001109027220 */ /* 0x040fe40000410000 */
[----:B------:R-:W-:-:S02]  /*28490*/  FMUL.FTZ R9, R9, R4 ;  /* 0x0000000409097220 */ /* 0x000fc40000410000 */
[C---:B------:R-:W-:Y:S01]  /*284a0*/  FFMA.FTZ R19, R25.reuse, R4, -R2 ;  /* 0x0000000419137223 */ /* 0x040fe20000010802 */
[----:B------:R-:W-:Y:S01]  /*284b0*/  HADD2.F32 R2, -RZ, R114.H1_H1 ;  /* 0x30000072ff027230 */ /* 0x000fe20000004100 */
[C---:B------:R-:W-:Y:S01]  /*284c0*/  FMUL.FTZ R16, R14.reuse, R3 ;  /* 0x000000030e107220 */ /* 0x040fe20000410000 */
[----:B------:R-:W-:Y:S01]  /*284d0*/  HADD2.F32 R4, -RZ, R115.H1_H1 ;  /* 0x30000073ff047230 */ /* 0x000fe20000004100 */
[----:B------:R-:W-:Y:S02]  /*284e0*/  FMUL.FTZ R14, R14, R7 ;  /* 0x000000070e0e7220 */ /* 0x000fe40000410000 */
[----:B------:R-:W-:Y:S01]  /*284f0*/  FFMA.FTZ R9, R25, R17, R9 ;  /* 0x0000001119097223 */ /* 0x000fe20000010009 */
[----:B------:R-:W-:Y:S01]  /*28500*/  HADD2.F32 R17, -RZ, R39.H0_H0 ;  /* 0x20000027ff117230 */ /* 0x000fe20000004100 */
[----:B------:R-:W-:Y:S02]  /*28510*/  FMUL.FTZ R8, R12, R2 ;  /* 0x000000020c087220 */ /* 0x000fe40000410000 */
[C---:B------:R-:W-:Y:S01]  /*28520*/  FFMA.FTZ R21, R26.reuse, R7, -R16 ;  /* 0x000000071a157223 */ /* 0x040fe20000010810 */
[----:B------:R-:W-:Y:S01]  /*28530*/  HADD2.F32 R16, -RZ, R40.H0_H0 ;  /* 0x20000028ff107230 */ /* 0x000fe20000004100 */
[----:B------:R-:W-:Y:S01]  /*28540*/  FFMA.FTZ R20, R26, R3, R14 ;  /* 0x000000031a147223 */ /* 0x000fe2000001000e */
[----:B------:R-:W-:Y:S01]  /*28550*/  HADD2.F32 R14, -RZ, R37.H0_H0 ;  /* 0x20000025ff0e7230 */ /* 0x000fe20000004100 */
[-C--:B------:R-:W-:Y:S01]  /*28560*/  FMUL.FTZ R3, R12, R4.reuse ;  /* 0x000000040c037220 */ /* 0x080fe20000410000 */
[----:B------:R-:W-:Y:S01]  /*28570*/  HADD2.F32 R12, -RZ, R38.H0_H0 ;  /* 0x20000026ff0c7230 */ /* 0x000fe20000004100 */
[----:B------:R-:W-:-:S02]  /*28580*/  FFMA.FTZ R18, R23, R4, -R8 ;  /* 0x0000000417127223 */ /* 0x000fc40000010808 */
[----:B------:R-:W-:Y:S02]  /*28590*/  FFMA.FTZ R8, R23, R2, R3 ;  /* 0x0000000217087223 */ /* 0x000fe40000010003 */
[C---:B------:R-:W-:Y:S02]  /*285a0*/  FMUL.FTZ R3, R13.reuse, R17 ;  /* 0x000000110d037220 */ /* 0x040fe40000410000 */
[C---:B------:R-:W-:Y:S02]  /*285b0*/  FMUL.FTZ R7, R10.reuse, R16 ;  /* 0x000000100a077220 */ /* 0x040fe40000410000 */
[----:B------:R-:W-:Y:S02]  /*285c0*/  FMUL.FTZ R2, R13, R14 ;  /* 0x0000000e0d027220 */ /* 0x000fe40000410000 */
[----:B------:R-:W-:Y:S02]  /*285d0*/  FMUL.FTZ R4, R10, R12 ;  /* 0x0000000c0a047220 */ /* 0x000fe40000410000 */
[----:B------:R-:W-:-:S02]  /*285e0*/  FFMA.FTZ R3, R24, R14, -R3 ;  /* 0x0000000e18037223 */ /* 0x000fc40000010803 */
[C---:B------:R-:W-:Y:S02]  /*285f0*/  FFMA.FTZ R7, R15.reuse, R12, -R7 ;  /* 0x0000000c0f077223 */ /* 0x040fe40000010807 */
[----:B------:R-:W-:Y:S02]  /*28600*/  FFMA.FTZ R2, R24, R17, R2 ;  /* 0x0000001118027223 */ /* 0x000fe40000010002 */
[----:B------:R-:W-:Y:S01]  /*28610*/  FFMA.FTZ R4, R15, R16, R4 ;  /* 0x000000100f047223 */ /* 0x000fe20000010004 */
[----:B------:R-:W-:Y:S02]  /*28620*/  F2FP.PACK_AB R17, R27, R43 ;  /* 0x0000002b1b11723e */ /* 0x000fe400000000ff */
[----:B------:R-:W-:Y:S02]  /*28630*/  F2FP.PACK_AB R19, R19, R36 ;  /* 0x000000241313723e */ /* 0x000fe400000000ff */
[----:B------:R-:W-:Y:S02]  /*28640*/  F2FP.PACK_AB R16, R3, R21 ;  /* 0x000000150310723e */ /* 0x000fe400000000ff */
[----:B------:R-:W-:-:S02]  /*28650*/  F2FP.PACK_AB R18, R7, R18 ;  /* 0x000000120712723e */ /* 0x000fc400000000ff */
[----:B------:R-:W-:Y:S02]  /*28660*/  F2FP.PACK_AB R13, R22, R42 ;  /* 0x0000002a160d723e */ /* 0x000fe400000000ff */
[----:B------:R-:W-:Y:S02]  /*28670*/  F2FP.PACK_AB R15, R9, R32 ;  /* 0x00000020090f723e */ /* 0x000fe400000000ff */
[----:B------:R-:W-:Y:S02]  /*28680*/  F2FP.PACK_AB R12, R2, R20 ;  /* 0x00000014020c723e */ /* 0x000fe400000000ff */
[----:B------:R-:W-:Y:S01]  /*28690*/  F2FP.PACK_AB R14, R4, R8 ;  /* 0x00000008040e723e */ /* 0x000fe200000000ff */
[----:B------:R1:W-:Y:S04]  /*286a0*/  ST.E.128 [R30.64], R16 ;  /* 0x000000101e007985 */ /* 0x0003e8000c101d04 */
[----:B------:R1:W-:Y:S02]  /*286b0*/  ST.E.128 [R28.64], R12 ;  /* 0x0000000c1c007985 */ /* 0x0003e4000c101d04 */
.L_x_2122:
[----:B------:R-:W-:Y:S05]  /*286c0*/  BSYNC B1 ;  /* 0x0000000000017941 */ /* 0x000fea0003800000 */
.L_x_2121:
[----:B------:R-:W-:Y:S01]  /*286d0*/  IADD3 R3, R93, 0x40, RZ ;  /* 0x000000405d037810 */ /* 0x000fe20007ffe0ff */
[----:B------:R-:W-:Y:S03]  /*286e0*/  BSSY B1, `(.L_x_2125) ;  /* 0x00000db000017945 */ /* 0x000fe60003800000 */
[----:B------:R-:W-:-:S13]  /*286f0*/  ISETP.GE.AND P0, PT, R3, R58, PT ;  /* 0x0000003a0300720c */ /* 0x000fda0003f06270 */
[----:B------:R-:W-:Y:S05]  /*28700*/  @P0 BRA `(.L_x_2126) ;  /* 0x00000d8000000947 */ /* 0x000fea0003800000 */
[----:B------:R-:W-:Y:S01]  /*28710*/  ISETP.GE.AND P0, PT, R56, R0, PT ;  /* 0x000000003800720c */ /* 0x000fe20003f06270 */
[----:B------:R-:W-:Y:S01]  /*28720*/  IMAD.SHL.U32 R4, R3, 0x40, RZ ;  /* 0x0000004003047824 */ /* 0x000fe200078e00ff */
[----:B------:R-:W-:Y:S01]  /*28730*/  SHF.R.S32.HI R2, RZ, 0x1f, R3 ;  /* 0x0000001fff027819 */ /* 0x000fe20000011403 */
[----:B------:R-:W-:Y:S01]  /*28740*/  BSSY B0, `(.L_x_2127) ;  /* 0x000006a000007945 */ /* 0x000fe20003800000 */
[----:B------:R-:W-:Y:S02]  /*28750*/  SHF.R.U32.HI R46, RZ, 0x3, R0 ;  /* 0x00000003ff2e7819 */ /* 0x000fe40000011600 */
[----:B------:R-:W-:Y:S02]  /*28760*/  LEA.HI R3, R2, R3, RZ, 0x3 ;  /* 0x0000000302037211 */ /* 0x000fe400078f18ff */
[----:B------:R-:W-:-:S03]  /*28770*/  LOP3.LUT R2, R4, 0x1c0, RZ, 0xc0, !PT ;  /* 0x000001c004027812 */ /* 0x000fc600078ec0ff */
[----:B------:R-:W-:Y:S01]  /*28780*/  IMAD.SHL.U32 R3, R3, 0x40, RZ ;  /* 0x0000004003037824 */ /* 0x000fe200078e00ff */
[----:B------:R-:W-:-:S04]  /*28790*/  SHF.R.U32.HI R48, RZ, 0x3, R2 ;  /* 0x00000003ff307819 */ /* 0x000fc80000011602 */
[----:B-1----:R-:W-:Y:S01]  /*287a0*/  LOP3.LUT R26, R3, 0xfffffe00, RZ, 0xc0, !PT ;  /* 0xfffffe00031a7812 */ /* 0x002fe200078ec0ff */
[----:B------:R-:W-:Y:S05]  /*287b0*/  @P0 BRA `(.L_x_2128) ;  /* 0x0000062000000947 */ /* 0x000fea0003800000 */
[----:B------:R-:W-:Y:S02]  /*287c0*/  IADD3 R7, R41, R46, RZ ;  /* 0x0000002e29077210 */ /* 0x000fe40007ffe0ff */
[----:B------:R-:W-:Y:S02]  /*287d0*/  LOP3.LUT R3, R2, 0x38, R56, 0xf8, !PT ;  /* 0x0000003802037812 */ /* 0x000fe400078ef838 */
[----:B------:R-:W-:Y:S02]  /*287e0*/  SHF.R.S32.HI R8, RZ, 0x1f, R7 ;  /* 0x0000001fff087819 */ /* 0x000fe40000011407 */
[----:B------:R-:W-:Y:S02]  /*287f0*/  LOP3.LUT R4, R3, R48, RZ, 0x3c, !PT ;  /* 0x0000003003047212 */ /* 0x000fe400078e3cff */
[----:B------:R-:W-:Y:S02]  /*28800*/  SHF.L.U32 R3, R7, 0x3, RZ ;  /* 0x0000000307037819 */ /* 0x000fe400000006ff */
[----:B------:R-:W-:-:S02]  /*28810*/  LEA.HI R7, R8, R7, RZ, 0x3 ;  /* 0x0000000708077211 */ /* 0x000fc400078f18ff */
[----:B------:R-:W-:Y:S02]  /*28820*/  IADD3 R8, R26, R4, RZ ;  /* 0x000000041a087210 */ /* 0x000fe40007ffe0ff */
[----:B------:R-:W-:Y:S02]  /*28830*/  LOP3.LUT R4, R2, 0x38, R3, 0xf8, !PT ;  /* 0x0000003802047812 */ /* 0x000fe400078ef803 */
[----:B------:R-:W-:Y:S01]  /*28840*/  SHF.L.U32 R3, R7, 0xa, RZ ;  /* 0x0000000a07037819 */ /* 0x000fe200000006ff */
[----:B-----5:R-:W-:Y:S01]  /*28850*/  IMAD.WIDE.U32 R32, R8, 0x2, R34 ;  /* 0x0000000208207825 */ /* 0x020fe200078e0022 */
[----:B------:R-:W-:Y:S02]  /*28860*/  LOP3.LUT R4, R4, R48, RZ, 0x3c, !PT ;  /* 0x0000003004047212 */ /* 0x000fe400078e3cff */
[----:B------:R-:W-:Y:S02]  /*28870*/  LOP3.LUT R3, R3, 0xffffe000, RZ, 0xc0, !PT ;  /* 0xffffe00003037812 */ /* 0x000fe400078ec0ff */
[----:B------:R-:W2:Y:S02]  /*28880*/  LD.E.128 R12, [R32.64] ;  /* 0x00000004200c7980 */ /* 0x000ea4000c101d00 */
[----:B------:R-:W-:-:S05]  /*28890*/  IADD3 R3, R4, R3, R26 ;  /* 0x0000000304037210 */ /* 0x000fca0007ffe01a */
[----:B------:R-:W-:-:S05]  /*288a0*/  IMAD.WIDE.U32 R30, R3, 0x2, R34 ;  /* 0x00000002031e7825 */ /* 0x000fca00078e0022 */
[----:B----4-:R-:W3:Y:S01]  /*288b0*/  LD.E.128 R16, [R30.64] ;  /* 0x000000041e107980 */ /* 0x010ee2000c101d00 */
[----:B------:R-:W-:Y:S01]  /*288c0*/  SHF.R.U32.HI R36, RZ, 0x10, R73 ;  /* 0x00000010ff247819 */ /* 0x000fe20000011649 */
[--C-:B------:R-:W-:Y:S01]  /*288d0*/  HADD2.F32 R7, -RZ, R116.reuse.H0_H0 ;  /* 0x20000074ff077230 */ /* 0x100fe20000004100 */
[----:B------:R-:W-:Y:S01]  /*288e0*/  SHF.R.U32.HI R29, RZ, 0x10, R69 ;  /* 0x00000010ff1d7819 */ /* 0x000fe20000011645 */
[----:B------:R-:W-:Y:S01]  /*288f0*/  HADD2.F32 R3, -RZ, R116.H1_H1 ;  /* 0x30000074ff037230 */ /* 0x000fe20000004100 */
[----:B------:R-:W-:Y:S02]  /*28900*/  SHF.R.U32.HI R38, RZ, 0x10, R75 ;  /* 0x00000010ff267819 */ /* 0x000fe4000001164b */
[----:B------:R-:W-:Y:S02]  /*28910*/  SHF.R.U32.HI R37, RZ, 0x10, R71 ;  /* 0x00000010ff257819 */ /* 0x000fe40000011647 */
[----:B------:R-:W-:Y:S01]  /*28920*/  SHF.R.U64 R42, R72, 0x10, R73 ;  /* 0x00000010482a7819 */ /* 0x000fe20000001249 */
[----:B------:R-:W-:Y:S01]  /*28930*/  HADD2.F32 R38, -RZ, R38.H0_H0 ;  /* 0x20000026ff267230 */ /* 0x000fe20000004100 */
[----:B------:R-:W-:-:S02]  /*28940*/  SHF.R.U64 R43, R74, 0x10, R75 ;  /* 0x000000104a2b7819 */ /* 0x000fc4000000124b */
[----:B------:R-:W-:Y:S02]  /*28950*/  SHF.R.U64 R39, R68, 0x10, R69 ;  /* 0x0000001044277819 */ /* 0x000fe40000001245 */
[----:B------:R-:W-:Y:S01]  /*28960*/  SHF.R.U64 R40, R70, 0x10, R71 ;  /* 0x0000001046287819 */ /* 0x000fe20000001247 */
[--C-:B--2---:R-:W-:Y:S02]  /*28970*/  HADD2.F32 R20, -RZ, R13.reuse.H0_H0 ;  /* 0x2000000dff147230 */ /* 0x104fe40000004100 */
[----:B------:R-:W-:Y:S02]  /*28980*/  HADD2.F32 R22, -RZ, R13.H1_H1 ;  /* 0x3000000dff167230 */ /* 0x000fe40000004100 */
[--C-:B------:R-:W-:Y:S02]  /*28990*/  HADD2.F32 R27, -RZ, R14.reuse.H0_H0 ;  /* 0x2000000eff1b7230 */ /* 0x100fe40000004100 */
[----:B------:R-:W-:Y:S02]  /*289a0*/  HADD2.F32 R24, -RZ, R14.H1_H1 ;  /* 0x3000000eff187230 */ /* 0x000fe40000004100 */
[----:B------:R-:W-:-:S02]  /*289b0*/  HADD2.F32 R23, -RZ, R15.H0_H0 ;  /* 0x2000000fff177230 */ /* 0x000fc40000004100 */
[----:B------:R-:W-:Y:S02]  /*289c0*/  HADD2.F32 R21, -RZ, R15.H1_H1 ;  /* 0x3000000fff157230 */ /* 0x000fe40000004100 */
[--C-:B---3--:R-:W-:Y:S02]  /*289d0*/  HADD2.F32 R4, -RZ, R17.reuse.H0_H0 ;  /* 0x20000011ff047230 */ /* 0x108fe40000004100 */
[--C-:B------:R-:W-:Y:S02]  /*289e0*/  HADD2.F32 R9, -RZ, R16.reuse.H0_H0 ;  /* 0x20000010ff097230 */ /* 0x100fe40000004100 */
[----:B------:R-:W-:Y:S01]  /*289f0*/  HADD2.F32 R15, -RZ, R16.H1_H1 ;  /* 0x30000010ff0f7230 */ /* 0x000fe20000004100 */
[C---:B------:R-:W-:Y:S01]  /*28a00*/  FMUL.FTZ R16, R4.reuse, R7 ;  /* 0x0000000704107220 */ /* 0x040fe20000410000 */
[--C-:B------:R-:W-:Y:S01]  /*28a10*/  HADD2.F32 R14, -RZ, R18.reuse.H0_H0 ;  /* 0x20000012ff0e7230 */ /* 0x100fe20000004100 */
[-C--:B------:R-:W-:Y:S01]  /*28a20*/  FMUL.FTZ R4, R4, R3.reuse ;  /* 0x0000000304047220 */ /* 0x080fe20000410000 */
[----:B------:R-:W-:Y:S01]  /*28a30*/  HADD2.F32 R13, -RZ, R18.H1_H1 ;  /* 0x30000012ff0d7230 */ /* 0x000fe20000004100 */
[C---:B------:R-:W-:Y:S01]  /*28a40*/  FFMA.FTZ R47, R20.reuse, R3, -R16 ;  /* 0x00000003142f7223 */ /* 0x040fe20000010810 */
[----:B------:R-:W-:Y:S01]  /*28a50*/  HADD2.F32 R8, -RZ, R17.H1_H1 ;  /* 0x30000011ff087230 */ /* 0x000fe20000004100 */
[----:B------:R-:W-:Y:S01]  /*28a60*/  FFMA.FTZ R45, R20, R7, R4 ;  /* 0x00000007142d7223 */ /* 0x000fe20000010004 */
[----:B------:R-:W-:-:S02]  /*28a70*/  HADD2.F32 R18, -RZ, R36.H0_H0 ;  /* 0x20000024ff127230 */ /* 0x000fc40000004100 */
[----:B------:R-:W-:Y:S02]  /*28a80*/  HADD2.F32 R17, -RZ, R29.H0_H0 ;  /* 0x2000001dff117230 */ /* 0x000fe40000004100 */
[--C-:B------:R-:W-:Y:S01]  /*28a90*/  HADD2.F32 R3, -RZ, R117.reuse.H0_H0 ;  /* 0x20000075ff037230 */ /* 0x100fe20000004100 */
[C---:B------:R-:W-:Y:S01]  /*28aa0*/  FMUL.FTZ R16, R8.reuse, R18 ;  /* 0x0000001208107220 */ /* 0x040fe20000410000 */
[----:B------:R-:W-:Y:S01]  /*28ab0*/  HADD2.F32 R4, -RZ, R118.H0_H0 ;  /* 0x20000076ff047230 */ /* 0x000fe20000004100 */
[-C--:B------:R-:W-:Y:S01]  /*28ac0*/  FMUL.FTZ R7, R8, R17.reuse ;  /* 0x0000001108077220 */ /* 0x080fe20000410000 */
[--C-:B------:R-:W-:Y:S01]  /*28ad0*/  HADD2.F32 R25, -RZ, R12.reuse.H0_H0 ;  /* 0x2000000cff197230 */ /* 0x100fe20000004100 */
[C---:B------:R-:W-:Y:S01]  /*28ae0*/  FFMA.FTZ R29, R22.reuse, R17, -R16 ;  /* 0x00000011161d7223 */ /* 0x040fe20000010810 */
[----:B------:R-:W-:Y:S01]  /*28af0*/  HADD2.F32 R8, -RZ, R117.H1_H1 ;  /* 0x30000075ff087230 */ /* 0x000fe20000004100 */
[CC--:B------:R-:W-:Y:S01]  /*28b00*/  FMUL.FTZ R16, R9.reuse, R3.reuse ;  /* 0x0000000309107220 */ /* 0x0c0fe20000410000 */
[----:B------:R-:W-:Y:S01]  /*28b10*/  HADD2.F32 R28, -RZ, R12.H1_H1 ;  /* 0x3000000cff1c7230 */ /* 0x000fe20000004100 */
[----:B------:R-:W-:Y:S01]  /*28b20*/  FMUL.FTZ R9, R9, R4 ;  /* 0x0000000409097220 */ /* 0x000fe20000410000 */
[----:B------:R-:W-:Y:S01]  /*28b30*/  HADD2.F32 R12, -RZ, R19.H0_H0 ;  /* 0x20000013ff0c7230 */ /* 0x000fe20000004100 */
[----:B------:R-:W-:Y:S01]  /*28b40*/  FFMA.FTZ R22, R22, R18, R7 ;  /* 0x0000001216167223 */ /* 0x000fe20000010007 */
[--C-:B------:R-:W-:Y:S01]  /*28b50*/  HADD2.F32 R7, -RZ, R119.reuse.H0_H0 ;  /* 0x20000077ff077230 */ /* 0x100fe20000004100 */
[C---:B------:R-:W-:Y:S01]  /*28b60*/  FFMA.FTZ R44, R25.reuse, R4, -R16 ;  /* 0x00000004192c7223 */ /* 0x040fe20000010810 */
[----:B------:R-:W-:Y:S01]  /*28b70*/  HADD2.F32 R4, -RZ, R119.H1_H1 ;  /* 0x30000077ff047230 */ /* 0x000fe20000004100 */
[----:B------:R-:W-:Y:S01]  /*28b80*/  FFMA.FTZ R36, R25, R3, R9 ;  /* 0x0000000319247223 */ /* 0x000fe20000010009 */
[----:B------:R-:W-:Y:S01]  /*28b90*/  HADD2.F32 R3, -RZ, R118.H1_H1 ;  /* 0x30000076ff037230 */ /* 0x000fe20000004100 */
[C---:B------:R-:W-:Y:S01]  /*28ba0*/  FMUL.FTZ R9, R14.reuse, R8 ;  /* 0x000000080e097220 */ /* 0x040fe20000410000 */
[----:B------:R-:W-:Y:S01]  /*28bb0*/  HADD2.F32 R10, -RZ, R19.H1_H1 ;  /* 0x30000013ff0a7230 */ /* 0x000fe20000004100 */
[-C--:B------:R-:W-:Y:S01]  /*28bc0*/  FMUL.FTZ R16, R14, R7.reuse ;  /* 0x000000070e107220 */ /* 0x080fe20000410000 */
[----:B------:R-:W-:Y:S01]  /*28bd0*/  HADD2.F32 R17, -RZ, R37.H0_H0 ;  /* 0x20000025ff117230 */ /* 0x000fe20000004100 */
[----:B------:R-:W-:Y:S01]  /*28be0*/  FFMA.FTZ R25, R27, R7, -R9 ;  /* 0x000000071b197223 */ /* 0x000fe20000010809 */
[----:B------:R-:W-:Y:S01]  /*28bf0*/  HADD2.F32 R19, -RZ, R42.H0_H0 ;  /* 0x2000002aff137230 */ /* 0x000fe20000004100 */
[C---:B------:R-:W-:Y:S01]  /*28c00*/  FMUL.FTZ R14, R12.reuse, R3 ;  /* 0x000000030c0e7220 */ /* 0x040fe20000410000 */
[----:B------:R-:W-:Y:S01]  /*28c10*/  HADD2.F32 R18, -RZ, R43.H0_H0 ;  /* 0x2000002bff127230 */ /* 0x000fe20000004100 */
[----:B------:R-:W-:-:S02]  /*28c20*/  FMUL.FTZ R9, R12, R4 ;  /* 0x000000040c097220 */ /* 0x000fc40000410000 */
[C---:B------:R-:W-:Y:S02]  /*28c30*/  FMUL.FTZ R7, R10.reuse, R38 ;  /* 0x000000260a077220 */ /* 0x040fe40000410000 */
[C---:B------:R-:W-:Y:S02]  /*28c40*/  FFMA.FTZ R14, R23.reuse, R4, -R14 ;  /* 0x00000004170e7223 */ /* 0x040fe4000001080e */
[----:B------:R-:W-:Y:S02]  /*28c50*/  FFMA.FTZ R12, R23, R3, R9 ;  /* 0x00000003170c7223 */ /* 0x000fe40000010009 */
[----:B------:R-:W-:Y:S01]  /*28c60*/  FFMA.FTZ R20, R27, R8, R16 ;  /* 0x000000081b147223 */ /* 0x000fe20000010010 */
[----:B------:R-:W-:Y:S01]  /*28c70*/  HADD2.F32 R16, -RZ, R40.H0_H0 ;  /* 0x20000028ff107230 */ /* 0x000fe20000004100 */
[-C--:B------:R-:W-:Y:S02]  /*28c80*/  FMUL.FTZ R4, R10, R17.reuse ;  /* 0x000000110a047220 */ /* 0x080fe40000410000 */
[----:B------:R-:W-:Y:S01]  /*28c90*/  FFMA.FTZ R3, R21, R17, -R7 ;  /* 0x0000001115037223 */ /* 0x000fe20000010807 */
[----:B------:R-:W-:Y:S01]  /*28ca0*/  HADD2.F32 R17, -RZ, R39.H0_H0 ;  /* 0x20000027ff117230 */ /* 0x000fe20000004100 */
[----:B------:R-:W-:-:S02]  /*28cb0*/  FMUL.FTZ R8, R15, R19 ;  /* 0x000000130f087220 */ /* 0x000fc40000410000 */
[----:B------:R-:W-:Y:S02]  /*28cc0*/  FMUL.FTZ R10, R13, R18 ;  /* 0x000000120d0a7220 */ /* 0x000fe40000410000 */
[----:B------:R-:W-:Y:S02]  /*28cd0*/  FMUL.FTZ R7, R15, R17 ;  /* 0x000000110f077220 */ /* 0x000fe40000410000 */
[----:B------:R-:W-:Y:S01]  /*28ce0*/  FMUL.FTZ R9, R13, R16 ;  /* 0x000000100d097220 */ /* 0x000fe20000410000 */
[----:B------:R-:W-:Y:S01]  /*28cf0*/  F2FP.PACK_AB R13, R22, R45 ;  /* 0x0000002d160d723e */ /* 0x000fe200000000ff */
[----:B------:R-:W-:Y:S02]  /*28d00*/  FFMA.FTZ R4, R21, R38, R4 ;  /* 0x0000002615047223 */ /* 0x000fe40000010004 */
[----:B------:R-:W-:Y:S01]  /*28d10*/  FFMA.FTZ R8, R28, R17, -R8 ;  /* 0x000000111c087223 */ /* 0x000fe20000010808 */
[----:B------:R-:W-:Y:S01]  /*28d20*/  F2FP.PACK_AB R17, R29, R47 ;  /* 0x0000002f1d11723e */ /* 0x000fe200000000ff */
[----:B------:R-:W-:Y:S01]  /*28d30*/  FFMA.FTZ R10, R24, R16, -R10 ;  /* 0x00000010180a7223 */ /* 0x000fe2000001080a */
[----:B------:R-:W-:Y:S01]  /*28d40*/  F2FP.PACK_AB R15, R4, R12 ;  /* 0x0000000c040f723e */ /* 0x000fe200000000ff */
[----:B------:R-:W-:Y:S01]  /*28d50*/  FFMA.FTZ R7, R28, R19, R7 ;  /* 0x000000131c077223 */ /* 0x000fe20000010007 */
[----:B------:R-:W-:Y:S01]  /*28d60*/  F2FP.PACK_AB R19, R3, R14 ;  /* 0x0000000e0313723e */ /* 0x000fe200000000ff */
[----:B------:R-:W-:Y:S01]  /*28d70*/  FFMA.FTZ R9, R24, R18, R9 ;  /* 0x0000001218097223 */ /* 0x000fe20000010009 */
[----:B------:R-:W-:-:S02]  /*28d80*/  F2FP.PACK_AB R16, R8, R44 ;  /* 0x0000002c0810723e */ /* 0x000fc400000000ff */
[----:B------:R-:W-:Y:S02]  /*28d90*/  F2FP.PACK_AB R18, R10, R25 ;  /* 0x000000190a12723e */ /* 0x000fe400000000ff */
[----:B------:R-:W-:Y:S02]  /*28da0*/  F2FP.PACK_AB R12, R7, R36 ;  /* 0x00000024070c723e */ /* 0x000fe400000000ff */
[----:B------:R-:W-:Y:S01]  /*28db0*/  F2FP.PACK_AB R14, R9, R20 ;  /* 0x00000014090e723e */ /* 0x000fe200000000ff */
[----:B------:R1:W-:Y:S04]  /*28dc0*/  ST.E.128 [R32.64], R16 ;  /* 0x0000001020007985 */ /* 0x0003e8000c101d04 */
[----:B------:R1:W-:Y:S02]  /*28dd0*/  ST.E.128 [R30.64], R12 ;  /* 0x0000000c1e007985 */ /* 0x0003e4000c101d04 */
.L_x_2128:
[----:B------:R-:W-:Y:S05]  /*28de0*/  BSYNC B0 ;  /* 0x0000000000007941 */ /* 0x000fea0003800000 */
.L_x_2127:
[----:B------:R-:W-:-:S04]  /*28df0*/  IADD3 R4, R56, 0x40, RZ ;  /* 0x0000004038047810 */ /* 0x000fc80007ffe0ff */
[----:B------:R-:W-:-:S13]  /*28e00*/  ISETP.GE.AND P0, PT, R4, R0, PT ;  /* 0x000000000400720c */ /* 0x000fda0003f06270 */
[----:B------:R-:W-:Y:S05]  /*28e10*/  @P0 BRA `(.L_x_2126) ;  /* 0x0000067000000947 */ /* 0x000fea0003800000 */
[----:B------:R-:W-:-:S04]  /*28e20*/  SHF.R.S32.HI R7, RZ, 0x1f, R4 ;  /* 0x0000001fff077819 */ /* 0x000fc80000011404 */
[CC--:B------:R-:W-:Y:S02]  /*28e30*/  LEA.HI R3, R7.reuse, R4.reuse, RZ, 0x6 ;  /* 0x0000000407037211 */ /* 0x0c0fe400078f30ff */
[----:B------:R-:W-:Y:S02]  /*28e40*/  LEA.HI R4, R7, R4, RZ, 0x3 ;  /* 0x0000000407047211 */ /* 0x000fe400078f18ff */
[----:B------:R-:W-:Y:S02]  /*28e50*/  SHF.L.U32 R7, R3, 0x7, RZ ;  /* 0x0000000703077819 */ /* 0x000fe400000006ff */
[----:B------:R-:W-:Y:S02]  /*28e60*/  LEA.HI.SX32 R3, R4, R46, 0x1d ;  /* 0x0000002e04037211 */ /* 0x000fe400078feaff */
[----:B------:R-:W-:Y:S02]  /*28e70*/  LOP3.LUT R8, R2, 0x38, R4, 0xf8, !PT ;  /* 0x0000003802087812 */ /* 0x000fe400078ef804 */
[----:B------:R-:W-:-:S02]  /*28e80*/  SHF.R.S32.HI R4, RZ, 0x1f, R3 ;  /* 0x0000001fff047819 */ /* 0x000fc40000011403 */
[----:B------:R-:W-:Y:S02]  /*28e90*/  LOP3.LUT R9, R7, 0xffffe000, RZ, 0xc0, !PT ;  /* 0xffffe00007097812 */ /* 0x000fe400078ec0ff */
[----:B------:R-:W-:Y:S02]  /*28ea0*/  LOP3.LUT R7, R8, R48, RZ, 0x3c, !PT ;  /* 0x0000003008077212 */ /* 0x000fe400078e3cff */
[----:B------:R-:W-:Y:S02]  /*28eb0*/  SHF.L.U32 R8, R3, 0x3, RZ ;  /* 0x0000000303087819 */ /* 0x000fe400000006ff */
[----:B------:R-:W-:Y:S02]  /*28ec0*/  LEA.HI R3, R4, R3, RZ, 0x3 ;  /* 0x0000000304037211 */ /* 0x000fe400078f18ff */
[----:B------:R-:W-:Y:S02]  /*28ed0*/  LOP3.LUT R4, R2, 0x38, R8, 0xf8, !PT ;  /* 0x0000003802047812 */ /* 0x000fe400078ef808 */
[----:B------:R-:W-:-:S02]  /*28ee0*/  SHF.L.U32 R2, R3, 0xa, RZ ;  /* 0x0000000a03027819 */ /* 0x000fc400000006ff */
[----:B------:R-:W-:Y:S02]  /*28ef0*/  LOP3.LUT R3, R4, R48, RZ, 0x3c, !PT ;  /* 0x0000003004037212 */ /* 0x000fe400078e3cff */
[----:B------:R-:W-:Y:S02]  /*28f00*/  LOP3.LUT R2, R2, 0xffffe000, RZ, 0xc0, !PT ;  /* 0xffffe00002027812 */ /* 0x000fe400078ec0ff */
[--C-:B------:R-:W-:Y:S02]  /*28f10*/  IADD3 R7, R7, R9, R26.reuse ;  /* 0x0000000907077210 */ /* 0x100fe40007ffe01a */
[----:B------:R-:W-:-:S03]  /*28f20*/  IADD3 R2, R3, R2, R26 ;  /* 0x0000000203027210 */ /* 0x000fc60007ffe01a */
[----:B-1---5:R-:W-:-:S04]  /*28f30*/  IMAD.WIDE.U32 R30, R7, 0x2, R34 ;  /* 0x00000002071e7825 */ /* 0x022fc800078e0022 */
[----:B------:R-:W-:Y:S01]  /*28f40*/  IMAD.WIDE.U32 R28, R2, 0x2, R34 ;  /* 0x00000002021c7825 */ /* 0x000fe200078e0022 */
[----:B------:R-:W2:Y:S04]  /*28f50*/  LD.E.128 R12, [R30.64] ;  /* 0x000000041e0c7980 */ /* 0x000ea8000c101d00 */
[----:B----4-:R-:W3:Y:S01]  /*28f60*/  LD.E.128 R16, [R28.64] ;  /* 0x000000041c107980 */ /* 0x010ee2000c101d00 */
        /* <DEDUP_REMOVED lines=10> */
[--C-:B--2---:R-:W-:Y:S02]  /*29010*/  HADD2.F32 R21, -RZ, R13.reuse.H0_H0 ;  /* 0x2000000dff157230 */ /* 0x104fe40000004100 */
[----:B------:R-:W-:-:S02]  /*29020*/  HADD2.F32 R25, -RZ, R13.H1_H1 ;  /* 0x3000000dff197230 */ /* 0x000fc40000004100 */
[----:B---3--:R-:W-:Y:S02]  /*29030*/  HADD2.F32 R3, -RZ, R19.H0_H0 ;  /* 0x20000013ff037230 */ /* 0x008fe40000004100 */
[--C-:B------:R-:W-:Y:S02]  /*29040*/  HADD2.F32 R23, -RZ, R14.reuse.H0_H0 ;  /* 0x2000000eff177230 */ /* 0x100fe40000004100 */
[----:B------:R-:W-:Y:S02]  /*29050*/  HADD2.F32 R22, -RZ, R14.H1_H1 ;  /* 0x3000000eff167230 */ /* 0x000fe40000004100 */
[--C-:B------:R-:W-:Y:S02]  /*29060*/  HADD2.F32 R26, -RZ, R12.reuse.H0_H0 ;  /* 0x2000000cff1a7230 */ /* 0x100fe40000004100 */
[----:B------:R-:W-:Y:S02]  /*29070*/  HADD2.F32 R24, -RZ, R12.H1_H1 ;  /* 0x3000000cff187230 */ /* 0x000fe40000004100 */
[----:B------:R-:W-:-:S02]  /*29080*/  HADD2.F32 R14, -RZ, R16.H0_H0 ;  /* 0x20000010ff0e7230 */ /* 0x000fc40000004100 */
[----:B------:R-:W-:Y:S01]  /*29090*/  HADD2.F32 R13, -RZ, R16.H1_H1 ;  /* 0x30000010ff0d7230 */ /* 0x000fe20000004100 */
[C---:B------:R-:W-:Y:S01]  /*290a0*/  FMUL.FTZ R16, R3.reuse, R4 ;  /* 0x0000000403107220 */ /* 0x040fe20000410000 */
[----:B------:R-:W-:Y:S01]  /*290b0*/  HADD2.F32 R20, -RZ, R15.H0_H0 ;  /* 0x2000000fff147230 */ /* 0x000fe20000004100 */
[-C--:B------:R-:W-:Y:S01]  /*290c0*/  FMUL.FTZ R3, R3, R2.reuse ;  /* 0x0000000203037220 */ /* 0x080fe20000410000 */
[--C-:B------:R-:W-:Y:S02]  /*290d0*/  HADD2.F32 R12, -RZ, R18.reuse.H0_H0 ;  /* 0x20000012ff0c7230 */ /* 0x100fe40000004100 */
[----:B------:R-:W-:Y:S01]  /*290e0*/  HADD2.F32 R9, -RZ, R18.H1_H1 ;  /* 0x30000012ff097230 */ /* 0x000fe20000004100 */
[C---:B------:R-:W-:Y:S01]  /*290f0*/  FFMA.FTZ R43, R20.reuse, R2, -R16 ;  /* 0x00000002142b7223 */ /* 0x040fe20000010810 */
[----:B------:R-:W-:Y:S01]  /*29100*/  HADD2.F32 R7, -RZ, R19.H1_H1 ;  /* 0x30000013ff077230 */ /* 0x000fe20000004100 */
[----:B------:R-:W-:Y:S01]  /*29110*/  FFMA.FTZ R42, R20, R4, R3 ;  /* 0x00000004142a7223 */ /* 0x000fe20000010003 */
[----:B------:R-:W-:-:S02]  /*29120*/  HADD2.F32 R18, -RZ, R32.H0_H0 ;  /* 0x20000020ff127230 */ /* 0x000fc40000004100 */
[--C-:B------:R-:W-:Y:S02]  /*29130*/  HADD2.F32 R8, -RZ, R17.reuse.H0_H0 ;  /* 0x20000011ff087230 */ /* 0x100fe40000004100 */
[----:B------:R-:W-:Y:S01]  /*29140*/  HADD2.F32 R10, -RZ, R17.H1_H1 ;  /* 0x30000011ff0a7230 */ /* 0x000fe20000004100 */
[----:B------:R-:W-:Y:S01]  /*29150*/  FMUL.FTZ R16, R7, R18 ;  /* 0x0000001207107220 */ /* 0x000fe20000410000 */
[----:B------:R-:W-:Y:S02]  /*29160*/  HADD2.F32 R15, -RZ, R15.H1_H1 ;  /* 0x3000000fff0f7230 */ /* 0x000fe40000004100 */
[----:B------:R-:W-:Y:S02]  /*29170*/  HADD2.F32 R17, -RZ, R27.H0_H0 ;  /* 0x2000001bff117230 */ /* 0x000fe40000004100 */
[--C-:B------:R-:W-:Y:S02]  /*29180*/  HADD2.F32 R2, -RZ, R121.reuse.H0_H0 ;  /* 0x20000079ff027230 */ /* 0x100fe40000004100 */
[----:B------:R-:W-:Y:S01]  /*29190*/  HADD2.F32 R3, -RZ, R121.H1_H1 ;  /* 0x30000079ff037230 */ /* 0x000fe20000004100 */
[----:B------:R-:W-:Y:S01]  /*291a0*/  FFMA.FTZ R19, R15, R17, -R16 ;  /* 0x000000110f137223 */ /* 0x000fe20000010810 */
[----:B------:R-:W-:Y:S01]  /*291b0*/  HADD2.F32 R20, -RZ, R36.H0_H0 ;  /* 0x20000024ff147230 */ /* 0x000fe20000004100 */
[----:B------:R-:W-:-:S02]  /*291c0*/  FMUL.FTZ R16, R8, R2 ;  /* 0x0000000208107220 */ /* 0x000fc40000410000 */
[----:B------:R-:W-:Y:S01]  /*291d0*/  FMUL.FTZ R4, R8, R3 ;  /* 0x0000000308047220 */ /* 0x000fe20000410000 */
[----:B------:R-:W-:Y:S01]  /*291e0*/  HADD2.F32 R8, -RZ, R33.H0_H0 ;  /* 0x20000021ff087230 */ /* 0x000fe20000004100 */
[----:B------:R-:W-:Y:S01]  /*291f0*/  FMUL.FTZ R7, R7, R17 ;  /* 0x0000001107077220 */ /* 0x000fe20000410000 */
[----:B------:R-:W-:Y:S01]  /*29200*/  F2FP.PACK_AB R19, R19, R43 ;  /* 0x0000002b1313723e */ /* 0x000fe200000000ff */
[C---:B------:R-:W-:Y:S01]  /*29210*/  FFMA.FTZ R36, R21.reuse, R3, -R16 ;  /* 0x0000000315247223 */ /* 0x040fe20000010810 */
[----:B------:R-:W-:Y:S01]  /*29220*/  HADD2.F32 R3, -RZ, R122.H0_H0 ;  /* 0x2000007aff037230 */ /* 0x000fe20000004100 */
[----:B------:R-:W-:Y:S01]  /*29230*/  FFMA.FTZ R32, R21, R2, R4 ;  /* 0x0000000215207223 */ /* 0x000fe20000010004 */
[--C-:B------:R-:W-:Y:S01]  /*29240*/  HADD2.F32 R4, -RZ, R123.reuse.H1_H1 ;  /* 0x3000007bff047230 */ /* 0x100fe20000004100 */
[----:B------:R-:W-:Y:S01]  /*29250*/  FFMA.FTZ R27, R15, R18, R7 ;  /* 0x000000120f1b7223 */ /* 0x000fe20000010007 */
[----:B------:R-:W-:Y:S01]  /*29260*/  HADD2.F32 R7, -RZ, R123.H0_H0 ;  /* 0x2000007bff077230 */ /* 0x000fe20000004100 */
[C---:B------:R-:W-:Y:S01]  /*29270*/  FMUL.FTZ R2, R10.reuse, R20 ;  /* 0x000000140a027220 */ /* 0x040fe20000410000 */
[----:B------:R-:W-:Y:S01]  /*29280*/  HADD2.F32 R16, -RZ, R39.H0_H0 ;  /* 0x20000027ff107230 */ /* 0x000fe20000004100 */
[----:B------:R-:W-:-:S02]  /*29290*/  FMUL.FTZ R10, R10, R8 ;  /* 0x000000080a0a7220 */ /* 0x000fc40000410000 */
[----:B------:R-:W-:Y:S01]  /*292a0*/  FFMA.FTZ R17, R25, R8, -R2 ;  /* 0x0000000819117223 */ /* 0x000fe20000010802 */
[----:B------:R-:W-:Y:S01]  /*292b0*/  HADD2.F32 R2, -RZ, R122.H1_H1 ;  /* 0x3000007aff027230 */ /* 0x000fe20000004100 */
[C---:B------:R-:W-:Y:S02]  /*292c0*/  FMUL.FTZ R15, R14.reuse, R3 ;  /* 0x000000030e0f7220 */ /* 0x040fe40000410000 */
[-C--:B------:R-:W-:Y:S01]  /*292d0*/  FMUL.FTZ R14, R14, R7.reuse ;  /* 0x000000070e0e7220 */ /* 0x080fe20000410000 */
[----:B------:R-:W-:Y:S01]  /*292e0*/  F2FP.PACK_AB R17, R17, R36 ;  /* 0x000000241111723e */ /* 0x000fe200000000ff */
[----:B------:R-:W-:Y:S02]  /*292f0*/  FFMA.FTZ R10, R25, R20, R10 ;  /* 0x00000014190a7223 */ /* 0x000fe4000001000a */
        /* <DEDUP_REMOVED lines=9> */
[----:B------:R-:W-:Y:S02]  /*29390*/  FMUL.FTZ R3, R13, R16 ;  /* 0x000000100d037220 */ /* 0x000fe40000410000 */
[----:B------:R-:W-:Y:S02]  /*293a0*/  FMUL.FTZ R7, R9, R15 ;  /* 0x0000000f09077220 */ /* 0x000fe40000410000 */
[----:B------:R-:W-:Y:S01]  /*293b0*/  FMUL.FTZ R2, R13, R14 ;  /* 0x0000000e0d027220 */ /* 0x000fe20000410000 */
[----:B------:R-:W-:Y:S01]  /*293c0*/  F2FP.PACK_AB R13, R10, R32 ;  /* 0x000000200a0d723e */ /* 0x000fe200000000ff */
[----:B------:R-:W-:Y:S02]  /*293d0*/  FMUL.FTZ R4, R9, R12 ;  /* 0x0000000c09047220 */ /* 0x000fe40000410000 */
[----:B------:R-:W-:-:S02]  /*293e0*/  FFMA.FTZ R3, R24, R14, -R3 ;  /* 0x0000000e18037223 */ /* 0x000fc40000010803 */
[----:B------:R-:W-:Y:S02]  /*293f0*/  FFMA.FTZ R7, R22, R12, -R7 ;  /* 0x0000000c16077223 */ /* 0x000fe40000010807 */
[----:B------:R-:W-:Y:S01]  /*29400*/  FFMA.FTZ R2, R24, R16, R2 ;  /* 0x0000001018027223 */ /* 0x000fe20000010002 */
[----:B------:R-:W-:Y:S01]  /*29410*/  F2FP.PACK_AB R16, R3, R21 ;  /* 0x000000150310723e */ /* 0x000fe200000000ff */
[----:B------:R-:W-:Y:S01]  /*29420*/  FFMA.FTZ R4, R22, R15, R4 ;  /* 0x0000000f16047223 */ /* 0x000fe20000010004 */
[----:B------:R-:W-:Y:S02]  /*29430*/  F2FP.PACK_AB R18, R7, R18 ;  /* 0x000000120712723e */ /* 0x000fe400000000ff */
[----:B------:R-:W-:Y:S02]  /*29440*/  F2FP.PACK_AB R15, R27, R42 ;  /* 0x0000002a1b0f723e */ /* 0x000fe400000000ff */
[----:B------:R-:W-:Y:S01]  /*29450*/  F2FP.PACK_AB R12, R2, R20 ;  /* 0x00000014020c723e */ /* 0x000fe200000000ff */
[----:B------:R1:W-:Y:S01]  /*29460*/  ST.E.128 [R30.64], R16 ;  /* 0x000000101e007985 */ /* 0x0003e2000c101d04 */
[----:B------:R-:W-:-:S05]  /*29470*/  F2FP.PACK_AB R14, R4, R8 ;  /* 0x00000008040e723e */ /* 0x000fca00000000ff */
[----:B------:R1:W-:Y:S02]  /*29480*/  ST.E.128 [R28.64], R12 ;  /* 0x0000000c1c007985 */ /* 0x0003e4000c101d04 */
.L_x_2126:
[----:B------:R-:W-:Y:S05]  /*29490*/  BSYNC B1 ;  /* 0x0000000000017941 */ /* 0x000fea0003800000 */
.L_x_2125:
[----:B------:R-:W-:Y:S01]  /*294a0*/  IADD3 R4, R93, 0x60, RZ ;  /* 0x000000605d047810 */ /* 0x000fe20007ffe0ff */
[----:B------:R-:W-:Y:S02]  /*294b0*/  IMAD.MOV.U32 R2, RZ, RZ, R134 ;  /* 0x000000ffff027224 */ /* 0x000fe400078e0086 */
[----:B------:R-:W-:Y:S01]  /*294c0*/  IMAD.MOV.U32 R3, RZ, RZ, 0x0 ;  /* 0x00000000ff037424 */ /* 0x000fe200078e00ff */
[----:B------:R-:W-:-:S13]  /*294d0*/  ISETP.GE.AND P0, PT, R4, R58, PT ;  /* 0x0000003a0400720c */ /* 0x000fda0003f06270 */
[----:B------:R-:W-:Y:S05]  /*294e0*/  @P0 RET.REL.NODEC R2 `(_ZN7cutlass13device_kernelIN5flash19enable_sm80_to_sm89INS1_16FlashAttnFwdSm80INS1_25CollectiveMainloopFwdSm80ILi8ELi1ELb0EN4cute5tupleIJNS5_1CILi128EEENS7_ILi48EEENS7_ILi256EEEEEELi256ENS_6half_tEfNS_4arch4Sm80ELb0ELb1ELb1ELb1ELb0ELb1ELb1ELb1EEENS1_21CollectiveEpilogueFwdINS6_IJS8_SA_S9_EEENS6_IJNS7_ILi1EEESI_SI_EEESC_SE_Li256ELb1ELb1ELb1ELb0EEENS1_36VarlenDynamicPersistentTileSchedulerILi128ELi48ELi256ELi256ELb1ELb1ELb0ELb1ELb0ELb1EEEEEEEEEvNT_6ParamsE) ;  /* 0xfffd6b1002000950 */ /* 0x000fea0003c3ffff */
        /* <DEDUP_REMOVED lines=47> */
[CC--:B------:R-:W-:Y:S01]  /*297e0*/  FMUL.FTZ R16, R3.reuse, R7.reuse ;  /* 0x0000000703107220 */ /* 0x0c0fe20000410000 */
        /* <DEDUP_REMOVED lines=15> */
[C---:B------:R-:W-:Y:S01]  /*298e0*/  FMUL.FTZ R16, R9.reuse, R2 ;  /* 0x0000000209107220 */ /* 0x040fe20000410000 */
[----:B------:R-:W-:Y:S01]  /*298f0*/  HADD2.F32 R27, -RZ, R12.H1_H1 ;  /* 0x3000000cff1b7230 */ /* 0x000fe20000004100 */
[-C--:B------:R-:W-:Y:S01]  /*29900*/  FMUL.FTZ R9, R9, R3.reuse ;  /* 0x0000000309097220 */ /* 0x080fe20000410000 */
        /* <DEDUP_REMOVED lines=16> */
[----:B------:R-:W-:Y:S02]  /*29a10*/  FMUL.FTZ R7, R10, R38 ;  /* 0x000000260a077220 */ /* 0x000fe40000410000 */
        /* <DEDUP_REMOVED lines=26> */
.L_x_2130:
[----:B------:R-:W-:Y:S05]  /*29bc0*/  BSYNC B0 ;  /* 0x0000000000007941 */ /* 0x000fea0003800000 */
.L_x_2129:
[----:B------:R-:W-:Y:S01]  /*29bd0*/  IADD3 R7, R56, 0x40, RZ ;  /* 0x0000004038077810 */ /* 0x000fe20007ffe0ff */
[----:B------:R-:W-:-:S02]  /*29be0*/  IMAD.MOV.U32 R2, RZ, RZ, R134 ;  /* 0x000000ffff027224 */ /* 0x000fc400078e0086 */
[----:B------:R-:W-:Y:S01]  /*29bf0*/  IMAD.MOV.U32 R3, RZ, RZ, 0x0 ;  /* 0x00000000ff037424 */ /* 0x000fe200078e00ff */
[----:B------:R-:W-:-:S13]  /*29c00*/  ISETP.GE.AND P0, PT, R7, R0, PT ;  /* 0x000000000700720c */ /* 0x000fda0003f06270 */
[----:B------:R-:W-:Y:S05]  /*29c10*/  @P0 RET.REL.NODEC R2 `(_ZN7cutlass13device_kernelIN5flash19enable_sm80_to_sm89INS1_16FlashAttnFwdSm80INS1_25CollectiveMainloopFwdSm80ILi8ELi1ELb0EN4cute5tupleIJNS5_1CILi128EEENS7_ILi48EEENS7_ILi256EEEEEELi256ENS_6half_tEfNS_4arch4Sm80ELb0ELb1ELb1ELb1ELb0ELb1ELb1ELb1EEENS1_21CollectiveEpilogueFwdINS6_IJS8_SA_S9_EEENS6_IJNS7_ILi1EEESI_SI_EEESC_SE_Li256ELb1ELb1ELb1ELb0EEENS1_36VarlenDynamicPersistentTileSchedulerILi128ELi48ELi256ELi256ELb1ELb1ELb0ELb1ELb0ELb1EEEEEEEEEvNT_6ParamsE) ;  /* 0xfffd63e002000950 */ /* 0x000fea0003c3ffff */
        /* <DEDUP_REMOVED lines=17> */
[----:B-----5:R-:W-:-:S04]  /*29d30*/  IMAD.WIDE.U32 R26, R3, 0x2, R34 ;  /* 0x00000002031a7825 */ /* 0x020fc800078e0022 */
[----:B------:R-:W-:Y:S01]  /*29d40*/  IMAD.WIDE.U32 R24, R0, 0x2, R34 ;  /* 0x0000000200187825 */ /* 0x000fe200078e0022 */
[----:B-1----:R-:W2:Y:S04]  /*29d50*/  LD.E.128 R12, [R26.64] ;  /* 0x000000041a0c7980 */ /* 0x002ea8000c101d00 */
[----:B----4-:R-:W3:Y:S01]  /*29d60*/  LD.E.128 R16, [R24.64] ;  /* 0x0000000418107980 */ /* 0x010ee2000c101d00 */
[--C-:B------:R-:W-:Y:S01]  /*29d70*/  HADD2.F32 R3, -RZ, R128.reuse.H0_H0 ;  /* 0x20000080ff037230 */ /* 0x100fe20000004100 */
[----:B------:R-:W-:Y:S01]  /*29d80*/  SHF.R.U32.HI R29, RZ, 0x10, R97 ;  /* 0x00000010ff1d7819 */ /* 0x000fe20000011661 */
[----:B------:R-:W-:Y:S01]  /*29d90*/  HADD2.F32 R0, -RZ, R128.H1_H1 ;  /* 0x30000080ff007230 */ /* 0x000fe20000004100 */
[----:B------:R-:W-:Y:S02]  /*29da0*/  SHF.R.U32.HI R31, RZ, 0x10, R99 ;  /* 0x00000010ff1f7819 */ /* 0x000fe40000011663 */
[----:B------:R-:W-:Y:S01]  /*29db0*/  SHF.R.U32.HI R28, RZ, 0x10, R101 ;  /* 0x00000010ff1c7819 */ /* 0x000fe20000011665 */
[----:B------:R-:W-:Y:S01]  /*29dc0*/  HADD2.F32 R29, -RZ, R29.H0_H0 ;  /* 0x2000001dff1d7230 */ /* 0x000fe20000004100 */
[----:B------:R-:W-:Y:S01]  /*29dd0*/  SHF.R.U32.HI R30, RZ, 0x10, R103 ;  /* 0x00000010ff1e7819 */ /* 0x000fe20000011667 */
[----:B------:R-:W-:Y:S01]  /*29de0*/  HADD2.F32 R31, -RZ, R31.H0_H0 ;  /* 0x2000001fff1f7230 */ /* 0x000fe20000004100 */
        /* <DEDUP_REMOVED lines=9> */
[--C-:B--2---:R-:W-:Y:S02]  /*29e80*/  HADD2.F32 R21, -RZ, R13.reuse.H0_H0 ;  /* 0x2000000dff157230 */ /* 0x104fe40000004100 */
[----:B------:R-:W-:Y:S02]  /*29e90*/  HADD2.F32 R20, -RZ, R13.H1_H1 ;  /* 0x3000000dff147230 */ /* 0x000fe40000004100 */
[--C-:B---3--:R-:W-:Y:S02]  /*29ea0*/  HADD2.F32 R2, -RZ, R17.reuse.H0_H0 ;  /* 0x20000011ff027230 */ /* 0x108fe40000004100 */
[----:B------:R-:W-:Y:S02]  /*29eb0*/  HADD2.F32 R7, -RZ, R17.H1_H1 ;  /* 0x30000011ff077230 */ /* 0x000fe40000004100 */
[----:B------:R-:W-:Y:S01]  /*29ec0*/  HADD2.F32 R4, -RZ, R19.H0_H0 ;  /* 0x20000013ff047230 */ /* 0x000fe20000004100 */
[CC--:B------:R-:W-:Y:S01]  /*29ed0*/  FMUL.FTZ R17, R2.reuse, R3.reuse ;  /* 0x0000000302117220 */ /* 0x0c0fe20000410000 */
[----:B------:R-:W-:Y:S01]  /*29ee0*/  HADD2.F32 R13, -RZ, R15.H0_H0 ;  /* 0x2000000fff0d7230 */ /* 0x000fe20000004100 */
[-C--:B------:R-:W-:Y:S01]  /*29ef0*/  FMUL.FTZ R2, R2, R0.reuse ;  /* 0x0000000002027220 */ /* 0x080fe20000410000 */
[----:B------:R-:W-:Y:S01]  /*29f00*/  HADD2.F32 R8, -RZ, R19.H1_H1 ;  /* 0x30000013ff087230 */ /* 0x000fe20000004100 */
[C---:B------:R-:W-:Y:S01]  /*29f10*/  FFMA.FTZ R37, R21.reuse, R0, -R17 ;  /* 0x0000000015257223 */ /* 0x040fe20000010811 */
[--C-:B------:R-:W-:Y:S01]  /*29f20*/  HADD2.F32 R0, -RZ, R129.reuse.H0_H0 ;  /* 0x20000081ff007230 */ /* 0x100fe20000004100 */
[----:B------:R-:W-:Y:S01]  /*29f30*/  FFMA.FTZ R36, R21, R3, R2 ;  /* 0x0000000315247223 */ /* 0x000fe20000010002 */
[----:B------:R-:W-:Y:S01]  /*29f40*/  HADD2.F32 R2, -RZ, R129.H1_H1 ;  /* 0x30000081ff027230 */ /* 0x000fe20000004100 */
[C---:B------:R-:W-:Y:S01]  /*29f50*/  FMUL.FTZ R17, R7.reuse, R29 ;  /* 0x0000001d07117220 */ /* 0x040fe20000410000 */
[----:B------:R-:W-:Y:S01]  /*29f60*/  HADD2.F32 R22, -RZ, R15.H1_H1 ;  /* 0x3000000fff167230 */ /* 0x000fe20000004100 */
[C---:B------:R-:W-:Y:S01]  /*29f70*/  FMUL.FTZ R3, R4.reuse, R0 ;  /* 0x0000000004037220 */ /* 0x040fe20000410000 */
[----:B------:R-:W-:Y:S01]  /*29f80*/  HADD2.F32 R10, -RZ, R16.H0_H0 ;  /* 0x20000010ff0a7230 */ /* 0x000fe20000004100 */
[----:B------:R-:W-:Y:S01]  /*29f90*/  FMUL.FTZ R4, R4, R2 ;  /* 0x0000000204047220 */ /* 0x000fe20000410000 */
[----:B------:R-:W-:Y:S01]  /*29fa0*/  HADD2.F32 R9, -RZ, R18.H0_H0 ;  /* 0x20000012ff097230 */ /* 0x000fe20000004100 */
[----:B------:R-:W-:Y:S01]  /*29fb0*/  FMUL.FTZ R7, R7, R28 ;  /* 0x0000001c07077220 */ /* 0x000fe20000410000 */
[--C-:B------:R-:W-:Y:S01]  /*29fc0*/  HADD2.F32 R23, -RZ, R12.reuse.H0_H0 ;  /* 0x2000000cff177230 */ /* 0x100fe20000004100 */
[C---:B------:R-:W-:Y:S01]  /*29fd0*/  FFMA.FTZ R21, R13.reuse, R0, R4 ;  /* 0x000000000d157223 */ /* 0x040fe20000010004 */
[----:B------:R-:W-:Y:S01]  /*29fe0*/  HADD2.F32 R15, -RZ, R12.H1_H1 ;  /* 0x3000000cff0f7230 */ /* 0x000fe20000004100 */
[----:B------:R-:W-:Y:S01]  /*29ff0*/  FMUL.FTZ R0, R8, R31 ;  /* 0x0000001f08007220 */ /* 0x000fe20000410000 */
[----:B------:R-:W-:Y:S01]  /*2a000*/  HADD2.F32 R4, -RZ, R132.H0_H0 ;  /* 0x20000084ff047230 */ /* 0x000fe20000004100 */
[----:B------:R-:W-:Y:S01]  /*2a010*/  FFMA.FTZ R17, R20, R28, -R17 ;  /* 0x0000001c14117223 */ /* 0x000fe20000010811 */
[----:B------:R-:W-:Y:S01]  /*2a020*/  HADD2.F32 R12, -RZ, R14.H0_H0 ;  /* 0x2000000eff0c7230 */ /* 0x000fe20000004100 */
[----:B------:R-:W-:Y:S01]  /*2a030*/  FFMA.FTZ R28, R13, R2, -R3 ;  /* 0x000000020d1c7223 */ /* 0x000fe20000010803 */
[--C-:B------:R-:W-:Y:S01]  /*2a040*/  HADD2.F32 R2, -RZ, R131.reuse.H0_H0 ;  /* 0x20000083ff027230 */ /* 0x100fe20000004100 */
[-C--:B------:R-:W-:Y:S01]  /*2a050*/  FFMA.FTZ R19, R22, R30.reuse, -R0 ;  /* 0x0000001e16137223 */ /* 0x080fe20000010800 */
[----:B------:R-:W-:Y:S01]  /*2a060*/  HADD2.F32 R0, -RZ, R131.H1_H1 ;  /* 0x30000083ff007230 */ /* 0x000fe20000004100 */
[----:B------:R-:W-:Y:S01]  /*2a070*/  FMUL.FTZ R8, R8, R30 ;  /* 0x0000001e08087220 */ /* 0x000fe20000410000 */
[----:B------:R-:W-:Y:S01]  /*2a080*/  HADD2.F32 R3, -RZ, R132.H1_H1 ;  /* 0x30000084ff037230 */ /* 0x000fe20000004100 */
[----:B------:R-:W-:Y:S01]  /*2a090*/  FFMA.FTZ R20, R20, R29, R7 ;  /* 0x0000001d14147223 */ /* 0x000fe20000010007 */
[----:B------:R-:W-:Y:S01]  /*2a0a0*/  HADD2.F32 R16, -RZ, R16.H1_H1 ;  /* 0x30000010ff107230 */ /* 0x000fe20000004100 */
[----:B------:R-:W-:Y:S01]  /*2a0b0*/  FMUL.FTZ R13, R10, R2 ;  /* 0x000000020a0d7220 */ /* 0x000fe20000410000 */
[----:B------:R-:W-:Y:S01]  /*2a0c0*/  HADD2.F32 R18, -RZ, R18.H1_H1 ;  /* 0x30000012ff127230 */ /* 0x000fe20000004100 */
[----:B------:R-:W-:Y:S01]  /*2a0d0*/  FMUL.FTZ R7, R9, R0 ;  /* 0x0000000009077220 */ /* 0x000fe20000410000 */
[----:B------:R-:W-:Y:S01]  /*2a0e0*/  HADD2.F32 R14, -RZ, R14.H1_H1 ;  /* 0x3000000eff0e7230 */ /* 0x000fe20000004100 */
[----:B------:R-:W-:Y:S01]  /*2a0f0*/  FFMA.FTZ R22, R22, R31, R8 ;  /* 0x0000001f16167223 */ /* 0x000fe20000010008 */
[----:B------:R-:W-:Y:S01]  /*2a100*/  F2FP.PACK_AB R17, R17, R37 ;  /* 0x000000251111723e */ /* 0x000fe200000000ff */
[----:B------:R-:W-:Y:S01]  /*2a110*/  FMUL.FTZ R10, R10, R4 ;  /* 0x000000040a0a7220 */ /* 0x000fe20000410000 */
[----:B------:R-:W-:Y:S01]  /*2a120*/  F2FP.PACK_AB R19, R19, R28 ;  /* 0x0000001c1313723e */ /* 0x000fe200000000ff */
[----:B------:R-:W-:Y:S01]  /*2a130*/  FFMA.FTZ R8, R23, R4, -R13 ;  /* 0x0000000417087223 */ /* 0x000fe2000001080d */
[----:B------:R-:W-:Y:S01]  /*2a140*/  F2FP.PACK_AB R13, R20, R36 ;  /* 0x00000024140d723e */ /* 0x000fe200000000ff */
[-C--:B------:R-:W-:Y:S01]  /*2a150*/  FFMA.FTZ R4, R12, R3.reuse, -R7 ;  /* 0x000000030c047223 */ /* 0x080fe20000010807 */
[----:B------:R-:W-:Y:S01]  /*2a160*/  HADD2.F32 R7, -RZ, R35.H0_H0 ;  /* 0x20000023ff077230 */ /* 0x000fe20000004100 */
[----:B------:R-:W-:-:S02]  /*2a170*/  FMUL.FTZ R9, R9, R3 ;  /* 0x0000000309097220 */ /* 0x000fc40000410000 */
[----:B------:R-:W-:Y:S02]  /*2a180*/  FFMA.FTZ R10, R23, R2, R10 ;  /* 0x00000002170a7223 */ /* 0x000fe4000001000a */
[----:B------:R-:W-:Y:S02]  /*2a190*/  FFMA.FTZ R9, R12, R0, R9 ;  /* 0x000000000c097223 */ /* 0x000fe40000010009 */
[----:B------:R-:W-:Y:S02]  /*2a1a0*/  FMUL.FTZ R2, R18, R33 ;  /* 0x0000002112027220 */ /* 0x000fe40000410000 */
[----:B------:R-:W-:Y:S02]  /*2a1b0*/  FMUL.FTZ R3, R16, R34 ;  /* 0x0000002210037220 */ /* 0x000fe40000410000 */
[----:B------:R-:W-:Y:S02]  /*2a1c0*/  FMUL.FTZ R0, R18, R32 ;  /* 0x0000002012007220 */ /* 0x000fe40000410000 */
[----:B------:R-:W-:-:S02]  /*2a1d0*/  FMUL.FTZ R12, R16, R7 ;  /* 0x00000007100c7220 */ /* 0x000fc40000410000 */
[C---:B------:R-:W-:Y:S01]  /*2a1e0*/  FFMA.FTZ R18, R14.reuse, R32, -R2 ;  /* 0x000000200e127223 */ /* 0x040fe20000010802 */
[----:B------:R-:W-:Y:S01]  /*2a1f0*/  MOV R2, R134 ;  /* 0x0000008600027202 */ /* 0x000fe20000000f00 */
[C---:B------:R-:W-:Y:S01]  /*2a200*/  FFMA.FTZ R16, R15.reuse, R7, -R3 ;  /* 0x000000070f107223 */ /* 0x040fe20000010803 */
[----:B------:R-:W-:Y:S01]  /*2a210*/  MOV R3, 0x0 ;  /* 0x0000000000037802 */ /* 0x000fe20000000f00 */
        /* <DEDUP_REMOVED lines=8> */
[----:B------:R1:W-:Y:S01]  /*2a2a0*/  ST.E.128 [R24.64], R12 ;  /* 0x0000000c18007985 */ /* 0x0003e2000c101d04 */
[----:B------:R-:W-:Y:S05]  /*2a2b0*/  RET.REL.NODEC R2 `(_ZN7cutlass13device_kernelIN5flash19enable_sm80_to_sm89INS1_16FlashAttnFwdSm80INS1_25CollectiveMainloopFwdSm80ILi8ELi1ELb0EN4cute5tupleIJNS5_1CILi128EEENS7_ILi48EEENS7_ILi256EEEEEELi256ENS_6half_tEfNS_4arch4Sm80ELb0ELb1ELb1ELb1ELb0ELb1ELb1ELb1EEENS1_21CollectiveEpilogueFwdINS6_IJS8_SA_S9_EEENS6_IJNS7_ILi1EEESI_SI_EEESC_SE_Li256ELb1ELb1ELb1ELb0EEENS1_36VarlenDynamicPersistentTileSchedulerILi128ELi48ELi256ELi256ELb1ELb1ELb0ELb1ELb0ELb1EEEEEEEEEvNT_6ParamsE) ;  /* 0xfffd5d4002007950 */ /* 0x000fea0003c3ffff */
.L_x_2057:
[----:B------:R-:W-:Y:S01]  /*2a2c0*/  IMAD.MOV.U32 R12, RZ, RZ, R32 ;  /* 0x000000ffff0c7224 */ /* 0x000fe200078e0020 */
[----:B------:R-:W-:Y:S01]  /*2a2d0*/  MOV R3, 0x181f ;  /* 0x0000181f00037802 */ /* 0x000fe20000000f00 */
[----:B------:R-:W-:Y:S01]  /*2a2e0*/  IMAD.MOV.U32 R10, RZ, RZ, RZ ;  /* 0x000000ffff0a7224 */ /* 0x000fe200078e00ff */
[----:B------:R-:W-:Y:S02]  /*2a2f0*/  MOV R172, 0xffffffff ;  /* 0xffffffff00ac7802 */ /* 0x000fe40000000f00 */
[----:B------:R-:W-:Y:S02]  /*2a300*/  MOV R2, 0x2a320 ;  /* 0x0002a32000027802 */ /* 0x000fe40000000f00 */
[----:B------:R-:W-:Y:S05]  /*2a310*/  CALL.REL.NOINC `($__internal_39_$__cuda_sm70_shflsync_idx_p) ;  /* 0x00000f3000007944 */ /* 0x000fea0003c00000 */
[----:B------:R-:W-:Y:S01]  /*2a320*/  MOV R7, R13 ;  /* 0x0000000d00077202 */ /* 0x000fe20000000f00 */
[----:B------:R-:W-:Y:S05]  /*2a330*/  BRA `(.L_x_2131) ;  /* 0xffff6b4000007947 */ /* 0x000fea000383ffff */
.L_x_2058:
[----:B------:R-:W-:Y:S01]  /*2a340*/  IMAD.MOV.U32 R12, RZ, RZ, R33 ;  /* 0x000000ffff0c7224 */ /* 0x000fe200078e0021 */
[----:B------:R-:W-:Y:S01]  /*2a350*/  MOV R3, 0x181f ;  /* 0x0000181f00037802 */ /* 0x000fe20000000f00 */
[----:B------:R-:W-:Y:S01]  /*2a360*/  IMAD.MOV.U32 R10, RZ, RZ, RZ ;  /* 0x000000ffff0a7224 */ /* 0x000fe200078e00ff */
[----:B------:R-:W-:-:S02]  /*2a370*/  MOV R172, 0xffffffff ;  /* 0xffffffff00ac7802 */ /* 0x000fc40000000f00 */
[----:B------:R-:W-:Y:S02]  /*2a380*/  MOV R2, 0x2a3a0 ;  /* 0x0002a3a000027802 */ /* 0x000fe40000000f00 */
[----:B-12---:R-:W-:Y:S05]  /*2a390*/  CALL.REL.NOINC `($__internal_39_$__cuda_sm70_shflsync_idx_p) ;  /* 0x00000eb000007944 */ /* 0x006fea0003c00000 */
[----:B------:R-:W-:Y:S01]  /*2a3a0*/  IMAD.MOV.U32 R12, RZ, RZ, R23 ;  /* 0x000000ffff0c7224 */ /* 0x000fe200078e0017 */
[----:B------:R-:W-:Y:S01]  /*2a3b0*/  MOV R3, 0x181f ;  /* 0x0000181f00037802 */ /* 0x000fe20000000f00 */
[----:B------:R-:W-:Y:S01]  /*2a3c0*/  IMAD.MOV.U32 R10, RZ, RZ, RZ ;  /* 0x000000ffff0a7224 */ /* 0x000fe200078e00ff */
[----:B------:R-:W-:Y:S01]  /*2a3d0*/  MOV R8, R13 ;  /* 0x0000000d00087202 */ /* 0x000fe20000000f00 */
[----:B------:R-:W-:Y:S01]  /*2a3e0*/  IMAD.MOV.U32 R172, RZ, RZ, -0x1 ;  /* 0xffffffffffac7424 */ /* 0x000fe200078e00ff */
[----:B------:R-:W-:Y:S02]  /*2a3f0*/  MOV R9, R7 ;  /* 0x0000000700097202 */ /* 0x000fe40000000f00 */
        /* <DEDUP_REMOVED lines=11> */
.L_x_2061:
[----:B------:R-:W-:Y:S01]  /*2a4b0*/  IMAD.MOV.U32 R12, RZ, RZ, R32 ;  /* 0x000000ffff0c7224 */ /* 0x000fe200078e0020 */
[----:B------:R-:W-:Y:S01]  /*2a4c0*/  MOV R3, 0x181f ;  /* 0x0000181f00037802 */ /* 0x000fe20000000f00 */
[----:B------:R-:W-:Y:S01]  /*2a4d0*/  IMAD.MOV.U32 R10, RZ, RZ, 0x1 ;  /* 0x00000001ff0a7424 */ /* 0x000fe200078e00ff */
[----:B------:R-:W-:-:S02]  /*2a4e0*/  MOV R172, 0xffffffff ;  /* 0xffffffff00ac7802 */ /* 0x000fc40000000f00 */
[----:B------:R-:W-:Y:S02]  /*2a4f0*/  MOV R2, 0x2a510 ;  /* 0x0002a51000027802 */ /* 0x000fe40000000f00 */
[----:B---3--:R-:W-:Y:S05]  /*2a500*/  CALL.REL.NOINC `($__internal_39_$__cuda_sm70_shflsync_idx_p) ;  /* 0x00000d4000007944 */ /* 0x008fea0003c00000 */
[----:B------:R-:W-:Y:S01]  /*2a510*/  IMAD.MOV.U32 R7, RZ, RZ, R13 ;  /* 0x000000ffff077224 */ /* 0x000fe200078e000d */
[----:B------:R-:W-:Y:S01]  /*2a520*/  MOV R12, R33 ;  /* 0x00000021000c7202 */ /* 0x000fe20000000f00 */
[----:B------:R-:W-:Y:S01]  /*2a530*/  IMAD.MOV.U32 R10, RZ, RZ, 0x1 ;  /* 0x00000001ff0a7424 */ /* 0x000fe200078e00ff */
[----:B------:R-:W-:Y:S01]  /*2a540*/  MOV R3, 0x181f ;  /* 0x0000181f00037802 */ /* 0x000fe20000000f00 */
[----:B------:R-:W-:Y:S01]  /*2a550*/  IMAD.MOV.U32 R172, RZ, RZ, -0x1 ;  /* 0xffffffffffac7424 */ /* 0x000fe200078e00ff */
[----:B------:R-:W-:Y:S02]  /*2a560*/  MOV R2, 0x2a580 ;  /* 0x0002a58000027802 */ /* 0x000fe40000000f00 */
[----:B------:R-:W-:Y:S05]  /*2a570*/  CALL.REL.NOINC `($__internal_39_$__cuda_sm70_shflsync_idx_p) ;  /* 0x00000cd000007944 */ /* 0x000fea0003c00000 */
[----:B------:R-:W-:Y:S01]  /*2a580*/  IMAD.MOV.U32 R12, RZ, RZ, R23 ;  /* 0x000000ffff0c7224 */ /* 0x000fe200078e0017 */
[----:B------:R-:W-:Y:S01]  /*2a590*/  MOV R3, 0x181f ;  /* 0x0000181f00037802 */ /* 0x000fe20000000f00 */
[----:B------:R-:W-:Y:S01]  /*2a5a0*/  IMAD.MOV.U32 R10, RZ, RZ, 0x1 ;  /* 0x00000001ff0a7424 */ /* 0x000fe200078e00ff */
[----:B------:R-:W-:Y:S01]  /*2a5b0*/  MOV R8, R13 ;  /* 0x0000000d00087202 */ /* 0x000fe20000000f00 */
[----:B------:R-:W-:Y:S01]  /*2a5c0*/  IMAD.MOV.U32 R172, RZ, RZ, -0x1 ;  /* 0xffffffffffac7424 */ /* 0x000fe200078e00ff */
[----:B------:R-:W-:-:S02]  /*2a5d0*/  MOV R9, R7 ;  /* 0x0000000700097202 */ /* 0x000fc40000000f00 */
[----:B------:R-:W-:Y:S02]  /*2a5e0*/  MOV R2, 0x2a600 ;  /* 0x0002a60000027802 */ /* 0x000fe40000000f00 */
[----:B------:R-:W-:Y:S05]  /*2a5f0*/  CALL.REL.NOINC `($__internal_39_$__cuda_sm70_shflsync_idx_p) ;  /* 0x00000c5000007944 */ /* 0x000fea0003c00000 */
        /* <DEDUP_REMOVED lines=9> */
.L_x_2064:
[----:B------:R-:W-:Y:S01]  /*2a690*/  IMAD.MOV.U32 R12, RZ, RZ, R32 ;  /* 0x000000ffff0c7224 */ /* 0x000fe200078e0020 */
[----:B------:R-:W-:Y:S01]  /*2a6a0*/  MOV R3, 0x181f ;  /* 0x0000181f00037802 */ /* 0x000fe20000000f00 */
[----:B------:R-:W-:Y:S01]  /*2a6b0*/  IMAD.MOV.U32 R10, RZ, RZ, 0x2 ;  /* 0x00000002ff0a7424 */ /* 0x000fe200078e00ff */
[----:B------:R-:W-:Y:S02]  /*2a6c0*/  MOV R172, 0xffffffff ;  /* 0xffffffff00ac7802 */ /* 0x000fe40000000f00 */
[----:B------:R-:W-:-:S02]  /*2a6d0*/  MOV R2, 0x2a6f0 ;  /* 0x0002a6f000027802 */ /* 0x000fc40000000f00 */
[----:B--2---:R-:W-:Y:S05]  /*2a6e0*/  CALL.REL.NOINC `($__internal_39_$__cuda_sm70_shflsync_idx_p) ;  /* 0x00000b6000007944 */ /* 0x004fea0003c00000 */
[----:B------:R-:W-:Y:S01]  /*2a6f0*/  MOV R7, R13 ;  /* 0x0000000d00077202 */ /* 0x000fe20000000f00 */
[----:B------:R-:W-:Y:S05]  /*2a700*/  BRA `(.L_x_2134) ;  /* 0xffff72d000007947 */ /* 0x000fea000383ffff */
.L_x_2065:
[----:B------:R-:W-:Y:S01]  /*2a710*/  IMAD.MOV.U32 R12, RZ, RZ, R33 ;  /* 0x000000ffff0c7224 */ /* 0x000fe200078e0021 */
[----:B------:R-:W-:Y:S01]  /*2a720*/  MOV R3, 0x181f ;  /* 0x0000181f00037802 */ /* 0x000fe20000000f00 */
[----:B------:R-:W-:Y:S01]  /*2a730*/  IMAD.MOV.U32 R10, RZ, RZ, 0x2 ;  /* 0x00000002ff0a7424 */ /* 0x000fe200078e00ff */
[----:B------:R-:W-:-:S02]  /*2a740*/  MOV R172, 0xffffffff ;  /* 0xffffffff00ac7802 */ /* 0x000fc40000000f00 */
[----:B------:R-:W-:Y:S02]  /*2a750*/  MOV R2, 0x2a770 ;  /* 0x0002a77000027802 */ /* 0x000fe40000000f00 */
[----:B-123--:R-:W-:Y:S05]  /*2a760*/  CALL.REL.NOINC `($__internal_39_$__cuda_sm70_shflsync_idx_p) ;  /* 0x00000ae000007944 */ /* 0x00efea0003c00000 */
[----:B------:R-:W-:Y:S01]  /*2a770*/  IMAD.MOV.U32 R12, RZ, RZ, R23 ;  /* 0x000000ffff0c7224 */ /* 0x000fe200078e0017 */
[----:B------:R-:W-:Y:S01]  /*2a780*/  MOV R3, 0x181f ;  /* 0x0000181f00037802 */ /* 0x000fe20000000f00 */
[----:B------:R-:W-:Y:S01]  /*2a790*/  IMAD.MOV.U32 R10, RZ, RZ, 0x2 ;  /* 0x00000002ff0a7424 */ /* 0x000fe200078e00ff */
[----:B------:R-:W-:Y:S01]  /*2a7a0*/  MOV R8, R13 ;  /* 0x0000000d00087202 */ /* 0x000fe20000000f00 */
[----:B------:R-:W-:Y:S01]  /*2a7b0*/  IMAD.MOV.U32 R172, RZ, RZ, -0x1 ;  /* 0xffffffffffac7424 */ /* 0x000fe200078e00ff */
[----:B------:R-:W-:Y:S02]  /*2a7c0*/  MOV R9, R7 ;  /* 0x0000000700097202 */ /* 0x000fe40000000f00 */
[----:B------:R-:W-:Y:S02]  /*2a7d0*/  MOV R2, 0x2a7f0 ;  /* 0x0002a7f000027802 */ /* 0x000fe40000000f00 */
[----:B------:R-:W-:Y:S05]  /*2a7e0*/  CALL.REL.NOINC `($__internal_39_$__cuda_sm70_shflsync_idx_p) ;  /* 0x00000a6000007944 */ /* 0x000fea0003c00000 */
        /* <DEDUP_REMOVED lines=9> */
.L_x_2068:
[----:B------:R-:W-:Y:S01]  /*2a880*/  IMAD.MOV.U32 R12, RZ, RZ, R32 ;  /* 0x000000ffff0c7224 */ /* 0x000fe200078e0020 */
[----:B------:R-:W-:Y:S01]  /*2a890*/  MOV R3, 0x181f ;  /* 0x0000181f00037802 */ /* 0x000fe20000000f00 */
[----:B------:R-:W-:Y:S01]  /*2a8a0*/  IMAD.MOV.U32 R10, RZ, RZ, 0x3 ;  /* 0x00000003ff0a7424 */ /* 0x000fe200078e00ff */
[----:B------:R-:W-:-:S02]  /*2a8b0*/  MOV R172, 0xffffffff ;  /* 0xffffffff00ac7802 */ /* 0x000fc40000000f00 */
[----:B------:R-:W-:Y:S02]  /*2a8c0*/  MOV R2, 0x2a8e0 ;  /* 0x0002a8e000027802 */ /* 0x000fe40000000f00 */
[----:B----4-:R-:W-:Y:S05]  /*2a8d0*/  CALL.REL.NOINC `($__internal_39_$__cuda_sm70_shflsync_idx_p) ;  /* 0x0000097000007944 */ /* 0x010fea0003c00000 */
[----:B------:R-:W-:Y:S01]  /*2a8e0*/  MOV R9, R13 ;  /* 0x0000000d00097202 */ /* 0x000fe20000000f00 */
[----:B------:R-:W-:Y:S05]  /*2a8f0*/  BRA `(.L_x_2136) ;  /* 0xffff770000007947 */ /* 0x000fea000383ffff */
.L_x_2069:
[----:B------:R-:W-:Y:S01]  /*2a900*/  IMAD.MOV.U32 R12, RZ, RZ, R33 ;  /* 0x000000ffff0c7224 */ /* 0x000fe200078e0021 */
[----:B------:R-:W-:Y:S01]  /*2a910*/  MOV R3, 0x181f ;  /* 0x0000181f00037802 */ /* 0x000fe20000000f00 */
[----:B------:R-:W-:Y:S01]  /*2a920*/  IMAD.MOV.U32 R10, RZ, RZ, 0x3 ;  /* 0x00000003ff0a7424 */ /* 0x000fe200078e00ff */
[----:B------:R-:W-:Y:S02]  /*2a930*/  MOV R172, 0xffffffff ;  /* 0xffffffff00ac7802 */ /* 0x000fe40000000f00 */
[----:B------:R-:W-:Y:S02]  /*2a940*/  MOV R2, 0x2a960 ;  /* 0x0002a96000027802 */ /* 0x000fe40000000f00 */
[----:B-12-4-:R-:W-:Y:S05]  /*2a950*/  CALL.REL.NOINC `($__internal_39_$__cuda_sm70_shflsync_idx_p) ;  /* 0x000008f000007944 */ /* 0x016fea0003c00000 */
[----:B------:R-:W-:Y:S01]  /*2a960*/  IMAD.MOV.U32 R12, RZ, RZ, R23 ;  /* 0x000000ffff0c7224 */ /* 0x000fe200078e0017 */
[----:B------:R-:W-:Y:S01]  /*2a970*/  MOV R10, 0x3 ;  /* 0x00000003000a7802 */ /* 0x000fe20000000f00 */
[----:B------:R-:W-:Y:S01]  /*2a980*/  IMAD.MOV.U32 R3, RZ, RZ, 0x181f ;  /* 0x0000181fff037424 */ /* 0x000fe200078e00ff */
[----:B------:R-:W-:Y:S01]  /*2a990*/  MOV R172, 0xffffffff ;  /* 0xffffffff00ac7802 */ /* 0x000fe20000000f00 */
[----:B------:R-:W-:Y:S01]  /*2a9a0*/  IMAD.MOV.U32 R8, RZ, RZ, R13 ;  /* 0x000000ffff087224 */ /* 0x000fe200078e000d */
[----:B------:R-:W-:-:S02]  /*2a9b0*/  MOV R2, 0x2a9d0 ;  /* 0x0002a9d000027802 */ /* 0x000fc40000000f00 */
        /* <DEDUP_REMOVED lines=10> */
.L_x_2102:
        /* <DEDUP_REMOVED lines=8> */
.L_x_2103:
[----:B------:R-:W-:Y:S01]  /*2aae0*/  IMAD.MOV.U32 R12, RZ, RZ, R21 ;  /* 0x000000ffff0c7224 */ /* 0x000fe200078e0015 */
[----:B------:R-:W-:Y:S01]  /*2aaf0*/  MOV R3, 0x181f ;  /* 0x0000181f00037802 */ /* 0x000fe20000000f00 */
[----:B------:R-:W-:Y:S01]  /*2ab00*/  IMAD.MOV.U32 R10, RZ, RZ, RZ ;  /* 0x000000ffff0a7224 */ /* 0x000fe200078e00ff */
[----:B------:R-:W-:Y:S02]  /*2ab10*/  MOV R172, 0xffffffff ;  /* 0xffffffff00ac7802 */ /* 0x000fe40000000f00 */
[----:B------:R-:W-:Y:S02]  /*2ab20*/  MOV R2, 0x2ab40 ;  /* 0x0002ab4000027802 */ /* 0x000fe40000000f00 */
[----:B-12---:R-:W-:Y:S05]  /*2ab30*/  CALL.REL.NOINC `($__internal_39_$__cuda_sm70_shflsync_idx_p) ;  /* 0x0000071000007944 */ /* 0x006fea0003c00000 */
[----:B------:R-:W-:Y:S01]  /*2ab40*/  IMAD.MOV.U32 R12, RZ, RZ, R16 ;  /* 0x000000ffff0c7224 */ /* 0x000fe200078e0010 */
[----:B------:R-:W-:Y:S01]  /*2ab50*/  MOV R3, 0x181f ;  /* 0x0000181f00037802 */ /* 0x000fe20000000f00 */
[----:B------:R-:W-:Y:S01]  /*2ab60*/  IMAD.MOV.U32 R10, RZ, RZ, RZ ;  /* 0x000000ffff0a7224 */ /* 0x000fe200078e00ff */
[----:B------:R-:W-:Y:S01]  /*2ab70*/  MOV R8, R13 ;  /* 0x0000000d00087202 */ /* 0x000fe20000000f00 */
[----:B------:R-:W-:Y:S01]  /*2ab80*/  IMAD.MOV.U32 R172, RZ, RZ, -0x1 ;  /* 0xffffffffffac7424 */ /* 0x000fe200078e00ff */
[----:B------:R-:W-:-:S02]  /*2ab90*/  MOV R9, R4 ;  /* 0x0000000400097202 */ /* 0x000fc40000000f00 */
[----:B------:R-:W-:Y:S02]  /*2aba0*/  MOV R2, 0x2abc0 ;  /* 0x0002abc000027802 */ /* 0x000fe40000000f00 */
[----:B------:R-:W-:Y:S05]  /*2abb0*/  CALL.REL.NOINC `($__internal_39_$__cuda_sm70_shflsync_idx_p) ;  /* 0x0000069000007944 */ /* 0x000fea0003c00000 */
[----:B------:R-:W-:Y:S01]  /*2abc0*/  IMAD.MOV.U32 R7, RZ, RZ, R13 ;  /* 0x000000ffff077224 */ /* 0x000fe200078e000d */
[----:B------:R-:W-:Y:S01]  /*2abd0*/  MOV R12, R23 ;  /* 0x00000017000c7202 */ /* 0x000fe20000000f00 */
[----:B------:R-:W-:Y:S01]  /*2abe0*/  IMAD.MOV.U32 R10, RZ, RZ, RZ ;  /* 0x000000ffff0a7224 */ /* 0x000fe200078e00ff */
[----:B------:R-:W-:Y:S01]  /*2abf0*/  MOV R3, 0x181f ;  /* 0x0000181f00037802 */ /* 0x000fe20000000f00 */
[----:B------:R-:W-:Y:S01]  /*2ac00*/  IMAD.MOV.U32 R172, RZ, RZ, -0x1 ;  /* 0xffffffffffac7424 */ /* 0x000fe200078e00ff */
[----:B------:R-:W-:Y:S02]  /*2ac10*/  MOV R2, 0x2ac30 ;  /* 0x0002ac3000027802 */ /* 0x000fe40000000f00 */
[----:B------:R-:W-:Y:S05]  /*2ac20*/  CALL.REL.NOINC `($__internal_39_$__cuda_sm70_shflsync_idx_p) ;  /* 0x0000062000007944 */ /* 0x000fea0003c00000 */
[----:B------:R-:W-:Y:S01]  /*2ac30*/  MOV R2, R13 ;  /* 0x0000000d00027202 */ /* 0x000fe20000000f00 */
[----:B------:R-:W-:Y:S05]  /*2ac40*/  BRA `(.L_x_2139) ;  /* 0xffffac4000007947 */ /* 0x000fea000383ffff */
.L_x_2106:
[----:B------:R-:W-:Y:S01]  /*2ac50*/  IMAD.MOV.U32 R12, RZ, RZ, R18 ;  /* 0x000000ffff0c7224 */ /* 0x000fe200078e0012 */
[----:B------:R-:W-:Y:S01]  /*2ac60*/  MOV R3, 0x181f ;  /* 0x0000181f00037802 */ /* 0x000fe20000000f00 */
[----:B------:R-:W-:Y:S01]  /*2ac70*/  IMAD.MOV.U32 R10, RZ, RZ, 0x1 ;  /* 0x00000001ff0a7424 */ /* 0x000fe200078e00ff */
[----:B------:R-:W-:Y:S02]  /*2ac80*/  MOV R172, 0xffffffff ;  /* 0xffffffff00ac7802 */ /* 0x000fe40000000f00 */
[----:B------:R-:W-:-:S02]  /*2ac90*/  MOV R2, 0x2acb0 ;  /* 0x0002acb000027802 */ /* 0x000fc40000000f00 */
[----:B---34-:R-:W-:Y:S05]  /*2aca0*/  CALL.REL.NOINC `($__internal_39_$__cuda_sm70_shflsync_idx_p) ;  /* 0x000005a000007944 */ /* 0x018fea0003c00000 */
[----:B------:R-:W-:Y:S01]  /*2acb0*/  IMAD.MOV.U32 R9, RZ, RZ, R13 ;  /* 0x000000ffff097224 */ /* 0x000fe200078e000d */
[----:B------:R-:W-:Y:S01]  /*2acc0*/  MOV R12, R21 ;  /* 0x00000015000c7202 */ /* 0x000fe20000000f00 */
[----:B------:R-:W-:Y:S01]  /*2acd0*/  IMAD.MOV.U32 R10, RZ, RZ, 0x1 ;  /* 0x00000001ff0a7424 */ /* 0x000fe200078e00ff */
[----:B------:R-:W-:Y:S01]  /*2ace0*/  MOV R3, 0x181f ;  /* 0x0000181f00037802 */ /* 0x000fe20000000f00 */
[----:B------:R-:W-:Y:S01]  /*2acf0*/  IMAD.MOV.U32 R172, RZ, RZ, -0x1 ;  /* 0xffffffffffac7424 */ /* 0x000fe200078e00ff */
[----:B------:R-:W-:-:S02]  /*2ad00*/  MOV R2, 0x2ad20 ;  /* 0x0002ad2000027802 */ /* 0x000fc40000000f00 */
[----:B------:R-:W-:Y:S05]  /*2ad10*/  CALL.REL.NOINC `($__internal_39_$__cuda_sm70_shflsync_idx_p) ;  /* 0x0000053000007944 */ /* 0x000fea0003c00000 */
        /* <DEDUP_REMOVED lines=16> */
.L_x_2109:
        /* <DEDUP_REMOVED lines=8> */
.L_x_2110:
        /* <DEDUP_REMOVED lines=23> */
.L_x_2113:
[----:B------:R-:W-:Y:S01]  /*2b010*/  IMAD.MOV.U32 R12, RZ, RZ, R18 ;  /* 0x000000ffff0c7224 */ /* 0x000fe200078e0012 */
[----:B------:R-:W-:Y:S01]  /*2b020*/  MOV R3, 0x181f ;  /* 0x0000181f00037802 */ /* 0x000fe20000000f00 */
[----:B------:R-:W-:Y:S01]  /*2b030*/  IMAD.MOV.U32 R10, RZ, RZ, 0x3 ;  /* 0x00000003ff0a7424 */ /* 0x000fe200078e00ff */
[----:B------:R-:W-:Y:S02]  /*2b040*/  MOV R172, 0xffffffff ;  /* 0xffffffff00ac7802 */ /* 0x000fe40000000f00 */
[----:B------:R-:W-:-:S02]  /*2b050*/  MOV R2, 0x2b070 ;  /* 0x0002b07000027802 */ /* 0x000fc40000000f00 */
[----:B---3--:R-:W-:Y:S05]  /*2b060*/  CALL.REL.NOINC `($__internal_39_$__cuda_sm70_shflsync_idx_p) ;  /* 0x000001e000007944 */ /* 0x008fea0003c00000 */
[----:B------:R-:W-:Y:S01]  /*2b070*/  MOV R4, R13 ;  /* 0x0000000d00047202 */ /* 0x000fe20000000f00 */
[----:B------:R-:W-:Y:S05]  /*2b080*/  BRA `(.L_x_2143) ;  /* 0xffffb5a000007947 */ /* 0x000fea000383ffff */
.L_x_2114:
        /* <DEDUP_REMOVED lines=23> */
        .weak           $__internal_38_$__cuda_sm70_shflsync_bfly_p
        .type           $__internal_38_$__cuda_sm70_shflsync_bfly_p,@function
        .size           $__internal_38_$__cuda_sm70_shflsync_bfly_p,($__internal_39_$__cuda_sm70_shflsync_idx_p - $__internal_38_$__cuda_sm70_shflsync_bfly_p)
$__internal_38_$__cuda_sm70_shflsync_bfly_p:
[----:B------:R-:W-:Y:S04]  /*2b200*/  WARPSYNC R5 ;  /* 0x0000000500007348 */ /* 0x000fe80003800000 */
[----:B------:R1:W2:Y:S02]  /*2b210*/  SHFL.BFLY PT, R4, R2, R4, R7 ;  /* 0x0c00000402047389 */ /* 0x0002a400000e0007 */
[----:B-1----:R-:W-:-:S02]  /*2b220*/  MOV R2, R3 ;  /* 0x0000000300027202 */ /* 0x002fc40000000f00 */
[----:B------:R-:W-:-:S04]  /*2b230*/  MOV R3, 0x0 ;  /* 0x0000000000037802 */ /* 0x000fc80000000f00 */
[----:B--2---:R-:W-:Y:S05]  /*2b240*/  RET.REL.NODEC R2 `(_ZN7cutlass13device_kernelIN5flash19enable_sm80_to_sm89INS1_16FlashAttnFwdSm80INS1_25CollectiveMainloopFwdSm80ILi8ELi1ELb0EN4cute5tupleIJNS5_1CILi128EEENS7_ILi48EEENS7_ILi256EEEEEELi256ENS_6half_tEfNS_4arch4Sm80ELb0ELb1ELb1ELb1ELb0ELb1ELb1ELb1EEENS1_21CollectiveEpilogueFwdINS6_IJS8_SA_S9_EEENS6_IJNS7_ILi1EEESI_SI_EEESC_SE_Li256ELb1ELb1ELb1ELb0EEENS1_36VarlenDynamicPersistentTileSchedulerILi128ELi48ELi256ELi256ELb1ELb1ELb0ELb1ELb0ELb1EEEEEEEEEvNT_6ParamsE) ;  /* 0xfffd4db002007950 */ /* 0x004fea0003c3ffff */
        .weak           $__internal_39_$__cuda_sm70_shflsync_idx_p
        .type           $__internal_39_$__cuda_sm70_shflsync_idx_p,@function
        .size           $__internal_39_$__cuda_sm70_shflsync_idx_p,($__internal_40_$__cuda_sm70_shflsync_up_p - $__internal_39_$__cuda_sm70_shflsync_idx_p)
$__internal_39_$__cuda_sm70_shflsync_idx_p:
[----:B------:R-:W-:Y:S04]  /*2b250*/  WARPSYNC R172 ;  /* 0x000000ac00007348 */ /* 0x000fe80003800000 */
[----:B------:R1:W2:Y:S02]  /*2b260*/  SHFL.IDX PT, R13, R12, R10, R3 ;  /* 0x0000000a0c0d7389 */ /* 0x0002a400000e0003 */
[----:B-1----:R-:W-:-:S04]  /*2b270*/  MOV R3, 0x0 ;  /* 0x0000000000037802 */ /* 0x002fc80000000f00 */
[----:B--2---:R-:W-:Y:S05]  /*2b280*/  RET.REL.NODEC R2 `(_ZN7cutlass13device_kernelIN5flash19enable_sm80_to_sm89INS1_16FlashAttnFwdSm80INS1_25CollectiveMainloopFwdSm80ILi8ELi1ELb0EN4cute5tupleIJNS5_1CILi128EEENS7_ILi48EEENS7_ILi256EEEEEELi256ENS_6half_tEfNS_4arch4Sm80ELb0ELb1ELb1ELb1ELb0ELb1ELb1ELb1EEENS1_21CollectiveEpilogueFwdINS6_IJS8_SA_S9_EEENS6_IJNS7_ILi1EEESI_SI_EEESC_SE_Li256ELb1ELb1ELb1ELb0EEENS1_36VarlenDynamicPersistentTileSchedulerILi128ELi48ELi256ELi256ELb1ELb1ELb0ELb1ELb0ELb1EEEEEEEEEvNT_6ParamsE) ;  /* 0xfffd4d7002007950 */ /* 0x004fea0003c3ffff */
        .weak           $__internal_40_$__cuda_sm70_shflsync_up_p
        .type           $__internal_40_$__cuda_sm70_shflsync_up_p,@function
        .size           $__internal_40_$__cuda_sm70_shflsync_up_p,($__internal_41_$__cuda_sm70_votesync_ballot - $__internal_40_$__cuda_sm70_shflsync_up_p)
$__internal_40_$__cuda_sm70_shflsync_up_p:
[----:B------:R-:W-:Y:S02]  /*2b290*/  MOV R4, RZ ;  /* 0x000000ff00047202 */ /* 0x000fe40000000f00 */
[----:B------:R-:W-:-:S04]  /*2b2a0*/  MOV R10, 0xffffffff ;  /* 0xffffffff000a7802 */ /* 0x000fc80000000f00 */
[----:B------:R-:W-:Y:S04]  /*2b2b0*/  WARPSYNC R10 ;  /* 0x0000000a00007348 */ /* 0x000fe80003800000 */
[----:B------:R1:W2:Y:S02]  /*2b2c0*/  SHFL.UP PT, R4, R0, R3, R4 ;  /* 0x0400000300047389 */ /* 0x0002a400000e0004 */
[----:B-1----:R-:W-:-:S04]  /*2b2d0*/  MOV R3, 0x0 ;  /* 0x0000000000037802 */ /* 0x002fc80000000f00 */
[----:B--2---:R-:W-:Y:S05]  /*2b2e0*/  RET.REL.NODEC R2 `(_ZN7cutlass13device_kernelIN5flash19enable_sm80_to_sm89INS1_16FlashAttnFwdSm80INS1_25CollectiveMainloopFwdSm80ILi8ELi1ELb0EN4cute5tupleIJNS5_1CILi128EEENS7_ILi48EEENS7_ILi256EEEEEELi256ENS_6half_tEfNS_4arch4Sm80ELb0ELb1ELb1ELb1ELb0ELb1ELb1ELb1EEENS1_21CollectiveEpilogueFwdINS6_IJS8_SA_S9_EEENS6_IJNS7_ILi1EEESI_SI_EEESC_SE_Li256ELb1ELb1ELb1ELb0EEENS1_36VarlenDynamicPersistentTileSchedulerILi128ELi48ELi256ELi256ELb1ELb1ELb0ELb1ELb0ELb1EEEEEEEEEvNT_6ParamsE) ;  /* 0xfffd4d1002007950 */ /* 0x004fea0003c3ffff */
        .weak           $__internal_41_$__cuda_sm70_votesync_ballot
        .type           $__internal_41_$__cuda_sm70_votesync_ballot,@function
        .size           $__internal_41_$__cuda_sm70_votesync_ballot,(.L_x_5193 - $__internal_41_$__cuda_sm70_votesync_ballot)
$__internal_41_$__cuda_sm70_votesync_ballot:
[----:B------:R-:W-:Y:S01]  /*2b2f0*/  ISETP.NE.U32.AND P0, PT, R0, 0x1, PT ;  /* 0x000000010000780c */ /* 0x000fe20003f05070 */
[----:B------:R-:W-:-:S04]  /*2b300*/  IMAD.MOV.U32 R3, RZ, RZ, -0x1 ;  /* 0xffffffffff037424 */ /* 0x000fc800078e00ff */
[----:B------:R-:W-:Y:S08]  /*2b310*/  WARPSYNC R3 ;  /* 0x0000000300007348 */ /* 0x000ff00003800000 */
[----:B------:R-:W-:-:S04]  /*2b320*/  VOTE.ANY R0, PT, !P0 ;  /* 0x0000000000007806 */ /* 0x000fc800040e0100 */
[----:B------:R-:W-:Y:S01]  /*2b330*/  LOP3.LUT R0, R0, R3, RZ, 0xc0, !PT ;  /* 0x0000000300007212 */ /* 0x000fe200078ec0ff */
[----:B------:R-:W-:-:S04]  /*2b340*/  IMAD.MOV.U32 R3, RZ, RZ, 0x0 ;  /* 0x00000000ff037424 */ /* 0x000fc800078e00ff */
[----:B------:R-:W-:Y:S05]  /*2b350*/  RET.REL.NODEC R2 `(_ZN7cutlass13device_kernelIN5flash19enable_sm80_to_sm89INS1_16FlashAttnFwdSm80INS1_25CollectiveMainloopFwdSm80ILi8ELi1ELb0EN4cute5tupleIJNS5_1CILi128EEENS7_ILi48EEENS7_ILi256EEEEEELi256ENS_6half_tEfNS_4arch4Sm80ELb0ELb1ELb1ELb1ELb0ELb1ELb1ELb1EEENS1_21CollectiveEpilogueFwdINS6_IJS8_SA_S9_EEENS6_IJNS7_ILi1EEESI_SI_EEESC_SE_Li256ELb1ELb1ELb1ELb0EEENS1_36VarlenDynamicPersistentTileSchedulerILi128ELi48ELi256ELi256ELb1ELb1ELb0ELb1ELb0ELb1EEEEEEEEEvNT_6ParamsE) ;  /* 0xfffd4ca002007950 */ /* 0x000fea0003c3ffff */
.L_x_2145:
        /* <DEDUP_REMOVED lines=10> */
.L_x_5193:


//--------------------- .text._ZN7cutlass13device_kernelIN5flash19enable_sm80_to_sm89INS1_16FlashAttnFwdSm80INS1_25CollectiveMainloopFwdSm80ILi8ELi1ELb0EN4cute5tupleIJNS5_1CILi128EEENS7_ILi96EEENS7_ILi256EEEEEELi256ENS_6half_tEfNS_4arch4Sm80ELb1ELb0ELb1ELb0ELb0ELb0ELb1ELb1EEENS1_21CollectiveEpilogueFwdINS6_IJS8_SA_S9_EEENS6_IJNS7_ILi1EEESI_SI_EEESC_SE_Li256ELb0ELb1ELb1ELb0EEENS1_30DynamicPersistentTileSchedulerILi256ELi256ELb1ELb1ELb0EEEEEEEEEvNT_6ParamsE --------------------------
	.section	.text._ZN7cutlass13device_kernelIN5flash19enable_sm80_to_sm89INS1_16FlashAttnFwdSm80INS1_25CollectiveMainloopFwdSm80ILi8ELi1ELb0EN4cute5tupleIJNS5_1CILi128EEENS7_ILi96EEENS7_ILi256EEEEEELi256ENS_6half_tEfNS_4arch4Sm80ELb1ELb0ELb1ELb0ELb0ELb0ELb1ELb1EEENS1_21CollectiveEpilogueFwdINS6_IJS8_SA_S9_EEENS6_IJNS7_ILi1EEESI_SI_EEESC_SE_Li256ELb0ELb1ELb1ELb0EEENS1_30DynamicPersistentTileSchedulerILi256ELi256ELb1ELb1ELb0EEEEEEEEEvNT_6ParamsE,"ax",@progbits
	.sectioninfo	@"SHI_REGISTERS=255"
	.align	128
.text._ZN7cutlass13device_kernelIN5flash19enable_sm80_to_sm89INS1_16FlashAttnFwdSm80INS1_25CollectiveMainloopFwdSm80ILi8ELi1ELb0EN4cute5tupleIJNS5_1CILi128EEENS7_ILi96EEENS7_ILi256EEEEEELi256ENS_6half_tEfNS_4arch4Sm80ELb1ELb0ELb1ELb0ELb0ELb0ELb1ELb1EEENS1_21CollectiveEpilogueFwdINS6_IJS8_SA_S9_EEENS6_IJNS7_ILi1EEESI_SI_EEESC_SE_Li256ELb0ELb1ELb1ELb0EEENS1_30DynamicPersistentTileSchedulerILi256ELi256ELb1ELb1ELb0EEEEEEEEEvNT_6ParamsE:
        .type           _ZN7cutlass13device_kernelIN5flash19enable_sm80_to_sm89INS1_16FlashAttnFwdSm80INS1_25CollectiveMainloopFwdSm80ILi8ELi1ELb0EN4cute5tupleIJNS5_1CILi128EEENS7_ILi96EEENS7_ILi256EEEEEELi256ENS_6half_tEfNS_4arch4Sm80ELb1ELb0ELb1ELb0ELb0ELb0ELb1ELb1EEENS1_21CollectiveEpilogueFwdINS6_IJS8_SA_S9_EEENS6_IJNS7_ILi1EEESI_SI_EEESC_SE_Li256ELb0ELb1ELb1ELb0EEENS1_30DynamicPersistentTileSchedulerILi256ELi256ELb1ELb1ELb0EEEEEEEEEvNT_6ParamsE,@function
        .size           _ZN7cutlass13device_kernelIN5flash19enable_sm80_to_sm89INS1_16FlashAttnFwdSm80INS1_25CollectiveMainloopFwdSm80ILi8ELi1ELb0EN4cute5tupleIJNS5_1CILi128EEENS7_ILi96EEENS7_ILi256EEEEEELi256ENS_6half_tEfNS_4arch4Sm80ELb1ELb0ELb1ELb0ELb0ELb0ELb1ELb1EEENS1_21CollectiveEpilogueFwdINS6_IJS8_SA_S9_EEENS6_IJNS7_ILi1EEESI_SI_EEESC_SE_Li256ELb0ELb1ELb1ELb0EEENS1_30DynamicPersistentTileSchedulerILi256ELi256ELb1ELb1ELb0EEEEEEEEEvNT_6ParamsE,(.L_x_5199 - _ZN7cutlass13device_kernelIN5flash19enable_sm80_to_sm89INS1_16FlashAttnFwdSm80INS1_25CollectiveMainloopFwdSm80ILi8ELi1ELb0EN4cute5tupleIJNS5_1CILi128EEENS7_ILi96EEENS7_ILi256EEEEEELi256ENS_6half_tEfNS_4arch4Sm80ELb1ELb0ELb1ELb0ELb0ELb0ELb1ELb1EEENS1_21CollectiveEpilogueFwdINS6_IJS8_SA_S9_EEENS6_IJNS7_ILi1EEESI_SI_EEESC_SE_Li256ELb0ELb1ELb1ELb0EEENS1_30DynamicPersistentTileSchedulerILi256ELi256ELb1ELb1ELb0EEEEEEEEEvNT_6ParamsE)
        .other          _ZN7cutlass13device_kernelIN5flash19enable_sm80_to_sm89INS1_16FlashAttnFwdSm80INS1_25CollectiveMainloopFwdSm80ILi8ELi1ELb0EN4cute5tupleIJNS5_1CILi128EEENS7_ILi96EEENS7_ILi256EEEEEELi256ENS_6half_tEfNS_4arch4Sm80ELb1ELb0ELb1ELb0ELb0ELb0ELb1ELb1EEENS1_21CollectiveEpilogueFwdINS6_IJS8_SA_S9_EEENS6_IJNS7_ILi1EEESI_SI_EEESC_SE_Li256ELb0ELb1ELb1ELb0EEENS1_30DynamicPersistentTileSchedulerILi256ELi256ELb1ELb1ELb0EEEEEEEEEvNT_6ParamsE,@"STO_CUDA_ENTRY STV_DEFAULT"
_ZN7cutlass13device_kernelIN5flash19enable_sm80_to_sm89INS1_16FlashAttnFwdSm80INS1_25CollectiveMainloopFwdSm80ILi8ELi1ELb0EN4cute5tupleIJNS5_1CILi128EEENS7_ILi96EEENS7_ILi256EEEEEELi256ENS_6half_tEfNS_4arch4Sm80ELb1ELb0ELb1ELb0ELb0ELb0ELb1ELb1EEENS1_21CollectiveEpilogueFwdINS6_IJS8_SA_S9_EEENS6_IJNS7_ILi1EEESI_SI_EEESC_SE_Li256ELb0ELb1ELb1ELb0EEENS1_30DynamicPersistentTileSchedulerILi256ELi256ELb1ELb1ELb0EEEEEEEEEvNT_6ParamsE:
        /* <DEDUP_REMOVED lines=12> */
[----:B------:R-:W-:Y:S01]  /*00c0*/  IMAD.MOV.U32 R218, RZ, RZ, 0x20 ;  /* 0x00000020ffda7424 */ /* 0x000fe200078e00ff */
[----:B------:R-:W-:Y:S01]  /*00d0*/  ULDC.64 UR6, c[0x0][0x118] ;  /* 0x0000460000067ab9 */ /* 0x000fe20000000a00 */
[----:B------:R-:W-:Y:S01]  /*00e0*/  IMAD.MOV.U32 R220, RZ, RZ, 0x40 ;  /* 0x00000040ffdc7424 */ /* 0x000fe200078e00ff */
[CC--:B------:R-:W-:Y:S02]  /*00f0*/  LEA.HI R10, R8.reuse, R16.reuse, RZ, 0x3 ;  /* 0x00000010080a7211 */ /* 0x0c0fe400078f18ff */
[CC--:B------:R-:W-:Y:S02]  /*0100*/  LEA.HI R0, R8.reuse, R16.reuse, RZ, 0x2 ;  /* 0x0000001008007211 */ /* 0x0c0fe400078f10ff */
[----:B------:R-:W-:Y:S02]  /*0110*/  LEA.HI R6, R8, R16, RZ, 0x4 ;  /* 0x0000001008067211 */ /* 0x000fe400078f20ff */
[----:B------:R-:W-:-:S02]  /*0120*/  SHF.R.S32.HI R20, RZ, 0x3, R10 ;  /* 0x00000003ff147819 */ /* 0x000fc4000001140a */
[----:B------:R-:W-:Y:S02]  /*0130*/  LOP3.LUT R2, R10, 0xfffffff8, RZ, 0xc0, !PT ;  /* 0xfffffff80a027812 */ /* 0x000fe400078ec0ff */
[----:B------:R-:W-:Y:S01]  /*0140*/  LOP3.LUT R4, R0, 0xfffffffc, RZ, 0xc0, !PT ;  /* 0xfffffffc00047812 */ /* 0x000fe200078ec0ff */
[----:B------:R-:W-:Y:S01]  /*0150*/  IMAD.SHL.U32 R7, R20, 0x40, RZ ;  /* 0x0000004014077824 */ /* 0x000fe200078e00ff */
[----:B------:R-:W-:Y:S01]  /*0160*/  LOP3.LUT R0, R6, 0xfffffff0, RZ, 0xc0, !PT ;  /* 0xfffffff006007812 */ /* 0x000fe200078ec0ff */
[C---:B------:R-:W-:Y:S01]  /*0170*/  IMAD.IADD R9, R16.reuse, 0x1, -R2 ;  /* 0x0000000110097824 */ /* 0x040fe200078e0a02 */
[----:B------:R-:W-:Y:S01]  /*0180*/  SHF.R.S32.HI R5, RZ, 0x4, R6 ;  /* 0x00000004ff057819 */ /* 0x000fe20000011406 */
[C---:B------:R-:W-:Y:S02]  /*0190*/  IMAD.IADD R4, R16.reuse, 0x1, -R4 ;  /* 0x0000000110047824 */ /* 0x040fe400078e0a04 */
[----:B------:R-:W-:Y:S01]  /*01a0*/  IMAD.IADD R3, R16, 0x1, -R0 ;  /* 0x0000000110037824 */ /* 0x000fe200078e0a00 */
[----:B------:R-:W-:Y:S01]  /*01b0*/  LEA.HI R2, R6, R5, RZ, 0x1 ;  /* 0x0000000506027211 */ /* 0x000fe200078f08ff */
[----:B------:R-:W-:Y:S01]  /*01c0*/  IMAD.SHL.U32 R18, R9, 0x8, RZ ;  /* 0x0000000809127824 */ /* 0x000fe200078e00ff */
[----:B------:R-:W-:-:S02]  /*01d0*/  LOP3.LUT R0, R7, 0x1c0, RZ, 0xc0, !PT ;  /* 0x000001c007007812 */ /* 0x000fc400078ec0ff */
[----:B------:R-:W-:Y:S02]  /*01e0*/  LOP3.LUT R6, R2, 0xfffffffe, RZ, 0xc0, !PT ;  /* 0xfffffffe02067812 */ /* 0x000fe400078ec0ff */
[----:B------:R-:W-:Y:S01]  /*01f0*/  SHF.R.S32.HI R11, RZ, 0x1f, R3 ;  /* 0x0000001fff0b7819 */ /* 0x000fe20000011403 */
[----:B------:R-:W-:Y:S01]  /*0200*/  STL [R1+0x40], R18 ;  /* 0x0000401201007387 */ /* 0x000fe20000100800 */
[----:B------:R-:W-:Y:S01]  /*0210*/  LOP3.LUT R7, R0, 0x38, R18, 0xf8, !PT ;  /* 0x0000003800077812 */ /* 0x000fe200078ef812 */
[----:B------:R-:W-:Y:S01]  /*0220*/  IMAD.IADD R12, R5, 0x1, -R6 ;  /* 0x00000001050c7824 */ /* 0x000fe200078e0a06 */
[----:B------:R-:W-:Y:S01]  /*0230*/  SHF.R.U32.HI R2, RZ, 0x3, R0 ;  /* 0x00000003ff027819 */ /* 0x000fe20000011600 */
[----:B------:R-:W-:Y:S01]  /*0240*/  IMAD.SHL.U32 R5, R9, 0x40, RZ ;  /* 0x0000004009057824 */ /* 0x000fe200078e00ff */
[----:B------:R-:W-:Y:S02]  /*0250*/  LEA.HI R0, R4, R4, RZ, 0x1 ;  /* 0x0000000404007211 */ /* 0x000fe400078f08ff */
[----:B------:R-:W-:-:S02]  /*0260*/  LEA.HI R11, R11, R3, RZ, 0x3 ;  /* 0x000000030b0b7211 */ /* 0x000fc400078f18ff */
[----:B------:R-:W-:Y:S02]  /*0270*/  LOP3.LUT R0, R0, 0x1ffffffe, RZ, 0xc0, !PT ;  /* 0x1ffffffe00007812 */ /* 0x000fe400078ec0ff */
[----:B------:R-:W-:Y:S02]  /*0280*/  LOP3.LUT R13, R7, R2, RZ, 0x3c, !PT ;  /* 0x00000002070d7212 */ /* 0x000fe400078e3cff */
[----:B------:R-:W-:Y:S01]  /*0290*/  LOP3.LUT R2, R11, 0xfffffff8, RZ, 0xc0, !PT ;  /* 0xfffffff80b027812 */ /* 0x000fe200078ec0ff */
[----:B------:R-:W-:Y:S01]  /*02a0*/  IMAD.IADD R14, R4, 0x1, -R0 ;  /* 0x00000001040e7824 */ /* 0x000fe200078e0a00 */
[----:B------:R-:W-:Y:S02]  /*02b0*/  LEA.HI R6, R8, R16, RZ, 0x5 ;  /* 0x0000001008067211 */ /* 0x000fe400078f28ff */
[----:B------:R-:W-:Y:S01]  /*02c0*/  LOP3.LUT R0, R5, 0x1c0, RZ, 0xc0, !PT ;  /* 0x000001c005007812 */ /* 0x000fe200078ec0ff */
[----:B------:R-:W-:Y:S01]  /*02d0*/  IMAD.IADD R7, R3, 0x1, -R2 ;  /* 0x0000000103077824 */ /* 0x000fe200078e0a02 */
[----:B------:R-:W-:-:S02]  /*02e0*/  LOP3.LUT R3, R6, 0xffffffe0, RZ, 0xc0, !PT ;  /* 0xffffffe006037812 */ /* 0x000fc400078ec0ff */
[----:B------:R-:W-:Y:S02]  /*02f0*/  LOP3.LUT R4, R0, 0x8, R10, 0xf8, !PT ;  /* 0x0000000800047812 */ /* 0x000fe400078ef80a */
[----:B------:R-:W-:Y:S01]  /*0300*/  SHF.R.U32.HI R2, RZ, 0x3, R0 ;  /* 0x00000003ff027819 */ /* 0x000fe20000011600 */
[----:B------:R-:W-:Y:S01]  /*0310*/  IMAD.IADD R17, R16, 0x1, -R3 ;  /* 0x0000000110117824 */ /* 0x000fe200078e0a03 */
[--C-:B------:R-:W-:Y:S02]  /*0320*/  SHF.R.S32.HI R223, RZ, 0x5, R6.reuse ;  /* 0x00000005ffdf7819 */ /* 0x100fe40000011406 */
[----:B------:R-:W-:Y:S02]  /*0330*/  SHF.R.S32.HI R0, RZ, 0x1f, R6 ;  /* 0x0000001fff007819 */ /* 0x000fe40000011406 */
[----:B------:R-:W-:Y:S02]  /*0340*/  LEA.HI R3, R8, R16, RZ, 0x6 ;  /* 0x0000001008037211 */ /* 0x000fe400078f30ff */
[----:B------:R-:W-:-:S02]  /*0350*/  LEA.HI R0, R0, R223, RZ, 0x3 ;  /* 0x000000df00007211 */ /* 0x000fc400078f18ff */
[----:B------:R-:W-:Y:S01]  /*0360*/  LOP3.LUT R216, R4, R2, RZ, 0x3c, !PT ;  /* 0x0000000204d87212 */ /* 0x000fe200078e3cff */
[----:B------:R-:W-:Y:S01]  /*0370*/  IMAD.SHL.U32 R10, R3, 0x8, RZ ;  /* 0x00000008030a7824 */ /* 0x000fe200078e00ff */
[----:B------:R-:W-:Y:S01]  /*0380*/  LOP3.LUT R2, R0, 0xffffff8, RZ, 0xc0, !PT ;  /* 0x0ffffff800027812 */ /* 0x000fe200078ec0ff */
[C---:B------:R-:W-:Y:S01]  /*0390*/  IMAD.SHL.U32 R3, R7.reuse, 0x40, RZ ;  /* 0x0000004007037824 */ /* 0x040fe200078e00ff */
[----:B------:R-:W-:Y:S01]  /*03a0*/  SHF.R.S32.HI R8, RZ, 0x1f, R17 ;  /* 0x0000001fff087819 */ /* 0x000fe20000011411 */
[----:B------:R-:W-:Y:S01]  /*03b0*/  IMAD.SHL.U32 R4, R12, 0x8, RZ ;  /* 0x000000080c047824 */ /* 0x000fe200078e00ff */
[----:B------:R-:W-:Y:S01]  /*03c0*/  LOP3.LUT P3, RZ, R7, 0x2, RZ, 0xc0, !PT ;  /* 0x0000000207ff7812 */ /* 0x000fe2000786c0ff */
[----:B------:R-:W-:Y:S01]  /*03d0*/  IMAD.IADD R6, R223, 0x1, -R2 ;  /* 0x00000001df067824 */ /* 0x000fe200078e0a02 */
[----:B------:R-:W-:Y:S01]  /*03e0*/  LOP3.LUT R0, R3, 0x1c0, RZ, 0xc0, !PT ;  /* 0x000001c003007812 */ /* 0x000fe200078ec0ff */
[----:B------:R-:W-:Y:S01]  /*03f0*/  IMAD.SHL.U32 R2, R11, 0x40, RZ ;  /* 0x000000400b027824 */ /* 0x000fe200078e00ff */
[----:B------:R-:W-:Y:S01]  /*0400*/  LEA.HI R8, R8, R17, RZ, 0x2 ;  /* 0x0000001108087211 */ /* 0x000fe200078f10ff */
[----:B------:R-:W-:Y:S01]  /*0410*/  IMAD R216, R12, 0x200, R216 ;  /* 0x000002000cd87824 */ /* 0x000fe200078e02d8 */
[----:B------:R-:W-:-:S02]  /*0420*/  LOP3.LUT R3, R0, 0x8, R4, 0xf8, !PT ;  /* 0x0000000800037812 */ /* 0x000fc400078ef804 */
[----:B------:R-:W-:Y:S02]  /*0430*/  SHF.R.U32.HI R0, RZ, 0x3, R0 ;  /* 0x00000003ff007819 */ /* 0x000fe40000011600 */
[----:B------:R-:W-:Y:S02]  /*0440*/  LOP3.LUT R2, R2, 0xfffffe00, RZ, 0xc0, !PT ;  /* 0xfffffe0002027812 */ /* 0x000fe400078ec0ff */
[----:B------:R-:W-:Y:S02]  /*0450*/  SHF.R.S32.HI R5, RZ, 0x2, R8 ;  /* 0x00000002ff057819 */ /* 0x000fe40000011408 */
[----:B------:R-:W-:Y:S01]  /*0460*/  LOP3.LUT R0, R3, R0, RZ, 0x3c, !PT ;  /* 0x0000000003007212 */ /* 0x000fe200078e3cff */
[----:B------:R-:W-:Y:S01]  /*0470*/  IMAD R223, R223, 0x400, R2 ;  /* 0x00000400dfdf7824 */ /* 0x000fe200078e0202 */
[----:B------:R-:W-:Y:S01]  /*0480*/  IADD3 R4, R18, 0xc0, RZ ;  /* 0x000000c012047810 */ /* 0x000fe20007ffe0ff */
[----:B------:R-:W-:Y:S01]  /*0490*/  IMAD R16, R6, 0x10, R5 ;  /* 0x0000001006107824 */ /* 0x000fe200078e0205 */
[----:B------:R-:W-:Y:S01]  /*04a0*/  LOP3.LUT R217, R0, R2, RZ, 0xfc, !PT ;  /* 0x0000000200d97212 */ /* 0x000fe200078efcff */
[----:B------:R-:W-:Y:S01]  /*04b0*/  IMAD.IADD R223, R223, 0x1, R0 ;  /* 0x00000001dfdf7824 */ /* 0x000fe200078e0200 */
[----:B------:R-:W-:Y:S01]  /*04c0*/  IADD3 R2, R18, 0x40, RZ ;  /* 0x0000004012027810 */ /* 0x000fe20007ffe0ff */
[----:B------:R-:W-:Y:S01]  /*04d0*/  IMAD R0, R9, 0x20, R20 ;  /* 0x0000002009007824 */ /* 0x000fe200078e0214 */
[----:B------:R-:W-:Y:S01]  /*04e0*/  STL [R1+0x7c], R16 ;  /* 0x00007c1001007387 */ /* 0x000fe20000100800 */
[----:B------:R-:W-:-:S02]  /*04f0*/  LOP3.LUT R3, R8, 0x7ffffffc, RZ, 0xc0, !PT ;  /* 0x7ffffffc08037812 */ /* 0x000fc400078ec0ff */
[----:B------:R-:W-:Y:S01]  /*0500*/  SHF.R.S32.HI R2, RZ, 0x1f, R2 ;  /* 0x0000001fff027819 */ /* 0x000fe20000011402 */
[----:B------:R-:W-:Y:S01]  /*0510*/  STL [R1+0x54], R15 ;  /* 0x0000540f01007387 */ /* 0x000fe20000100800 */
[----:B------:R-:W-:Y:S02]  /*0520*/  LOP3.LUT P0, RZ, R7, 0x4, RZ, 0xc0, !PT ;  /* 0x0000000407ff7812 */ /* 0x000fe4000780c0ff */
[----:B------:R-:W-:Y:S01]  /*0530*/  LEA R216, R216, 0xc100, 0x1 ;  /* 0x0000c100d8d87811 */ /* 0x000fe200078e08ff */
[----:B------:R1:W-:Y:S01]  /*0540*/  STL [R1+0x80], R0 ;  /* 0x0000800001007387 */ /* 0x0003e20000100800 */
[----:B------:R-:W-:Y:S02]  /*0550*/  R2P PR, R9, 0x6 ;  /* 0x0000000609007804 */ /* 0x000fe40000000000 */
[----:B------:R-:W-:Y:S01]  /*0560*/  SEL R218, R218, 0xffffffe0, !P3 ;  /* 0xffffffe0dada7807 */ /* 0x000fe20005800000 */
[----:B------:R2:W-:Y:S01]  /*0570*/  STL [R1+0x68], R2 ;  /* 0x0000680201007387 */ /* 0x0005e20000100800 */
[----:B------:R-:W-:-:S02]  /*0580*/  LEA R223, R223, 0x18100, 0x1 ;  /* 0x00018100dfdf7811 */ /* 0x000fc400078e08ff */
[----:B------:R-:W-:Y:S02]  /*0590*/  LEA R217, R217, 0x100, 0x1 ;  /* 0x00000100d9d97811 */ /* 0x000fe400078e08ff */
[C---:B------:R-:W-:Y:S01]  /*05a0*/  SEL R219, R220.reuse, 0xffffffc0, !P2 ;  /* 0xffffffc0dcdb7807 */ /* 0x040fe20005000000 */
[----:B------:R-:W-:Y:S01]  /*05b0*/  IMAD.IADD R224, R223, 0x1, R218 ;  /* 0x00000001dfe07824 */ /* 0x000fe200078e02da */
[----:B------:R-:W-:Y:S01]  /*05c0*/  SEL R220, R220, 0xffffffc0, !P0 ;  /* 0xffffffc0dcdc7807 */ /* 0x000fe20004000000 */
[----:B------:R-:W-:Y:S01]  /*05d0*/  IMAD.IADD R218, R218, 0x1, R217 ;  /* 0x00000001dada7824 */ /* 0x000fe200078e02d9 */
[C---:B------:R-:W-:Y:S01]  /*05e0*/  IADD3 R227, R216.reuse, 0x20, RZ ;  /* 0x00000020d8e37810 */ /* 0x040fe20007ffe0ff */
[C---:B------:R-:W-:Y:S01]  /*05f0*/  IMAD.IADD R222, R216.reuse, 0x1, R219 ;  /* 0x00000001d8de7824 */ /* 0x040fe200078e02db */
[----:B------:R-:W-:Y:S01]  /*0600*/  LOP3.LUT R10, R13, 0x7ffffe00, R10, 0xf8, !PT ;  /* 0x7ffffe000d0a7812 */ /* 0x000fe200078ef80a */
[----:B------:R-:W-:Y:S01]  /*0610*/  IMAD.IADD R226, R223, 0x1, R220 ;  /* 0x00000001dfe27824 */ /* 0x000fe200078e02dc */
[----:B------:R-:W-:Y:S01]  /*0620*/  @P1 IADD3 R227, R216, -0x20, RZ ;  /* 0xffffffe0d8e31810 */ /* 0x000fe20007ffe0ff */
[----:B------:R-:W-:-:S02]  /*0630*/  IMAD.IADD R221, R220, 0x1, R217 ;  /* 0x00000001dcdd7824 */ /* 0x000fc400078e02d9 */
[----:B------:R-:W-:Y:S01]  /*0640*/  IMAD.IADD R225, R224, 0x1, R220 ;  /* 0x00000001e0e17824 */ /* 0x000fe200078e02dc */
[C---:B------:R-:W-:Y:S01]  /*0650*/  IADD3 R250, R227.reuse, 0x800, RZ ;  /* 0x00000800e3fa7810 */ /* 0x040fe20007ffe0ff */
[----:B------:R-:W-:Y:S01]  /*0660*/  IMAD.SHL.U32 R251, R10, 0x2, RZ ;  /* 0x000000020afb7824 */ /* 0x000fe200078e00ff */
[----:B------:R-:W-:Y:S01]  /*0670*/  IADD3 R249, R227, 0x1000, RZ ;  /* 0x00001000e3f97810 */ /* 0x000fe20007ffe0ff */
[----:B------:R-:W-:Y:S01]  /*0680*/  IMAD.IADD R219, R219, 0x1, R227 ;  /* 0x00000001dbdb7824 */ /* 0x000fe200078e02e3 */
[----:B-1----:R-:W-:Y:S01]  /*0690*/  IADD3 R0, R18, 0x80, RZ ;  /* 0x0000008012007810 */ /* 0x002fe20007ffe0ff */
[----:B------:R-:W-:Y:S01]  /*06a0*/  IMAD.IADD R220, R220, 0x1, R218 ;  /* 0x00000001dcdc7824 */ /* 0x000fe200078e02da */
[----:B------:R-:W-:Y:S02]  /*06b0*/  IADD3 R248, R227, 0x1800, RZ ;  /* 0x00001800e3f87810 */ /* 0x000fe40007ffe0ff */
[----:B------:R-:W-:Y:S01]  /*06c0*/  SHF.R.S32.HI R5, RZ, 0x1f, R0 ;  /* 0x0000001fff057819 */ /* 0x000fe20000011400 */
[----:B------:R-:W-:Y:S01]  /*06d0*/  IMAD.IADD R0, R17, 0x1, -R3 ;  /* 0x0000000111007824 */ /* 0x000fe200078e0a03 */
[----:B--2---:R-:W-:-:S02]  /*06e0*/  SHF.R.S32.HI R2, RZ, 0x1f, R4 ;  /* 0x0000001fff027819 */ /* 0x004fc40000011404 */
[C---:B------:R-:W-:Y:S01]  /*06f0*/  IADD3 R247, R227.reuse, 0x2000, RZ ;  /* 0x00002000e3f77810 */ /* 0x040fe20007ffe0ff */
[----:B------:R-:W-:Y:S01]  /*0700*/  STL [R1+0x64], R5 ;  /* 0x0000640501007387 */ /* 0x000fe20000100800 */
[----:B------:R-:W-:Y:S01]  /*0710*/  IMAD.SHL.U32 R0, R0, 0x2, RZ ;  /* 0x0000000200007824 */ /* 0x000fe200078e00ff */
[C---:B------:R-:W-:Y:S02]  /*0720*/  IADD3 R246, R227.reuse, 0x2800, RZ ;  /* 0x00002800e3f67810 */ /* 0x040fe40007ffe0ff */
[----:B------:R1:W-:Y:S01]  /*0730*/  STL [R1+0x60], R2 ;  /* 0x0000600201007387 */ /* 0x0003e20000100800 */
        /* <DEDUP_REMOVED lines=11> */
[C---:B------:R-:W-:Y:S01]  /*07f0*/  IADD3 R234, R227.reuse, 0x8800, RZ ;  /* 0x00008800e3ea7810 */ /* 0x040fe20007ffe0ff */
[----:B-1----:R-:W-:Y:S01]  /*0800*/  IMAD R2, R14, 0x8, R16 ;  /* 0x000000080e027824 */ /* 0x002fe200078e0210 */
[C---:B------:R-:W-:Y:S02]  /*0810*/  IADD3 R233, R227.reuse, 0x9000, RZ ;  /* 0x00009000e3e97810 */ /* 0x040fe40007ffe0ff */
[C---:B------:R-:W-:Y:S02]  /*0820*/  IADD3 R232, R227.reuse, 0x9800, RZ ;  /* 0x00009800e3e87810 */ /* 0x040fe40007ffe0ff */
[----:B------:R1:W-:Y:S01]  /*0830*/  STL [R1+0x74], R2 ;  /* 0x0000740201007387 */ /* 0x0003e20000100800 */
[----:B------:R-:W-:-:S02]  /*0840*/  IADD3 R231, R227, 0xa000, RZ ;  /* 0x0000a000e3e77810 */ /* 0x000fc40007ffe0ff */
[C---:B------:R-:W-:Y:S01]  /*0850*/  IADD3 R230, R227.reuse, 0xa800, RZ ;  /* 0x0000a800e3e67810 */ /* 0x040fe20007ffe0ff */
[----:B------:R2:W-:Y:S01]  /*0860*/  STL [R1+0x1c], R0 ;  /* 0x00001c0001007387 */ /* 0x0005e20000100800 */
[C---:B------:R-:W-:Y:S02]  /*0870*/  IADD3 R229, R227.reuse, 0xb000, RZ ;  /* 0x0000b000e3e57810 */ /* 0x040fe40007ffe0ff */
[----:B------:R-:W-:Y:S02]  /*0880*/  IADD3 R228, R227, 0xb800, RZ ;  /* 0x0000b800e3e47810 */ /* 0x000fe40007ffe0ff */
[C---:B-1----:R-:W-:Y:S02]  /*0890*/  IADD3 R2, R0.reuse, 0xf0, RZ ;  /* 0x000000f000027810 */ /* 0x042fe40007ffe0ff */
[----:B--2---:R-:W-:-:S03]  /*08a0*/  IADD3 R0, R0, 0xf8, RZ ;  /* 0x000000f800007810 */ /* 0x004fc60007ffe0ff */
[----:B------:R1:W-:Y:S04]  /*08b0*/  STL [R1+0x5c], R2 ;  /* 0x00005c0201007387 */ /* 0x0003e80000100800 */
[----:B------:R2:W-:Y:S01]  /*08c0*/  STL [R1+0x58], R0 ;  /* 0x0000580001007387 */ /* 0x0005e20000100800 */
[----:B-1----:R-:W-:Y:S02]  /*08d0*/  SHF.R.S32.HI R2, RZ, 0x1f, R2 ;  /* 0x0000001fff027819 */ /* 0x002fe40000011402 */
[----:B--2---:R-:W-:-:S03]  /*08e0*/  SHF.R.S32.HI R0, RZ, 0x1f, R0 ;  /* 0x0000001fff007819 */ /* 0x004fc60000011400 */
[----:B------:R1:W-:Y:S04]  /*08f0*/  STL [R1+0x70], R2 ;  /* 0x0000700201007387 */ /* 0x0003e80000100800 */
[----:B------:R1:W-:Y:S02]  /*0900*/  STL [R1+0x6c], R0 ;  /* 0x00006c0001007387 */ /* 0x0003e40000100800 */
.L_x_2183:
[----:B------:R-:W2:Y:S01]  /*0910*/  LDL R4, [R1+0x54] ;  /* 0x0000540001047983 */ /* 0x000ea20000100800 */
[----:B-1----:R-:W-:Y:S01]  /*0920*/  IMAD.MOV.U32 R0, RZ, RZ, c[0x0][0x560] ;  /* 0x00015800ff007624 */ /* 0x002fe200078e00ff */
        /* <DEDUP_REMOVED lines=17> */
.L_x_2147:
[----:B------:R-:W-:-:S04]  /*0a40*/  MOV R0, c[0x0][0x554] ;  /* 0x0001550000007a02 */ /* 0x000fc80000000f00 */
[----:B------:R-:W-:Y:S02]  /*0a50*/  ISETP.NE.AND P0, PT, R0, 0x1, PT ;  /* 0x000000010000780c */ /* 0x000fe40003f05270 */
[----:B------:R-:W-:-:S11]  /*0a60*/  MOV R0, R2 ;  /* 0x0000000200007202 */ /* 0x000fd60000000f00 */
[----:B------:R-:W-:-:S05]  /*0a70*/  @P0 IMAD.HI.U32 R4, R2, c[0x0][0x558], RZ ;  /* 0x0001560002040a27 */ /* 0x000fca00078e00ff */
[----:B------:R-:W-:-:S05]  /*0a80*/  @P0 SHF.R.U32.HI R0, RZ, c[0x0][0x55c], R4 ;  /* 0x00015700ff000a19 */ /* 0x000fca0000011604 */
[----:B------:R-:W-:Y:S02]  /*0a90*/  IMAD R4, R0, c[0x0][0x554], RZ ;  /* 0x0001550000047a24 */ /* 0x000fe400078e02ff */
.L_x_2148:
[----:B------:R-:W-:Y:S05]  /*0aa0*/  BSYNC B0 ;  /* 0x0000000000007941 */ /* 0x000fea0003800000 */
.L_x_2146:
[----:B------:R-:W2:Y:S01]  /*0ab0*/  LDL.LU R11, [R1+0xc] ;  /* 0x00000c00010b7983 */ /* 0x000ea20000300800 */
[----:B------:R-:W-:Y:S01]  /*0ac0*/  IMAD.MOV.U32 R5, RZ, RZ, c[0x0][0x53c] ;  /* 0x00014f00ff057624 */ /* 0x000fe200078e00ff */
[----:B------:R-:W-:Y:S01]  /*0ad0*/  ULDC UR4, c[0x0][0x1d0] ;  /* 0x0000740000047ab9 */ /* 0x000fe20000000800 */
[----:B------:R-:W-:Y:S01]  /*0ae0*/  IMAD.MOV.U32 R12, RZ, RZ, R0 ;  /* 0x000000ffff0c7224 */ /* 0x000fe200078e0000 */
[----:B------:R-:W-:Y:S01]  /*0af0*/  UIADD3 UR4, UR4, 0x5f, URZ ;  /* 0x0000005f04047890 */ /* 0x000fe2000fffe03f */
[----:B------:R-:W-:Y:S01]  /*0b00*/  IMAD.MOV.U32 R7, RZ, RZ, c[0x0][0x2c4] ;  /* 0x0000b100ff077624 */ /* 0x000fe200078e00ff */
[----:B------:R-:W-:Y:S01]  /*0b10*/  ISETP.NE.AND P0, PT, R5, 0x1, PT ;  /* 0x000000010500780c */ /* 0x000fe20003f05270 */
[----:B------:R-:W-:Y:S01]  /*0b20*/  BSSY B0, `(.L_x_2149) ;  /* 0x0000047000007945 */ /* 0x000fe20003800000 */
[----:B------:R-:W-:Y:S01]  /*0b30*/  LOP3.LUT R5, RZ, R0, RZ, 0x33, !PT ;  /* 0x00000000ff057212 */ /* 0x000fe200078e33ff */
[----:B------:R-:W-:Y:S01]  /*0b40*/  UIMAD.WIDE UR4, UR4, 0x2aaaaaab, URZ ;  /* 0x2aaaaaab040478a5 */ /* 0x000fe2000f8e023f */
[----:B------:R-:W-:Y:S01]  /*0b50*/  ISETP.NE.AND P3, PT, R7, 0x1, PT ;  /* 0x000000010700780c */ /* 0x000fe20003f65270 */
[----:B------:R-:W-:-:S02]  /*0b60*/  IMAD.MOV.U32 R7, RZ, RZ, c[0x0][0x548] ;  /* 0x00015200ff077624 */ /* 0x000fc400078e00ff */
[----:B------:R-:W-:-:S04]  /*0b70*/  USHF.R.U32.HI UR4, URZ, 0x1f, UR5 ;  /* 0x0000001f3f047899 */ /* 0x000fc80008011605 */
[----:B------:R-:W-:Y:S02]  /*0b80*/  ULEA.HI.SX32 UR4, UR5, UR4, 0x1c ;  /* 0x0000000405047291 */ /* 0x000fe4000f8fe23f */
[----:B------:R-:W-:Y:S01]  /*0b90*/  @P0 IMAD.HI.U32 R6, R0, c[0x0][0x540], RZ ;  /* 0x0001500000060a27 */ /* 0x000fe200078e00ff */
[----:B------:R-:W-:-:S04]  /*0ba0*/  IADD3 R0, R5, c[0x0][0x53c], RZ ;  /* 0x00014f0005007a10 */ /* 0x000fc80007ffe0ff */
[----:B------:R-:W-:Y:S01]  /*0bb0*/  @P0 SHF.R.U32.HI R12, RZ, c[0x0][0x544], R6 ;  /* 0x00015100ff0c0a19 */ /* 0x000fe20000011606 */
[----:B------:R-:W-:Y:S01]  /*0bc0*/  IMAD.MOV.U32 R6, RZ, RZ, c[0x0][0x168] ;  /* 0x00005a00ff067624 */ /* 0x000fe200078e00ff */
        /* <DEDUP_REMOVED lines=8> */
[----:B------:R-:W-:-:S04]  /*0c50*/  IADD3 R5, -R6, 0x60, RZ ;  /* 0x0000006006057810 */ /* 0x000fc80007ffe1ff */
[----:B------:R-:W-:Y:S01]  /*0c60*/  IADD3 R5, R0, c[0x0][0x1d0], R5 ;  /* 0x0000740000057a10 */ /* 0x000fe20007ffe005 */
[----:B------:R-:W-:-:S04]  /*0c70*/  IMAD.IADD R0, R2, 0x1, -R4 ;  /* 0x0000000102007824 */ /* 0x000fc800078e0a04 */
[----:B------:R-:W-:Y:S02]  /*0c80*/  IMAD R0, R3, c[0x0][0x554], R0 ;  /* 0x0001550003007a24 */ /* 0x000fe400078e0200 */
[----:B------:R-:W-:-:S04]  /*0c90*/  IMAD.HI R5, R5, 0x2aaaaaab, RZ ;  /* 0x2aaaaaab05057827 */ /* 0x000fc800078e02ff */
[----:B------:R-:W-:Y:S01]  /*0ca0*/  @P0 IMAD.HI.U32 R2, R0, c[0x0][0x54c], RZ ;  /* 0x0001530000020a27 */ /* 0x000fe200078e00ff */
[----:B------:R-:W-:-:S03]  /*0cb0*/  SHF.R.U32.HI R6, RZ, 0x1f, R5 ;  /* 0x0000001fff067819 */ /* 0x000fc60000011605 */
[----:B------:R-:W-:Y:S01]  /*0cc0*/  IMAD.MOV.U32 R18, RZ, RZ, R0 ;  /* 0x000000ffff127224 */ /* 0x000fe200078e0000 */
[----:B------:R-:W-:Y:S01]  /*0cd0*/  @P0 SHF.R.U32.HI R18, RZ, c[0x0][0x550], R2 ;  /* 0x00015400ff120a19 */ /* 0x000fe20000011602 */
[----:B------:R-:W-:Y:S01]  /*0ce0*/  IMAD.MOV.U32 R2, RZ, RZ, RZ ;  /* 0x000000ffff027224 */ /* 0x000fe200078e00ff */
[----:B------:R-:W-:-:S03]  /*0cf0*/  LEA.HI.SX32 R6, R5, R6, 0x1c ;  /* 0x0000000605067211 */ /* 0x000fc600078fe2ff */
[----:B------:R-:W-:Y:S01]  /*0d00*/  IMAD.MOV R3, RZ, RZ, -R18 ;  /* 0x000000ffff037224 */ /* 0x000fe200078e0a12 */
[----:B------:R-:W-:-:S03]  /*0d10*/  IMNMX R6, R6, UR4, PT ;  /* 0x0000000406067c17 */ /* 0x000fc6000b800200 */
[----:B------:R-:W-:Y:S01]  /*0d20*/  IMAD R19, R3, c[0x0][0x548], R0 ;  /* 0x0001520003137a24 */ /* 0x000fe200078e0200 */
[----:B------:R-:W-:Y:S02]  /*0d30*/  ISETP.GE.AND P0, PT, R6, 0x1, PT ;  /* 0x000000010600780c */ /* 0x000fe40003f06270 */
[----:B--2---:R-:W-:-:S04]  /*0d40*/  LOP3.LUT R11, R11, 0xfffffff7, RZ, 0xc0, !PT ;  /* 0xfffffff70b0b7812 */ /* 0x004fc800078ec0ff */
[----:B------:R-:W-:-:S05]  /*0d50*/  @P3 LOP3.LUT R11, R11, 0x8, RZ, 0xfc, !PT ;  /* 0x000000080b0b3812 */ /* 0x000fca00078efcff */
[----:B------:R1:W-:Y:S04]  /*0d60*/  STL [R1+0xc], R11 ;  /* 0x00000c0b01007387 */ /* 0x0003e80000100800 */
[----:B------:R1:W-:Y:S04]  /*0d70*/  STL [R1+0x48], R18 ;  /* 0x0000481201007387 */ /* 0x0003e80000100800 */
[----:B------:R1:W-:Y:S01]  /*0d80*/  STL [R1+0x3c], R19 ;  /* 0x00003c1301007387 */ /* 0x0003e20000100800 */
        /* <DEDUP_REMOVED lines=32> */
.L_x_2150:
[----:B------:R-:W-:Y:S05]  /*0f90*/  BSYNC B0 ;  /* 0x0000000000007941 */ /* 0x000fea0003800000 */
.L_x_2149:
        /* <DEDUP_REMOVED lines=77> */
[----:B------:R4:W3:Y:S01]  /*1470*/  LDL.64 R24, [R1+0x40] ;  /* 0x0000400001187983 */ /* 0x0008e20000100a00 */
[----:B------:R-:W-:-:S04]  /*1480*/  ISETP.NE.U32.AND P0, PT, RZ, c[0x0][0x340], PT ;  /* 0x0000d000ff007a0c */ /* 0x000fc80003f05070 */
[----:B------:R-:W-:-:S13]  /*1490*/  ISETP.NE.AND.EX P0, PT, RZ, c[0x0][0x344], PT, P0 ;  /* 0x0000d100ff007a0c */ /* 0x000fda0003f05300 */
[----:B------:R-:W-:-:S04]  /*14a0*/  @P0 IMAD.MOV.U32 R2, RZ, RZ, 0x4 ;  /* 0x00000004ff020424 */ /* 0x000fc800078e00ff */
[----:B------:R-:W-:-:S05]  /*14b0*/  @P0 IMAD.WIDE R2, R18, R2, c[0x0][0x340] ;  /* 0x0000d00012020625 */ /* 0x000fca00078e0202 */
[----:B------:R5:W4:Y:S01]  /*14c0*/  @P0 LDG.E R17, [R2.64] ;  /* 0x0000000602110981 */ /* 0x000b22000c1e1900 */
[----:B------:R-:W-:Y:S02]  /*14d0*/  SHF.R.S32.HI R14, RZ, 0x1f, R19 ;  /* 0x0000001fff0e7819 */ /* 0x000fe40000011413 */
[----:B------:R-:W-:Y:S01]  /*14e0*/  SHF.R.S32.HI R16, RZ, 0x1f, R18 ;  /* 0x0000001fff107819 */ /* 0x000fe20000011412 */
[----:B------:R-:W1:Y:S01]  /*14f0*/  S2R R7, SR_TID.X ;  /* 0x0000000000077919 */ /* 0x000e620000002100 */
[----:B------:R-:W-:Y:S01]  /*1500*/  MOV R23, R11 ;  /* 0x0000000b00177202 */ /* 0x000fe20000000f00 */
[----:B------:R-:W-:Y:S01]  /*1510*/  IMAD R5, R14, c[0x0][0x1b8], RZ ;  /* 0x00006e000e057a24 */ /* 0x000fe200078e02ff */
[----:B------:R-:W-:Y:S02]  /*1520*/  IADD3 R148, R22, -0x1, RZ ;  /* 0xffffffff16947810 */ /* 0x000fe40007ffe0ff */
[----:B------:R-:W-:Y:S01]  /*1530*/  LOP3.LUT R23, R23, 0xfffffffd, RZ, 0xc0, !PT ;  /* 0xfffffffd17177812 */ /* 0x000fe200078ec0ff */
[----:B------:R-:W-:-:S02]  /*1540*/  IMAD R5, R19, c[0x0][0x1bc], R5 ;  /* 0x00006f0013057a24 */ /* 0x000fc400078e0205 */
[----:B-----5:R-:W-:Y:S01]  /*1550*/  IMAD.WIDE.U32 R2, R19, c[0x0][0x1b8], RZ ;  /* 0x00006e0013027a25 */ /* 0x020fe200078e00ff */
[----:B-1----:R-:W-:-:S03]  /*1560*/  SHF.R.S32.HI R20, RZ, 0x1f, R7 ;  /* 0x0000001fff147819 */ /* 0x002fc60000011407 */
[----:B------:R-:W-:Y:S02]  /*1570*/  IMAD.IADD R3, R3, 0x1, R5 ;  /* 0x0000000103037824 */ /* 0x000fe400078e0205 */
[----:B------:R-:W-:Y:S01]  /*1580*/  IMAD R5, R16, c[0x0][0x1c0], RZ ;  /* 0x0000700010057a24 */ /* 0x000fe200078e02ff */
[----:B------:R-:W-:Y:S01]  /*1590*/  LEA.HI R20, R20, R7, RZ, 0x3 ;  /* 0x0000000714147211 */ /* 0x000fe200078f18ff */
[----:B------:R-:W-:-:S03]  /*15a0*/  IMAD.WIDE.U32 R2, R18, c[0x0][0x1c0], R2 ;  /* 0x0000700012027a25 */ /* 0x000fc600078e0002 */
[----:B------:R-:W-:Y:S01]  /*15b0*/  SHF.R.S32.HI R20, RZ, 0x3, R20 ;  /* 0x00000003ff147819 */ /* 0x000fe20000011414 */
[----:B------:R-:W-:-:S04]  /*15c0*/  IMAD R5, R18, c[0x0][0x1c4], R5 ;  /* 0x0000710012057a24 */ /* 0x000fc800078e0205 */
[----:B------:R-:W-:Y:S02]  /*15d0*/  IMAD.IADD R3, R3, 0x1, R5 ;  /* 0x0000000103037824 */ /* 0x000fe400078e0205 */
[----:B--2---:R-:W-:-:S04]  /*15e0*/  IMAD.IADD R4, R4, 0x1, R21 ;  /* 0x0000000104047824 */ /* 0x004fc800078e0215 */
[----:B------:R-:W-:-:S04]  /*15f0*/  @P3 IMAD.HI.U32 R6, R4, c[0x0][0x2c8], RZ ;  /* 0x0000b20004063a27 */ /* 0x000fc800078e00ff */
[----:B------:R-:W-:Y:S01]  /*1600*/  IMAD.MOV.U32 R0, RZ, RZ, R4 ;  /* 0x000000ffff007224 */ /* 0x000fe200078e0004 */
[----:B------:R-:W-:Y:S01]  /*1610*/  @P3 SHF.R.U32.HI R0, RZ, c[0x0][0x2cc], R6 ;  /* 0x0000b300ff003a19 */ /* 0x000fe20000011606 */
[----:B---3--:R-:W-:-:S03]  /*1620*/  IMAD.MOV.U32 R24, RZ, RZ, R8 ;  /* 0x000000ffff187224 */ /* 0x008fc600078e0008 */
[----:B------:R-:W-:Y:S01]  /*1630*/  SHF.R.S32.HI R6, RZ, 0x1f, R0 ;  /* 0x0000001fff067819 */ /* 0x000fe20000011400 */
[C---:B------:R-:W-:Y:S01]  /*1640*/  IMAD.WIDE.U32 R2, R0.reuse, c[0x0][0x1b0], R2 ;  /* 0x00006c0000027a25 */ /* 0x040fe200078e0002 */
[----:B------:R-:W-:Y:S02]  /*1650*/  IADD3 R10, -R0, RZ, RZ ;  /* 0x000000ff000a7210 */ /* 0x000fe40007ffe1ff */
[----:B------:R-:W-:Y:S01]  /*1660*/  SHF.R.S32.HI R25, RZ, 0x1f, R24 ;  /* 0x0000001fff197819 */ /* 0x000fe20000011418 */
[----:B------:R-:W-:Y:S01]  /*1670*/  IMAD R5, R6, c[0x0][0x1b0], RZ ;  /* 0x00006c0006057a24 */ /* 0x000fe200078e02ff */
[----:B------:R-:W-:Y:S01]  /*1680*/  SHF.R.S32.HI R6, RZ, 0x1f, R20 ;  /* 0x0000001fff067819 */ /* 0x000fe20000011414 */
[----:B------:R-:W-:Y:S01]  /*1690*/  IMAD R10, R10, c[0x0][0x2c4], R4 ;  /* 0x0000b1000a0a7a24 */ /* 0x000fe200078e0204 */
[----:B------:R-:W-:Y:S01]  /*16a0*/  ISETP.GE.AND P5, PT, R24, c[0x0][0x1d4], PT ;  /* 0x0000750018007a0c */ /* 0x000fe20003fa6270 */
[----:B------:R-:W-:Y:S01]  /*16b0*/  IMAD.WIDE.U32 R8, R20, c[0x0][0x1e0], R24 ;  /* 0x0000780014087a25 */ /* 0x000fe200078e0018 */
[----:B------:R1:W-:Y:S02]  /*16c0*/  STL [R1+0x44], R25 ;  /* 0x0000441901007387 */ /* 0x0003e40000100800 */
[----:B------:R-:W-:Y:S01]  /*16d0*/  SEL R12, RZ, 0x1, P5 ;  /* 0x00000001ff0c7807 */ /* 0x000fe20002800000 */
[----:B------:R-:W-:-:S02]  /*16e0*/  IMAD R4, R6, c[0x0][0x1e0], RZ ;  /* 0x0000780006047a24 */ /* 0x000fc400078e02ff */
[----:B------:R-:W-:Y:S01]  /*16f0*/  IMAD R13, R0, c[0x0][0x1b4], R5 ;  /* 0x00006d00000d7a24 */ /* 0x000fe200078e0205 */
[----:B------:R-:W-:Y:S01]  /*1700*/  IADD3 R0, R24, 0x40, RZ ;  /* 0x0000004018007810 */ /* 0x000fe20007ffe0ff */
[----:B------:R-:W-:Y:S02]  /*1710*/  IMAD R4, R20, c[0x0][0x1e4], R4 ;  /* 0x0000790014047a24 */ /* 0x000fe400078e0204 */
[----:B------:R-:W-:Y:S01]  /*1720*/  IMAD.IADD R3, R3, 0x1, R13 ;  /* 0x0000000103037824 */ /* 0x000fe200078e020d */
[----:B------:R-:W-:Y:S01]  /*1730*/  ISETP.GE.AND P1, PT, R0, c[0x0][0x1d4], PT ;  /* 0x0000750000007a0c */ /* 0x000fe20003f26270 */
[----:B------:R-:W-:Y:S01]  /*1740*/  IMAD R5, R6, c[0x0][0x208], RZ ;  /* 0x0000820006057a24 */ /* 0x000fe200078e02ff */
[----:B------:R-:W-:Y:S01]  /*1750*/  IADD3 R9, R9, R4, RZ ;  /* 0x0000000409097210 */ /* 0x000fe20007ffe0ff */
[C---:B------:R-:W-:Y:S01]  /*1760*/  IMAD.WIDE.U32 R6, R20.reuse, c[0x0][0x208], R24 ;  /* 0x0000820014067a25 */ /* 0x040fe200078e0018 */
[----:B------:R-:W-:Y:S02]  /*1770*/  SHF.R.S32.HI R4, RZ, 0x1f, R10 ;  /* 0x0000001fff047819 */ /* 0x000fe4000001140a */
[----:B------:R-:W-:Y:S01]  /*1780*/  SEL R11, RZ, 0xffffffff, P1 ;  /* 0xffffffffff0b7807 */ /* 0x000fe20000800000 */
[----:B------:R-:W-:Y:S01]  /*1790*/  IMAD R5, R20, c[0x0][0x20c], R5 ;  /* 0x0000830014057a24 */ /* 0x000fe200078e0205 */
[----:B------:R-:W-:Y:S01]  /*17a0*/  ISETP.GE.AND P4, PT, R0, c[0x0][0x198], PT ;  /* 0x0000660000007a0c */ /* 0x000fe20003f86270 */
[----:B------:R-:W-:Y:S01]  /*17b0*/  IMAD R4, R4, c[0x0][0x1a8], RZ ;  /* 0x00006a0004047a24 */ /* 0x000fe200078e02ff */
[----:B------:R-:W-:Y:S01]  /*17c0*/  SHF.L.U32 R11, R11, 0x1, RZ ;  /* 0x000000010b0b7819 */ /* 0x000fe200000006ff */
[----:B------:R-:W-:-:S02]  /*17d0*/  IMAD.WIDE.U32 R8, R19, c[0x0][0x1e8], R8 ;  /* 0x00007a0013087a25 */ /* 0x000fc400078e0008 */
[----:B------:R-:W-:Y:S02]  /*17e0*/  @P1 LOP3.LUT R23, R23, 0x2, RZ, 0xfc, !PT ;  /* 0x0000000217171812 */ /* 0x000fe400078efcff */
[----:B------:R-:W-:Y:S01]  /*17f0*/  IMAD R15, R10, c[0x0][0x1ac], R4 ;  /* 0x00006b000a0f7a24 */ /* 0x000fe200078e0204 */
[----:B------:R-:W-:Y:S01]  /*1800*/  IADD3 R4, R24, 0x80, RZ ;  /* 0x0000008018047810 */ /* 0x000fe20007ffe0ff */
[----:B------:R-:W-:Y:S01]  /*1810*/  IMAD.IADD R7, R7, 0x1, R5 ;  /* 0x0000000107077824 */ /* 0x000fe200078e0205 */
[----:B------:R-:W-:Y:S01]  /*1820*/  LOP3.LUT R28, R11, 0x2, R12, 0xe2, !PT ;  /* 0x000000020b1c7812 */ /* 0x000fe200078ee20c */
[----:B------:R-:W-:Y:S01]  /*1830*/  IMAD.WIDE.U32 R10, R10, c[0x0][0x1a8], R2 ;  /* 0x00006a000a0a7a25 */ /* 0x000fe200078e0002 */
[----:B------:R-:W-:Y:S02]  /*1840*/  ISETP.GE.AND P1, PT, R4, c[0x0][0x1d4], PT ;  /* 0x0000750004007a0c */ /* 0x000fe40003f26270 */
[----:B------:R-:W-:Y:S01]  /*1850*/  IADD3 R5, R24, 0xc0, RZ ;  /* 0x000000c018057810 */ /* 0x000fe20007ffe0ff */
[C---:B------:R-:W-:Y:S01]  /*1860*/  IMAD R2, R14.reuse, c[0x0][0x1e8], RZ ;  /* 0x00007a000e027a24 */ /* 0x040fe200078e02ff */
[----:B------:R-:W-:Y:S01]  /*1870*/  LOP3.LUT R23, R23, 0xfffffffe, RZ, 0xc0, !PT ;  /* 0xfffffffe17177812 */ /* 0x000fe200078ec0ff */
[----:B------:R-:W-:Y:S01]  /*1880*/  IMAD R12, R14, c[0x0][0x210], RZ ;  /* 0x000084000e0c7a24 */ /* 0x000fe200078e02ff */
[----:B------:R-:W-:Y:S01]  /*1890*/  ISETP.GE.AND P6, PT, R5, c[0x0][0x1d4], PT ;  /* 0x0000750005007a0c */ /* 0x000fe20003fc6270 */
[C---:B------:R-:W-:Y:S01]  /*18a0*/  IMAD R2, R19.reuse, c[0x0][0x1ec], R2 ;  /* 0x00007b0013027a24 */ /* 0x040fe200078e0202 */
[----:B------:R-:W-:Y:S01]  /*18b0*/  SEL R14, RZ, 0x4, P1 ;  /* 0x00000004ff0e7807 */ /* 0x000fe20000800000 */
[C---:B------:R-:W-:Y:S01]  /*18c0*/  IMAD R12, R19.reuse, c[0x0][0x214], R12 ;  /* 0x00008500130c7a24 */ /* 0x040fe200078e020c */
[----:B----4-:R-:W-:Y:S01]  /*18d0*/  @P0 SHF.R.S32.HI R3, RZ, 0x1f, R17 ;  /* 0x0000001fff030819 */ /* 0x010fe20000011411 */
[----:B------:R-:W-:Y:S01]  /*18e0*/  IMAD.WIDE.U32 R6, R19, c[0x0][0x210], R6 ;  /* 0x0000840013067a25 */ /* 0x000fe200078e0006 */
[----:B------:R-:W-:-:S02]  /*18f0*/  IADD3 R9, R9, R2, RZ ;  /* 0x0000000209097210 */ /* 0x000fc40007ffe0ff */
[----:B------:R-:W-:Y:S01]  /*1900*/  @P1 LOP3.LUT R23, R23, 0x1, RZ, 0xfc, !PT ;  /* 0x0000000117171812 */ /* 0x000fe200078efcff */
[----:B------:R-:W-:Y:S01]  /*1910*/  @!P0 IMAD.MOV.U32 R3, RZ, RZ, R16 ;  /* 0x000000ffff038224 */ /* 0x000fe200078e0010 */
[----:B------:R-:W-:Y:S01]  /*1920*/  IADD3 R2, R11, R15, RZ ;  /* 0x0000000f0b027210 */ /* 0x000fe20007ffe0ff */
[----:B------:R-:W-:Y:S01]  /*1930*/  IMAD.IADD R7, R7, 0x1, R12 ;  /* 0x0000000107077824 */ /* 0x000fe200078e020c */
[C---:B------:R-:W-:Y:S01]  /*1940*/  LEA R11, P1, R10.reuse, c[0x0][0x160], 0x1 ;  /* 0x000058000a0b7a11 */ /* 0x040fe200078208ff */
[----:B------:R-:W-:Y:S01]  /*1950*/  IMAD R12, R3, c[0x0][0x1f0], RZ ;  /* 0x00007c00030c7a24 */ /* 0x000fe200078e02ff */
[----:B------:R-:W-:Y:S01]  /*1960*/  SEL R13, RZ, 0x8, P6 ;  /* 0x00000008ff0d7807 */ /* 0x000fe20003000000 */
[----:B------:R1:W-:Y:S01]  /*1970*/  STL [R1+0xc], R23 ;  /* 0x00000c1701007387 */ /* 0x0003e20000100800 */
[----:B------:R-:W-:Y:S01]  /*1980*/  LEA.HI.X R10, R10, c[0x0][0x164], R2, 0x1, P1 ;  /* 0x000059000a0a7a11 */ /* 0x000fe200008f0c02 */
[----:B------:R-:W-:Y:S01]  /*1990*/  @P0 IMAD.MOV.U32 R2, RZ, RZ, R17 ;  /* 0x000000ffff020224 */ /* 0x000fe200078e0011 */
[----:B------:R-:W-:-:S02]  /*19a0*/  @!P0 MOV R2, R18 ;  /* 0x0000001200028202 */ /* 0x000fc40000000f00 */
[----:B------:R-:W-:Y:S01]  /*19b0*/  LOP3.LUT R28, R13, R28, R14, 0xfe, !PT ;  /* 0x0000001c0d1c7212 */ /* 0x000fe200078efe0e */
[----:B------:R-:W-:Y:S01]  /*19c0*/  IMAD R13, R3, c[0x0][0x218], RZ ;  /* 0x00008600030d7a24 */ /* 0x000fe200078e02ff */
[----:B------:R-:W-:Y:S01]  /*19d0*/  ISETP.GE.AND P0, PT, R24, c[0x0][0x198], PT ;  /* 0x0000660018007a0c */ /* 0x000fe20003f06270 */
[----:B------:R-:W-:Y:S01]  /*19e0*/  IMAD.WIDE.U32 R18, R2, c[0x0][0x1f0], R8 ;  /* 0x00007c0002127a25 */ /* 0x000fe200078e0008 */
[----:B------:R-:W-:Y:S02]  /*19f0*/  ISETP.GE.AND P3, PT, R4, c[0x0][0x198], PT ;  /* 0x0000660004007a0c */ /* 0x000fe40003f66270 */
[----:B------:R-:W-:Y:S01]  /*1a00*/  P2R R8, PR, RZ, 0x1 ;  /* 0x00000001ff087803 */ /* 0x000fe20000000000 */
[----:B------:R-:W-:Y:S01]  /*1a10*/  IMAD.WIDE.U32 R14, R2, c[0x0][0x218], R6 ;  /* 0x00008600020e7a25 */ /* 0x000fe200078e0006 */
[----:B------:R1:W-:Y:S01]  /*1a20*/  STL.64 [R1+0x20], R18 ;  /* 0x0000201201007387 */ /* 0x0003e20000100a00 */
[----:B------:R-:W-:Y:S02]  /*1a30*/  IADD3 R7, R20, R21, RZ ;  /* 0x0000001514077210 */ /* 0x000fe40007ffe0ff */
[C---:B------:R-:W-:Y:S01]  /*1a40*/  IMAD R3, R2.reuse, c[0x0][0x1f4], R12 ;  /* 0x00007d0002037a24 */ /* 0x040fe200078e020c */
[----:B------:R1:W-:Y:S01]  /*1a50*/  STL.64 [R1+0x28], R14 ;  /* 0x0000280e01007387 */ /* 0x0003e20000100a00 */
[----:B------:R-:W-:Y:S01]  /*1a60*/  IMAD R2, R2, c[0x0][0x21c], R13 ;  /* 0x0000870002027a24 */ /* 0x000fe200078e020d */
[----:B------:R-:W-:Y:S01]  /*1a70*/  ISETP.GE.AND P2, PT, R5, c[0x0][0x198], PT ;  /* 0x0000660005007a0c */ /* 0x000fe20003f46270 */
[----:B------:R-:W-:-:S03]  /*1a80*/  IMAD.IADD R3, R19, 0x1, R3 ;  /* 0x0000000113037824 */ /* 0x000fc600078e0203 */
[----:B------:R-:W-:Y:S02]  /*1a90*/  IADD3 R2, R15, R2, RZ ;  /* 0x000000020f027210 */ /* 0x000fe40007ffe0ff */
[----:B------:R1:W-:Y:S04]  /*1aa0*/  STL [R1+0x30], R3 ;  /* 0x0000300301007387 */ /* 0x0003e80000100800 */
[----:B------:R1:W-:Y:S01]  /*1ab0*/  STL [R1+0x34], R2 ;  /* 0x0000340201007387 */ /* 0x0003e20000100800 */
[----:B------:R-:W-:Y:S05]  /*1ac0*/  BRA.DIV ~URZ, `(.L_x_2152) ;  /* 0x000139e27f007947 */ /* 0x000fea000b800000 */
[----:B------:R2:W3:Y:S02]  /*1ad0*/  SHFL.IDX PT, R6, R10, RZ, 0x181f ;  /* 0x00181fff0a067589 */ /* 0x0004e400000e0000 */
.L_x_2184:
[----:B------:R-:W-:Y:S05]  /*1ae0*/  BRA.DIV ~URZ, `(.L_x_2153) ;  /* 0x00013a327f007947 */ /* 0x000fea000b800000 */
[----:B-1----:R1:W4:Y:S02]  /*1af0*/  SHFL.IDX PT, R2, R11, RZ, 0x181f ;  /* 0x00181fff0b027589 */ /* 0x00232400000e0000 */
.L_x_2185:
[----:B------:R-:W-:Y:S01]  /*1b00*/  MOV R18, c[0x0][0x168] ;  /* 0x00005a0000127a02 */ /* 0x000fe20000000f00 */
[----:B------:R-:W-:Y:S04]  /*1b10*/  BSSY B0, `(.L_x_2154) ;  /* 0x0000018000007945 */ /* 0x000fe80003800000 */
[----:B------:R-:W-:-:S05]  /*1b20*/  IMAD R18, R18, c[0x0][0x2c4], RZ ;  /* 0x0000b10012127a24 */ /* 0x000fca00078e02ff */
[----:B------:R-:W-:-:S13]  /*1b30*/  ISETP.GE.AND P0, PT, R7, R18, PT ;  /* 0x000000120700720c */ /* 0x000fda0003f06270 */
[----:B------:R-:W-:Y:S05]  /*1b40*/  @P0 BRA `(.L_x_2155) ;  /* 0x0000014000000947 */ /* 0x000fea0003800000 */
[----:B------:R-:W5:Y:S04]  /*1b50*/  LDL R12, [R1+0x68] ;  /* 0x00006800010c7983 */ /* 0x000f680000100800 */
[----:B--2---:R-:W2:Y:S04]  /*1b60*/  LDL R9, [R1+0x64] ;  /* 0x0000640001097983 */ /* 0x004ea80000100800 */
[----:B----4-:R-:W4:Y:S04]  /*1b70*/  LDL R3, [R1+0x60] ;  /* 0x0000600001037983 */ /* 0x010f280000100800 */
[----:B---3--:R-:W3:Y:S01]  /*1b80*/  LDL.64 R20, [R1+0x40] ;  /* 0x0000400001147983 */ /* 0x008ee20000100a00 */
[----:B------:R-:W-:-:S02]  /*1b90*/  LEA R16, P0, R0, R2, 0x1 ;  /* 0x0000000200107211 */ /* 0x000fc400078008ff */
[----:B------:R-:W-:Y:S02]  /*1ba0*/  ISETP.NE.AND P1, PT, R8, RZ, PT ;  /* 0x000000ff0800720c */ /* 0x000fe40003f25270 */
[----:B-----5:R-:W-:Y:S02]  /*1bb0*/  LEA.HI.X R17, R0, R6, R12, 0x1, P0 ;  /* 0x0000000600117211 */ /* 0x020fe400000f0c0c */
[----:B------:R-:W-:-:S04]  /*1bc0*/  LEA R14, P0, R4, R2, 0x1 ;  /* 0x00000002040e7211 */ /* 0x000fc800078008ff */
[----:B--2---:R-:W-:Y:S02]  /*1bd0*/  LEA.HI.X R15, R4, R6, R9, 0x1, P0 ;  /* 0x00000006040f7211 */ /* 0x004fe400000f0c09 */
[----:B------:R-:W-:-:S04]  /*1be0*/  LEA R12, P0, R5, R2, 0x1 ;  /* 0x00000002050c7211 */ /* 0x000fc800078008ff */
[----:B----4-:R-:W-:Y:S01]  /*1bf0*/  LEA.HI.X R13, R5, R6, R3, 0x1, P0 ;  /* 0x00000006050d7211 */ /* 0x010fe200000f0c03 */
[----:B------:R-:W-:-:S04]  /*1c00*/  IMAD.MOV.U32 R3, RZ, RZ, R6 ;  /* 0x000000ffff037224 */ /* 0x000fc800078e0006 */
[----:B---3--:R-:W-:-:S05]  /*1c10*/  IMAD.WIDE R2, R20, 0x2, R2 ;  /* 0x0000000214027825 */ /* 0x008fca00078e0202 */
[----:B------:R-:W-:Y:S01]  /*1c20*/  @!PT LDS RZ, [RZ] ;  /* 0x00000000fffff984 */ /* 0x000fe20000000800 */
[----:B------:R-:W-:Y:S01]  /*1c30*/  @!PT LDS RZ, [RZ] ;  /* 0x00000000fffff984 */ /* 0x000fe20000000800 */
[----:B------:R-:W-:Y:S01]  /*1c40*/  @!PT LDS RZ, [RZ] ;  /* 0x00000000fffff984 */ /* 0x000fe20000000800 */
[----:B------:R2:W-:Y:S04]  /*1c50*/  LDGSTS.E.BYPASS.LTC128B.128 [R251+0x18100], [R2.64], !P1 ;  /* 0x1810000002fb7fae */ /* 0x0005e8000c901d46 */
[----:B------:R2:W-:Y:S04]  /*1c60*/  LDGSTS.E.BYPASS.LTC128B.128 [R251+0x1c100], [R16.64], !P4 ;  /* 0x1c10000010fb7fae */ /* 0x0005e8000e101d46 */
[----:B------:R2:W-:Y:S04]  /*1c70*/  LDGSTS.E.BYPASS.LTC128B.128 [R251+0x20100], [R14.64], !P3 ;  /* 0x201000000efb7fae */ /* 0x0005e8000d901d46 */
[----:B------:R2:W-:Y:S02]  /*1c80*/  LDGSTS.E.BYPASS.LTC128B.128 [R251+0x24100], [R12.64], !P2 ;  /* 0x241000000cfb7fae */ /* 0x0005e4000d101d46 */
.L_x_2155:
[----:B------:R-:W-:Y:S05]  /*1c90*/  BSYNC B0 ;  /* 0x0000000000007941 */ /* 0x000fea0003800000 */
.L_x_2154:
[----:B------:R-:W-:Y:S05]  /*1ca0*/  BRA.DIV ~URZ, `(.L_x_2156) ;  /* 0x000138e27f007947 */ /* 0x000fea000b800000 */
[----:B---3--:R3:W1:Y:S04]  /*1cb0*/  SHFL.IDX PT, R6, R10, 0x1, 0x181f ;  /* 0x00381f000a067f89 */ /* 0x00866800000e0000 */
[----:B--2-4-:R3:W2:Y:S02]  /*1cc0*/  SHFL.IDX PT, R2, R11, 0x1, 0x181f ;  /* 0x00381f000b027f89 */ /* 0x0146a400000e0000 */
.L_x_2186:
[----:B------:R-:W-:Y:S01]  /*1cd0*/  IADD3 R3, R7, 0x20, RZ ;  /* 0x0000002007037810 */ /* 0x000fe20007ffe0ff */
[----:B------:R-:W-:Y:S03]  /*1ce0*/  BSSY B0, `(.L_x_2157) ;  /* 0x0000017000007945 */ /* 0x000fe60003800000 */
[----:B------:R-:W-:-:S13]  /*1cf0*/  ISETP.GE.AND P0, PT, R3, R18, PT ;  /* 0x000000120300720c */ /* 0x000fda0003f06270 */
[----:B------:R-:W-:Y:S05]  /*1d00*/  @P0 BRA `(.L_x_2158) ;  /* 0x0000014000000947 */ /* 0x000fea0003800000 */
[----:B------:R-:W4:Y:S04]  /*1d10*/  LDL R13, [R1+0x68] ;  /* 0x00006800010d7983 */ /* 0x000f280000100800 */
[----:B------:R-:W5:Y:S04]  /*1d20*/  LDL R12, [R1+0x64] ;  /* 0x00006400010c7983 */ /* 0x000f680000100800 */
[----:B---3--:R-:W3:Y:S04]  /*1d30*/  LDL.64 R20, [R1+0x40] ;  /* 0x0000400001147983 */ /* 0x008ee80000100a00 */
[----:B--2---:R-:W2:Y:S01]  /*1d40*/  LDL R9, [R1+0x60] ;  /* 0x0000600001097983 */ /* 0x004ea20000100800 */
[----:B------:R-:W-:-:S02]  /*1d50*/  LEA R16, P0, R0, R2, 0x1 ;  /* 0x0000000200107211 */ /* 0x000fc400078008ff */
[----:B------:R-:W-:Y:S01]  /*1d60*/  ISETP.NE.AND P1, PT, R8, RZ, PT ;  /* 0x000000ff0800720c */ /* 0x000fe20003f25270 */
[----:B-1----:R-:W-:Y:S01]  /*1d70*/  IMAD.MOV.U32 R3, RZ, RZ, R6 ;  /* 0x000000ffff037224 */ /* 0x002fe200078e0006 */
[----:B----4-:R-:W-:Y:S02]  /*1d80*/  LEA.HI.X R17, R0, R6, R13, 0x1, P0 ;  /* 0x0000000600117211 */ /* 0x010fe400000f0c0d */
[----:B------:R-:W-:-:S04]  /*1d90*/  LEA R14, P0, R4, R2, 0x1 ;  /* 0x00000002040e7211 */ /* 0x000fc800078008ff */
[----:B-----5:R-:W-:Y:S02]  /*1da0*/  LEA.HI.X R15, R4, R6, R12, 0x1, P0 ;  /* 0x00000006040f7211 */ /* 0x020fe400000f0c0c */
[----:B------:R-:W-:Y:S01]  /*1db0*/  LEA R12, P0, R5, R2, 0x1 ;  /* 0x00000002050c7211 */ /* 0x000fe200078008ff */
[----:B---3--:R-:W-:-:S03]  /*1dc0*/  IMAD.WIDE R2, R20, 0x2, R2 ;  /* 0x0000000214027825 */ /* 0x008fc600078e0202 */
[----:B--2---:R-:W-:Y:S02]  /*1dd0*/  LEA.HI.X R13, R5, R6, R9, 0x1, P0 ;  /* 0x00000006050d7211 */ /* 0x004fe400000f0c09 */
[----:B------:R-:W-:Y:S01]  /*1de0*/  @!PT LDS RZ, [RZ] ;  /* 0x00000000fffff984 */ /* 0x000fe20000000800 */
[----:B------:R-:W-:Y:S01]  /*1df0*/  @!PT LDS RZ, [RZ] ;  /* 0x00000000fffff984 */ /* 0x000fe20000000800 */
[----:B------:R-:W-:Y:S01]  /*1e00*/  @!PT LDS RZ, [RZ] ;  /* 0x00000000fffff984 */ /* 0x000fe20000000800 */
[----:B------:R1:W-:Y:S04]  /*1e10*/  LDGSTS.E.BYPASS.LTC128B.128 [R251+0x19100], [R2.64], !P1 ;  /* 0x1910000002fb7fae */ /* 0x0003e8000c901d46 */
[----:B------:R1:W-:Y:S04]  /*1e20*/  LDGSTS.E.BYPASS.LTC128B.128 [R251+0x1d100], [R16.64], !P4 ;  /* 0x1d10000010fb7fae */ /* 0x0003e8000e101d46 */
[----:B------:R1:W-:Y:S04]  /*1e30*/  LDGSTS.E.BYPASS.LTC128B.128 [R251+0x21100], [R14.64], !P3 ;  /* 0x211000000efb7fae */ /* 0x0003e8000d901d46 */
[----:B------:R1:W-:Y:S02]  /*1e40*/  LDGSTS.E.BYPASS.LTC128B.128 [R251+0x25100], [R12.64], !P2 ;  /* 0x251000000cfb7fae */ /* 0x0003e4000d101d46 */
.L_x_2158:
[----:B------:R-:W-:Y:S05]  /*1e50*/  BSYNC B0 ;  /* 0x0000000000007941 */ /* 0x000fea0003800000 */
.L_x_2157:
[----:B------:R-:W-:Y:S05]  /*1e60*/  BRA.DIV ~URZ, `(.L_x_2159) ;  /* 0x000137f27f007947 */ /* 0x000fea000b800000 */
[----:B-1----:R1:W4:Y:S02]  /*1e70*/  SHFL.IDX PT, R6, R10, 0x2, 0x181f ;  /* 0x00581f000a067f89 */ /* 0x00232400000e0000 */
.L_x_2187:
[----:B------:R-:W-:Y:S05]  /*1e80*/  BRA.DIV ~URZ, `(.L_x_2160) ;  /* 0x000138427f007947 */ /* 0x000fea000b800000 */
[----:B--2---:R2:W1:Y:S02]  /*1e90*/  SHFL.IDX PT, R2, R11, 0x2, 0x181f ;  /* 0x00581f000b027f89 */ /* 0x00446400000e0000 */
.L_x_2188:
[----:B------:R-:W-:Y:S01]  /*1ea0*/  IADD3 R3, R7, 0x40, RZ ;  /* 0x0000004007037810 */ /* 0x000fe20007ffe0ff */
[----:B------:R-:W-:Y:S03]  /*1eb0*/  BSSY B0, `(.L_x_2161) ;  /* 0x0000017000007945 */ /* 0x000fe60003800000 */
[----:B------:R-:W-:-:S13]  /*1ec0*/  ISETP.GE.AND P0, PT, R3, R18, PT ;  /* 0x000000120300720c */ /* 0x000fda0003f06270 */
[----:B------:R-:W-:Y:S05]  /*1ed0*/  @P0 BRA `(.L_x_2162) ;  /* 0x0000014000000947 */ /* 0x000fea0003800000 */
[----:B------:R-:W5:Y:S04]  /*1ee0*/  LDL R13, [R1+0x68] ;  /* 0x00006800010d7983 */ /* 0x000f680000100800 */
[----:B--2---:R-:W2:Y:S04]  /*1ef0*/  LDL R12, [R1+0x64] ;  /* 0x00006400010c7983 */ /* 0x004ea80000100800 */
[----:B---3--:R-:W3:Y:S04]  /*1f00*/  LDL.64 R20, [R1+0x40] ;  /* 0x0000400001147983 */ /* 0x008ee80000100a00 */
[----:B----4-:R-:W4:Y:S01]  /*1f10*/  LDL R9, [R1+0x60] ;  /* 0x0000600001097983 */ /* 0x010f220000100800 */
[----:B-1----:R-:W-:-:S02]  /*1f20*/  LEA R16, P0, R0, R2, 0x1 ;  /* 0x0000000200107211 */ /* 0x002fc400078008ff */
[----:B------:R-:W-:Y:S01]  /*1f30*/  ISETP.NE.AND P1, PT, R8, RZ, PT ;  /* 0x000000ff0800720c */ /* 0x000fe20003f25270 */
[----:B------:R-:W-:Y:S01]  /*1f40*/  IMAD.MOV.U32 R3, RZ, RZ, R6 ;  /* 0x000000ffff037224 */ /* 0x000fe200078e0006 */
[----:B-----5:R-:W-:Y:S02]  /*1f50*/  LEA.HI.X R17, R0, R6, R13, 0x1, P0 ;  /* 0x0000000600117211 */ /* 0x020fe400000f0c0d */
[----:B------:R-:W-:-:S04]  /*1f60*/  LEA R14, P0, R4, R2, 0x1 ;  /* 0x00000002040e7211 */ /* 0x000fc800078008ff */
[----:B--2---:R-:W-:Y:S02]  /*1f70*/  LEA.HI.X R15, R4, R6, R12, 0x1, P0 ;  /* 0x00000006040f7211 */ /* 0x004fe400000f0c0c */
[----:B------:R-:W-:Y:S01]  /*1f80*/  LEA R12, P0, R5, R2, 0x1 ;  /* 0x00000002050c7211 */ /* 0x000fe200078008ff */
[----:B---3--:R-:W-:-:S03]  /*1f90*/  IMAD.WIDE R2, R20, 0x2, R2 ;  /* 0x0000000214027825 */ /* 0x008fc600078e0202 */
[----:B----4-:R-:W-:Y:S02]  /*1fa0*/  LEA.HI.X R13, R5, R6, R9, 0x1, P0 ;  /* 0x00000006050d7211 */ /* 0x010fe400000f0c09 */
[----:B------:R-:W-:Y:S01]  /*1fb0*/  @!PT LDS RZ, [RZ] ;  /* 0x00000000fffff984 */ /* 0x000fe20000000800 */
[----:B------:R-:W-:Y:S01]  /*1fc0*/  @!PT LDS RZ, [RZ] ;  /* 0x00000000fffff984 */ /* 0x000fe20000000800 */
[----:B------:R-:W-:Y:S01]  /*1fd0*/  @!PT LDS RZ, [RZ] ;  /* 0x00000000fffff984 */ /* 0x000fe20000000800 */
[----:B------:R1:W-:Y:S04]  /*1fe0*/  LDGSTS.E.BYPASS.LTC128B.128 [R251+0x1a100], [R2.64], !P1 ;  /* 0x1a10000002fb7fae */ /* 0x0003e8000c901d46 */
[----:B------:R1:W-:Y:S04]  /*1ff0*/  LDGSTS.E.BYPASS.LTC128B.128 [R251+0x1e100], [R16.64], !P4 ;  /* 0x1e10000010fb7fae */ /* 0x0003e8000e101d46 */
[----:B------:R1:W-:Y:S04]  /*2000*/  LDGSTS.E.BYPASS.LTC128B.128 [R251+0x22100], [R14.64], !P3 ;  /* 0x221000000efb7fae */ /* 0x0003e8000d901d46 */
[----:B------:R1:W-:Y:S02]  /*2010*/  LDGSTS.E.BYPASS.LTC128B.128 [R251+0x26100], [R12.64], !P2 ;  /* 0x261000000cfb7fae */ /* 0x0003e4000d101d46 */
.L_x_2162:
[----:B------:R-:W-:Y:S05]  /*2020*/  BSYNC B0 ;  /* 0x0000000000007941 */ /* 0x000fea0003800000 */
.L_x_2161:
[----:B------:R-:W-:Y:S05]  /*2030*/  BRA.DIV ~URZ, `(.L_x_2163) ;  /* 0x000137027f007947 */ /* 0x000fea000b800000 */
[----:B----4-:R4:W2:Y:S04]  /*2040*/  SHFL.IDX PT, R6, R10, 0x3, 0x181f ;  /* 0x00781f000a067f89 */ /* 0x0108a800000e0000 */
[----:B-1----:R4:W1:Y:S02]  /*2050*/  SHFL.IDX PT, R2, R11, 0x3, 0x181f ;  /* 0x00781f000b027f89 */ /* 0x00286400000e0000 */
.L_x_2189:
[----:B---34-:R-:W3:Y:S04]  /*2060*/  LDL R10, [R1+0x68] ;  /* 0x00006800010a7983 */ /* 0x018ee80000100800 */
[----:B------:R-:W4:Y:S04]  /*2070*/  LDL R9, [R1+0x64] ;  /* 0x0000640001097983 */ /* 0x000f280000100800 */
[----:B------:R-:W5:Y:S04]  /*2080*/  LDL R3, [R1+0x60] ;  /* 0x0000600001037983 */ /* 0x000f680000100800 */
[----:B--2---:R-:W2:Y:S01]  /*2090*/  LDL.64 R154, [R1+0x40] ;  /* 0x00004000019a7983 */ /* 0x004ea20000100a00 */
[----:B------:R-:W-:-:S04]  /*20a0*/  IADD3 R7, R7, 0x60, RZ ;  /* 0x0000006007077810 */ /* 0x000fc80007ffe0ff */
[----:B------:R-:W-:-:S13]  /*20b0*/  ISETP.GE.AND P0, PT, R7, R18, PT ;  /* 0x000000120700720c */ /* 0x000fda0003f06270 */
[----:B-1----:R-:W-:-:S04]  /*20c0*/  @!P0 LEA R12, P1, R0, R2, 0x1 ;  /* 0x00000002000c8211 */ /* 0x002fc800078208ff */
[----:B---3--:R-:W-:Y:S02]  /*20d0*/  @!P0 LEA.HI.X R13, R0, R6, R10, 0x1, P1 ;  /* 0x00000006000d8211 */ /* 0x008fe400008f0c0a */
[----:B------:R-:W-:-:S04]  /*20e0*/  @!P0 LEA R10, P1, R4, R2, 0x1 ;  /* 0x00000002040a8211 */ /* 0x000fc800078208ff */
[----:B----4-:R-:W-:Y:S02]  /*20f0*/  @!P0 LEA.HI.X R11, R4, R6, R9, 0x1, P1 ;  /* 0x00000006040b8211 */ /* 0x010fe400008f0c09 */
[----:B------:R-:W-:-:S04]  /*2100*/  @!P0 LEA R4, P1, R5, R2, 0x1 ;  /* 0x0000000205048211 */ /* 0x000fc800078208ff */
[----:B-----5:R-:W-:Y:S01]  /*2110*/  @!P0 LEA.HI.X R5, R5, R6, R3, 0x1, P1 ;  /* 0x0000000605058211 */ /* 0x020fe200008f0c03 */
[----:B------:R-:W-:Y:S01]  /*2120*/  @!P0 IMAD.MOV.U32 R3, RZ, RZ, R6 ;  /* 0x000000ffff038224 */ /* 0x000fe200078e0006 */
[----:B------:R-:W-:-:S03]  /*2130*/  ISETP.NE.AND P1, PT, R8, RZ, PT ;  /* 0x000000ff0800720c */ /* 0x000fc60003f25270 */
[----:B--2---:R-:W-:-:S10]  /*2140*/  @!P0 IMAD.WIDE R2, R154, 0x2, R2 ;  /* 0x000000029a028825 */ /* 0x004fd400078e0202 */
[----:B------:R-:W-:Y:S01]  /*2150*/  @!PT LDS RZ, [RZ] ;  /* 0x00000000fffff984 */ /* 0x000fe20000000800 */
[----:B------:R-:W-:Y:S01]  /*2160*/  @!PT LDS RZ, [RZ] ;  /* 0x00000000fffff984 */ /* 0x000fe20000000800 */
[----:B------:R-:W-:Y:S01]  /*2170*/  @!PT LDS RZ, [RZ] ;  /* 0x00000000fffff984 */ /* 0x000fe20000000800 */
[----:B------:R1:W-:Y:S04]  /*2180*/  @!P0 LDGSTS.E.BYPASS.LTC128B.128 [R251+0x1b100], [R2.64], !P1 ;  /* 0x1b10000002fb8fae */ /* 0x0003e8000c901d46 */
[----:B------:R1:W-:Y:S04]  /*2190*/  @!P0 LDGSTS.E.BYPASS.LTC128B.128 [R251+0x1f100], [R12.64], !P4 ;  /* 0x1f1000000cfb8fae */ /* 0x0003e8000e101d46 */
[----:B------:R1:W-:Y:S04]  /*21a0*/  @!P0 LDGSTS.E.BYPASS.LTC128B.128 [R251+0x23100], [R10.64], !P3 ;  /* 0x231000000afb8fae */ /* 0x0003e8000d901d46 */
[----:B------:R1:W-:Y:S04]  /*21b0*/  @!P0 LDGSTS.E.BYPASS.LTC128B.128 [R251+0x27100], [R4.64], !P2 ;  /* 0x2710000004fb8fae */ /* 0x0003e8000d101d46 */
[----:B------:R-:W0:Y:S01]  /*21c0*/  LDGDEPBAR ;  /* 0x00000000000079af */ /* 0x000e220000000000 */
[----:B------:R-:W-:Y:S02]  /*21d0*/  WARPSYNC 0xffffffff ;  /* 0xffffffff00007948 */ /* 0x000fe40003800000 */
[----:B------:R-:W2:Y:S04]  /*21e0*/  LDL R156, [R1+0x38] ;  /* 0x00003800019c7983 */ /* 0x000ea80000100800 */
[----:B------:R-:W3:Y:S04]  /*21f0*/  LDL.64 R20, [R1+0x20] ;  /* 0x0000200001147983 */ /* 0x000ee80000100a00 */
[----:B------:R-:W4:Y:S04]  /*2200*/  LDL R9, [R1+0x30] ;  /* 0x0000300001097983 */ /* 0x000f280000100800 */
[----:B------:R-:W5:Y:S04]  /*2210*/  LDL R157, [R1+0xc] ;  /* 0x00000c00019d7983 */ /* 0x000f680000100800 */
[----:B------:R-:W5:Y:S04]  /*2220*/  LDL R16, [R1+0x34] ;  /* 0x0000340001107983 */ /* 0x000f680000100800 */
[----:B------:R-:W5:Y:S04]  /*2230*/  LDL.64 R14, [R1+0x28] ;  /* 0x00002800010e7983 */ /* 0x000f680000100a00 */
[----:B------:R-:W1:Y:S01]  /*2240*/  S2R R19, SR_TID.X ;  /* 0x0000000000137919 */ /* 0x000e620000002100 */
[----:B------:R-:W-:-:S02]  /*2250*/  MOV R149, 0xffffffa0 ;  /* 0xffffffa000957802 */ /* 0x000fc40000000f00 */
[----:B------:R-:W-:Y:S01]  /*2260*/  SHF.R.S32.HI R6, RZ, 0x1f, R148 ;  /* 0x0000001fff067819 */ /* 0x000fe20000011494 */
[----:B-1----:R-:W-:-:S04]  /*2270*/  IMAD.WIDE.U32 R4, R148, c[0x0][0x1e0], RZ ;  /* 0x0000780094047a25 */ /* 0x002fc800078e00ff */
[----:B------:R-:W-:Y:S01]  /*2280*/  IMAD R2, R6, c[0x0][0x1e0], RZ ;  /* 0x0000780006027a24 */ /* 0x000fe200078e02ff */
[----:B------:R-:W-:-:S04]  /*2290*/  SHF.R.S32.HI R17, RZ, 0x1f, R19 ;  /* 0x0000001fff117819 */ /* 0x000fc80000011413 */
[----:B------:R-:W-:-:S04]  /*22a0*/  LEA.HI R17, R17, R19, RZ, 0x3 ;  /* 0x0000001311117211 */ /* 0x000fc800078f18ff */
[----:B------:R-:W-:Y:S01]  /*22b0*/  SHF.R.S32.HI R17, RZ, 0x3, R17 ;  /* 0x00000003ff117819 */ /* 0x000fe20000011411 */
[----:B------:R-:W-:-:S05]  /*22c0*/  IMAD R2, R148, c[0x0][0x1e4], R2 ;  /* 0x0000790094027a24 */ /* 0x000fca00078e0202 */
[----:B------:R-:W-:-:S05]  /*22d0*/  IADD3 R2, R5, R2, RZ ;  /* 0x0000000205027210 */ /* 0x000fca0007ffe0ff */
[----:B------:R-:W-:Y:S01]  /*22e0*/  IMAD R3, R2, 0x60, RZ ;  /* 0x0000006002037824 */ /* 0x000fe200078e02ff */
[----:B------:R-:W-:Y:S01]  /*22f0*/  MOV R152, c[0x0][0x1e0] ;  /* 0x0000780000987a02 */ /* 0x000fe20000000f00 */
[----:B------:R-:W-:Y:S02]  /*2300*/  IMAD.MOV.U32 R153, RZ, RZ, c[0x0][0x1e4] ;  /* 0x00007900ff997624 */ /* 0x000fe400078e00ff */
[----:B------:R-:W-:-:S04]  /*2310*/  IMAD R6, R6, c[0x0][0x208], RZ ;  /* 0x0000820006067a24 */ /* 0x000fc800078e02ff */
[----:B------:R-:W-:Y:S01]  /*2320*/  IMAD R10, R148, c[0x0][0x20c], R6 ;  /* 0x00008300940a7a24 */ /* 0x000fe200078e0206 */
[----:B------:R-:W-:Y:S01]  /*2330*/  MOV R30, c[0x0][0x208] ;  /* 0x00008200001e7a02 */ /* 0x000fe20000000f00 */
[----:B------:R-:W-:-:S05]  /*2340*/  IMAD.MOV.U32 R29, RZ, RZ, 0x6 ;  /* 0x00000006ff1d7424 */ /* 0x000fca00078e00ff */
[C---:B------:R-:W-:Y:S02]  /*2350*/  SHF.L.U64.HI R29, R30.reuse, R29, c[0x0][0x20c] ;  /* 0x000083001e1d7619 */ /* 0x040fe4000001021d */
[----:B------:R-:W-:Y:S02]  /*2360*/  SHF.L.U32 R30, R30, 0x6, RZ ;  /* 0x000000061e1e7819 */ /* 0x000fe400000006ff */
[----:B------:R-:W-:Y:S01]  /*2370*/  LOP3.LUT P2, RZ, R28, 0x8, RZ, 0xc0, !PT ;  /* 0x000000081cff7812 */ /* 0x000fe2000784c0ff */
[----:B------:R-:W-:Y:S01]  /*2380*/  BAR.SYNC.DEFER_BLOCKING 0x0 ;  /* 0x0000000000007b1d */ /* 0x000fe20000010000 */
[----:B--2---:R-:W-:-:S05]  /*2390*/  IMAD R149, R156, R149, 0x60 ;  /* 0x000000609c957424 */ /* 0x004fca00078e0295 */
[----:B------:R-:W-:-:S04]  /*23a0*/  IADD3 R0, R149, c[0x0][0x1d0], -R17 ;  /* 0x0000740095007a10 */ /* 0x000fc80007ffe811 */
[----:B------:R-:W-:Y:S01]  /*23b0*/  ISETP.GE.AND P0, PT, R0, 0x1, PT ;  /* 0x000000010000780c */ /* 0x000fe20003f06270 */
[----:B----4-:R-:W-:Y:S01]  /*23c0*/  IMAD.MOV.U32 R151, RZ, RZ, R9 ;  /* 0x000000ffff977224 */ /* 0x010fe200078e0009 */
[----:B---3--:R-:W-:-:S05]  /*23d0*/  MOV R150, R20 ;  /* 0x0000001400967202 */ /* 0x008fca0000000f00 */
[----:B------:R-:W-:Y:S01]  /*23e0*/  IMAD.WIDE.U32 R4, R4, 0x60, R150 ;  /* 0x0000006004047825 */ /* 0x000fe200078e0096 */
[----:B-----5:R-:W-:-:S04]  /*23f0*/  LOP3.LUT P3, RZ, R157, 0x2, RZ, 0xc0, !PT ;  /* 0x000000029dff7812 */ /* 0x020fc8000786c0ff */
[----:B------:R-:W-:Y:S02]  /*2400*/  IADD3 R5, R5, R3, RZ ;  /* 0x0000000305057210 */ /* 0x000fe40007ffe0ff */
[----:B------:R-:W-:Y:S02]  /*2410*/  @P0 LEA R2, P1, R4, c[0x0][0x1c8], 0x1 ;  /* 0x0000720004020a11 */ /* 0x000fe400078208ff */
[----:B------:R-:W-:Y:S02]  /*2420*/  @P0 ISETP.GE.AND P5, PT, R154, c[0x0][0x1d4], PT ;  /* 0x000075009a000a0c */ /* 0x000fe40003fa6270 */
[----:B------:R-:W-:Y:S02]  /*2430*/  LOP3.LUT P4, RZ, R157, 0x1, RZ, 0xc0, !PT ;  /* 0x000000019dff7812 */ /* 0x000fe4000788c0ff */
[----:B------:R-:W-:Y:S02]  /*2440*/  @P0 LEA.HI.X R3, R4, c[0x0][0x1cc], R5, 0x1, P1 ;  /* 0x0000730004030a11 */ /* 0x000fe400008f0c05 */
[----:B------:R-:W-:-:S07]  /*2450*/  ISETP.GE.AND P1, PT, R0, 0x21, PT ;  /* 0x000000210000780c */ /* 0x000fce0003f26270 */
[----:B------:R-:W-:Y:S01]  /*2460*/  @!PT LDS RZ, [RZ] ;  /* 0x00000000fffff984 */ /* 0x000fe20000000800 */
[----:B------:R-:W-:Y:S01]  /*2470*/  @!PT LDS RZ, [RZ] ;  /* 0x00000000fffff984 */ /* 0x000fe20000000800 */
[----:B------:R-:W-:Y:S01]  /*2480*/  @!PT LDS RZ, [RZ] ;  /* 0x00000000fffff984 */ /* 0x000fe20000000800 */
[----:B------:R1:W-:Y:S04]  /*2490*/  @P0 LDGSTS.E.BYPASS.LTC128B.128 [R251+0xc100], [R2.64], !P5 ;  /* 0x0c10000002fb0fae */ /* 0x0003e8000e901d46 */
[----:B------:R1:W-:Y:S04]  /*24a0*/  @P0 LDGSTS.E.BYPASS.LTC128B.128 [R251+0xf100], [R2.64+0x80], !P3 ;  /* 0x0f10008002fb0fae */ /* 0x0003e8000d901d46 */
[----:B------:R1:W-:Y:S04]  /*24b0*/  @P0 LDGSTS.E.BYPASS.LTC128B.128 [R251+0x12100], [R2.64+0x100], !P4 ;  /* 0x1210010002fb0fae */ /* 0x0003e8000e101d46 */
[----:B------:R1:W-:Y:S01]  /*24c0*/  @P0 LDGSTS.E.BYPASS.LTC128B.128 [R251+0x15100], [R2.64+0x180], !P6 ;  /* 0x1510018002fb0fae */ /* 0x0003e2000f101d46 */
[----:B------:R-:W-:Y:S01]  /*24d0*/  @P1 ISETP.GE.AND P5, PT, R154, c[0x0][0x1d4], PT ;  /* 0x000075009a001a0c */ /* 0x000fe20003fa6270 */
[----:B------:R-:W-:Y:S01]  /*24e0*/  IMAD.WIDE.U32 R8, R148, c[0x0][0x208], RZ ;  /* 0x0000820094087a25 */ /* 0x000fe200078e00ff */
[----:B------:R-:W-:-:S03]  /*24f0*/  MOV R6, R14 ;  /* 0x0000000e00067202 */ /* 0x000fc60000000f00 */
[----:B------:R-:W-:Y:S02]  /*2500*/  IMAD.IADD R9, R9, 0x1, R10 ;  /* 0x0000000109097824 */ /* 0x000fe400078e020a */
[C---:B------:R-:W-:Y:S01]  /*2510*/  IMAD.WIDE.U32 R10, R152.reuse, 0x40, RZ ;  /* 0x00000040980a7825 */ /* 0x040fe200078e00ff */
[----:B-1----:R-:W-:-:S04]  /*2520*/  @P1 LEA R3, P0, R152, R4, 0x5 ;  /* 0x0000000498031211 */ /* 0x002fc800078028ff */
[----:B------:R-:W-:Y:S02]  /*2530*/  @P1 LEA.HI.X R7, R152, R5, R153, 0x5, P0 ;  /* 0x0000000598071211 */ /* 0x000fe400000f2c99 */
[----:B------:R-:W-:-:S04]  /*2540*/  @P1 LEA R2, P0, R3, c[0x0][0x1c8], 0x1 ;  /* 0x0000720003021a11 */ /* 0x000fc800078008ff */
[----:B------:R-:W-:Y:S02]  /*2550*/  @P1 LEA.HI.X R3, R3, c[0x0][0x1cc], R7, 0x1, P0 ;  /* 0x0000730003031a11 */ /* 0x000fe400000f0c07 */
[----:B------:R-:W-:Y:S02]  /*2560*/  ISETP.GE.AND P0, PT, R0, 0x41, PT ;  /* 0x000000410000780c */ /* 0x000fe40003f06270 */
[----:B------:R-:W-:Y:S01]  /*2570*/  MOV R7, R16 ;  /* 0x0000001000077202 */ /* 0x000fe20000000f00 */
[----:B------:R1:W-:Y:S04]  /*2580*/  @P1 LDGSTS.E.BYPASS.LTC128B.128 [R251+0xd100], [R2.64], !P5 ;  /* 0x0d10000002fb1fae */ /* 0x0003e8000e901d46 */
[----:B------:R1:W-:Y:S01]  /*2590*/  @P1 LDGSTS.E.BYPASS.LTC128B.128 [R251+0x10100], [R2.64+0x80], !P3 ;  /* 0x1010008002fb1fae */ /* 0x0003e2000d901d46 */
[----:B------:R-:W-:-:S03]  /*25a0*/  IMAD.WIDE.U32 R6, R8, 0x60, R6 ;  /* 0x0000006008067825 */ /* 0x000fc600078e0006 */
[----:B------:R1:W-:Y:S04]  /*25b0*/  @P1 LDGSTS.E.BYPASS.LTC128B.128 [R251+0x13100], [R2.64+0x100], !P4 ;  /* 0x1310010002fb1fae */ /* 0x0003e8000e101d46 */
[----:B------:R1:W-:Y:S01]  /*25c0*/  @P1 LDGSTS.E.BYPASS.LTC128B.128 [R251+0x16100], [R2.64+0x180], !P6 ;  /* 0x1610018002fb1fae */ /* 0x0003e2000f101d46 */
[----:B------:R-:W-:Y:S02]  /*25d0*/  @P0 IADD3 R8, P1, R4, R10, RZ ;  /* 0x0000000a04080210 */ /* 0x000fe40007f3e0ff */
[----:B------:R-:W-:Y:S02]  /*25e0*/  @P0 ISETP.GE.AND P5, PT, R154, c[0x0][0x1d4], PT ;  /* 0x000075009a000a0c */ /* 0x000fe40003fa6270 */
[----:B-1----:R-:W-:Y:S01]  /*25f0*/  SHF.L.U32 R2, R153, 0x6, RZ ;  /* 0x0000000699027819 */ /* 0x002fe200000006ff */
[----:B------:R-:W-:-:S03]  /*2600*/  IMAD R3, R9, 0x60, RZ ;  /* 0x0000006009037824 */ /* 0x000fc600078e02ff */
[----:B------:R-:W-:Y:S02]  /*2610*/  @P0 IADD3.X R5, R5, R11, R2, P1, !PT ;  /* 0x0000000b05050210 */ /* 0x000fe40000ffe402 */
[----:B------:R-:W-:Y:S02]  /*2620*/  LEA R2, P1, R6, c[0x0][0x1f8], 0x1 ;  /* 0x00007e0006027a11 */ /* 0x000fe400078208ff */
[----:B------:R-:W-:-:S04]  /*2630*/  IADD3 R3, R7, R3, RZ ;  /* 0x0000000307037210 */ /* 0x000fc80007ffe0ff */
[----:B------:R-:W-:Y:S02]  /*2640*/  LEA.HI.X R3, R6, c[0x0][0x1fc], R3, 0x1, P1 ;  /* 0x00007f0006037a11 */ /* 0x000fe400008f0c03 */
[----:B------:R-:W-:-:S04]  /*2650*/  @P0 LEA R4, P1, R8, c[0x0][0x1c8], 0x1 ;  /* 0x0000720008040a11 */ /* 0x000fc800078208ff */
[----:B------:R-:W-:-:S05]  /*2660*/  @P0 LEA.HI.X R5, R8, c[0x0][0x1cc], R5, 0x1, P1 ;  /* 0x0000730008050a11 */ /* 0x000fca00008f0c05 */
[----:B------:R1:W-:Y:S04]  /*2670*/  @P0 LDGSTS.E.BYPASS.LTC128B.128 [R251+0xe100], [R4.64], !P5 ;  /* 0x0e10000004fb0fae */ /* 0x0003e8000e901d46 */
[----:B------:R1:W-:Y:S04]  /*2680*/  @P0 LDGSTS.E.BYPASS.LTC128B.128 [R251+0x11100], [R4.64+0x80], !P3 ;  /* 0x1110008004fb0fae */ /* 0x0003e8000d901d46 */
[----:B------:R1:W-:Y:S04]  /*2690*/  @P0 LDGSTS.E.BYPASS.LTC128B.128 [R251+0x14100], [R4.64+0x100], !P4 ;  /* 0x1410010004fb0fae */ /* 0x0003e8000e101d46 */
[----:B------:R1:W-:Y:S04]  /*26a0*/  @P0 LDGSTS.E.BYPASS.LTC128B.128 [R251+0x17100], [R4.64+0x180], !P6 ;  /* 0x1710018004fb0fae */ /* 0x0003e8000f101d46 */
[----:B------:R-:W0:Y:S01]  /*26b0*/  LDGDEPBAR ;  /* 0x00000000000079af */ /* 0x000e220000000000 */
[----:B------:R-:W-:-:S04]  /*26c0*/  IADD3 R18, P1, P0, R30, 0x80, R2 ;  /* 0x000000801e127810 */ /* 0x000fc8000783e002 */
[----:B------:R-:W-:Y:S02]  /*26d0*/  IADD3.X R19, R29, RZ, R3, P1, P0 ;  /* 0x000000ff1d137210 */ /* 0x000fe40000fe0403 */
[----:B------:R-:W-:-:S04]  /*26e0*/  IADD3 R16, P1, P0, R30, 0x100, R2 ;  /* 0x000001001e107810 */ /* 0x000fc8000783e002 */
[----:B------:R-:W-:Y:S02]  /*26f0*/  IADD3.X R17, R29, RZ, R3, P1, P0 ;  /* 0x000000ff1d117210 */ /* 0x000fe40000fe0403 */
[----:B------:R-:W-:Y:S01]  /*2700*/  IADD3 R10, P1, P0, R30, 0x180, R2 ;  /* 0x000001801e0a7810 */ /* 0x000fe2000783e002 */
[----:B------:R-:W-:-:S04]  /*2710*/  DEPBAR.LE SB0, 0x1 ;  /* 0x000080400000791a */ /* 0x000fc80000000000 */
[----:B------:R-:W-:-:S04]  /*2720*/  DEPBAR.LE SB0, 0x0 ;  /* 0x000080000000791a */ /* 0x000fc80000000000 */
[----:B------:R-:W-:Y:S01]  /*2730*/  BAR.SYNC.DEFER_BLOCKING 0x0 ;  /* 0x0000000000007b1d */ /* 0x000fe20000010000 */
[----:B-1----:R-:W-:Y:S02]  /*2740*/  LOP3.LUT R4, R28, 0x1, RZ, 0xc0, !PT ;  /* 0x000000011c047812 */ /* 0x002fe400078ec0ff */
[----:B------:R-:W-:Y:S02]  /*2750*/  IADD3.X R11, R29, RZ, R3, P1, P0 ;  /* 0x000000ff1d0b7210 */ /* 0x000fe40000fe0403 */
[----:B------:R-:W-:-:S04]  /*2760*/  ISETP.NE.U32.AND P1, PT, R4, 0x1, PT ;  /* 0x000000010400780c */ /* 0x000fc80003f25070 */
[----:B------:R-:W-:Y:S02]  /*2770*/  ISETP.LT.OR P0, PT, R0, 0x1, P1 ;  /* 0x000000010000780c */ /* 0x000fe40000f01670 */
[----:B------:R-:W-:Y:S01]  /*2780*/  LOP3.LUT P4, RZ, R28, 0x2, RZ, 0xc0, !PT ;  /* 0x000000021cff7812 */ /* 0x000fe2000788c0ff */
[----:B------:R-:W-:Y:S04]  /*2790*/  LDSM.16.M88.4 R4, [R223] ;  /* 0x00000000df04783b */ /* 0x000fe80000000200 */
[----:B------:R-:W1:Y:S04]  /*27a0*/  LDSM.16.M88.4 R24, [R216] ;  /* 0x00000000d818783b */ /* 0x000e680000000200 */
[----:B------:R-:W2:Y:S04]  /*27b0*/  LDSM.16.M88.4 R20, [R216+0x800] ;  /* 0x00080000d814783b */ /* 0x000ea80000000200 */
[----:B------:R-:W3:Y:S04]  /*27c0*/  LDSM.16.M88.4 R40, [R216+0x1000] ;  /* 0x00100000d828783b */ /* 0x000ee80000000200 */
[----:B------:R-:W4:Y:S04]  /*27d0*/  LDSM.16.M88.4 R44, [R216+0x1800] ;  /* 0x00180000d82c783b */ /* 0x000f280000000200 */
[----:B------:R-:W5:Y:S04]  /*27e0*/  LDSM.16.M88.4 R48, [R216+0x2000] ;  /* 0x00200000d830783b */ /* 0x000f680000000200 */
[----:B------:R-:W-:Y:S04]  /*27f0*/  LDSM.16.M88.4 R60, [R216+0x2800] ;  /* 0x00280000d83c783b */ /* 0x000fe80000000200 */
[----:B------:R-:W-:Y:S04]  /*2800*/  LDSM.16.M88.4 R12, [R224] ;  /* 0x00000000e00c783b */ /* 0x000fe80000000200 */
[----:B------:R-:W-:Y:S04]  /*2810*/  LDSM.16.M88.4 R52, [R227] ;  /* 0x00000000e334783b */ /* 0x000fe80000000200 */
[----:B------:R-:W1:Y:S04]  /*2820*/  LDSM.16.M88.4 R64, [R250] ;  /* 0x00000000fa40783b */ /* 0x000e680000000200 */
[----:B------:R-:W-:Y:S04]  /*2830*/  LDSM.16.M88.4 R76, [R249] ;  /* 0x00000000f94c783b */ /* 0x000fe80000000200 */
[----:B------:R-:W1:Y:S04]  /*2840*/  LDSM.16.M88.4 R92, [R248] ;  /* 0x00000000f85c783b */ /* 0x000e680000000200 */
[----:B------:R-:W-:Y:S04]  /*2850*/  LDSM.16.M88.4 R96, [R247] ;  /* 0x00000000f760783b */ /* 0x000fe80000000200 */
        /* <DEDUP_REMOVED lines=8> */
[----:B------:R-:W-:-:S13]  /*28e0*/  ISETP.LT.OR P0, PT, R0, 0x1, !P3 ;  /* 0x000000010000780c */ /* 0x000fda0005f01670 */
[----:B------:R1:W-:Y:S01]  /*28f0*/  LDGSTS.E.BYPASS.LTC128B.128 [R251+0x6100], [R2.64+0x100], !P0 ;  /* 0x0610010002fb7fae */ /* 0x0003e2000c101d46 */
[----:B------:R-:W-:-:S13]  /*2900*/  ISETP.LT.OR P0, PT, R0, 0x1, !P2 ;  /* 0x000000010000780c */ /* 0x000fda0005701670 */
[----:B------:R1:W-:Y:S01]  /*2910*/  LDGSTS.E.BYPASS.LTC128B.128 [R251+0x9100], [R2.64+0x180], !P0 ;  /* 0x0910018002fb7fae */ /* 0x0003e2000c101d46 */
[----:B------:R-:W-:-:S04]  /*2920*/  IADD3 R8, P0, R30, R2, RZ ;  /* 0x000000021e087210 */ /* 0x000fc80007f1e0ff */
[----:B------:R-:W-:Y:S02]  /*2930*/  IADD3.X R9, R29, R3, RZ, P0, !PT ;  /* 0x000000031d097210 */ /* 0x000fe400007fe4ff */
[----:B-1----:R-:W-:-:S04]  /*2940*/  IADD3 R2, P0, R8, R30, RZ ;  /* 0x0000001e08027210 */ /* 0x002fc80007f1e0ff */
[----:B------:R-:W-:Y:S02]  /*2950*/  IADD3.X R3, R9, R29, RZ, P0, !PT ;  /* 0x0000001d09037210 */ /* 0x000fe400007fe4ff */
[----:B------:R-:W-:-:S13]  /*2960*/  ISETP.LT.OR P0, PT, R0, 0x21, P1 ;  /* 0x000000210000780c */ /* 0x000fda0000f01670 */
[----:B------:R4:W-:Y:S01]  /*2970*/  LDGSTS.E.BYPASS.LTC128B.128 [R251+0x1100], [R8.64], !P0 ;  /* 0x0110000008fb7fae */ /* 0x0009e2000c101d46 */
[----:B------:R-:W-:-:S13]  /*2980*/  ISETP.LT.OR P0, PT, R0, 0x21, !P4 ;  /* 0x000000210000780c */ /* 0x000fda0006701670 */
[----:B------:R3:W-:Y:S01]  /*2990*/  LDGSTS.E.BYPASS.LTC128B.128 [R251+0x4100], [R18.64], !P0 ;  /* 0x0410000012fb7fae */ /* 0x0007e2000c101d46 */
[----:B------:R-:W-:-:S13]  /*29a0*/  ISETP.LT.OR P0, PT, R0, 0x21, !P3 ;  /* 0x000000210000780c */ /* 0x000fda0005f01670 */
[----:B------:R3:W-:Y:S01]  /*29b0*/  LDGSTS.E.BYPASS.LTC128B.128 [R251+0x7100], [R16.64], !P0 ;  /* 0x0710000010fb7fae */ /* 0x0007e2000c101d46 */
[----:B------:R-:W-:-:S13]  /*29c0*/  ISETP.LT.OR P0, PT, R0, 0x21, !P2 ;  /* 0x000000210000780c */ /* 0x000fda0005701670 */
[----:B------:R4:W-:Y:S01]  /*29d0*/  LDGSTS.E.BYPASS.LTC128B.128 [R251+0xa100], [R10.64], !P0 ;  /* 0x0a1000000afb7fae */ /* 0x0009e2000c101d46 */
[C---:B------:R-:W-:Y:S01]  /*29e0*/  ISETP.LT.OR P0, PT, R0.reuse, 0x41, P1 ;  /* 0x000000410000780c */ /* 0x040fe20000f01670 */
[C---:B------:R-:W-:Y:S08]  /*29f0*/  HMMA.16816.F32 R36, R4.reuse, R24, RZ ;  /* 0x000000180424723c */ /* 0x040ff000000018ff */
[----:B------:R-:W-:Y:S04]  /*2a00*/  HMMA.16816.F32 R32, R4, R26, RZ ;  /* 0x0000001a0420723c */ /* 0x000fe800000018ff */
[----:B------:R1:W-:Y:S01]  /*2a10*/  LDGSTS.E.BYPASS.LTC128B.128 [R251+0x2100], [R2.64], !P0 ;  /* 0x0210000002fb7fae */ /* 0x0003e2000c101d46 */
[----:B------:R-:W-:-:S03]  /*2a20*/  ISETP.LT.OR P0, PT, R0, 0x41, !P4 ;  /* 0x000000410000780c */ /* 0x000fc60006701670 */
[C---:B--2---:R-:W-:Y:S08]  /*2a30*/  HMMA.16816.F32 R28, R4.reuse, R20, RZ ;  /* 0x00000014041c723c */ /* 0x044ff000000018ff */
[C---:B------:R-:W-:Y:S08]  /*2a40*/  HMMA.16816.F32 R24, R4.reuse, R22, RZ ;  /* 0x000000160418723c */ /* 0x040ff000000018ff */
[C---:B---3--:R-:W-:Y:S01]  /*2a50*/  HMMA.16816.F32 R16, R4.reuse, R42, RZ ;  /* 0x0000002a0410723c */ /* 0x048fe200000018ff */
[----:B------:R1:W-:Y:S07]  /*2a60*/  LDGSTS.E.BYPASS.LTC128B.128 [R251+0x5100], [R2.64+0x80], !P0 ;  /* 0x0510008002fb7fae */ /* 0x0003ee000c101d46 */
[C---:B------:R-:W-:Y:S08]  /*2a70*/  HMMA.16816.F32 R20, R4.reuse, R40, RZ ;  /* 0x000000280414723c */ /* 0x040ff000000018ff */
[C---:B----4-:R-:W-:Y:S08]  /*2a80*/  HMMA.16816.F32 R8, R4.reuse, R44, RZ ;  /* 0x0000002c0408723c */ /* 0x050ff000000018ff */
[----:B------:R-:W-:Y:S01]  /*2a90*/  HMMA.16816.F32 R40, R4, R46, RZ ;  /* 0x0000002e0428723c */ /* 0x000fe200000018ff */
[----:B------:R-:W-:-:S02]  /*2aa0*/  ISETP.LT.OR P1, PT, R0, 0x41, !P3 ;  /* 0x000000410000780c */ /* 0x000fc40005f21670 */
[----:B------:R-:W-:-:S05]  /*2ab0*/  ISETP.LT.OR P0, PT, R0, 0x41, !P2 ;  /* 0x000000410000780c */ /* 0x000fca0005701670 */
[C---:B-----5:R-:W-:Y:S06]  /*2ac0*/  HMMA.16816.F32 R56, R4.reuse, R48, RZ ;  /* 0x000000300438723c */ /* 0x060fec00000018ff */
[----:B------:R1:W-:Y:S02]  /*2ad0*/  LDGSTS.E.BYPASS.LTC128B.128 [R251+0x8100], [R2.64+0x100], !P1 ;  /* 0x0810010002fb7fae */ /* 0x0003e4000c901d46 */
[----:B------:R-:W-:Y:S02]  /*2ae0*/  HMMA.16816.F32 R84, R4, R50, RZ ;  /* 0x000000320454723c */ /* 0x000fe400000018ff */
[----:B------:R1:W-:Y:S04]  /*2af0*/  LDGSTS.E.BYPASS.LTC128B.128 [R251+0xb100], [R2.64+0x180], !P0 ;  /* 0x0b10018002fb7fae */ /* 0x0003e8000c101d46 */
[----:B------:R-:W-:Y:S02]  /*2b00*/  LDSM.16.M88.4 R44, [R222] ;  /* 0x00000000de2c783b */ /* 0x000fe40000000200 */
[C---:B------:R-:W-:Y:S02]  /*2b10*/  HMMA.16816.F32 R68, R12.reuse, R64, R28 ;  /* 0x000000400c44723c */ /* 0x040fe4000000181c */
[----:B------:R-:W-:Y:S04]  /*2b20*/  LDSM.16.M88.4 R28, [R222+0x2000] ;  /* 0x00200000de1c783b */ /* 0x000fe80000000200 */
[----:B------:R-:W-:Y:S02]  /*2b30*/  LDSM.16.M88.4 R100, [R222+0x2800] ;  /* 0x00280000de64783b */ /* 0x000fe40000000200 */
[C---:B------:R-:W-:Y:S02]  /*2b40*/  HMMA.16816.F32 R64, R12.reuse, R66, R24 ;  /* 0x000000420c40723c */ /* 0x040fe40000001818 */
[----:B------:R-:W-:Y:S04]  /*2b50*/  LDSM.16.M88.4 R108, [R219+0x1000] ;  /* 0x00100000db6c783b */ /* 0x000fe80000000200 */
[----:B------:R-:W-:Y:S02]  /*2b60*/  LDSM.16.M88.4 R116, [R219+0x1800] ;  /* 0x00180000db74783b */ /* 0x000fe40000000200 */
[C---:B------:R-:W-:Y:S02]  /*2b70*/  HMMA.16816.F32 R48, R12.reuse, R92, R8 ;  /* 0x0000005c0c30723c */ /* 0x040fe40000001808 */
[----:B------:R-:W2:Y:S04]  /*2b80*/  LDSM.16.M88.4 R8, [R226] ;  /* 0x00000000e208783b */ /* 0x000ea80000000200 */
[----:B------:R-:W-:Y:S02]  /*2b90*/  LDSM.16.M88.4 R112, [R216+0x3800] ;  /* 0x00380000d870783b */ /* 0x000fe40000000200 */
[C---:B------:R-:W-:Y:S02]  /*2ba0*/  HMMA.16816.F32 R24, R12.reuse, R94, R40 ;  /* 0x0000005e0c18723c */ /* 0x040fe40000001828 */
[----:B------:R-:W3:Y:S04]  /*2bb0*/  LDSM.16.M88.4 R40, [R222+0x800] ;  /* 0x00080000de28783b */ /* 0x000ee80000000200 */
[----:B------:R-:W-:Y:S02]  /*2bc0*/  LDSM.16.M88.4 R120, [R216+0x4000] ;  /* 0x00400000d878783b */ /* 0x000fe40000000200 */
[C---:B------:R-:W-:Y:S02]  /*2bd0*/  HMMA.16816.F32 R80, R12.reuse, R52, R36 ;  /* 0x000000340c50723c */ /* 0x040fe40000001824 */
[----:B------:R-:W4:Y:S04]  /*2be0*/  LDSM.16.M88.4 R36, [R222+0x1000] ;  /* 0x00100000de24783b */ /* 0x000f280000000200 */
[----:B------:R-:W-:Y:S02]  /*2bf0*/  LDSM.16.M88.4 R132, [R219+0x6800] ;  /* 0x00680000db84783b */ /* 0x000fe40000000200 */
[----:B------:R-:W-:Y:S02]  /*2c00*/  HMMA.16816.F32 R72, R12, R54, R32 ;  /* 0x000000360c48723c */ /* 0x000fe40000001820 */
[----:B------:R-:W5:Y:S04]  /*2c10*/  LDSM.16.M88.4 R32, [R222+0x1800] ;  /* 0x00180000de20783b */ /* 0x000f680000000200 */
[----:B------:R-:W-:Y:S02]  /*2c20*/  LDSM.16.M88.4 R140, [R233] ;  /* 0x00000000e98c783b */ /* 0x000fe40000000200 */
[C---:B------:R-:W-:Y:S02]  /*2c30*/  HMMA.16816.F32 R88, R4.reuse, R60, RZ ;  /* 0x0000003c0458723c */ /* 0x040fe400000018ff */
[----:B------:R-:W-:Y:S04]  /*2c40*/  LDSM.16.M88.4 R144, [R222+0x9000] ;  /* 0x00900000de90783b */ /* 0x000fe80000000200 */
[----:B------:R-:W-:Y:S02]  /*2c50*/  LDSM.16.M88.4 R128, [R232] ;  /* 0x00000000e880783b */ /* 0x000fe40000000200 */
[----:B------:R-:W-:Y:S02]  /*2c60*/  HMMA.16816.F32 R4, R4, R62, RZ ;  /* 0x0000003e0404723c */ /* 0x000fe400000018ff */
[----:B------:R-:W-:Y:S04]  /*2c70*/  LDSM.16.M88.4 R136, [R219+0x9000] ;  /* 0x00900000db88783b */ /* 0x000fe80000000200 */
[----:B------:R-:W0:Y:S02]  /*2c80*/  LDGDEPBAR ;  /* 0x00000000000079af */ /* 0x000e240000000000 */
[C---:B------:R-:W-:Y:S08]  /*2c90*/  HMMA.16816.F32 R52, R12.reuse, R78, R16 ;  /* 0x0000004e0c34723c */ /* 0x040ff00000001810 */
[C---:B------:R-:W-:Y:S08]  /*2ca0*/  HMMA.16816.F32 R60, R12.reuse, R76, R20 ;  /* 0x0000004c0c3c723c */ /* 0x040ff00000001814 */
[C---:B------:R-:W-:Y:S08]  /*2cb0*/  HMMA.16816.F32 R92, R12.reuse, R104, R88 ;  /* 0x000000680c5c723c */ /* 0x040ff00000001858 */
[C---:B------:R-:W-:Y:S08]  /*2cc0*/  HMMA.16816.F32 R20, R12.reuse, R96, R56 ;  /* 0x000000600c14723c */ /* 0x040ff00000001838 */
[C---:B------:R-:W-:Y:S01]  /*2cd0*/  HMMA.16816.F32 R16, R12.reuse, R98, R84 ;  /* 0x000000620c10723c */ /* 0x040fe20000001854 */
[----:B------:R-:W-:Y:S07]  /*2ce0*/  LDSM.16.M88.4 R96, [R219] ;  /* 0x00000000db60783b */ /* 0x000fee0000000200 */
[----:B------:R-:W-:Y:S01]  /*2cf0*/  HMMA.16816.F32 R88, R12, R106, R4 ;  /* 0x0000006a0c58723c */ /* 0x000fe20000001804 */
[----:B------:R-:W-:Y:S04]  /*2d00*/  LDSM.16.M88.4 R4, [R225] ;  /* 0x00000000e104783b */ /* 0x000fe80000000200 */
[----:B------:R-:W1:Y:S03]  /*2d10*/  LDSM.16.M88.4 R104, [R219+0x800] ;  /* 0x00080000db68783b */ /* 0x000e660000000200 */
[C---:B--2---:R-:W-:Y:S08]  /*2d20*/  HMMA.16816.F32 R84, R8.reuse, R44, R80 ;  /* 0x0000002c0854723c */ /* 0x044ff00000001850 */
[C---:B------:R-:W-:Y:S08]  /*2d30*/  HMMA.16816.F32 R80, R8.reuse, R46, R72 ;  /* 0x0000002e0850723c */ /* 0x040ff00000001848 */
[C---:B---3--:R-:W-:Y:S08]  /*2d40*/  HMMA.16816.F32 R12, R8.reuse, R42, R64 ;  /* 0x0000002a080c723c */ /* 0x048ff00000001840 */
[C---:B----4-:R-:W-:Y:S01]  /*2d50*/  HMMA.16816.F32 R72, R8.reuse, R38, R52 ;  /* 0x000000260848723c */ /* 0x050fe20000001834 */
[----:B------:R-:W2:Y:S07]  /*2d60*/  LDSM.16.M88.4 R52, [R219+0x2000] ;  /* 0x00200000db34783b */ /* 0x000eae0000000200 */
[C---:B-----5:R-:W-:Y:S01]  /*2d70*/  HMMA.16816.F32 R64, R8.reuse, R32, R48 ;  /* 0x000000200840723c */ /* 0x060fe20000001830 */
[----:B------:R-:W3:Y:S07]  /*2d80*/  LDSM.16.M88.4 R48, [R219+0x2800] ;  /* 0x00280000db30783b */ /* 0x000eee0000000200 */
[C---:B------:R-:W-:Y:S08]  /*2d90*/  HMMA.16816.F32 R76, R8.reuse, R40, R68 ;  /* 0x00000028084c723c */ /* 0x040ff00000001844 */
[C---:B------:R-:W-:Y:S01]  /*2da0*/  HMMA.16816.F32 R68, R8.reuse, R36, R60 ;  /* 0x000000240844723c */ /* 0x040fe2000000183c */
[----:B------:R-:W-:Y:S07]  /*2db0*/  LDSM.16.M88.4 R36, [R216+0x3000] ;  /* 0x00300000d824783b */ /* 0x000fee0000000200 */
[C---:B------:R-:W-:Y:S08]  /*2dc0*/  HMMA.16816.F32 R60, R8.reuse, R34, R24 ;  /* 0x00000022083c723c */ /* 0x040ff00000001818 */
[C---:B------:R-:W-:Y:S08]  /*2dd0*/  HMMA.16816.F32 R56, R8.reuse, R28, R20 ;  /* 0x0000001c0838723c */ /* 0x040ff00000001814 */
[C---:B------:R-:W-:Y:S01]  /*2de0*/  HMMA.16816.F32 R44, R8.reuse, R30, R16 ;  /* 0x0000001e082c723c */ /* 0x040fe20000001810 */
[----:B------:R-:W4:Y:S07]  /*2df0*/  LDSM.16.M88.4 R16, [R223+0x4000] ;  /* 0x00400000df10783b */ /* 0x000f2e0000000200 */
[C---:B------:R-:W-:Y:S01]  /*2e00*/  HMMA.16816.F32 R40, R8.reuse, R100, R92 ;  /* 0x000000640828723c */ /* 0x040fe2000000185c */
[----:B------:R-:W-:Y:S07]  /*2e10*/  LDSM.16.M88.4 R92, [R216+0x4800] ;  /* 0x00480000d85c783b */ /* 0x000fee0000000200 */
[----:B------:R-:W-:Y:S08]  /*2e20*/  HMMA.16816.F32 R32, R8, R102, R88 ;  /* 0x000000660820723c */ /* 0x000ff00000001858 */
[C---:B-1----:R-:W-:Y:S08]  /*2e30*/  HMMA.16816.F32 R12, R4.reuse, R106, R12 ;  /* 0x0000006a040c723c */ /* 0x042ff0000000180c */
[C---:B------:R-:W-:Y:S08]  /*2e40*/  HMMA.16816.F32 R28, R4.reuse, R96, R84 ;  /* 0x00000060041c723c */ /* 0x040ff00000001854 */
[C---:B------:R-:W-:Y:S08]  /*2e50*/  HMMA.16816.F32 R20, R4.reuse, R104, R76 ;  /* 0x000000680414723c */ /* 0x040ff0000000184c */
[C---:B------:R-:W-:Y:S08]  /*2e60*/  HMMA.16816.F32 R24, R4.reuse, R98, R80 ;  /* 0x000000620418723c */ /* 0x040ff00000001850 */
[C---:B------:R-:W-:Y:S08]  /*2e70*/  HMMA.16816.F32 R8, R4.reuse, R108, R68 ;  /* 0x0000006c0408723c */ /* 0x040ff00000001844 */
[C---:B------:R-:W-:Y:S08]  /*2e80*/  HMMA.16816.F32 R72, R4.reuse, R110, R72 ;  /* 0x0000006e0448723c */ /* 0x040ff00000001848 */
[C---:B------:R-:W-:Y:S08]  /*2e90*/  HMMA.16816.F32 R84, R4.reuse, R116, R64 ;  /* 0x000000740454723c */ /* 0x040ff00000001840 */
[C---:B------:R-:W-:Y:S01]  /*2ea0*/  HMMA.16816.F32 R76, R4.reuse, R118, R60 ;  /* 0x00000076044c723c */ /* 0x040fe2000000183c */
[----:B------:R-:W1:Y:S04]  /*2eb0*/  LDSM.16.M88.4 R116, [R216+0x5000] ;  /* 0x00500000d874783b */ /* 0x000e680000000200 */
[----:B------:R-:W5:Y:S03]  /*2ec0*/  LDSM.16.M88.4 R60, [R216+0x5800] ;  /* 0x00580000d83c783b */ /* 0x000f660000000200 */
[C---:B--2---:R-:W-:Y:S01]  /*2ed0*/  HMMA.16816.F32 R108, R4.reuse, R52, R56 ;  /* 0x00000034046c723c */ /* 0x044fe20000001838 */
[----:B------:R-:W-:Y:S07]  /*2ee0*/  LDSM.16.M88.4 R56, [R245] ;  /* 0x00000000f538783b */ /* 0x000fee0000000200 */
[C---:B------:R-:W-:Y:S01]  /*2ef0*/  HMMA.16816.F32 R100, R4.reuse, R54, R44 ;  /* 0x000000360464723c */ /* 0x040fe2000000182c */
[----:B------:R-:W-:Y:S04]  /*2f00*/  LDSM.16.M88.4 R52, [R244] ;  /* 0x00000000f434783b */ /* 0x000fe80000000200 */
[----:B------:R-:W-:Y:S03]  /*2f10*/  LDSM.16.M88.4 R44, [R242] ;  /* 0x00000000f22c783b */ /* 0x000fe60000000200 */
[C---:B---3--:R-:W-:Y:S01]  /*2f20*/  HMMA.16816.F32 R104, R4.reuse, R48, R40 ;  /* 0x000000300468723c */ /* 0x048fe20000001828 */
[----:B------:R-:W-:Y:S07]  /*2f30*/  LDSM.16.M88.4 R40, [R241] ;  /* 0x00000000f128783b */ /* 0x000fee0000000200 */
[----:B------:R-:W-:Y:S01]  /*2f40*/  HMMA.16816.F32 R96, R4, R50, R32 ;  /* 0x000000320460723c */ /* 0x000fe20000001820 */
[----:B------:R-:W2:Y:S04]  /*2f50*/  LDSM.16.M88.4 R4, [R224+0x4000] ;  /* 0x00400000e004783b */ /* 0x000ea80000000200 */
[----:B------:R-:W3:Y:S03]  /*2f60*/  LDSM.16.M88.4 R48, [R243] ;  /* 0x00000000f330783b */ /* 0x000ee60000000200 */
[C---:B----4-:R-:W-:Y:S01]  /*2f70*/  HMMA.16816.F32 R64, R16.reuse, R114, R12 ;  /* 0x000000721040723c */ /* 0x050fe2000000180c */
[----:B------:R-:W-:Y:S07]  /*2f80*/  LDSM.16.M88.4 R12, [R226+0x4000] ;  /* 0x00400000e20c783b */ /* 0x000fee0000000200 */
[C---:B------:R-:W-:Y:S01]  /*2f90*/  HMMA.16816.F32 R68, R16.reuse, R112, R20 ;  /* 0x000000701044723c */ /* 0x040fe20000001814 */
[----:B------:R-:W-:Y:S07]  /*2fa0*/  LDSM.16.M88.4 R112, [R222+0x3000] ;  /* 0x00300000de70783b */ /* 0x000fee0000000200 */
[C---:B------:R-:W-:Y:S08]  /*2fb0*/  HMMA.16816.F32 R80, R16.reuse, R38, R24 ;  /* 0x000000261050723c */ /* 0x040ff00000001818 */
[C---:B------:R-:W-:Y:S08]  /*2fc0*/  HMMA.16816.F32 R88, R16.reuse, R36, R28 ;  /* 0x000000241058723c */ /* 0x040ff0000000181c */
[C---:B------:R-:W-:Y:S08]  /*2fd0*/  HMMA.16816.F32 R32, R16.reuse, R122, R72 ;  /* 0x0000007a1020723c */ /* 0x040ff00000001848 */
[C---:B------:R-:W-:Y:S08]  /*2fe0*/  HMMA.16816.F32 R36, R16.reuse, R120, R8 ;  /* 0x000000781024723c */ /* 0x040ff00000001808 */
[C---:B-1----:R-:W-:Y:S01]  /*2ff0*/  HMMA.16816.F32 R20, R16.reuse, R116, R108 ;  /* 0x000000741014723c */ /* 0x042fe2000000186c */
[----:B------:R-:W1:Y:S07]  /*3000*/  LDSM.16.M88.4 R108, [R240] ;  /* 0x00000000f06c783b */ /* 0x000e6e0000000200 */
[C---:B-----5:R-:W-:Y:S08]  /*3010*/  HMMA.16816.F32 R72, R16.reuse, R60, R104 ;  /* 0x0000003c1048723c */ /* 0x060ff00000001868 */
[C---:B------:R-:W-:Y:S08]  /*3020*/  HMMA.16816.F32 R28, R16.reuse, R92, R84 ;  /* 0x0000005c101c723c */ /* 0x040ff00000001854 */
[C---:B------:R-:W-:Y:S08]  /*3030*/  HMMA.16816.F32 R24, R16.reuse, R94, R76 ;  /* 0x0000005e1018723c */ /* 0x040ff0000000184c */
[----:B------:R-:W-:Y:S08]  /*3040*/  HMMA.16816.F32 R8, R16, R118, R100 ;  /* 0x000000761008723c */ /* 0x000ff00000001864 */
[----:B--2---:R-:W-:Y:S01]  /*3050*/  HMMA.16816.F32 R104, R4, R54, R64 ;  /* 0x000000360468723c */ /* 0x004fe20000001840 */
[----:B------:R-:W2:Y:S07]  /*3060*/  LDSM.16.M88.4 R64, [R222+0x3800] ;  /* 0x00380000de40783b */ /* 0x000eae0000000200 */
[----:B------:R-:W-:Y:S01]  /*3070*/  HMMA.16816.F32 R16, R16, R62, R96 ;  /* 0x0000003e1010723c */ /* 0x000fe20000001860 */
[----:B------:R-:W4:Y:S07]  /*3080*/  LDSM.16.M88.4 R60, [R222+0x4000] ;  /* 0x00400000de3c783b */ /* 0x000f2e0000000200 */
[C---:B------:R-:W-:Y:S08]  /*3090*/  HMMA.16816.F32 R100, R4.reuse, R52, R68 ;  /* 0x000000340464723c */ /* 0x040ff00000001844 */
[C---:B------:R-:W-:Y:S08]  /*30a0*/  HMMA.16816.F32 R92, R4.reuse, R58, R80 ;  /* 0x0000003a045c723c */ /* 0x040ff00000001850 */
[C---:B------:R-:W-:Y:S01]  /*30b0*/  HMMA.16816.F32 R84, R4.reuse, R44, R28 ;  /* 0x0000002c0454723c */ /* 0x040fe2000000181c */
[----:B------:R-:W-:Y:S07]  /*30c0*/  LDSM.16.M88.4 R28, [R219+0x3800] ;  /* 0x00380000db1c783b */ /* 0x000fee0000000200 */
[C---:B------:R-:W-:Y:S01]  /*30d0*/  HMMA.16816.F32 R80, R4.reuse, R46, R24 ;  /* 0x0000002e0450723c */ /* 0x040fe20000001818 */
[----:B------:R-:W5:Y:S07]  /*30e0*/  LDSM.16.M88.4 R44, [R222+0x5000] ;  /* 0x00500000de2c783b */ /* 0x000f6e0000000200 */
[C---:B------:R-:W-:Y:S01]  /*30f0*/  HMMA.16816.F32 R52, R4.reuse, R42, R8 ;  /* 0x0000002a0434723c */ /* 0x040fe20000001808 */
[----:B------:R-:W2:Y:S07]  /*3100*/  LDSM.16.M88.4 R8, [R225+0x4000] ;  /* 0x00400000e108783b */ /* 0x000eae0000000200 */
[C---:B------:R-:W-:Y:S01]  /*3110*/  HMMA.16816.F32 R76, R4.reuse, R56, R88 ;  /* 0x00000038044c723c */ /* 0x040fe20000001858 */
[----:B------:R-:W4:Y:S07]  /*3120*/  LDSM.16.M88.4 R56, [R222+0x4800] ;  /* 0x00480000de38783b */ /* 0x000f2e0000000200 */
[C---:B------:R-:W-:Y:S01]  /*3130*/  HMMA.16816.F32 R68, R4.reuse, R40, R20 ;  /* 0x000000280444723c */ /* 0x040fe20000001814 */
[----:B------:R-:W4:Y:S07]  /*3140*/  LDSM.16.M88.4 R40, [R222+0x5800] ;  /* 0x00580000de28783b */ /* 0x000f2e0000000200 */
[C---:B---3--:R-:W-:Y:S01]  /*3150*/  HMMA.16816.F32 R88, R4.reuse, R50, R32 ;  /* 0x000000320458723c */ /* 0x048fe20000001820 */
[----:B------:R-:W3:Y:S07]  /*3160*/  LDSM.16.M88.4 R32, [R219+0x3000] ;  /* 0x00300000db20783b */ /* 0x000eee0000000200 */
[C---:B------:R-:W-:Y:S08]  /*3170*/  HMMA.16816.F32 R96, R4.reuse, R48, R36 ;  /* 0x000000300460723c */ /* 0x040ff00000001824 */
[----:B-1----:R-:W-:Y:S08]  /*3180*/  HMMA.16816.F32 R36, R4, R110, R16 ;  /* 0x0000006e0424723c */ /* 0x002ff00000001810 */
[----:B--2---:R-:W-:Y:S01]  /*3190*/  HMMA.16816.F32 R16, R12, R64, R100 ;  /* 0x000000400c10723c */ /* 0x004fe20000001864 */
[----:B------:R-:W1:Y:S07]  /*31a0*/  LDSM.16.M88.4 R100, [R219+0x4800] ;  /* 0x00480000db64783b */ /* 0x000e6e0000000200 */
[----:B------:R-:W-:Y:S01]  /*31b0*/  HMMA.16816.F32 R48, R4, R108, R72 ;  /* 0x0000006c0430723c */ /* 0x000fe20000001848 */
[----:B------:R-:W2:Y:S07]  /*31c0*/  LDSM.16.M88.4 R72, [R219+0x4000] ;  /* 0x00400000db48783b */ /* 0x000eae0000000200 */
[C---:B------:R-:W-:Y:S08]  /*31d0*/  HMMA.16816.F32 R20, R12.reuse, R114, R92 ;  /* 0x000000720c14723c */ /* 0x040ff0000000185c */
[C---:B------:R-:W-:Y:S08]  /*31e0*/  HMMA.16816.F32 R4, R12.reuse, R66, R104 ;  /* 0x000000420c04723c */ /* 0x040ff00000001868 */
[C---:B------:R-:W-:Y:S08]  /*31f0*/  HMMA.16816.F32 R24, R12.reuse, R112, R76 ;  /* 0x000000700c18723c */ /* 0x040ff0000000184c */
[C---:B----4-:R-:W-:Y:S08]  /*3200*/  HMMA.16816.F32 R64, R12.reuse, R60, R96 ;  /* 0x0000003c0c40723c */ /* 0x050ff00000001860 */
[C---:B------:R-:W-:Y:S08]  /*3210*/  HMMA.16816.F32 R60, R12.reuse, R62, R88 ;  /* 0x0000003e0c3c723c */ /* 0x040ff00000001858 */
[----:B-----5:R-:W-:Y:S08]  /*3220*/  HMMA.16816.F32 R108, R12, R44, R68 ;  /* 0x0000002c0c6c723c */ /* 0x020ff00000001844 */
[----:B------:R-:W-:Y:S01]  /*3230*/  HMMA.16816.F32 R76, R8, R28, R16 ;  /* 0x0000001c084c723c */ /* 0x000fe20000001810 */
[----:B------:R-:W4:Y:S07]  /*3240*/  LDSM.16.M88.4 R16, [R219+0x5000] ;  /* 0x00500000db10783b */ /* 0x000f2e0000000200 */
[C---:B------:R-:W-:Y:S08]  /*3250*/  HMMA.16816.F32 R88, R12.reuse, R56, R84 ;  /* 0x000000380c58723c */ /* 0x040ff00000001854 */
[C---:B------:R-:W-:Y:S01]  /*3260*/  HMMA.16816.F32 R80, R12.reuse, R58, R80 ;  /* 0x0000003a0c50723c */ /* 0x040fe20000001850 */
[----:B------:R-:W-:Y:S07]  /*3270*/  LDSM.16.M88.4 R56, [R216+0x6800] ;  /* 0x00680000d838783b */ /* 0x000fee0000000200 */
[C---:B------:R-:W-:Y:S01]  /*3280*/  HMMA.16816.F32 R68, R12.reuse, R46, R52 ;  /* 0x0000002e0c44723c */ /* 0x040fe20000001834 */
[----:B------:R-:W-:Y:S07]  /*3290*/  LDSM.16.M88.4 R52, [R216+0x7000] ;  /* 0x00700000d834783b */ /* 0x000fee0000000200 */
[C---:B------:R-:W-:Y:S01]  /*32a0*/  HMMA.16816.F32 R104, R12.reuse, R40, R48 ;  /* 0x000000280c68723c */ /* 0x040fe20000001830 */
[----:B------:R-:W-:Y:S07]  /*32b0*/  LDSM.16.M88.4 R48, [R216+0x7800] ;  /* 0x00780000d830783b */ /* 0x000fee0000000200 */
[----:B------:R-:W-:Y:S01]  /*32c0*/  HMMA.16816.F32 R96, R12, R42, R36 ;  /* 0x0000002a0c60723c */ /* 0x000fe20000001824 */
[----:B------:R-:W5:Y:S07]  /*32d0*/  LDSM.16.M88.4 R12, [R219+0x5800] ;  /* 0x00580000db0c783b */ /* 0x000f6e0000000200 */
[C---:B---3--:R-:W-:Y:S01]  /*32e0*/  HMMA.16816.F32 R84, R8.reuse, R34, R20 ;  /* 0x000000220854723c */ /* 0x048fe20000001814 */
[----:B------:R-:W-:Y:S07]  /*32f0*/  LDSM.16.M88.4 R20, [R216+0x6000] ;  /* 0x00600000d814783b */ /* 0x000fee0000000200 */
[C---:B------:R-:W-:Y:S01]  /*3300*/  HMMA.16816.F32 R44, R8.reuse, R30, R4 ;  /* 0x0000001e082c723c */ /* 0x040fe20000001804 */
[----:B------:R-:W3:Y:S04]  /*3310*/  LDSM.16.M88.4 R4, [R223+0x8000] ;  /* 0x00800000df04783b */ /* 0x000ee80000000200 */
[----:B------:R-:W-:Y:S03]  /*3320*/  LDSM.16.M88.4 R28, [R224+0x8000] ;  /* 0x00800000e01c783b */ /* 0x000fe60000000200 */
[C---:B------:R-:W-:Y:S08]  /*3330*/  HMMA.16816.F32 R92, R8.reuse, R32, R24 ;  /* 0x00000020085c723c */ /* 0x040ff00000001818 */
[C---:B-1----:R-:W-:Y:S01]  /*3340*/  HMMA.16816.F32 R32, R8.reuse, R100, R88 ;  /* 0x000000640820723c */ /* 0x042fe20000001858 */
[----:B------:R-:W1:Y:S07]  /*3350*/  LDSM.16.M88.4 R88, [R239] ;  /* 0x00000000ef58783b */ /* 0x000e6e0000000200 */
[C---:B------:R-:W-:Y:S01]  /*3360*/  HMMA.16816.F32 R24, R8.reuse, R102, R80 ;  /* 0x000000660818723c */ /* 0x040fe20000001850 */
[----:B------:R-:W1:Y:S07]  /*3370*/  LDSM.16.M88.4 R80, [R216+0x8800] ;  /* 0x00880000d850783b */ /* 0x000e6e0000000200 */
[C---:B--2---:R-:W-:Y:S08]  /*3380*/  HMMA.16816.F32 R36, R8.reuse, R74, R60 ;  /* 0x0000004a0824723c */ /* 0x044ff0000000183c */
[C---:B----4-:R-:W-:Y:S08]  /*3390*/  HMMA.16816.F32 R60, R8.reuse, R16, R108 ;  /* 0x00000010083c723c */ /* 0x050ff0000000186c */
[C---:B------:R-:W-:Y:S08]  /*33a0*/  HMMA.16816.F32 R68, R8.reuse, R18, R68 ;  /* 0x000000120844723c */ /* 0x040ff00000001844 */
[C---:B-----5:R-:W-:Y:S08]  /*33b0*/  HMMA.16816.F32 R16, R8.reuse, R12, R104 ;  /* 0x0000000c0810723c */ /* 0x060ff00000001868 */
[C---:B------:R-:W-:Y:S01]  /*33c0*/  HMMA.16816.F32 R40, R8.reuse, R72, R64 ;  /* 0x000000480828723c */ /* 0x040fe20000001840 */
[----:B------:R-:W2:Y:S07]  /*33d0*/  LDSM.16.M88.4 R72, [R216+0x8000] ;  /* 0x00800000d848783b */ /* 0x000eae0000000200 */
[----:B------:R-:W-:Y:S08]  /*33e0*/  HMMA.16816.F32 R12, R8, R14, R96 ;  /* 0x0000000e080c723c */ /* 0x000ff00000001860 */
[C---:B---3--:R-:W-:Y:S08]  /*33f0*/  HMMA.16816.F32 R8, R4.reuse, R20, R92 ;  /* 0x000000140408723c */ /* 0x048ff0000000185c */
[C---:B------:R-:W-:Y:S01]  /*3400*/  HMMA.16816.F32 R64, R4.reuse, R22, R84 ;  /* 0x000000160440723c */ /* 0x040fe20000001854 */
[----:B------:R-:W-:Y:S07]  /*3410*/  LDSM.16.M88.4 R20, [R225+0x8000] ;  /* 0x00800000e114783b */ /* 0x000fee0000000200 */
[C---:B------:R-:W-:Y:S01]  /*3420*/  HMMA.16816.F32 R104, R4.reuse, R48, R32 ;  /* 0x000000300468723c */ /* 0x040fe20000001820 */
[----:B------:R-:W-:Y:S07]  /*3430*/  LDSM.16.M88.4 R32, [R222+0x6000] ;  /* 0x00600000de20783b */ /* 0x000fee0000000200 */
[----:B------:R-:W-:Y:S01]  /*3440*/  HMMA.16816.F32 R96, R4, R50, R24 ;  /* 0x000000320460723c */ /* 0x000fe20000001818 */
[----:B------:R-:W3:Y:S04]  /*3450*/  LDSM.16.M88.4 R24, [R226+0x8000] ;  /* 0x00800000e218783b */ /* 0x000ee80000000200 */
[----:B------:R-:W4:Y:S03]  /*3460*/  LDSM.16.M88.4 R48, [R237] ;  /* 0x00000000ed30783b */ /* 0x000f260000000200 */
[----:B-1----:R-:W-:Y:S08]  /*3470*/  HMMA.16816.F32 R8, R28, R88, R8 ;  /* 0x000000581c08723c */ /* 0x002ff00000001808 */
[----:B------:R-:W-:Y:S08]  /*3480*/  HMMA.16816.F32 R120, R4, R82, R12 ;  /* 0x000000520478723c */ /* 0x000ff0000000180c */
[----:B------:R-:W-:Y:S01]  /*3490*/  HMMA.16816.F32 R12, R28, R90, R64 ;  /* 0x0000005a1c0c723c */ /* 0x000fe20000001840 */
[----:B------:R-:W-:Y:S07]  /*34a0*/  LDSM.16.M88.4 R64, [R222+0x6800] ;  /* 0x00680000de40783b */ /* 0x000fee0000000200 */
[C---:B------:R-:W-:Y:S08]  /*34b0*/  HMMA.16816.F32 R76, R4.reuse, R56, R76 ;  /* 0x00000038044c723c */ /* 0x040ff0000000184c */
[C---:B------:R-:W-:Y:S01]  /*34c0*/  HMMA.16816.F32 R100, R4.reuse, R58, R44 ;  /* 0x0000003a0464723c */ /* 0x040fe2000000182c */
[----:B------:R-:W-:Y:S04]  /*34d0*/  LDSM.16.M88.4 R56, [R219+0x6000] ;  /* 0x00600000db38783b */ /* 0x000fe80000000200 */
[----:B------:R-:W-:Y:S03]  /*34e0*/  LDSM.16.M88.4 R44, [R236] ;  /* 0x00000000ec2c783b */ /* 0x000fe60000000200 */
[C---:B------:R-:W-:Y:S01]  /*34f0*/  HMMA.16816.F32 R112, R4.reuse, R52, R40 ;  /* 0x000000340470723c */ /* 0x040fe20000001828 */
[----:B------:R-:W-:Y:S07]  /*3500*/  LDSM.16.M88.4 R40, [R235] ;  /* 0x00000000eb28783b */ /* 0x000fee0000000200 */
[C---:B------:R-:W-:Y:S01]  /*3510*/  HMMA.16816.F32 R108, R4.reuse, R54, R36 ;  /* 0x00000036046c723c */ /* 0x040fe20000001824 */
[----:B------:R-:W1:Y:S07]  /*3520*/  LDSM.16.M88.4 R52, [R238] ;  /* 0x00000000ee34783b */ /* 0x000e6e0000000200 */
[C---:B--2---:R-:W-:Y:S08]  /*3530*/  HMMA.16816.F32 R92, R4.reuse, R72, R60 ;  /* 0x00000048045c723c */ /* 0x044ff0000000183c */
[C---:B------:R-:W-:Y:S01]  /*3540*/  HMMA.16816.F32 R84, R4.reuse, R74, R68 ;  /* 0x0000004a0454723c */ /* 0x040fe20000001844 */
[----:B------:R-:W-:Y:S04]  /*3550*/  LDSM.16.M88.4 R72, [R216+0x9000] ;  /* 0x00900000d848783b */ /* 0x000fe80000000200 */
[----:B------:R-:W-:Y:S03]  /*3560*/  LDSM.16.M88.4 R68, [R234] ;  /* 0x00000000ea44783b */ /* 0x000fe60000000200 */
[----:B------:R-:W-:Y:S01]  /*3570*/  HMMA.16816.F32 R124, R4, R80, R16 ;  /* 0x00000050047c723c */ /* 0x000fe20000001810 */
[----:B------:R-:W2:Y:S07]  /*3580*/  LDSM.16.M88.4 R16, [R223+0xc000] ;  /* 0x00c00000df10783b */ /* 0x000eae0000000200 */
[C---:B---3--:R-:W-:Y:S08]  /*3590*/  HMMA.16816.F32 R4, R24.reuse, R32, R8 ;  /* 0x000000201804723c */ /* 0x048ff00000001808 */
[----:B------:R-:W-:Y:S01]  /*35a0*/  HMMA.16816.F32 R8, R24, R34, R12 ;  /* 0x000000221808723c */ /* 0x000fe2000000180c */
[----:B------:R-:W-:Y:S07]  /*35b0*/  LDSM.16.M88.4 R12, [R224+0xc000] ;  /* 0x00c00000e00c783b */ /* 0x000fee0000000200 */
[C---:B----4-:R-:W-:Y:S08]  /*35c0*/  HMMA.16816.F32 R60, R28.reuse, R48, R112 ;  /* 0x000000301c3c723c */ /* 0x050ff00000001870 */
[C---:B------:R-:W-:Y:S01]  /*35d0*/  HMMA.16816.F32 R80, R28.reuse, R50, R108 ;  /* 0x000000321c50723c */ /* 0x040fe2000000186c */
[----:B------:R-:W3:Y:S07]  /*35e0*/  LDSM.16.M88.4 R48, [R222+0x7800] ;  /* 0x00780000de30783b */ /* 0x000eee0000000200 */
[----:B-1----:R-:W-:Y:S01]  /*35f0*/  HMMA.16816.F32 R36, R28, R52, R76 ;  /* 0x000000341c24723c */ /* 0x002fe2000000184c */
[----:B------:R-:W1:Y:S07]  /*3600*/  LDSM.16.M88.4 R76, [R222+0x7000] ;  /* 0x00700000de4c783b */ /* 0x000e6e0000000200 */
[C---:B------:R-:W-:Y:S08]  /*3610*/  HMMA.16816.F32 R4, R20.reuse, R56, R4 ;  /* 0x000000381404723c */ /* 0x040ff00000001804 */
[----:B------:R-:W-:Y:S01]  /*3620*/  HMMA.16816.F32 R32, R20, R58, R8 ;  /* 0x0000003a1420723c */ /* 0x000fe20000001808 */
[----:B------:R-:W-:Y:S07]  /*3630*/  LDSM.16.M88.4 R8, [R226+0xc000] ;  /* 0x00c00000e208783b */ /* 0x000fee0000000200 */
[----:B------:R-:W-:Y:S08]  /*3640*/  HMMA.16816.F32 R116, R28, R44, R104 ;  /* 0x0000002c1c74723c */ /* 0x000ff00000001868 */
[----:B------:R-:W-:Y:S08]  /*3650*/  HMMA.16816.F32 R36, R24, R64, R36 ;  /* 0x000000401824723c */ /* 0x000ff00000001824 */
[C---:B--2---:R-:W-:Y:S08]  /*3660*/  HMMA.16816.F32 R4, R16.reuse, R72, R4 ;  /* 0x000000481004723c */ /* 0x044ff00000001804 */
[----:B------:R-:W-:Y:S08]  /*3670*/  HMMA.16816.F32 R32, R16, R74, R32 ;  /* 0x0000004a1020723c */ /* 0x000ff00000001820 */
[----:B------:R-:W-:Y:S08]  /*3680*/  HMMA.16816.F32 R52, R28, R54, R100 ;  /* 0x000000361c34723c */ /* 0x000ff00000001864 */
[----:B---3--:R-:W-:Y:S01]  /*3690*/  HMMA.16816.F32 R72, R24, R48, R116 ;  /* 0x000000301848723c */ /* 0x008fe20000001874 */
[----:B------:R-:W2:Y:S07]  /*36a0*/  LDL R119, [R1+0x18] ;  /* 0x0000180001777983 */ /* 0x000eae0000100800 */
[C---:B------:R-:W-:Y:S01]  /*36b0*/  HMMA.16816.F32 R108, R28.reuse, R46, R96 ;  /* 0x0000002e1c6c723c */ /* 0x040fe20000001860 */
[----:B------:R-:W3:Y:S04]  /*36c0*/  LDSM.16.M88.4 R44, [R222+0x8000] ;  /* 0x00800000de2c783b */ /* 0x000ee80000000200 */
[----:B------:R-:W-:Y:S03]  /*36d0*/  LDSM.16.M88.4 R96, [R222+0x8800] ;  /* 0x00880000de60783b */ /* 0x000fe60000000200 */
[C---:B------:R-:W-:Y:S01]  /*36e0*/  HMMA.16816.F32 R56, R28.reuse, R68, R124 ;  /* 0x000000441c38723c */ /* 0x040fe2000000187c */
[----:B------:R-:W4:Y:S07]  /*36f0*/  LDSM.16.M88.4 R124, [R216+0x9800] ;  /* 0x00980000d87c783b */ /* 0x000f2e0000000200 */
[C---:B------:R-:W-:Y:S01]  /*3700*/  HMMA.16816.F32 R104, R28.reuse, R40, R92 ;  /* 0x000000281c68723c */ /* 0x040fe2000000185c */
[----:B------:R-:W-:Y:S07]  /*3710*/  LDSM.16.M88.4 R92, [R219+0x8000] ;  /* 0x00800000db5c783b */ /* 0x000fee0000000200 */
[----:B------:R-:W-:Y:S01]  /*3720*/  HMMA.16816.F32 R100, R28, R42, R84 ;  /* 0x0000002a1c64723c */ /* 0x000fe20000001854 */
[----:B------:R-:W-:Y:S07]  /*3730*/  LDSM.16.M88.4 R84, [R219+0x7800] ;  /* 0x00780000db54783b */ /* 0x000fee0000000200 */
[----:B------:R-:W-:Y:S08]  /*3740*/  HMMA.16816.F32 R36, R20, R132, R36 ;  /* 0x000000841424723c */ /* 0x000ff00000001824 */
[----:B------:R-:W-:Y:S01]  /*3750*/  HMMA.16816.F32 R40, R24, R66, R52 ;  /* 0x000000421828723c */ /* 0x000fe20000001834 */
[----:B------:R-:W5:Y:S07]  /*3760*/  LDSM.16.M88.4 R52, [R219+0x7000] ;  /* 0x00700000db34783b */ /* 0x000f6e0000000200 */
[----:B------:R-:W-:Y:S01]  /*3770*/  HMMA.16816.F32 R112, R28, R70, R120 ;  /* 0x000000461c70723c */ /* 0x000fe20000001878 */
[----:B------:R-:W4:Y:S07]  /*3780*/  LDSM.16.M88.4 R120, [R219+0x8800] ;  /* 0x00880000db78783b */ /* 0x000f2e0000000200 */
[----:B------:R-:W-:Y:S01]  /*3790*/  HMMA.16816.F32 R28, R12, R140, R4 ;  /* 0x0000008c0c1c723c */ /* 0x000fe20000001804 */
[----:B------:R-:W4:Y:S07]  /*37a0*/  LDSM.16.M88.4 R4, [R225+0xc000] ;  /* 0x00c00000e104783b */ /* 0x000f2e0000000200 */
[C---:B-1----:R-:W-:Y:S08]  /*37b0*/  HMMA.16816.F32 R88, R24.reuse, R76, R60 ;  /* 0x0000004c1858723c */ /* 0x042ff0000000183c */
[C---:B------:R-:W-:Y:S01]  /*37c0*/  HMMA.16816.F32 R64, R24.reuse, R78, R80 ;  /* 0x0000004e1840723c */ /* 0x040fe20000001850 */
[----:B------:R-:W1:Y:S07]  /*37d0*/  LDSM.16.M88.4 R80, [R216+0xa000] ;  /* 0x00a00000d850783b */ /* 0x000e6e0000000200 */
[C---:B---3--:R-:W-:Y:S08]  /*37e0*/  HMMA.16816.F32 R68, R24.reuse, R44, R104 ;  /* 0x0000002c1844723c */ /* 0x048ff00000001868 */
[C---:B------:R-:W-:Y:S01]  /*37f0*/  HMMA.16816.F32 R60, R24.reuse, R46, R100 ;  /* 0x0000002e183c723c */ /* 0x040fe20000001864 */
[----:B------:R-:W-:Y:S07]  /*3800*/  LDSM.16.M88.4 R100, [R216+0xa800] ;  /* 0x00a80000d864783b */ /* 0x000fee0000000200 */
[----:B------:R-:W-:Y:S08]  /*3810*/  HMMA.16816.F32 R76, R24, R50, R108 ;  /* 0x00000032184c723c */ /* 0x000ff0000000186c */
[----:B----4-:R-:W-:Y:S08]  /*3820*/  HMMA.16816.F32 R44, R16, R124, R36 ;  /* 0x0000007c102c723c */ /* 0x010ff00000001824 */
[----:B------:R-:W-:Y:S08]  /*3830*/  HMMA.16816.F32 R48, R20, R134, R40 ;  /* 0x000000861430723c */ /* 0x000ff00000001828 */
[----:B------:R-:W-:Y:S08]  /*3840*/  HMMA.16816.F32 R56, R24, R96, R56 ;  /* 0x000000601838723c */ /* 0x000ff00000001838 */
[----:B------:R-:W-:Y:S08]  /*3850*/  HMMA.16816.F32 R40, R12, R142, R32 ;  /* 0x0000008e0c28723c */ /* 0x000ff00000001820 */
[----:B------:R-:W-:Y:S08]  /*3860*/  HMMA.16816.F32 R32, R8, R144, R28 ;  /* 0x000000900820723c */ /* 0x000ff0000000181c */
[----:B------:R-:W-:Y:S01]  /*3870*/  HMMA.16816.F32 R28, R24, R98, R112 ;  /* 0x00000062181c723c */ /* 0x000fe20000001870 */
[----:B------:R-:W3:Y:S07]  /*3880*/  LDSM.16.M88.4 R96, [R222+0x9800] ;  /* 0x00980000de60783b */ /* 0x000eee0000000200 */
[----:B-----5:R-:W-:Y:S08]  /*3890*/  HMMA.16816.F32 R24, R20, R52, R88 ;  /* 0x000000341418723c */ /* 0x020ff00000001858 */
[----:B------:R-:W-:Y:S08]  /*38a0*/  HMMA.16816.F32 R44, R12, R128, R44 ;  /* 0x000000800c2c723c */ /* 0x000ff0000000182c */
[----:B------:R-:W-:Y:S08]  /*38b0*/  HMMA.16816.F32 R48, R16, R126, R48 ;  /* 0x0000007e1030723c */ /* 0x000ff00000001830 */
[C---:B------:R-:W-:Y:S01]  /*38c0*/  HMMA.16816.F32 R36, R20.reuse, R54, R64 ;  /* 0x000000361424723c */ /* 0x040fe20000001840 */
[----:B------:R-:W-:Y:S07]  /*38d0*/  LDSM.16.M88.4 R64, [R219+0x9800] ;  /* 0x00980000db40783b */ /* 0x000fee0000000200 */
[C---:B------:R-:W-:Y:S08]  /*38e0*/  HMMA.16816.F32 R52, R20.reuse, R84, R72 ;  /* 0x000000541434723c */ /* 0x040ff00000001848 */
[C---:B------:R-:W-:Y:S08]  /*38f0*/  HMMA.16816.F32 R76, R20.reuse, R86, R76 ;  /* 0x00000056144c723c */ /* 0x040ff0000000184c */
[C---:B------:R-:W-:Y:S08]  /*3900*/  HMMA.16816.F32 R88, R20.reuse, R120, R56 ;  /* 0x000000781458723c */ /* 0x040ff00000001838 */
[----:B------:R-:W-:Y:S01]  /*3910*/  HMMA.16816.F32 R84, R20, R92, R68 ;  /* 0x0000005c1454723c */ /* 0x000fe20000001844 */
[----:B------:R-:W4:Y:S07]  /*3920*/  LDSM.16.M88.4 R68, [R231] ;  /* 0x00000000e744783b */ /* 0x000f2e0000000200 */
[----:B------:R-:W-:Y:S08]  /*3930*/  HMMA.16816.F32 R56, R4, R136, R32 ;  /* 0x000000880438723c */ /* 0x000ff00000001820 */
[----:B------:R-:W-:Y:S08]  /*3940*/  HMMA.16816.F32 R32, R8, R146, R40 ;  /* 0x000000920820723c */ /* 0x000ff00000001828 */
[C---:B------:R-:W-:Y:S01]  /*3950*/  HMMA.16816.F32 R92, R20.reuse, R94, R60 ;  /* 0x0000005e145c723c */ /* 0x040fe2000000183c */
[----:B------:R-:W-:Y:S07]  /*3960*/  LDSM.16.M88.4 R60, [R219+0xa000] ;  /* 0x00a00000db3c783b */ /* 0x000fee0000000200 */
[----:B------:R-:W-:Y:S08]  /*3970*/  HMMA.16816.F32 R120, R20, R122, R28 ;  /* 0x0000007a1478723c */ /* 0x000ff0000000181c */
[----:B-1----:R-:W-:Y:S08]  /*3980*/  HMMA.16816.F32 R24, R16, R80, R24 ;  /* 0x000000501018723c */ /* 0x002ff00000001818 */
[----:B---3--:R-:W-:Y:S01]  /*3990*/  HMMA.16816.F32 R20, R8, R96, R44 ;  /* 0x000000600814723c */ /* 0x008fe2000000182c */
[----:B------:R-:W-:Y:S07]  /*39a0*/  LDSM.16.M88.4 R44, [R222+0xa000] ;  /* 0x00a00000de2c783b */ /* 0x000fee0000000200 */
[----:B------:R-:W-:Y:S01]  /*39b0*/  HMMA.16816.F32 R28, R12, R130, R48 ;  /* 0x000000820c1c723c */ /* 0x000fe20000001830 */
[----:B------:R-:W-:Y:S01]  /*39c0*/  FMUL.FTZ R0, R56, c[0x0][0x320] ;  /* 0x0000c80038007a20 */ /* 0x000fe20000410000 */
[----:B------:R-:W1:Y:S06]  /*39d0*/  LDSM.16.M88.4 R48, [R216+0xb000] ;  /* 0x00b00000d830783b */ /* 0x000e6c0000000200 */
[----:B------:R-:W-:Y:S01]  /*39e0*/  HMMA.16816.F32 R32, R4, R138, R32 ;  /* 0x0000008a0420723c */ /* 0x000fe20000001820 */
[----:B------:R3:W1:Y:S07]  /*39f0*/  MUFU.TANH R105, R0 ;  /* 0x0000000000697308 */ /* 0x00066e0000002400 */
[----:B------:R-:W-:Y:S01]  /*3a00*/  HMMA.16816.F32 R36, R16, R82, R36 ;  /* 0x000000521024723c */ /* 0x000fe20000001824 */
[----:B---3--:R-:W-:-:S07]  /*3a10*/  FMUL.FTZ R0, R57, c[0x0][0x320] ;  /* 0x0000c80039007a20 */ /* 0x008fce0000410000 */
[----:B------:R-:W-:Y:S01]  /*3a20*/  HMMA.16816.F32 R72, R16, R100, R52 ;  /* 0x000000641048723c */ /* 0x000fe20000001834 */
[----:B------:R-:W3:Y:S01]  /*3a30*/  LDSM.16.M88.4 R52, [R230] ;  /* 0x00000000e634783b */ /* 0x000ee20000000200 */
[----:B------:R5:W1:Y:S06]  /*3a40*/  MUFU.TANH R104, R0 ;  /* 0x0000000000687308 */ /* 0x000a6c0000002400 */
[----:B----4-:R-:W-:Y:S08]  /*3a50*/  HMMA.16816.F32 R24, R12, R68, R24 ;  /* 0x000000440c18723c */ /* 0x010ff00000001818 */
[----:B------:R-:W-:Y:S01]  /*3a60*/  HMMA.16816.F32 R76, R16, R102, R76 ;  /* 0x00000066104c723c */ /* 0x000fe2000000184c */
[----:B-----5:R-:W-:-:S04]  /*3a70*/  FMUL.FTZ R0, R58, c[0x0][0x320] ;  /* 0x0000c8003a007a20 */ /* 0x020fc80000410000 */
[----:B------:R4:W1:Y:S03]  /*3a80*/  MUFU.TANH R103, R0 ;  /* 0x0000000000677308 */ /* 0x0008660000002400 */
[----:B------:R-:W-:Y:S08]  /*3a90*/  HMMA.16816.F32 R40, R4, R64, R20 ;  /* 0x000000400428723c */ /* 0x000ff00000001814 */
[----:B------:R-:W-:Y:S01]  /*3aa0*/  HMMA.16816.F32 R20, R8, R98, R28 ;  /* 0x000000620814723c */ /* 0x000fe2000000181c */
[----:B----4-:R-:W-:-:S07]  /*3ab0*/  FMUL.FTZ R0, R59, c[0x0][0x320] ;  /* 0x0000c8003b007a20 */ /* 0x010fce0000410000 */
[----:B------:R-:W-:Y:S01]  /*3ac0*/  HMMA.16816.F32 R36, R12, R70, R36 ;  /* 0x000000460c24723c */ /* 0x000fe20000001824 */
[----:B------:R-:W4:Y:S01]  /*3ad0*/  LDSM.16.M88.4 R56, [R222+0xa800] ;  /* 0x00a80000de38783b */ /* 0x000f220000000200 */
[----:B------:R5:W1:Y:S03]  /*3ae0*/  MUFU.TANH R102, R0 ;  /* 0x0000000000667308 */ /* 0x000a660000002400 */
[----:B------:R-:W2:Y:S01]  /*3af0*/  LDSM.16.M88.4 R68, [R216+0xb800] ;  /* 0x00b80000d844783b */ /* 0x000ea20000000200 */
[----:B-----5:R-:W-:-:S04]  /*3b00*/  FMUL.FTZ R0, R32, c[0x0][0x320] ;  /* 0x0000c80020007a20 */ /* 0x020fc80000410000 */
[----:B------:R5:W1:Y:S06]  /*3b10*/  MUFU.TANH R100, R0 ;  /* 0x0000000000647308 */ /* 0x000a6c0000002400 */
[----:B------:R-:W-:Y:S01]  /*3b20*/  HMMA.16816.F32 R20, R4, R66, R20 ;  /* 0x000000420414723c */ /* 0x000fe20000001814 */
[----:B-----5:R-:W-:-:S04]  /*3b30*/  FMUL.FTZ R0, R33, c[0x0][0x320] ;  /* 0x0000c80021007a20 */ /* 0x020fc80000410000 */
[----:B------:R5:W2:Y:S03]  /*3b40*/  MUFU.TANH R98, R0 ;  /* 0x0000000000627308 */ /* 0x000aa60000002400 */
[----:B-1----:R-:W-:Y:S01]  /*3b50*/  HMMA.16816.F32 R80, R16, R48, R84 ;  /* 0x000000301050723c */ /* 0x002fe20000001854 */
[----:B-----5:R-:W-:-:S04]  /*3b60*/  FMUL.FTZ R0, R34, c[0x0][0x320] ;  /* 0x0000c80022007a20 */ /* 0x020fc80000410000 */
[----:B------:R1:W1:Y:S03]  /*3b70*/  MUFU.TANH R101, R0 ;  /* 0x0000000000657308 */ /* 0x0002660000002400 */
[----:B---3--:R-:W-:Y:S01]  /*3b80*/  HMMA.16816.F32 R28, R12, R52, R72 ;  /* 0x000000340c1c723c */ /* 0x008fe20000001848 */
[----:B-1----:R-:W-:-:S07]  /*3b90*/  FMUL.FTZ R0, R35, c[0x0][0x320] ;  /* 0x0000c80023007a20 */ /* 0x002fce0000410000 */
[----:B------:R-:W-:Y:S01]  /*3ba0*/  HMMA.16816.F32 R32, R8, R44, R24 ;  /* 0x0000002c0820723c */ /* 0x000fe20000001818 */
[----:B------:R1:W3:Y:S02]  /*3bb0*/  MUFU.TANH R99, R0 ;  /* 0x0000000000637308 */ /* 0x0002e40000002400 */
[----:B-1----:R-:W-:-:S06]  /*3bc0*/  FMUL.FTZ R0, R40, c[0x0][0x320] ;  /* 0x0000c80028007a20 */ /* 0x002fcc0000410000 */
[----:B------:R1:W1:Y:S01]  /*3bd0*/  MUFU.TANH R87, R0 ;  /* 0x0000000000577308 */ /* 0x0002620000002400 */
[----:B------:R-:W-:Y:S01]  /*3be0*/  HMMA.16816.F32 R24, R8, R46, R36 ;  /* 0x0000002e0818723c */ /* 0x000fe20000001824 */
[----:B------:R-:W-:Y:S01]  /*3bf0*/  LDSM.16.M88.4 R44, [R229] ;  /* 0x00000000e52c783b */ /* 0x000fe20000000200 */
[----:B-1----:R-:W-:-:S05]  /*3c00*/  FMUL.FTZ R0, R41, c[0x0][0x320] ;  /* 0x0000c80029007a20 */ /* 0x002fca0000410000 */
[----:B------:R1:W1:Y:S01]  /*3c10*/  MUFU.TANH R86, R0 ;  /* 0x0000000000567308 */ /* 0x0002620000002400 */
[----:B------:R-:W-:Y:S01]  /*3c20*/  HMMA.16816.F32 R36, R12, R54, R76 ;  /* 0x000000360c24723c */ /* 0x000fe2000000184c */
[----:B------:R-:W5:Y:S01]  /*3c30*/  LDSM.16.M88.4 R52, [R219+0xa800] ;  /* 0x00a80000db34783b */ /* 0x000f620000000200 */
[----:B-1----:R-:W-:-:S05]  /*3c40*/  FMUL.FTZ R0, R42, c[0x0][0x320] ;  /* 0x0000c8002a007a20 */ /* 0x002fca0000410000 */
[----:B------:R1:W1:Y:S02]  /*3c50*/  MUFU.TANH R97, R0 ;  /* 0x0000000000617308 */ /* 0x0002640000002400 */
[----:B-1----:R-:W-:Y:S02]  /*3c60*/  FMUL.FTZ R0, R43, c[0x0][0x320] ;  /* 0x0000c8002b007a20 */ /* 0x002fe40000410000 */
[----:B------:R-:W-:Y:S04]  /*3c70*/  HMMA.16816.F32 R40, R4, R60, R32 ;  /* 0x0000003c0428723c */ /* 0x000fe80000001820 */
[----:B------:R1:W1:Y:S02]  /*3c80*/  MUFU.TANH R96, R0 ;  /* 0x0000000000607308 */ /* 0x0002640000002400 */
[----:B-1----:R-:W-:-:S06]  /*3c90*/  FMUL.FTZ R0, R20, c[0x0][0x320] ;  /* 0x0000c80014007a20 */ /* 0x002fcc0000410000 */
[----:B------:R1:W1:Y:S01]  /*3ca0*/  MUFU.TANH R85, R0 ;  /* 0x0000000000557308 */ /* 0x0002620000002400 */
[----:B----4-:R-:W-:Y:S01]  /*3cb0*/  HMMA.16816.F32 R32, R8, R56, R28 ;  /* 0x000000380820723c */ /* 0x010fe2000000181c */
[----:B-1----:R-:W-:-:S06]  /*3cc0*/  FMUL.FTZ R0, R21, c[0x0][0x320] ;  /* 0x0000c80015007a20 */ /* 0x002fcc0000410000 */
[----:B------:R1:W4:Y:S02]  /*3cd0*/  MUFU.TANH R84, R0 ;  /* 0x0000000000547308 */ /* 0x0003240000002400 */
[----:B-1----:R-:W-:-:S06]  /*3ce0*/  FMUL.FTZ R0, R22, c[0x0][0x320] ;  /* 0x0000c80016007a20 */ /* 0x002fcc0000410000 */
[----:B------:R1:W1:Y:S02]  /*3cf0*/  MUFU.TANH R77, R0 ;  /* 0x00000000004d7308 */ /* 0x0002640000002400 */
[----:B-1----:R-:W-:Y:S02]  /*3d00*/  FMUL.FTZ R0, R23, c[0x0][0x320] ;  /* 0x0000c80017007a20 */ /* 0x002fe40000410000 */
[----:B------:R-:W-:Y:S01]  /*3d10*/  HMMA.16816.F32 R20, R4, R62, R24 ;  /* 0x0000003e0414723c */ /* 0x000fe20000001818 */
[----:B------:R-:W1:Y:S03]  /*3d20*/  LDSM.16.M88.4 R60, [R222+0xb000] ;  /* 0x00b00000de3c783b */ /* 0x000e660000000200 */
[----:B------:R2:W1:Y:S04]  /*3d30*/  MUFU.TANH R76, R0 ;  /* 0x00000000004c7308 */ /* 0x0004680000002400 */
[----:B------:R-:W-:Y:S01]  /*3d40*/  HMMA.16816.F32 R24, R8, R58, R36 ;  /* 0x0000003a0818723c */ /* 0x000fe20000001824 */
[----:B------:R-:W1:Y:S01]  /*3d50*/  LDSM.16.M88.4 R56, [R228] ;  /* 0x00000000e438783b */ /* 0x000e620000000200 */
[----:B--2---:R-:W-:-:S04]  /*3d60*/  FMUL.FTZ R0, R40, c[0x0][0x320] ;  /* 0x0000c80028007a20 */ /* 0x004fc80000410000 */
[----:B------:R2:W1:Y:S02]  /*3d70*/  MUFU.TANH R73, R0 ;  /* 0x0000000000497308 */ /* 0x0004640000002400 */
[C---:B------:R-:W-:Y:S08]  /*3d80*/  HMMA.16816.F32 R48, R16.reuse, R50, R92 ;  /* 0x000000321030723c */ /* 0x040ff0000000185c */
[----:B------:R-:W-:Y:S01]  /*3d90*/  HMMA.16816.F32 R64, R16, R68, R88 ;  /* 0x000000441040723c */ /* 0x000fe20000001858 */
[----:B--2---:R-:W-:-:S04]  /*3da0*/  FMUL.FTZ R0, R41, c[0x0][0x320] ;  /* 0x0000c80029007a20 */ /* 0x004fc80000410000 */
[----:B------:R2:W1:Y:S03]  /*3db0*/  MUFU.TANH R72, R0 ;  /* 0x0000000000487308 */ /* 0x0004660000002400 */
[----:B-----5:R-:W-:Y:S08]  /*3dc0*/  HMMA.16816.F32 R36, R4, R52, R32 ;  /* 0x000000340424723c */ /* 0x020ff00000001820 */
[----:B------:R-:W-:Y:S01]  /*3dd0*/  HMMA.16816.F32 R16, R16, R70, R120 ;  /* 0x000000461010723c */ /* 0x000fe20000001878 */
[----:B--2---:R-:W-:-:S07]  /*3de0*/  FMUL.FTZ R0, R42, c[0x0][0x320] ;  /* 0x0000c8002a007a20 */ /* 0x004fce0000410000 */
[----:B------:R-:W-:Y:S01]  /*3df0*/  HMMA.16816.F32 R28, R12, R44, R80 ;  /* 0x0000002c0c1c723c */ /* 0x000fe20000001850 */
[----:B------:R2:W1:Y:S02]  /*3e00*/  MUFU.TANH R75, R0 ;  /* 0x00000000004b7308 */ /* 0x0004640000002400 */
[----:B--2---:R-:W-:Y:S02]  /*3e10*/  FMUL.FTZ R0, R43, c[0x0][0x320] ;  /* 0x0000c8002b007a20 */ /* 0x004fe40000410000 */
[----:B------:R-:W2:Y:S04]  /*3e20*/  LDSM.16.M88.4 R40, [R222+0xb800] ;  /* 0x00b80000de28783b */ /* 0x000ea80000000200 */
[----:B------:R5:W1:Y:S02]  /*3e30*/  MUFU.TANH R74, R0 ;  /* 0x00000000004a7308 */ /* 0x000a640000002400 */
[----:B-----5:R-:W-:-:S06]  /*3e40*/  FMUL.FTZ R0, R20, c[0x0][0x320] ;  /* 0x0000c80014007a20 */ /* 0x020fcc0000410000 */
[----:B------:R5:W1:Y:S01]  /*3e50*/  MUFU.TANH R68, R0 ;  /* 0x0000000000447308 */ /* 0x000a620000002400 */
[----:B------:R-:W-:Y:S01]  /*3e60*/  HMMA.16816.F32 R32, R12, R46, R48 ;  /* 0x0000002e0c20723c */ /* 0x000fe20000001830 */
[----:B------:R-:W-:Y:S01]  /*3e70*/  FMUL.FTZ R37, R37, c[0x0][0x320] ;  /* 0x0000c80025257a20 */ /* 0x000fe20000410000 */
[----:B------:R-:W2:Y:S01]  /*3e80*/  LDSM.16.M88.4 R44, [R219+0xb000] ;  /* 0x00b00000db2c783b */ /* 0x000ea20000000200 */
[----:B-----5:R-:W-:-:S04]  /*3e90*/  FMUL.FTZ R0, R21, c[0x0][0x320] ;  /* 0x0000c80015007a20 */ /* 0x020fc80000410000 */
[----:B------:R5:W2:Y:S01]  /*3ea0*/  MUFU.TANH R52, R0 ;  /* 0x0000000000347308 */ /* 0x000aa20000002400 */
[----:B------:R-:W-:Y:S02]  /*3eb0*/  FMUL.FTZ R38, R38, c[0x0][0x320] ;  /* 0x0000c80026267a20 */ /* 0x000fe40000410000 */
[----:B------:R-:W-:Y:S01]  /*3ec0*/  FMUL.FTZ R39, R39, c[0x0][0x320] ;  /* 0x0000c80027277a20 */ /* 0x000fe20000410000 */
[----:B-1----:R-:W-:Y:S01]  /*3ed0*/  HMMA.16816.F32 R28, R8, R60, R28 ;  /* 0x0000003c081c723c */ /* 0x002fe2000000181c */
[----:B-----5:R-:W-:-:S04]  /*3ee0*/  FMUL.FTZ R0, R22, c[0x0][0x320] ;  /* 0x0000c80016007a20 */ /* 0x020fc80000410000 */
[----:B------:R1:W1:Y:S08]  /*3ef0*/  MUFU.TANH R69, R0 ;  /* 0x0000000000457308 */ /* 0x0002700000002400 */
[----:B------:R-:W2:Y:S01]  /*3f00*/  MUFU.TANH R48, R37 ;  /* 0x0000002500307308 */ /* 0x000ea20000002400 */
[----:B-1----:R-:W-:Y:S02]  /*3f10*/  FMUL.FTZ R0, R23, c[0x0][0x320] ;  /* 0x0000c80017007a20 */ /* 0x002fe40000410000 */
[C---:B------:R-:W-:Y:S05]  /*3f20*/  HMMA.16816.F32 R20, R12.reuse, R56, R64 ;  /* 0x000000380c14723c */ /* 0x040fea0000001840 */
[----:B------:R-:W1:Y:S03]  /*3f30*/  MUFU.TANH R53, R38 ;  /* 0x0000002600357308 */ /* 0x000e660000002400 */
[----:B------:R-:W-:Y:S05]  /*3f40*/  HMMA.16816.F32 R12, R12, R58, R16 ;  /* 0x0000003a0c0c723c */ /* 0x000fea0000001810 */
[----:B------:R5:W1:Y:S08]  /*3f50*/  MUFU.TANH R60, R0 ;  /* 0x00000000003c7308 */ /* 0x000a700000002400 */
[----:B------:R1:W1:Y:S01]  /*3f60*/  MUFU.TANH R51, R39 ;  /* 0x0000002700337308 */ /* 0x0002620000002400 */
[----:B-----5:R-:W-:-:S02]  /*3f70*/  FMUL.FTZ R0, R36, c[0x0][0x320] ;  /* 0x0000c80024007a20 */ /* 0x020fc40000410000 */
[----:B-1----:R-:W1:Y:S01]  /*3f80*/  LDSM.16.M88.4 R36, [R219+0xb800] ;  /* 0x00b80000db24783b */ /* 0x002e620000000200 */
[C---:B------:R-:W-:Y:S08]  /*3f90*/  HMMA.16816.F32 R32, R8.reuse, R62, R32 ;  /* 0x0000003e0820723c */ /* 0x040ff00000001820 */
[----:B--2---:R-:W-:Y:S08]  /*3fa0*/  HMMA.16816.F32 R16, R8, R40, R20 ;  /* 0x000000280810723c */ /* 0x004ff00000001814 */
[C---:B------:R-:W-:Y:S08]  /*3fb0*/  HMMA.16816.F32 R24, R4.reuse, R54, R24 ;  /* 0x000000360418723c */ /* 0x040ff00000001818 */
[----:B------:R-:W-:Y:S01]  /*3fc0*/  HMMA.16816.F32 R28, R4, R44, R28 ;  /* 0x0000002c041c723c */ /* 0x000fe2000000181c */
[----:B------:R-:W-:Y:S01]  /*3fd0*/  ISETP.GT.AND P0, PT, R148, R119, PT ;  /* 0x000000779400720c */ /* 0x000fe20003f04270 */
[----:B------:R2:W1:Y:S01]  /*3fe0*/  MUFU.TANH R49, R0 ;  /* 0x0000000000317308 */ /* 0x0004620000002400 */
[----:B------:R-:W-:-:S05]  /*3ff0*/  DEPBAR.LE SB0, 0x0 ;  /* 0x000080000000791a */ /* 0x000fca0000000000 */
[----:B------:R-:W-:Y:S08]  /*4000*/  HMMA.16816.F32 R8, R8, R42, R12 ;  /* 0x0000002a0808723c */ /* 0x000ff0000000180c */
[C---:B------:R-:W-:Y:S08]  /*4010*/  HMMA.16816.F32 R20, R4.reuse, R46, R32 ;  /* 0x0000002e0414723c */ /* 0x040ff00000001820 */
[C---:B-1----:R-:W-:Y:S08]  /*4020*/  HMMA.16816.F32 R12, R4.reuse, R36, R16 ;  /* 0x00000024040c723c */ /* 0x042ff00000001810 */
        /* <DEDUP_REMOVED lines=20> */
[----:B------:R-:W-:Y:S01]  /*4170*/  FMUL.FTZ R7, R7, c[0x0][0x320] ;  /* 0x0000c80007077a20 */ /* 0x000fe20000410000 */
[----:B------:R2:W1:Y:S08]  /*4180*/  MUFU.TANH R44, R25 ;  /* 0x00000019002c7308 */ /* 0x0004700000002400 */
        /* <DEDUP_REMOVED lines=20> */
[----:B------:R-:W-:Y:S06]  /*42d0*/  BAR.SYNC.DEFER_BLOCKING 0x0 ;  /* 0x0000000000007b1d */ /* 0x000fec0000010000 */
[----:B------:R-:W-:Y:S05]  /*42e0*/  @!P0 BRA `(.L_x_2165) ;  /* 0x0000029000008947 */ /* 0x000fea0003800000 */
[----:B--234-:R-:W-:Y:S01]  /*42f0*/  IADD3 R0, R156, -0x2, RZ ;  /* 0xfffffffe9c007810 */ /* 0x01cfe20007ffe0ff */
[----:B------:R-:W-:Y:S01]  /*4300*/  IMAD.SHL.U32 R7, R152, 0x40, RZ ;  /* 0x0000004098077824 */ /* 0x000fe200078e00ff */
[----:B------:R-:W-:-:S02]  /*4310*/  ISETP.GE.AND P5, PT, R154, c[0x0][0x1d4], PT ;  /* 0x000075009a007a0c */ /* 0x000fc40003fa6270 */
[----:B------:R-:W-:Y:S01]  /*4320*/  SHF.R.S32.HI R2, RZ, 0x1f, R0 ;  /* 0x0000001fff027819 */ /* 0x000fe20000011400 */
[----:B------:R-:W-:Y:S01]  /*4330*/  IMAD.WIDE.U32 R4, R0, c[0x0][0x1e0], RZ ;  /* 0x0000780000047a25 */ /* 0x000fe200078e00ff */
[C---:B------:R-:W-:Y:S02]  /*4340*/  LOP3.LUT P3, RZ, R157.reuse, 0x2, RZ, 0xc0, !PT ;  /* 0x000000029dff7812 */ /* 0x040fe4000786c0ff */
[----:B------:R-:W-:Y:S01]  /*4350*/  LOP3.LUT P4, RZ, R157, 0x1, RZ, 0xc0, !PT ;  /* 0x000000019dff7812 */ /* 0x000fe2000788c0ff */
[----:B------:R-:W-:-:S04]  /*4360*/  IMAD R2, R2, c[0x0][0x1e0], RZ ;  /* 0x0000780002027a24 */ /* 0x000fc800078e02ff */
[----:B------:R-:W-:-:S04]  /*4370*/  IMAD R0, R0, c[0x0][0x1e4], R2 ;  /* 0x0000790000007a24 */ /* 0x000fc800078e0202 */
[----:B------:R-:W-:Y:S02]  /*4380*/  IMAD.IADD R0, R5, 0x1, R0 ;  /* 0x0000000105007824 */ /* 0x000fe400078e0200 */
[----:B------:R-:W-:-:S04]  /*4390*/  IMAD.WIDE.U32 R4, R4, 0x60, R150 ;  /* 0x0000006004047825 */ /* 0x000fc800078e0096 */
[----:B------:R-:W-:Y:S01]  /*43a0*/  IMAD R0, R0, 0x60, RZ ;  /* 0x0000006000007824 */ /* 0x000fe200078e02ff */
[----:B------:R-:W-:-:S03]  /*43b0*/  LEA R2, P2, R4, c[0x0][0x1c8], 0x1 ;  /* 0x0000720004027a11 */ /* 0x000fc600078408ff */
[----:B------:R-:W-:Y:S01]  /*43c0*/  IMAD.IADD R0, R5, 0x1, R0 ;  /* 0x0000000105007824 */ /* 0x000fe200078e0200 */
[----:B------:R-:W-:Y:S02]  /*43d0*/  SHF.L.U64.HI R5, R152, 0x6, R153 ;  /* 0x0000000698057819 */ /* 0x000fe40000010299 */
[----:B------:R-:W-:Y:S02]  /*43e0*/  IADD3 R12, P1, P0, R7, 0x80, R2 ;  /* 0x00000080070c7810 */ /* 0x000fe4000783e002 */
[----:B------:R-:W-:-:S04]  /*43f0*/  LEA.HI.X R3, R4, c[0x0][0x1cc], R0, 0x1, P2 ;  /* 0x0000730004037a11 */ /* 0x000fc800010f0c00 */
[----:B------:R-:W-:Y:S01]  /*4400*/  IADD3.X R13, R5, RZ, R3, P1, P0 ;  /* 0x000000ff050d7210 */ /* 0x000fe20000fe0403 */
[----:B------:R-:W-:Y:S01]  /*4410*/  @!PT LDS RZ, [RZ] ;  /* 0x00000000fffff984 */ /* 0x000fe20000000800 */
[----:B------:R-:W-:Y:S01]  /*4420*/  @!PT LDS RZ, [RZ] ;  /* 0x00000000fffff984 */ /* 0x000fe20000000800 */
[----:B------:R-:W-:Y:S01]  /*4430*/  @!PT LDS RZ, [RZ] ;  /* 0x00000000fffff984 */ /* 0x000fe20000000800 */
[----:B------:R2:W-:Y:S01]  /*4440*/  LDGSTS.E.BYPASS.LTC128B.128 [R251+0xc100], [R2.64], !P5 ;  /* 0x0c10000002fb7fae */ /* 0x0005e2000e901d46 */
[----:B------:R-:W-:-:S03]  /*4450*/  IADD3 R10, P1, P0, R7, 0x100, R2 ;  /* 0x00000100070a7810 */ /* 0x000fc6000783e002 */
[----:B------:R2:W-:Y:S01]  /*4460*/  LDGSTS.E.BYPASS.LTC128B.128 [R251+0xf100], [R2.64+0x80], !P3 ;  /* 0x0f10008002fb7fae */ /* 0x0005e2000d901d46 */
[--C-:B------:R-:W-:Y:S02]  /*4470*/  IADD3.X R11, R5, RZ, R3.reuse, P1, P0 ;  /* 0x000000ff050b7210 */ /* 0x100fe40000fe0403 */
[----:B------:R-:W-:Y:S01]  /*4480*/  IADD3 R8, P1, P0, R7, 0x180, R2 ;  /* 0x0000018007087810 */ /* 0x000fe2000783e002 */
[----:B------:R2:W-:Y:S03]  /*4490*/  LDGSTS.E.BYPASS.LTC128B.128 [R251+0x12100], [R2.64+0x100], !P4 ;  /* 0x1210010002fb7fae */ /* 0x0005e6000e101d46 */
[----:B------:R-:W-:Y:S01]  /*44a0*/  IADD3.X R9, R5, RZ, R3, P1, P0 ;  /* 0x000000ff05097210 */ /* 0x000fe20000fe0403 */
[----:B------:R2:W-:Y:S01]  /*44b0*/  LDGSTS.E.BYPASS.LTC128B.128 [R251+0x15100], [R2.64+0x180], !P6 ;  /* 0x1510018002fb7fae */ /* 0x0005e2000f101d46 */
[----:B------:R-:W-:-:S04]  /*44c0*/  IADD3 R6, P1, R7, R2, RZ ;  /* 0x0000000207067210 */ /* 0x000fc80007f3e0ff */
[----:B------:R-:W-:Y:S01]  /*44d0*/  IADD3 R4, P0, R6, R7, RZ ;  /* 0x0000000706047210 */ /* 0x000fe20007f1e0ff */
[----:B------:R-:W-:-:S04]  /*44e0*/  IMAD.X R7, R5, 0x1, R3, P1 ;  /* 0x0000000105077824 */ /* 0x000fc800008e0603 */
[----:B------:R-:W-:Y:S01]  /*44f0*/  IMAD.X R5, R7, 0x1, R5, P0 ;  /* 0x0000000107057824 */ /* 0x000fe200000e0605 */
        /* <DEDUP_REMOVED lines=8> */
.L_x_2165:
[----:B---34-:R-:W-:Y:S05]  /*4580*/  BSYNC B0 ;  /* 0x0000000000007941 */ /* 0x018fea0003800000 */
.L_x_2164:
[----:B--2---:R-:W2:Y:S04]  /*4590*/  LDL R0, [R1+0x74] ;  /* 0x0000740001007983 */ /* 0x004ea80000100800 */
[----:B------:R-:W2:Y:S04]  /*45a0*/  LDL R88, [R1+0x50] ;  /* 0x0000500001587983 */ /* 0x000ea80000100800 */
[----:B------:R-:W3:Y:S01]  /*45b0*/  LDL R3, [R1+0x1c] ;  /* 0x00001c0001037983 */ /* 0x000ee20000100800 */
[----:B------:R-:W-:-:S03]  /*45c0*/  IMAD.MOV.U32 R2, RZ, RZ, c[0x0][0x2c4] ;  /* 0x0000b100ff027624 */ /* 0x000fc600078e00ff */
[----:B------:R-:W-:Y:S02]  /*45d0*/  LDSM.16.MT88.4 R64, [R218+0x3000] ;  /* 0x00300000da40783b */ /* 0x000fe40000004200 */
[----:B------:R-:W-:Y:S02]  /*45e0*/  ISETP.NE.AND P3, PT, R2, 0x1, PT ;  /* 0x000000010200780c */ /* 0x000fe40003f65270 */
[----:B------:R-:W-:Y:S04]  /*45f0*/  STL [R1+0xa8], R229 ;  /* 0x0000a8e501007387 */ /* 0x000fe80000100800 */
        /* <DEDUP_REMOVED lines=9> */
[----:B------:R-:W-:Y:S04]  /*4690*/  LDSM.16.MT88.4 R56, [R217+0x3000] ;  /* 0x00300000d938783b */ /* 0x000fe80000004200 */
[----:B------:R-:W0:Y:S01]  /*46a0*/  LDGDEPBAR ;  /* 0x00000000000079af */ /* 0x000e220000000000 */
[----:B--2---:R-:W-:-:S04]  /*46b0*/  IMAD.IADD R0, R0, 0x1, R88 ;  /* 0x0000000100007824 */ /* 0x004fc800078e0258 */
[----:B------:R-:W-:Y:S01]  /*46c0*/  @P3 IMAD.HI.U32 R2, R0, c[0x0][0x2c8], RZ ;  /* 0x0000b20000023a27 */ /* 0x000fe200078e00ff */
[----:B------:R2:W-:Y:S04]  /*46d0*/  STL [R1+0x8], R0 ;  /* 0x0000080001007387 */ /* 0x0005e80000100800 */
[----:B--2---:R-:W-:-:S05]  /*46e0*/  @P3 SHF.R.U32.HI R0, RZ, c[0x0][0x2cc], R2 ;  /* 0x0000b300ff003a19 */ /* 0x004fca0000011602 */
[----:B------:R-:W2:Y:S01]  /*46f0*/  SHFL.IDX PT, R5, R0, RZ, 0x1c1f ;  /* 0x001c1fff00057589 */ /* 0x000ea200000e0000 */
[----:B------:R-:W-:-:S04]  /*4700*/  IADD3 R2, R149, c[0x0][0x1d0], RZ ;  /* 0x0000740095027a10 */ /* 0x000fc80007ffe0ff */
[----:B---3--:R-:W-:-:S04]  /*4710*/  IADD3 R4, -R3, 0x1, R2 ;  /* 0x0000000103047810 */ /* 0x008fc80007ffe102 */
[----:B------:R-:W-:Y:S02]  /*4720*/  IADD3 R4, R4, -c[0x0][0x168], RZ ;  /* 0x80005a0004047a10 */ /* 0x000fe40007ffe0ff */
[----:B------:R-:W-:-:S03]  /*4730*/  IADD3 R3, -R3, R2, RZ ;  /* 0x0000000203037210 */ /* 0x000fc60007ffe1ff */
[----:B--2---:R-:W-:-:S05]  /*4740*/  IMAD.IADD R2, R4, 0x1, R5 ;  /* 0x0000000104027824 */ /* 0x004fca00078e0205 */
[----:B------:R-:W-:-:S04]  /*4750*/  IMNMX R2, R3, R2, PT ;  /* 0x0000000203027217 */ /* 0x000fc80003800200 */
[C---:B------:R-:W-:Y:S02]  /*4760*/  ISETP.GT.AND P0, PT, R2.reuse, RZ, PT ;  /* 0x000000ff0200720c */ /* 0x040fe40003f04270 */
[C---:B------:R-:W-:Y:S02]  /*4770*/  ISETP.GT.AND P1, PT, R2.reuse, 0x1, PT ;  /* 0x000000010200780c */ /* 0x040fe40003f24270 */
[----:B------:R-:W-:Y:S02]  /*4780*/  FSEL R5, R105, -INF , P0 ;  /* 0xff80000069057808 */ /* 0x000fe40000000000 */
[----:B------:R-:W-:Y:S02]  /*4790*/  ISETP.GT.AND P0, PT, R2, 0x8, PT ;  /* 0x000000080200780c */ /* 0x000fe40003f04270 */
[----:B------:R-:W-:Y:S02]  /*47a0*/  FSEL R6, R104, -INF , P1 ;  /* 0xff80000068067808 */ /* 0x000fe40000800000 */
[----:B------:R-:W-:-:S02]  /*47b0*/  ISETP.GT.AND P1, PT, R2, 0x9, PT ;  /* 0x000000090200780c */ /* 0x000fc40003f24270 */
[----:B------:R-:W-:Y:S02]  /*47c0*/  FSEL R9, R100, -INF , P0 ;  /* 0xff80000064097808 */ /* 0x000fe40000000000 */
[----:B------:R-:W-:Y:S02]  /*47d0*/  ISETP.GT.AND P0, PT, R2, 0x10, PT ;  /* 0x000000100200780c */ /* 0x000fe40003f04270 */
[----:B------:R-:W-:Y:S02]  /*47e0*/  FSEL R10, R98, -INF , P1 ;  /* 0xff800000620a7808 */ /* 0x000fe40000800000 */
[C---:B------:R-:W-:Y:S02]  /*47f0*/  ISETP.GT.AND P1, PT, R2.reuse, 0x11, PT ;  /* 0x000000110200780c */ /* 0x040fe40003f24270 */
[----:B------:R-:W-:Y:S02]  /*4800*/  FSEL R11, R87, -INF , P0 ;  /* 0xff800000570b7808 */ /* 0x000fe40000000000 */
[----:B------:R-:W-:-:S02]  /*4810*/  ISETP.GT.AND P0, PT, R2, 0x18, PT ;  /* 0x000000180200780c */ /* 0x000fc40003f04270 */
[----:B------:R-:W-:Y:S02]  /*4820*/  FSEL R19, R86, -INF , P1 ;  /* 0xff80000056137808 */ /* 0x000fe40000800000 */
[C---:B------:R-:W-:Y:S02]  /*4830*/  ISETP.GT.AND P1, PT, R2.reuse, 0x19, PT ;  /* 0x000000190200780c */ /* 0x040fe40003f24270 */
[----:B------:R-:W-:Y:S02]  /*4840*/  FSEL R20, R85, -INF , P0 ;  /* 0xff80000055147808 */ /* 0x000fe40000000000 */
[----:B------:R-:W-:Y:S02]  /*4850*/  ISETP.GT.AND P0, PT, R2, 0x20, PT ;  /* 0x000000200200780c */ /* 0x000fe40003f04270 */
[----:B------:R-:W-:Y:S02]  /*4860*/  FSEL R21, R84, -INF , P1 ;  /* 0xff80000054157808 */ /* 0x000fe40000800000 */
[----:B------:R-:W-:-:S02]  /*4870*/  ISETP.GT.AND P1, PT, R2, 0x21, PT ;  /* 0x000000210200780c */ /* 0x000fc40003f24270 */
[----:B------:R-:W-:Y:S02]  /*4880*/  FSEL R83, R73, -INF , P0 ;  /* 0xff80000049537808 */ /* 0x000fe40000000000 */
[----:B------:R-:W-:Y:S02]  /*4890*/  ISETP.GT.AND P0, PT, R2, 0x28, PT ;  /* 0x000000280200780c */ /* 0x000fe40003f04270 */
[----:B------:R-:W-:Y:S01]  /*48a0*/  FSEL R82, R72, -INF , P1 ;  /* 0xff80000048527808 */ /* 0x000fe20000800000 */
[----:B------:R-:W2:Y:S01]  /*48b0*/  SHFL.IDX PT, R0, R0, 0x1, 0x1c1f ;  /* 0x003c1f0000007f89 */ /* 0x000ea200000e0000 */
[----:B------:R-:W-:Y:S02]  /*48c0*/  ISETP.GT.AND P1, PT, R2, 0x29, PT ;  /* 0x000000290200780c */ /* 0x000fe40003f24270 */
        /* <DEDUP_REMOVED lines=8> */
[----:B-1----:R-:W-:Y:S02]  /*4950*/  FSEL R215, R45, -INF , P0 ;  /* 0xff8000002dd77808 */ /* 0x002fe40000000000 */
[----:B------:R-:W-:Y:S02]  /*4960*/  ISETP.GT.AND P0, PT, R2, 0x40, PT ;  /* 0x000000400200780c */ /* 0x000fe40003f04270 */
[----:B------:R-:W-:Y:S02]  /*4970*/  FSEL R214, R44, -INF , P1 ;  /* 0xff8000002cd67808 */ /* 0x000fe40000800000 */
[----:B------:R-:W-:Y:S01]  /*4980*/  ISETP.GT.AND P1, PT, R2, 0x41, PT ;  /* 0x000000410200780c */ /* 0x000fe20003f24270 */
[----:B--2---:R-:W-:Y:S01]  /*4990*/  IMAD.IADD R0, R4, 0x1, R0 ;  /* 0x0000000104007824 */ /* 0x004fe200078e0200 */
[----:B------:R-:W-:Y:S01]  /*49a0*/  FSEL R121, R28, -INF , P0 ;  /* 0xff8000001c797808 */ /* 0x000fe20000000000 */
[----:B------:R-:W-:Y:S01]  /*49b0*/  LDSM.16.MT88.4 R44, [R221] ;  /* 0x00000000dd2c783b */ /* 0x000fe20000004200 */
[----:B------:R-:W-:-:S02]  /*49c0*/  ISETP.GT.AND P0, PT, R2, 0x48, PT ;  /* 0x000000480200780c */ /* 0x000fc40003f04270 */
[----:B------:R-:W-:Y:S02]  /*49d0*/  FSEL R120, R29, -INF , P1 ;  /* 0xff8000001d787808 */ /* 0x000fe40000800000 */
[----:B------:R-:W-:Y:S02]  /*49e0*/  ISETP.GT.AND P1, PT, R2, 0x49, PT ;  /* 0x000000490200780c */ /* 0x000fe40003f24270 */
[----:B------:R-:W-:Y:S02]  /*49f0*/  FSEL R106, R24, -INF , P0 ;  /* 0xff800000186a7808 */ /* 0x000fe40000000000 */
[----:B------:R-:W-:Y:S02]  /*4a00*/  FMNMX.FTZ R133, R5, R6, !PT ;  /* 0x0000000605857209 */ /* 0x000fe40007810000 */
[----:B------:R-:W-:Y:S02]  /*4a10*/  ISETP.GT.AND P0, PT, R2, 0x50, PT ;  /* 0x000000500200780c */ /* 0x000fe40003f04270 */
[----:B------:R-:W-:-:S02]  /*4a20*/  FSEL R111, R18, -INF , P1 ;  /* 0xff800000126f7808 */ /* 0x000fc40000800000 */
[C---:B------:R-:W-:Y:S02]  /*4a30*/  ISETP.GT.AND P1, PT, R2.reuse, 0x51, PT ;  /* 0x000000510200780c */ /* 0x040fe40003f24270 */
[----:B------:R-:W-:Y:S02]  /*4a40*/  FMNMX.FTZ R133, R9, R133, !PT ;  /* 0x0000008509857209 */ /* 0x000fe40007810000 */
[----:B------:R-:W-:Y:S02]  /*4a50*/  FSEL R123, R17, -INF , P0 ;  /* 0xff800000117b7808 */ /* 0x000fe40000000000 */
[----:B------:R-:W-:Y:S02]  /*4a60*/  ISETP.GT.AND P0, PT, R2, 0x58, PT ;  /* 0x000000580200780c */ /* 0x000fe40003f04270 */
[----:B------:R-:W-:Y:S02]  /*4a70*/  FSEL R219, R16, -INF , P1 ;  /* 0xff80000010db7808 */ /* 0x000fe40000800000 */
[----:B------:R-:W-:-:S02]  /*4a80*/  IMNMX R0, R3, R0, PT ;  /* 0x0000000003007217 */ /* 0x000fc40003800200 */
[----:B------:R-:W-:Y:S02]  /*4a90*/  ISETP.GT.AND P1, PT, R2, 0x59, PT ;  /* 0x000000590200780c */ /* 0x000fe40003f24270 */
[----:B------:R-:W-:Y:S02]  /*4aa0*/  FMNMX.FTZ R133, R10, R133, !PT ;  /* 0x000000850a857209 */ /* 0x000fe40007810000 */
[----:B------:R-:W-:Y:S02]  /*4ab0*/  FSEL R216, R15, -INF , P0 ;  /* 0xff8000000fd87808 */ /* 0x000fe40000000000 */
[----:B------:R-:W-:Y:S02]  /*4ac0*/  ISETP.GT.AND P0, PT, R0, RZ, PT ;  /* 0x000000ff0000720c */ /* 0x000fe40003f04270 */
[----:B------:R-:W-:Y:S02]  /*4ad0*/  FSEL R112, R14, -INF , P1 ;  /* 0xff8000000e707808 */ /* 0x000fe40000800000 */
[----:B------:R-:W-:Y:S01]  /*4ae0*/  ISETP.GT.AND P1, PT, R0, 0x1, PT ;  /* 0x000000010000780c */ /* 0x000fe20003f24270 */
[----:B------:R-:W-:Y:S01]  /*4af0*/  LDSM.16.MT88.4 R12, [R217] ;  /* 0x00000000d90c783b */ /* 0x000fe20000004200 */
[----:B------:R-:W-:-:S02]  /*4b00*/  FMNMX.FTZ R133, R11, R133, !PT ;  /* 0x000000850b857209 */ /* 0x000fc40007810000 */
[----:B------:R-:W-:Y:S02]  /*4b10*/  FSEL R4, R103, -INF , P0 ;  /* 0xff80000067047808 */ /* 0x000fe40000000000 */
[----:B------:R-:W-:Y:S02]  /*4b20*/  ISETP.GT.AND P0, PT, R0, 0x8, PT ;  /* 0x000000080000780c */ /* 0x000fe40003f04270 */
[----:B------:R-:W-:Y:S02]  /*4b30*/  FSEL R8, R102, -INF , P1 ;  /* 0xff80000066087808 */ /* 0x000fe40000800000 */
[----:B------:R-:W-:Y:S02]  /*4b40*/  FMNMX.FTZ R133, R19, R133, !PT ;  /* 0x0000008513857209 */ /* 0x000fe40007810000 */
[----:B------:R-:W-:Y:S02]  /*4b50*/  ISETP.GT.AND P1, PT, R0, 0x9, PT ;  /* 0x000000090000780c */ /* 0x000fe40003f24270 */
[----:B------:R-:W-:-:S02]  /*4b60*/  FSEL R7, R101, -INF , P0 ;  /* 0xff80000065077808 */ /* 0x000fc40000000000 */
[----:B------:R-:W-:Y:S02]  /*4b70*/  FMNMX.FTZ R2, R4, R8, !PT ;  /* 0x0000000804027209 */ /* 0x000fe40007810000 */
[----:B------:R-:W-:Y:S02]  /*4b80*/  FMNMX.FTZ R133, R20, R133, !PT ;  /* 0x0000008514857209 */ /* 0x000fe40007810000 */
        /* <DEDUP_REMOVED lines=76> */
[----:B------:R-:W1:Y:S01]  /*5050*/  SHFL.BFLY PT, R3, R133, 0x2, 0x1f ;  /* 0x0c401f0085037f89 */ /* 0x000e6200000e0000 */
[C---:B------:R-:W-:Y:S02]  /*5060*/  ISETP.GT.AND P1, PT, R0.reuse, 0x58, PT ;  /* 0x000000580000780c */ /* 0x040fe40003f24270 */
[----:B------:R-:W-:Y:S02]  /*5070*/  FSEL R107, R25, -INF , P2 ;  /* 0xff800000196b7808 */ /* 0x000fe40001000000 */
[----:B------:R-:W-:Y:S01]  /*5080*/  FMNMX.FTZ R2, R115, R2, !PT ;  /* 0x0000000273027209 */ /* 0x000fe20007810000 */
[----:B------:R-:W-:Y:S01]  /*5090*/  LDSM.16.MT88.4 R24, [R220] ;  /* 0x00000000dc18783b */ /* 0x000fe20000004200 */
[----:B------:R-:W-:Y:S02]  /*50a0*/  ISETP.GT.AND P0, PT, R0, 0x59, PT ;  /* 0x000000590000780c */ /* 0x000fe40003f04270 */
[----:B------:R-:W-:-:S02]  /*50b0*/  FSEL R108, R23, -INF , P1 ;  /* 0xff800000176c7808 */ /* 0x000fc40000800000 */
[----:B------:R-:W-:Y:S02]  /*50c0*/  FMNMX.FTZ R0, R107, R2, !PT ;  /* 0x000000026b007209 */ /* 0x000fe40007810000 */
[----:B------:R-:W-:Y:S02]  /*50d0*/  FSEL R109, R22, -INF , P0 ;  /* 0xff800000166d7808 */ /* 0x000fe40000000000 */
[----:B------:R-:W-:-:S04]  /*50e0*/  FMNMX.FTZ R0, R108, R0, !PT ;  /* 0x000000006c007209 */ /* 0x000fc80007810000 */
[----:B------:R-:W-:-:S05]  /*50f0*/  FMNMX.FTZ R0, R109, R0, !PT ;  /* 0x000000006d007209 */ /* 0x000fca0007810000 */
[----:B------:R-:W2:Y:S01]  /*5100*/  SHFL.BFLY PT, R2, R0, 0x2, 0x1f ;  /* 0x0c401f0000027f89 */ /* 0x000ea200000e0000 */
[----:B-1----:R-:W-:-:S05]  /*5110*/  FMNMX.FTZ R133, R133, R3, !PT ;  /* 0x0000000385857209 */ /* 0x002fca0007810000 */
[----:B------:R-:W1:Y:S01]  /*5120*/  SHFL.BFLY PT, R3, R133, 0x1, 0x1f ;  /* 0x0c201f0085037f89 */ /* 0x000e6200000e0000 */
[----:B--2---:R-:W-:-:S05]  /*5130*/  FMNMX.FTZ R0, R0, R2, !PT ;  /* 0x0000000200007209 */ /* 0x004fca0007810000 */
[----:B------:R-:W2:Y:S01]  /*5140*/  SHFL.BFLY PT, R132, R0, 0x1, 0x1f ;  /* 0x0c201f0000847f89 */ /* 0x000ea200000e0000 */
[----:B-1----:R-:W-:-:S04]  /*5150*/  FMNMX.FTZ R133, R133, R3, !PT ;  /* 0x0000000385857209 */ /* 0x002fc80007810000 */
[C---:B------:R-:W-:Y:S01]  /*5160*/  FSETP.NEU.FTZ.AND P0, PT, R133.reuse, -INF , PT ;  /* 0xff8000008500780b */ /* 0x040fe20003f1d000 */
[----:B------:R-:W-:-:S05]  /*5170*/  FMUL.FTZ R2, R133, c[0x0][0x2d0] ;  /* 0x0000b40085027a20 */ /* 0x000fca0000410000 */
[----:B------:R-:W-:-:S05]  /*5180*/  FSEL R2, R2, RZ, P0 ;  /* 0x000000ff02027208 */ /* 0x000fca0000000000 */
[----:B------:R-:W-:-:S04]  /*5190*/  FFMA.FTZ R3, R5, c[0x0][0x2d0], -R2 ;  /* 0x0000b40005037a23 */ /* 0x000fc80000010802 */
[----:B------:R1:W-:Y:S01]  /*51a0*/  MUFU.EX2 R207, R3 ;  /* 0x0000000300cf7308 */ /* 0x0003e20000000800 */
[----:B--2---:R-:W-:Y:S01]  /*51b0*/  FMNMX.FTZ R132, R0, R132, !PT ;  /* 0x0000008400847209 */ /* 0x004fe20007810000 */
[----:B------:R-:W-:-:S06]  /*51c0*/  FFMA.FTZ R0, R9, c[0x0][0x2d0], -R2 ;  /* 0x0000b40009007a23 */ /* 0x000fcc0000010802 */
[----:B------:R2:W-:Y:S01]  /*51d0*/  MUFU.EX2 R209, R0 ;  /* 0x0000000000d17308 */ /* 0x0005e20000000800 */
[----:B------:R-:W-:Y:S01]  /*51e0*/  FSETP.NEU.FTZ.AND P0, PT, R132, -INF , PT ;  /* 0xff8000008400780b */ /* 0x000fe20003f1d000 */
[----:B-1----:R-:W-:-:S06]  /*51f0*/  FFMA.FTZ R3, R6, c[0x0][0x2d0], -R2 ;  /* 0x0000b40006037a23 */ /* 0x002fcc0000010802 */
[----:B------:R1:W3:Y:S01]  /*5200*/  MUFU.EX2 R206, R3 ;  /* 0x0000000300ce7308 */ /* 0x0002e20000000800 */
[----:B--2---:R-:W-:-:S05]  /*5210*/  FMUL.FTZ R0, R132, c[0x0][0x2d0] ;  /* 0x0000b40084007a20 */ /* 0x004fca0000410000 */
[----:B------:R-:W-:Y:S01]  /*5220*/  FSEL R0, R0, RZ, P0 ;  /* 0x000000ff00007208 */ /* 0x000fe20000000000 */
[----:B-1----:R-:W-:-:S04]  /*5230*/  FFMA.FTZ R3, R10, c[0x0][0x2d0], -R2 ;  /* 0x0000b4000a037a23 */ /* 0x002fc80000010802 */
[----:B------:R1:W2:Y:S02]  /*5240*/  MUFU.EX2 R208, R3 ;  /* 0x0000000300d07308 */ /* 0x0002a40000000800 */
[----:B-1----:R-:W-:-:S06]  /*5250*/  FFMA.FTZ R3, R11, c[0x0][0x2d0], -R2 ;  /* 0x0000b4000b037a23 */ /* 0x002fcc0000010802 */
[----:B------:R1:W-:Y:S02]  /*5260*/  MUFU.EX2 R118, R3 ;  /* 0x0000000300767308 */ /* 0x0003e40000000800 */
[----:B-1----:R-:W-:-:S06]  /*5270*/  FFMA.FTZ R3, R4, c[0x0][0x2d0], -R0 ;  /* 0x0000b40004037a23 */ /* 0x002fcc0000010800 */
[----:B------:R1:W-:Y:S02]  /*5280*/  MUFU.EX2 R135, R3 ;  /* 0x0000000300877308 */ /* 0x0003e40000000800 */
[----:B-1----:R-:W-:-:S06]  /*5290*/  FFMA.FTZ R3, R8, c[0x0][0x2d0], -R0 ;  /* 0x0000b40008037a23 */ /* 0x002fcc0000010800 */
[----:B------:R1:W4:Y:S02]  /*52a0*/  MUFU.EX2 R134, R3 ;  /* 0x0000000300867308 */ /* 0x0003240000000800 */
[--C-:B-1----:R-:W-:Y:S02]  /*52b0*/  FFMA.FTZ R3, R7, c[0x0][0x2d0], -R0.reuse ;  /* 0x0000b40007037a23 */ /* 0x102fe40000010800 */
[----:B------:R-:W1:Y:S04]  /*52c0*/  LDSM.16.MT88.4 R4, [R218] ;  /* 0x00000000da04783b */ /* 0x000e680000004200 */
[----:B------:R2:W-:Y:S02]  /*52d0*/  MUFU.EX2 R205, R3 ;  /* 0x0000000300cd7308 */ /* 0x0005e40000000800 */
[----:B--2---:R-:W-:-:S06]  /*52e0*/  FFMA.FTZ R3, R16, c[0x0][0x2d0], -R0 ;  /* 0x0000b40010037a23 */ /* 0x004fcc0000010800 */
[----:B------:R2:W1:Y:S02]  /*52f0*/  MUFU.EX2 R204, R3 ;  /* 0x0000000300cc7308 */ /* 0x0004640000000800 */
[----:B--2---:R-:W-:-:S06]  /*5300*/  FFMA.FTZ R3, R19, c[0x0][0x2d0], -R2 ;  /* 0x0000b40013037a23 */ /* 0x004fcc0000010802 */
[----:B------:R2:W1:Y:S02]  /*5310*/  MUFU.EX2 R113, R3 ;  /* 0x0000000300717308 */ /* 0x0004640000000800 */
[----:B--2---:R-:W-:-:S06]  /*5320*/  FFMA.FTZ R3, R20, c[0x0][0x2d0], -R2 ;  /* 0x0000b40014037a23 */ /* 0x004fcc0000010802 */
[----:B------:R2:W-:Y:S02]  /*5330*/  MUFU.EX2 R110, R3 ;  /* 0x00000003006e7308 */ /* 0x0005e40000000800 */
[----:B--2---:R-:W-:-:S06]  /*5340*/  FFMA.FTZ R3, R21, c[0x0][0x2d0], -R2 ;  /* 0x0000b40015037a23 */ /* 0x004fcc0000010802 */
[----:B------:R2:W-:Y:S01]  /*5350*/  MUFU.EX2 R91, R3 ;  /* 0x00000003005b7308 */ /* 0x0005e20000000800 */
[----:B---3--:R-:W-:Y:S02]  /*5360*/  F2FP.PACK_AB R8, R206, R207 ;  /* 0x000000cfce08723e */ /* 0x008fe400000000ff */
[----:B------:R-:W-:Y:S02]  /*5370*/  F2FP.PACK_AB R10, R208, R209 ;  /* 0x000000d1d00a723e */ /* 0x000fe400000000ff */
[----:B----4-:R-:W-:Y:S01]  /*5380*/  F2FP.PACK_AB R9, R134, R135 ;  /* 0x000000878609723e */ /* 0x010fe200000000ff */
[----:B--2---:R-:W-:-:S04]  /*5390*/  FFMA.FTZ R3, R18, c[0x0][0x2d0], -R0 ;  /* 0x0000b40012037a23 */ /* 0x004fc80000010800 */
[----:B------:R2:W-:Y:S01]  /*53a0*/  MUFU.EX2 R222, R3 ;  /* 0x0000000300de7308 */ /* 0x0005e20000000800 */
[----:B-1----:R-:W-:Y:S01]  /*53b0*/  F2FP.PACK_AB R11, R204, R205 ;  /* 0x000000cdcc0b723e */ /* 0x002fe200000000ff */
[----:B--2---:R-:W-:-:S06]  /*53c0*/  FFMA.FTZ R3, R17, c[0x0][0x2d0], -R0 ;  /* 0x0000b40011037a23 */ /* 0x004fcc0000010800 */
[----:B------:R1:W2:Y:S01]  /*53d0*/  MUFU.EX2 R114, R3 ;  /* 0x0000000300727308 */ /* 0x0002a20000000800 */
[----:B------:R-:W-:Y:S01]  /*53e0*/  HMMA.16816.F32 R36, R8, R14, RZ ;  /* 0x0000000e0824723c */ /* 0x000fe200000018ff */
[----:B-1----:R-:W-:-:S06]  /*53f0*/  FFMA.FTZ R3, R48, c[0x0][0x2d0], -R0 ;  /* 0x0000b40030037a23 */ /* 0x002fcc0000010800 */
[----:B------:R1:W-:Y:S01]  /*5400*/  MUFU.EX2 R122, R3 ;  /* 0x00000003007a7308 */ /* 0x0003e20000000800 */
[----:B------:R-:W-:Y:S01]  /*5410*/  HMMA.16816.F32 R40, R8, R12, RZ ;  /* 0x0000000c0828723c */ /* 0x000fe200000018ff */
[----:B-1----:R-:W-:-:S06]  /*5420*/  FFMA.FTZ R3, R49, c[0x0][0x2d0], -R0 ;  /* 0x0000b40031037a23 */ /* 0x002fcc0000010800 */
[----:B------:R-:W1:Y:S01]  /*5430*/  MUFU.EX2 R90, R3 ;  /* 0x00000003005a7308 */ /* 0x000e620000000800 */
[C---:B------:R-:W-:Y:S07]  /*5440*/  HMMA.16816.F32 R20, R8.reuse, R4, RZ ;  /* 0x000000040814723c */ /* 0x040fee00000018ff */
[----:B------:R-:W-:Y:S01]  /*5450*/  F2FP.PACK_AB R4, R113, R118 ;  /* 0x000000767104723e */ /* 0x000fe200000000ff */
[----:B------:R-:W-:Y:S01]  /*5460*/  HMMA.16816.F32 R16, R8, R6, RZ ;  /* 0x000000060810723c */ /* 0x000fe200000018ff */
[----:B--2---:R-:W-:-:S06]  /*5470*/  F2FP.PACK_AB R5, R114, R222 ;  /* 0x000000de7205723e */ /* 0x004fcc00000000ff */
[----:B------:R-:W-:Y:S02]  /*5480*/  F2FP.PACK_AB R6, R91, R110 ;  /* 0x0000006e5b06723e */ /* 0x000fe400000000ff */
[----:B-1----:R-:W-:Y:S01]  /*5490*/  F2FP.PACK_AB R7, R90, R122 ;  /* 0x0000007a5a07723e */ /* 0x002fe200000000ff */
[----:B------:R-:W-:Y:S08]  /*54a0*/  HMMA.16816.F32 R12, R8, R44, RZ ;  /* 0x0000002c080c723c */ /* 0x000ff000000018ff */
[C---:B------:R-:W-:Y:S01]  /*54b0*/  HMMA.16816.F32 R192, R4.reuse, R34, R36 ;  /* 0x0000002204c0723c */ /* 0x040fe20000001824 */
[----:B------:R-:W1:Y:S07]  /*54c0*/  LDSM.16.MT88.4 R36, [R218+0x3800] ;  /* 0x00380000da24783b */ /* 0x000e6e0000004200 */
[----:B------:R-:W-:Y:S01]  /*54d0*/  HMMA.16816.F32 R84, R4, R32, R40 ;  /* 0x000000200454723c */ /* 0x000fe20000001828 */
[----:B------:R-:W2:Y:S07]  /*54e0*/  LDSM.16.MT88.4 R40, [R217+0x3800] ;  /* 0x00380000d928783b */ /* 0x000eae0000004200 */
[----:B------:R-:W-:Y:S01]  /*54f0*/  HMMA.16816.F32 R60, R8, R46, RZ ;  /* 0x0000002e083c723c */ /* 0x000fe200000018ff */
[----:B------:R-:W-:Y:S07]  /*5500*/  LDSM.16.MT88.4 R44, [R220+0x800] ;  /* 0x00080000dc2c783b */ /* 0x000fee0000004200 */
[C---:B------:R-:W-:Y:S08]  /*5510*/  HMMA.16816.F32 R200, R4.reuse, R28, R20 ;  /* 0x0000001c04c8723c */ /* 0x040ff00000001814 */
[----:B------:R-:W-:Y:S08]  /*5520*/  HMMA.16816.F32 R188, R4, R30, R16 ;  /* 0x0000001e04bc723c */ /* 0x000ff00000001810 */
[C---:B------:R-:W-:Y:S08]  /*5530*/  HMMA.16816.F32 R48, R8.reuse, R24, RZ ;  /* 0x000000180830723c */ /* 0x040ff000000018ff */
[C---:B------:R-:W-:Y:S08]  /*5540*/  HMMA.16816.F32 R32, R8.reuse, R26, RZ ;  /* 0x0000001a0820723c */ /* 0x040ff000000018ff */
[C---:B------:R-:W-:Y:S08]  /*5550*/  HMMA.16816.F32 R20, R8.reuse, R64, RZ ;  /* 0x000000400814723c */ /* 0x040ff000000018ff */
[C---:B------:R-:W-:Y:S01]  /*5560*/  HMMA.16816.F32 R16, R8.reuse, R66, RZ ;  /* 0x000000420810723c */ /* 0x040fe200000018ff */
[----:B------:R-:W3:Y:S07]  /*5570*/  LDSM.16.MT88.4 R64, [R220+0x3000] ;  /* 0x00300000dc40783b */ /* 0x000eee0000004200 */
[----:B------:R-:W-:Y:S08]  /*5580*/  HMMA.16816.F32 R24, R8, R58, RZ ;  /* 0x0000003a0818723c */ /* 0x000ff000000018ff */
[----:B------:R-:W-:Y:S08]  /*5590*/  HMMA.16816.F32 R196, R4, R68, R12 ;  /* 0x0000004404c4723c */ /* 0x000ff0000000180c */
[C---:B------:R-:W-:Y:S08]  /*55a0*/  HMMA.16816.F32 R28, R8.reuse, R56, RZ ;  /* 0x00000038081c723c */ /* 0x040ff000000018ff */
[C---:B------:R-:W-:Y:S08]  /*55b0*/  HMMA.16816.F32 R12, R8.reuse, R72, RZ ;  /* 0x00000048080c723c */ /* 0x040ff000000018ff */
[----:B------:R-:W-:Y:S08]  /*55c0*/  HMMA.16816.F32 R56, R8, R74, RZ ;  /* 0x0000004a0838723c */ /* 0x000ff000000018ff */
[C---:B------:R-:W-:Y:S01]  /*55d0*/  HMMA.16816.F32 R72, R4.reuse, R70, R60 ;  /* 0x000000460448723c */ /* 0x040fe2000000183c */
[----:B------:R-:W4:Y:S07]  /*55e0*/  LDSM.16.MT88.4 R60, [R217+0x6000] ;  /* 0x00600000d93c783b */ /* 0x000f2e0000004200 */
[C---:B-1----:R-:W-:Y:S01]  /*55f0*/  HMMA.16816.F32 R176, R4.reuse, R36, R20 ;  /* 0x0000002404b0723c */ /* 0x042fe20000001814 */
[----:B------:R-:W1:Y:S07]  /*5600*/  LDSM.16.MT88.4 R20, [R220+0x3800] ;  /* 0x00380000dc14783b */ /* 0x000e6e0000004200 */
[C---:B--2---:R-:W-:Y:S01]  /*5610*/  HMMA.16816.F32 R168, R4.reuse, R42, R24 ;  /* 0x0000002a04a8723c */ /* 0x044fe20000001818 */
[----:B------:R-:W2:Y:S07]  /*5620*/  LDSM.16.MT88.4 R24, [R218+0x6000] ;  /* 0x00600000da18783b */ /* 0x000eae0000004200 */
[C---:B------:R-:W-:Y:S01]  /*5630*/  HMMA.16816.F32 R180, R4.reuse, R40, R28 ;  /* 0x0000002804b4723c */ /* 0x040fe2000000181c */
[----:B------:R-:W1:Y:S07]  /*5640*/  LDSM.16.MT88.4 R40, [R217+0x6800] ;  /* 0x00680000d928783b */ /* 0x000e6e0000004200 */
[C---:B------:R-:W-:Y:S08]  /*5650*/  HMMA.16816.F32 R172, R4.reuse, R52, R12 ;  /* 0x0000003404ac723c */ /* 0x040ff0000000180c */
[C---:B------:R-:W-:Y:S01]  /*5660*/  HMMA.16816.F32 R160, R4.reuse, R54, R56 ;  /* 0x0000003604a0723c */ /* 0x040fe20000001838 */
[----:B------:R-:W1:Y:S04]  /*5670*/  LDSM.16.MT88.4 R52, [R221+0x6000] ;  /* 0x00600000dd34783b */ /* 0x000e680000004200 */
[----:B------:R-:W-:Y:S03]  /*5680*/  LDSM.16.MT88.4 R56, [R220+0x6000] ;  /* 0x00600000dc38783b */ /* 0x000fe60000004200 */
[----:B------:R-:W-:Y:S01]  /*5690*/  HMMA.16816.F32 R164, R4, R38, R16 ;  /* 0x0000002604a4723c */ /* 0x000fe20000001810 */
[----:B------:R-:W1:Y:S07]  /*56a0*/  LDSM.16.MT88.4 R36, [R218+0x6800] ;  /* 0x00680000da24783b */ /* 0x000e6e0000004200 */
[C---:B---3--:R-:W-:Y:S08]  /*56b0*/  HMMA.16816.F32 R16, R8.reuse, R64, RZ ;  /* 0x000000400810723c */ /* 0x048ff000000018ff */
[----:B------:R-:W-:Y:S08]  /*56c0*/  HMMA.16816.F32 R12, R8, R66, RZ ;  /* 0x00000042080c723c */ /* 0x000ff000000018ff */
[----:B------:R-:W-:Y:S08]  /*56d0*/  HMMA.16816.F32 R68, R4, R46, R32 ;  /* 0x0000002e0444723c */ /* 0x000ff00000001820 */
[----:B----4-:R-:W-:Y:S08]  /*56e0*/  HMMA.16816.F32 R32, R8, R60, RZ ;  /* 0x0000003c0820723c */ /* 0x010ff000000018ff */
[C---:B------:R-:W-:Y:S01]  /*56f0*/  HMMA.16816.F32 R184, R4.reuse, R44, R48 ;  /* 0x0000002c04b8723c */ /* 0x040fe20000001830 */
[----:B------:R-:W3:Y:S04]  /*5700*/  LDSM.16.MT88.4 R48, [R221+0x6800] ;  /* 0x00680000dd30783b */ /* 0x000ee80000004200 */
[----:B------:R-:W-:Y:S03]  /*5710*/  LDSM.16.MT88.4 R44, [R220+0x6800] ;  /* 0x00680000dc2c783b */ /* 0x000fe60000004200 */
[----:B-1----:R-:W-:Y:S08]  /*5720*/  HMMA.16816.F32 R156, R4, R20, R16 ;  /* 0x00000014049c723c */ /* 0x002ff00000001810 */
[C---:B------:R-:W-:Y:S01]  /*5730*/  HMMA.16816.F32 R28, R8.reuse, R62, RZ ;  /* 0x0000003e081c723c */ /* 0x040fe200000018ff */
[----:B------:R-:W1:Y:S07]  /*5740*/  LDSM.16.MT88.4 R60, [R217+0x9000] ;  /* 0x00900000d93c783b */ /* 0x000e6e0000004200 */
[----:B--2---:R-:W-:Y:S08]  /*5750*/  HMMA.16816.F32 R16, R8, R24, RZ ;  /* 0x000000180810723c */ /* 0x004ff000000018ff */
[----:B------:R-:W-:Y:S08]  /*5760*/  HMMA.16816.F32 R152, R4, R22, R12 ;  /* 0x000000160498723c */ /* 0x000ff0000000180c */
[----:B------:R-:W-:Y:S08]  /*5770*/  HMMA.16816.F32 R12, R8, R26, RZ ;  /* 0x0000001a080c723c */ /* 0x000ff000000018ff */
[----:B------:R-:W-:Y:S01]  /*5780*/  HMMA.16816.F32 R148, R4, R40, R32 ;  /* 0x000000280494723c */ /* 0x000fe20000001820 */
[----:B------:R-:W2:Y:S07]  /*5790*/  LDSM.16.MT88.4 R32, [R218+0x9000] ;  /* 0x00900000da20783b */ /* 0x000eae0000004200 */
[----:B------:R-:W-:Y:S08]  /*57a0*/  HMMA.16816.F32 R24, R8, R54, RZ ;  /* 0x000000360818723c */ /* 0x000ff000000018ff */
[C---:B------:R-:W-:Y:S01]  /*57b0*/  HMMA.16816.F32 R92, R4.reuse, R42, R28 ;  /* 0x0000002a045c723c */ /* 0x040fe2000000181c */
[----:B------:R-:W4:Y:S07]  /*57c0*/  LDSM.16.MT88.4 R40, [R217+0x9800] ;  /* 0x00980000d928783b */ /* 0x000f2e0000004200 */
[----:B------:R-:W-:Y:S08]  /*57d0*/  HMMA.16816.F32 R144, R4, R36, R16 ;  /* 0x000000240490723c */ /* 0x000ff00000001810 */
[----:B------:R-:W-:Y:S01]  /*57e0*/  HMMA.16816.F32 R16, R8, R58, RZ ;  /* 0x0000003a0810723c */ /* 0x000fe200000018ff */
[----:B------:R-:W-:Y:S01]  /*57f0*/  MOV R37, R115 ;  /* 0x0000007300257202 */ /* 0x000fe20000000f00 */
[----:B------:R-:W-:-:S06]  /*5800*/  IMAD.MOV.U32 R36, RZ, RZ, R114 ;  /* 0x000000ffff247224 */ /* 0x000fcc00078e0072 */
[----:B------:R-:W-:Y:S08]  /*5810*/  HMMA.16816.F32 R28, R8, R52, RZ ;  /* 0x00000034081c723c */ /* 0x000ff000000018ff */
[----:B------:R-:W-:Y:S07]  /*5820*/  HMMA.16816.F32 R100, R4, R38, R12 ;  /* 0x000000260464723c */ /* 0x000fee000000180c */
[----:B------:R-:W-:Y:S01]  /*5830*/  IMAD.MOV.U32 R39, RZ, RZ, R113 ;  /* 0x000000ffff277224 */ /* 0x000fe200078e0071 */
[----:B------:R-:W-:-:S02]  /*5840*/  MOV R38, R112 ;  /* 0x0000007000267202 */ /* 0x000fc40000000f00 */
[----:B---3--:R-:W-:Y:S01]  /*5850*/  HMMA.16816.F32 R112, R4, R50, R24 ;  /* 0x000000320470723c */ /* 0x008fe20000001818 */
[----:B------:R-:W3:Y:S07]  /*5860*/  LDSM.16.MT88.4 R24, [R218+0x9800] ;  /* 0x00980000da18783b */ /* 0x000eee0000004200 */
[----:B-1----:R-:W-:Y:S08]  /*5870*/  HMMA.16816.F32 R12, R8, R60, RZ ;  /* 0x0000003c080c723c */ /* 0x002ff000000018ff */
[C---:B------:R-:W-:Y:S08]  /*5880*/  HMMA.16816.F32 R124, R4.reuse, R46, R16 ;  /* 0x0000002e047c723c */ /* 0x040ff00000001810 */
[----:B------:R-:W-:Y:S01]  /*5890*/  HMMA.16816.F32 R140, R4, R48, R28 ;  /* 0x00000030048c723c */ /* 0x000fe2000000181c */
[----:B------:R-:W1:Y:S07]  /*58a0*/  LDSM.16.MT88.4 R28, [R221+0x9000] ;  /* 0x00900000dd1c783b */ /* 0x000e6e0000004200 */
[----:B--2---:R-:W-:Y:S08]  /*58b0*/  HMMA.16816.F32 R16, R8, R32, RZ ;  /* 0x000000200810723c */ /* 0x004ff000000018ff */
[----:B----4-:R-:W-:Y:S01]  /*58c0*/  HMMA.16816.F32 R128, R4, R40, R12 ;  /* 0x000000280480723c */ /* 0x010fe2000000180c */
[----:B------:R-:W-:-:S07]  /*58d0*/  IMAD.MOV.U32 R52, RZ, RZ, R118 ;  /* 0x000000ffff347224 */ /* 0x000fce00078e0076 */
[----:B------:R-:W-:Y:S01]  /*58e0*/  HMMA.16816.F32 R12, R8, R34, RZ ;  /* 0x00000022080c723c */ /* 0x000fe200000018ff */
[----:B------:R-:W-:Y:S01]  /*58f0*/  MOV R55, R117 ;  /* 0x0000007500377202 */ /* 0x000fe20000000f00 */
[----:B------:R-:W-:-:S06]  /*5900*/  IMAD.MOV.U32 R54, RZ, RZ, R116 ;  /* 0x000000ffff367224 */ /* 0x000fcc00078e0074 */
[----:B------:R-:W-:Y:S07]  /*5910*/  HMMA.16816.F32 R20, R8, R56, RZ ;  /* 0x000000380814723c */ /* 0x000fee00000018ff */
[----:B------:R-:W-:Y:S02]  /*5920*/  MOV R56, R119 ;  /* 0x0000007700387202 */ /* 0x000fe40000000f00 */
[----:B---3--:R-:W-:Y:S01]  /*5930*/  HMMA.16816.F32 R116, R4, R24, R16 ;  /* 0x000000180474723c */ /* 0x008fe20000001810 */
[----:B------:R-:W2:Y:S01]  /*5940*/  LDSM.16.MT88.4 R16, [R221+0x9800] ;  /* 0x00980000dd10783b */ /* 0x000ea20000004200 */
[----:B------:R-:W-:Y:S01]  /*5950*/  IMAD.MOV.U32 R57, RZ, RZ, R111 ;  /* 0x000000ffff397224 */ /* 0x000fe200078e006f */
[----:B------:R-:W-:Y:S01]  /*5960*/  MOV R61, R108 ;  /* 0x0000006c003d7202 */ /* 0x000fe20000000f00 */
[----:B------:R-:W-:-:S02]  /*5970*/  IMAD.MOV.U32 R59, RZ, RZ, R110 ;  /* 0x000000ffff3b7224 */ /* 0x000fc400078e006e */
[----:B------:R-:W-:Y:S02]  /*5980*/  IMAD.MOV.U32 R58, RZ, RZ, R109 ;  /* 0x000000ffff3a7224 */ /* 0x000fe400078e006d */
[----:B------:R-:W-:Y:S08]  /*5990*/  HMMA.16816.F32 R108, R4, R26, R12 ;  /* 0x0000001a046c723c */ /* 0x000ff0000000180c */
[----:B-1----:R-:W-:Y:S01]  /*59a0*/  HMMA.16816.F32 R12, R8, R28, RZ ;  /* 0x0000001c080c723c */ /* 0x002fe200000018ff */
[----:B------:R-:W-:-:S02]  /*59b0*/  IMAD.MOV.U32 R60, RZ, RZ, R107 ;  /* 0x000000ffff3c7224 */ /* 0x000fc400078e006b */
[----:B------:R-:W-:Y:S11]  /*59c0*/  IMAD.MOV.U32 R66, RZ, RZ, R106 ;  /* 0x000000ffff427224 */ /* 0x000ff600078e006a */
[----:B------:R-:W-:Y:S10]  /*59d0*/  @!UPT UIADD3 URZ, URZ, URZ, URZ ;  /* 0x0000003f3f3ff290 */ /* 0x000ff4000fffe03f */
[----:B--2---:R-:W-:Y:S08]  /*59e0*/  HMMA.16816.F32 R104, R4, R16, R12 ;  /* 0x000000100468723c */ /* 0x004ff0000000180c */
[----:B------:R-:W-:Y:S11]  /*59f0*/  HMMA.16816.F32 R12, R8, R30, RZ ;  /* 0x0000001e080c723c */ /* 0x000ff600000018ff */
[----:B------:R-:W-:Y:S11]  /*5a00*/  @!UPT UIADD3 URZ, URZ, URZ, URZ ;  /* 0x0000003f3f3ff290 */ /* 0x000ff6000fffe03f */
[----:B------:R-:W-:Y:S02]  /*5a10*/  @!UPT UIADD3 URZ, URZ, URZ, URZ ;  /* 0x0000003f3f3ff290 */ /* 0x000fe4000fffe03f */
[C---:B------:R-:W-:Y:S01]  /*5a20*/  HMMA.16816.F32 R96, R4.reuse, R18, R12 ;  /* 0x000000120460723c */ /* 0x040fe2000000180c */
[----:B------:R-:W1:Y:S07]  /*5a30*/  LDSM.16.MT88.4 R12, [R220+0x9000] ;  /* 0x00900000dc0c783b */ /* 0x000e6e0000004200 */
[----:B------:R-:W-:Y:S08]  /*5a40*/  HMMA.16816.F32 R136, R4, R44, R20 ;  /* 0x0000002c0488723c */ /* 0x000ff00000001814 */
[----:B------:R-:W-:Y:S01]  /*5a50*/  HMMA.16816.F32 R20, R8, R62, RZ ;  /* 0x0000003e0814723c */ /* 0x000fe200000018ff */
[----:B------:R-:W-:-:S07]  /*5a60*/  FFMA.FTZ R3, R83, c[0x0][0x2d0], -R2 ;  /* 0x0000b40053037a23 */ /* 0x000fce0000010802 */
[C---:B-1----:R-:W-:Y:S08]  /*5a70*/  HMMA.16816.F32 R16, R8.reuse, R12, RZ ;  /* 0x0000000c0810723c */ /* 0x042ff000000018ff */
[----:B------:R-:W-:Y:S01]  /*5a80*/  HMMA.16816.F32 R8, R8, R14, RZ ;  /* 0x0000000e0808723c */ /* 0x000fe200000018ff */
[----:B------:R-:W1:Y:S01]  /*5a90*/  LDSM.16.MT88.4 R12, [R220+0x9800] ;  /* 0x00980000dc0c783b */ /* 0x000e620000004200 */
[----:B------:R2:W-:Y:S01]  /*5aa0*/  MUFU.EX2 R32, R3 ;  /* 0x0000000300207308 */ /* 0x0005e20000000800 */
[----:B------:R-:W-:Y:S01]  /*5ab0*/  MOV R67, R91 ;  /* 0x0000005b00437202 */ /* 0x000fe20000000f00 */
[----:B------:R-:W-:-:S02]  /*5ac0*/  IMAD.MOV.U32 R64, RZ, RZ, R90 ;  /* 0x000000ffff407224 */ /* 0x000fc400078e005a */
[----:B--2---:R-:W-:-:S04]  /*5ad0*/  FFMA.FTZ R3, R82, c[0x0][0x2d0], -R2 ;  /* 0x0000b40052037a23 */ /* 0x004fc80000010802 */
[----:B------:R2:W3:Y:S01]  /*5ae0*/  MUFU.EX2 R226, R3 ;  /* 0x0000000300e27308 */ /* 0x0004e20000000800 */
[----:B------:R-:W-:Y:S01]  /*5af0*/  IMAD.MOV.U32 R65, RZ, RZ, R89 ;  /* 0x000000ffff417224 */ /* 0x000fe200078e0059 */
[----:B------:R-:W-:Y:S01]  /*5b00*/  MOV R45, R88 ;  /* 0x00000058002d7202 */ /* 0x000fe20000000f00 */
[----:B--2---:R-:W-:-:S05]  /*5b10*/  FFMA.FTZ R3, R81, c[0x0][0x2d0], -R2 ;  /* 0x0000b40051037a23 */ /* 0x004fca0000010802 */
[----:B------:R2:W-:Y:S01]  /*5b20*/  MUFU.EX2 R224, R3 ;  /* 0x0000000300e07308 */ /* 0x0005e20000000800 */
[C---:B-1----:R-:W-:Y:S08]  /*5b30*/  HMMA.16816.F32 R88, R4.reuse, R12, R16 ;  /* 0x0000000c0458723c */ /* 0x042ff00000001810 */
[----:B------:R-:W-:Y:S01]  /*5b40*/  HMMA.16816.F32 R12, R4, R14, R8 ;  /* 0x0000000e040c723c */ /* 0x000fe20000001808 */
[----:B------:R-:W1:Y:S01]  /*5b50*/  LDSM.16.MT88.4 R8, [R217+0x1000] ;  /* 0x00100000d908783b */ /* 0x000e620000004200 */
[----:B--2---:R-:W-:-:S04]  /*5b60*/  FFMA.FTZ R3, R80, c[0x0][0x2d0], -R2 ;  /* 0x0000b40050037a23 */ /* 0x004fc80000010802 */
[----:B------:R2:W-:Y:S02]  /*5b70*/  MUFU.EX2 R229, R3 ;  /* 0x0000000300e57308 */ /* 0x0005e40000000800 */
[----:B--2---:R-:W-:-:S06]  /*5b80*/  FFMA.FTZ R3, R79, c[0x0][0x2d0], -R0 ;  /* 0x0000b4004f037a23 */ /* 0x004fcc0000010800 */
[----:B------:R2:W-:Y:S02]  /*5b90*/  MUFU.EX2 R228, R3 ;  /* 0x0000000300e47308 */ /* 0x0005e40000000800 */
[----:B--2---:R-:W-:-:S06]  /*5ba0*/  FFMA.FTZ R3, R78, c[0x0][0x2d0], -R0 ;  /* 0x0000b4004e037a23 */ /* 0x004fcc0000010800 */
[----:B------:R2:W4:Y:S02]  /*5bb0*/  MUFU.EX2 R227, R3 ;  /* 0x0000000300e37308 */ /* 0x0005240000000800 */
[----:B--2---:R-:W-:-:S06]  /*5bc0*/  FFMA.FTZ R3, R77, c[0x0][0x2d0], -R0 ;  /* 0x0000b4004d037a23 */ /* 0x004fcc0000010800 */
[----:B------:R2:W-:Y:S02]  /*5bd0*/  MUFU.EX2 R33, R3 ;  /* 0x0000000300217308 */ /* 0x0005e40000000800 */
[----:B--2---:R-:W-:-:S06]  /*5be0*/  FFMA.FTZ R3, R76, c[0x0][0x2d0], -R0 ;  /* 0x0000b4004c037a23 */ /* 0x004fcc0000010800 */
[----:B------:R-:W2:Y:S01]  /*5bf0*/  MUFU.EX2 R40, R3 ;  /* 0x0000000300287308 */ /* 0x000ea20000000800 */
[----:B------:R-:W-:Y:S01]  /*5c00*/  IMAD.MOV.U32 R41, RZ, RZ, R123 ;  /* 0x000000ffff297224 */ /* 0x000fe200078e007b */
[----:B------:R-:W-:Y:S01]  /*5c10*/  MOV R62, R121 ;  /* 0x00000079003e7202 */ /* 0x000fe20000000f00 */
[----:B------:R-:W-:Y:S02]  /*5c20*/  IMAD.MOV.U32 R63, RZ, RZ, R122 ;  /* 0x000000ffff3f7224 */ /* 0x000fe400078e007a */
[----:B------:R-:W-:Y:S02]  /*5c30*/  IMAD.MOV.U32 R53, RZ, RZ, R120 ;  /* 0x000000ffff357224 */ /* 0x000fe400078e0078 */
[----:B------:R-:W-:Y:S07]  /*5c40*/  HMMA.16816.F32 R120, R4, R42, R20 ;  /* 0x0000002a0478723c */ /* 0x000fee0000001814 */
[----:B---3--:R-:W-:-:S02]  /*5c50*/  F2FP.PACK_AB R4, R226, R32 ;  /* 0x00000020e204723e */ /* 0x008fc400000000ff */
[----:B----4-:R-:W-:Y:S02]  /*5c60*/  F2FP.PACK_AB R5, R227, R228 ;  /* 0x000000e4e305723e */ /* 0x010fe400000000ff */
[----:B------:R-:W-:Y:S02]  /*5c70*/  F2FP.PACK_AB R6, R229, R224 ;  /* 0x000000e0e506723e */ /* 0x000fe400000000ff */
[----:B--2---:R-:W-:-:S07]  /*5c80*/  F2FP.PACK_AB R7, R40, R33 ;  /* 0x000000212807723e */ /* 0x004fce00000000ff */
[C---:B-1----:R-:W-:Y:S08]  /*5c90*/  HMMA.16816.F32 R84, R4.reuse, R8, R84 ;  /* 0x000000080454723c */ /* 0x042ff00000001854 */
[C---:B------:R-:W-:Y:S01]  /*5ca0*/  HMMA.16816.F32 R48, R4.reuse, R10, R192 ;  /* 0x0000000a0430723c */ /* 0x040fe200000018c0 */
[----:B------:R-:W1:Y:S06]  /*5cb0*/  LDSM.16.MT88.4 R8, [R218+0x1000] ;  /* 0x00100000da08783b */ /* 0x000e6c0000004200 */
[----:B------:R-:W-:Y:S01]  /*5cc0*/  IMAD.MOV.U32 R193, RZ, RZ, R45 ;  /* 0x000000ffffc17224 */ /* 0x000fe200078e002d */
[C---:B-1----:R-:W-:Y:S08]  /*5cd0*/  HMMA.16816.F32 R80, R4.reuse, R8, R200 ;  /* 0x000000080450723c */ /* 0x042ff000000018c8 */
[C---:B------:R-:W-:Y:S01]  /*5ce0*/  HMMA.16816.F32 R44, R4.reuse, R10, R188 ;  /* 0x0000000a042c723c */ /* 0x040fe200000018bc */
[----:B------:R-:W1:Y:S07]  /*5cf0*/  LDSM.16.MT88.4 R8, [R221+0x1000] ;  /* 0x00100000dd08783b */ /* 0x000e6e0000004200 */
[----:B-1----:R-:W-:Y:S07]  /*5d00*/  HMMA.16816.F32 R76, R4, R8, R196 ;  /* 0x00000008044c723c */ /* 0x002fee00000018c4 */
[----:B------:R-:W-:Y:S01]  /*5d10*/  MOV R197, R40 ;  /* 0x0000002800c57202 */ /* 0x000fe20000000f00 */
[----:B------:R-:W-:-:S02]  /*5d20*/  IMAD.MOV.U32 R196, RZ, RZ, R41 ;  /* 0x000000ffffc47224 */ /* 0x000fc400078e0029 */
[C---:B------:R-:W-:Y:S01]  /*5d30*/  HMMA.16816.F32 R40, R4.reuse, R10, R72 ;  /* 0x0000000a0428723c */ /* 0x040fe20000001848 */
[----:B------:R-:W1:Y:S01]  /*5d40*/  LDSM.16.MT88.4 R8, [R220+0x1000] ;  /* 0x00100000dc08783b */ /* 0x000e620000004200 */
[----:B------:R-:W-:Y:S01]  /*5d50*/  IMAD.MOV.U32 R188, RZ, RZ, R38 ;  /* 0x000000ffffbc7224 */ /* 0x000fe200078e0026 */
[----:B------:R-:W-:Y:S01]  /*5d60*/  MOV R189, R39 ;  /* 0x0000002700bd7202 */ /* 0x000fe20000000f00 */
[----:B------:R-:W-:Y:S02]  /*5d70*/  IMAD.MOV.U32 R190, RZ, RZ, R36 ;  /* 0x000000ffffbe7224 */ /* 0x000fe400078e0024 */
[----:B------:R-:W-:Y:S02]  /*5d80*/  IMAD.MOV.U32 R191, RZ, RZ, R37 ;  /* 0x000000ffffbf7224 */ /* 0x000fe400078e0025 */
[C---:B-1----:R-:W-:Y:S08]  /*5d90*/  HMMA.16816.F32 R72, R4.reuse, R8, R184 ;  /* 0x000000080448723c */ /* 0x042ff000000018b8 */
[----:B------:R-:W-:Y:S01]  /*5da0*/  HMMA.16816.F32 R36, R4, R10, R68 ;  /* 0x0000000a0424723c */ /* 0x000fe20000001844 */
[----:B------:R-:W1:Y:S01]  /*5db0*/  LDSM.16.MT88.4 R8, [R217+0x4000] ;  /* 0x00400000d908783b */ /* 0x000e620000004200 */
[----:B------:R-:W-:Y:S01]  /*5dc0*/  IMAD.MOV.U32 R199, RZ, RZ, R32 ;  /* 0x000000ffffc77224 */ /* 0x000fe200078e0020 */
[----:B------:R-:W-:-:S05]  /*5dd0*/  MOV R194, R33 ;  /* 0x0000002100c27202 */ /* 0x000fca0000000f00 */
[C---:B-1----:R-:W-:Y:S08]  /*5de0*/  HMMA.16816.F32 R68, R4.reuse, R8, R180 ;  /* 0x000000080444723c */ /* 0x042ff000000018b4 */
[----:B------:R-:W-:Y:S01]  /*5df0*/  HMMA.16816.F32 R32, R4, R10, R168 ;  /* 0x0000000a0420723c */ /* 0x000fe200000018a8 */
[----:B------:R-:W1:Y:S01]  /*5e00*/  LDSM.16.MT88.4 R8, [R218+0x4000] ;  /* 0x00400000da08783b */ /* 0x000e620000004200 */
[----:B------:R-:W-:Y:S01]  /*5e10*/  IMAD.MOV.U32 R192, RZ, RZ, R66 ;  /* 0x000000ffffc07224 */ /* 0x000fe200078e0042 */
[----:B------:R-:W-:Y:S01]  /*5e20*/  MOV R180, R64 ;  /* 0x0000004000b47202 */ /* 0x000fe20000000f00 */
[----:B------:R-:W-:-:S02]  /*5e30*/  IMAD.MOV.U32 R181, RZ, RZ, R67 ;  /* 0x000000ffffb57224 */ /* 0x000fc400078e0043 */
[----:B------:R-:W-:Y:S02]  /*5e40*/  IMAD.MOV.U32 R3, RZ, RZ, R65 ;  /* 0x000000ffff037224 */ /* 0x000fe400078e0041 */
        /* <DEDUP_REMOVED lines=17> */
[----:B------:R-:W-:Y:S01]  /*5f60*/  MOV R200, R54 ;  /* 0x0000003600c87202 */ /* 0x000fe20000000f00 */
[----:B------:R-:W-:Y:S01]  /*5f70*/  IMAD.MOV.U32 R201, RZ, RZ, R55 ;  /* 0x000000ffffc97224 */ /* 0x000fe200078e0037 */
[----:B------:R-:W-:Y:S01]  /*5f80*/  MOV R203, R53 ;  /* 0x0000003500cb7202 */ /* 0x000fe20000000f00 */
[----:B------:R-:W-:-:S03]  /*5f90*/  IMAD.MOV.U32 R202, RZ, RZ, R52 ;  /* 0x000000ffffca7224 */ /* 0x000fc600078e0034 */
        /* <DEDUP_REMOVED lines=18> */
[----:B------:R-:W-:-:S06]  /*60c0*/  FFMA.FTZ R3, R3, c[0x0][0x2d0], -R2 ;  /* 0x0000b40003037a23 */ /* 0x000fcc0000010802 */
[C---:B-1----:R-:W-:Y:S08]  /*60d0*/  HMMA.16816.F32 R140, R4.reuse, R8, R104 ;  /* 0x00000008048c723c */ /* 0x042ff00000001868 */
[----:B------:R-:W-:Y:S01]  /*60e0*/  HMMA.16816.F32 R116, R4, R10, R96 ;  /* 0x0000000a0474723c */ /* 0x000fe20000001860 */
[----:B------:R-:W1:Y:S01]  /*60f0*/  LDSM.16.MT88.4 R8, [R220+0xa000] ;  /* 0x00a00000dc08783b */ /* 0x000e620000004200 */
[----:B------:R2:W-:Y:S02]  /*6100*/  MUFU.EX2 R99, R3 ;  /* 0x0000000300637308 */ /* 0x0005e40000000800 */
[----:B--2---:R-:W-:-:S06]  /*6110*/  FFMA.FTZ R3, R252, c[0x0][0x2d0], -R2 ;  /* 0x0000b400fc037a23 */ /* 0x004fcc0000010802 */
[----:B------:R2:W-:Y:S02]  /*6120*/  MUFU.EX2 R98, R3 ;  /* 0x0000000300627308 */ /* 0x0005e40000000800 */
[--C-:B--2---:R-:W-:Y:S01]  /*6130*/  FFMA.FTZ R3, R215, c[0x0][0x2d0], -R2.reuse ;  /* 0x0000b400d7037a23 */ /* 0x104fe20000010802 */
[C---:B-1----:R-:W-:Y:S05]  /*6140*/  HMMA.16816.F32 R136, R4.reuse, R8, R88 ;  /* 0x000000080488723c */ /* 0x042fea0000001858 */
[----:B------:R1:W-:Y:S03]  /*6150*/  MUFU.EX2 R88, R3 ;  /* 0x0000000300587308 */ /* 0x0003e60000000800 */
[----:B------:R-:W-:Y:S01]  /*6160*/  HMMA.16816.F32 R12, R4, R10, R12 ;  /* 0x0000000a040c723c */ /* 0x000fe2000000180c */
[----:B------:R-:W2:Y:S01]  /*6170*/  LDSM.16.MT88.4 R8, [R217+0x1800] ;  /* 0x00180000d908783b */ /* 0x000ea20000004200 */
[----:B-1----:R-:W-:-:S04]  /*6180*/  FFMA.FTZ R3, R214, c[0x0][0x2d0], -R2 ;  /* 0x0000b400d6037a23 */ /* 0x002fc80000010802 */
[----:B------:R1:W3:Y:S01]  /*6190*/  MUFU.EX2 R97, R3 ;  /* 0x0000000300617308 */ /* 0x0002e20000000800 */
[----:B------:R-:W-:Y:S02]  /*61a0*/  IMAD.MOV.U32 R170, RZ, RZ, R226 ;  /* 0x000000ffffaa7224 */ /* 0x000fe400078e00e2 */
[----:B-1----:R-:W-:-:S05]  /*61b0*/  FFMA.FTZ R3, R212, c[0x0][0x2d0], -R0 ;  /* 0x0000b400d4037a23 */ /* 0x002fca0000010800 */
[----:B------:R1:W-:Y:S02]  /*61c0*/  MUFU.EX2 R96, R3 ;  /* 0x0000000300607308 */ /* 0x0003e40000000800 */
[----:B-1----:R-:W-:-:S06]  /*61d0*/  FFMA.FTZ R3, R210, c[0x0][0x2d0], -R0 ;  /* 0x0000b400d2037a23 */ /* 0x002fcc0000010800 */
[----:B------:R1:W4:Y:S02]  /*61e0*/  MUFU.EX2 R252, R3 ;  /* 0x0000000300fc7308 */ /* 0x0003240000000800 */
[----:B-1----:R-:W-:-:S06]  /*61f0*/  FFMA.FTZ R3, R213, c[0x0][0x2d0], -R0 ;  /* 0x0000b400d5037a23 */ /* 0x002fcc0000010800 */
[----:B------:R1:W-:Y:S01]  /*6200*/  MUFU.EX2 R226, R3 ;  /* 0x0000000300e27308 */ /* 0x0003e20000000800 */
[----:B------:R-:W-:Y:S02]  /*6210*/  FADD.FTZ R4, R207, R206 ;  /* 0x000000cecf047221 */ /* 0x000fe40000010000 */
[----:B-1----:R-:W-:-:S05]  /*6220*/  FFMA.FTZ R3, R211, c[0x0][0x2d0], -R0 ;  /* 0x0000b400d3037a23 */ /* 0x002fca0000010800 */
[----:B------:R1:W1:Y:S01]  /*6230*/  MUFU.EX2 R91, R3 ;  /* 0x00000003005b7308 */ /* 0x0002620000000800 */
[----:B------:R-:W-:Y:S02]  /*6240*/  FADD.FTZ R5, R135, R134 ;  /* 0x0000008687057221 */ /* 0x000fe40000010000 */
[----:B------:R-:W-:Y:S01]  /*6250*/  FADD.FTZ R4, R209, R4 ;  /* 0x00000004d1047221 */ /* 0x000fe20000010000 */
[----:B---3--:R-:W-:-:S03]  /*6260*/  F2FP.PACK_AB R6, R97, R88 ;  /* 0x000000586106723e */ /* 0x008fc600000000ff */
[----:B------:R-:W-:Y:S01]  /*6270*/  FADD.FTZ R134, R208, R4 ;  /* 0x00000004d0867221 */ /* 0x000fe20000010000 */
[----:B------:R-:W-:Y:S01]  /*6280*/  F2FP.PACK_AB R4, R98, R99 ;  /* 0x000000636204723e */ /* 0x000fe200000000ff */
[----:B------:R-:W-:Y:S01]  /*6290*/  IMAD.MOV.U32 R90, RZ, RZ, R180 ;  /* 0x000000ffff5a7224 */ /* 0x000fe200078e00b4 */
[----:B------:R-:W-:Y:S01]  /*62a0*/  MOV R89, R181 ;  /* 0x000000b500597202 */ /* 0x000fe20000000f00 */
[----:B-1----:R-:W-:Y:S01]  /*62b0*/  FADD.FTZ R3, R205, R5 ;  /* 0x00000005cd037221 */ /* 0x002fe20000010000 */
[----:B----4-:R-:W-:Y:S02]  /*62c0*/  F2FP.PACK_AB R5, R252, R96 ;  /* 0x00000060fc05723e */ /* 0x010fe400000000ff */
[----:B------:R-:W-:Y:S01]  /*62d0*/  F2FP.PACK_AB R7, R91, R226 ;  /* 0x000000e25b07723e */ /* 0x000fe200000000ff */
[----:B------:R-:W-:Y:S01]  /*62e0*/  IMAD.MOV.U32 R181, RZ, RZ, R196 ;  /* 0x000000ffffb57224 */ /* 0x000fe200078e00c4 */
[----:B------:R-:W-:Y:S01]  /*62f0*/  MOV R171, R198 ;  /* 0x000000c600ab7202 */ /* 0x000fe20000000f00 */
[----:B------:R-:W-:-:S02]  /*6300*/  IMAD.MOV.U32 R180, RZ, RZ, R197 ;  /* 0x000000ffffb47224 */ /* 0x000fc400078e00c5 */
[----:B------:R-:W-:Y:S02]  /*6310*/  IMAD.MOV.U32 R169, RZ, RZ, R199 ;  /* 0x000000ffffa97224 */ /* 0x000fe400078e00c7 */
[----:B------:R-:W-:Y:S01]  /*6320*/  FADD.FTZ R135, R204, R3 ;  /* 0x00000003cc877221 */ /* 0x000fe20000010000 */
[C---:B--2---:R-:W-:Y:S08]  /*6330*/  HMMA.16816.F32 R196, R4.reuse, R10, R48 ;  /* 0x0000000a04c4723c */ /* 0x044ff00000001830 */
        /* <DEDUP_REMOVED lines=8> */
[----:B------:R-:W-:Y:S02]  /*63c0*/  IMAD.MOV.U32 R44, RZ, RZ, R191 ;  /* 0x000000ffff2c7224 */ /* 0x000fe400078e00bf */
[C---:B-1----:R-:W-:Y:S08]  /*63d0*/  HMMA.16816.F32 R188, R4.reuse, R8, R76 ;  /* 0x0000000804bc723c */ /* 0x042ff0000000184c */
[C---:B------:R-:W-:Y:S01]  /*63e0*/  HMMA.16816.F32 R172, R4.reuse, R10, R40 ;  /* 0x0000000a04ac723c */ /* 0x040fe20000001828 */
[----:B------:R-:W1:Y:S07]  /*63f0*/  LDSM.16.MT88.4 R8, [R220+0x1800] ;  /* 0x00180000dc08783b */ /* 0x000e6e0000004200 */
[C---:B-1----:R-:W-:Y:S08]  /*6400*/  HMMA.16816.F32 R164, R4.reuse, R8, R72 ;  /* 0x0000000804a4723c */ /* 0x042ff00000001848 */
[----:B------:R-:W-:Y:S01]  /*6410*/  HMMA.16816.F32 R160, R4, R10, R36 ;  /* 0x0000000a04a0723c */ /* 0x000fe20000001824 */
[----:B------:R-:W1:Y:S01]  /*6420*/  LDSM.16.MT88.4 R8, [R217+0x4800] ;  /* 0x00480000d908783b */ /* 0x000e620000004200 */
[----:B------:R-:W-:Y:S01]  /*6430*/  IMAD.MOV.U32 R51, RZ, RZ, R200 ;  /* 0x000000ffff337224 */ /* 0x000fe200078e00c8 */
[----:B------:R-:W-:Y:S01]  /*6440*/  MOV R84, R201 ;  /* 0x000000c900547202 */ /* 0x000fe20000000f00 */
[----:B------:R-:W-:Y:S01]  /*6450*/  IMAD.MOV.U32 R85, RZ, RZ, R202 ;  /* 0x000000ffff557224 */ /* 0x000fe200078e00ca */
[----:B------:R-:W-:Y:S01]  /*6460*/  MOV R87, R192 ;  /* 0x000000c000577202 */ /* 0x000fe20000000f00 */
[----:B------:R-:W-:Y:S01]  /*6470*/  IMAD.MOV.U32 R86, RZ, RZ, R203 ;  /* 0x000000ffff567224 */ /* 0x000fe200078e00cb */
[----:B------:R-:W-:Y:S01]  /*6480*/  MOV R75, R195 ;  /* 0x000000c3004b7202 */ /* 0x000fe20000000f00 */
[----:B------:R-:W-:-:S02]  /*6490*/  IMAD.MOV.U32 R41, RZ, RZ, R193 ;  /* 0x000000ffff297224 */ /* 0x000fc400078e00c1 */
[----:B------:R-:W-:Y:S01]  /*64a0*/  IMAD.MOV.U32 R43, RZ, RZ, R194 ;  /* 0x000000ffff2b7224 */ /* 0x000fe200078e00c2 */
        /* <DEDUP_REMOVED lines=12> */
[C---:B-1----:R-:W-:Y:S08]  /*6570*/  HMMA.16816.F32 R180, R4.reuse, R8, R64 ;  /* 0x0000000804b4723c */ /* 0x042ff00000001840 */
[C---:B------:R-:W-:Y:S01]  /*6580*/  HMMA.16816.F32 R184, R4.reuse, R10, R28 ;  /* 0x0000000a04b8723c */ /* 0x040fe2000000181c */
[----:B------:R-:W1:Y:S07]  /*6590*/  LDSM.16.MT88.4 R8, [R221+0x4800] ;  /* 0x00480000dd08783b */ /* 0x000e6e0000004200 */
[C---:B-1----:R-:W-:Y:S08]  /*65a0*/  HMMA.16816.F32 R176, R4.reuse, R8, R60 ;  /* 0x0000000804b0723c */ /* 0x042ff0000000183c */
[----:B------:R-:W-:Y:S01]  /*65b0*/  HMMA.16816.F32 R108, R4, R10, R24 ;  /* 0x0000000a046c723c */ /* 0x000fe20000001818 */
[----:B------:R-:W1:Y:S01]  /*65c0*/  LDSM.16.MT88.4 R8, [R220+0x4800] ;  /* 0x00480000dc08783b */ /* 0x000e620000004200 */
[----:B------:R-:W-:Y:S01]  /*65d0*/  MOV R49, R169 ;  /* 0x000000a900317202 */ /* 0x000fe20000000f00 */
[----:B------:R-:W-:-:S02]  /*65e0*/  IMAD.MOV.U32 R48, RZ, RZ, R170 ;  /* 0x000000ffff307224 */ /* 0x000fc400078e00aa */
[----:B------:R-:W-:-:S03]  /*65f0*/  IMAD.MOV.U32 R3, RZ, RZ, R171 ;  /* 0x000000ffff037224 */ /* 0x000fc600078e00ab */
        /* <DEDUP_REMOVED lines=10> */
[----:B-1----:R-:W-:Y:S07]  /*66a0*/  HMMA.16816.F32 R52, R4, R8, R92 ;  /* 0x000000080434723c */ /* 0x002fee000000185c */
[----:B------:R-:W-:Y:S01]  /*66b0*/  IMAD.MOV.U32 R92, RZ, RZ, R40 ;  /* 0x000000ffff5c7224 */ /* 0x000fe200078e0028 */
[----:B------:R-:W-:Y:S01]  /*66c0*/  MOV R93, R41 ;  /* 0x00000029005d7202 */ /* 0x000fe20000000f00 */
[----:B------:R-:W-:-:S02]  /*66d0*/  IMAD.MOV.U32 R94, RZ, RZ, R42 ;  /* 0x000000ffff5e7224 */ /* 0x000fc400078e002a */
[----:B------:R-:W-:Y:S02]  /*66e0*/  IMAD.MOV.U32 R95, RZ, RZ, R43 ;  /* 0x000000ffff5f7224 */ /* 0x000fe400078e002b */
[----:B------:R-:W-:Y:S01]  /*66f0*/  HMMA.16816.F32 R40, R4, R10, R100 ;  /* 0x0000000a0428723c */ /* 0x000fe20000001864 */
[----:B------:R-:W1:Y:S01]  /*6700*/  LDSM.16.MT88.4 R8, [R221+0x7800] ;  /* 0x00780000dd08783b */ /* 0x000e620000004200 */
        /* <DEDUP_REMOVED lines=16> */
[----:B------:R-:W-:-:S02]  /*6810*/  IMAD.MOV.U32 R17, RZ, RZ, R48 ;  /* 0x000000ffff117224 */ /* 0x000fc400078e0030 */
[----:B------:R-:W-:Y:S02]  /*6820*/  IMAD.MOV.U32 R18, RZ, RZ, R49 ;  /* 0x000000ffff127224 */ /* 0x000fe400078e0031 */
[----:B------:R-:W-:Y:S02]  /*6830*/  IMAD.MOV.U32 R156, RZ, RZ, R50 ;  /* 0x000000ffff9c7224 */ /* 0x000fe400078e0032 */
[----:B------:R-:W-:Y:S02]  /*6840*/  IMAD.MOV.U32 R157, RZ, RZ, R51 ;  /* 0x000000ffff9d7224 */ /* 0x000fe400078e0033 */
        /* <DEDUP_REMOVED lines=16> */
[----:B------:R-:W-:-:S02]  /*6950*/  FFMA.FTZ R3, R3, c[0x0][0x2d0], -R2 ;  /* 0x0000b40003037a23 */ /* 0x000fc40000010802 */
[----:B------:R-:W-:Y:S01]  /*6960*/  IMAD.MOV.U32 R114, RZ, RZ, R115 ;  /* 0x000000ffff727224 */ /* 0x000fe200078e0073 */
[----:B------:R-:W-:Y:S01]  /*6970*/  MOV R115, R156 ;  /* 0x0000009c00737202 */ /* 0x000fe20000000f00 */
[----:B------:R-:W-:Y:S02]  /*6980*/  IMAD.MOV.U32 R100, RZ, RZ, R46 ;  /* 0x000000ffff647224 */ /* 0x000fe400078e002e */
[----:B------:R-:W-:Y:S01]  /*6990*/  IMAD.MOV.U32 R156, RZ, RZ, R157 ;  /* 0x000000ffff9c7224 */ /* 0x000fe200078e009d */
[----:B------:R2:W-:Y:S01]  /*69a0*/  MUFU.EX2 R124, R3 ;  /* 0x00000003007c7308 */ /* 0x0005e20000000800 */
[----:B------:R-:W-:Y:S01]  /*69b0*/  IMAD.MOV.U32 R157, RZ, RZ, R158 ;  /* 0x000000ffff9d7224 */ /* 0x000fe200078e009e */
[----:B------:R-:W-:Y:S01]  /*69c0*/  MOV R158, R159 ;  /* 0x0000009f009e7202 */ /* 0x000fe20000000f00 */
[----:B------:R-:W-:Y:S02]  /*69d0*/  IMAD.MOV.U32 R159, RZ, RZ, R100 ;  /* 0x000000ffff9f7224 */ /* 0x000fe400078e0064 */
[----:B------:R-:W-:Y:S01]  /*69e0*/  IMAD.MOV.U32 R100, RZ, RZ, R101 ;  /* 0x000000ffff647224 */ /* 0x000fe200078e0065 */
[----:B------:R-:W-:Y:S01]  /*69f0*/  MOV R101, R102 ;  /* 0x0000006600657202 */ /* 0x000fe20000000f00 */
[----:B------:R-:W-:-:S02]  /*6a00*/  IMAD.MOV.U32 R102, RZ, RZ, R103 ;  /* 0x000000ffff667224 */ /* 0x000fc400078e0067 */
[----:B------:R-:W-:Y:S01]  /*6a10*/  IMAD.MOV.U32 R103, RZ, RZ, R16 ;  /* 0x000000ffff677224 */ /* 0x000fe200078e0010 */
[----:B------:R-:W-:Y:S01]  /*6a20*/  MOV R16, R229 ;  /* 0x000000e500107202 */ /* 0x000fe20000000f00 */
[----:B------:R-:W-:Y:S01]  /*6a30*/  IMAD.MOV.U32 R21, RZ, RZ, R44 ;  /* 0x000000ffff157224 */ /* 0x000fe200078e002c */
[----:B------:R3:W5:Y:S01]  /*6a40*/  LDL.LU R229, [R1+0xa8] ;  /* 0x0000a80001e57983 */ /* 0x0007620000300800 */
[----:B--2---:R-:W-:Y:S02]  /*6a50*/  FFMA.FTZ R3, R113, c[0x0][0x2d0], -R2 ;  /* 0x0000b40071037a23 */ /* 0x004fe40000010802 */
[----:B------:R-:W-:Y:S02]  /*6a60*/  IMAD.MOV.U32 R113, RZ, RZ, R114 ;  /* 0x000000ffff717224 */ /* 0x000fe400078e0072 */
[----:B------:R-:W-:Y:S01]  /*6a70*/  IMAD.MOV.U32 R114, RZ, RZ, R115 ;  /* 0x000000ffff727224 */ /* 0x000fe200078e0073 */
[C---:B-1----:R-:W-:Y:S08]  /*6a80*/  HMMA.16816.F32 R68, R4.reuse, R8, R140 ;  /* 0x000000080444723c */ /* 0x042ff0000000188c */
[----:B------:R-:W-:Y:S01]  /*6a90*/  HMMA.16816.F32 R56, R4, R10, R116 ;  /* 0x0000000a0438723c */ /* 0x000fe20000001874 */
[----:B------:R-:W1:Y:S01]  /*6aa0*/  LDSM.16.MT88.4 R8, [R220+0xa800] ;  /* 0x00a80000dc08783b */ /* 0x000e620000004200 */
[----:B------:R-:W-:Y:S01]  /*6ab0*/  MOV R115, R156 ;  /* 0x0000009c00737202 */ /* 0x000fe20000000f00 */
[----:B------:R-:W-:Y:S01]  /*6ac0*/  IMAD.MOV.U32 R156, RZ, RZ, R157 ;  /* 0x000000ffff9c7224 */ /* 0x000fe200078e009d */
[----:B------:R2:W-:Y:S01]  /*6ad0*/  MUFU.EX2 R152, R3 ;  /* 0x0000000300987308 */ /* 0x0005e20000000800 */
[----:B------:R-:W-:Y:S01]  /*6ae0*/  IMAD.MOV.U32 R157, RZ, RZ, R158 ;  /* 0x000000ffff9d7224 */ /* 0x000fe200078e009e */
[----:B------:R-:W-:Y:S01]  /*6af0*/  MOV R158, R159 ;  /* 0x0000009f009e7202 */ /* 0x000fe20000000f00 */
[----:B------:R-:W-:-:S02]  /*6b00*/  IMAD.MOV.U32 R159, RZ, RZ, R100 ;  /* 0x000000ffff9f7224 */ /* 0x000fc400078e0064 */
[----:B------:R-:W-:Y:S01]  /*6b10*/  IMAD.MOV.U32 R100, RZ, RZ, R101 ;  /* 0x000000ffff647224 */ /* 0x000fe200078e0065 */
[----:B------:R-:W-:Y:S01]  /*6b20*/  MOV R101, R102 ;  /* 0x0000006600657202 */ /* 0x000fe20000000f00 */
[----:B------:R-:W-:Y:S02]  /*6b30*/  IMAD.MOV.U32 R102, RZ, RZ, R16 ;  /* 0x000000ffff667224 */ /* 0x000fe400078e0010 */
[----:B------:R-:W-:Y:S01]  /*6b40*/  IMAD.MOV.U32 R16, RZ, RZ, R17 ;  /* 0x000000ffff107224 */ /* 0x000fe200078e0011 */
[----:B------:R-:W-:Y:S01]  /*6b50*/  MOV R17, R228 ;  /* 0x000000e400117202 */ /* 0x000fe20000000f00 */
[----:B------:R-:W-:Y:S01]  /*6b60*/  IMAD.MOV.U32 R22, RZ, RZ, R47 ;  /* 0x000000ffff167224 */ /* 0x000fe200078e002f */
[----:B------:R3:W5:Y:S01]  /*6b70*/  LDL.LU R228, [R1+0xa4] ;  /* 0x0000a40001e47983 */ /* 0x0007620000300800 */
[----:B--2---:R-:W-:Y:S02]  /*6b80*/  FFMA.FTZ R3, R113, c[0x0][0x2d0], -R2 ;  /* 0x0000b40071037a23 */ /* 0x004fe40000010802 */
[----:B------:R-:W-:-:S02]  /*6b90*/  IMAD.MOV.U32 R113, RZ, RZ, R114 ;  /* 0x000000ffff717224 */ /* 0x000fc400078e0072 */
[----:B------:R-:W-:Y:S01]  /*6ba0*/  IMAD.MOV.U32 R114, RZ, RZ, R115 ;  /* 0x000000ffff727224 */ /* 0x000fe200078e0073 */
[----:B------:R-:W-:Y:S01]  /*6bb0*/  MOV R115, R156 ;  /* 0x0000009c00737202 */ /* 0x000fe20000000f00 */
        /* <DEDUP_REMOVED lines=8> */
[----:B------:R-:W-:Y:S02]  /*6c40*/  IMAD.MOV.U32 R16, RZ, RZ, R17 ;  /* 0x000000ffff107224 */ /* 0x000fe400078e0011 */
[----:B--2---:R-:W-:Y:S02]  /*6c50*/  FFMA.FTZ R3, R113, c[0x0][0x2d0], -R2 ;  /* 0x0000b40071037a23 */ /* 0x004fe40000010802 */
[----:B------:R-:W-:Y:S01]  /*6c60*/  IMAD.MOV.U32 R113, RZ, RZ, R114 ;  /* 0x000000ffff717224 */ /* 0x000fe200078e0072 */
[----:B------:R-:W-:Y:S01]  /*6c70*/  MOV R114, R115 ;  /* 0x0000007300727202 */ /* 0x000fe20000000f00 */
[----:B------:R-:W-:Y:S01]  /*6c80*/  IMAD.MOV.U32 R115, RZ, RZ, R156 ;  /* 0x000000ffff737224 */ /* 0x000fe200078e009c */
[----:B------:R2:W4:Y:S01]  /*6c90*/  MUFU.EX2 R130, R3 ;  /* 0x0000000300827308 */ /* 0x0005220000000800 */
        /* <DEDUP_REMOVED lines=8> */
[----:B-1----:R-:W-:Y:S01]  /*6d20*/  HMMA.16816.F32 R44, R4, R8, R136 ;  /* 0x00000008042c723c */ /* 0x002fe20000001888 */
[----:B------:R-:W-:Y:S02]  /*6d30*/  IMAD.MOV.U32 R102, RZ, RZ, R16 ;  /* 0x000000ffff667224 */ /* 0x000fe400078e0010 */
[----:B--2---:R-:W-:Y:S01]  /*6d40*/  FFMA.FTZ R3, R113, c[0x0][0x2d0], -R0 ;  /* 0x0000b40071037a23 */ /* 0x004fe20000010800 */
[----:B------:R3:W5:Y:S01]  /*6d50*/  LDL.LU R227, [R1+0xa0] ;  /* 0x0000a00001e37983 */ /* 0x0007620000300800 */
[----:B------:R-:W-:Y:S02]  /*6d60*/  IMAD.MOV.U32 R113, RZ, RZ, R114 ;  /* 0x000000ffff717224 */ /* 0x000fe400078e0072 */
        /* <DEDUP_REMOVED lines=14> */
[----:B------:R3:W5:Y:S01]  /*6e50*/  LDL.LU R226, [R1+0x9c] ;  /* 0x00009c0001e27983 */ /* 0x0007620000300800 */
[----:B------:R-:W-:Y:S01]  /*6e60*/  IMAD.MOV.U32 R16, RZ, RZ, R17 ;  /* 0x000000ffff107224 */ /* 0x000fe200078e0011 */
[----:B------:R-:W-:Y:S01]  /*6e70*/  MOV R17, R18 ;  /* 0x0000001200117202 */ /* 0x000fe20000000f00 */
[----:B------:R-:W-:Y:S01]  /*6e80*/  IMAD.MOV.U32 R18, RZ, RZ, R19 ;  /* 0x000000ffff127224 */ /* 0x000fe200078e0013 */
[----:B------:R-:W1:Y:S01]  /*6e90*/  LDSM.16.MT88.4 R8, [R217+0x2000] ;  /* 0x00200000d908783b */ /* 0x000e620000004200 */
[----:B------:R-:W-:Y:S01]  /*6ea0*/  IMAD.MOV.U32 R19, RZ, RZ, R23 ;  /* 0x000000ffff137224 */ /* 0x000fe200078e0017 */
[----:B------:R-:W-:Y:S01]  /*6eb0*/  MOV R23, R252 ;  /* 0x000000fc00177202 */ /* 0x000fe20000000f00 */
[----:B------:R-:W-:Y:S01]  /*6ec0*/  FFMA.FTZ R4, R113, c[0x0][0x2d0], -R0 ;  /* 0x0000b40071047a23 */ /* 0x000fe20000010800 */
[----:B------:R2:W-:Y:S01]  /*6ed0*/  MUFU.EX2 R252, R3 ;  /* 0x0000000300fc7308 */ /* 0x0005e20000000800 */
[----:B------:R-:W-:-:S02]  /*6ee0*/  IMAD.MOV.U32 R113, RZ, RZ, R114 ;  /* 0x000000ffff717224 */ /* 0x000fc400078e0072 */
[----:B------:R-:W-:Y:S02]  /*6ef0*/  FADD.FTZ R5, R222, R135 ;  /* 0x00000087de057221 */ /* 0x000fe40000010000 */
[--C-:B------:R-:W-:Y:S02]  /*6f00*/  FFMA.FTZ R25, R25, c[0x0][0x2d0], -R2.reuse ;  /* 0x0000b40019197a23 */ /* 0x100fe40000010802 */
[----:B------:R-:W-:Y:S01]  /*6f10*/  FFMA.FTZ R22, R22, c[0x0][0x2d0], -R2 ;  /* 0x0000b40016167a23 */ /* 0x000fe20000010802 */
[----:B----4-:R-:W-:Y:S01]  /*6f20*/  F2FP.PACK_AB R6, R130, R128 ;  /* 0x000000808206723e */ /* 0x010fe200000000ff */
[----:B------:R-:W-:Y:S01]  /*6f30*/  IMAD.MOV.U32 R114, RZ, RZ, R115 ;  /* 0x000000ffff727224 */ /* 0x000fe200078e0073 */
[----:B------:R-:W-:Y:S01]  /*6f40*/  MOV R115, R156 ;  /* 0x0000009c00737202 */ /* 0x000fe20000000f00 */
[----:B------:R-:W-:Y:S01]  /*6f50*/  IMAD.MOV.U32 R156, RZ, RZ, R157 ;  /* 0x000000ffff9c7224 */ /* 0x000fe200078e009d */
[----:B------:R-:W4:Y:S01]  /*6f60*/  LDSM.16.MT88.4 R12, [R221+0x2000] ;  /* 0x00200000dd0c783b */ /* 0x000f220000004200 */
[----:B--2---:R-:W-:-:S02]  /*6f70*/  FFMA.FTZ R3, R225, c[0x0][0x2d0], -R0 ;  /* 0x0000b400e1037a23 */ /* 0x004fc40000010800 */
[----:B------:R-:W-:Y:S01]  /*6f80*/  IMAD.MOV.U32 R157, RZ, RZ, R158 ;  /* 0x000000ffff9d7224 */ /* 0x000fe200078e009e */
[----:B------:R3:W5:Y:S01]  /*6f90*/  LDL.LU R225, [R1+0x98] ;  /* 0x0000980001e17983 */ /* 0x0007620000300800 */
[----:B------:R2:W-:Y:S01]  /*6fa0*/  MUFU.EX2 R129, R3 ;  /* 0x0000000300817308 */ /* 0x0005e20000000800 */
[----:B------:R-:W-:Y:S01]  /*6fb0*/  MOV R158, R159 ;  /* 0x0000009f009e7202 */ /* 0x000fe20000000f00 */
[----:B------:R-:W-:Y:S02]  /*6fc0*/  IMAD.MOV.U32 R159, RZ, RZ, R100 ;  /* 0x000000ffff9f7224 */ /* 0x000fe400078e0064 */
[----:B------:R-:W-:Y:S01]  /*6fd0*/  IMAD.MOV.U32 R100, RZ, RZ, R101 ;  /* 0x000000ffff647224 */ /* 0x000fe200078e0065 */
[----:B------:R-:W-:Y:S01]  /*6fe0*/  MOV R101, R102 ;  /* 0x0000006600657202 */ /* 0x000fe20000000f00 */
[----:B------:R-:W-:Y:S02]  /*6ff0*/  IMAD.MOV.U32 R102, RZ, RZ, R16 ;  /* 0x000000ffff667224 */ /* 0x000fe400078e0010 */
[----:B------:R-:W-:Y:S01]  /*7000*/  IMAD.MOV.U32 R16, RZ, RZ, R17 ;  /* 0x000000ffff107224 */ /* 0x000fe200078e0011 */
[----:B------:R-:W-:Y:S01]  /*7010*/  MOV R17, R18 ;  /* 0x0000001200117202 */ /* 0x000fe20000000f00 */
[----:B--2---:R-:W-:-:S02]  /*7020*/  FADD.FTZ R3, R113, R134 ;  /* 0x0000008671037221 */ /* 0x004fc40000010000 */
[----:B------:R-:W-:Y:S01]  /*7030*/  IMAD.MOV.U32 R113, RZ, RZ, R114 ;  /* 0x000000ffff717224 */ /* 0x000fe200078e0072 */
[----:B------:R-:W-:Y:S01]  /*7040*/  MOV R114, R115 ;  /* 0x0000007300727202 */ /* 0x000fe20000000f00 */
[----:B------:R-:W-:Y:S02]  /*7050*/  IMAD.MOV.U32 R115, RZ, RZ, R156 ;  /* 0x000000ffff737224 */ /* 0x000fe400078e009c */
        /* <DEDUP_REMOVED lines=12> */
[----:B------:R-:W-:Y:S01]  /*7120*/  IMAD.MOV.U32 R17, RZ, RZ, R18 ;  /* 0x000000ffff117224 */ /* 0x000fe200078e0012 */
[----:B------:R2:W1:Y:S01]  /*7130*/  MUFU.EX2 R131, R4 ;  /* 0x0000000400837308 */ /* 0x0004620000000800 */
[----:B------:R-:W-:Y:S01]  /*7140*/  IMAD.MOV.U32 R18, RZ, RZ, R19 ;  /* 0x000000ffff127224 */ /* 0x000fe200078e0013 */
[----:B------:R-:W-:Y:S01]  /*7150*/  MOV R19, R23 ;  /* 0x0000001700137202 */ /* 0x000fe20000000f00 */
[----:B------:R-:W-:Y:S01]  /*7160*/  IMAD.MOV.U32 R23, RZ, RZ, R24 ;  /* 0x000000ffff177224 */ /* 0x000fe200078e0018 */
[----:B------:R3:W5:Y:S01]  /*7170*/  LDL.LU R224, [R1+0x94] ;  /* 0x0000940001e07983 */ /* 0x0007620000300800 */
[----:B------:R-:W-:Y:S01]  /*7180*/  IMAD.MOV.U32 R24, RZ, RZ, R28 ;  /* 0x000000ffff187224 */ /* 0x000fe200078e001c */
[----:B------:R-:W-:Y:S01]  /*7190*/  MOV R28, R29 ;  /* 0x0000001d001c7202 */ /* 0x000fe20000000f00 */
[----:B------:R-:W-:-:S02]  /*71a0*/  IMAD.MOV.U32 R29, RZ, RZ, R30 ;  /* 0x000000ffff1d7224 */ /* 0x000fc400078e001e */
[----:B--2---:R-:W-:Y:S02]  /*71b0*/  FFMA.FTZ R4, R223, c[0x0][0x2d0], -R0 ;  /* 0x0000b400df047a23 */ /* 0x004fe40000010800 */
[----:B------:R3:W5:Y:S04]  /*71c0*/  LDL.LU R223, [R1+0x90] ;  /* 0x0000900001df7983 */ /* 0x0007680000300800 */
[----:B------:R3:W5:Y:S04]  /*71d0*/  LDL.LU R222, [R1+0x8c] ;  /* 0x00008c0001de7983 */ /* 0x0007680000300800 */
[----:B------:R-:W2:Y:S01]  /*71e0*/  LDL.LU R30, [R1+0x38] ;  /* 0x00003800011e7983 */ /* 0x000ea20000300800 */
[----:B------:R-:W-:Y:S01]  /*71f0*/  IMAD.MOV.U32 R112, RZ, RZ, R113 ;  /* 0x000000ffff707224 */ /* 0x000fe200078e0071 */
[----:B------:R-:W-:Y:S01]  /*7200*/  MOV R113, R114 ;  /* 0x0000007200717202 */ /* 0x000fe20000000f00 */
[----:B------:R-:W-:-:S02]  /*7210*/  IMAD.MOV.U32 R114, RZ, RZ, R115 ;  /* 0x000000ffff727224 */ /* 0x000fc400078e0073 */
[----:B------:R-:W-:Y:S01]  /*7220*/  IMAD.MOV.U32 R115, RZ, RZ, R156 ;  /* 0x000000ffff737224 */ /* 0x000fe200078e009c */
[----:B------:R-:W-:Y:S01]  /*7230*/  MOV R156, R157 ;  /* 0x0000009d009c7202 */ /* 0x000fe20000000f00 */
[----:B------:R-:W-:Y:S01]  /*7240*/  IMAD.MOV.U32 R157, RZ, RZ, R158 ;  /* 0x000000ffff9d7224 */ /* 0x000fe200078e009e */
[----:B------:R-:W-:Y:S01]  /*7250*/  MOV R155, R112 ;  /* 0x00000070009b7202 */ /* 0x000fe20000000f00 */
[----:B------:R-:W-:Y:S01]  /*7260*/  IMAD.MOV.U32 R158, RZ, RZ, R159 ;  /* 0x000000ffff9e7224 */ /* 0x000fe200078e009f */
[----:B------:R1:W1:Y:S01]  /*7270*/  MUFU.EX2 R134, R4 ;  /* 0x0000000400867308 */ /* 0x0002620000000800 */
[----:B------:R-:W-:Y:S01]  /*7280*/  IMAD.MOV.U32 R112, RZ, RZ, R113 ;  /* 0x000000ffff707224 */ /* 0x000fe200078e0071 */
[----:B------:R-:W-:Y:S01]  /*7290*/  MOV R159, R100 ;  /* 0x00000064009f7202 */ /* 0x000fe20000000f00 */
        /* <DEDUP_REMOVED lines=15> */
[----:B------:R-:W-:Y:S02]  /*7390*/  IMAD.MOV.U32 R23, RZ, RZ, R24 ;  /* 0x000000ffff177224 */ /* 0x000fe400078e0018 */
[----:B------:R-:W-:Y:S02]  /*73a0*/  IMAD.MOV.U32 R101, RZ, RZ, R102 ;  /* 0x000000ffff657224 */ /* 0x000fe400078e0066 */
[----:B------:R-:W-:Y:S01]  /*73b0*/  IMAD.MOV.U32 R102, RZ, RZ, R16 ;  /* 0x000000ffff667224 */ /* 0x000fe200078e0010 */
[----:B------:R-:W-:Y:S01]  /*73c0*/  MOV R16, R17 ;  /* 0x0000001100107202 */ /* 0x000fe20000000f00 */
[----:B------:R-:W-:-:S02]  /*73d0*/  IMAD.MOV.U32 R17, RZ, RZ, R18 ;  /* 0x000000ffff117224 */ /* 0x000fc400078e0012 */
[----:B------:R-:W-:Y:S01]  /*73e0*/  IMAD.MOV.U32 R18, RZ, RZ, R19 ;  /* 0x000000ffff127224 */ /* 0x000fe200078e0013 */
[----:B------:R-:W-:Y:S01]  /*73f0*/  MOV R19, R23 ;  /* 0x0000001700137202 */ /* 0x000fe20000000f00 */
[--C-:B------:R-:W-:Y:S02]  /*7400*/  FFMA.FTZ R24, R219, c[0x0][0x2d0], -R2.reuse ;  /* 0x0000b400db187a23 */ /* 0x100fe40000010802 */
[----:B------:R-:W-:Y:S01]  /*7410*/  FFMA.FTZ R23, R216, c[0x0][0x2d0], -R2 ;  /* 0x0000b400d8177a23 */ /* 0x000fe20000010802 */
[----:B-1----:R-:W-:Y:S01]  /*7420*/  F2FP.PACK_AB R4, R152, R124 ;  /* 0x0000007c9804723e */ /* 0x002fe200000000ff */
[----:B------:R-:W-:Y:S01]  /*7430*/  FADD.FTZ R2, R112, R5 ;  /* 0x0000000570027221 */ /* 0x000fe20000010000 */
[----:B------:R-:W-:Y:S01]  /*7440*/  F2FP.PACK_AB R5, R131, R252 ;  /* 0x000000fc8305723e */ /* 0x000fe200000000ff */
[----:B------:R-:W-:Y:S01]  /*7450*/  FADD.FTZ R3, R155, R3 ;  /* 0x000000039b037221 */ /* 0x000fe20000010000 */
[----:B------:R-:W-:Y:S01]  /*7460*/  F2FP.PACK_AB R7, R134, R129 ;  /* 0x000000818607723e */ /* 0x000fe200000000ff */
[----:B------:R-:W-:-:S02]  /*7470*/  FFMA.FTZ R21, R21, c[0x0][0x2d0], -R0 ;  /* 0x0000b40015157a23 */ /* 0x000fc40000010800 */
[--C-:B------:R-:W-:Y:S02]  /*7480*/  FFMA.FTZ R20, R20, c[0x0][0x2d0], -R0.reuse ;  /* 0x0000b40014147a23 */ /* 0x100fe40000010800 */
[--C-:B------:R-:W-:Y:S02]  /*7490*/  FFMA.FTZ R26, R26, c[0x0][0x2d0], -R0.reuse ;  /* 0x0000b4001a1a7a23 */ /* 0x100fe40000010800 */
[----:B------:R-:W-:Y:S01]  /*74a0*/  FFMA.FTZ R27, R27, c[0x0][0x2d0], -R0 ;  /* 0x0000b4001b1b7a23 */ /* 0x000fe20000010800 */
[----:B------:R-:W-:Y:S01]  /*74b0*/  MOV R112, R100 ;  /* 0x0000006400707202 */ /* 0x000fe20000000f00 */
[----:B------:R-:W-:Y:S01]  /*74c0*/  FADD.FTZ R0, R113, R3 ;  /* 0x0000000371007221 */ /* 0x000fe20000010000 */
[----:B------:R-:W-:Y:S01]  /*74d0*/  MOV R126, R157 ;  /* 0x0000009d007e7202 */ /* 0x000fe20000000f00 */
[----:B------:R-:W-:Y:S01]  /*74e0*/  FADD.FTZ R2, R114, R2 ;  /* 0x0000000272027221 */ /* 0x000fe20000010000 */
[----:B------:R-:W-:Y:S01]  /*74f0*/  MOV R137, R103 ;  /* 0x0000006700897202 */ /* 0x000fe20000000f00 */
[----:B------:R-:W-:Y:S01]  /*7500*/  IMAD.MOV.U32 R155, RZ, RZ, R159 ;  /* 0x000000ffff9b7224 */ /* 0x000fe200078e009f */
[----:B------:R-:W-:Y:S01]  /*7510*/  MOV R159, R28 ;  /* 0x0000001c009f7202 */ /* 0x000fe20000000f00 */
        /* <DEDUP_REMOVED lines=9> */
[----:B------:R-:W-:Y:S01]  /*75b0*/  MOV R115, R16 ;  /* 0x0000001000737202 */ /* 0x000fe20000000f00 */
[----:B------:R-:W-:Y:S01]  /*75c0*/  IMAD.MOV.U32 R153, RZ, RZ, R156 ;  /* 0x000000ffff997224 */ /* 0x000fe200078e009c */
[----:B------:R3:W5:Y:S01]  /*75d0*/  LDL.LU R219, [R1+0x88] ;  /* 0x0000880001db7983 */ /* 0x0007620000300800 */
[----:B------:R-:W-:-:S02]  /*75e0*/  IMAD.MOV.U32 R127, RZ, RZ, R158 ;  /* 0x000000ffff7f7224 */ /* 0x000fc400078e009e */
[----:B------:R-:W-:Y:S02]  /*75f0*/  IMAD.MOV.U32 R156, RZ, RZ, R17 ;  /* 0x000000ffff9c7224 */ /* 0x000fe400078e0011 */
[----:B------:R-:W-:Y:S01]  /*7600*/  IMAD.MOV.U32 R135, RZ, RZ, R100 ;  /* 0x000000ffff877224 */ /* 0x000fe200078e0064 */
[----:B------:R-:W-:Y:S01]  /*7610*/  MOV R145, R126 ;  /* 0x0000007e00917202 */ /* 0x000fe20000000f00 */
[----:B------:R-:W-:Y:S01]  /*7620*/  IMAD.MOV.U32 R158, RZ, RZ, R19 ;  /* 0x000000ffff9e7224 */ /* 0x000fe200078e0013 */
[----:B------:R-:W-:Y:S01]  /*7630*/  MOV R121, R157 ;  /* 0x0000009d00797202 */ /* 0x000fe20000000f00 */
[----:B------:R-:W1:Y:S01]  /*7640*/  LDSM.16.MT88.4 R16, [R218+0x2000] ;  /* 0x00200000da10783b */ /* 0x000e620000004200 */
[----:B------:R-:W-:Y:S02]  /*7650*/  IMAD.MOV.U32 R144, RZ, RZ, R127 ;  /* 0x000000ffff907224 */ /* 0x000fe400078e007f */
        /* <DEDUP_REMOVED lines=8> */
[C---:B----4-:R-:W-:Y:S01]  /*76e0*/  HMMA.16816.F32 R156, R4.reuse, R12, R188 ;  /* 0x0000000c049c723c */ /* 0x050fe200000018bc */
[----:B------:R-:W-:Y:S01]  /*76f0*/  IMAD.MOV.U32 R147, RZ, RZ, R112 ;  /* 0x000000ffff937224 */ /* 0x000fe200078e0070 */
[----:B------:R-:W-:Y:S01]  /*7700*/  MOV R146, R155 ;  /* 0x0000009b00927202 */ /* 0x000fe20000000f00 */
[----:B------:R-:W-:Y:S01]  /*7710*/  IMAD.MOV.U32 R123, RZ, RZ, R114 ;  /* 0x000000ffff7b7224 */ /* 0x000fe200078e0072 */
[----:B------:R3:W5:Y:S04]  /*7720*/  LDL.LU R216, [R1+0x84] ;  /* 0x0000840001d87983 */ /* 0x0007680000300800 */
[C---:B------:R-:W-:Y:S01]  /*7730*/  HMMA.16816.F32 R92, R4.reuse, R14, R172 ;  /* 0x0000000e045c723c */ /* 0x040fe200000018ac */
[----:B------:R-:W4:Y:S07]  /*7740*/  LDSM.16.MT88.4 R12, [R218+0x5000] ;  /* 0x00500000da0c783b */ /* 0x000f2e0000004200 */
[C---:B-1----:R-:W-:Y:S08]  /*7750*/  HMMA.16816.F32 R148, R4.reuse, R16, R212 ;  /* 0x000000100494723c */ /* 0x042ff000000018d4 */
[C---:B------:R-:W-:Y:S01]  /*7760*/  HMMA.16816.F32 R116, R4.reuse, R18, R208 ;  /* 0x000000120474723c */ /* 0x040fe200000018d0 */
[----:B------:R-:W1:Y:S07]  /*7770*/  LDSM.16.MT88.4 R16, [R217+0x5000] ;  /* 0x00500000d910783b */ /* 0x000e6e0000004200 */
[C---:B----4-:R-:W-:Y:S11]  /*7780*/  HMMA.16816.F32 R180, R4.reuse, R12, R180 ;  /* 0x0000000c04b4723c */ /* 0x050ff600000018b4 */
[----:B------:R-:W-:Y:S05]  /*7790*/  @!UPT UIADD3 URZ, URZ, URZ, URZ ;  /* 0x0000003f3f3ff290 */ /* 0x000fea000fffe03f */
[----:B------:R-:W-:Y:S01]  /*77a0*/  MOV R204, R117 ;  /* 0x0000007500cc7202 */ /* 0x000fe20000000f00 */
[C---:B-1----:R-:W-:Y:S08]  /*77b0*/  HMMA.16816.F32 R172, R4.reuse, R16, R200 ;  /* 0x0000001004ac723c */ /* 0x042ff000000018c8 */
[----:B------:R-:W-:Y:S01]  /*77c0*/  HMMA.16816.F32 R112, R4, R18, R192 ;  /* 0x000000120470723c */ /* 0x000fe200000018c0 */
[----:B------:R-:W-:Y:S01]  /*77d0*/  LDSM.16.MT88.4 R16, [R220+0x5000] ;  /* 0x00500000dc10783b */ /* 0x000fe20000004200 */
[----:B--2---:R-:W-:-:S06]  /*77e0*/  MOV R101, R30 ;  /* 0x0000001e00657202 */ /* 0x004fcc0000000f00 */
[----:B------:R-:W-:Y:S01]  /*77f0*/  HMMA.16816.F32 R28, R4, R10, R196 ;  /* 0x0000000a041c723c */ /* 0x000fe200000018c4 */
[----:B------:R-:W1:Y:S01]  /*7800*/  LDSM.16.MT88.4 R8, [R220+0x2000] ;  /* 0x00200000dc08783b */ /* 0x000e620000004200 */
[----:B------:R-:W-:-:S06]  /*7810*/  MOV R136, R101 ;  /* 0x0000006500887202 */ /* 0x000fcc0000000f00 */
[C---:B-1----:R-:W-:Y:S08]  /*7820*/  HMMA.16816.F32 R164, R4.reuse, R8, R164 ;  /* 0x0000000804a4723c */ /* 0x042ff000000018a4 */
[----:B------:R-:W-:Y:S01]  /*7830*/  HMMA.16816.F32 R100, R4, R10, R160 ;  /* 0x0000000a0464723c */ /* 0x000fe200000018a0 */
[----:B------:R-:W1:Y:S01]  /*7840*/  LDSM.16.MT88.4 R8, [R221+0x5000] ;  /* 0x00500000dd08783b */ /* 0x000e620000004200 */
[----:B------:R-:W-:Y:S01]  /*7850*/  IMAD.MOV.U32 R198, RZ, RZ, R118 ;  /* 0x000000ffffc67224 */ /* 0x000fe200078e0076 */
[----:B------:R-:W-:Y:S01]  /*7860*/  MOV R197, R119 ;  /* 0x0000007700c57202 */ /* 0x000fe20000000f00 */
[----:B------:R-:W-:-:S04]  /*7870*/  IMAD.MOV.U32 R196, RZ, RZ, R116 ;  /* 0x000000ffffc47224 */ /* 0x000fc800078e0074 */
[C---:B------:R-:W-:Y:S01]  /*7880*/  HMMA.16816.F32 R116, R4.reuse, R14, R184 ;  /* 0x0000000e0474723c */ /* 0x040fe200000018b8 */
[----:B------:R-:W2:Y:S07]  /*7890*/  LDSM.16.MT88.4 R12, [R217+0x8000] ;  /* 0x00800000d90c783b */ /* 0x000eae0000004200 */
[C---:B-1----:R-:W-:Y:S08]  /*78a0*/  HMMA.16816.F32 R176, R4.reuse, R8, R176 ;  /* 0x0000000804b0723c */ /* 0x042ff000000018b0 */
[----:B------:R-:W-:Y:S11]  /*78b0*/  HMMA.16816.F32 R8, R4, R10, R108 ;  /* 0x0000000a0408723c */ /* 0x000ff6000000186c */
[----:B------:R-:W-:Y:S05]  /*78c0*/  @!UPT UIADD3 URZ, URZ, URZ, URZ ;  /* 0x0000003f3f3ff290 */ /* 0x000fea000fffe03f */
[----:B------:R-:W-:Y:S01]  /*78d0*/  IMAD.MOV.U32 R162, RZ, RZ, R176 ;  /* 0x000000ffffa27224 */ /* 0x000fe200078e00b0 */
[----:B------:R-:W-:Y:S01]  /*78e0*/  MOV R161, R177 ;  /* 0x000000b100a17202 */ /* 0x000fe20000000f00 */
[----:B------:R-:W-:-:S06]  /*78f0*/  IMAD.MOV.U32 R160, RZ, RZ, R178 ;  /* 0x000000ffffa07224 */ /* 0x000fcc00078e00b2 */
[----:B------:R-:W-:Y:S01]  /*7900*/  IMAD.MOV.U32 R178, RZ, RZ, R8 ;  /* 0x000000ffffb27224 */ /* 0x000fe200078e0008 */
[----:B------:R-:W-:Y:S01]  /*7910*/  MOV R177, R9 ;  /* 0x0000000900b17202 */ /* 0x000fe20000000f00 */
[----:B------:R-:W-:Y:S01]  /*7920*/  IMAD.MOV.U32 R176, RZ, RZ, R10 ;  /* 0x000000ffffb07224 */ /* 0x000fe200078e000a */
[----:B------:R-:W-:Y:S02]  /*7930*/  MOV R163, R11 ;  /* 0x0000000b00a37202 */ /* 0x000fe40000000f00 */
[----:B------:R-:W1:Y:S01]  /*7940*/  LDSM.16.MT88.4 R8, [R218+0x8000] ;  /* 0x00800000da08783b */ /* 0x000e620000004200 */
[----:B------:R-:W-:Y:S01]  /*7950*/  IMAD.MOV.U32 R199, RZ, RZ, R206 ;  /* 0x000000ffffc77224 */ /* 0x000fe200078e00ce */
[----:B------:R-:W-:Y:S01]  /*7960*/  MOV R214, R207 ;  /* 0x000000cf00d67202 */ /* 0x000fe20000000f00 */
[----:B------:R-:W-:Y:S01]  /*7970*/  IMAD.MOV.U32 R207, RZ, RZ, R154 ;  /* 0x000000ffffcf7224 */ /* 0x000fe200078e009a */
[----:B------:R-:W-:Y:S01]  /*7980*/  MOV R206, R152 ;  /* 0x0000009800ce7202 */ /* 0x000fe20000000f00 */
[----:B------:R-:W-:Y:S01]  /*7990*/  IMAD.MOV.U32 R205, RZ, RZ, R131 ;  /* 0x000000ffffcd7224 */ /* 0x000fe200078e0083 */
[----:B------:R-:W-:Y:S01]  /*79a0*/  MOV R155, R179 ;  /* 0x000000b3009b7202 */ /* 0x000fe20000000f00 */
[----:B------:R-:W-:Y:S01]  /*79b0*/  HMMA.16816.F32 R108, R4, R16, R168 ;  /* 0x00000010046c723c */ /* 0x000fe200000018a8 */
[----:B------:R-:W-:-:S06]  /*79c0*/  MOV R179, R204 ;  /* 0x000000cc00b37202 */ /* 0x000fcc0000000f00 */
[----:B------:R-:W-:Y:S01]  /*79d0*/  MOV R170, R205 ;  /* 0x000000cd00aa7202 */ /* 0x000fe20000000f00 */
[C---:B------:R-:W-:Y:S01]  /*79e0*/  HMMA.16816.F32 R208, R4.reuse, R18, R104 ;  /* 0x0000001204d0723c */ /* 0x040fe20000001868 */
[----:B------:R-:W-:Y:S01]  /*79f0*/  IMAD.MOV.U32 R169, RZ, RZ, R206 ;  /* 0x000000ffffa97224 */ /* 0x000fe200078e00ce */
[----:B------:R-:W-:Y:S01]  /*7a00*/  MOV R168, R207 ;  /* 0x000000cf00a87202 */ /* 0x000fe20000000f00 */
[----:B------:R-:W4:Y:S05]  /*7a10*/  LDSM.16.MT88.4 R16, [R221+0x8000] ;  /* 0x00800000dd10783b */ /* 0x000f2a0000004200 */
[C---:B--2---:R-:W-:Y:S08]  /*7a20*/  HMMA.16816.F32 R204, R4.reuse, R12, R96 ;  /* 0x0000000c04cc723c */ /* 0x044ff00000001860 */
        /* <DEDUP_REMOVED lines=11> */
[C---:B----4-:R-:W-:Y:S07]  /*7ae0*/  HMMA.16816.F32 R40, R4.reuse, R16, R88 ;  /* 0x000000100428723c */ /* 0x050fee0000001858 */
[----:B------:R-:W-:Y:S01]  /*7af0*/  MOV R88, R123 ;  /* 0x0000007b00587202 */ /* 0x000fe20000000f00 */
[C---:B------:R-:W-:Y:S01]  /*7b00*/  HMMA.16816.F32 R188, R4.reuse, R18, R80 ;  /* 0x0000001204bc723c */ /* 0x040fe20000001850 */
[----:B------:R-:W-:Y:S07]  /*7b10*/  LDSM.16.MT88.4 R16, [R218+0xb000] ;  /* 0x00b00000da10783b */ /* 0x000fee0000004200 */
[C---:B--2---:R-:W-:Y:S08]  /*7b20*/  HMMA.16816.F32 R200, R4.reuse, R12, R72 ;  /* 0x0000000c04c8723c */ /* 0x044ff00000001848 */
[C---:B------:R-:W-:Y:S01]  /*7b30*/  HMMA.16816.F32 R120, R4.reuse, R14, R60 ;  /* 0x0000000e0478723c */ /* 0x040fe2000000183c */
[----:B------:R-:W2:Y:S07]  /*7b40*/  LDSM.16.MT88.4 R12, [R221+0xb000] ;  /* 0x00b00000dd0c783b */ /* 0x000eae0000004200 */
[C---:B-1----:R-:W-:Y:S08]  /*7b50*/  HMMA.16816.F32 R48, R4.reuse, R8, R48 ;  /* 0x000000080430723c */ /* 0x042ff00000001830 */
[----:B------:R-:W-:Y:S01]  /*7b60*/  HMMA.16816.F32 R36, R4, R10, R36 ;  /* 0x0000000a0424723c */ /* 0x000fe20000001824 */
[----:B------:R-:W1:Y:S01]  /*7b70*/  LDSM.16.MT88.4 R8, [R220+0xb000] ;  /* 0x00b00000dc08783b */ /* 0x000e620000004200 */
[----:B------:R-:W-:Y:S01]  /*7b80*/  MOV R83, R147 ;  /* 0x0000009300537202 */ /* 0x000fe20000000f00 */
[----:B------:R-:W-:Y:S01]  /*7b90*/  IMAD.MOV.U32 R144, RZ, RZ, R145 ;  /* 0x000000ffff907224 */ /* 0x000fe200078e0091 */
[----:B------:R-:W-:-:S03]  /*7ba0*/  MOV R145, R153 ;  /* 0x0000009900917202 */ /* 0x000fc60000000f00 */
[----:B------:R-:W-:Y:S01]  /*7bb0*/  FADD.FTZ R0, R83, R0 ;  /* 0x0000000053007221 */ /* 0x000fe20000010000 */
[----:B------:R-:W-:Y:S01]  /*7bc0*/  MOV R90, R145 ;  /* 0x00000091005a7202 */ /* 0x000fe20000000f00 */
[----:B------:R-:W-:Y:S01]  /*7bd0*/  IMAD.MOV.U32 R55, RZ, RZ, R199 ;  /* 0x000000ffff377224 */ /* 0x000fe200078e00c7 */
[----:B------:R-:W-:Y:S01]  /*7be0*/  MOV R154, R108 ;  /* 0x0000006c009a7202 */ /* 0x000fe20000000f00 */
[----:B------:R-:W-:Y:S01]  /*7bf0*/  FADD.FTZ R0, R88, R0 ;  /* 0x0000000058007221 */ /* 0x000fe20000010000 */
[----:B------:R-:W-:Y:S01]  /*7c00*/  MOV R152, R110 ;  /* 0x0000006e00987202 */ /* 0x000fe20000000f00 */
[----:B------:R-:W-:Y:S02]  /*7c10*/  IMAD.MOV.U32 R153, RZ, RZ, R109 ;  /* 0x000000ffff997224 */ /* 0x000fe400078e006d */
[----:B------:R-:W-:Y:S02]  /*7c20*/  FADD.FTZ R3, R3, R2 ;  /* 0x0000000203037221 */ /* 0x000fe40000010000 */
[----:B------:R-:W-:Y:S01]  /*7c30*/  FADD.FTZ R2, R90, R0 ;  /* 0x000000005a027221 */ /* 0x000fe20000010000 */
[----:B------:R-:W-:Y:S01]  /*7c40*/  MOV R90, R55 ;  /* 0x00000037005a7202 */ /* 0x000fe20000000f00 */
[----:B------:R-:W-:Y:S01]  /*7c50*/  IMAD.MOV.U32 R55, RZ, RZ, R155 ;  /* 0x000000ffff377224 */ /* 0x000fe200078e009b */
[----:B------:R-:W-:Y:S01]  /*7c60*/  MOV R72, R154 ;  /* 0x0000009a00487202 */ /* 0x000fe20000000f00 */
[----:B------:R-:W-:Y:S01]  /*7c70*/  IMAD.MOV.U32 R73, RZ, RZ, R153 ;  /* 0x000000ffff497224 */ /* 0x000fe200078e0099 */
[----:B------:R-:W-:Y:S01]  /*7c80*/  MOV R74, R152 ;  /* 0x00000098004a7202 */ /* 0x000fe20000000f00 */
[----:B------:R-:W-:Y:S01]  /*7c90*/  IMAD.MOV.U32 R83, RZ, RZ, R170 ;  /* 0x000000ffff537224 */ /* 0x000fe200078e00aa */
[----:B------:R-:W4:Y:S01]  /*7ca0*/  LDSM.16.MT88.4 R152, [R218+0x2800] ;  /* 0x00280000da98783b */ /* 0x000f220000004200 */
[----:B------:R-:W-:Y:S01]  /*7cb0*/  MOV R80, R130 ;  /* 0x0000008200507202 */ /* 0x000fe20000000f00 */
[----:B------:R-:W-:Y:S01]  /*7cc0*/  IMAD.MOV.U32 R81, RZ, RZ, R129 ;  /* 0x000000ffff517224 */ /* 0x000fe200078e0081 */
[----:B------:R-:W-:Y:S01]  /*7cd0*/  MOV R82, R128 ;  /* 0x0000008000527202 */ /* 0x000fe20000000f00 */
[----:B------:R-:W-:Y:S01]  /*7ce0*/  IMAD.MOV.U32 R186, RZ, RZ, R215 ;  /* 0x000000ffffba7224 */ /* 0x000fe200078e00d7 */
[----:B------:R-:W-:Y:S01]  /*7cf0*/  MOV R187, R214 ;  /* 0x000000d600bb7202 */ /* 0x000fe20000000f00 */
[----:B------:R-:W-:Y:S01]  /*7d00*/  IMAD.MOV.U32 R89, RZ, RZ, R144 ;  /* 0x000000ffff597224 */ /* 0x000fe200078e0090 */
[C---:B--2---:R-:W-:Y:S01]  /*7d10*/  HMMA.16816.F32 R212, R4.reuse, R14, R56 ;  /* 0x0000000e04d4723c */ /* 0x044fe20000001838 */
[----:B------:R-:W-:Y:S01]  /*7d20*/  IMAD.MOV.U32 R91, RZ, RZ, R146 ;  /* 0x000000ffff5b7224 */ /* 0x000fe200078e0092 */
[----:B------:R-:W-:Y:S01]  /*7d30*/  MOV R185, R197 ;  /* 0x000000c500b97202 */ /* 0x000fe20000000f00 */
[----:B------:R-:W-:Y:S01]  /*7d40*/  IMAD.MOV.U32 R184, RZ, RZ, R198 ;  /* 0x000000ffffb87224 */ /* 0x000fe200078e00c6 */
[----:B------:R-:W-:Y:S01]  /*7d50*/  MOV R65, R137 ;  /* 0x0000008900417202 */ /* 0x000fe20000000f00 */
[----:B------:R-:W-:Y:S01]  /*7d60*/  IMAD.MOV.U32 R171, RZ, RZ, R196 ;  /* 0x000000ffffab7224 */ /* 0x000fe200078e00c4 */
[----:B------:R-:W-:Y:S01]  /*7d70*/  MOV R67, R139 ;  /* 0x0000008b00437202 */ /* 0x000fe20000000f00 */
[----:B------:R-:W-:Y:S01]  /*7d80*/  IMAD.MOV.U32 R64, RZ, RZ, R136 ;  /* 0x000000ffff407224 */ /* 0x000fe200078e0088 */
[----:B------:R-:W2:Y:S01]  /*7d90*/  LDSM.16.MT88.4 R144, [R217+0x2800] ;  /* 0x00280000d990783b */ /* 0x000ea20000004200 */
[----:B------:R-:W-:Y:S01]  /*7da0*/  IMAD.MOV.U32 R66, RZ, RZ, R138 ;  /* 0x000000ffff427224 */ /* 0x000fe200078e008a */
[C---:B------:R-:W-:Y:S02]  /*7db0*/  HMMA.16816.F32 R196, R4.reuse, R12, R68 ;  /* 0x0000000c04c4723c */ /* 0x040fe40000001844 */
[----:B------:R-:W2:Y:S05]  /*7dc0*/  LDSM.16.MT88.4 R56, [R221+0x5800] ;  /* 0x00580000dd38783b */ /* 0x000eaa0000004200 */
[----:B------:R-:W-:Y:S01]  /*7dd0*/  IMAD.MOV.U32 R70, RZ, RZ, R80 ;  /* 0x000000ffff467224 */ /* 0x000fe200078e0050 */
[----:B------:R-:W-:Y:S01]  /*7de0*/  HMMA.16816.F32 R136, R4, R18, R76 ;  /* 0x000000120488723c */ /* 0x000fe2000000184c */
[----:B------:R-:W-:-:S06]  /*7df0*/  MOV R71, R81 ;  /* 0x0000005100477202 */ /* 0x000fcc0000000f00 */
[----:B------:R-:W-:Y:S01]  /*7e00*/  IMAD.MOV.U32 R18, RZ, RZ, R82 ;  /* 0x000000ffff127224 */ /* 0x000fe200078e0052 */
[----:B------:R-:W-:Y:S02]  /*7e10*/  MOV R19, R83 ;  /* 0x0000005300137202 */ /* 0x000fe40000000f00 */
[----:B------:R-:W2:Y:S01]  /*7e20*/  LDSM.16.MT88.4 R80, [R218+0x8800] ;  /* 0x00880000da50783b */ /* 0x000ea20000004200 */
[----:B------:R-:W-:Y:S01]  /*7e30*/  IMAD.MOV.U32 R131, RZ, RZ, R111 ;  /* 0x000000ffff837224 */ /* 0x000fe200078e006f */
[C---:B-1----:R-:W-:Y:S01]  /*7e40*/  HMMA.16816.F32 R44, R4.reuse, R8, R44 ;  /* 0x00000008042c723c */ /* 0x042fe2000000182c */
[----:B------:R-:W-:Y:S07]  /*7e50*/  MUFU.EX2 R12, R23 ;  /* 0x00000017000c7308 */ /* 0x000fee0000000800 */
[C---:B------:R-:W-:Y:S01]  /*7e60*/  HMMA.16816.F32 R108, R4.reuse, R16, R84 ;  /* 0x00000010046c723c */ /* 0x040fe20000001854 */
[----:B------:R-:W-:Y:S07]  /*7e70*/  MUFU.EX2 R13, R22 ;  /* 0x00000016000d7308 */ /* 0x000fee0000000800 */
[----:B------:R-:W-:Y:S01]  /*7e80*/  HMMA.16816.F32 R32, R4, R10, R32 ;  /* 0x0000000a0420723c */ /* 0x000fe20000001820 */
[----:B------:R-:W-:Y:S08]  /*7e90*/  MUFU.EX2 R10, R25 ;  /* 0x00000019000a7308 */ /* 0x000ff00000000800 */
[----:B------:R-:W1:Y:S08]  /*7ea0*/  MUFU.EX2 R11, R24 ;  /* 0x00000018000b7308 */ /* 0x000e700000000800 */
[----:B------:R-:W-:Y:S08]  /*7eb0*/  MUFU.EX2 R6, R21 ;  /* 0x0000001500067308 */ /* 0x000ff00000000800 */
[----:B------:R-:W1:Y:S08]  /*7ec0*/  MUFU.EX2 R8, R20 ;  /* 0x0000001400087308 */ /* 0x000e700000000800 */
[----:B------:R-:W-:Y:S08]  /*7ed0*/  MUFU.EX2 R9, R26 ;  /* 0x0000001a00097308 */ /* 0x000ff00000000800 */
[----:B------:R-:W2:Y:S01]  /*7ee0*/  MUFU.EX2 R7, R27 ;  /* 0x0000001b00077308 */ /* 0x000ea20000000800 */
[----:B------:R-:W-:Y:S01]  /*7ef0*/  FADD.FTZ R3, R89, R3 ;  /* 0x0000000359037221 */ /* 0x000fe20000010000 */
[----:B------:R-:W-:Y:S01]  /*7f00*/  MOV R60, R178 ;  /* 0x000000b2003c7202 */ /* 0x000fe20000000f00 */
[----:B------:R-:W-:Y:S01]  /*7f10*/  IMAD.MOV.U32 R75, RZ, RZ, R131 ;  /* 0x000000ffff4b7224 */ /* 0x000fe200078e0083 */
[----:B------:R-:W-:Y:S01]  /*7f20*/  MOV R62, R176 ;  /* 0x000000b0003e7202 */ /* 0x000fe20000000f00 */
[----:B------:R-:W-:Y:S01]  /*7f30*/  FADD.FTZ R0, R91, R3 ;  /* 0x000000035b007221 */ /* 0x000fe20000010000 */
[----:B-1----:R-:W-:Y:S01]  /*7f40*/  F2FP.PACK_AB R128, R11, R10 ;  /* 0x0000000a0b80723e */ /* 0x002fe200000000ff */
[----:B------:R-:W-:Y:S01]  /*7f50*/  IMAD.MOV.U32 R61, RZ, RZ, R177 ;  /* 0x000000ffff3d7224 */ /* 0x000fe200078e00b1 */
[----:B------:R-:W-:Y:S01]  /*7f60*/  F2FP.PACK_AB R129, R8, R6 ;  /* 0x000000060881723e */ /* 0x000fe200000000ff */
[----:B------:R-:W-:Y:S01]  /*7f70*/  IMAD.MOV.U32 R63, RZ, RZ, R163 ;  /* 0x000000ffff3f7224 */ /* 0x000fe200078e00a3 */
[----:B------:R-:W-:Y:S01]  /*7f80*/  F2FP.PACK_AB R130, R13, R12 ;  /* 0x0000000c0d82723e */ /* 0x000fe200000000ff */
[----:B------:R-:W-:Y:S01]  /*7f90*/  IMAD.MOV.U32 R77, RZ, RZ, R179 ;  /* 0x000000ffff4d7224 */ /* 0x000fe200078e00b3 */
[----:B------:R-:W-:Y:S01]  /*7fa0*/  MOV R76, R171 ;  /* 0x000000ab004c7202 */ /* 0x000fe20000000f00 */
[----:B------:R-:W-:Y:S01]  /*7fb0*/  IMAD.MOV.U32 R79, RZ, RZ, R185 ;  /* 0x000000ffff4f7224 */ /* 0x000fe200078e00b9 */
[----:B------:R-:W-:-:S02]  /*7fc0*/  MOV R78, R184 ;  /* 0x000000b8004e7202 */ /* 0x000fc40000000f00 */
[----:B--2---:R-:W-:Y:S01]  /*7fd0*/  F2FP.PACK_AB R131, R7, R9 ;  /* 0x000000090783723e */ /* 0x004fe200000000ff */
        /* <DEDUP_REMOVED lines=12> */
[C---:B----4-:R-:W-:Y:S01]  /*80a0*/  HMMA.16816.F32 R148, R128.reuse, R152, R148 ;  /* 0x000000988094723c */ /* 0x050fe20000001894 */
[----:B------:R-:W1:Y:S04]  /*80b0*/  LDSM.16.MT88.4 R160, [R221+0x2800] ;  /* 0x00280000dda0783b */ /* 0x000e680000004200 */
[----:B------:R-:W2:Y:S03]  /*80c0*/  LDSM.16.MT88.4 R176, [R217+0x5800] ;  /* 0x00580000d9b0783b */ /* 0x000ea60000004200 */
[----:B------:R-:W-:Y:S01]  /*80d0*/  HMMA.16816.F32 R152, R128, R154, R76 ;  /* 0x0000009a8098723c */ /* 0x000fe2000000184c */
[----:B------:R-:W-:Y:S01]  /*80e0*/  MOV R17, R65 ;  /* 0x0000004100117202 */ /* 0x000fe20000000f00 */
[----:B------:R-:W-:-:S02]  /*80f0*/  IMAD.MOV.U32 R84, RZ, RZ, R66 ;  /* 0x000000ffff547224 */ /* 0x000fc400078e0042 */
[----:B------:R-:W-:Y:S01]  /*8100*/  IMAD.MOV.U32 R86, RZ, RZ, R187 ;  /* 0x000000ffff567224 */ /* 0x000fe200078e00bb */
[----:B------:R-:W-:Y:S02]  /*8110*/  MOV R87, R186 ;  /* 0x000000ba00577202 */ /* 0x000fe40000000f00 */
[----:B------:R-:W-:Y:S01]  /*8120*/  MOV R85, R67 ;  /* 0x0000004300557202 */ /* 0x000fe20000000f00 */
[----:B------:R-:W-:Y:S01]  /*8130*/  IMAD.MOV.U32 R76, RZ, RZ, R88 ;  /* 0x000000ffff4c7224 */ /* 0x000fe200078e0058 */
[----:B------:R-:W-:Y:S01]  /*8140*/  MOV R77, R89 ;  /* 0x00000059004d7202 */ /* 0x000fe20000000f00 */
[----:B------:R-:W-:Y:S01]  /*8150*/  IMAD.MOV.U32 R78, RZ, RZ, R90 ;  /* 0x000000ffff4e7224 */ /* 0x000fe200078e005a */
[----:B------:R-:W-:Y:S01]  /*8160*/  MOV R79, R91 ;  /* 0x0000005b004f7202 */ /* 0x000fe20000000f00 */
[----:B------:R-:W-:Y:S01]  /*8170*/  HMMA.16816.F32 R140, R128, R144, R140 ;  /* 0x00000090808c723c */ /* 0x000fe2000000188c */
[----:B------:R-:W-:Y:S01]  /*8180*/  MOV R0, R77 ;  /* 0x0000004d00007202 */ /* 0x000fe20000000f00 */
[----:B------:R-:W-:Y:S01]  /*8190*/  IMAD.MOV.U32 R16, RZ, RZ, R64 ;  /* 0x000000ffff107224 */ /* 0x000fe200078e0040 */
[----:B------:R-:W-:-:S02]  /*81a0*/  MOV R27, R79 ;  /* 0x0000004f001b7202 */ /* 0x000fc40000000f00 */
[----:B------:R-:W-:Y:S01]  /*81b0*/  MOV R25, R71 ;  /* 0x0000004700197202 */ /* 0x000fe20000000f00 */
[----:B------:R-:W-:Y:S01]  /*81c0*/  IMAD.MOV.U32 R24, RZ, RZ, R18 ;  /* 0x000000ffff187224 */ /* 0x000fe200078e0012 */
[----:B------:R-:W-:Y:S01]  /*81d0*/  LDSM.16.MT88.4 R168, [R220+0x2800] ;  /* 0x00280000dca8783b */ /* 0x000fe20000004200 */
[C---:B------:R-:W-:Y:S01]  /*81e0*/  HMMA.16816.F32 R52, R128.reuse, R56, R52 ;  /* 0x000000388034723c */ /* 0x040fe20000001834 */
[----:B------:R-:W-:Y:S01]  /*81f0*/  MOV R4, R17 ;  /* 0x0000001100047202 */ /* 0x000fe20000000f00 */
[----:B------:R-:W-:Y:S01]  /*8200*/  IMAD.MOV.U32 R26, RZ, RZ, R84 ;  /* 0x000000ffff1a7224 */ /* 0x000fe200078e0054 */
[----:B------:R-:W-:Y:S01]  /*8210*/  LDSM.16.MT88.4 R184, [R218+0x5800] ;  /* 0x00580000dab8783b */ /* 0x000fe20000004200 */
[----:B------:R-:W-:Y:S01]  /*8220*/  IMAD.MOV.U32 R5, RZ, RZ, R86 ;  /* 0x000000ffff057224 */ /* 0x000fe200078e0056 */
[----:B------:R-:W-:Y:S01]  /*8230*/  MOV R61, R73 ;  /* 0x00000049003d7202 */ /* 0x000fe20000000f00 */
[----:B------:R-:W-:Y:S01]  /*8240*/  IMAD.MOV.U32 R60, RZ, RZ, R72 ;  /* 0x000000ffff3c7224 */ /* 0x000fe200078e0048 */
[----:B------:R-:W-:Y:S01]  /*8250*/  MOV R63, R75 ;  /* 0x0000004b003f7202 */ /* 0x000fe20000000f00 */
[----:B------:R-:W-:Y:S01]  /*8260*/  HMMA.16816.F32 R144, R128, R146, R28 ;  /* 0x000000928090723c */ /* 0x000fe2000000181c */
[----:B------:R-:W-:Y:S01]  /*8270*/  FADD.FTZ R0, R0, R3 ;  /* 0x0000000300007221 */ /* 0x000fe20000010000 */
[----:B------:R-:W-:Y:S01]  /*8280*/  LDSM.16.MT88.4 R64, [R220+0x5800] ;  /* 0x00580000dc40783b */ /* 0x000fe20000004200 */
[----:B------:R-:W-:-:S02]  /*8290*/  IMAD.MOV.U32 R62, RZ, RZ, R74 ;  /* 0x000000ffff3e7224 */ /* 0x000fc400078e004a */
[----:B------:R-:W-:Y:S01]  /*82a0*/  IMAD.MOV.U32 R14, RZ, RZ, R70 ;  /* 0x000000ffff0e7224 */ /* 0x000fe200078e0046 */
[----:B------:R-:W-:Y:S01]  /*82b0*/  LDSM.16.MT88.4 R72, [R217+0x8800] ;  /* 0x00880000d948783b */ /* 0x000fe20000004200 */
[----:B------:R-:W-:Y:S01]  /*82c0*/  IMAD.MOV.U32 R31, RZ, RZ, R78 ;  /* 0x000000ffff1f7224 */ /* 0x000fe200078e004e */
[----:B------:R-:W-:Y:S02]  /*82d0*/  HMMA.16816.F32 R56, R128, R58, R20 ;  /* 0x0000003a8038723c */ /* 0x000fe40000001814 */
[----:B------:R-:W-:Y:S05]  /*82e0*/  LDSM.16.MT88.4 R88, [R221+0x8800] ;  /* 0x00880000dd58783b */ /* 0x000fea0000004200 */
[----:B------:R-:W-:-:S02]  /*82f0*/  IMAD.MOV.U32 R22, RZ, RZ, R76 ;  /* 0x000000ffff167224 */ /* 0x000fc400078e004c */
[----:B------:R-:W-:Y:S01]  /*8300*/  HMMA.16816.F32 R76, R128, R80, R104 ;  /* 0x00000050804c723c */ /* 0x000fe20000001868 */
[----:B------:R-:W-:Y:S02]  /*8310*/  FADD.FTZ R2, R31, R2 ;  /* 0x000000021f027221 */ /* 0x000fe40000010000 */
[----:B------:R-:W-:Y:S01]  /*8320*/  FADD.FTZ R0, R27, R0 ;  /* 0x000000001b007221 */ /* 0x000fe20000010000 */
[----:B------:R-:W-:-:S04]  /*8330*/  MOV R20, R85 ;  /* 0x0000005500147202 */ /* 0x000fc80000000f00 */
[----:B------:R-:W-:Y:S01]  /*8340*/  HMMA.16816.F32 R80, R128, R82, R96 ;  /* 0x000000528050723c */ /* 0x000fe20000001860 */
[----:B------:R-:W4:Y:S01]  /*8350*/  LDSM.16.MT88.4 R96, [R220+0x8800] ;  /* 0x00880000dc60783b */ /* 0x000f220000004200 */
[----:B------:R-:W-:Y:S01]  /*8360*/  FADD.FTZ R4, R4, R2 ;  /* 0x0000000204047221 */ /* 0x000fe20000010000 */
[----:B------:R-:W-:Y:S01]  /*8370*/  MOV R21, R87 ;  /* 0x0000005700157202 */ /* 0x000fe20000000f00 */
[----:B------:R-:W-:Y:S01]  /*8380*/  FADD.FTZ R3, R26, R0 ;  /* 0x000000001a037221 */ /* 0x000fe20000010000 */
[----:B------:R-:W-:Y:S01]  /*8390*/  MOV R23, R19 ;  /* 0x0000001300177202 */ /* 0x000fe20000000f00 */
[----:B------:R-:W-:Y:S01]  /*83a0*/  FADD.FTZ R5, R5, R4 ;  /* 0x0000000405057221 */ /* 0x000fe20000010000 */
[----:B------:R-:W3:Y:S01]  /*83b0*/  LDSM.16.MT88.4 R104, [R217+0xb800] ;  /* 0x00b80000d968783b */ /* 0x000ee20000004200 */
[----:B------:R-:W-:-:S04]  /*83c0*/  @P3 IMAD.HI.U32 R2, R20, c[0x0][0x2c8], RZ ;  /* 0x0000b20014023a27 */ /* 0x000fc800078e00ff */
[----:B------:R-:W-:Y:S02]  /*83d0*/  FADD.FTZ R4, R21, R3 ;  /* 0x0000000315047221 */ /* 0x000fe40000010000 */
[----:B------:R-:W-:Y:S02]  /*83e0*/  FADD.FTZ R3, R125, R5 ;  /* 0x000000057d037221 */ /* 0x000fe40000010000 */
[----:B------:R-:W-:Y:S01]  /*83f0*/  IMAD.MOV.U32 R0, RZ, RZ, R20 ;  /* 0x000000ffff007224 */ /* 0x000fe200078e0014 */
[----:B------:R-:W-:Y:S01]  /*8400*/  @P3 SHF.R.U32.HI R0, RZ, c[0x0][0x2cc], R2 ;  /* 0x0000b300ff003a19 */ /* 0x000fe20000011602 */
[----:B------:R-:W-:Y:S02]  /*8410*/  FADD.FTZ R3, R127, R3 ;  /* 0x000000037f037221 */ /* 0x000fe40000010000 */
[----:B------:R-:W-:Y:S01]  /*8420*/  FADD.FTZ R2, R126, R4 ;  /* 0x000000047e027221 */ /* 0x000fe20000010000 */
[----:B------:R-:W-:Y:S01]  /*8430*/  MOV R4, c[0x0][0x168] ;  /* 0x00005a0000047a02 */ /* 0x000fe20000000f00 */
[----:B------:R-:W-:-:S02]  /*8440*/  FADD.FTZ R3, R252, R3 ;  /* 0x00000003fc037221 */ /* 0x000fc40000010000 */
[----:B------:R-:W-:Y:S01]  /*8450*/  FADD.FTZ R2, R124, R2 ;  /* 0x000000027c027221 */ /* 0x000fe20000010000 */
[----:B------:R-:W-:Y:S01]  /*8460*/  IADD3 R0, R0, c[0x0][0x1d0], -R4 ;  /* 0x0000740000007a10 */ /* 0x000fe20007ffe804 */
[----:B------:R-:W-:Y:S01]  /*8470*/  FADD.FTZ R3, R23, R3 ;  /* 0x0000000317037221 */ /* 0x000fe20000010000 */
[----:B-1----:R-:W-:Y:S01]  /*8480*/  HMMA.16816.F32 R156, R128, R160, R156 ;  /* 0x000000a0809c723c */ /* 0x002fe2000000189c */
[----:B------:R-:W-:Y:S02]  /*8490*/  FADD.FTZ R2, R22, R2 ;  /* 0x0000000216027221 */ /* 0x000fe40000010000 */
[----:B------:R-:W-:-:S05]  /*84a0*/  IMAD.HI R4, R0, 0x2aaaaaab, RZ ;  /* 0x2aaaaaab00047827 */ /* 0x000fca00078e02ff */
[C---:B------:R-:W-:Y:S01]  /*84b0*/  HMMA.16816.F32 R160, R128.reuse, R162, R92 ;  /* 0x000000a280a0723c */ /* 0x040fe2000000185c */
[----:B------:R-:W-:Y:S02]  /*84c0*/  FADD.FTZ R0, R25, R3 ;  /* 0x0000000319007221 */ /* 0x000fe40000010000 */
[----:B------:R-:W-:Y:S02]  /*84d0*/  IMAD.MOV.U32 R15, RZ, RZ, R16 ;  /* 0x000000ffff0f7224 */ /* 0x000fe400078e0010 */
[----:B------:R-:W-:Y:S01]  /*84e0*/  FADD.FTZ R2, R24, R2 ;  /* 0x0000000218027221 */ /* 0x000fe20000010000 */
[----:B------:R-:W-:Y:S02]  /*84f0*/  LDSM.16.MT88.4 R16, [R220+0xb800] ;  /* 0x00b80000dc10783b */ /* 0x000fe40000004200 */
[----:B--2---:R-:W-:Y:S01]  /*8500*/  HMMA.16816.F32 R172, R128, R176, R172 ;  /* 0x000000b080ac723c */ /* 0x004fe200000018ac */
[----:B------:R-:W-:-:S07]  /*8510*/  FADD.FTZ R0, R134, R0 ;  /* 0x0000000086007221 */ /* 0x000fce0000010000 */
[----:B----4-:R-:W-:Y:S01]  /*8520*/  HMMA.16816.F32 R92, R128, R96, R200 ;  /* 0x00000060805c723c */ /* 0x010fe200000018c8 */
[----:B------:R-:W-:-:S07]  /*8530*/  FADD.FTZ R2, R14, R2 ;  /* 0x000000020e027221 */ /* 0x000fce0000010000 */
[C---:B------:R-:W-:Y:S01]  /*8540*/  HMMA.16816.F32 R176, R128.reuse, R178, R112 ;  /* 0x000000b280b0723c */ /* 0x040fe20000001870 */
[----:B------:R-:W1:Y:S07]  /*8550*/  LDSM.16.MT88.4 R112, [R218+0xb800] ;  /* 0x00b80000da70783b */ /* 0x000e6e0000004200 */
[----:B------:R-:W-:Y:S01]  /*8560*/  HMMA.16816.F32 R96, R128, R98, R120 ;  /* 0x000000628060723c */ /* 0x000fe20000001878 */
[----:B------:R-:W2:Y:S01]  /*8570*/  LDSM.16.MT88.4 R120, [R221+0xb800] ;  /* 0x00b80000dd78783b */ /* 0x000ea20000004200 */
[----:B------:R-:W-:-:S02]  /*8580*/  FADD.FTZ R0, R6, R0 ;  /* 0x0000000006007221 */ /* 0x000fc40000010000 */
[----:B------:R-:W-:Y:S01]  /*8590*/  FADD.FTZ R2, R10, R2 ;  /* 0x000000020a027221 */ /* 0x000fe20000010000 */
[----:B------:R-:W-:Y:S01]  /*85a0*/  SHF.R.U32.HI R3, RZ, 0x1f, R4 ;  /* 0x0000001fff037819 */ /* 0x000fe20000011604 */
[----:B------:R-:W-:Y:S02]  /*85b0*/  FADD.FTZ R0, R8, R0 ;  /* 0x0000000008007221 */ /* 0x000fe40000010000 */
[----:B------:R-:W-:Y:S01]  /*85c0*/  FADD.FTZ R2, R11, R2 ;  /* 0x000000020b027221 */ /* 0x000fe20000010000 */
[----:B------:R-:W-:Y:S01]  /*85d0*/  LEA.HI.SX32 R3, R4, R3, 0x1c ;  /* 0x0000000304037211 */ /* 0x000fe200078fe2ff */
[----:B------:R-:W-:Y:S02]  /*85e0*/  FADD.FTZ R0, R9, R0 ;  /* 0x0000000009007221 */ /* 0x000fe40000010000 */
[----:B------:R-:W-:Y:S01]  /*85f0*/  FADD.FTZ R2, R12, R2 ;  /* 0x000000020c027221 */ /* 0x000fe20000010000 */
[----:B------:R-:W-:Y:S01]  /*8600*/  IMNMX R3, R135, R3, !PT ;  /* 0x0000000387037217 */ /* 0x000fe20007800200 */
[----:B------:R-:W-:-:S02]  /*8610*/  FADD.FTZ R0, R7, R0 ;  /* 0x0000000007007221 */ /* 0x000fc40000010000 */
[----:B------:R-:W-:Y:S02]  /*8620*/  FADD.FTZ R2, R13, R2 ;  /* 0x000000020d027221 */ /* 0x000fe40000010000 */
[----:B------:R4:W-:Y:S01]  /*8630*/  STL [R1], R3 ;  /* 0x0000000301007387 */ /* 0x0009e20000100800 */
[----:B------:R-:W-:-:S03]  /*8640*/  IADD3 R252, R15, -0x2, RZ ;  /* 0xfffffffe0ffc7810 */ /* 0x000fc60007ffe0ff */
[----:B------:R4:W-:Y:S04]  /*8650*/  STL [R1+0x14], R0 ;  /* 0x0000140001007387 */ /* 0x0009e80000100800 */
[----:B------:R4:W-:Y:S01]  /*8660*/  STL [R1+0x10], R2 ;  /* 0x0000100201007387 */ /* 0x0009e20000100800 */
[----:B------:R-:W-:Y:S01]  /*8670*/  ISETP.GE.AND P0, PT, R252, R3, PT ;  /* 0x00000003fc00720c */ /* 0x000fe20003f06270 */
[C---:B------:R-:W-:Y:S08]  /*8680*/  HMMA.16816.F32 R164, R128.reuse, R168, R164 ;  /* 0x000000a880a4723c */ /* 0x040ff000000018a4 */
[C---:B------:R-:W-:Y:S08]  /*8690*/  HMMA.16816.F32 R180, R128.reuse, R184, R180 ;  /* 0x000000b880b4723c */ /* 0x040ff000000018b4 */
[C---:B------:R-:W-:Y:S08]  /*86a0*/  HMMA.16816.F32 R168, R128.reuse, R170, R100 ;  /* 0x000000aa80a8723c */ /* 0x040ff00000001864 */
[C---:B------:R-:W-:Y:S08]  /*86b0*/  HMMA.16816.F32 R184, R128.reuse, R186, R116 ;  /* 0x000000ba80b8723c */ /* 0x040ff00000001874 */
[C---:B------:R-:W-:Y:S08]  /*86c0*/  HMMA.16816.F32 R60, R128.reuse, R64, R60 ;  /* 0x00000040803c723c */ /* 0x040ff0000000183c */
[C---:B------:R-:W-:Y:S08]  /*86d0*/  HMMA.16816.F32 R68, R128.reuse, R72, R204 ;  /* 0x000000488044723c */ /* 0x040ff000000018cc */
[C---:B------:R-:W-:Y:S08]  /*86e0*/  HMMA.16816.F32 R84, R128.reuse, R88, R40 ;  /* 0x000000588054723c */ /* 0x040ff00000001828 */
[C---:B---3--:R-:W-:Y:S08]  /*86f0*/  HMMA.16816.F32 R100, R128.reuse, R104, R48 ;  /* 0x000000688064723c */ /* 0x048ff00000001830 */
[C---:B-1----:R-:W-:Y:S08]  /*8700*/  HMMA.16816.F32 R108, R128.reuse, R112, R108 ;  /* 0x00000070806c723c */ /* 0x042ff0000000186c */
[C---:B--2---:R-:W-:Y:S08]  /*8710*/  HMMA.16816.F32 R116, R128.reuse, R120, R196 ;  /* 0x000000788074723c */ /* 0x044ff000000018c4 */
        /* <DEDUP_REMOVED lines=9> */
[----:B----4-:R-:W2:Y:S01]  /*87b0*/  LDL R135, [R1+0x8] ;  /* 0x0000080001877983 */ /* 0x010ea20000100800 */
[----:B------:R-:W-:-:S02]  /*87c0*/  MOV R136, R132 ;  /* 0x0000008400887202 */ /* 0x000fc40000000f00 */
[----:B------:R-:W-:Y:S01]  /*87d0*/  MOV R201, R252 ;  /* 0x000000fc00c97202 */ /* 0x000fe20000000f00 */
[----:B--2---:R-:W-:Y:S01]  /*87e0*/  @P3 IMAD.HI.U32 R0, R135, c[0x0][0x2c8], RZ ;  /* 0x0000b20087003a27 */ /* 0x004fe200078e00ff */
[----:B------:R-:W-:-:S04]  /*87f0*/  MOV R135, R133 ;  /* 0x0000008500877202 */ /* 0x000fc80000000f00 */
[----:B------:R-:W-:-:S05]  /*8800*/  @P3 SHF.R.U32.HI R0, RZ, c[0x0][0x2cc], R0 ;  /* 0x0000b300ff003a19 */ /* 0x000fca0000011600 */
[----:B------:R1:W-:Y:S02]  /*8810*/  @P3 STL [R1+0x4], R0 ;  /* 0x0000040001003387 */ /* 0x0003e40000100800 */
.L_x_2167:
[----:B------:R-:W-:Y:S04]  /*8820*/  DEPBAR.LE SB0, 0x0 ;  /* 0x000080000000791a */ /* 0x000fe80000000000 */
[----:B------:R-:W-:Y:S01]  /*8830*/  WARPSYNC 0xffffffff ;  /* 0xffffffff00007948 */ /* 0x000fe20003800000 */
[----:B------:R-:W-:Y:S01]  /*8840*/  BAR.SYNC.DEFER_BLOCKING 0x0 ;  /* 0x0000000000007b1d */ /* 0x000fe20000010000 */
[----:B------:R-:W-:Y:S07]  /*8850*/  MOV R198, c[0x0][0x2c4] ;  /* 0x0000b10000c67a02 */ /* 0x000fee0000000f00 */
[----:B-----5:R-:W-:Y:S08]  /*8860*/  LDSM.16.M88.4 R48, [R223] ;  /* 0x00000000df30783b */ /* 0x020ff00000000200 */
[----:B------:R-:W2:Y:S08]  /*8870*/  LDSM.16.M88.4 R8, [R216] ;  /* 0x00000000d808783b */ /* 0x000eb00000000200 */
[----:B------:R-:W3:Y:S08]  /*8880*/  LDSM.16.M88.4 R16, [R216+0x800] ;  /* 0x00080000d810783b */ /* 0x000ef00000000200 */
[----:B------:R-:W4:Y:S04]  /*8890*/  LDL R252, [R1+0x18] ;  /* 0x0000180001fc7983 */ /* 0x000f280000100800 */
[----:B------:R-:W1:Y:S08]  /*88a0*/  LDSM.16.M88.4 R24, [R216+0x1000] ;  /* 0x00100000d818783b */ /* 0x000e700000000200 */
[----:B------:R-:W4:Y:S06]  /*88b0*/  LDL.64 R132, [R1+0x28] ;  /* 0x0000280001847983 */ /* 0x000f2c0000100a00 */
[----:B------:R-:W1:Y:S01]  /*88c0*/  LDSM.16.M88.4 R32, [R216+0x1800] ;  /* 0x00180000d820783b */ /* 0x000e620000000200 */
[C---:B--2---:R-:W-:Y:S07]  /*88d0*/  HMMA.16816.F32 R4, R48.reuse, R8, RZ ;  /* 0x000000083004723c */ /* 0x044fee00000018ff */
[----:B------:R-:W2:Y:S04]  /*88e0*/  LDL R134, [R1+0x34] ;  /* 0x0000340001867983 */ /* 0x000ea80000100800 */
[----:B------:R1:W-:Y:S01]  /*88f0*/  STL [R1+0x84], R220 ;  /* 0x000084dc01007387 */ /* 0x0003e20000100800 */
[C---:B------:R-:W-:Y:S03]  /*8900*/  HMMA.16816.F32 R8, R48.reuse, R10, RZ ;  /* 0x0000000a3008723c */ /* 0x040fe600000018ff */
[----:B------:R-:W1:Y:S05]  /*8910*/  LDSM.16.M88.4 R40, [R216+0x2000] ;  /* 0x00200000d828783b */ /* 0x000e6a0000000200 */
[C---:B---3--:R-:W-:Y:S03]  /*8920*/  HMMA.16816.F32 R12, R48.reuse, R16, RZ ;  /* 0x00000010300c723c */ /* 0x048fe600000018ff */
[----:B------:R-:W3:Y:S05]  /*8930*/  LDSM.16.M88.4 R188, [R216+0x2800] ;  /* 0x00280000d8bc783b */ /* 0x000eea0000000200 */
[C---:B------:R-:W-:Y:S03]  /*8940*/  HMMA.16816.F32 R16, R48.reuse, R18, RZ ;  /* 0x000000123010723c */ /* 0x040fe600000018ff */
[----:B------:R-:W-:Y:S05]  /*8950*/  LDSM.16.M88.4 R192, [R227] ;  /* 0x00000000e3c0783b */ /* 0x000fea0000000200 */
[C---:B-1----:R-:W-:Y:S03]  /*8960*/  HMMA.16816.F32 R20, R48.reuse, R24, RZ ;  /* 0x000000183014723c */ /* 0x042fe600000018ff */
[----:B------:R-:W2:Y:S04]  /*8970*/  LDL R220, [R1+0xc] ;  /* 0x00000c0001dc7983 */ /* 0x000ea80000100800 */
[----:B------:R-:W2:Y:S01]  /*8980*/  LDL R197, [R1+0x4] ;  /* 0x0000040001c57983 */ /* 0x000ea20000100800 */
[C---:B------:R-:W-:Y:S03]  /*8990*/  HMMA.16816.F32 R24, R48.reuse, R26, RZ ;  /* 0x0000001a3018723c */ /* 0x040fe600000018ff */
[----:B------:R-:W2:Y:S05]  /*89a0*/  LDL R196, [R1+0x1c] ;  /* 0x00001c0001c47983 */ /* 0x000eaa0000100800 */
[C---:B------:R-:W-:Y:S08]  /*89b0*/  HMMA.16816.F32 R28, R48.reuse, R32, RZ ;  /* 0x00000020301c723c */ /* 0x040ff000000018ff */
[C---:B------:R-:W-:Y:S08]  /*89c0*/  HMMA.16816.F32 R32, R48.reuse, R34, RZ ;  /* 0x000000223020723c */ /* 0x040ff000000018ff */
[C---:B------:R-:W-:Y:S08]  /*89d0*/  HMMA.16816.F32 R36, R48.reuse, R40, RZ ;  /* 0x000000283024723c */ /* 0x040ff000000018ff */
[C---:B------:R-:W-:Y:S08]  /*89e0*/  HMMA.16816.F32 R40, R48.reuse, R42, RZ ;  /* 0x0000002a3028723c */ /* 0x040ff000000018ff */
[C---:B---3--:R-:W-:Y:S08]  /*89f0*/  HMMA.16816.F32 R44, R48.reuse, R188, RZ ;  /* 0x000000bc302c723c */ /* 0x048ff000000018ff */
[----:B------:R-:W-:Y:S01]  /*8a00*/  HMMA.16816.F32 R48, R48, R190, RZ ;  /* 0x000000be3030723c */ /* 0x000fe200000018ff */
        /* <DEDUP_REMOVED lines=10> */
[C---:B-1----:R-:W-:Y:S03]  /*8ab0*/  HMMA.16816.F32 R28, R188.reuse, R192, R28 ;  /* 0x000000c0bc1c723c */ /* 0x042fe6000000181c */
[----:B----4-:R-:W-:Y:S05]  /*8ac0*/  ISETP.GT.AND P0, PT, R252, R201, PT ;  /* 0x000000c9fc00720c */ /* 0x010fea0003f04270 */
[C---:B------:R-:W-:Y:S01]  /*8ad0*/  HMMA.16816.F32 R32, R188.reuse, R194, R32 ;  /* 0x000000c2bc20723c */ /* 0x040fe20000001820 */
[----:B------:R-:W1:Y:S07]  /*8ae0*/  LDSM.16.M88.4 R192, [R247] ;  /* 0x00000000f7c0783b */ /* 0x000e6e0000000200 */
[----:B------:R-:W-:Y:S01]  /*8af0*/  @!P0 SHF.R.S32.HI R0, RZ, 0x1f, R201 ;  /* 0x0000001fff008819 */ /* 0x000fe200000114c9 */
[C---:B------:R-:W-:Y:S03]  /*8b00*/  @!P0 IMAD.WIDE.U32 R2, R201.reuse, c[0x0][0x208], RZ ;  /* 0x00008200c9028a25 */ /* 0x040fe600078e00ff */
[----:B------:R-:W-:Y:S01]  /*8b10*/  @!P0 MOV R138, R132 ;  /* 0x00000084008a8202 */ /* 0x000fe20000000f00 */
[----:B------:R-:W-:Y:S04]  /*8b20*/  @!P0 IMAD R0, R0, c[0x0][0x208], RZ ;  /* 0x0000820000008a24 */ /* 0x000fe800078e02ff */
[----:B------:R-:W-:Y:S01]  /*8b30*/  @!P0 IMAD R0, R201, c[0x0][0x20c], R0 ;  /* 0x00008300c9008a24 */ /* 0x000fe200078e0200 */
[----:B--2---:R-:W-:Y:S04]  /*8b40*/  @!P0 MOV R139, R134 ;  /* 0x00000086008b8202 */ /* 0x004fe80000000f00 */
[----:B------:R-:W-:Y:S01]  /*8b50*/  @!P0 IADD3 R0, R3, R0, RZ ;  /* 0x0000000003008210 */ /* 0x000fe20007ffe0ff */
[----:B------:R-:W-:Y:S04]  /*8b60*/  @!P0 IMAD.WIDE.U32 R138, R2, 0x60, R138 ;  /* 0x00000060028a8825 */ /* 0x000fe800078e008a */
[----:B------:R-:W-:Y:S01]  /*8b70*/  @!P0 IMAD R0, R0, 0x60, RZ ;  /* 0x0000006000008824 */ /* 0x000fe200078e02ff */
[----:B------:R-:W-:Y:S04]  /*8b80*/  @!P0 SHF.L.U32 R132, R138, 0x1, RZ ;  /* 0x000000018a848819 */ /* 0x000fe800000006ff */
[----:B------:R-:W-:Y:S02]  /*8b90*/  @!P0 IADD3 R2, P1, R132, c[0x0][0x1f8], RZ ;  /* 0x00007e0084028a10 */ /* 0x000fe40007f3e0ff */
[----:B------:R-:W-:Y:S04]  /*8ba0*/  @!P0 IADD3 R0, R139, R0, RZ ;  /* 0x000000008b008210 */ /* 0x000fe80007ffe0ff */
[----:B------:R-:W-:Y:S02]  /*8bb0*/  @!P0 SHF.L.U64.HI R0, R138, 0x1, R0 ;  /* 0x000000018a008819 */ /* 0x000fe40000010200 */
[----:B------:R-:W-:Y:S01]  /*8bc0*/  @!P0 IADD3 R138, P2, R132, 0x80, RZ ;  /* 0x00000080848a8810 */ /* 0x000fe20007f5e0ff */
[C---:B-1----:R-:W-:Y:S03]  /*8bd0*/  HMMA.16816.F32 R36, R188.reuse, R192, R36 ;  /* 0x000000c0bc24723c */ /* 0x042fe60000001824 */
[----:B------:R-:W-:Y:S02]  /*8be0*/  @!P0 IADD3.X R3, R0, c[0x0][0x1fc], RZ, P1, !PT ;  /* 0x00007f0000038a10 */ /* 0x000fe40000ffe4ff */
[----:B------:R-:W-:Y:S03]  /*8bf0*/  @!P0 IADD3 R138, P1, R138, c[0x0][0x1f8], RZ ;  /* 0x00007e008a8a8a10 */ /* 0x000fe60007f3e0ff */
[C---:B------:R-:W-:Y:S01]  /*8c00*/  HMMA.16816.F32 R40, R188.reuse, R194, R40 ;  /* 0x000000c2bc28723c */ /* 0x040fe20000001828 */
[----:B------:R-:W1:Y:S02]  /*8c10*/  LDSM.16.M88.4 R192, [R246] ;  /* 0x00000000f6c0783b */ /* 0x000e640000000200 */
[C---:B------:R-:W-:Y:S02]  /*8c20*/  LOP3.LUT P4, RZ, R220.reuse, 0x2, RZ, 0xc0, !PT ;  /* 0x00000002dcff7812 */ /* 0x040fe4000788c0ff */
[--C-:B------:R-:W-:Y:S02]  /*8c30*/  @!P0 IADD3.X R139, RZ, c[0x0][0x1fc], R0.reuse, P1, P2 ;  /* 0x00007f00ff8b8a10 */ /* 0x100fe40000fe4400 */
[----:B------:R-:W-:Y:S02]  /*8c40*/  LOP3.LUT P3, RZ, R220, 0x1, RZ, 0xc0, !PT ;  /* 0x00000001dcff7812 */ /* 0x000fe4000786c0ff */
[----:B------:R-:W-:Y:S01]  /*8c50*/  @!PT LDS RZ, [RZ] ;  /* 0x00000000fffff984 */ /* 0x000fe20000000800 */
[----:B------:R-:W-:Y:S01]  /*8c60*/  @!PT LDS RZ, [RZ] ;  /* 0x00000000fffff984 */ /* 0x000fe20000000800 */
[----:B------:R-:W-:Y:S01]  /*8c70*/  @!PT LDS RZ, [RZ] ;  /* 0x00000000fffff984 */ /* 0x000fe20000000800 */
[----:B------:R2:W-:Y:S08]  /*8c80*/  @!P0 LDGSTS.E.BYPASS.LTC128B.128 [R251+0x100], [R2.64], !P5 ;  /* 0x0010000002fb8fae */ /* 0x0005f0000e901d46 */
[----:B------:R3:W-:Y:S01]  /*8c90*/  @!P0 LDGSTS.E.BYPASS.LTC128B.128 [R251+0x3100], [R138.64], !P4 ;  /* 0x031000008afb8fae */ /* 0x0007e2000e101d46 */
[C---:B-1----:R-:W-:Y:S03]  /*8ca0*/  HMMA.16816.F32 R44, R188.reuse, R192, R44 ;  /* 0x000000c0bc2c723c */ /* 0x042fe6000000182c */
[----:B---3--:R-:W-:Y:S04]  /*8cb0*/  @!P0 IADD3 R138, P2, R132, 0x100, RZ ;  /* 0x00000100848a8810 */ /* 0x008fe80007f5e0ff */
[----:B------:R-:W-:Y:S01]  /*8cc0*/  @!P0 IADD3 R138, P1, R138, c[0x0][0x1f8], RZ ;  /* 0x00007e008a8a8a10 */ /* 0x000fe20007f3e0ff */
[----:B------:R-:W-:Y:S04]  /*8cd0*/  HMMA.16816.F32 R48, R188, R194, R48 ;  /* 0x000000c2bc30723c */ /* 0x000fe80000001830 */
[--C-:B------:R-:W-:Y:S02]  /*8ce0*/  @!P0 IADD3.X R139, RZ, c[0x0][0x1fc], R0.reuse, P1, P2 ;  /* 0x00007f00ff8b8a10 */ /* 0x100fe40000fe4400 */
[----:B------:R-:W-:Y:S03]  /*8cf0*/  @!P0 IADD3 R132, P2, R132, 0x180, RZ ;  /* 0x0000018084848810 */ /* 0x000fe60007f5e0ff */
[----:B------:R1:W-:Y:S03]  /*8d00*/  @!P0 LDGSTS.E.BYPASS.LTC128B.128 [R251+0x6100], [R138.64], !P3 ;  /* 0x061000008afb8fae */ /* 0x0003e6000d901d46 */
[----:B------:R-:W-:Y:S04]  /*8d10*/  @!P0 IADD3 R132, P1, R132, c[0x0][0x1f8], RZ ;  /* 0x00007e0084848a10 */ /* 0x000fe80007f3e0ff */
[----:B------:R-:W-:Y:S02]  /*8d20*/  @!P0 IADD3.X R133, RZ, c[0x0][0x1fc], R0, P1, P2 ;  /* 0x00007f00ff858a10 */ /* 0x000fe40000fe4400 */
[----:B------:R-:W-:Y:S03]  /*8d30*/  @!P0 MOV R0, c[0x0][0x208] ;  /* 0x0000820000008a02 */ /* 0x000fe60000000f00 */
[----:B------:R3:W-:Y:S08]  /*8d40*/  @!P0 LDGSTS.E.BYPASS.LTC128B.128 [R251+0x9100], [R132.64], !P6 ;  /* 0x0910000084fb8fae */ /* 0x0007f0000f101d46 */
[----:B-1----:R-:W4:Y:S01]  /*8d50*/  LDL R138, [R1+0x30] ;  /* 0x00003000018a7983 */ /* 0x002f220000100800 */
[----:B---3--:R-:W-:Y:S02]  /*8d60*/  @!P0 MOV R133, 0x6 ;  /* 0x0000000600858802 */ /* 0x008fe40000000f00 */
[C---:B------:R-:W-:Y:S02]  /*8d70*/  @!P0 SHF.L.U32 R132, R0.reuse, 0x6, RZ ;  /* 0x0000000600848819 */ /* 0x040fe400000006ff */
[----:B------:R-:W-:Y:S02]  /*8d80*/  @!P0 SHF.L.U64.HI R0, R0, R133, c[0x0][0x20c] ;  /* 0x0000830000008619 */ /* 0x000fe40000010285 */
[----:B--2---:R-:W-:Y:S04]  /*8d90*/  @!P0 IADD3 R2, P1, R2, R132, RZ ;  /* 0x0000008402028210 */ /* 0x004fe80007f3e0ff */
[----:B------:R-:W-:Y:S02]  /*8da0*/  @!P0 IADD3.X R3, R3, R0, RZ, P1, !PT ;  /* 0x0000000003038210 */ /* 0x000fe40000ffe4ff */
[----:B------:R-:W-:Y:S03]  /*8db0*/  @!P0 IADD3 R132, P1, R132, R2, RZ ;  /* 0x0000000284848210 */ /* 0x000fe60007f3e0ff */
[----:B------:R1:W-:Y:S01]  /*8dc0*/  @!P0 LDGSTS.E.BYPASS.LTC128B.128 [R251+0x1100], [R2.64], !P5 ;  /* 0x0110000002fb8fae */ /* 0x0003e2000e901d46 */
[----:B------:R-:W-:Y:S02]  /*8dd0*/  @!P0 IADD3.X R133, R0, R3, RZ, P1, !PT ;  /* 0x0000000300858210 */ /* 0x000fe40000ffe4ff */
[----:B------:R-:W-:Y:S05]  /*8de0*/  ISETP.NE.AND P1, PT, R198, 0x1, PT ;  /* 0x00000001c600780c */ /* 0x000fea0003f25270 */
[----:B------:R1:W-:Y:S08]  /*8df0*/  @!P0 LDGSTS.E.BYPASS.LTC128B.128 [R251+0x4100], [R2.64+0x80], !P4 ;  /* 0x0410008002fb8fae */ /* 0x0003f0000e101d46 */
[----:B------:R1:W-:Y:S08]  /*8e00*/  @!P0 LDGSTS.E.BYPASS.LTC128B.128 [R251+0x7100], [R2.64+0x100], !P3 ;  /* 0x0710010002fb8fae */ /* 0x0003f0000d901d46 */
[----:B------:R1:W-:Y:S08]  /*8e10*/  @!P0 LDGSTS.E.BYPASS.LTC128B.128 [R251+0xa100], [R2.64+0x180], !P6 ;  /* 0x0a10018002fb8fae */ /* 0x0003f0000f101d46 */
[----:B------:R2:W-:Y:S08]  /*8e20*/  @!P0 LDGSTS.E.BYPASS.LTC128B.128 [R251+0x2100], [R132.64], !P5 ;  /* 0x0210000084fb8fae */ /* 0x0005f0000e901d46 */
[----:B------:R2:W-:Y:S08]  /*8e30*/  @!P0 LDGSTS.E.BYPASS.LTC128B.128 [R251+0x5100], [R132.64+0x80], !P4 ;  /* 0x0510008084fb8fae */ /* 0x0005f0000e101d46 */
[----:B------:R2:W-:Y:S01]  /*8e40*/  @!P0 LDGSTS.E.BYPASS.LTC128B.128 [R251+0x8100], [R132.64+0x100], !P3 ;  /* 0x0810010084fb8fae */ /* 0x0005e2000d901d46 */
[----:B-1----:R-:W-:Y:S07]  /*8e50*/  IMAD R2, R201, -0x60, RZ ;  /* 0xffffffa0c9027824 */ /* 0x002fee00078e02ff */
[----:B------:R2:W-:Y:S08]  /*8e60*/  @!P0 LDGSTS.E.BYPASS.LTC128B.128 [R251+0xb100], [R132.64+0x180], !P6 ;  /* 0x0b10018084fb8fae */ /* 0x0005f0000f101d46 */
[----:B------:R-:W-:Y:S08]  /*8e70*/  LDSM.16.M88.4 R188, [R226] ;  /* 0x00000000e2bc783b */ /* 0x000ff00000000200 */
[----:B------:R-:W1:Y:S08]  /*8e80*/  LDSM.16.M88.4 R192, [R222] ;  /* 0x00000000dec0783b */ /* 0x000e700000000200 */
[----:B------:R-:W0:Y:S08]  /*8e90*/  LDGDEPBAR ;  /* 0x00000000000079af */ /* 0x000e300000000000 */
[----:B------:R3:W2:Y:S01]  /*8ea0*/  LDL R0, [R1+0x8] ;  /* 0x0000080001007983 */ /* 0x0006a20000100800 */
        /* <DEDUP_REMOVED lines=18> */
[----:B------:R-:W1:Y:S03]  /*8fd0*/  LDSM.16.M88.4 R192, [R219] ;  /* 0x00000000dbc0783b */ /* 0x000e660000000200 */
[----:B--2---:R-:W-:Y:S05]  /*8fe0*/  @P1 MOV R0, R197 ;  /* 0x000000c500001202 */ /* 0x004fea0000000f00 */
[----:B------:R-:W-:Y:S01]  /*8ff0*/  SHFL.IDX PT, R3, R0, 0x1, 0x1c1f ;  /* 0x003c1f0000037f89 */ /* 0x000fe200000e0000 */
        /* <DEDUP_REMOVED lines=230> */
[----:B------:R-:W1:Y:S11]  /*9e60*/  LDSM.16.M88.4 R192, [R219+0x9800] ;  /* 0x00980000dbc0783b */ /* 0x000e760000000200 */
[----:B------:R-:W-:Y:S04]  /*9e70*/  @!UPT UIADD3 URZ, URZ, URZ, URZ ;  /* 0x0000003f3f3ff290 */ /* 0x000fe8000fffe03f */
[----:B------:R-:W-:Y:S02]  /*9e80*/  FMUL.FTZ R6, R6, c[0x0][0x320] ;  /* 0x0000c80006067a20 */ /* 0x000fe40000410000 */
[----:B------:R-:W-:Y:S02]  /*9e90*/  FMUL.FTZ R4, R4, c[0x0][0x320] ;  /* 0x0000c80004047a20 */ /* 0x000fe40000410000 */
[----:B------:R-:W-:Y:S01]  /*9ea0*/  MUFU.TANH R133, R6 ;  /* 0x0000000600857308 */ /* 0x000fe20000002400 */
[----:B------:R-:W-:Y:S02]  /*9eb0*/  FMUL.FTZ R5, R5, c[0x0][0x320] ;  /* 0x0000c80005057a20 */ /* 0x000fe40000410000 */
[----:B------:R-:W-:Y:S02]  /*9ec0*/  FMUL.FTZ R7, R7, c[0x0][0x320] ;  /* 0x0000c80007077a20 */ /* 0x000fe40000410000 */
[----:B------:R-:W-:Y:S02]  /*9ed0*/  FMUL.FTZ R11, R11, c[0x0][0x320] ;  /* 0x0000c8000b0b7a20 */ /* 0x000fe40000410000 */
[----:B------:R-:W-:Y:S02]  /*9ee0*/  FMUL.FTZ R9, R9, c[0x0][0x320] ;  /* 0x0000c80009097a20 */ /* 0x000fe40000410000 */
[----:B------:R-:W-:Y:S01]  /*9ef0*/  FMUL.FTZ R10, R10, c[0x0][0x320] ;  /* 0x0000c8000a0a7a20 */ /* 0x000fe20000410000 */
[----:B------:R2:W2:Y:S01]  /*9f00*/  MUFU.TANH R137, R4 ;  /* 0x0000000400897308 */ /* 0x0004a20000002400 */
[----:B------:R-:W-:Y:S09]  /*9f10*/  FMUL.FTZ R8, R8, c[0x0][0x320] ;  /* 0x0000c80008087a20 */ /* 0x000ff20000410000 */
[----:B------:R-:W-:Y:S01]  /*9f20*/  MUFU.TANH R9, R9 ;  /* 0x0000000900097308 */ /* 0x000fe20000002400 */
[C---:B-1----:R-:W-:Y:S08]  /*9f30*/  HMMA.16816.F32 R12, R188.reuse, R192, R12 ;  /* 0x000000c0bc0c723c */ /* 0x042ff0000000180c */
[C---:B------:R-:W-:Y:S01]  /*9f40*/  HMMA.16816.F32 R16, R188.reuse, R194, R16 ;  /* 0x000000c2bc10723c */ /* 0x040fe20000001810 */
[----:B------:R-:W1:Y:S01]  /*9f50*/  LDSM.16.M88.4 R192, [R219+0xa000] ;  /* 0x00a00000dbc0783b */ /* 0x000e620000000200 */
[----:B------:R1:W-:Y:S07]  /*9f60*/  MUFU.TANH R139, R11 ;  /* 0x0000000b008b7308 */ /* 0x0003ee0000002400 */
[----:B--2---:R2:W1:Y:S03]  /*9f70*/  SHFL.IDX PT, R4, R0, RZ, 0x1c1f ;  /* 0x001c1fff00047589 */ /* 0x00446600000e0000 */
[----:B------:R-:W-:Y:S04]  /*9f80*/  MUFU.TANH R8, R8 ;  /* 0x0000000800087308 */ /* 0x000fe80000002400 */
[----:B------:R-:W-:Y:S02]  /*9f90*/  FMUL.FTZ R15, R15, c[0x0][0x320] ;  /* 0x0000c8000f0f7a20 */ /* 0x000fe40000410000 */
        /* <DEDUP_REMOVED lines=8> */
[----:B------:R-:W-:Y:S01]  /*a020*/  MUFU.TANH R6, R15 ;  /* 0x0000000f00067308 */ /* 0x000fe20000002400 */
[----:B--2---:R-:W-:Y:S04]  /*a030*/  IADD3 R0, -R196, 0x1, R2 ;  /* 0x00000001c4007810 */ /* 0x004fe80007ffe102 */
[----:B------:R-:W-:Y:S01]  /*a040*/  IADD3 R0, R0, c[0x0][0x1d0], RZ ;  /* 0x0000740000007a10 */ /* 0x000fe20007ffe0ff */
[C---:B-1----:R-:W-:Y:S04]  /*a050*/  HMMA.16816.F32 R20, R188.reuse, R192, R20 ;  /* 0x000000c0bc14723c */ /* 0x042fe80000001814 */
[----:B------:R-:W-:Y:S01]  /*a060*/  MUFU.TANH R5, R18 ;  /* 0x0000001200057308 */ /* 0x000fe20000002400 */
[----:B------:R-:W-:Y:S04]  /*a070*/  IADD3 R0, R0, -c[0x0][0x168], RZ ;  /* 0x80005a0000007a10 */ /* 0x000fe80007ffe0ff */
[----:B------:R-:W-:Y:S01]  /*a080*/  IADD3 R2, R0, R4, RZ ;  /* 0x0000000400027210 */ /* 0x000fe20007ffe0ff */
[C---:B------:R-:W-:Y:S01]  /*a090*/  HMMA.16816.F32 R24, R188.reuse, R194, R24 ;  /* 0x000000c2bc18723c */ /* 0x040fe20000001818 */
[----:B------:R-:W1:Y:S02]  /*a0a0*/  LDSM.16.M88.4 R192, [R219+0xa800] ;  /* 0x00a80000dbc0783b */ /* 0x000e640000000200 */
[----:B------:R-:W-:Y:S01]  /*a0b0*/  ISETP.GT.AND P0, PT, R2, RZ, PT ;  /* 0x000000ff0200720c */ /* 0x000fe20003f04270 */
[----:B------:R-:W-:Y:S01]  /*a0c0*/  MUFU.TANH R17, R17 ;  /* 0x0000001100117308 */ /* 0x000fe20000002400 */
[----:B------:R-:W-:Y:S02]  /*a0d0*/  IADD3 R0, R0, R3, RZ ;  /* 0x0000000300007210 */ /* 0x000fe40007ffe0ff */
[----:B------:R-:W-:Y:S02]  /*a0e0*/  FSEL R11, R137, -INF , P0 ;  /* 0xff800000890b7808 */ /* 0x000fe40000000000 */
[C---:B------:R-:W-:Y:S02]  /*a0f0*/  ISETP.GT.AND P0, PT, R0.reuse, 0x1, PT ;  /* 0x000000010000780c */ /* 0x040fe40003f04270 */
[----:B------:R-:W-:Y:S02]  /*a100*/  ISETP.GT.AND P1, PT, R0, RZ, PT ;  /* 0x000000ff0000720c */ /* 0x000fe40003f24270 */
[----:B------:R-:W-:Y:S01]  /*a110*/  FMNMX.FTZ R3, R11, R135, !PT ;  /* 0x000000870b037209 */ /* 0x000fe20007810000 */
[----:B------:R-:W-:Y:S01]  /*a120*/  MUFU.TANH R19, R19 ;  /* 0x0000001300137308 */ /* 0x000fe20000002400 */
[----:B------:R-:W-:Y:S01]  /*a130*/  ISETP.GT.AND P2, PT, R2, 0x1, PT ;  /* 0x000000010200780c */ /* 0x000fe20003f44270 */
        /* <DEDUP_REMOVED lines=8> */
[----:B------:R-:W-:Y:S05]  /*a1c0*/  FMUL.FTZ R27, R27, c[0x0][0x320] ;  /* 0x0000c8001b1b7a20 */ /* 0x000fea0000410000 */
[----:B------:R-:W-:Y:S01]  /*a1d0*/  MUFU.TANH R24, R24 ;  /* 0x0000001800187308 */ /* 0x000fe20000002400 */
[C---:B-1----:R-:W-:Y:S09]  /*a1e0*/  HMMA.16816.F32 R28, R188.reuse, R192, R28 ;  /* 0x000000c0bc1c723c */ /* 0x042ff2000000181c */
[----:B------:R-:W-:Y:S01]  /*a1f0*/  MUFU.TANH R22, R22 ;  /* 0x0000001600167308 */ /* 0x000fe20000002400 */
[C---:B------:R-:W-:Y:S01]  /*a200*/  HMMA.16816.F32 R32, R188.reuse, R194, R32 ;  /* 0x000000c2bc20723c */ /* 0x040fe20000001820 */
[----:B------:R-:W1:Y:S08]  /*a210*/  LDSM.16.M88.4 R192, [R219+0xb000] ;  /* 0x00b00000dbc0783b */ /* 0x000e700000000200 */
[----:B------:R-:W-:Y:S10]  /*a220*/  MUFU.TANH R25, R25 ;  /* 0x0000001900197308 */ /* 0x000ff40000002400 */
        /* <DEDUP_REMOVED lines=14> */
[----:B------:R-:W1:Y:S01]  /*a310*/  LDSM.16.M88.4 R192, [R219+0xb800] ;  /* 0x00b80000dbc0783b */ /* 0x000e620000000200 */
[----:B------:R-:W-:Y:S07]  /*a320*/  DEPBAR.LE SB0, 0x0 ;  /* 0x000080000000791a */ /* 0x000fee0000000000 */
        /* <DEDUP_REMOVED lines=9> */
[----:B------:R-:W-:Y:S04]  /*a3c0*/  FMUL.FTZ R42, R42, c[0x0][0x320] ;  /* 0x0000c8002a2a7a20 */ /* 0x000fe80000410000 */
[----:B------:R-:W-:Y:S01]  /*a3d0*/  MUFU.TANH R41, R41 ;  /* 0x0000002900297308 */ /* 0x000fe20000002400 */
[C---:B-1----:R-:W-:Y:S09]  /*a3e0*/  HMMA.16816.F32 R44, R188.reuse, R192, R44 ;  /* 0x000000c0bc2c723c */ /* 0x042ff2000000182c */
[----:B------:R-:W-:Y:S01]  /*a3f0*/  MUFU.TANH R43, R43 ;  /* 0x0000002b002b7308 */ /* 0x000fe20000002400 */
[----:B------:R-:W-:Y:S01]  /*a400*/  HMMA.16816.F32 R48, R188, R194, R48 ;  /* 0x000000c2bc30723c */ /* 0x000fe20000001830 */
[----:B------:R-:W2:Y:S08]  /*a410*/  LDL.64 R188, [R1+0x20] ;  /* 0x0000200001bc7983 */ /* 0x000eb00000100a00 */
[----:B------:R-:W1:Y:S10]  /*a420*/  MUFU.TANH R132, R7 ;  /* 0x0000000700847308 */ /* 0x000e740000002400 */
[----:B------:R1:W1:Y:S01]  /*a430*/  MUFU.TANH R7, R10 ;  /* 0x0000000a00077308 */ /* 0x0002620000002400 */
[----:B------:R-:W-:Y:S02]  /*a440*/  FMUL.FTZ R45, R45, c[0x0][0x320] ;  /* 0x0000c8002d2d7a20 */ /* 0x000fe40000410000 */
[----:B------:R-:W-:Y:S02]  /*a450*/  FMUL.FTZ R46, R46, c[0x0][0x320] ;  /* 0x0000c8002e2e7a20 */ /* 0x000fe40000410000 */
[----:B------:R-:W-:Y:S02]  /*a460*/  FMUL.FTZ R44, R44, c[0x0][0x320] ;  /* 0x0000c8002c2c7a20 */ /* 0x000fe40000410000 */
[----:B------:R-:W-:Y:S02]  /*a470*/  FMUL.FTZ R47, R47, c[0x0][0x320] ;  /* 0x0000c8002f2f7a20 */ /* 0x000fe40000410000 */
[----:B------:R-:W-:Y:S01]  /*a480*/  FMUL.FTZ R51, R51, c[0x0][0x320] ;  /* 0x0000c80033337a20 */ /* 0x000fe20000410000 */
[----:B------:R3:W-:Y:S10]  /*a490*/  MUFU.TANH R192, R13 ;  /* 0x0000000d00c07308 */ /* 0x0007f40000002400 */
[----:B------:R4:W-:Y:S01]  /*a4a0*/  MUFU.TANH R193, R14 ;  /* 0x0000000e00c17308 */ /* 0x0009e20000002400 */
[----:B-1----:R-:W-:Y:S02]  /*a4b0*/  FSEL R10, R133, -INF , P1 ;  /* 0xff800000850a7808 */ /* 0x002fe40000800000 */
[----:B------:R-:W-:Y:S02]  /*a4c0*/  ISETP.GT.AND P1, PT, R2, 0x8, PT ;  /* 0x000000080200780c */ /* 0x000fe40003f24270 */
[----:B------:R-:W-:Y:S05]  /*a4d0*/  FMNMX.FTZ R4, R10, R136, !PT ;  /* 0x000000880a047209 */ /* 0x000fea0007810000 */
[----:B------:R1:W1:Y:S01]  /*a4e0*/  MUFU.TANH R191, R12 ;  /* 0x0000000c00bf7308 */ /* 0x0002620000002400 */
[----:B---3--:R-:W-:Y:S02]  /*a4f0*/  FSEL R13, R132, -INF , P0 ;  /* 0xff800000840d7808 */ /* 0x008fe40000000000 */
[----:B------:R-:W-:Y:S02]  /*a500*/  ISETP.GT.AND P0, PT, R2, 0x9, PT ;  /* 0x000000090200780c */ /* 0x000fe40003f04270 */
[----:B------:R-:W-:Y:S05]  /*a510*/  FMNMX.FTZ R4, R13, R4, !PT ;  /* 0x000000040d047209 */ /* 0x000fea0007810000 */
[----:B------:R-:W3:Y:S01]  /*a520*/  MUFU.TANH R16, R16 ;  /* 0x0000001000107308 */ /* 0x000ee20000002400 */
[----:B------:R-:W-:Y:S02]  /*a530*/  FSEL R15, R9, -INF , P0 ;  /* 0xff800000090f7808 */ /* 0x000fe40000000000 */
[----:B------:R-:W-:Y:S02]  /*a540*/  ISETP.GT.AND P0, PT, R0, 0x9, PT ;  /* 0x000000090000780c */ /* 0x000fe40003f04270 */
[----:B----4-:R-:W-:Y:S02]  /*a550*/  FSEL R14, R8, -INF , P1 ;  /* 0xff800000080e7808 */ /* 0x010fe40000800000 */
[----:B------:R-:W-:Y:S02]  /*a560*/  ISETP.GT.AND P1, PT, R0, 0x8, PT ;  /* 0x000000080000780c */ /* 0x000fe40003f24270 */
[----:B------:R-:W-:Y:S01]  /*a570*/  FSEL R139, R139, -INF , P0 ;  /* 0xff8000008b8b7808 */ /* 0x000fe20000000000 */
[----:B------:R-:W4:Y:S01]  /*a580*/  MUFU.TANH R20, R20 ;  /* 0x0000001400147308 */ /* 0x000f220000002400 */
[----:B------:R-:W-:Y:S01]  /*a590*/  FSEL R18, R7, -INF , P1 ;  /* 0xff80000007127808 */ /* 0x000fe20000800000 */
[----:B------:R-:W-:Y:S01]  /*a5a0*/  FMUL.FTZ R7, R48, c[0x0][0x320] ;  /* 0x0000c80030077a20 */ /* 0x000fe20000410000 */
[----:B------:R-:W-:Y:S02]  /*a5b0*/  ISETP.GT.AND P1, PT, R2, 0x10, PT ;  /* 0x000000100200780c */ /* 0x000fe40003f24270 */
[----:B-1----:R-:W-:Y:S02]  /*a5c0*/  FSEL R12, R134, -INF , P2 ;  /* 0xff800000860c7808 */ /* 0x002fe40001000000 */
[----:B------:R-:W-:Y:S02]  /*a5d0*/  ISETP.GT.AND P0, PT, R2, 0x11, PT ;  /* 0x000000110200780c */ /* 0x000fe40003f04270 */
[----:B------:R-:W-:Y:S01]  /*a5e0*/  FMNMX.FTZ R3, R12, R3, !PT ;  /* 0x000000030c037209 */ /* 0x000fe20007810000 */
[----:B------:R-:W1:Y:S01]  /*a5f0*/  MUFU.TANH R23, R23 ;  /* 0x0000001700177308 */ /* 0x000e620000002400 */
[----:B------:R-:W-:Y:S02]  /*a600*/  FSEL R191, R191, -INF , P1 ;  /* 0xff800000bfbf7808 */ /* 0x000fe40000800000 */
[----:B------:R-:W-:Y:S02]  /*a610*/  FSEL R192, R192, -INF , P0 ;  /* 0xff800000c0c07808 */ /* 0x000fe40000000000 */
[----:B------:R-:W-:Y:S02]  /*a620*/  FMNMX.FTZ R4, R18, R4, !PT ;  /* 0x0000000412047209 */ /* 0x000fe40007810000 */
[C---:B------:R-:W-:Y:S02]  /*a630*/  ISETP.GT.AND P1, PT, R0.reuse, 0x10, PT ;  /* 0x000000100000780c */ /* 0x040fe40003f24270 */
[----:B------:R-:W-:Y:S01]  /*a640*/  ISETP.GT.AND P0, PT, R0, 0x11, PT ;  /* 0x000000110000780c */ /* 0x000fe20003f04270 */
[----:B------:R-:W1:Y:S01]  /*a650*/  MUFU.TANH R30, R30 ;  /* 0x0000001e001e7308 */ /* 0x000e620000002400 */
[----:B------:R-:W-:Y:S02]  /*a660*/  FMNMX.FTZ R3, R14, R3, !PT ;  /* 0x000000030e037209 */ /* 0x000fe40007810000 */
[----:B------:R-:W-:Y:S02]  /*a670*/  FMNMX.FTZ R4, R139, R4, !PT ;  /* 0x000000048b047209 */ /* 0x000fe40007810000 */
[----:B------:R-:W-:Y:S02]  /*a680*/  FSEL R193, R193, -INF , P1 ;  /* 0xff800000c1c17808 */ /* 0x000fe40000800000 */
[----:B------:R-:W-:Y:S01]  /*a690*/  FSEL R194, R6, -INF , P0 ;  /* 0xff80000006c27808 */ /* 0x000fe20000000000 */
[----:B------:R-:W-:Y:S01]  /*a6a0*/  FMUL.FTZ R6, R49, c[0x0][0x320] ;  /* 0x0000c80031067a20 */ /* 0x000fe20000410000 */
[C---:B------:R-:W-:Y:S01]  /*a6b0*/  ISETP.GT.AND P0, PT, R2.reuse, 0x19, PT ;  /* 0x000000190200780c */ /* 0x040fe20003f04270 */
[----:B------:R-:W1:Y:S01]  /*a6c0*/  MUFU.TANH R31, R31 ;  /* 0x0000001f001f7308 */ /* 0x000e620000002400 */
[----:B------:R-:W-:Y:S02]  /*a6d0*/  ISETP.GT.AND P1, PT, R2, 0x18, PT ;  /* 0x000000180200780c */ /* 0x000fe40003f24270 */
[----:B------:R-:W-:Y:S02]  /*a6e0*/  FMNMX.FTZ R3, R15, R3, !PT ;  /* 0x000000030f037209 */ /* 0x000fe40007810000 */
[----:B------:R-:W-:Y:S02]  /*a6f0*/  FSEL R196, R17, -INF , P0 ;  /* 0xff80000011c47808 */ /* 0x000fe40000000000 */
[----:B---3--:R-:W-:Y:S02]  /*a700*/  FSEL R195, R16, -INF , P1 ;  /* 0xff80000010c37808 */ /* 0x008fe40000800000 */
[C---:B------:R-:W-:Y:S01]  /*a710*/  ISETP.GT.AND P0, PT, R0.reuse, 0x19, PT ;  /* 0x000000190000780c */ /* 0x040fe20003f04270 */
[----:B------:R-:W3:Y:S01]  /*a720*/  MUFU.TANH R33, R33 ;  /* 0x0000002100217308 */ /* 0x000ee20000002400 */
[----:B------:R-:W-:Y:S02]  /*a730*/  FMNMX.FTZ R4, R193, R4, !PT ;  /* 0x00000004c1047209 */ /* 0x000fe40007810000 */
[----:B------:R-:W-:Y:S02]  /*a740*/  ISETP.GT.AND P1, PT, R0, 0x18, PT ;  /* 0x000000180000780c */ /* 0x000fe40003f24270 */
[----:B------:R-:W-:Y:S02]  /*a750*/  FMNMX.FTZ R3, R191, R3, !PT ;  /* 0x00000003bf037209 */ /* 0x000fe40007810000 */
[----:B------:R-:W-:Y:S02]  /*a760*/  FSEL R198, R19, -INF , P0 ;  /* 0xff80000013c67808 */ /* 0x000fe40000000000 */
[----:B------:R-:W-:Y:S01]  /*a770*/  FSEL R197, R5, -INF , P1 ;  /* 0xff80000005c57808 */ /* 0x000fe20000800000 */
[----:B------:R-:W1:Y:S01]  /*a780*/  MUFU.TANH R34, R34 ;  /* 0x0000002200227308 */ /* 0x000e620000002400 */
[----:B------:R-:W-:Y:S01]  /*a790*/  FMNMX.FTZ R4, R194, R4, !PT ;  /* 0x00000004c2047209 */ /* 0x000fe20007810000 */
[----:B------:R-:W-:Y:S01]  /*a7a0*/  FMUL.FTZ R5, R50, c[0x0][0x320] ;  /* 0x0000c80032057a20 */ /* 0x000fe20000410000 */
[C---:B------:R-:W-:Y:S02]  /*a7b0*/  ISETP.GT.AND P0, PT, R2.reuse, 0x21, PT ;  /* 0x000000210200780c */ /* 0x040fe40003f04270 */
[----:B------:R-:W-:Y:S02]  /*a7c0*/  ISETP.GT.AND P1, PT, R2, 0x20, PT ;  /* 0x000000200200780c */ /* 0x000fe40003f24270 */
[----:B------:R-:W-:Y:S02]  /*a7d0*/  FMNMX.FTZ R3, R192, R3, !PT ;  /* 0x00000003c0037209 */ /* 0x000fe40007810000 */
[----:B------:R-:W-:Y:S01]  /*a7e0*/  FSEL R202, R21, -INF , P0 ;  /* 0xff80000015ca7808 */ /* 0x000fe20000000000 */
[----:B------:R-:W3:Y:S01]  /*a7f0*/  MUFU.TANH R35, R35 ;  /* 0x0000002300237308 */ /* 0x000ee20000002400 */
[----:B----4-:R-:W-:Y:S02]  /*a800*/  FSEL R203, R20, -INF , P1 ;  /* 0xff80000014cb7808 */ /* 0x010fe40000800000 */
[C---:B------:R-:W-:Y:S02]  /*a810*/  ISETP.GT.AND P1, PT, R0.reuse, 0x20, PT ;  /* 0x000000200000780c */ /* 0x040fe40003f24270 */
[----:B------:R-:W-:Y:S02]  /*a820*/  FMNMX.FTZ R4, R197, R4, !PT ;  /* 0x00000004c5047209 */ /* 0x000fe40007810000 */
[----:B------:R-:W-:Y:S02]  /*a830*/  ISETP.GT.AND P0, PT, R0, 0x21, PT ;  /* 0x000000210000780c */ /* 0x000fe40003f04270 */
[----:B------:R-:W-:Y:S01]  /*a840*/  FMNMX.FTZ R3, R195, R3, !PT ;  /* 0x00000003c3037209 */ /* 0x000fe20007810000 */
[----:B------:R-:W4:Y:S01]  /*a850*/  MUFU.TANH R36, R36 ;  /* 0x0000002400247308 */ /* 0x000f220000002400 */
[----:B------:R-:W-:Y:S02]  /*a860*/  FMNMX.FTZ R4, R198, R4, !PT ;  /* 0x00000004c6047209 */ /* 0x000fe40007810000 */
[----:B------:R-:W-:Y:S02]  /*a870*/  FSEL R204, R22, -INF , P1 ;  /* 0xff80000016cc7808 */ /* 0x000fe40000800000 */
[C---:B------:R-:W-:Y:S02]  /*a880*/  ISETP.GT.AND P1, PT, R2.reuse, 0x28, PT ;  /* 0x000000280200780c */ /* 0x040fe40003f24270 */
[----:B-1----:R-:W-:Y:S02]  /*a890*/  FSEL R200, R23, -INF , P0 ;  /* 0xff80000017c87808 */ /* 0x002fe40000000000 */
[----:B------:R-:W-:Y:S01]  /*a8a0*/  ISETP.GT.AND P0, PT, R2, 0x29, PT ;  /* 0x000000290200780c */ /* 0x000fe20003f04270 */
[----:B------:R-:W1:Y:S01]  /*a8b0*/  MUFU.TANH R37, R37 ;  /* 0x0000002500257308 */ /* 0x000e620000002400 */
[----:B------:R-:W-:Y:S02]  /*a8c0*/  FMNMX.FTZ R3, R196, R3, !PT ;  /* 0x00000003c4037209 */ /* 0x000fe40007810000 */
[----:B------:R-:W-:Y:S02]  /*a8d0*/  FSEL R205, R24, -INF , P1 ;  /* 0xff80000018cd7808 */ /* 0x000fe40000800000 */
[----:B------:R-:W-:Y:S01]  /*a8e0*/  FSEL R199, R25, -INF , P0 ;  /* 0xff80000019c77808 */ /* 0x000fe20000000000 */
[----:B------:R-:W2:Y:S01]  /*a8f0*/  LDL.LU R24, [R1+0x10] ;  /* 0x0000100001187983 */ /* 0x000ea20000300800 */
[C---:B------:R-:W-:Y:S02]  /*a900*/  ISETP.GT.AND P1, PT, R0.reuse, 0x28, PT ;  /* 0x000000280000780c */ /* 0x040fe40003f24270 */
[----:B------:R-:W-:Y:S01]  /*a910*/  ISETP.GT.AND P0, PT, R0, 0x29, PT ;  /* 0x000000290000780c */ /* 0x000fe20003f04270 */
[----:B------:R-:W1:Y:S01]  /*a920*/  MUFU.TANH R38, R38 ;  /* 0x0000002600267308 */ /* 0x000e620000002400 */
[----:B------:R-:W-:Y:S02]  /*a930*/  FMNMX.FTZ R4, R204, R4, !PT ;  /* 0x00000004cc047209 */ /* 0x000fe40007810000 */
[----:B------:R-:W-:Y:S02]  /*a940*/  FMNMX.FTZ R3, R203, R3, !PT ;  /* 0x00000003cb037209 */ /* 0x000fe40007810000 */
[----:B------:R-:W-:Y:S02]  /*a950*/  FSEL R206, R26, -INF , P1 ;  /* 0xff8000001ace7808 */ /* 0x000fe40000800000 */
[----:B------:R-:W-:Y:S02]  /*a960*/  FSEL R207, R27, -INF , P0 ;  /* 0xff8000001bcf7808 */ /* 0x000fe40000000000 */
[----:B------:R-:W-:Y:S01]  /*a970*/  ISETP.GT.AND P0, PT, R2, 0x31, PT ;  /* 0x000000310200780c */ /* 0x000fe20003f04270 */
[----:B------:R-:W1:Y:S01]  /*a980*/  MUFU.TANH R39, R39 ;  /* 0x0000002700277308 */ /* 0x000e620000002400 */
[----:B------:R-:W-:Y:S02]  /*a990*/  FMNMX.FTZ R4, R200, R4, !PT ;  /* 0x00000004c8047209 */ /* 0x000fe40007810000 */
[----:B------:R-:W-:Y:S02]  /*a9a0*/  ISETP.GT.AND P1, PT, R2, 0x30, PT ;  /* 0x000000300200780c */ /* 0x000fe40003f24270 */
[----:B------:R-:W-:Y:S02]  /*a9b0*/  FMNMX.FTZ R3, R202, R3, !PT ;  /* 0x00000003ca037209 */ /* 0x000fe40007810000 */
[----:B------:R-:W-:Y:S02]  /*a9c0*/  FSEL R29, R29, -INF , P0 ;  /* 0xff8000001d1d7808 */ /* 0x000fe40000000000 */
[----:B------:R-:W-:Y:S01]  /*a9d0*/  FSEL R211, R28, -INF , P1 ;  /* 0xff8000001cd37808 */ /* 0x000fe20000800000 */
[----:B------:R-:W1:Y:S01]  /*a9e0*/  MUFU.TANH R40, R40 ;  /* 0x0000002800287308 */ /* 0x000e620000002400 */
[----:B------:R-:W-:Y:S02]  /*a9f0*/  FMNMX.FTZ R4, R206, R4, !PT ;  /* 0x00000004ce047209 */ /* 0x000fe40007810000 */
[C---:B------:R-:W-:Y:S02]  /*aa00*/  ISETP.GT.AND P1, PT, R0.reuse, 0x30, PT ;  /* 0x000000300000780c */ /* 0x040fe40003f24270 */
[----:B------:R-:W-:Y:S02]  /*aa10*/  ISETP.GT.AND P0, PT, R0, 0x31, PT ;  /* 0x000000310000780c */ /* 0x000fe40003f04270 */
[----:B------:R-:W-:Y:S02]  /*aa20*/  FMNMX.FTZ R3, R205, R3, !PT ;  /* 0x00000003cd037209 */ /* 0x000fe40007810000 */
[----:B------:R-:W-:Y:S01]  /*aa30*/  FSEL R30, R30, -INF , P1 ;  /* 0xff8000001e1e7808 */ /* 0x000fe20000800000 */
[----:B------:R-:W1:Y:S01]  /*aa40*/  MUFU.TANH R42, R42 ;  /* 0x0000002a002a7308 */ /* 0x000e620000002400 */
[----:B------:R-:W-:Y:S02]  /*aa50*/  FSEL R31, R31, -INF , P0 ;  /* 0xff8000001f1f7808 */ /* 0x000fe40000000000 */
[C---:B------:R-:W-:Y:S02]  /*aa60*/  ISETP.GT.AND P1, PT, R2.reuse, 0x38, PT ;  /* 0x000000380200780c */ /* 0x040fe40003f24270 */
[----:B------:R-:W-:Y:S02]  /*aa70*/  ISETP.GT.AND P0, PT, R2, 0x39, PT ;  /* 0x000000390200780c */ /* 0x000fe40003f04270 */
[----:B------:R-:W-:Y:S02]  /*aa80*/  FMNMX.FTZ R4, R207, R4, !PT ;  /* 0x00000004cf047209 */ /* 0x000fe40007810000 */
[----:B------:R-:W-:Y:S01]  /*aa90*/  FMNMX.FTZ R3, R199, R3, !PT ;  /* 0x00000003c7037209 */ /* 0x000fe20007810000 */
[----:B------:R-:W1:Y:S01]  /*aaa0*/  MUFU.TANH R45, R45 ;  /* 0x0000002d002d7308 */ /* 0x000e620000002400 */
[----:B------:R-:W-:Y:S02]  /*aab0*/  FSEL R214, R32, -INF , P1 ;  /* 0xff80000020d67808 */ /* 0x000fe40000800000 */
[----:B---3--:R-:W-:Y:S02]  /*aac0*/  FSEL R213, R33, -INF , P0 ;  /* 0xff80000021d57808 */ /* 0x008fe40000000000 */
[----:B------:R-:W-:Y:S02]  /*aad0*/  FMNMX.FTZ R4, R30, R4, !PT ;  /* 0x000000041e047209 */ /* 0x000fe40007810000 */
[C---:B------:R-:W-:Y:S02]  /*aae0*/  ISETP.GT.AND P1, PT, R0.reuse, 0x38, PT ;  /* 0x000000380000780c */ /* 0x040fe40003f24270 */
[----:B------:R-:W-:Y:S01]  /*aaf0*/  ISETP.GT.AND P0, PT, R0, 0x39, PT ;  /* 0x000000390000780c */ /* 0x000fe20003f04270 */
[----:B------:R-:W3:Y:S01]  /*ab00*/  MUFU.TANH R46, R46 ;  /* 0x0000002e002e7308 */ /* 0x000ee20000002400 */
[----:B------:R-:W-:Y:S02]  /*ab10*/  FMNMX.FTZ R3, R211, R3, !PT ;  /* 0x00000003d3037209 */ /* 0x000fe40007810000 */
[----:B------:R-:W-:Y:S02]  /*ab20*/  FSEL R215, R34, -INF , P1 ;  /* 0xff80000022d77808 */ /* 0x000fe40000800000 */
[C---:B------:R-:W-:Y:S02]  /*ab30*/  ISETP.GT.AND P1, PT, R2.reuse, 0x40, PT ;  /* 0x000000400200780c */ /* 0x040fe40003f24270 */
[----:B------:R-:W-:Y:S02]  /*ab40*/  FSEL R35, R35, -INF , P0 ;  /* 0xff80000023237808 */ /* 0x000fe40000000000 */
[----:B------:R-:W-:Y:S01]  /*ab50*/  FMNMX.FTZ R4, R31, R4, !PT ;  /* 0x000000041f047209 */ /* 0x000fe20007810000 */
[----:B------:R-:W3:Y:S01]  /*ab60*/  MUFU.TANH R44, R44 ;  /* 0x0000002c002c7308 */ /* 0x000ee20000002400 */
[----:B------:R-:W-:Y:S02]  /*ab70*/  ISETP.GT.AND P0, PT, R2, 0x41, PT ;  /* 0x000000410200780c */ /* 0x000fe40003f04270 */
[----:B------:R-:W-:Y:S02]  /*ab80*/  FMNMX.FTZ R3, R29, R3, !PT ;  /* 0x000000031d037209 */ /* 0x000fe40007810000 */
[----:B----4-:R-:W-:Y:S02]  /*ab90*/  FSEL R36, R36, -INF , P1 ;  /* 0xff80000024247808 */ /* 0x010fe40000800000 */
[C---:B------:R-:W-:Y:S02]  /*aba0*/  ISETP.GT.AND P1, PT, R0.reuse, 0x40, PT ;  /* 0x000000400000780c */ /* 0x040fe40003f24270 */
[----:B-1----:R-:W-:Y:S01]  /*abb0*/  FSEL R37, R37, -INF , P0 ;  /* 0xff80000025257808 */ /* 0x002fe20000000000 */
[----:B------:R-:W1:Y:S01]  /*abc0*/  MUFU.TANH R47, R47 ;  /* 0x0000002f002f7308 */ /* 0x000e620000002400 */
[----:B------:R-:W-:Y:S02]  /*abd0*/  ISETP.GT.AND P0, PT, R0, 0x41, PT ;  /* 0x000000410000780c */ /* 0x000fe40003f04270 */
[----:B------:R-:W-:Y:S02]  /*abe0*/  FMNMX.FTZ R4, R215, R4, !PT ;  /* 0x00000004d7047209 */ /* 0x000fe40007810000 */
[----:B------:R-:W-:Y:S02]  /*abf0*/  FMNMX.FTZ R3, R214, R3, !PT ;  /* 0x00000003d6037209 */ /* 0x000fe40007810000 */
[----:B------:R-:W-:Y:S02]  /*ac00*/  FSEL R38, R38, -INF , P1 ;  /* 0xff80000026267808 */ /* 0x000fe40000800000 */
[----:B------:R-:W-:Y:S01]  /*ac10*/  FSEL R39, R39, -INF , P0 ;  /* 0xff80000027277808 */ /* 0x000fe20000000000 */
[----:B------:R-:W4:Y:S01]  /*ac20*/  MUFU.TANH R7, R7 ;  /* 0x0000000700077308 */ /* 0x000f220000002400 */
[----:B------:R-:W-:Y:S02]  /*ac30*/  FMNMX.FTZ R4, R35, R4, !PT ;  /* 0x0000000423047209 */ /* 0x000fe40007810000 */
[C---:B------:R-:W-:Y:S02]  /*ac40*/  ISETP.GT.AND P1, PT, R2.reuse, 0x48, PT ;  /* 0x000000480200780c */ /* 0x040fe40003f24270 */
[----:B------:R-:W-:Y:S02]  /*ac50*/  ISETP.GT.AND P0, PT, R2, 0x49, PT ;  /* 0x000000490200780c */ /* 0x000fe40003f04270 */
[----:B------:R-:W-:Y:S02]  /*ac60*/  FMNMX.FTZ R3, R213, R3, !PT ;  /* 0x00000003d5037209 */ /* 0x000fe40007810000 */
[----:B------:R-:W-:Y:S01]  /*ac70*/  FSEL R16, R40, -INF , P1 ;  /* 0xff80000028107808 */ /* 0x000fe20000800000 */
[----:B------:R-:W1:Y:S01]  /*ac80*/  MUFU.TANH R6, R6 ;  /* 0x0000000600067308 */ /* 0x000e620000002400 */
[----:B------:R-:W-:Y:S02]  /*ac90*/  FSEL R17, R41, -INF , P0 ;  /* 0xff80000029117808 */ /* 0x000fe40000000000 */
[----:B------:R-:W-:Y:S02]  /*aca0*/  ISETP.GT.AND P0, PT, R0, 0x49, PT ;  /* 0x000000490000780c */ /* 0x000fe40003f04270 */
[----:B------:R-:W-:Y:S02]  /*acb0*/  FMNMX.FTZ R4, R38, R4, !PT ;  /* 0x0000000426047209 */ /* 0x000fe40007810000 */
[----:B------:R-:W-:Y:S02]  /*acc0*/  ISETP.GT.AND P1, PT, R0, 0x48, PT ;  /* 0x000000480000780c */ /* 0x000fe40003f24270 */
[----:B------:R-:W-:Y:S01]  /*acd0*/  FMNMX.FTZ R3, R36, R3, !PT ;  /* 0x0000000324037209 */ /* 0x000fe20007810000 */
[----:B------:R-:W1:Y:S01]  /*ace0*/  MUFU.TANH R5, R5 ;  /* 0x0000000500057308 */ /* 0x000e620000002400 */
[----:B------:R-:W-:Y:S02]  /*acf0*/  FSEL R22, R43, -INF , P0 ;  /* 0xff8000002b167808 */ /* 0x000fe40000000000 */
[----:B------:R-:W-:Y:S02]  /*ad00*/  FSEL R19, R42, -INF , P1 ;  /* 0xff8000002a137808 */ /* 0x000fe40000800000 */
[----:B------:R-:W-:Y:S02]  /*ad10*/  ISETP.GT.AND P0, PT, R0, 0x50, PT ;  /* 0x000000500000780c */ /* 0x000fe40003f04270 */
[----:B------:R-:W-:Y:S02]  /*ad20*/  FMNMX.FTZ R4, R39, R4, !PT ;  /* 0x0000000427047209 */ /* 0x000fe40007810000 */
[C---:B------:R-:W-:Y:S01]  /*ad30*/  ISETP.GT.AND P1, PT, R2.reuse, 0x51, PT ;  /* 0x000000510200780c */ /* 0x040fe20003f24270 */
[----:B------:R-:W1:Y:S01]  /*ad40*/  MUFU.TANH R134, R51 ;  /* 0x0000003300867308 */ /* 0x000e620000002400 */
[----:B------:R-:W-:Y:S02]  /*ad50*/  FMNMX.FTZ R3, R37, R3, !PT ;  /* 0x0000000325037209 */ /* 0x000fe40007810000 */
[----:B------:R-:W-:Y:S02]  /*ad60*/  ISETP.GT.AND P2, PT, R2, 0x50, PT ;  /* 0x000000500200780c */ /* 0x000fe40003f44270 */
[----:B------:R-:W-:Y:S02]  /*ad70*/  FSEL R210, R45, -INF , P1 ;  /* 0xff8000002dd27808 */ /* 0x000fe40000800000 */
[----:B---3--:R-:W-:Y:S02]  /*ad80*/  FSEL R23, R46, -INF , P0 ;  /* 0xff8000002e177808 */ /* 0x008fe40000000000 */
[C---:B------:R-:W-:Y:S02]  /*ad90*/  ISETP.GT.AND P0, PT, R2.reuse, 0x59, PT ;  /* 0x000000590200780c */ /* 0x040fe40003f04270 */
[----:B------:R-:W-:Y:S02]  /*ada0*/  ISETP.GT.AND P1, PT, R2, 0x58, PT ;  /* 0x000000580200780c */ /* 0x000fe40003f24270 */
[----:B------:R-:W-:Y:S02]  /*adb0*/  FMNMX.FTZ R2, R19, R4, !PT ;  /* 0x0000000413027209 */ /* 0x000fe40007810000 */
[----:B------:R-:W-:Y:S02]  /*adc0*/  FMNMX.FTZ R3, R16, R3, !PT ;  /* 0x0000000310037209 */ /* 0x000fe40007810000 */
[----:B------:R-:W-:Y:S02]  /*add0*/  FSEL R212, R44, -INF , P2 ;  /* 0xff8000002cd47808 */ /* 0x000fe40001000000 */
[----:B------:R-:W-:Y:S02]  /*ade0*/  ISETP.GT.AND P2, PT, R0, 0x51, PT ;  /* 0x000000510000780c */ /* 0x000fe40003f44270 */
[----:B------:R-:W-:Y:S02]  /*adf0*/  FMNMX.FTZ R2, R22, R2, !PT ;  /* 0x0000000216027209 */ /* 0x000fe40007810000 */
[----:B------:R-:W-:Y:S02]  /*ae00*/  FMNMX.FTZ R3, R17, R3, !PT ;  /* 0x0000000311037209 */ /* 0x000fe40007810000 */
[----:B-1----:R-:W-:Y:S02]  /*ae10*/  FSEL R21, R47, -INF , P2 ;  /* 0xff8000002f157808 */ /* 0x002fe40001000000 */
[----:B------:R-:W-:Y:S02]  /*ae20*/  FMNMX.FTZ R2, R23, R2, !PT ;  /* 0x0000000217027209 */ /* 0x000fe40007810000 */
[----:B----4-:R-:W-:Y:S02]  /*ae30*/  FSEL R209, R7, -INF , P1 ;  /* 0xff80000007d17808 */ /* 0x010fe40000800000 */
[----:B------:R-:W-:Y:S02]  /*ae40*/  ISETP.GT.AND P1, PT, R0, 0x58, PT ;  /* 0x000000580000780c */ /* 0x000fe40003f24270 */
[----:B------:R-:W-:Y:S02]  /*ae50*/  FMNMX.FTZ R3, R212, R3, !PT ;  /* 0x00000003d4037209 */ /* 0x000fe40007810000 */
[----:B------:R-:W-:Y:S02]  /*ae60*/  FSEL R208, R6, -INF , P0 ;  /* 0xff80000006d07808 */ /* 0x000fe40000000000 */
[----:B------:R-:W-:Y:S02]  /*ae70*/  ISETP.GT.AND P0, PT, R0, 0x59, PT ;  /* 0x000000590000780c */ /* 0x000fe40003f04270 */
[----:B------:R-:W-:Y:S02]  /*ae80*/  FMNMX.FTZ R0, R21, R2, !PT ;  /* 0x0000000215007209 */ /* 0x000fe40007810000 */
[----:B------:R-:W-:Y:S02]  /*ae90*/  FSEL R20, R5, -INF , P1 ;  /* 0xff80000005147808 */ /* 0x000fe40000800000 */
[----:B------:R-:W-:Y:S02]  /*aea0*/  FMNMX.FTZ R3, R210, R3, !PT ;  /* 0x00000003d2037209 */ /* 0x000fe40007810000 */
[----:B------:R-:W-:Y:S02]  /*aeb0*/  FSEL R134, R134, -INF , P0 ;  /* 0xff80000086867808 */ /* 0x000fe40000000000 */
[----:B------:R-:W-:Y:S02]  /*aec0*/  FMNMX.FTZ R0, R20, R0, !PT ;  /* 0x0000000014007209 */ /* 0x000fe40007810000 */
[----:B------:R-:W-:Y:S02]  /*aed0*/  FMNMX.FTZ R3, R209, R3, !PT ;  /* 0x00000003d1037209 */ /* 0x000fe40007810000 */
[----:B------:R-:W-:Y:S02]  /*aee0*/  FMNMX.FTZ R0, R134, R0, !PT ;  /* 0x0000000086007209 */ /* 0x000fe40007810000 */
[----:B------:R-:W-:Y:S02]  /*aef0*/  FMNMX.FTZ R3, R208, R3, !PT ;  /* 0x00000003d0037209 */ /* 0x000fe40007810000 */
[C---:B------:R-:W-:Y:S01]  /*af00*/  ISETP.GT.AND P2, PT, R201.reuse, R252, PT ;  /* 0x000000fcc900720c */ /* 0x040fe20003f44270 */
[----:B------:R-:W1:Y:S01]  /*af10*/  SHFL.BFLY PT, R2, R0, 0x2, 0x1f ;  /* 0x0c401f0000027f89 */ /* 0x000e6200000e0000 */
[----:B------:R-:W-:Y:S07]  /*af20*/  IADD3 R252, R201, -0x1, RZ ;  /* 0xffffffffc9fc7810 */ /* 0x000fee0007ffe0ff */
[----:B------:R-:W3:Y:S04]  /*af30*/  SHFL.BFLY PT, R133, R3, 0x2, 0x1f ;  /* 0x0c401f0003857f89 */ /* 0x000ee800000e0000 */
[----:B------:R-:W-:Y:S02]  /*af40*/  @P2 SHF.R.S32.HI R6, RZ, 0x1f, R252 ;  /* 0x0000001fff062819 */ /* 0x000fe400000114fc */
[----:B------:R-:W-:Y:S03]  /*af50*/  @P2 MOV R7, R138 ;  /* 0x0000008a00072202 */ /* 0x000fe60000000f00 */
[----:B------:R-:W-:Y:S01]  /*af60*/  @P2 IMAD R6, R6, c[0x0][0x1e0], RZ ;  /* 0x0000780006062a24 */ /* 0x000fe200078e02ff */
[----:B-1----:R-:W-:Y:S02]  /*af70*/  FMNMX.FTZ R0, R0, R2, !PT ;  /* 0x0000000200007209 */ /* 0x002fe40007810000 */
[----:B---3--:R-:W-:Y:S03]  /*af80*/  FMNMX.FTZ R133, R3, R133, !PT ;  /* 0x0000008503857209 */ /* 0x008fe60007810000 */
[----:B------:R-:W1:Y:S08]  /*af90*/  SHFL.BFLY PT, R3, R0, 0x1, 0x1f ;  /* 0x0c201f0000037f89 */ /* 0x000e7000000e0000 */
[----:B------:R-:W3:Y:S01]  /*afa0*/  SHFL.BFLY PT, R4, R133, 0x1, 0x1f ;  /* 0x0c201f0085047f89 */ /* 0x000ee200000e0000 */
[----:B-1----:R-:W-:Y:S04]  /*afb0*/  FMNMX.FTZ R132, R0, R3, !PT ;  /* 0x0000000300847209 */ /* 0x002fe80007810000 */
[C---:B------:R-:W-:Y:S04]  /*afc0*/  FSETP.NEU.FTZ.AND P0, PT, R132.reuse, -INF , PT ;  /* 0xff8000008400780b */ /* 0x040fe80003f1d000 */
[----:B------:R-:W-:Y:S02]  /*afd0*/  FSEL R0, R132, RZ, P0 ;  /* 0x000000ff84007208 */ /* 0x000fe40000000000 */
[----:B---3--:R-:W-:Y:S01]  /*afe0*/  FMNMX.FTZ R133, R133, R4, !PT ;  /* 0x0000000485857209 */ /* 0x008fe20007810000 */
[----:B------:R-:W-:Y:S03]  /*aff0*/  @P2 IMAD.WIDE.U32 R4, R252, c[0x0][0x1e0], RZ ;  /* 0x00007800fc042a25 */ /* 0x000fe600078e00ff */
[C---:B------:R-:W-:Y:S01]  /*b000*/  FSETP.NEU.FTZ.AND P1, PT, R133.reuse, -INF , PT ;  /* 0xff8000008500780b */ /* 0x040fe20003f3d000 */
[----:B------:R-:W-:Y:S02]  /*b010*/  FADD.FTZ R3, -R0, R136 ;  /* 0x0000008800037221 */ /* 0x000fe40000010100 */
[----:B------:R-:W-:Y:S01]  /*b020*/  @P2 IMAD R0, R252, c[0x0][0x1e4], R6 ;  /* 0x00007900fc002a24 */ /* 0x000fe200078e0206 */
[----:B--2---:R-:W-:Y:S01]  /*b030*/  @P2 MOV R6, R188 ;  /* 0x000000bc00062202 */ /* 0x004fe20000000f00 */
[----:B------:R-:W-:Y:S01]  /*b040*/  FMUL.FTZ R188, R132, c[0x0][0x2d0] ;  /* 0x0000b40084bc7a20 */ /* 0x000fe20000410000 */
[----:B------:R-:W-:Y:S02]  /*b050*/  FSEL R2, R133, RZ, P1 ;  /* 0x000000ff85027208 */ /* 0x000fe40000800000 */
[----:B------:R-:W-:Y:S01]  /*b060*/  @P2 IADD3 R0, R5, R0, RZ ;  /* 0x0000000005002210 */ /* 0x000fe20007ffe0ff */
[----:B------:R-:W-:Y:S01]  /*b070*/  @P2 IMAD.WIDE.U32 R6, R4, 0x60, R6 ;  /* 0x0000006004062825 */ /* 0x000fe200078e0006 */
[----:B------:R-:W-:Y:S03]  /*b080*/  FSEL R188, R188, RZ, P0 ;  /* 0x000000ffbcbc7208 */ /* 0x000fe60000000000 */
[----:B------:R-:W-:Y:S02]  /*b090*/  @P2 IMAD R0, R0, 0x60, RZ ;  /* 0x0000006000002824 */ /* 0x000fe400078e02ff */
[----:B------:R-:W-:Y:S02]  /*b0a0*/  FADD.FTZ R2, -R2, R135 ;  /* 0x0000008702027221 */ /* 0x000fe40000010100 */
[----:B------:R-:W-:Y:S01]  /*b0b0*/  FMUL.FTZ R135, R133, c[0x0][0x2d0] ;  /* 0x0000b40085877a20 */ /* 0x000fe20000410000 */
[----:B------:R-:W-:Y:S04]  /*b0c0*/  @P2 IADD3 R0, R7, R0, RZ ;  /* 0x0000000007002210 */ /* 0x000fe80007ffe0ff */
[C---:B------:R-:W-:Y:S02]  /*b0d0*/  @P2 SHF.L.U64.HI R0, R6.reuse, 0x1, R0 ;  /* 0x0000000106002819 */ /* 0x040fe40000010200 */
[----:B------:R-:W-:Y:S02]  /*b0e0*/  @P2 SHF.L.U32 R6, R6, 0x1, RZ ;  /* 0x0000000106062819 */ /* 0x000fe400000006ff */
[----:B------:R-:W-:Y:S02]  /*b0f0*/  FSEL R135, R135, RZ, P1 ;  /* 0x000000ff87877208 */ /* 0x000fe40000800000 */
[C---:B------:R-:W-:Y:S02]  /*b100*/  @P2 IADD3 R4, P3, R6.reuse, c[0x0][0x1c8], RZ ;  /* 0x0000720006042a10 */ /* 0x040fe40007f7e0ff */
[----:B------:R-:W-:Y:S01]  /*b110*/  @P2 IADD3 R8, P4, R6, 0x80, RZ ;  /* 0x0000008006082810 */ /* 0x000fe20007f9e0ff */
[--C-:B------:R-:W-:Y:S01]  /*b120*/  FFMA.FTZ R15, R15, c[0x0][0x2d0], -R135.reuse ;  /* 0x0000b4000f0f7a23 */ /* 0x100fe20000010887 */
[----:B------:R-:W-:Y:S02]  /*b130*/  @P2 IADD3.X R5, R0, c[0x0][0x1cc], RZ, P3, !PT ;  /* 0x0000730000052a10 */ /* 0x000fe40001ffe4ff */
[----:B------:R-:W-:Y:S03]  /*b140*/  @P2 IADD3 R8, P3, R8, c[0x0][0x1c8], RZ ;  /* 0x0000720008082a10 */ /* 0x000fe60007f7e0ff */
[----:B------:R1:W-:Y:S01]  /*b150*/  @P2 LDGSTS.E.BYPASS.LTC128B.128 [R251+0xc100], [R4.64], !P5 ;  /* 0x0c10000004fb2fae */ /* 0x0003e2000e901d46 */
[--C-:B------:R-:W-:Y:S02]  /*b160*/  @P2 IADD3.X R9, RZ, c[0x0][0x1cc], R0.reuse, P3, P4 ;  /* 0x00007300ff092a10 */ /* 0x100fe40001fe8400 */
[----:B------:R-:W-:Y:S11]  /*b170*/  LOP3.LUT P4, RZ, R220, 0x2, RZ, 0xc0, !PT ;  /* 0x00000002dcff7812 */ /* 0x000ff6000788c0ff */
[----:B------:R-:W-:Y:S02]  /*b180*/  @!UPT UIADD3 URZ, URZ, URZ, URZ ;  /* 0x0000003f3f3ff290 */ /* 0x000fe4000fffe03f */
[----:B------:R2:W-:Y:S02]  /*b190*/  @P2 LDGSTS.E.BYPASS.LTC128B.128 [R251+0xf100], [R8.64], !P4 ;  /* 0x0f10000008fb2fae */ /* 0x0005e4000e101d46 */
[----:B--2---:R-:W-:Y:S04]  /*b1a0*/  @P2 IADD3 R8, P4, R6, 0x100, RZ ;  /* 0x0000010006082810 */ /* 0x004fe80007f9e0ff */
[----:B------:R-:W-:Y:S04]  /*b1b0*/  @P2 IADD3 R8, P3, R8, c[0x0][0x1c8], RZ ;  /* 0x0000720008082a10 */ /* 0x000fe80007f7e0ff */
[--C-:B------:R-:W-:Y:S02]  /*b1c0*/  @P2 IADD3.X R9, RZ, c[0x0][0x1cc], R0.reuse, P3, P4 ;  /* 0x00007300ff092a10 */ /* 0x100fe40001fe8400 */
[----:B------:R-:W-:Y:S11]  /*b1d0*/  LOP3.LUT P4, RZ, R220, 0x1, RZ, 0xc0, !PT ;  /* 0x00000001dcff7812 */ /* 0x000ff6000788c0ff */
[----:B------:R-:W-:Y:S02]  /*b1e0*/  @!UPT UIADD3 URZ, URZ, URZ, URZ ;  /* 0x0000003f3f3ff290 */ /* 0x000fe4000fffe03f */
[----:B------:R2:W-:Y:S01]  /*b1f0*/  @P2 LDGSTS.E.BYPASS.LTC128B.128 [R251+0x12100], [R8.64], !P4 ;  /* 0x1210000008fb2fae */ /* 0x0005e2000e101d46 */
[----:B------:R-:W-:Y:S04]  /*b200*/  @P2 IADD3 R6, P4, R6, 0x180, RZ ;  /* 0x0000018006062810 */ /* 0x000fe80007f9e0ff */
[----:B------:R-:W-:Y:S04]  /*b210*/  @P2 IADD3 R6, P3, R6, c[0x0][0x1c8], RZ ;  /* 0x0000720006062a10 */ /* 0x000fe80007f7e0ff */
[----:B------:R-:W-:Y:S01]  /*b220*/  @P2 IADD3.X R7, RZ, c[0x0][0x1cc], R0, P3, P4 ;  /* 0x00007300ff072a10 */ /* 0x000fe20001fe8400 */
[--C-:B------:R-:W-:Y:S01]  /*b230*/  FFMA.FTZ R0, R11, c[0x0][0x2d0], -R135.reuse ;  /* 0x0000b4000b007a23 */ /* 0x100fe20000010887 */
[----:B------:R-:W-:Y:S03]  /*b240*/  LOP3.LUT P4, RZ, R220, 0x1, RZ, 0xc0, !PT ;  /* 0x00000001dcff7812 */ /* 0x000fe6000788c0ff */
[----:B------:R3:W-:Y:S01]  /*b250*/  MUFU.EX2 R136, R0 ;  /* 0x0000000000887308 */ /* 0x0007e20000000800 */
[----:B------:R4:W-:Y:S01]  /*b260*/  @P2 LDGSTS.E.BYPASS.LTC128B.128 [R251+0x15100], [R6.64], !P6 ;  /* 0x1510000006fb2fae */ /* 0x0009e2000f101d46 */
[--C-:B---3--:R-:W-:Y:S08]  /*b270*/  FFMA.FTZ R0, R10, c[0x0][0x2d0], -R188.reuse ;  /* 0x0000b4000a007a23 */ /* 0x108ff000000108bc */
[----:B------:R3:W-:Y:S01]  /*b280*/  MUFU.EX2 R138, R0 ;  /* 0x00000000008a7308 */ /* 0x0007e20000000800 */
[----:B----4-:R-:W-:Y:S02]  /*b290*/  @P2 MOV R6, c[0x0][0x1e0] ;  /* 0x0000780000062a02 */ /* 0x010fe40000000f00 */
[----:B------:R-:W-:Y:S04]  /*b2a0*/  @P2 MOV R7, 0x6 ;  /* 0x0000000600072802 */ /* 0x000fe80000000f00 */
[C---:B------:R-:W-:Y:S02]  /*b2b0*/  @P2 SHF.L.U64.HI R7, R6.reuse, R7, c[0x0][0x1e4] ;  /* 0x0000790006072619 */ /* 0x040fe40000010207 */
[----:B------:R-:W-:Y:S04]  /*b2c0*/  @P2 SHF.L.U32 R6, R6, 0x6, RZ ;  /* 0x0000000606062819 */ /* 0x000fe800000006ff */
[----:B-1----:R-:W-:Y:S04]  /*b2d0*/  @P2 IADD3 R4, P3, R4, R6, RZ ;  /* 0x0000000604042210 */ /* 0x002fe80007f7e0ff */
[C---:B------:R-:W-:Y:S02]  /*b2e0*/  @P2 IADD3.X R5, R7.reuse, R5, RZ, P3, !PT ;  /* 0x0000000507052210 */ /* 0x040fe40001ffe4ff */
[----:B------:R-:W-:Y:S02]  /*b2f0*/  LOP3.LUT P3, RZ, R220, 0x2, RZ, 0xc0, !PT ;  /* 0x00000002dcff7812 */ /* 0x000fe4000786c0ff */
[----:B------:R-:W4:Y:S01]  /*b300*/  LDL.LU R220, [R1+0x84] ;  /* 0x0000840001dc7983 */ /* 0x000f220000300800 */
[----:B------:R-:W-:Y:S01]  /*b310*/  @P2 IADD3 R6, P0, R6, R4, RZ ;  /* 0x0000000406062210 */ /* 0x000fe20007f1e0ff */
[--C-:B---3--:R-:W-:Y:S02]  /*b320*/  FFMA.FTZ R0, R12, c[0x0][0x2d0], -R135.reuse ;  /* 0x0000b4000c007a23 */ /* 0x108fe40000010887 */
[----:B------:R1:W-:Y:S01]  /*b330*/  @P2 LDGSTS.E.BYPASS.LTC128B.128 [R251+0xd100], [R4.64], !P5 ;  /* 0x0d10000004fb2fae */ /* 0x0003e2000e901d46 */
[----:B------:R-:W-:Y:S01]  /*b340*/  @P2 IADD3.X R7, R7, R5, RZ, P0, !PT ;  /* 0x0000000507072210 */ /* 0x000fe200007fe4ff */
[----:B------:R3:W-:Y:S06]  /*b350*/  MUFU.EX2 R137, R0 ;  /* 0x0000000000897308 */ /* 0x0007ec0000000800 */
[----:B------:R1:W-:Y:S08]  /*b360*/  @P2 LDGSTS.E.BYPASS.LTC128B.128 [R251+0x10100], [R4.64+0x80], !P3 ;  /* 0x1010008004fb2fae */ /* 0x0003f0000d901d46 */
[----:B------:R1:W-:Y:S08]  /*b370*/  @P2 LDGSTS.E.BYPASS.LTC128B.128 [R251+0x13100], [R4.64+0x100], !P4 ;  /* 0x1310010004fb2fae */ /* 0x0003f0000e101d46 */
[----:B------:R1:W-:Y:S01]  /*b380*/  @P2 LDGSTS.E.BYPASS.LTC128B.128 [R251+0x16100], [R4.64+0x180], !P6 ;  /* 0x1610018004fb2fae */ /* 0x0003e2000f101d46 */
[----:B---3--:R-:W-:Y:S02]  /*b390*/  FMUL.FTZ R0, R2, c[0x0][0x2d0] ;  /* 0x0000b40002007a20 */ /* 0x008fe40000410000 */
[----:B------:R-:W-:Y:S05]  /*b3a0*/  FFMA.FTZ R2, R13, c[0x0][0x2d0], -R188 ;  /* 0x0000b4000d027a23 */ /* 0x000fea00000108bc */
[----:B------:R3:W-:Y:S01]  /*b3b0*/  @P2 LDGSTS.E.BYPASS.LTC128B.128 [R251+0xe100], [R6.64], !P5 ;  /* 0x0e10000006fb2fae */ /* 0x0007e2000e901d46 */
[----:B------:R-:W2:Y:S07]  /*b3c0*/  MUFU.EX2 R0, R0 ;  /* 0x0000000000007308 */ /* 0x000eae0000000800 */
[----:B------:R3:W-:Y:S03]  /*b3d0*/  @P2 LDGSTS.E.BYPASS.LTC128B.128 [R251+0x11100], [R6.64+0x80], !P3 ;  /* 0x1110008006fb2fae */ /* 0x0007e6000d901d46 */
[----:B------:R3:W-:Y:S05]  /*b3e0*/  MUFU.EX2 R190, R2 ;  /* 0x0000000200be7308 */ /* 0x0007ea0000000800 */
[----:B------:R3:W-:Y:S08]  /*b3f0*/  @P2 LDGSTS.E.BYPASS.LTC128B.128 [R251+0x14100], [R6.64+0x100], !P4 ;  /* 0x1410010006fb2fae */ /* 0x0007f0000e101d46 */
[----:B------:R3:W-:Y:S01]  /*b400*/  @P2 LDGSTS.E.BYPASS.LTC128B.128 [R251+0x17100], [R6.64+0x180], !P6 ;  /* 0x1710018006fb2fae */ /* 0x0007e2000f101d46 */
[C---:B--2---:R-:W-:Y:S01]  /*b410*/  FMUL.FTZ R8, R0.reuse, R144 ;  /* 0x0000009000087220 */ /* 0x044fe20000410000 */
[----:B------:R-:W-:Y:S01]  /*b420*/  MOV R144, R36 ;  /* 0x0000002400907202 */ /* 0x000fe20000000f00 */
[C---:B------:R-:W-:Y:S02]  /*b430*/  FMUL.FTZ R36, R0.reuse, R172 ;  /* 0x000000ac00247220 */ /* 0x040fe40000410000 */
[C---:B-1----:R-:W-:Y:S01]  /*b440*/  FMUL.FTZ R4, R0.reuse, R140 ;  /* 0x0000008c00047220 */ /* 0x042fe20000410000 */
[----:B------:R-:W-:Y:S01]  /*b450*/  MOV R140, R29 ;  /* 0x0000001d008c7202 */ /* 0x000fe20000000f00 */
[C---:B------:R-:W-:Y:S01]  /*b460*/  FMUL.FTZ R5, R0.reuse, R141 ;  /* 0x0000008d00057220 */ /* 0x040fe20000410000 */
[----:B------:R-:W2:Y:S01]  /*b470*/  LDL.LU R172, [R1+0x14] ;  /* 0x0000140001ac7983 */ /* 0x000ea20000300800 */
[----:B------:R-:W-:Y:S01]  /*b480*/  FMUL.FTZ R9, R0, R145 ;  /* 0x0000009100097220 */ /* 0x000fe20000410000 */
[----:B------:R-:W-:Y:S01]  /*b490*/  MOV R141, R38 ;  /* 0x00000026008d7202 */ /* 0x000fe20000000f00 */
[----:B---3--:R-:W-:Y:S01]  /*b4a0*/  FFMA.FTZ R2, R14, c[0x0][0x2d0], -R135 ;  /* 0x0000b4000e027a23 */ /* 0x008fe20000010887 */
[----:B------:R-:W-:Y:S01]  /*b4b0*/  MUFU.EX2 R145, R15 ;  /* 0x0000000f00917308 */ /* 0x000fe20000000800 */
        /* <DEDUP_REMOVED lines=8> */
[C---:B------:R-:W-:Y:S01]  /*b540*/  FMUL.FTZ R20, R0.reuse, R156 ;  /* 0x0000009c00147220 */ /* 0x040fe20000410000 */
[----:B------:R1:W-:Y:S01]  /*b550*/  MUFU.EX2 R189, R2 ;  /* 0x0000000200bd7308 */ /* 0x0003e20000000800 */
        /* <DEDUP_REMOVED lines=15> */
[----:B------:R-:W0:Y:S01]  /*b650*/  LDGDEPBAR ;  /* 0x00000000000079af */ /* 0x000e220000000000 */
        /* <DEDUP_REMOVED lines=8> */
[----:B-1----:R-:W-:Y:S01]  /*b6e0*/  FMUL.FTZ R2, R3, c[0x0][0x2d0] ;  /* 0x0000b40003027a20 */ /* 0x002fe20000410000 */
[----:B------:R-:W-:Y:S01]  /*b6f0*/  MOV R180, R165 ;  /* 0x000000a500b47202 */ /* 0x000fe20000000f00 */
[C---:B------:R-:W-:Y:S01]  /*b700*/  FFMA.FTZ R3, R0.reuse, R24, R136 ;  /* 0x0000001800037223 */ /* 0x040fe20000010088 */
[C---:B------:R-:W-:Y:S01]  /*b710*/  F2FP.PACK_AB R136, R137.reuse, R136 ;  /* 0x000000888988723e */ /* 0x040fe200000000ff */
[C---:B------:R-:W-:Y:S01]  /*b720*/  FMUL.FTZ R24, R0.reuse, R160 ;  /* 0x000000a000187220 */ /* 0x040fe20000410000 */
[----:B------:R-:W-:Y:S01]  /*b730*/  MOV R160, R22 ;  /* 0x0000001600a07202 */ /* 0x000fe20000000f00 */
[----:B------:R-:W1:Y:S01]  /*b740*/  MUFU.EX2 R2, R2 ;  /* 0x0000000200027308 */ /* 0x000e620000000800 */
        /* <DEDUP_REMOVED lines=44> */
[C---:B-1----:R-:W-:Y:S01]  /*ba10*/  FMUL.FTZ R35, R2.reuse, R171 ;  /* 0x000000ab02237220 */ /* 0x042fe20000410000 */
[----:B------:R-:W-:Y:S01]  /*ba20*/  MOV R171, R144 ;  /* 0x0000009000ab7202 */ /* 0x000fe20000000f00 */
[C---:B------:R-:W-:Y:S01]  /*ba30*/  FMUL.FTZ R6, R2.reuse, R142 ;  /* 0x0000008e02067220 */ /* 0x040fe20000410000 */
[----:B------:R1:W-:Y:S01]  /*ba40*/  MUFU.EX2 R144, R0 ;  /* 0x0000000000907308 */ /* 0x0003e20000000800 */
[C---:B------:R-:W-:Y:S02]  /*ba50*/  FMUL.FTZ R7, R2.reuse, R143 ;  /* 0x0000008f02077220 */ /* 0x040fe40000410000 */
[C---:B------:R-:W-:Y:S01]  /*ba60*/  FMUL.FTZ R42, R2.reuse, R178 ;  /* 0x000000b2022a7220 */ /* 0x040fe20000410000 */
[----:B------:R-:W-:Y:S01]  /*ba70*/  MOV R178, R140 ;  /* 0x0000008c00b27202 */ /* 0x000fe20000000f00 */
[C---:B------:R-:W-:Y:S01]  /*ba80*/  FMUL.FTZ R11, R2.reuse, R147 ;  /* 0x00000093020b7220 */ /* 0x040fe20000410000 */
[----:B------:R-:W3:Y:S01]  /*ba90*/  LDSM.16.MT88.4 R140, [R217] ;  /* 0x00000000d98c783b */ /* 0x000ee20000004200 */
[C---:B------:R-:W-:Y:S02]  /*baa0*/  FMUL.FTZ R43, R2.reuse, R179 ;  /* 0x000000b3022b7220 */ /* 0x040fe40000410000 */
[C---:B------:R-:W-:Y:S02]  /*bab0*/  FMUL.FTZ R50, R2.reuse, R186 ;  /* 0x000000ba02327220 */ /* 0x040fe40000410000 */
[C---:B------:R-:W-:Y:S02]  /*bac0*/  FMUL.FTZ R51, R2.reuse, R187 ;  /* 0x000000bb02337220 */ /* 0x040fe40000410000 */
[----:B------:R-:W-:Y:S02]  /*bad0*/  FMUL.FTZ R10, R2, R146 ;  /* 0x00000092020a7220 */ /* 0x000fe40000410000 */
[----:B------:R-:W-:Y:S01]  /*bae0*/  FADD.FTZ R146, R137, R3 ;  /* 0x0000000389927221 */ /* 0x000fe20000010000 */
[----:B------:R-:W-:Y:S01]  /*baf0*/  F2FP.PACK_AB R137, R190, R138 ;  /* 0x0000008abe89723e */ /* 0x000fe200000000ff */
        /* <DEDUP_REMOVED lines=63> */
[----:B------:R-:W-:Y:S02]  /*bef0*/  FFMA.FTZ R3, R197, c[0x0][0x2d0], -R188 ;  /* 0x0000b400c5037a23 */ /* 0x000fe400000108bc */
[----:B------:R1:W-:Y:S01]  /*bf00*/  MUFU.EX2 R150, R0 ;  /* 0x0000000000967308 */ /* 0x0003e20000000800 */
[--C-:B------:R-:W-:Y:S09]  /*bf10*/  FFMA.FTZ R191, R212, c[0x0][0x2d0], -R135.reuse ;  /* 0x0000b400d4bf7a23 */ /* 0x100ff20000010887 */
[----:B------:R-:W-:Y:S01]  /*bf20*/  MUFU.EX2 R191, R191 ;  /* 0x000000bf00bf7308 */ /* 0x000fe20000000800 */
[--C-:B-1----:R-:W-:Y:S02]  /*bf30*/  FFMA.FTZ R0, R192, c[0x0][0x2d0], -R135.reuse ;  /* 0x0000b400c0007a23 */ /* 0x102fe40000010887 */
[--C-:B------:R-:W-:Y:S07]  /*bf40*/  FFMA.FTZ R192, R210, c[0x0][0x2d0], -R135.reuse ;  /* 0x0000b400d2c07a23 */ /* 0x100fee0000010887 */
[----:B------:R1:W-:Y:S01]  /*bf50*/  MUFU.EX2 R149, R0 ;  /* 0x0000000000957308 */ /* 0x0003e20000000800 */
[----:B--2---:R-:W-:Y:S01]  /*bf60*/  FFMA.FTZ R2, R2, R172, R138 ;  /* 0x000000ac02027223 */ /* 0x004fe2000001008a */
[----:B------:R-:W-:Y:S02]  /*bf70*/  F2FP.PACK_AB R138, R145, R189 ;  /* 0x000000bd918a723e */ /* 0x000fe400000000ff */
[----:B------:R-:W-:Y:S01]  /*bf80*/  MOV R172, R156 ;  /* 0x0000009c00ac7202 */ /* 0x000fe20000000f00 */
[----:B------:R-:W-:Y:S05]  /*bf90*/  FADD.FTZ R2, R190, R2 ;  /* 0x00000002be027221 */ /* 0x000fea0000010000 */
[----:B------:R2:W-:Y:S01]  /*bfa0*/  MUFU.EX2 R156, R3 ;  /* 0x00000003009c7308 */ /* 0x0005e20000000800 */
[C---:B---3--:R-:W-:Y:S05]  /*bfb0*/  HMMA.16816.F32 R4, R136.reuse, R140, R4 ;  /* 0x0000008c8804723c */ /* 0x048fea0000001804 */
[----:B------:R-:W-:Y:S02]  /*bfc0*/  FADD.FTZ R2, R144, R2 ;  /* 0x0000000290027221 */ /* 0x000fe40000010000 */
[--C-:B------:R-:W-:Y:S01]  /*bfd0*/  FFMA.FTZ R190, R172, c[0x0][0x2d0], -R188.reuse ;  /* 0x0000b400acbe7a23 */ /* 0x100fe200000108bc */
[C---:B------:R-:W-:Y:S01]  /*bfe0*/  HMMA.16816.F32 R8, R136.reuse, R142, R8 ;  /* 0x0000008e8808723c */ /* 0x040fe20000001808 */
[----:B------:R-:W3:Y:S01]  /*bff0*/  LDSM.16.MT88.4 R140, [R218] ;  /* 0x00000000da8c783b */ /* 0x000ee20000004200 */
[----:B------:R-:W-:Y:S02]  /*c000*/  MUFU.EX2 R192, R192 ;  /* 0x000000c000c07308 */ /* 0x000fe40000000800 */
[----:B-1----:R-:W-:Y:S02]  /*c010*/  FFMA.FTZ R0, R193, c[0x0][0x2d0], -R188 ;  /* 0x0000b400c1007a23 */ /* 0x002fe400000108bc */
[----:B------:R-:W-:Y:S02]  /*c020*/  FADD.FTZ R2, R152, R2 ;  /* 0x0000000298027221 */ /* 0x000fe40000010000 */
[--C-:B------:R-:W-:Y:S04]  /*c030*/  FFMA.FTZ R152, R185, c[0x0][0x2d0], -R135.reuse ;  /* 0x0000b400b9987a23 */ /* 0x100fe80000010887 */
[----:B------:R1:W1:Y:S01]  /*c040*/  MUFU.EX2 R148, R0 ;  /* 0x0000000000947308 */ /* 0x0002620000000800 */
[--C-:B--2---:R-:W-:Y:S09]  /*c050*/  FFMA.FTZ R3, R206, c[0x0][0x2d0], -R188.reuse ;  /* 0x0000b400ce037a23 */ /* 0x104ff200000108bc */
[----:B------:R2:W-:Y:S10]  /*c060*/  MUFU.EX2 R161, R3 ;  /* 0x0000000300a17308 */ /* 0x0005f40000000800 */
[----:B------:R-:W-:Y:S01]  /*c070*/  MUFU.EX2 R190, R190 ;  /* 0x000000be00be7308 */ /* 0x000fe20000000800 */
[----:B-1----:R-:W-:Y:S01]  /*c080*/  FFMA.FTZ R0, R194, c[0x0][0x2d0], -R188 ;  /* 0x0000b400c2007a23 */ /* 0x002fe200000108bc */
[C---:B---3--:R-:W-:Y:S08]  /*c090*/  HMMA.16816.F32 R12, R136.reuse, R140, R12 ;  /* 0x0000008c880c723c */ /* 0x048ff0000000180c */
[----:B------:R1:W-:Y:S01]  /*c0a0*/  MUFU.EX2 R153, R0 ;  /* 0x0000000000997308 */ /* 0x0003e20000000800 */
[----:B--2---:R-:W-:Y:S03]  /*c0b0*/  FADD.FTZ R3, R148, R2 ;  /* 0x0000000294037221 */ /* 0x004fe60000010000 */
[--C-:B------:R-:W-:Y:S01]  /*c0c0*/  FFMA.FTZ R2, R178, c[0x0][0x2d0], -R135.reuse ;  /* 0x0000b400b2027a23 */ /* 0x100fe20000010887 */
[C---:B------:R-:W-:Y:S01]  /*c0d0*/  HMMA.16816.F32 R16, R136.reuse, R142, R16 ;  /* 0x0000008e8810723c */ /* 0x040fe20000001810 */
[----:B------:R-:W2:Y:S04]  /*c0e0*/  LDSM.16.MT88.4 R140, [R221] ;  /* 0x00000000dd8c783b */ /* 0x000ea80000004200 */
[----:B------:R3:W-:Y:S01]  /*c0f0*/  MUFU.EX2 R206, R2 ;  /* 0x0000000200ce7308 */ /* 0x0007e20000000800 */
[--C-:B-1----:R-:W-:Y:S09]  /*c100*/  FFMA.FTZ R0, R195, c[0x0][0x2d0], -R135.reuse ;  /* 0x0000b400c3007a23 */ /* 0x102ff20000010887 */
[----:B------:R1:W1:Y:S01]  /*c110*/  MUFU.EX2 R155, R0 ;  /* 0x00000000009b7308 */ /* 0x0002620000000800 */
[--C-:B---3--:R-:W-:Y:S01]  /*c120*/  FFMA.FTZ R2, R171, c[0x0][0x2d0], -R135.reuse ;  /* 0x0000b400ab027a23 */ /* 0x108fe20000010887 */
[C---:B--2---:R-:W-:Y:S03]  /*c130*/  HMMA.16816.F32 R20, R136.reuse, R140, R20 ;  /* 0x0000008c8814723c */ /* 0x044fe60000001814 */
[--C-:B-1----:R-:W-:Y:S05]  /*c140*/  FFMA.FTZ R0, R196, c[0x0][0x2d0], -R135.reuse ;  /* 0x0000b400c4007a23 */ /* 0x102fea0000010887 */
[C---:B------:R-:W-:Y:S01]  /*c150*/  HMMA.16816.F32 R24, R136.reuse, R142, R24 ;  /* 0x0000008e8818723c */ /* 0x040fe20000001818 */
[----:B----4-:R-:W1:Y:S01]  /*c160*/  LDSM.16.MT88.4 R140, [R220] ;  /* 0x00000000dc8c783b */ /* 0x010e620000004200 */
[----:B------:R2:W3:Y:S02]  /*c170*/  MUFU.EX2 R160, R0 ;  /* 0x0000000000a07308 */ /* 0x0004e40000000800 */
[----:B--2---:R-:W-:Y:S08]  /*c180*/  FFMA.FTZ R0, R198, c[0x0][0x2d0], -R188 ;  /* 0x0000b400c6007a23 */ /* 0x004ff000000108bc */
[----:B------:R-:W-:Y:S10]  /*c190*/  MUFU.EX2 R198, R152 ;  /* 0x0000009800c67308 */ /* 0x000ff40000000800 */
[----:B------:R2:W-:Y:S01]  /*c1a0*/  MUFU.EX2 R159, R0 ;  /* 0x00000000009f7308 */ /* 0x0005e20000000800 */
[C---:B-1----:R-:W-:Y:S08]  /*c1b0*/  HMMA.16816.F32 R28, R136.reuse, R140, R28 ;  /* 0x0000008c881c723c */ /* 0x042ff0000000181c */
[C---:B------:R-:W-:Y:S01]  /*c1c0*/  HMMA.16816.F32 R32, R136.reuse, R142, R32 ;  /* 0x0000008e8820723c */ /* 0x040fe20000001820 */
[----:B------:R-:W1:Y:S03]  /*c1d0*/  LDSM.16.MT88.4 R140, [R217+0x3000] ;  /* 0x00300000d98c783b */ /* 0x000e660000004200 */
[----:B--2---:R-:W-:Y:S02]  /*c1e0*/  FADD.FTZ R0, R189, R146 ;  /* 0x00000092bd007221 */ /* 0x004fe40000010000 */
[--C-:B------:R-:W-:Y:S02]  /*c1f0*/  FFMA.FTZ R189, R209, c[0x0][0x2d0], -R135.reuse ;  /* 0x0000b400d1bd7a23 */ /* 0x100fe40000010887 */
[----:B------:R-:W-:Y:S02]  /*c200*/  FADD.FTZ R151, R145, R0 ;  /* 0x0000000091977221 */ /* 0x000fe40000010000 */
[----:B------:R-:W-:Y:S02]  /*c210*/  LDSM.16.MT88.4 R144, [R218+0x1000] ;  /* 0x00100000da90783b */ /* 0x000fe40000004200 */
[--C-:B------:R-:W-:Y:S01]  /*c220*/  FFMA.FTZ R0, R203, c[0x0][0x2d0], -R135.reuse ;  /* 0x0000b400cb007a23 */ /* 0x100fe20000010887 */
[----:B------:R-:W-:Y:S10]  /*c230*/  MUFU.EX2 R189, R189 ;  /* 0x000000bd00bd7308 */ /* 0x000ff40000000800 */
[----:B------:R2:W4:Y:S01]  /*c240*/  MUFU.EX2 R158, R0 ;  /* 0x00000000009e7308 */ /* 0x0005220000000800 */
[C---:B-1----:R-:W-:Y:S08]  /*c250*/  HMMA.16816.F32 R36, R136.reuse, R140, R36 ;  /* 0x0000008c8824723c */ /* 0x042ff00000001824 */
[C---:B------:R-:W-:Y:S01]  /*c260*/  HMMA.16816.F32 R40, R136.reuse, R142, R40 ;  /* 0x0000008e8828723c */ /* 0x040fe20000001828 */
[----:B------:R-:W1:Y:S03]  /*c270*/  LDSM.16.MT88.4 R140, [R218+0x3000] ;  /* 0x00300000da8c783b */ /* 0x000e660000004200 */
[--C-:B--2---:R-:W-:Y:S04]  /*c280*/  FFMA.FTZ R0, R202, c[0x0][0x2d0], -R135.reuse ;  /* 0x0000b400ca007a23 */ /* 0x104fe80000010887 */
[----:B------:R2:W1:Y:S04]  /*c290*/  MUFU.EX2 R167, R0 ;  /* 0x0000000000a77308 */ /* 0x0004680000000800 */
[--C-:B--2---:R-:W-:Y:S06]  /*c2a0*/  FFMA.FTZ R0, R204, c[0x0][0x2d0], -R188.reuse ;  /* 0x0000b400cc007a23 */ /* 0x104fec00000108bc */
[----:B------:R2:W-:Y:S01]  /*c2b0*/  MUFU.EX2 R157, R0 ;  /* 0x00000000009d7308 */ /* 0x0005e20000000800 */
[C---:B-1----:R-:W-:Y:S08]  /*c2c0*/  HMMA.16816.F32 R44, R136.reuse, R140, R44 ;  /* 0x0000008c882c723c */ /* 0x042ff0000000182c */
[C---:B------:R-:W-:Y:S01]  /*c2d0*/  HMMA.16816.F32 R48, R136.reuse, R142, R48 ;  /* 0x0000008e8830723c */ /* 0x040fe20000001830 */
[----:B------:R-:W1:Y:S03]  /*c2e0*/  LDSM.16.MT88.4 R140, [R221+0x3000] ;  /* 0x00300000dd8c783b */ /* 0x000e660000004200 */
[--C-:B--2---:R-:W-:Y:S02]  /*c2f0*/  FFMA.FTZ R0, R200, c[0x0][0x2d0], -R188.reuse ;  /* 0x0000b400c8007a23 */ /* 0x104fe400000108bc */
[----:B------:R-:W-:Y:S10]  /*c300*/  MUFU.EX2 R200, R2 ;  /* 0x0000000200c87308 */ /* 0x000ff40000000800 */
[----:B------:R2:W-:Y:S01]  /*c310*/  MUFU.EX2 R163, R0 ;  /* 0x0000000000a37308 */ /* 0x0005e20000000800 */
[C---:B-1----:R-:W-:Y:S08]  /*c320*/  HMMA.16816.F32 R52, R136.reuse, R140, R52 ;  /* 0x0000008c8834723c */ /* 0x042ff00000001834 */
[C---:B------:R-:W-:Y:S01]  /*c330*/  HMMA.16816.F32 R56, R136.reuse, R142, R56 ;  /* 0x0000008e8838723c */ /* 0x040fe20000001838 */
[----:B------:R-:W1:Y:S03]  /*c340*/  LDSM.16.MT88.4 R140, [R220+0x3000] ;  /* 0x00300000dc8c783b */ /* 0x000e660000004200 */
[--C-:B--2---:R-:W-:Y:S04]  /*c350*/  FFMA.FTZ R0, R205, c[0x0][0x2d0], -R135.reuse ;  /* 0x0000b400cd007a23 */ /* 0x104fe80000010887 */
[----:B------:R2:W1:Y:S04]  /*c360*/  MUFU.EX2 R166, R0 ;  /* 0x0000000000a67308 */ /* 0x0004680000000800 */
[----:B--2---:R-:W-:Y:S06]  /*c370*/  FFMA.FTZ R0, R199, c[0x0][0x2d0], -R135 ;  /* 0x0000b400c7007a23 */ /* 0x004fec0000010887 */
[----:B------:R2:W2:Y:S01]  /*c380*/  MUFU.EX2 R168, R0 ;  /* 0x0000000000a87308 */ /* 0x0004a20000000800 */
[C---:B-1----:R-:W-:Y:S08]  /*c390*/  HMMA.16816.F32 R60, R136.reuse, R140, R60 ;  /* 0x0000008c883c723c */ /* 0x042ff0000000183c */
[C---:B------:R-:W-:Y:S01]  /*c3a0*/  HMMA.16816.F32 R64, R136.reuse, R142, R64 ;  /* 0x0000008e8840723c */ /* 0x040fe20000001840 */
[----:B------:R-:W1:Y:S03]  /*c3b0*/  LDSM.16.MT88.4 R140, [R217+0x6000] ;  /* 0x00600000d98c783b */ /* 0x000e660000004200 */
[----:B--2---:R-:W-:Y:S04]  /*c3c0*/  FFMA.FTZ R0, R207, c[0x0][0x2d0], -R188 ;  /* 0x0000b400cf007a23 */ /* 0x004fe800000108bc */
[----:B------:R2:W-:Y:S04]  /*c3d0*/  MUFU.EX2 R162, R0 ;  /* 0x0000000000a27308 */ /* 0x0005e80000000800 */
[----:B--2---:R-:W-:Y:S01]  /*c3e0*/  FADD.FTZ R0, R150, R151 ;  /* 0x0000009796007221 */ /* 0x004fe20000010000 */
[C---:B-1----:R-:W-:Y:S03]  /*c3f0*/  HMMA.16816.F32 R68, R136.reuse, R140, R68 ;  /* 0x0000008c8844723c */ /* 0x042fe60000001844 */
[----:B------:R-:W-:Y:S02]  /*c400*/  FADD.FTZ R154, R149, R0 ;  /* 0x00000000959a7221 */ /* 0x000fe40000010000 */
[--C-:B------:R-:W-:Y:S02]  /*c410*/  FFMA.FTZ R0, R211, c[0x0][0x2d0], -R135.reuse ;  /* 0x0000b400d3007a23 */ /* 0x100fe40000010887 */
[----:B------:R-:W-:Y:S01]  /*c420*/  FADD.FTZ R154, R155, R154 ;  /* 0x0000009a9b9a7221 */ /* 0x000fe20000010000 */
[C---:B------:R-:W-:Y:S01]  /*c430*/  HMMA.16816.F32 R72, R136.reuse, R142, R72 ;  /* 0x0000008e8848723c */ /* 0x040fe20000001848 */
[----:B------:R-:W1:Y:S01]  /*c440*/  LDSM.16.MT88.4 R140, [R218+0x6000] ;  /* 0x00600000da8c783b */ /* 0x000e620000004200 */
[----:B------:R-:W2:Y:S02]  /*c450*/  MUFU.EX2 R165, R0 ;  /* 0x0000000000a57308 */ /* 0x000ea40000000800 */
[----:B---3--:R-:W-:Y:S04]  /*c460*/  FADD.FTZ R2, R160, R154 ;  /* 0x0000009aa0027221 */ /* 0x008fe80000010000 */
[----:B----4-:R-:W-:Y:S04]  /*c470*/  FADD.FTZ R2, R158, R2 ;  /* 0x000000029e027221 */ /* 0x010fe80000010000 */
[----:B------:R-:W-:Y:S04]  /*c480*/  FADD.FTZ R2, R167, R2 ;  /* 0x00000002a7027221 */ /* 0x000fe80000010000 */
[----:B------:R-:W-:Y:S04]  /*c490*/  FADD.FTZ R2, R166, R2 ;  /* 0x00000002a6027221 */ /* 0x000fe80000010000 */
[----:B------:R-:W-:Y:S04]  /*c4a0*/  FADD.FTZ R2, R168, R2 ;  /* 0x00000002a8027221 */ /* 0x000fe80000010000 */
[----:B--2---:R-:W-:Y:S02]  /*c4b0*/  FADD.FTZ R2, R165, R2 ;  /* 0x00000002a5027221 */ /* 0x004fe40000010000 */
[----:B------:R-:W-:Y:S02]  /*c4c0*/  FFMA.FTZ R0, R164, c[0x0][0x2d0], -R188 ;  /* 0x0000b400a4007a23 */ /* 0x000fe400000108bc */
[----:B------:R-:W-:Y:S02]  /*c4d0*/  FADD.FTZ R2, R206, R2 ;  /* 0x00000002ce027221 */ /* 0x000fe40000010000 */
[----:B------:R2:W-:Y:S01]  /*c4e0*/  MUFU.EX2 R164, R0 ;  /* 0x0000000000a47308 */ /* 0x0005e20000000800 */
[C---:B-1----:R-:W-:Y:S08]  /*c4f0*/  HMMA.16816.F32 R76, R136.reuse, R140, R76 ;  /* 0x0000008c884c723c */ /* 0x042ff0000000184c */
[C---:B------:R-:W-:Y:S01]  /*c500*/  HMMA.16816.F32 R80, R136.reuse, R142, R80 ;  /* 0x0000008e8850723c */ /* 0x040fe20000001850 */
[----:B------:R-:W1:Y:S03]  /*c510*/  LDSM.16.MT88.4 R140, [R221+0x6000] ;  /* 0x00600000dd8c783b */ /* 0x000e660000004200 */
[----:B--2---:R-:W-:Y:S04]  /*c520*/  FFMA.FTZ R0, R175, c[0x0][0x2d0], -R188 ;  /* 0x0000b400af007a23 */ /* 0x004fe800000108bc */
[----:B------:R2:W-:Y:S04]  /*c530*/  MUFU.EX2 R204, R0 ;  /* 0x0000000000cc7308 */ /* 0x0005e80000000800 */
[--C-:B--2---:R-:W-:Y:S06]  /*c540*/  FFMA.FTZ R0, R214, c[0x0][0x2d0], -R135.reuse ;  /* 0x0000b400d6007a23 */ /* 0x104fec0000010887 */
[----:B------:R2:W3:Y:S01]  /*c550*/  MUFU.EX2 R205, R0 ;  /* 0x0000000000cd7308 */ /* 0x0004e20000000800 */
[C---:B-1----:R-:W-:Y:S08]  /*c560*/  HMMA.16816.F32 R84, R136.reuse, R140, R84 ;  /* 0x0000008c8854723c */ /* 0x042ff00000001854 */
[C---:B------:R-:W-:Y:S01]  /*c570*/  HMMA.16816.F32 R88, R136.reuse, R142, R88 ;  /* 0x0000008e8858723c */ /* 0x040fe20000001858 */
[----:B------:R-:W1:Y:S03]  /*c580*/  LDSM.16.MT88.4 R140, [R220+0x6000] ;  /* 0x00600000dc8c783b */ /* 0x000e660000004200 */
[----:B--2---:R-:W-:Y:S02]  /*c590*/  FFMA.FTZ R0, R213, c[0x0][0x2d0], -R135 ;  /* 0x0000b400d5007a23 */ /* 0x004fe40000010887 */
[----:B---3--:R-:W-:Y:S02]  /*c5a0*/  FADD.FTZ R2, R205, R2 ;  /* 0x00000002cd027221 */ /* 0x008fe40000010000 */
[----:B------:R2:W3:Y:S01]  /*c5b0*/  MUFU.EX2 R207, R0 ;  /* 0x0000000000cf7308 */ /* 0x0004e20000000800 */
[C---:B-1----:R-:W-:Y:S03]  /*c5c0*/  HMMA.16816.F32 R92, R136.reuse, R140, R92 ;  /* 0x0000008c885c723c */ /* 0x042fe6000000185c */
[----:B--2---:R-:W-:Y:S02]  /*c5d0*/  FFMA.FTZ R0, R215, c[0x0][0x2d0], -R188 ;  /* 0x0000b400d7007a23 */ /* 0x004fe400000108bc */
[----:B---3--:R-:W-:Y:S04]  /*c5e0*/  FADD.FTZ R2, R207, R2 ;  /* 0x00000002cf027221 */ /* 0x008fe80000010000 */
[----:B------:R1:W-:Y:S01]  /*c5f0*/  MUFU.EX2 R203, R0 ;  /* 0x0000000000cb7308 */ /* 0x0003e20000000800 */
[C---:B------:R-:W-:Y:S01]  /*c600*/  HMMA.16816.F32 R96, R136.reuse, R142, R96 ;  /* 0x0000008e8860723c */ /* 0x040fe20000001860 */
[----:B------:R-:W2:Y:S02]  /*c610*/  LDSM.16.MT88.4 R140, [R217+0x9000] ;  /* 0x00900000d98c783b */ /* 0x000ea40000004200 */
[----:B------:R-:W-:Y:S02]  /*c620*/  FADD.FTZ R2, R200, R2 ;  /* 0x00000002c8027221 */ /* 0x000fe40000010000 */
[--C-:B-1----:R-:W-:Y:S04]  /*c630*/  FFMA.FTZ R0, R174, c[0x0][0x2d0], -R188.reuse ;  /* 0x0000b400ae007a23 */ /* 0x102fe800000108bc */
[----:B------:R1:W-:Y:S01]  /*c640*/  MUFU.EX2 R202, R0 ;  /* 0x0000000000ca7308 */ /* 0x0003e20000000800 */
[C---:B--2---:R-:W-:Y:S08]  /*c650*/  HMMA.16816.F32 R100, R136.reuse, R140, R100 ;  /* 0x0000008c8864723c */ /* 0x044ff00000001864 */
[C---:B------:R-:W-:Y:S01]  /*c660*/  HMMA.16816.F32 R104, R136.reuse, R142, R104 ;  /* 0x0000008e8868723c */ /* 0x040fe20000001868 */
[----:B------:R-:W2:Y:S03]  /*c670*/  LDSM.16.MT88.4 R140, [R218+0x9000] ;  /* 0x00900000da8c783b */ /* 0x000ea60000004200 */
[----:B-1----:R-:W-:Y:S02]  /*c680*/  FADD.FTZ R0, R153, R3 ;  /* 0x0000000399007221 */ /* 0x002fe40000010000 */
[--C-:B------:R-:W-:Y:S04]  /*c690*/  FFMA.FTZ R3, R170, c[0x0][0x2d0], -R135.reuse ;  /* 0x0000b400aa037a23 */ /* 0x100fe80000010887 */
[----:B------:R1:W3:Y:S02]  /*c6a0*/  MUFU.EX2 R199, R3 ;  /* 0x0000000300c77308 */ /* 0x0002e40000000800 */
[----:B-1----:R-:W-:Y:S02]  /*c6b0*/  FFMA.FTZ R3, R173, c[0x0][0x2d0], -R188 ;  /* 0x0000b400ad037a23 */ /* 0x002fe400000108bc */
[----:B---3--:R-:W-:Y:S06]  /*c6c0*/  FADD.FTZ R2, R199, R2 ;  /* 0x00000002c7027221 */ /* 0x008fec0000010000 */
[----:B------:R-:W-:Y:S01]  /*c6d0*/  MUFU.EX2 R3, R3 ;  /* 0x0000000300037308 */ /* 0x000fe20000000800 */
[C---:B--2---:R-:W-:Y:S03]  /*c6e0*/  HMMA.16816.F32 R108, R136.reuse, R140, R108 ;  /* 0x0000008c886c723c */ /* 0x044fe6000000186c */
[----:B------:R-:W-:Y:S05]  /*c6f0*/  FADD.FTZ R2, R198, R2 ;  /* 0x00000002c6027221 */ /* 0x000fea0000010000 */
        /* <DEDUP_REMOVED lines=9> */
[----:B------:R-:W-:Y:S02]  /*c790*/  F2FP.PACK_AB R137, R153, R148 ;  /* 0x000000949989723e */ /* 0x000fe400000000ff */
[----:B------:R-:W-:Y:S01]  /*c7a0*/  LDSM.16.MT88.4 R148, [R221+0x1800] ;  /* 0x00180000dd94783b */ /* 0x000fe20000004200 */
[----:B------:R-:W-:Y:S01]  /*c7b0*/  F2FP.PACK_AB R138, R160, R155 ;  /* 0x0000009ba08a723e */ /* 0x000fe200000000ff */
[--C-:B------:R-:W-:Y:S01]  /*c7c0*/  FFMA.FTZ R153, R184, c[0x0][0x2d0], -R135.reuse ;  /* 0x0000b400b8997a23 */ /* 0x100fe20000010887 */
[----:B------:R-:W-:Y:S01]  /*c7d0*/  F2FP.PACK_AB R139, R159, R156 ;  /* 0x0000009c9f8b723e */ /* 0x000fe200000000ff */
[----:B------:R-:W-:Y:S02]  /*c7e0*/  FADD.FTZ R156, R156, R0 ;  /* 0x000000009c9c7221 */ /* 0x000fe40000010000 */
[----:B------:R2:W3:Y:S01]  /*c7f0*/  MUFU.EX2 R196, R153 ;  /* 0x0000009900c47308 */ /* 0x0004e20000000800 */
[----:B------:R-:W-:Y:S01]  /*c800*/  FFMA.FTZ R135, R208, c[0x0][0x2d0], -R135 ;  /* 0x0000b400d0877a23 */ /* 0x000fe20000010887 */
[----:B------:R-:W-:Y:S01]  /*c810*/  LDSM.16.MT88.4 R184, [R218+0x5800] ;  /* 0x00580000dab8783b */ /* 0x000fe20000004200 */
[--C-:B------:R-:W-:Y:S02]  /*c820*/  FFMA.FTZ R160, R169, c[0x0][0x2d0], -R188.reuse ;  /* 0x0000b400a9a07a23 */ /* 0x100fe400000108bc */
[----:B------:R-:W-:Y:S05]  /*c830*/  FFMA.FTZ R0, R181, c[0x0][0x2d0], -R188 ;  /* 0x0000b400b5007a23 */ /* 0x000fea00000108bc */
[----:B------:R-:W4:Y:S01]  /*c840*/  LDL R208, [R1] ;  /* 0x0000000001d07983 */ /* 0x000f220000100800 */
[----:B------:R-:W-:Y:S10]  /*c850*/  MUFU.EX2 R135, R135 ;  /* 0x0000008700877308 */ /* 0x000ff40000000800 */
[----:B------:R3:W3:Y:S01]  /*c860*/  MUFU.EX2 R195, R0 ;  /* 0x0000000000c37308 */ /* 0x0006e20000000800 */
[C---:B-1----:R-:W-:Y:S01]  /*c870*/  HMMA.16816.F32 R4, R136.reuse, R140, R4 ;  /* 0x0000008c8804723c */ /* 0x042fe20000001804 */
[----:B--2---:R-:W-:Y:S02]  /*c880*/  LDSM.16.MT88.4 R152, [R221+0x2000] ;  /* 0x00200000dd98783b */ /* 0x004fe40000004200 */
[----:B---3--:R-:W-:Y:S04]  /*c890*/  FADD.FTZ R2, R196, R2 ;  /* 0x00000002c4027221 */ /* 0x008fe80000010000 */
[----:B------:R-:W-:Y:S01]  /*c8a0*/  FADD.FTZ R2, R191, R2 ;  /* 0x00000002bf027221 */ /* 0x000fe20000010000 */
[C---:B------:R-:W-:Y:S01]  /*c8b0*/  HMMA.16816.F32 R8, R136.reuse, R142, R8 ;  /* 0x0000008e8808723c */ /* 0x040fe20000001808 */
[----:B------:R-:W1:Y:S03]  /*c8c0*/  LDSM.16.MT88.4 R140, [R218+0x800] ;  /* 0x00080000da8c783b */ /* 0x000e660000004200 */
[--C-:B------:R-:W-:Y:S04]  /*c8d0*/  FFMA.FTZ R0, R180, c[0x0][0x2d0], -R188.reuse ;  /* 0x0000b400b4007a23 */ /* 0x100fe800000108bc */
[----:B------:R2:W3:Y:S01]  /*c8e0*/  MUFU.EX2 R197, R0 ;  /* 0x0000000000c57308 */ /* 0x0004e20000000800 */
[C---:B-1----:R-:W-:Y:S03]  /*c8f0*/  HMMA.16816.F32 R12, R136.reuse, R140, R12 ;  /* 0x0000008c880c723c */ /* 0x042fe6000000180c */
[--C-:B--2---:R-:W-:Y:S06]  /*c900*/  FFMA.FTZ R0, R177, c[0x0][0x2d0], -R188.reuse ;  /* 0x0000b400b1007a23 */ /* 0x104fec00000108bc */
[----:B------:R1:W2:Y:S01]  /*c910*/  MUFU.EX2 R194, R0 ;  /* 0x0000000000c27308 */ /* 0x0002a20000000800 */
[C---:B------:R-:W-:Y:S01]  /*c920*/  HMMA.16816.F32 R16, R136.reuse, R142, R16 ;  /* 0x0000008e8810723c */ /* 0x040fe20000001810 */
[----:B------:R-:W2:Y:S02]  /*c930*/  LDSM.16.MT88.4 R140, [R221+0x800] ;  /* 0x00080000dd8c783b */ /* 0x000ea40000004200 */
[--C-:B-1----:R-:W-:Y:S06]  /*c940*/  FFMA.FTZ R0, R176, c[0x0][0x2d0], -R188.reuse ;  /* 0x0000b400b0007a23 */ /* 0x102fec00000108bc */
[----:B------:R-:W-:Y:S03]  /*c950*/  LDSM.16.MT88.4 R176, [R217+0x5800] ;  /* 0x00580000d9b0783b */ /* 0x000fe60000004200 */
[----:B------:R-:W-:Y:S01]  /*c960*/  FFMA.FTZ R188, R134, c[0x0][0x2d0], -R188 ;  /* 0x0000b40086bc7a23 */ /* 0x000fe200000108bc */
[----:B------:R1:W1:Y:S10]  /*c970*/  MUFU.EX2 R193, R0 ;  /* 0x0000000000c17308 */ /* 0x0002740000000800 */
[----:B------:R3:W-:Y:S01]  /*c980*/  MUFU.EX2 R134, R160 ;  /* 0x000000a000867308 */ /* 0x0007e20000000800 */
[C---:B--2---:R-:W-:Y:S09]  /*c990*/  HMMA.16816.F32 R20, R136.reuse, R140, R20 ;  /* 0x0000008c8814723c */ /* 0x044ff20000001814 */
[----:B------:R-:W2:Y:S01]  /*c9a0*/  MUFU.EX2 R188, R188 ;  /* 0x000000bc00bc7308 */ /* 0x000ea20000000800 */
[C---:B------:R-:W-:Y:S01]  /*c9b0*/  HMMA.16816.F32 R24, R136.reuse, R142, R24 ;  /* 0x0000008e8818723c */ /* 0x040fe20000001818 */
[----:B------:R-:W2:Y:S02]  /*c9c0*/  LDSM.16.MT88.4 R140, [R220+0x800] ;  /* 0x00080000dc8c783b */ /* 0x000ea40000004200 */
[----:B-1----:R-:W-:Y:S04]  /*c9d0*/  FADD.FTZ R0, R159, R156 ;  /* 0x0000009c9f007221 */ /* 0x002fe80000010000 */
[----:B------:R-:W-:Y:S05]  /*c9e0*/  FADD.FTZ R0, R157, R0 ;  /* 0x000000009d007221 */ /* 0x000fea0000010000 */
[----:B------:R-:W-:Y:S04]  /*c9f0*/  FADD.FTZ R0, R163, R0 ;  /* 0x00000000a3007221 */ /* 0x000fe80000010000 */
[----:B------:R-:W-:Y:S04]  /*ca00*/  FADD.FTZ R0, R161, R0 ;  /* 0x00000000a1007221 */ /* 0x000fe80000010000 */
[----:B------:R-:W-:Y:S04]  /*ca10*/  FADD.FTZ R0, R162, R0 ;  /* 0x00000000a2007221 */ /* 0x000fe80000010000 */
[----:B------:R-:W-:Y:S04]  /*ca20*/  FADD.FTZ R0, R164, R0 ;  /* 0x00000000a4007221 */ /* 0x000fe80000010000 */
[----:B------:R-:W-:Y:S04]  /*ca30*/  FADD.FTZ R0, R204, R0 ;  /* 0x00000000cc007221 */ /* 0x000fe80000010000 */
[----:B------:R-:W-:Y:S04]  /*ca40*/  FADD.FTZ R0, R203, R0 ;  /* 0x00000000cb007221 */ /* 0x000fe80000010000 */
[----:B------:R-:W-:Y:S04]  /*ca50*/  FADD.FTZ R0, R202, R0 ;  /* 0x00000000ca007221 */ /* 0x000fe80000010000 */
[----:B------:R-:W-:Y:S01]  /*ca60*/  FADD.FTZ R0, R195, R0 ;  /* 0x00000000c3007221 */ /* 0x000fe20000010000 */
[C---:B--2---:R-:W-:Y:S03]  /*ca70*/  HMMA.16816.F32 R28, R136.reuse, R140, R28 ;  /* 0x0000008c881c723c */ /* 0x044fe6000000181c */
[----:B---3--:R-:W-:Y:S04]  /*ca80*/  FADD.FTZ R0, R197, R0 ;  /* 0x00000000c5007221 */ /* 0x008fe80000010000 */
[----:B------:R-:W-:Y:S01]  /*ca90*/  FADD.FTZ R0, R194, R0 ;  /* 0x00000000c2007221 */ /* 0x000fe20000010000 */
[C---:B------:R-:W-:Y:S01]  /*caa0*/  HMMA.16816.F32 R32, R136.reuse, R142, R32 ;  /* 0x0000008e8820723c */ /* 0x040fe20000001820 */
[----:B------:R-:W1:Y:S03]  /*cab0*/  LDSM.16.MT88.4 R140, [R217+0x3800] ;  /* 0x00380000d98c783b */ /* 0x000e660000004200 */
[----:B------:R-:W-:Y:S04]  /*cac0*/  FADD.FTZ R0, R193, R0 ;  /* 0x00000000c1007221 */ /* 0x000fe80000010000 */
[C---:B-1----:R-:W-:Y:S08]  /*cad0*/  HMMA.16816.F32 R36, R136.reuse, R140, R36 ;  /* 0x0000008c8824723c */ /* 0x042ff00000001824 */
[C---:B------:R-:W-:Y:S01]  /*cae0*/  HMMA.16816.F32 R40, R136.reuse, R142, R40 ;  /* 0x0000008e8828723c */ /* 0x040fe20000001828 */
[----:B------:R-:W1:Y:S07]  /*caf0*/  LDSM.16.MT88.4 R140, [R218+0x3800] ;  /* 0x00380000da8c783b */ /* 0x000e6e0000004200 */
[C---:B-1----:R-:W-:Y:S08]  /*cb00*/  HMMA.16816.F32 R44, R136.reuse, R140, R44 ;  /* 0x0000008c882c723c */ /* 0x042ff0000000182c */
[C---:B------:R-:W-:Y:S01]  /*cb10*/  HMMA.16816.F32 R48, R136.reuse, R142, R48 ;  /* 0x0000008e8830723c */ /* 0x040fe20000001830 */
[----:B------:R-:W1:Y:S02]  /*cb20*/  LDSM.16.MT88.4 R140, [R221+0x3800] ;  /* 0x00380000dd8c783b */ /* 0x000e640000004200 */
[----:B----4-:R-:W-:Y:S02]  /*cb30*/  ISETP.GT.AND P0, PT, R201, R208, PT ;  /* 0x000000d0c900720c */ /* 0x010fe40003f04270 */
[----:B------:R-:W-:Y:S03]  /*cb40*/  MOV R201, R252 ;  /* 0x000000fc00c97202 */ /* 0x000fe60000000f00 */
        /* <DEDUP_REMOVED lines=33> */
[----:B------:R-:W-:Y:S02]  /*cd60*/  F2FP.PACK_AB R138, R168, R166 ;  /* 0x000000a6a88a723e */ /* 0x000fe400000000ff */
[----:B------:R-:W-:Y:S05]  /*cd70*/  F2FP.PACK_AB R139, R162, R161 ;  /* 0x000000a1a28b723e */ /* 0x000fea00000000ff */
[----:B------:R-:W-:Y:S08]  /*cd80*/  LDSM.16.MT88.4 R160, [R221+0x2800] ;  /* 0x00280000dda0783b */ /* 0x000ff00000004200 */
[----:B------:R-:W-:Y:S01]  /*cd90*/  LDSM.16.MT88.4 R168, [R220+0x2800] ;  /* 0x00280000dca8783b */ /* 0x000fe20000004200 */
        /* <DEDUP_REMOVED lines=50> */
[----:B------:R-:W-:Y:S02]  /*d0c0*/  F2FP.PACK_AB R138, R207, R205 ;  /* 0x000000cdcf8a723e */ /* 0x000fe400000000ff */
[----:B------:R-:W-:Y:S07]  /*d0d0*/  F2FP.PACK_AB R139, R202, R203 ;  /* 0x000000cbca8b723e */ /* 0x000fee00000000ff */
[C---:B-1----:R-:W-:Y:S08]  /*d0e0*/  HMMA.16816.F32 R4, R136.reuse, R140, R4 ;  /* 0x0000008c8804723c */ /* 0x042ff00000001804 */
[C---:B------:R-:W-:Y:S01]  /*d0f0*/  HMMA.16816.F32 R8, R136.reuse, R142, R8 ;  /* 0x0000008e8808723c */ /* 0x040fe20000001808 */
[----:B------:R-:W1:Y:S07]  /*d100*/  LDSM.16.MT88.4 R140, [R220+0x1800] ;  /* 0x00180000dc8c783b */ /* 0x000e6e0000004200 */
[C---:B--2---:R-:W-:Y:S08]  /*d110*/  HMMA.16816.F32 R12, R136.reuse, R144, R12 ;  /* 0x00000090880c723c */ /* 0x044ff0000000180c */
[C---:B------:R-:W-:Y:S01]  /*d120*/  HMMA.16816.F32 R16, R136.reuse, R146, R16 ;  /* 0x000000928810723c */ /* 0x040fe20000001810 */
[----:B------:R-:W2:Y:S07]  /*d130*/  LDSM.16.MT88.4 R144, [R217+0x4800] ;  /* 0x00480000d990783b */ /* 0x000eae0000004200 */
[C---:B------:R-:W-:Y:S08]  /*d140*/  HMMA.16816.F32 R20, R136.reuse, R148, R20 ;  /* 0x000000948814723c */ /* 0x040ff00000001814 */
        /* <DEDUP_REMOVED lines=39> */
[----:B------:R-:W-:Y:S01]  /*d3c0*/  HMMA.16816.F32 R128, R136, R142, R128 ;  /* 0x0000008e8880723c */ /* 0x000fe20000001880 */
[----:B------:R-:W1:Y:S06]  /*d3d0*/  LDSM.16.MT88.4 R140, [R220+0x2000] ;  /* 0x00200000dc8c783b */ /* 0x000e6c0000004200 */
[----:B------:R-:W-:Y:S02]  /*d3e0*/  F2FP.PACK_AB R136, R199, R200 ;  /* 0x000000c8c788723e */ /* 0x000fe400000000ff */
[----:B------:R-:W-:Y:S03]  /*d3f0*/  F2FP.PACK_AB R137, R197, R195 ;  /* 0x000000c3c589723e */ /* 0x000fe600000000ff */
[----:B------:R-:W-:Y:S02]  /*d400*/  F2FP.PACK_AB R138, R196, R198 ;  /* 0x000000c6c48a723e */ /* 0x000fe400000000ff */
[----:B------:R-:W-:Y:S07]  /*d410*/  F2FP.PACK_AB R139, R193, R194 ;  /* 0x000000c2c18b723e */ /* 0x000fee00000000ff */
[C---:B--2---:R-:W-:Y:S08]  /*d420*/  HMMA.16816.F32 R4, R136.reuse, R144, R4 ;  /* 0x000000908804723c */ /* 0x044ff00000001804 */
[C---:B------:R-:W-:Y:S01]  /*d430*/  HMMA.16816.F32 R8, R136.reuse, R146, R8 ;  /* 0x000000928808723c */ /* 0x040fe20000001808 */
[----:B------:R-:W2:Y:S07]  /*d440*/  LDSM.16.MT88.4 R144, [R217+0x5000] ;  /* 0x00500000d990783b */ /* 0x000eae0000004200 */
[C---:B---3--:R-:W-:Y:S08]  /*d450*/  HMMA.16816.F32 R12, R136.reuse, R148, R12 ;  /* 0x00000094880c723c */ /* 0x048ff0000000180c */
[C---:B------:R-:W-:Y:S01]  /*d460*/  HMMA.16816.F32 R16, R136.reuse, R150, R16 ;  /* 0x000000968810723c */ /* 0x040fe20000001810 */
[----:B------:R-:W3:Y:S07]  /*d470*/  LDSM.16.MT88.4 R148, [R221+0x5000] ;  /* 0x00500000dd94783b */ /* 0x000eee0000004200 */
[C---:B------:R-:W-:Y:S08]  /*d480*/  HMMA.16816.F32 R20, R136.reuse, R152, R20 ;  /* 0x000000988814723c */ /* 0x040ff00000001814 */
        /* <DEDUP_REMOVED lines=10> */
[----:B------:R-:W2:Y:S07]  /*d530*/  LDSM.16.MT88.4 R156, [R221+0x8000] ;  /* 0x00800000dd9c783b */ /* 0x000eae0000004200 */
[C---:B---3--:R-:W-:Y:S08]  /*d540*/  HMMA.16816.F32 R52, R136.reuse, R148, R52 ;  /* 0x000000948834723c */ /* 0x048ff00000001834 */
[C---:B------:R-:W-:Y:S01]  /*d550*/  HMMA.16816.F32 R56, R136.reuse, R150, R56 ;  /* 0x000000968838723c */ /* 0x040fe20000001838 */
[----:B------:R-:W3:Y:S07]  /*d560*/  LDSM.16.MT88.4 R148, [R220+0x8000] ;  /* 0x00800000dc94783b */ /* 0x000eee0000004200 */
[C---:B----4-:R-:W-:Y:S08]  /*d570*/  HMMA.16816.F32 R60, R136.reuse, R152, R60 ;  /* 0x00000098883c723c */ /* 0x050ff0000000183c */
[C---:B------:R-:W-:Y:S01]  /*d580*/  HMMA.16816.F32 R64, R136.reuse, R154, R64 ;  /* 0x0000009a8840723c */ /* 0x040fe20000001840 */
[----:B------:R-:W-:Y:S07]  /*d590*/  LDSM.16.MT88.4 R152, [R218+0xb000] ;  /* 0x00b00000da98783b */ /* 0x000fee0000004200 */
        /* <DEDUP_REMOVED lines=8> */
[----:B------:R-:W4:Y:S07]  /*d620*/  LDSM.16.MT88.4 R156, [R220+0xb000] ;  /* 0x00b00000dc9c783b */ /* 0x000f2e0000004200 */
[C---:B---3--:R-:W-:Y:S08]  /*d630*/  HMMA.16816.F32 R92, R136.reuse, R148, R92 ;  /* 0x00000094885c723c */ /* 0x048ff0000000185c */
[C---:B------:R-:W-:Y:S01]  /*d640*/  HMMA.16816.F32 R96, R136.reuse, R150, R96 ;  /* 0x000000968860723c */ /* 0x040fe20000001860 */
[----:B------:R-:W3:Y:S07]  /*d650*/  LDSM.16.MT88.4 R148, [R217+0x2800] ;  /* 0x00280000d994783b */ /* 0x000eee0000004200 */
[C---:B-1----:R-:W-:Y:S08]  /*d660*/  HMMA.16816.F32 R100, R136.reuse, R140, R100 ;  /* 0x0000008c8864723c */ /* 0x042ff00000001864 */
[C---:B------:R-:W-:Y:S08]  /*d670*/  HMMA.16816.F32 R104, R136.reuse, R142, R104 ;  /* 0x0000008e8868723c */ /* 0x040ff00000001868 */
[C---:B------:R-:W-:Y:S08]  /*d680*/  HMMA.16816.F32 R108, R136.reuse, R152, R108 ;  /* 0x00000098886c723c */ /* 0x040ff0000000186c */
[C---:B------:R-:W-:Y:S01]  /*d690*/  HMMA.16816.F32 R112, R136.reuse, R154, R112 ;  /* 0x0000009a8870723c */ /* 0x040fe20000001870 */
[----:B------:R-:W1:Y:S07]  /*d6a0*/  LDSM.16.MT88.4 R152, [R218+0x2800] ;  /* 0x00280000da98783b */ /* 0x000e6e0000004200 */
[C---:B--2---:R-:W-:Y:S08]  /*d6b0*/  HMMA.16816.F32 R116, R136.reuse, R144, R116 ;  /* 0x000000908874723c */ /* 0x044ff00000001874 */
[C---:B------:R-:W-:Y:S08]  /*d6c0*/  HMMA.16816.F32 R120, R136.reuse, R146, R120 ;  /* 0x000000928878723c */ /* 0x040ff00000001878 */
[C---:B----4-:R-:W-:Y:S08]  /*d6d0*/  HMMA.16816.F32 R124, R136.reuse, R156, R124 ;  /* 0x0000009c887c723c */ /* 0x050ff0000000187c */
[----:B------:R-:W-:Y:S07]  /*d6e0*/  HMMA.16816.F32 R128, R136, R158, R128 ;  /* 0x0000009e8880723c */ /* 0x000fee0000001880 */
[----:B------:R-:W-:Y:S02]  /*d6f0*/  F2FP.PACK_AB R136, R192, R191 ;  /* 0x000000bfc088723e */ /* 0x000fe400000000ff */
[----:B------:R-:W-:Y:S03]  /*d700*/  F2FP.PACK_AB R137, R190, R3 ;  /* 0x00000003be89723e */ /* 0x000fe600000000ff */
[----:B------:R-:W-:Y:S01]  /*d710*/  F2FP.PACK_AB R138, R135, R189 ;  /* 0x000000bd878a723e */ /* 0x000fe200000000ff */
[----:B------:R-:W-:Y:S01]  /*d720*/  FADD.FTZ R3, R3, R0 ;  /* 0x0000000003037221 */ /* 0x000fe20000010000 */
[----:B------:R-:W-:Y:S01]  /*d730*/  F2FP.PACK_AB R139, R188, R134 ;  /* 0x00000086bc8b723e */ /* 0x000fe200000000ff */
[----:B------:R-:W-:Y:S02]  /*d740*/  FADD.FTZ R0, R192, R2 ;  /* 0x00000002c0007221 */ /* 0x000fe40000010000 */
[----:B------:R-:W-:Y:S02]  /*d750*/  FADD.FTZ R3, R190, R3 ;  /* 0x00000003be037221 */ /* 0x000fe40000010000 */
[----:B------:R-:W-:Y:S02]  /*d760*/  FADD.FTZ R2, R189, R0 ;  /* 0x00000000bd027221 */ /* 0x000fe40000010000 */
[C---:B---3--:R-:W-:Y:S01]  /*d770*/  HMMA.16816.F32 R140, R136.reuse, R148, R4 ;  /* 0x00000094888c723c */ /* 0x048fe20000001804 */
[----:B------:R-:W2:Y:S02]  /*d780*/  LDSM.16.MT88.4 R4, [R221+0x5800] ;  /* 0x00580000dd04783b */ /* 0x000ea40000004200 */
[----:B------:R-:W-:Y:S01]  /*d790*/  FADD.FTZ R2, R135, R2 ;  /* 0x0000000287027221 */ /* 0x000fe20000010000 */
[----:B------:R-:W-:Y:S01]  /*d7a0*/  MOV R135, R133 ;  /* 0x0000008500877202 */ /* 0x000fe20000000f00 */
[----:B------:R-:W-:Y:S03]  /*d7b0*/  FADD.FTZ R0, R134, R3 ;  /* 0x0000000386007221 */ /* 0x000fe60000010000 */
[C---:B------:R-:W-:Y:S01]  /*d7c0*/  HMMA.16816.F32 R144, R136.reuse, R150, R8 ;  /* 0x000000968890723c */ /* 0x040fe20000001808 */
[----:B------:R-:W3:Y:S03]  /*d7d0*/  LDSM.16.MT88.4 R8, [R220+0x5800] ;  /* 0x00580000dc08783b */ /* 0x000ee60000004200 */
[----:B------:R-:W-:Y:S04]  /*d7e0*/  FADD.FTZ R0, R188, R0 ;  /* 0x00000000bc007221 */ /* 0x000fe80000010000 */
[C---:B-1----:R-:W-:Y:S01]  /*d7f0*/  HMMA.16816.F32 R148, R136.reuse, R152, R12 ;  /* 0x000000988894723c */ /* 0x042fe2000000180c */
[----:B------:R-:W1:Y:S07]  /*d800*/  LDSM.16.MT88.4 R12, [R217+0x8800] ;  /* 0x00880000d90c783b */ /* 0x000e6e0000004200 */
[C---:B------:R-:W-:Y:S01]  /*d810*/  HMMA.16816.F32 R152, R136.reuse, R154, R16 ;  /* 0x0000009a8898723c */ /* 0x040fe20000001810 */
[----:B------:R-:W4:Y:S07]  /*d820*/  LDSM.16.MT88.4 R16, [R218+0x8800] ;  /* 0x00880000da10783b */ /* 0x000f2e0000004200 */
[C---:B------:R-:W-:Y:S01]  /*d830*/  HMMA.16816.F32 R156, R136.reuse, R160, R20 ;  /* 0x000000a0889c723c */ /* 0x040fe20000001814 */
[----:B------:R-:W-:Y:S07]  /*d840*/  LDSM.16.MT88.4 R20, [R220+0x8800] ;  /* 0x00880000dc14783b */ /* 0x000fee0000004200 */
[C---:B------:R-:W-:Y:S01]  /*d850*/  HMMA.16816.F32 R160, R136.reuse, R162, R24 ;  /* 0x000000a288a0723c */ /* 0x040fe20000001818 */
[----:B------:R-:W-:Y:S07]  /*d860*/  LDSM.16.MT88.4 R24, [R217+0xb800] ;  /* 0x00b80000d918783b */ /* 0x000fee0000004200 */
[C---:B------:R-:W-:Y:S01]  /*d870*/  HMMA.16816.F32 R164, R136.reuse, R168, R28 ;  /* 0x000000a888a4723c */ /* 0x040fe2000000181c */
[----:B------:R-:W-:Y:S07]  /*d880*/  LDSM.16.MT88.4 R28, [R221+0xb800] ;  /* 0x00b80000dd1c783b */ /* 0x000fee0000004200 */
[C---:B------:R-:W-:Y:S01]  /*d890*/  HMMA.16816.F32 R168, R136.reuse, R170, R32 ;  /* 0x000000aa88a8723c */ /* 0x040fe20000001820 */
[----:B------:R-:W-:Y:S04]  /*d8a0*/  STL [R1+0x10], R2 ;  /* 0x0000100201007387 */ /* 0x000fe80000100800 */
[----:B------:R-:W-:Y:S03]  /*d8b0*/  STL [R1+0x14], R0 ;  /* 0x0000140001007387 */ /* 0x000fe60000100800 */
        /* <DEDUP_REMOVED lines=22> */
[C---:B------:R-:W-:Y:S08]  /*da20*/  HMMA.16816.F32 R112, R136.reuse, R10, R112 ;  /* 0x0000000a8870723c */ /* 0x040ff00000001870 */
[C---:B------:R-:W-:Y:S08]  /*da30*/  HMMA.16816.F32 R116, R136.reuse, R28, R116 ;  /* 0x0000001c8874723c */ /* 0x040ff00000001874 */
[C---:B------:R-:W-:Y:S08]  /*da40*/  HMMA.16816.F32 R120, R136.reuse, R30, R120 ;  /* 0x0000001e8878723c */ /* 0x040ff00000001878 */
[C---:B-1----:R-:W-:Y:S08]  /*da50*/  HMMA.16816.F32 R124, R136.reuse, R12, R124 ;  /* 0x0000000c887c723c */ /* 0x042ff0000000187c */
[----:B------:R-:W-:Y:S07]  /*da60*/  HMMA.16816.F32 R128, R136, R14, R128 ;  /* 0x0000000e8880723c */ /* 0x000fee0000001880 */
[----:B------:R-:W-:Y:S01]  /*da70*/  MOV R136, R132 ;  /* 0x0000008400887202 */ /* 0x000fe20000000f00 */
[----:B------:R-:W-:-:S05]  /*da80*/  @P0 BRA `(.L_x_2167) ;  /* 0xffffad9000000947 */ /* 0x000fca000383ffff */
.L_x_2166:
[----:B----4-:R-:W2:Y:S02]  /*da90*/  LDL R0, [R1+0x18] ;  /* 0x0000180001007983 */ /* 0x010ea40000100800 */
[----:B--2---:R-:W-:-:S13]  /*daa0*/  ISETP.GE.AND P0, PT, R252, R0, PT ;  /* 0x00000000fc00720c */ /* 0x004fda0003f06270 */
[----:B------:R-:W-:Y:S05]  /*dab0*/  @!P0 BRA `(.L_x_2168) ;  /* 0x00004f1000008947 */ /* 0x000fea0003800000 */
[----:B------:R-:W-:Y:S02]  /*dac0*/  MOV R135, R132 ;  /* 0x0000008400877202 */ /* 0x000fe40000000f00 */
[----:B------:R-:W-:Y:S02]  /*dad0*/  MOV R134, R133 ;  /* 0x0000008500867202 */ /* 0x000fe40000000f00 */
.L_x_2169:
[----:B-1----:R-:W2:Y:S01]  /*dae0*/  LDL R0, [R1+0xc] ;  /* 0x00000c0001007983 */ /* 0x002ea20000100800 */
[----:B------:R-:W-:Y:S04]  /*daf0*/  DEPBAR.LE SB0, 0x0 ;  /* 0x000080000000791a */ /* 0x000fe80000000000 */
[----:B------:R-:W3:Y:S01]  /*db00*/  LDL R14, [R1+0x34] ;  /* 0x00003400010e7983 */ /* 0x000ee20000100800 */
[----:B------:R-:W-:Y:S01]  /*db10*/  WARPSYNC 0xffffffff ;  /* 0xffffffff00007948 */ /* 0x000fe20003800000 */
[----:B------:R-:W-:Y:S02]  /*db20*/  IMAD.WIDE.U32 R12, R252, c[0x0][0x208], RZ ;  /* 0x00008200fc0c7a25 */ /* 0x000fe400078e00ff */
[----:B------:R-:W3:Y:S06]  /*db30*/  LDL.64 R2, [R1+0x28] ;  /* 0x0000280001027983 */ /* 0x000eec0000100a00 */
[----:B------:R-:W-:Y:S08]  /*db40*/  BAR.SYNC.DEFER_BLOCKING 0x0 ;  /* 0x0000000000007b1d */ /* 0x000ff00000010000 */
[----:B-----5:R-:W-:Y:S08]  /*db50*/  LDSM.16.M88.4 R48, [R223] ;  /* 0x00000000df30783b */ /* 0x020ff00000000200 */
[----:B------:R-:W1:Y:S08]  /*db60*/  LDSM.16.M88.4 R8, [R216] ;  /* 0x00000000d808783b */ /* 0x000e700000000200 */
[----:B------:R-:W4:Y:S08]  /*db70*/  LDSM.16.M88.4 R16, [R216+0x800] ;  /* 0x00080000d810783b */ /* 0x000f300000000200 */
[----:B------:R-:W2:Y:S08]  /*db80*/  LDSM.16.M88.4 R24, [R216+0x1000] ;  /* 0x00100000d818783b */ /* 0x000eb00000000200 */
[----:B------:R-:W2:Y:S08]  /*db90*/  LDSM.16.M88.4 R32, [R216+0x1800] ;  /* 0x00180000d820783b */ /* 0x000eb00000000200 */
[----:B------:R-:W2:Y:S01]  /*dba0*/  LDSM.16.M88.4 R40, [R216+0x2000] ;  /* 0x00200000d828783b */ /* 0x000ea20000000200 */
[C---:B-1----:R-:W-:Y:S07]  /*dbb0*/  HMMA.16816.F32 R4, R48.reuse, R8, RZ ;  /* 0x000000083004723c */ /* 0x042fee00000018ff */
[----:B------:R-:W1:Y:S01]  /*dbc0*/  LDSM.16.M88.4 R136, [R216+0x2800] ;  /* 0x00280000d888783b */ /* 0x000e620000000200 */
[C---:B------:R-:W-:Y:S07]  /*dbd0*/  HMMA.16816.F32 R8, R48.reuse, R10, RZ ;  /* 0x0000000a3008723c */ /* 0x040fee00000018ff */
[----:B------:R-:W-:Y:S08]  /*dbe0*/  LDSM.16.M88.4 R188, [R224] ;  /* 0x00000000e0bc783b */ /* 0x000ff00000000200 */
[----:B------:R-:W1:Y:S08]  /*dbf0*/  LDSM.16.M88.4 R192, [R227] ;  /* 0x00000000e3c0783b */ /* 0x000e700000000200 */
[----:B------:R-:W1:Y:S08]  /*dc00*/  LDSM.16.M88.4 R196, [R250] ;  /* 0x00000000fac4783b */ /* 0x000e700000000200 */
[----:B------:R-:W1:Y:S08]  /*dc10*/  LDSM.16.M88.4 R200, [R249] ;  /* 0x00000000f9c8783b */ /* 0x000e700000000200 */
[----:B------:R-:W1:Y:S08]  /*dc20*/  LDSM.16.M88.4 R204, [R248] ;  /* 0x00000000f8cc783b */ /* 0x000e700000000200 */
[----:B------:R-:W1:Y:S08]  /*dc30*/  LDSM.16.M88.4 R208, [R247] ;  /* 0x00000000f7d0783b */ /* 0x000e700000000200 */
[----:B------:R-:W1:Y:S01]  /*dc40*/  LDSM.16.M88.4 R212, [R246] ;  /* 0x00000000f6d4783b */ /* 0x000e620000000200 */
[C---:B--2---:R-:W-:Y:S02]  /*dc50*/  LOP3.LUT P4, RZ, R0.reuse, 0x2, RZ, 0xc0, !PT ;  /* 0x0000000200ff7812 */ /* 0x044fe4000788c0ff */
[----:B------:R-:W-:Y:S02]  /*dc60*/  LOP3.LUT P3, RZ, R0, 0x1, RZ, 0xc0, !PT ;  /* 0x0000000100ff7812 */ /* 0x000fe4000786c0ff */
[----:B------:R-:W-:Y:S05]  /*dc70*/  SHF.R.S32.HI R0, RZ, 0x1f, R252 ;  /* 0x0000001fff007819 */ /* 0x000fea00000114fc */
[----:B------:R-:W-:Y:S01]  /*dc80*/  IMAD R0, R0, c[0x0][0x208], RZ ;  /* 0x0000820000007a24 */ /* 0x000fe200078e02ff */
[----:B---3--:R-:W-:Y:S03]  /*dc90*/  MOV R3, R14 ;  /* 0x0000000e00037202 */ /* 0x008fe60000000f00 */
[----:B------:R-:W-:Y:S02]  /*dca0*/  IMAD R0, R252, c[0x0][0x20c], R0 ;  /* 0x00008300fc007a24 */ /* 0x000fe400078e0200 */
[----:B------:R-:W-:Y:S03]  /*dcb0*/  IMAD.WIDE.U32 R2, R12, 0x60, R2 ;  /* 0x000000600c027825 */ /* 0x000fe600078e0002 */
[----:B------:R-:W-:Y:S02]  /*dcc0*/  IADD3 R0, R13, R0, RZ ;  /* 0x000000000d007210 */ /* 0x000fe40007ffe0ff */
[C---:B----4-:R-:W-:Y:S03]  /*dcd0*/  HMMA.16816.F32 R12, R48.reuse, R16, RZ ;  /* 0x00000010300c723c */ /* 0x050fe600000018ff */
[----:B------:R-:W-:Y:S05]  /*dce0*/  IMAD R0, R0, 0x60, RZ ;  /* 0x0000006000007824 */ /* 0x000fea00078e02ff */
[C---:B------:R-:W-:Y:S01]  /*dcf0*/  HMMA.16816.F32 R16, R48.reuse, R18, RZ ;  /* 0x000000123010723c */ /* 0x040fe200000018ff */
[----:B------:R-:W-:Y:S03]  /*dd00*/  IADD3 R3, R3, R0, RZ ;  /* 0x0000000003037210 */ /* 0x000fe60007ffe0ff */
[C---:B------:R-:W-:Y:S02]  /*dd10*/  SHF.L.U32 R0, R2.reuse, 0x1, RZ ;  /* 0x0000000102007819 */ /* 0x040fe400000006ff */
[----:B------:R-:W-:Y:S02]  /*dd20*/  SHF.L.U64.HI R2, R2, 0x1, R3 ;  /* 0x0000000102027819 */ /* 0x000fe40000010203 */
[C---:B------:R-:W-:Y:S01]  /*dd30*/  HMMA.16816.F32 R20, R48.reuse, R24, RZ ;  /* 0x000000183014723c */ /* 0x040fe200000018ff */
[C---:B------:R-:W-:Y:S03]  /*dd40*/  IADD3 R132, P2, R0.reuse, c[0x0][0x1f8], RZ ;  /* 0x00007e0000847a10 */ /* 0x040fe60007f5e0ff */
[----:B------:R-:W-:Y:S02]  /*dd50*/  IADD3 R28, P1, R0, 0x80, RZ ;  /* 0x00000080001c7810 */ /* 0x000fe40007f3e0ff */
[----:B------:R-:W-:Y:S02]  /*dd60*/  IADD3.X R133, R2, c[0x0][0x1fc], RZ, P2, !PT ;  /* 0x00007f0002857a10 */ /* 0x000fe400017fe4ff */
[C---:B------:R-:W-:Y:S01]  /*dd70*/  HMMA.16816.F32 R24, R48.reuse, R26, RZ ;  /* 0x0000001a3018723c */ /* 0x040fe200000018ff */
[----:B------:R-:W-:Y:S02]  /*dd80*/  IADD3 R28, P0, R28, c[0x0][0x1f8], RZ ;  /* 0x00007e001c1c7a10 */ /* 0x000fe40007f1e0ff */
[----:B------:R-:W-:Y:S01]  /*dd90*/  @!PT LDS RZ, [RZ] ;  /* 0x00000000fffff984 */ /* 0x000fe20000000800 */
[----:B------:R-:W-:Y:S01]  /*dda0*/  @!PT LDS RZ, [RZ] ;  /* 0x00000000fffff984 */ /* 0x000fe20000000800 */
[----:B------:R-:W-:Y:S01]  /*ddb0*/  @!PT LDS RZ, [RZ] ;  /* 0x00000000fffff984 */ /* 0x000fe20000000800 */
[----:B------:R2:W-:Y:S01]  /*ddc0*/  LDGSTS.E.BYPASS.LTC128B.128 [R251+0x100], [R132.64], !P5 ;  /* 0x0010000084fb7fae */ /* 0x0005e2000e901d46 */
[----:B------:R-:W-:Y:S02]  /*ddd0*/  IADD3 R38, P2, R0, 0x100, RZ ;  /* 0x0000010000267810 */ /* 0x000fe40007f5e0ff */
[--C-:B------:R-:W-:Y:S02]  /*dde0*/  IADD3.X R29, RZ, c[0x0][0x1fc], R2.reuse, P0, P1 ;  /* 0x00007f00ff1d7a10 */ /* 0x100fe400007e2402 */
[----:B------:R-:W-:Y:S03]  /*ddf0*/  IADD3 R38, P0, R38, c[0x0][0x1f8], RZ ;  /* 0x00007e0026267a10 */ /* 0x000fe60007f1e0ff */
[----:B------:R3:W-:Y:S01]  /*de00*/  LDGSTS.E.BYPASS.LTC128B.128 [R251+0x3100], [R28.64], !P4 ;  /* 0x031000001cfb7fae */ /* 0x0007e2000e101d46 */
[--C-:B------:R-:W-:Y:S02]  /*de10*/  IADD3.X R39, RZ, c[0x0][0x1fc], R2.reuse, P0, P2 ;  /* 0x00007f00ff277a10 */ /* 0x100fe400007e4402 */
[----:B------:R-:W-:Y:S04]  /*de20*/  IADD3 R0, P1, R0, 0x180, RZ ;  /* 0x0000018000007810 */ /* 0x000fe80007f3e0ff */
[----:B------:R-:W-:Y:S01]  /*de30*/  IADD3 R36, P0, R0, c[0x0][0x1f8], RZ ;  /* 0x00007e0000247a10 */ /* 0x000fe20007f1e0ff */
[----:B------:R4:W-:Y:S01]  /*de40*/  LDGSTS.E.BYPASS.LTC128B.128 [R251+0x6100], [R38.64], !P3 ;  /* 0x0610000026fb7fae */ /* 0x0009e2000d901d46 */
[----:B------:R-:W-:Y:S02]  /*de50*/  MOV R0, c[0x0][0x208] ;  /* 0x0000820000007a02 */ /* 0x000fe40000000f00 */
[----:B------:R-:W-:Y:S02]  /*de60*/  IADD3.X R37, RZ, c[0x0][0x1fc], R2, P0, P1 ;  /* 0x00007f00ff257a10 */ /* 0x000fe400007e2402 */
[----:B------:R-:W-:Y:S03]  /*de70*/  SHF.L.U32 R3, R0, 0x6, RZ ;  /* 0x0000000600037819 */ /* 0x000fe600000006ff */
[----:B------:R4:W-:Y:S01]  /*de80*/  LDGSTS.E.BYPASS.LTC128B.128 [R251+0x9100], [R36.64], !P6 ;  /* 0x0910000024fb7fae */ /* 0x0009e2000f101d46 */
[----:B------:R-:W-:Y:S04]  /*de90*/  IADD3 R2, P1, R132, R3, RZ ;  /* 0x0000000384027210 */ /* 0x000fe80007f3e0ff */
[----:B--2---:R-:W-:Y:S01]  /*dea0*/  IADD3 R132, P0, R3, R2, RZ ;  /* 0x0000000203847210 */ /* 0x004fe20007f1e0ff */
[C---:B---3--:R-:W-:Y:S08]  /*deb0*/  HMMA.16816.F32 R28, R48.reuse, R32, RZ ;  /* 0x00000020301c723c */ /* 0x048ff000000018ff */
[C---:B------:R-:W-:Y:S08]  /*dec0*/  HMMA.16816.F32 R32, R48.reuse, R34, RZ ;  /* 0x000000223020723c */ /* 0x040ff000000018ff */
[C---:B----4-:R-:W-:Y:S08]  /*ded0*/  HMMA.16816.F32 R36, R48.reuse, R40, RZ ;  /* 0x000000283024723c */ /* 0x050ff000000018ff */
[C---:B------:R-:W-:Y:S08]  /*dee0*/  HMMA.16816.F32 R40, R48.reuse, R42, RZ ;  /* 0x0000002a3028723c */ /* 0x040ff000000018ff */
[C---:B-1----:R-:W-:Y:S07]  /*def0*/  HMMA.16816.F32 R44, R48.reuse, R136, RZ ;  /* 0x00000088302c723c */ /* 0x042fee00000018ff */
[----:B------:R-:W-:Y:S01]  /*df00*/  MOV R137, 0x6 ;  /* 0x0000000600897802 */ /* 0x000fe20000000f00 */
[----:B------:R-:W-:Y:S04]  /*df10*/  HMMA.16816.F32 R48, R48, R138, RZ ;  /* 0x0000008a3030723c */ /* 0x000fe800000018ff */
[----:B------:R-:W-:Y:S04]  /*df20*/  SHF.L.U64.HI R0, R0, R137, c[0x0][0x20c] ;  /* 0x0000830000007619 */ /* 0x000fe80000010289 */
[C---:B------:R-:W-:Y:S05]  /*df30*/  HMMA.16816.F32 R4, R188.reuse, R192, R4 ;  /* 0x000000c0bc04723c */ /* 0x040fea0000001804 */
[----:B------:R-:W-:Y:S03]  /*df40*/  IADD3.X R3, R133, R0, RZ, P1, !PT ;  /* 0x0000000085037210 */ /* 0x000fe60000ffe4ff */
[C---:B------:R-:W-:Y:S02]  /*df50*/  HMMA.16816.F32 R8, R188.reuse, R194, R8 ;  /* 0x000000c2bc08723c */ /* 0x040fe40000001808 */
[----:B------:R1:W-:Y:S02]  /*df60*/  LDGSTS.E.BYPASS.LTC128B.128 [R251+0x1100], [R2.64], !P5 ;  /* 0x0110000002fb7fae */ /* 0x0003e4000e901d46 */
[----:B------:R-:W-:Y:S04]  /*df70*/  IADD3.X R133, R0, R3, RZ, P0, !PT ;  /* 0x0000000300857210 */ /* 0x000fe800007fe4ff */
[C---:B------:R-:W-:Y:S02]  /*df80*/  HMMA.16816.F32 R12, R188.reuse, R196, R12 ;  /* 0x000000c4bc0c723c */ /* 0x040fe4000000180c */
[----:B------:R1:W-:Y:S06]  /*df90*/  LDGSTS.E.BYPASS.LTC128B.128 [R251+0x4100], [R2.64+0x80], !P4 ;  /* 0x0410008002fb7fae */ /* 0x0003ec000e101d46 */
[C---:B------:R-:W-:Y:S02]  /*dfa0*/  HMMA.16816.F32 R16, R188.reuse, R198, R16 ;  /* 0x000000c6bc10723c */ /* 0x040fe40000001810 */
[----:B------:R1:W-:Y:S06]  /*dfb0*/  LDGSTS.E.BYPASS.LTC128B.128 [R251+0x7100], [R2.64+0x100], !P3 ;  /* 0x0710010002fb7fae */ /* 0x0003ec000d901d46 */
[C---:B------:R-:W-:Y:S02]  /*dfc0*/  HMMA.16816.F32 R20, R188.reuse, R200, R20 ;  /* 0x000000c8bc14723c */ /* 0x040fe40000001814 */
[----:B------:R1:W-:Y:S06]  /*dfd0*/  LDGSTS.E.BYPASS.LTC128B.128 [R251+0xa100], [R2.64+0x180], !P6 ;  /* 0x0a10018002fb7fae */ /* 0x0003ec000f101d46 */
[C---:B------:R-:W-:Y:S02]  /*dfe0*/  HMMA.16816.F32 R24, R188.reuse, R202, R24 ;  /* 0x000000cabc18723c */ /* 0x040fe40000001818 */
[----:B------:R2:W-:Y:S06]  /*dff0*/  LDGSTS.E.BYPASS.LTC128B.128 [R251+0x2100], [R132.64], !P5 ;  /* 0x0210000084fb7fae */ /* 0x0005ec000e901d46 */
[C---:B------:R-:W-:Y:S02]  /*e000*/  HMMA.16816.F32 R28, R188.reuse, R204, R28 ;  /* 0x000000ccbc1c723c */ /* 0x040fe4000000181c */
[----:B------:R2:W-:Y:S06]  /*e010*/  LDGSTS.E.BYPASS.LTC128B.128 [R251+0x5100], [R132.64+0x80], !P4 ;  /* 0x0510008084fb7fae */ /* 0x0005ec000e101d46 */
[C---:B------:R-:W-:Y:S02]  /*e020*/  HMMA.16816.F32 R32, R188.reuse, R206, R32 ;  /* 0x000000cebc20723c */ /* 0x040fe40000001820 */
[----:B------:R2:W-:Y:S06]  /*e030*/  LDGSTS.E.BYPASS.LTC128B.128 [R251+0x8100], [R132.64+0x100], !P3 ;  /* 0x0810010084fb7fae */ /* 0x0005ec000d901d46 */
[C---:B------:R-:W-:Y:S02]  /*e040*/  HMMA.16816.F32 R36, R188.reuse, R208, R36 ;  /* 0x000000d0bc24723c */ /* 0x040fe40000001824 */
[----:B------:R2:W-:Y:S06]  /*e050*/  LDGSTS.E.BYPASS.LTC128B.128 [R251+0xb100], [R132.64+0x180], !P6 ;  /* 0x0b10018084fb7fae */ /* 0x0005ec000f101d46 */
[C---:B------:R-:W-:Y:S02]  /*e060*/  HMMA.16816.F32 R40, R188.reuse, R210, R40 ;  /* 0x000000d2bc28723c */ /* 0x040fe40000001828 */
[----:B------:R-:W-:Y:S06]  /*e070*/  LDSM.16.M88.4 R136, [R226] ;  /* 0x00000000e288783b */ /* 0x000fec0000000200 */
[C---:B------:R-:W-:Y:S02]  /*e080*/  HMMA.16816.F32 R44, R188.reuse, R212, R44 ;  /* 0x000000d4bc2c723c */ /* 0x040fe4000000182c */
[----:B------:R-:W3:Y:S06]  /*e090*/  LDSM.16.M88.4 R192, [R222] ;  /* 0x00000000dec0783b */ /* 0x000eec0000000200 */
[----:B------:R-:W-:Y:S02]  /*e0a0*/  HMMA.16816.F32 R48, R188, R214, R48 ;  /* 0x000000d6bc30723c */ /* 0x000fe40000001830 */
[----:B------:R-:W4:Y:S08]  /*e0b0*/  LDSM.16.M88.4 R196, [R222+0x800] ;  /* 0x00080000dec4783b */ /* 0x000f300000000200 */
[----:B------:R-:W1:Y:S08]  /*e0c0*/  LDSM.16.M88.4 R200, [R222+0x1000] ;  /* 0x00100000dec8783b */ /* 0x000e700000000200 */
[----:B------:R-:W0:Y:S08]  /*e0d0*/  LDGDEPBAR ;  /* 0x00000000000079af */ /* 0x000e300000000000 */
[----:B------:R-:W1:Y:S01]  /*e0e0*/  LDSM.16.M88.4 R204, [R222+0x1800] ;  /* 0x00180000decc783b */ /* 0x000e620000000200 */
[C---:B---3--:R-:W-:Y:S07]  /*e0f0*/  HMMA.16816.F32 R4, R136.reuse, R192, R4 ;  /* 0x000000c08804723c */ /* 0x048fee0000001804 */
[----:B------:R-:W3:Y:S01]  /*e100*/  LDSM.16.M88.4 R188, [R222+0x2000] ;  /* 0x00200000debc783b */ /* 0x000ee20000000200 */
[C---:B------:R-:W-:Y:S07]  /*e110*/  HMMA.16816.F32 R8, R136.reuse, R194, R8 ;  /* 0x000000c28808723c */ /* 0x040fee0000001808 */
[----:B------:R-:W2:Y:S01]  /*e120*/  LDSM.16.M88.4 R208, [R222+0x2800] ;  /* 0x00280000ded0783b */ /* 0x000ea20000000200 */
[C---:B----4-:R-:W-:Y:S07]  /*e130*/  HMMA.16816.F32 R12, R136.reuse, R196, R12 ;  /* 0x000000c4880c723c */ /* 0x050fee000000180c */
[----:B------:R-:W-:Y:S01]  /*e140*/  LDSM.16.M88.4 R192, [R219] ;  /* 0x00000000dbc0783b */ /* 0x000fe20000000200 */
[C---:B------:R-:W-:Y:S07]  /*e150*/  HMMA.16816.F32 R16, R136.reuse, R198, R16 ;  /* 0x000000c68810723c */ /* 0x040fee0000001810 */
[----:B------:R-:W-:Y:S01]  /*e160*/  LDSM.16.M88.4 R196, [R219+0x800] ;  /* 0x00080000dbc4783b */ /* 0x000fe20000000200 */
[C---:B-1----:R-:W-:Y:S08]  /*e170*/  HMMA.16816.F32 R20, R136.reuse, R200, R20 ;  /* 0x000000c88814723c */ /* 0x042ff00000001814 */
[C---:B------:R-:W-:Y:S01]  /*e180*/  HMMA.16816.F32 R24, R136.reuse, R202, R24 ;  /* 0x000000ca8818723c */ /* 0x040fe20000001818 */
[----:B------:R-:W-:Y:S07]  /*e190*/  LDSM.16.M88.4 R200, [R219+0x1000] ;  /* 0x00100000dbc8783b */ /* 0x000fee0000000200 */
[C---:B------:R-:W-:Y:S08]  /*e1a0*/  HMMA.16816.F32 R28, R136.reuse, R204, R28 ;  /* 0x000000cc881c723c */ /* 0x040ff0000000181c */
[C---:B------:R-:W-:Y:S01]  /*e1b0*/  HMMA.16816.F32 R32, R136.reuse, R206, R32 ;  /* 0x000000ce8820723c */ /* 0x040fe20000001820 */
[----:B------:R-:W-:Y:S07]  /*e1c0*/  LDSM.16.M88.4 R204, [R219+0x1800] ;  /* 0x00180000dbcc783b */ /* 0x000fee0000000200 */
[C---:B---3--:R-:W-:Y:S08]  /*e1d0*/  HMMA.16816.F32 R36, R136.reuse, R188, R36 ;  /* 0x000000bc8824723c */ /* 0x048ff00000001824 */
[C---:B------:R-:W-:Y:S01]  /*e1e0*/  HMMA.16816.F32 R40, R136.reuse, R190, R40 ;  /* 0x000000be8828723c */ /* 0x040fe20000001828 */
[----:B------:R-:W1:Y:S07]  /*e1f0*/  LDSM.16.M88.4 R188, [R225] ;  /* 0x00000000e1bc783b */ /* 0x000e6e0000000200 */
[C---:B--2---:R-:W-:Y:S08]  /*e200*/  HMMA.16816.F32 R44, R136.reuse, R208, R44 ;  /* 0x000000d0882c723c */ /* 0x044ff0000000182c */
        /* <DEDUP_REMOVED lines=160> */
[----:B------:R-:W-:Y:S07]  /*ec10*/  LDSM.16.M88.4 R196, [R223+0xc000] ;  /* 0x00c00000dfc4783b */ /* 0x000fee0000000200 */
[C---:B------:R-:W-:Y:S08]  /*ec20*/  HMMA.16816.F32 R20, R188.reuse, R200, R20 ;  /* 0x000000c8bc14723c */ /* 0x040ff00000001814 */
        /* <DEDUP_REMOVED lines=101> */
[----:B------:R-:W-:Y:S01]  /*f280*/  MUFU.TANH R197, R13 ;  /* 0x0000000d00c57308 */ /* 0x000fe20000002400 */
[----:B----4-:R-:W-:Y:S09]  /*f290*/  FMNMX.FTZ R2, R192, R2, !PT ;  /* 0x00000002c0027209 */ /* 0x010ff20007810000 */
[----:B------:R-:W3:Y:S01]  /*f2a0*/  MUFU.TANH R196, R12 ;  /* 0x0000000c00c47308 */ /* 0x000ee20000002400 */
[C---:B--2---:R-:W-:Y:S01]  /*f2b0*/  HMMA.16816.F32 R20, R200.reuse, R4, R20 ;  /* 0x00000004c814723c */ /* 0x044fe20000001814 */
[----:B-1----:R-:W1:Y:S02]  /*f2c0*/  LDSM.16.M88.4 R8, [R219+0xa800] ;  /* 0x00a80000db08783b */ /* 0x002e640000000200 */
[----:B------:R-:W-:Y:S06]  /*f2d0*/  FMNMX.FTZ R2, R193, R2, !PT ;  /* 0x00000002c1027209 */ /* 0x000fec0007810000 */
[----:B------:R-:W2:Y:S01]  /*f2e0*/  MUFU.TANH R198, R14 ;  /* 0x0000000e00c67308 */ /* 0x000ea20000002400 */
[C---:B------:R-:W-:Y:S01]  /*f2f0*/  HMMA.16816.F32 R24, R200.reuse, R6, R24 ;  /* 0x00000006c818723c */ /* 0x040fe20000001818 */
[----:B------:R-:W4:Y:S08]  /*f300*/  LDSM.16.M88.4 R4, [R219+0xb000] ;  /* 0x00b00000db04783b */ /* 0x000f300000000200 */
[----:B------:R-:W1:Y:S03]  /*f310*/  MUFU.TANH R204, R16 ;  /* 0x0000001000cc7308 */ /* 0x000e660000002400 */
[----:B---3--:R-:W-:Y:S02]  /*f320*/  FMNMX.FTZ R0, R196, R0, !PT ;  /* 0x00000000c4007209 */ /* 0x008fe40007810000 */
[----:B------:R-:W-:Y:S02]  /*f330*/  FMUL.FTZ R22, R22, c[0x0][0x320] ;  /* 0x0000c80016167a20 */ /* 0x000fe40000410000 */
[----:B------:R-:W-:Y:S01]  /*f340*/  FMNMX.FTZ R0, R197, R0, !PT ;  /* 0x00000000c5007209 */ /* 0x000fe20007810000 */
[----:B------:R-:W-:Y:S02]  /*f350*/  FMUL.FTZ R23, R23, c[0x0][0x320] ;  /* 0x0000c80017177a20 */ /* 0x000fe40000410000 */
[----:B------:R-:W3:Y:S01]  /*f360*/  MUFU.TANH R199, R15 ;  /* 0x0000000f00c77308 */ /* 0x000ee20000002400 */
[----:B------:R-:W-:Y:S02]  /*f370*/  FMUL.FTZ R20, R20, c[0x0][0x320] ;  /* 0x0000c80014147a20 */ /* 0x000fe40000410000 */
[----:B------:R-:W-:Y:S01]  /*f380*/  FMUL.FTZ R21, R21, c[0x0][0x320] ;  /* 0x0000c80015157a20 */ /* 0x000fe20000410000 */
[----:B--2---:R-:W-:Y:S01]  /*f390*/  FMNMX.FTZ R2, R198, R2, !PT ;  /* 0x00000002c6027209 */ /* 0x004fe20007810000 */
[----:B------:R-:W-:Y:S02]  /*f3a0*/  FMUL.FTZ R26, R26, c[0x0][0x320] ;  /* 0x0000c8001a1a7a20 */ /* 0x000fe40000410000 */
[----:B------:R-:W-:Y:S02]  /*f3b0*/  FMUL.FTZ R27, R27, c[0x0][0x320] ;  /* 0x0000c8001b1b7a20 */ /* 0x000fe40000410000 */
[----:B------:R-:W-:Y:S01]  /*f3c0*/  FMUL.FTZ R24, R24, c[0x0][0x320] ;  /* 0x0000c80018187a20 */ /* 0x000fe20000410000 */
[----:B------:R-:W-:Y:S01]  /*f3d0*/  MUFU.TANH R214, R22 ;  /* 0x0000001600d67308 */ /* 0x000fe20000002400 */
[----:B------:R-:W-:Y:S01]  /*f3e0*/  FMUL.FTZ R25, R25, c[0x0][0x320] ;  /* 0x0000c80019197a20 */ /* 0x000fe20000410000 */
[----:B-1----:R-:W-:Y:S01]  /*f3f0*/  FMNMX.FTZ R0, R204, R0, !PT ;  /* 0x00000000cc007209 */ /* 0x002fe20007810000 */
[C---:B------:R-:W-:Y:S07]  /*f400*/  HMMA.16816.F32 R28, R200.reuse, R8, R28 ;  /* 0x00000008c81c723c */ /* 0x040fee000000181c */
[----:B------:R-:W-:Y:S01]  /*f410*/  MUFU.TANH R215, R23 ;  /* 0x0000001700d77308 */ /* 0x000fe20000002400 */
[C---:B------:R-:W-:Y:S01]  /*f420*/  HMMA.16816.F32 R32, R200.reuse, R10, R32 ;  /* 0x0000000ac820723c */ /* 0x040fe20000001820 */
[----:B------:R-:W1:Y:S01]  /*f430*/  LDSM.16.M88.4 R8, [R219+0xb800] ;  /* 0x00b80000db08783b */ /* 0x000e620000000200 */
[----:B------:R-:W-:Y:S04]  /*f440*/  DEPBAR.LE SB0, 0x0 ;  /* 0x000080000000791a */ /* 0x000fe80000000000 */
[----:B---3--:R-:W-:Y:S02]  /*f450*/  FMNMX.FTZ R2, R199, R2, !PT ;  /* 0x00000002c7027209 */ /* 0x008fe40007810000 */
[C---:B----4-:R-:W-:Y:S01]  /*f460*/  HMMA.16816.F32 R36, R200.reuse, R4, R36 ;  /* 0x00000004c824723c */ /* 0x050fe20000001824 */
[----:B------:R-:W2:Y:S01]  /*f470*/  LDL R5, [R1+0x30] ;  /* 0x0000300001057983 */ /* 0x000ea20000100800 */
[----:B------:R-:W3:Y:S03]  /*f480*/  MUFU.TANH R205, R17 ;  /* 0x0000001100cd7308 */ /* 0x000ee60000002400 */
[----:B------:R-:W-:Y:S03]  /*f490*/  BAR.SYNC.DEFER_BLOCKING 0x0 ;  /* 0x0000000000007b1d */ /* 0x000fe60000010000 */
[C---:B------:R-:W-:Y:S04]  /*f4a0*/  HMMA.16816.F32 R40, R200.reuse, R6, R40 ;  /* 0x00000006c828723c */ /* 0x040fe80000001828 */
[----:B------:R-:W-:Y:S02]  /*f4b0*/  FMUL.FTZ R28, R28, c[0x0][0x320] ;  /* 0x0000c8001c1c7a20 */ /* 0x000fe40000410000 */
[----:B------:R-:W-:Y:S02]  /*f4c0*/  FMUL.FTZ R29, R29, c[0x0][0x320] ;  /* 0x0000c8001d1d7a20 */ /* 0x000fe40000410000 */
[----:B------:R-:W-:Y:S04]  /*f4d0*/  FMUL.FTZ R30, R30, c[0x0][0x320] ;  /* 0x0000c8001e1e7a20 */ /* 0x000fe80000410000 */
[----:B------:R-:W-:Y:S02]  /*f4e0*/  FMUL.FTZ R31, R31, c[0x0][0x320] ;  /* 0x0000c8001f1f7a20 */ /* 0x000fe40000410000 */
[----:B------:R-:W-:Y:S02]  /*f4f0*/  FMUL.FTZ R32, R32, c[0x0][0x320] ;  /* 0x0000c80020207a20 */ /* 0x000fe40000410000 */
[----:B------:R-:W-:Y:S02]  /*f500*/  FMUL.FTZ R38, R38, c[0x0][0x320] ;  /* 0x0000c80026267a20 */ /* 0x000fe40000410000 */
[----:B------:R-:W-:Y:S01]  /*f510*/  FMUL.FTZ R39, R39, c[0x0][0x320] ;  /* 0x0000c80027277a20 */ /* 0x000fe20000410000 */
[----:B---3--:R-:W-:Y:S01]  /*f520*/  FMNMX.FTZ R0, R205, R0, !PT ;  /* 0x00000000cd007209 */ /* 0x008fe20007810000 */
[----:B------:R-:W-:Y:S01]  /*f530*/  FMUL.FTZ R34, R34, c[0x0][0x320] ;  /* 0x0000c80022227a20 */ /* 0x000fe20000410000 */
[----:B------:R-:W3:Y:S01]  /*f540*/  LDL R6, [R1+0x18] ;  /* 0x0000180001067983 */ /* 0x000ee20000100800 */
[----:B------:R-:W4:Y:S01]  /*f550*/  MUFU.TANH R138, R28 ;  /* 0x0000001c008a7308 */ /* 0x000f220000002400 */
[----:B------:R-:W-:Y:S01]  /*f560*/  FMUL.FTZ R36, R36, c[0x0][0x320] ;  /* 0x0000c80024247a20 */ /* 0x000fe20000410000 */
[C---:B-1----:R-:W-:Y:S03]  /*f570*/  HMMA.16816.F32 R44, R200.reuse, R8, R44 ;  /* 0x00000008c82c723c */ /* 0x042fe6000000182c */
[----:B------:R-:W-:Y:S02]  /*f580*/  FMUL.FTZ R37, R37, c[0x0][0x320] ;  /* 0x0000c80025257a20 */ /* 0x000fe40000410000 */
[----:B------:R-:W-:Y:S03]  /*f590*/  FMUL.FTZ R40, R40, c[0x0][0x320] ;  /* 0x0000c80028287a20 */ /* 0x000fe60000410000 */
[----:B------:R-:W-:Y:S01]  /*f5a0*/  MUFU.TANH R132, R29 ;  /* 0x0000001d00847308 */ /* 0x000fe20000002400 */
[----:B------:R-:W-:Y:S01]  /*f5b0*/  HMMA.16816.F32 R48, R200, R10, R48 ;  /* 0x0000000ac830723c */ /* 0x000fe20000001830 */
[----:B------:R-:W2:Y:S02]  /*f5c0*/  LDL.64 R10, [R1+0x20] ;  /* 0x00002000010a7983 */ /* 0x000ea40000100a00 */
[----:B------:R-:W-:Y:S02]  /*f5d0*/  FMUL.FTZ R33, R33, c[0x0][0x320] ;  /* 0x0000c80021217a20 */ /* 0x000fe40000410000 */
[----:B------:R-:W-:Y:S02]  /*f5e0*/  FMUL.FTZ R35, R35, c[0x0][0x320] ;  /* 0x0000c80023237a20 */ /* 0x000fe40000410000 */
[----:B------:R-:W-:Y:S02]  /*f5f0*/  FMUL.FTZ R42, R42, c[0x0][0x320] ;  /* 0x0000c8002a2a7a20 */ /* 0x000fe40000410000 */
[----:B------:R-:W1:Y:S03]  /*f600*/  MUFU.TANH R206, R18 ;  /* 0x0000001200ce7308 */ /* 0x000e660000002400 */
[----:B------:R-:W-:Y:S01]  /*f610*/  FMUL.FTZ R41, R41, c[0x0][0x320] ;  /* 0x0000c80029297a20 */ /* 0x000fe20000410000 */
[----:B----4-:R-:W-:Y:S01]  /*f620*/  MOV R202, R138 ;  /* 0x0000008a00ca7202 */ /* 0x010fe20000000f00 */
[----:B------:R-:W-:Y:S02]  /*f630*/  FMUL.FTZ R43, R43, c[0x0][0x320] ;  /* 0x0000c8002b2b7a20 */ /* 0x000fe40000410000 */
[----:B------:R-:W-:Y:S02]  /*f640*/  FMUL.FTZ R44, R44, c[0x0][0x320] ;  /* 0x0000c8002c2c7a20 */ /* 0x000fe40000410000 */
[----:B------:R-:W-:Y:S01]  /*f650*/  FMUL.FTZ R45, R45, c[0x0][0x320] ;  /* 0x0000c8002d2d7a20 */ /* 0x000fe20000410000 */
[----:B------:R-:W4:Y:S01]  /*f660*/  MUFU.TANH R208, R20 ;  /* 0x0000001400d07308 */ /* 0x000f220000002400 */
[----:B------:R-:W-:Y:S02]  /*f670*/  FMUL.FTZ R46, R46, c[0x0][0x320] ;  /* 0x0000c8002e2e7a20 */ /* 0x000fe40000410000 */
[----:B------:R-:W-:Y:S02]  /*f680*/  FMUL.FTZ R47, R47, c[0x0][0x320] ;  /* 0x0000c8002f2f7a20 */ /* 0x000fe40000410000 */
[----:B------:R-:W-:Y:S02]  /*f690*/  FMUL.FTZ R50, R50, c[0x0][0x320] ;  /* 0x0000c80032327a20 */ /* 0x000fe40000410000 */
[----:B------:R-:W-:Y:S02]  /*f6a0*/  FMUL.FTZ R49, R49, c[0x0][0x320] ;  /* 0x0000c80031317a20 */ /* 0x000fe40000410000 */
[----:B------:R-:W-:Y:S01]  /*f6b0*/  FMUL.FTZ R48, R48, c[0x0][0x320] ;  /* 0x0000c80030307a20 */ /* 0x000fe20000410000 */
[----:B------:R-:W4:Y:S01]  /*f6c0*/  MUFU.TANH R209, R21 ;  /* 0x0000001500d17308 */ /* 0x000f220000002400 */
[----:B-1----:R-:W-:Y:S09]  /*f6d0*/  FMNMX.FTZ R2, R206, R2, !PT ;  /* 0x00000002ce027209 */ /* 0x002ff20007810000 */
[----:B------:R-:W1:Y:S01]  /*f6e0*/  MUFU.TANH R207, R19 ;  /* 0x0000001300cf7308 */ /* 0x000e620000002400 */
[----:B----4-:R-:W-:Y:S09]  /*f6f0*/  FMNMX.FTZ R0, R208, R0, !PT ;  /* 0x00000000d0007209 */ /* 0x010ff20007810000 */
[----:B------:R-:W4:Y:S01]  /*f700*/  MUFU.TANH R213, R24 ;  /* 0x0000001800d57308 */ /* 0x000f220000002400 */
[----:B------:R-:W-:Y:S09]  /*f710*/  FMNMX.FTZ R0, R209, R0, !PT ;  /* 0x00000000d1007209 */ /* 0x000ff20007810000 */
[----:B------:R-:W4:Y:S01]  /*f720*/  MUFU.TANH R136, R33 ;  /* 0x0000002100887308 */ /* 0x000f220000002400 */
[----:B-1----:R-:W-:Y:S04]  /*f730*/  FMNMX.FTZ R2, R207, R2, !PT ;  /* 0x00000002cf027209 */ /* 0x002fe80007810000 */
[----:B------:R-:W-:Y:S05]  /*f740*/  FMNMX.FTZ R2, R214, R2, !PT ;  /* 0x00000002d6027209 */ /* 0x000fea0007810000 */
[----:B------:R-:W1:Y:S01]  /*f750*/  MUFU.TANH R12, R26 ;  /* 0x0000001a000c7308 */ /* 0x000e620000002400 */
[----:B------:R-:W-:Y:S02]  /*f760*/  FMNMX.FTZ R2, R215, R2, !PT ;  /* 0x00000002d7027209 */ /* 0x000fe40007810000 */
[----:B----4-:R-:W-:Y:S07]  /*f770*/  FMNMX.FTZ R0, R213, R0, !PT ;  /* 0x00000000d5007209 */ /* 0x010fee0007810000 */
[----:B------:R-:W4:Y:S01]  /*f780*/  MUFU.TANH R212, R25 ;  /* 0x0000001900d47308 */ /* 0x000f220000002400 */
[----:B------:R-:W-:Y:S02]  /*f790*/  MOV R201, R136 ;  /* 0x0000008800c97202 */ /* 0x000fe40000000f00 */
[----:B------:R-:W-:Y:S07]  /*f7a0*/  MOV R33, R132 ;  /* 0x0000008400217202 */ /* 0x000fee0000000f00 */
[----:B------:R-:W4:Y:S01]  /*f7b0*/  MUFU.TANH R210, R27 ;  /* 0x0000001b00d27308 */ /* 0x000f220000002400 */
[----:B-1----:R-:W-:Y:S04]  /*f7c0*/  MOV R203, R12 ;  /* 0x0000000c00cb7202 */ /* 0x002fe80000000f00 */
[----:B------:R-:W-:Y:S05]  /*f7d0*/  FMNMX.FTZ R2, R203, R2, !PT ;  /* 0x00000002cb027209 */ /* 0x000fea0007810000 */
[----:B------:R-:W1:Y:S01]  /*f7e0*/  MUFU.TANH R137, R32 ;  /* 0x0000002000897308 */ /* 0x000e620000002400 */
[----:B----4-:R-:W-:Y:S04]  /*f7f0*/  FMNMX.FTZ R0, R212, R0, !PT ;  /* 0x00000000d4007209 */ /* 0x010fe80007810000 */
[----:B------:R-:W-:Y:S05]  /*f800*/  FMNMX.FTZ R0, R202, R0, !PT ;  /* 0x00000000ca007209 */ /* 0x000fea0007810000 */
[----:B------:R1:W-:Y:S01]  /*f810*/  MUFU.TANH R17, R35 ;  /* 0x0000002300117308 */ /* 0x0003e20000002400 */
[----:B------:R-:W-:Y:S02]  /*f820*/  FMNMX.FTZ R0, R33, R0, !PT ;  /* 0x0000000021007209 */ /* 0x000fe40007810000 */
[----:B------:R-:W-:Y:S07]  /*f830*/  FMNMX.FTZ R2, R210, R2, !PT ;  /* 0x00000002d2027209 */ /* 0x000fee0007810000 */
[----:B------:R-:W4:Y:S10]  /*f840*/  MUFU.TANH R18, R30 ;  /* 0x0000001e00127308 */ /* 0x000f340000002400 */
[----:B------:R-:W4:Y:S01]  /*f850*/  MUFU.TANH R211, R31 ;  /* 0x0000001f00d37308 */ /* 0x000f220000002400 */
[----:B-1----:R-:W-:Y:S04]  /*f860*/  MOV R35, R137 ;  /* 0x0000008900237202 */ /* 0x002fe80000000f00 */
[----:B------:R-:W-:Y:S05]  /*f870*/  FMNMX.FTZ R0, R35, R0, !PT ;  /* 0x0000000023007209 */ /* 0x000fea0007810000 */
[----:B------:R-:W1:Y:S01]  /*f880*/  MUFU.TANH R139, R34 ;  /* 0x00000022008b7308 */ /* 0x000e620000002400 */
[----:B------:R-:W-:Y:S02]  /*f890*/  FMNMX.FTZ R0, R201, R0, !PT ;  /* 0x00000000c9007209 */ /* 0x000fe40007810000 */
[----:B----4-:R-:W-:Y:S07]  /*f8a0*/  FMNMX.FTZ R2, R18, R2, !PT ;  /* 0x0000000212027209 */ /* 0x010fee0007810000 */
[----:B------:R-:W4:Y:S01]  /*f8b0*/  MUFU.TANH R16, R36 ;  /* 0x0000002400107308 */ /* 0x000f220000002400 */
[----:B------:R-:W-:Y:S09]  /*f8c0*/  FMNMX.FTZ R2, R211, R2, !PT ;  /* 0x00000002d3027209 */ /* 0x000ff20007810000 */
[----:B------:R-:W-:Y:S01]  /*f8d0*/  MUFU.TANH R24, R37 ;  /* 0x0000002500187308 */ /* 0x000fe20000002400 */
[----:B-1----:R-:W-:Y:S02]  /*f8e0*/  MOV R200, R139 ;  /* 0x0000008b00c87202 */ /* 0x002fe40000000f00 */
[----:B------:R-:W-:Y:S02]  /*f8f0*/  MOV R139, 0x6 ;  /* 0x00000006008b7802 */ /* 0x000fe40000000f00 */
[----:B------:R-:W-:Y:S05]  /*f900*/  FMNMX.FTZ R2, R200, R2, !PT ;  /* 0x00000002c8027209 */ /* 0x000fea0007810000 */
[----:B------:R-:W1:Y:S01]  /*f910*/  MUFU.TANH R3, R42 ;  /* 0x0000002a00037308 */ /* 0x000e620000002400 */
[----:B----4-:R-:W-:Y:S09]  /*f920*/  FMNMX.FTZ R0, R16, R0, !PT ;  /* 0x0000000010007209 */ /* 0x010ff20007810000 */
[----:B------:R1:W-:Y:S10]  /*f930*/  MUFU.TANH R136, R50 ;  /* 0x0000003200887308 */ /* 0x0003f40000002400 */
[----:B------:R-:W4:Y:S10]  /*f940*/  MUFU.TANH R25, R40 ;  /* 0x0000002800197308 */ /* 0x000f340000002400 */
[----:B------:R-:W4:Y:S01]  /*f950*/  MUFU.TANH R27, R38 ;  /* 0x00000026001b7308 */ /* 0x000f220000002400 */
[----:B-1----:R-:W-:Y:S02]  /*f960*/  MOV R50, R3 ;  /* 0x0000000300327202 */ /* 0x002fe40000000f00 */
[----:B------:R-:W-:Y:S02]  /*f970*/  FMNMX.FTZ R3, R17, R2, !PT ;  /* 0x0000000211037209 */ /* 0x000fe40007810000 */
[----:B------:R-:W-:Y:S01]  /*f980*/  FMNMX.FTZ R2, R24, R0, !PT ;  /* 0x0000000018027209 */ /* 0x000fe20007810000 */
[----:B------:R-:W-:Y:S04]  /*f990*/  FMUL.FTZ R0, R51, c[0x0][0x320] ;  /* 0x0000c80033007a20 */ /* 0x000fe80000410000 */
[----:B------:R-:W1:Y:S01]  /*f9a0*/  MUFU.TANH R133, R44 ;  /* 0x0000002c00857308 */ /* 0x000e620000002400 */
[----:B------:R-:W-:Y:S02]  /*f9b0*/  MOV R51, R16 ;  /* 0x0000001000337202 */ /* 0x000fe40000000f00 */
[----:B----4-:R-:W-:Y:S07]  /*f9c0*/  FMNMX.FTZ R2, R25, R2, !PT ;  /* 0x0000000219027209 */ /* 0x010fee0007810000 */
[----:B------:R1:W-:Y:S01]  /*f9d0*/  MUFU.TANH R9, R49 ;  /* 0x0000003100097308 */ /* 0x0003e20000002400 */
[----:B------:R-:W-:Y:S09]  /*f9e0*/  FMNMX.FTZ R3, R27, R3, !PT ;  /* 0x000000031b037209 */ /* 0x000ff20007810000 */
[----:B------:R-:W4:Y:S10]  /*f9f0*/  MUFU.TANH R19, R41 ;  /* 0x0000002900137308 */ /* 0x000f340000002400 */
[----:B------:R4:W-:Y:S01]  /*fa00*/  MUFU.TANH R137, R0 ;  /* 0x0000000000897308 */ /* 0x0009e20000002400 */
[----:B-1----:R-:W-:Y:S09]  /*fa10*/  MOV R49, R133 ;  /* 0x0000008500317202 */ /* 0x002ff20000000f00 */
[----:B------:R-:W1:Y:S10]  /*fa20*/  MUFU.TANH R26, R39 ;  /* 0x00000027001a7308 */ /* 0x000e740000002400 */
[----:B------:R-:W3:Y:S01]  /*fa30*/  MUFU.TANH R40, R45 ;  /* 0x0000002d00287308 */ /* 0x000ee20000002400 */
[----:B----4-:R-:W-:Y:S04]  /*fa40*/  FMNMX.FTZ R0, R19, R2, !PT ;  /* 0x0000000213007209 */ /* 0x010fe80007810000 */
[----:B------:R-:W-:Y:S05]  /*fa50*/  FMNMX.FTZ R0, R49, R0, !PT ;  /* 0x0000000031007209 */ /* 0x000fea0007810000 */
[----:B------:R-:W4:Y:S01]  /*fa60*/  MUFU.TANH R41, R43 ;  /* 0x0000002b00297308 */ /* 0x000f220000002400 */
[----:B-1----:R-:W-:Y:S04]  /*fa70*/  FMNMX.FTZ R3, R26, R3, !PT ;  /* 0x000000031a037209 */ /* 0x002fe80007810000 */
[----:B------:R-:W-:Y:S05]  /*fa80*/  FMNMX.FTZ R2, R50, R3, !PT ;  /* 0x0000000332027209 */ /* 0x000fea0007810000 */
[----:B------:R-:W1:Y:S01]  /*fa90*/  MUFU.TANH R20, R48 ;  /* 0x0000003000147308 */ /* 0x000e620000002400 */
[----:B---3--:R-:W-:Y:S02]  /*faa0*/  FMNMX.FTZ R0, R40, R0, !PT ;  /* 0x0000000028007209 */ /* 0x008fe40007810000 */
[C---:B------:R-:W-:Y:S07]  /*fab0*/  ISETP.GT.AND P0, PT, R252.reuse, R6, PT ;  /* 0x00000006fc00720c */ /* 0x040fee0003f04270 */
[----:B------:R-:W3:Y:S01]  /*fac0*/  MUFU.TANH R32, R46 ;  /* 0x0000002e00207308 */ /* 0x000ee20000002400 */
[----:B------:R-:W-:Y:S02]  /*fad0*/  IADD3 R252, R252, -0x1, RZ ;  /* 0xfffffffffcfc7810 */ /* 0x000fe40007ffe0ff */
[----:B----4-:R-:W-:Y:S07]  /*fae0*/  FMNMX.FTZ R2, R41, R2, !PT ;  /* 0x0000000229027209 */ /* 0x010fee0007810000 */
[----:B------:R-:W4:Y:S01]  /*faf0*/  MUFU.TANH R34, R47 ;  /* 0x0000002f00227308 */ /* 0x000f220000002400 */
[----:B------:R-:W-:Y:S01]  /*fb00*/  @P0 IMAD.WIDE.U32 R6, R252, c[0x0][0x1e0], RZ ;  /* 0x00007800fc060a25 */ /* 0x000fe200078e00ff */
[----:B-1----:R-:W-:Y:S04]  /*fb10*/  FMNMX.FTZ R133, R20, R0, !PT ;  /* 0x0000000014857209 */ /* 0x002fe80007810000 */
[----:B------:R-:W-:Y:S05]  /*fb20*/  FMNMX.FTZ R133, R9, R133, !PT ;  /* 0x0000008509857209 */ /* 0x000fea0007810000 */
[----:B------:R-:W1:Y:S01]  /*fb30*/  SHFL.BFLY PT, R3, R133, 0x2, 0x1f ;  /* 0x0c401f0085037f89 */ /* 0x000e6200000e0000 */
[----:B---3--:R-:W-:Y:S04]  /*fb40*/  FMNMX.FTZ R2, R32, R2, !PT ;  /* 0x0000000220027209 */ /* 0x008fe80007810000 */
[----:B----4-:R-:W-:Y:S04]  /*fb50*/  FMNMX.FTZ R0, R34, R2, !PT ;  /* 0x0000000222007209 */ /* 0x010fe80007810000 */
[----:B------:R-:W-:Y:S04]  /*fb60*/  FMNMX.FTZ R0, R136, R0, !PT ;  /* 0x0000000088007209 */ /* 0x000fe80007810000 */
[----:B------:R-:W-:Y:S05]  /*fb70*/  FMNMX.FTZ R0, R137, R0, !PT ;  /* 0x0000000089007209 */ /* 0x000fea0007810000 */
[----:B------:R-:W3:Y:S01]  /*fb80*/  SHFL.BFLY PT, R2, R0, 0x2, 0x1f ;  /* 0x0c401f0000027f89 */ /* 0x000ee200000e0000 */
[----:B-1----:R-:W-:Y:S07]  /*fb90*/  FMNMX.FTZ R133, R133, R3, !PT ;  /* 0x0000000385857209 */ /* 0x002fee0007810000 */
[----:B------:R-:W1:Y:S01]  /*fba0*/  SHFL.BFLY PT, R4, R133, 0x1, 0x1f ;  /* 0x0c201f0085047f89 */ /* 0x000e6200000e0000 */
[----:B---3--:R-:W-:Y:S07]  /*fbb0*/  FMNMX.FTZ R0, R0, R2, !PT ;  /* 0x0000000200007209 */ /* 0x008fee0007810000 */
[----:B------:R-:W3:Y:S01]  /*fbc0*/  SHFL.BFLY PT, R3, R0, 0x1, 0x1f ;  /* 0x0c201f0000037f89 */ /* 0x000ee200000e0000 */
[----:B-1----:R-:W-:Y:S02]  /*fbd0*/  FMNMX.FTZ R133, R133, R4, !PT ;  /* 0x0000000485857209 */ /* 0x002fe40007810000 */
[----:B------:R-:W-:Y:S03]  /*fbe0*/  @P0 SHF.R.S32.HI R4, RZ, 0x1f, R252 ;  /* 0x0000001fff040819 */ /* 0x000fe600000114fc */
[C---:B------:R-:W-:Y:S02]  /*fbf0*/  FMUL.FTZ R138, R133.reuse, c[0x0][0x2d0] ;  /* 0x0000b400858a7a20 */ /* 0x040fe40000410000 */
[----:B------:R-:W-:Y:S02]  /*fc00*/  @P0 IMAD R4, R4, c[0x0][0x1e0], RZ ;  /* 0x0000780004040a24 */ /* 0x000fe400078e02ff */
[----:B------:R-:W-:Y:S01]  /*fc10*/  FFMA.FTZ R8, R190, c[0x0][0x2d0], -R138 ;  /* 0x0000b400be087a23 */ /* 0x000fe2000001088a */
[----:B------:R-:W-:Y:S01]  /*fc20*/  MOV R190, R9 ;  /* 0x0000000900be7202 */ /* 0x000fe20000000f00 */
[----:B------:R-:W-:Y:S02]  /*fc30*/  FADD.FTZ R2, -R133, R134 ;  /* 0x0000008685027221 */ /* 0x000fe40000010100 */
[----:B------:R1:W-:Y:S01]  /*fc40*/  MUFU.EX2 R15, R8 ;  /* 0x00000008000f7308 */ /* 0x0003e20000000800 */
[----:B---3--:R-:W-:Y:S01]  /*fc50*/  FMNMX.FTZ R132, R0, R3, !PT ;  /* 0x0000000300847209 */ /* 0x008fe20007810000 */
[----:B------:R-:W-:Y:S01]  /*fc60*/  @P0 IMAD R3, R252, c[0x0][0x1e4], R4 ;  /* 0x00007900fc030a24 */ /* 0x000fe200078e0204 */
[----:B--2---:R-:W-:Y:S01]  /*fc70*/  @P0 MOV R4, R10 ;  /* 0x0000000a00040202 */ /* 0x004fe20000000f00 */
[----:B------:R-:W-:Y:S02]  /*fc80*/  FMUL.FTZ R0, R2, c[0x0][0x2d0] ;  /* 0x0000b40002007a20 */ /* 0x000fe40000410000 */
[----:B------:R-:W-:Y:S01]  /*fc90*/  FMUL.FTZ R134, R132, c[0x0][0x2d0] ;  /* 0x0000b40084867a20 */ /* 0x000fe20000410000 */
[----:B------:R-:W-:Y:S01]  /*fca0*/  @P0 IADD3 R3, R7, R3, RZ ;  /* 0x0000000307030210 */ /* 0x000fe20007ffe0ff */
[----:B------:R-:W-:Y:S01]  /*fcb0*/  @P0 IMAD.WIDE.U32 R4, R6, 0x60, R4 ;  /* 0x0000006006040825 */ /* 0x000fe200078e0004 */
[----:B------:R-:W-:Y:S01]  /*fcc0*/  @P0 MOV R7, c[0x0][0x1e0] ;  /* 0x0000780000070a02 */ /* 0x000fe20000000f00 */
[----:B------:R2:W3:Y:S02]  /*fcd0*/  MUFU.EX2 R2, R0 ;  /* 0x0000000000027308 */ /* 0x0004e40000000800 */
[----:B------:R-:W-:Y:S01]  /*fce0*/  @P0 IMAD R3, R3, 0x60, RZ ;  /* 0x0000006003030824 */ /* 0x000fe200078e02ff */
[----:B------:R-:W-:Y:S01]  /*fcf0*/  @P0 SHF.L.U32 R6, R4, 0x1, RZ ;  /* 0x0000000104060819 */ /* 0x000fe200000006ff */
[----:B------:R-:W-:Y:S01]  /*fd00*/  FFMA.FTZ R136, R136, c[0x0][0x2d0], -R134 ;  /* 0x0000b40088887a23 */ /* 0x000fe20000010886 */
[----:B------:R-:W-:Y:S02]  /*fd10*/  @P0 SHF.L.U64.HI R14, R7, R139, c[0x0][0x1e4] ;  /* 0x00007900070e0619 */ /* 0x000fe4000001028b */
[----:B------:R-:W-:Y:S01]  /*fd20*/  @P0 IADD3 R3, R5, R3, RZ ;  /* 0x0000000305030210 */ /* 0x000fe20007ffe0ff */
[--C-:B------:R-:W-:Y:S01]  /*fd30*/  FFMA.FTZ R5, R189, c[0x0][0x2d0], -R138.reuse ;  /* 0x0000b400bd057a23 */ /* 0x100fe2000001088a */
[----:B------:R-:W-:Y:S01]  /*fd40*/  @P0 IADD3 R10, P2, R6, 0x80, RZ ;  /* 0x00000080060a0810 */ /* 0x000fe20007f5e0ff */
[--C-:B-1----:R-:W-:Y:S01]  /*fd50*/  FFMA.FTZ R8, R188, c[0x0][0x2d0], -R138.reuse ;  /* 0x0000b400bc087a23 */ /* 0x102fe2000001088a */
[----:B------:R-:W-:Y:S01]  /*fd60*/  @P0 SHF.L.U64.HI R3, R4, 0x1, R3 ;  /* 0x0000000104030819 */ /* 0x000fe20000010203 */
[----:B------:R-:W1:Y:S01]  /*fd70*/  MUFU.EX2 R21, R5 ;  /* 0x0000000500157308 */ /* 0x000e620000000800 */
[----:B------:R-:W-:Y:S02]  /*fd80*/  @P0 IADD3 R10, P1, R10, c[0x0][0x1c8], RZ ;  /* 0x000072000a0a0a10 */ /* 0x000fe40007f3e0ff */
[----:B------:R-:W-:Y:S02]  /*fd90*/  @P0 SHF.L.U32 R7, R7, 0x6, RZ ;  /* 0x0000000607070819 */ /* 0x000fe400000006ff */
[----:B------:R-:W-:Y:S02]  /*fda0*/  @P0 IADD3.X R11, RZ, c[0x0][0x1cc], R3, P1, P2 ;  /* 0x00007300ff0b0a10 */ /* 0x000fe40000fe4403 */
[C---:B------:R-:W-:Y:S02]  /*fdb0*/  @P0 IADD3 R4, P1, R6.reuse, c[0x0][0x1c8], RZ ;  /* 0x0000720006040a10 */ /* 0x040fe40007f3e0ff */
[----:B------:R-:W-:Y:S01]  /*fdc0*/  @P0 IADD3 R12, P2, R6, 0x100, RZ ;  /* 0x00000100060c0810 */ /* 0x000fe20007f5e0ff */
[----:B------:R-:W-:Y:S01]  /*fdd0*/  MUFU.EX2 R43, R8 ;  /* 0x00000008002b7308 */ /* 0x000fe20000000800 */
[----:B------:R-:W-:Y:S01]  /*fde0*/  MOV R189, R32 ;  /* 0x0000002000bd7202 */ /* 0x000fe20000000f00 */
[----:B--2---:R-:W-:Y:S01]  /*fdf0*/  FADD.FTZ R0, -R132, R135 ;  /* 0x0000008784007221 */ /* 0x004fe20000010100 */
[----:B------:R-:W-:Y:S01]  /*fe00*/  MOV R135, R18 ;  /* 0x0000001200877202 */ /* 0x000fe20000000f00 */
[----:B---3--:R-:W-:Y:S01]  /*fe10*/  FMUL.FTZ R16, R2, R152 ;  /* 0x0000009802107220 */ /* 0x008fe20000410000 */
[----:B------:R-:W-:Y:S01]  /*fe20*/  MOV R152, R17 ;  /* 0x0000001100987202 */ /* 0x000fe20000000f00 */
[----:B------:R-:W-:Y:S02]  /*fe30*/  FMUL.FTZ R0, R0, c[0x0][0x2d0] ;  /* 0x0000b40000007a20 */ /* 0x000fe40000410000 */
[C---:B------:R-:W-:Y:S02]  /*fe40*/  FMUL.FTZ R17, R2.reuse, R153 ;  /* 0x0000009902117220 */ /* 0x040fe40000410000 */
[C---:B------:R-:W-:Y:S01]  /*fe50*/  FMUL.FTZ R32, R2.reuse, R168 ;  /* 0x000000a802207220 */ /* 0x040fe20000410000 */
[----:B------:R-:W-:Y:S01]  /*fe60*/  MOV R168, R33 ;  /* 0x0000002100a87202 */ /* 0x000fe20000000f00 */
[----:B------:R-:W2:Y:S01]  /*fe70*/  MUFU.EX2 R0, R0 ;  /* 0x0000000000007308 */ /* 0x000ea20000000800 */
[C---:B------:R-:W-:Y:S01]  /*fe80*/  FMUL.FTZ R33, R2.reuse, R169 ;  /* 0x000000a902217220 */ /* 0x040fe20000410000 */
[----:B-1----:R-:W-:Y:S01]  /*fe90*/  MOV R188, R21 ;  /* 0x0000001500bc7202 */ /* 0x002fe20000000f00 */
[----:B------:R-:W-:Y:S01]  /*fea0*/  FFMA.FTZ R5, R191, c[0x0][0x2d0], -R138 ;  /* 0x0000b400bf057a23 */ /* 0x000fe2000001088a */
[----:B------:R-:W-:Y:S01]  /*feb0*/  MOV R191, R19 ;  /* 0x0000001300bf7202 */ /* 0x000fe20000000f00 */
[C---:B------:R-:W-:Y:S02]  /*fec0*/  FMUL.FTZ R52, R2.reuse, R52 ;  /* 0x0000003402347220 */ /* 0x040fe40000410000 */
[C---:B------:R-:W-:Y:S02]  /*fed0*/  FMUL.FTZ R53, R2.reuse, R53 ;  /* 0x0000003502357220 */ /* 0x040fe40000410000 */
[C---:B------:R-:W-:Y:S01]  /*fee0*/  FMUL.FTZ R56, R2.reuse, R56 ;  /* 0x0000003802387220 */ /* 0x040fe20000410000 */
[----:B------:R1:W3:Y:S01]  /*fef0*/  MUFU.EX2 R36, R5 ;  /* 0x0000000500247308 */ /* 0x0002e20000000800 */
[C---:B------:R-:W-:Y:S02]  /*ff00*/  FMUL.FTZ R57, R2.reuse, R57 ;  /* 0x0000003902397220 */ /* 0x040fe40000410000 */
[C---:B------:R-:W-:Y:S02]  /*ff10*/  FMUL.FTZ R60, R2.reuse, R60 ;  /* 0x0000003c023c7220 */ /* 0x040fe40000410000 */
[C---:B------:R-:W-:Y:S02]  /*ff20*/  FMUL.FTZ R61, R2.reuse, R61 ;  /* 0x0000003d023d7220 */ /* 0x040fe40000410000 */
        /* <DEDUP_REMOVED lines=9> */
[----:B-1----:R-:W-:Y:S01]  /*ffc0*/  @P0 IADD3.X R5, R3, c[0x0][0x1cc], RZ, P1, !PT ;  /* 0x0000730003050a10 */ /* 0x002fe20000ffe4ff */
[----:B------:R-:W-:Y:S01]  /*ffd0*/  FMUL.FTZ R59, R0, R59 ;  /* 0x0000003b003b7220 */ /* 0x000fe20000410000 */
[----:B------:R-:W-:Y:S01]  /*ffe0*/  @P0 IADD3 R12, P1, R12, c[0x0][0x1c8], RZ ;  /* 0x000072000c0c0a10 */ /* 0x000fe20007f3e0ff */
[C---:B------:R-:W-:Y:S02]  /*fff0*/  FMUL.FTZ R62, R0.reuse, R62 ;  /* 0x0000003e003e7220 */ /* 0x040fe40000410000 */
[----:B------:R1:W-:Y:S01]  /*10000*/  @P0 LDGSTS.E.BYPASS.LTC128B.128 [R251+0xc100], [R4.64], !P5 ;  /* 0x0c10000004fb0fae */ /* 0x0003e2000e901d46 */
[--C-:B------:R-:W-:Y:S01]  /*10010*/  @P0 IADD3.X R13, RZ, c[0x0][0x1cc], R3.reuse, P1, P2 ;  /* 0x00007300ff0d0a10 */ /* 0x100fe20000fe4403 */
[----:B------:R-:W-:Y:S01]  /*10020*/  FMUL.FTZ R63, R0, R63 ;  /* 0x0000003f003f7220 */ /* 0x000fe20000410000 */
[----:B------:R-:W-:Y:S01]  /*10030*/  @P0 IADD3 R6, P2, R6, 0x180, RZ ;  /* 0x0000018006060810 */ /* 0x000fe20007f5e0ff */
[C---:B------:R-:W-:Y:S02]  /*10040*/  FMUL.FTZ R66, R0.reuse, R66 ;  /* 0x0000004200427220 */ /* 0x040fe40000410000 */
[----:B------:R-:W-:Y:S01]  /*10050*/  FMUL.FTZ R67, R0, R67 ;  /* 0x0000004300437220 */ /* 0x000fe20000410000 */
[----:B------:R-:W-:Y:S01]  /*10060*/  @P0 IADD3 R8, P1, R6, c[0x0][0x1c8], RZ ;  /* 0x0000720006080a10 */ /* 0x000fe20007f3e0ff */
[----:B------:R2:W-:Y:S01]  /*10070*/  @P0 LDGSTS.E.BYPASS.LTC128B.128 [R251+0xf100], [R10.64], !P4 ;  /* 0x0f1000000afb0fae */ /* 0x0005e2000e101d46 */
[--C-:B------:R-:W-:Y:S01]  /*10080*/  FFMA.FTZ R6, R194, c[0x0][0x2d0], -R134.reuse ;  /* 0x0000b400c2067a23 */ /* 0x100fe20000010886 */
[----:B------:R-:W-:Y:S01]  /*10090*/  MOV R194, R20 ;  /* 0x0000001400c27202 */ /* 0x000fe20000000f00 */
[C---:B------:R-:W-:Y:S01]  /*100a0*/  FMUL.FTZ R70, R0.reuse, R70 ;  /* 0x0000004600467220 */ /* 0x040fe20000410000 */
[----:B------:R-:W-:Y:S01]  /*100b0*/  @P0 IADD3.X R9, RZ, c[0x0][0x1cc], R3, P1, P2 ;  /* 0x00007300ff090a10 */ /* 0x000fe20000fe4403 */
[----:B------:R4:W-:Y:S01]  /*100c0*/  MUFU.EX2 R139, R6 ;  /* 0x00000006008b7308 */ /* 0x0009e20000000800 */
[--C-:B------:R-:W-:Y:S01]  /*100d0*/  FFMA.FTZ R3, R195, c[0x0][0x2d0], -R134.reuse ;  /* 0x0000b400c3037a23 */ /* 0x100fe20000010886 */
[----:B------:R-:W-:Y:S01]  /*100e0*/  MOV R195, R15 ;  /* 0x0000000f00c37202 */ /* 0x000fe20000000f00 */
[----:B------:R3:W-:Y:S01]  /*100f0*/  @P0 LDGSTS.E.BYPASS.LTC128B.128 [R251+0x12100], [R12.64], !P3 ;  /* 0x121000000cfb0fae */ /* 0x0007e2000d901d46 */
[----:B------:R-:W-:Y:S02]  /*10100*/  FMUL.FTZ R71, R0, R71 ;  /* 0x0000004700477220 */ /* 0x000fe40000410000 */
[C---:B------:R-:W-:Y:S02]  /*10110*/  FMUL.FTZ R72, R2.reuse, R72 ;  /* 0x0000004802487220 */ /* 0x040fe40000410000 */
[----:B------:R-:W-:Y:S02]  /*10120*/  FMUL.FTZ R73, R2, R73 ;  /* 0x0000004902497220 */ /* 0x000fe40000410000 */
[----:B------:R3:W3:Y:S01]  /*10130*/  MUFU.EX2 R37, R3 ;  /* 0x0000000300257308 */ /* 0x0006e20000000800 */
[----:B------:R3:W-:Y:S01]  /*10140*/  @P0 LDGSTS.E.BYPASS.LTC128B.128 [R251+0x15100], [R8.64], !P6 ;  /* 0x1510000008fb0fae */ /* 0x0007e2000f101d46 */
[----:B------:R-:W-:Y:S01]  /*10150*/  FMUL.FTZ R74, R0, R74 ;  /* 0x0000004a004a7220 */ /* 0x000fe20000410000 */
[----:B-1----:R-:W-:Y:S01]  /*10160*/  @P0 IADD3 R4, P2, R4, R7, RZ ;  /* 0x0000000704040210 */ /* 0x002fe20007f5e0ff */
[----:B------:R-:W-:Y:S02]  /*10170*/  FMUL.FTZ R75, R0, R75 ;  /* 0x0000004b004b7220 */ /* 0x000fe40000410000 */
[C---:B------:R-:W-:Y:S01]  /*10180*/  FMUL.FTZ R76, R2.reuse, R76 ;  /* 0x0000004c024c7220 */ /* 0x040fe20000410000 */
[----:B------:R-:W-:Y:S01]  /*10190*/  @P0 IADD3.X R5, R5, R14, RZ, P2, !PT ;  /* 0x0000000e05050210 */ /* 0x000fe200017fe4ff */
[----:B------:R-:W-:Y:S02]  /*101a0*/  FMUL.FTZ R77, R2, R77 ;  /* 0x0000004d024d7220 */ /* 0x000fe40000410000 */
[C---:B------:R-:W-:Y:S02]  /*101b0*/  FMUL.FTZ R78, R0.reuse, R78 ;  /* 0x0000004e004e7220 */ /* 0x040fe40000410000 */
[----:B------:R1:W-:Y:S01]  /*101c0*/  @P0 LDGSTS.E.BYPASS.LTC128B.128 [R251+0xd100], [R4.64], !P5 ;  /* 0x0d10000004fb0fae */ /* 0x0003e2000e901d46 */
[----:B----4-:R-:W-:Y:S01]  /*101d0*/  @P0 IADD3 R6, P1, R7, R4, RZ ;  /* 0x0000000407060210 */ /* 0x010fe20007f3e0ff */
[C---:B--2---:R-:W-:Y:S02]  /*101e0*/  FMUL.FTZ R10, R0.reuse, R146 ;  /* 0x00000092000a7220 */ /* 0x044fe40000410000 */
[----:B------:R-:W-:Y:S01]  /*101f0*/  FMUL.FTZ R11, R0, R147 ;  /* 0x00000093000b7220 */ /* 0x000fe20000410000 */
[----:B------:R-:W-:Y:S01]  /*10200*/  @P0 IADD3.X R7, R14, R5, RZ, P1, !PT ;  /* 0x000000050e070210 */ /* 0x000fe20000ffe4ff */
[----:B------:R-:W-:Y:S02]  /*10210*/  FMUL.FTZ R79, R0, R79 ;  /* 0x0000004f004f7220 */ /* 0x000fe40000410000 */
[----:B------:R1:W-:Y:S01]  /*10220*/  @P0 LDGSTS.E.BYPASS.LTC128B.128 [R251+0x10100], [R4.64+0x80], !P4 ;  /* 0x1010008004fb0fae */ /* 0x0003e2000e101d46 */
[----:B------:R-:W-:Y:S02]  /*10230*/  FMUL.FTZ R80, R2, R80 ;  /* 0x0000005002507220 */ /* 0x000fe40000410000 */
[--C-:B---3--:R-:W-:Y:S01]  /*10240*/  FFMA.FTZ R3, R192, c[0x0][0x2d0], -R134.reuse ;  /* 0x0000b400c0037a23 */ /* 0x108fe20000010886 */
[----:B------:R-:W-:Y:S01]  /*10250*/  MOV R192, R26 ;  /* 0x0000001a00c07202 */ /* 0x000fe20000000f00 */
[----:B------:R-:W-:Y:S02]  /*10260*/  FMUL.FTZ R26, R0, R162 ;  /* 0x000000a2001a7220 */ /* 0x000fe40000410000 */
[----:B------:R2:W-:Y:S01]  /*10270*/  MUFU.EX2 R42, R3 ;  /* 0x00000003002a7308 */ /* 0x0005e20000000800 */
[----:B------:R1:W-:Y:S01]  /*10280*/  @P0 LDGSTS.E.BYPASS.LTC128B.128 [R251+0x13100], [R4.64+0x100], !P3 ;  /* 0x1310010004fb0fae */ /* 0x0003e2000d901d46 */
[C---:B------:R-:W-:Y:S02]  /*10290*/  FMUL.FTZ R8, R2.reuse, R144 ;  /* 0x0000009002087220 */ /* 0x040fe40000410000 */
[C---:B------:R-:W-:Y:S02]  /*102a0*/  FMUL.FTZ R9, R2.reuse, R145 ;  /* 0x0000009102097220 */ /* 0x040fe40000410000 */
[----:B------:R-:W-:Y:S02]  /*102b0*/  FMUL.FTZ R81, R2, R81 ;  /* 0x0000005102517220 */ /* 0x000fe40000410000 */
[C---:B------:R-:W-:Y:S01]  /*102c0*/  FMUL.FTZ R82, R0.reuse, R82 ;  /* 0x0000005200527220 */ /* 0x040fe20000410000 */
[----:B------:R1:W-:Y:S01]  /*102d0*/  @P0 LDGSTS.E.BYPASS.LTC128B.128 [R251+0x16100], [R4.64+0x180], !P6 ;  /* 0x1610018004fb0fae */ /* 0x0003e2000f101d46 */
[----:B------:R-:W-:Y:S02]  /*102e0*/  FMUL.FTZ R83, R0, R83 ;  /* 0x0000005300537220 */ /* 0x000fe40000410000 */
[C---:B------:R-:W-:Y:S02]  /*102f0*/  FMUL.FTZ R84, R2.reuse, R84 ;  /* 0x0000005402547220 */ /* 0x040fe40000410000 */
[----:B------:R-:W-:Y:S02]  /*10300*/  FMUL.FTZ R85, R2, R85 ;  /* 0x0000005502557220 */ /* 0x000fe40000410000 */
[C---:B------:R-:W-:Y:S01]  /*10310*/  FMUL.FTZ R86, R0.reuse, R86 ;  /* 0x0000005600567220 */ /* 0x040fe20000410000 */
[----:B------:R3:W-:Y:S01]  /*10320*/  @P0 LDGSTS.E.BYPASS.LTC128B.128 [R251+0xe100], [R6.64], !P5 ;  /* 0x0e10000006fb0fae */ /* 0x0007e2000e901d46 */
[----:B------:R-:W-:Y:S02]  /*10330*/  FMUL.FTZ R87, R0, R87 ;  /* 0x0000005700577220 */ /* 0x000fe40000410000 */
[C---:B------:R-:W-:Y:S02]  /*10340*/  FMUL.FTZ R88, R2.reuse, R88 ;  /* 0x0000005802587220 */ /* 0x040fe40000410000 */
[----:B------:R-:W-:Y:S02]  /*10350*/  FMUL.FTZ R89, R2, R89 ;  /* 0x0000005902597220 */ /* 0x000fe40000410000 */
[----:B--2---:R-:W-:Y:S01]  /*10360*/  FFMA.FTZ R3, R193, c[0x0][0x2d0], -R134 ;  /* 0x0000b400c1037a23 */ /* 0x004fe20000010886 */
[----:B------:R3:W-:Y:S01]  /*10370*/  @P0 LDGSTS.E.BYPASS.LTC128B.128 [R251+0x11100], [R6.64+0x80], !P4 ;  /* 0x1110008006fb0fae */ /* 0x0007e2000e101d46 */
[----:B------:R-:W-:Y:S01]  /*10380*/  MOV R193, R27 ;  /* 0x0000001b00c17202 */ /* 0x000fe20000000f00 */
[C---:B------:R-:W-:Y:S01]  /*10390*/  FMUL.FTZ R27, R0.reuse, R163 ;  /* 0x000000a3001b7220 */ /* 0x040fe20000410000 */
[----:B------:R2:W4:Y:S01]  /*103a0*/  MUFU.EX2 R48, R3 ;  /* 0x0000000300307308 */ /* 0x0005220000000800 */
[C---:B------:R-:W-:Y:S02]  /*103b0*/  FMUL.FTZ R90, R0.reuse, R90 ;  /* 0x0000005a005a7220 */ /* 0x040fe40000410000 */
[----:B------:R-:W-:Y:S02]  /*103c0*/  FMUL.FTZ R91, R0, R91 ;  /* 0x0000005b005b7220 */ /* 0x000fe40000410000 */
[----:B------:R3:W-:Y:S01]  /*103d0*/  @P0 LDGSTS.E.BYPASS.LTC128B.128 [R251+0x14100], [R6.64+0x100], !P3 ;  /* 0x1410010006fb0fae */ /* 0x0007e2000d901d46 */
[C---:B------:R-:W-:Y:S02]  /*103e0*/  FMUL.FTZ R92, R2.reuse, R92 ;  /* 0x0000005c025c7220 */ /* 0x040fe40000410000 */
[----:B-1----:R-:W-:Y:S01]  /*103f0*/  FMUL.FTZ R4, R2, R140 ;  /* 0x0000008c02047220 */ /* 0x002fe20000410000 */
[----:B------:R-:W-:Y:S01]  /*10400*/  F2FP.PACK_AB R140, R36, R188 ;  /* 0x000000bc248c723e */ /* 0x000fe200000000ff */
[C---:B------:R-:W-:Y:S01]  /*10410*/  FMUL.FTZ R5, R2.reuse, R141 ;  /* 0x0000008d02057220 */ /* 0x040fe20000410000 */
[----:B------:R-:W-:Y:S01]  /*10420*/  F2FP.PACK_AB R141, R37, R139 ;  /* 0x0000008b258d723e */ /* 0x000fe200000000ff */
[----:B------:R-:W-:Y:S01]  /*10430*/  FMUL.FTZ R93, R2, R93 ;  /* 0x0000005d025d7220 */ /* 0x000fe20000410000 */
[----:B------:R3:W-:Y:S01]  /*10440*/  @P0 LDGSTS.E.BYPASS.LTC128B.128 [R251+0x17100], [R6.64+0x180], !P6 ;  /* 0x1710018006fb0fae */ /* 0x0007e2000f101d46 */
[C---:B------:R-:W-:Y:S02]  /*10450*/  FMUL.FTZ R94, R0.reuse, R94 ;  /* 0x0000005e005e7220 */ /* 0x040fe40000410000 */
[----:B------:R-:W-:Y:S02]  /*10460*/  FMUL.FTZ R95, R0, R95 ;  /* 0x0000005f005f7220 */ /* 0x000fe40000410000 */
[C---:B------:R-:W-:Y:S02]  /*10470*/  FMUL.FTZ R96, R2.reuse, R96 ;  /* 0x0000006002607220 */ /* 0x040fe40000410000 */
[----:B------:R-:W-:Y:S01]  /*10480*/  FMUL.FTZ R97, R2, R97 ;  /* 0x0000006102617220 */ /* 0x000fe20000410000 */
[----:B------:R-:W1:Y:S01]  /*10490*/  LDSM.16.MT88.4 R12, [R217] ;  /* 0x00000000d90c783b */ /* 0x000e620000004200 */
[----:B------:R-:W-:Y:S01]  /*104a0*/  FMUL.FTZ R98, R0, R98 ;  /* 0x0000006200627220 */ /* 0x000fe20000410000 */
[----:B--2---:R-:W-:Y:S01]  /*104b0*/  MOV R3, R24 ;  /* 0x0000001800037202 */ /* 0x004fe20000000f00 */
[----:B------:R-:W-:Y:S01]  /*104c0*/  FMUL.FTZ R24, R2, R160 ;  /* 0x000000a002187220 */ /* 0x000fe20000410000 */
[----:B------:R-:W-:Y:S01]  /*104d0*/  MOV R160, R195 ;  /* 0x000000c300a07202 */ /* 0x000fe20000000f00 */
[----:B------:R-:W-:Y:S03]  /*104e0*/  FMUL.FTZ R99, R0, R99 ;  /* 0x0000006300637220 */ /* 0x000fe60000410000 */
[----:B------:R-:W2:Y:S01]  /*104f0*/  LDSM.16.MT88.4 R20, [R218] ;  /* 0x00000000da14783b */ /* 0x000ea20000004200 */
[C---:B------:R-:W-:Y:S02]  /*10500*/  FMUL.FTZ R100, R2.reuse, R100 ;  /* 0x0000006402647220 */ /* 0x040fe40000410000 */
[----:B------:R-:W-:Y:S02]  /*10510*/  FMUL.FTZ R101, R2, R101 ;  /* 0x0000006502657220 */ /* 0x000fe40000410000 */
[C---:B------:R-:W-:Y:S02]  /*10520*/  FMUL.FTZ R102, R0.reuse, R102 ;  /* 0x0000006600667220 */ /* 0x040fe40000410000 */
[----:B------:R-:W-:Y:S01]  /*10530*/  FMUL.FTZ R103, R0, R103 ;  /* 0x0000006700677220 */ /* 0x000fe20000410000 */
[----:B------:R-:W2:Y:S01]  /*10540*/  LDSM.16.MT88.4 R28, [R221] ;  /* 0x00000000dd1c783b */ /* 0x000ea20000004200 */
[----:B------:R-:W-:Y:S02]  /*10550*/  FMUL.FTZ R104, R2, R104 ;  /* 0x0000006802687220 */ /* 0x000fe40000410000 */
[C---:B---3--:R-:W-:Y:S01]  /*10560*/  FMUL.FTZ R6, R0.reuse, R142 ;  /* 0x0000008e00067220 */ /* 0x048fe20000410000 */
[----:B------:R-:W-:Y:S01]  /*10570*/  F2FP.PACK_AB R142, R43, R195 ;  /* 0x000000c32b8e723e */ /* 0x000fe200000000ff */
[----:B------:R-:W-:Y:S01]  /*10580*/  FMUL.FTZ R7, R0, R143 ;  /* 0x0000008f00077220 */ /* 0x000fe20000410000 */
[----:B----4-:R-:W-:Y:S01]  /*10590*/  F2FP.PACK_AB R143, R48, R42 ;  /* 0x0000002a308f723e */ /* 0x010fe200000000ff */
[----:B------:R-:W-:Y:S01]  /*105a0*/  FMUL.FTZ R105, R2, R105 ;  /* 0x0000006902697220 */ /* 0x000fe20000410000 */
[----:B------:R-:W-:Y:S01]  /*105b0*/  LDSM.16.MT88.4 R44, [R217+0x3000] ;  /* 0x00300000d92c783b */ /* 0x000fe20000004200 */
[----:B------:R-:W-:Y:S01]  /*105c0*/  MOV R195, R194 ;  /* 0x000000c200c37202 */ /* 0x000fe20000000f00 */
[C---:B------:R-:W-:Y:S01]  /*105d0*/  FMUL.FTZ R106, R0.reuse, R106 ;  /* 0x0000006a006a7220 */ /* 0x040fe20000410000 */
[----:B------:R-:W-:Y:S01]  /*105e0*/  MOV R194, R190 ;  /* 0x000000be00c27202 */ /* 0x000fe20000000f00 */
[----:B------:R-:W-:Y:S01]  /*105f0*/  FMUL.FTZ R107, R0, R107 ;  /* 0x0000006b006b7220 */ /* 0x000fe20000410000 */
[----:B------:R-:W-:Y:S01]  /*10600*/  MOV R190, R40 ;  /* 0x0000002800be7202 */ /* 0x000fe20000000f00 */
[C---:B------:R-:W-:Y:S01]  /*10610*/  FMUL.FTZ R40, R2.reuse, R176 ;  /* 0x000000b002287220 */ /* 0x040fe20000410000 */
[----:B------:R-:W-:Y:S01]  /*10620*/  MOV R176, R160 ;  /* 0x000000a000b07202 */ /* 0x000fe20000000f00 */
[----:B------:R-:W-:Y:S01]  /*10630*/  LDSM.16.MT88.4 R144, [R218+0x3000] ;  /* 0x00300000da90783b */ /* 0x000fe20000004200 */
[C---:B------:R-:W-:Y:S02]  /*10640*/  FMUL.FTZ R108, R2.reuse, R108 ;  /* 0x0000006c026c7220 */ /* 0x040fe40000410000 */
[----:B------:R-:W-:Y:S02]  /*10650*/  FMUL.FTZ R109, R2, R109 ;  /* 0x0000006d026d7220 */ /* 0x000fe40000410000 */
[C---:B------:R-:W-:Y:S02]  /*10660*/  FMUL.FTZ R110, R0.reuse, R110 ;  /* 0x0000006e006e7220 */ /* 0x040fe40000410000 */
[----:B------:R-:W-:Y:S01]  /*10670*/  FMUL.FTZ R111, R0, R111 ;  /* 0x0000006f006f7220 */ /* 0x000fe20000410000 */
[C---:B-1----:R-:W-:Y:S01]  /*10680*/  HMMA.16816.F32 R4, R140.reuse, R12, R4 ;  /* 0x0000000c8c04723c */ /* 0x042fe20000001804 */
[----:B------:R-:W0:Y:S04]  /*10690*/  LDGDEPBAR ;  /* 0x00000000000079af */ /* 0x000e280000000000 */
[C---:B------:R-:W-:Y:S02]  /*106a0*/  FMUL.FTZ R112, R2.reuse, R112 ;  /* 0x0000007002707220 */ /* 0x040fe40000410000 */
[C---:B------:R-:W-:Y:S01]  /*106b0*/  FMUL.FTZ R12, R2.reuse, R148 ;  /* 0x00000094020c7220 */ /* 0x040fe20000410000 */
[C---:B------:R-:W-:Y:S04]  /*106c0*/  HMMA.16816.F32 R8, R140.reuse, R14, R8 ;  /* 0x0000000e8c08723c */ /* 0x040fe80000001808 */
[C---:B------:R-:W-:Y:S01]  /*106d0*/  FMUL.FTZ R13, R2.reuse, R149 ;  /* 0x00000095020d7220 */ /* 0x040fe20000410000 */
[----:B------:R-:W-:Y:S01]  /*106e0*/  MOV R148, R37 ;  /* 0x0000002500947202 */ /* 0x000fe20000000f00 */
[----:B------:R-:W-:Y:S01]  /*106f0*/  FMUL.FTZ R113, R2, R113 ;  /* 0x0000007102717220 */ /* 0x000fe20000410000 */
[----:B------:R-:W-:Y:S01]  /*10700*/  MOV R149, R36 ;  /* 0x0000002400957202 */ /* 0x000fe20000000f00 */
[C---:B------:R-:W-:Y:S01]  /*10710*/  FMUL.FTZ R14, R0.reuse, R150 ;  /* 0x00000096000e7220 */ /* 0x040fe20000410000 */
[----:B------:R-:W1:Y:S03]  /*10720*/  LDSM.16.MT88.4 R36, [R220] ;  /* 0x00000000dc24783b */ /* 0x000e660000004200 */
[----:B------:R-:W-:Y:S01]  /*10730*/  FMUL.FTZ R15, R0, R151 ;  /* 0x00000097000f7220 */ /* 0x000fe20000410000 */
[----:B------:R-:W-:Y:S01]  /*10740*/  MOV R151, R25 ;  /* 0x0000001900977202 */ /* 0x000fe20000000f00 */
[----:B------:R-:W-:Y:S01]  /*10750*/  FMUL.FTZ R25, R2, R161 ;  /* 0x000000a102197220 */ /* 0x000fe20000410000 */
[----:B------:R-:W-:Y:S01]  /*10760*/  MOV R150, R34 ;  /* 0x0000002200967202 */ /* 0x000fe20000000f00 */
[C---:B------:R-:W-:Y:S01]  /*10770*/  FMUL.FTZ R114, R0.reuse, R114 ;  /* 0x0000007200727220 */ /* 0x040fe20000410000 */
[----:B------:R-:W-:Y:S01]  /*10780*/  MOV R162, R149 ;  /* 0x0000009500a27202 */ /* 0x000fe20000000f00 */
[----:B------:R-:W-:Y:S01]  /*10790*/  FMUL.FTZ R115, R0, R115 ;  /* 0x0000007300737220 */ /* 0x000fe20000410000 */
[C---:B--2---:R-:W-:Y:S03]  /*107a0*/  HMMA.16816.F32 R12, R140.reuse, R20, R12 ;  /* 0x000000148c0c723c */ /* 0x044fe6000000180c */
[----:B------:R-:W-:Y:S01]  /*107b0*/  MOV R163, R150 ;  /* 0x0000009600a37202 */ /* 0x000fe20000000f00 */
[C---:B------:R-:W-:Y:S01]  /*107c0*/  FMUL.FTZ R116, R2.reuse, R116 ;  /* 0x0000007402747220 */ /* 0x040fe20000410000 */
[----:B------:R-:W-:Y:S01]  /*107d0*/  MOV R161, R148 ;  /* 0x0000009400a17202 */ /* 0x000fe20000000f00 */
[C---:B------:R-:W-:Y:S02]  /*107e0*/  FMUL.FTZ R117, R2.reuse, R117 ;  /* 0x0000007502757220 */ /* 0x040fe40000410000 */
[C---:B------:R-:W-:Y:S04]  /*107f0*/  HMMA.16816.F32 R16, R140.reuse, R22, R16 ;  /* 0x000000168c10723c */ /* 0x040fe80000001810 */
[C---:B------:R-:W-:Y:S01]  /*10800*/  FMUL.FTZ R20, R2.reuse, R156 ;  /* 0x0000009c02147220 */ /* 0x040fe20000410000 */
[----:B------:R-:W-:Y:S01]  /*10810*/  MOV R156, R41 ;  /* 0x00000029009c7202 */ /* 0x000fe20000000f00 */
[----:B------:R-:W-:Y:S01]  /*10820*/  FMUL.FTZ R21, R2, R157 ;  /* 0x0000009d02157220 */ /* 0x000fe20000410000 */
        /* <DEDUP_REMOVED lines=13> */
[----:B------:R-:W-:Y:S01]  /*10900*/  LDSM.16.MT88.4 R160, [R220+0x800] ;  /* 0x00080000dca0783b */ /* 0x000fe20000004200 */
[----:B------:R-:W-:Y:S02]  /*10910*/  FMUL.FTZ R118, R0, R118 ;  /* 0x0000007600767220 */ /* 0x000fe40000410000 */
[C---:B------:R-:W-:Y:S04]  /*10920*/  HMMA.16816.F32 R24, R140.reuse, R30, R24 ;  /* 0x0000001e8c18723c */ /* 0x040fe80000001818 */
[C---:B------:R-:W-:Y:S01]  /*10930*/  FMUL.FTZ R28, R2.reuse, R164 ;  /* 0x000000a4021c7220 */ /* 0x040fe20000410000 */
[----:B------:R-:W-:Y:S01]  /*10940*/  MOV R164, R151 ;  /* 0x0000009700a47202 */ /* 0x000fe20000000f00 */
[----:B------:R-:W-:Y:S01]  /*10950*/  FMUL.FTZ R29, R2, R165 ;  /* 0x000000a5021d7220 */ /* 0x000fe20000410000 */
[----:B------:R-:W2:Y:S01]  /*10960*/  LDSM.16.MT88.4 R148, [R221+0x3000] ;  /* 0x00300000dd94783b */ /* 0x000ea20000004200 */
[C---:B------:R-:W-:Y:S01]  /*10970*/  FMUL.FTZ R30, R0.reuse, R166 ;  /* 0x000000a6001e7220 */ /* 0x040fe20000410000 */
[----:B------:R-:W-:Y:S03]  /*10980*/  MOV R184, R164 ;  /* 0x000000a400b87202 */ /* 0x000fe60000000f00 */
[C---:B------:R-:W-:Y:S01]  /*10990*/  FMUL.FTZ R31, R0.reuse, R167 ;  /* 0x000000a7001f7220 */ /* 0x040fe20000410000 */
[----:B------:R-:W-:Y:S01]  /*109a0*/  MOV R164, R159 ;  /* 0x0000009f00a47202 */ /* 0x000fe20000000f00 */
[----:B------:R-:W-:Y:S01]  /*109b0*/  FMUL.FTZ R119, R0, R119 ;  /* 0x0000007700777220 */ /* 0x000fe20000410000 */
[----:B------:R-:W-:Y:S01]  /*109c0*/  MOV R165, R158 ;  /* 0x0000009e00a57202 */ /* 0x000fe20000000f00 */
[C---:B------:R-:W-:Y:S01]  /*109d0*/  FMUL.FTZ R120, R2.reuse, R120 ;  /* 0x0000007802787220 */ /* 0x040fe20000410000 */
[----:B------:R-:W-:Y:S01]  /*109e0*/  MOV R166, R157 ;  /* 0x0000009d00a67202 */ /* 0x000fe20000000f00 */
[----:B------:R-:W-:Y:S01]  /*109f0*/  FMUL.FTZ R121, R2, R121 ;  /* 0x0000007902797220 */ /* 0x000fe20000410000 */
[C---:B-1----:R-:W-:Y:S03]  /*10a00*/  HMMA.16816.F32 R28, R140.reuse, R36, R28 ;  /* 0x000000248c1c723c */ /* 0x042fe6000000181c */
[C---:B------:R-:W-:Y:S01]  /*10a10*/  FMUL.FTZ R34, R0.reuse, R170 ;  /* 0x000000aa00227220 */ /* 0x040fe20000410000 */
[----:B------:R-:W-:Y:S01]  /*10a20*/  MOV R170, R135 ;  /* 0x0000008700aa7202 */ /* 0x000fe20000000f00 */
[C---:B------:R-:W-:Y:S01]  /*10a30*/  FMUL.FTZ R122, R0.reuse, R122 ;  /* 0x0000007a007a7220 */ /* 0x040fe20000410000 */
[----:B------:R-:W-:Y:S01]  /*10a40*/  MOV R135, R35 ;  /* 0x0000002300877202 */ /* 0x000fe20000000f00 */
[----:B------:R-:W-:Y:S02]  /*10a50*/  FMUL.FTZ R35, R0, R171 ;  /* 0x000000ab00237220 */ /* 0x000fe40000410000 */
[C---:B------:R-:W-:Y:S03]  /*10a60*/  FMUL.FTZ R36, R2.reuse, R172 ;  /* 0x000000ac02247220 */ /* 0x040fe60000410000 */
[--C-:B------:R-:W-:Y:S02]  /*10a70*/  FFMA.FTZ R135, R135, c[0x0][0x2d0], -R138.reuse ;  /* 0x0000b40087877a23 */ /* 0x100fe4000001088a */
[C---:B------:R-:W-:Y:S03]  /*10a80*/  HMMA.16816.F32 R32, R140.reuse, R38, R32 ;  /* 0x000000268c20723c */ /* 0x040fe60000001820 */
[----:B------:R-:W-:Y:S01]  /*10a90*/  FMUL.FTZ R37, R2, R173 ;  /* 0x000000ad02257220 */ /* 0x000fe20000410000 */
[----:B------:R-:W-:Y:S01]  /*10aa0*/  MOV R173, R152 ;  /* 0x0000009800ad7202 */ /* 0x000fe20000000f00 */
[C---:B------:R-:W-:Y:S01]  /*10ab0*/  FMUL.FTZ R123, R0.reuse, R123 ;  /* 0x0000007b007b7220 */ /* 0x040fe20000410000 */
[----:B------:R-:W1:Y:S01]  /*10ac0*/  LDSM.16.MT88.4 R152, [R220+0x3000] ;  /* 0x00300000dc98783b */ /* 0x000e620000004200 */
[C---:B------:R-:W-:Y:S01]  /*10ad0*/  FMUL.FTZ R38, R0.reuse, R174 ;  /* 0x000000ae00267220 */ /* 0x040fe20000410000 */
[----:B------:R-:W-:Y:S01]  /*10ae0*/  MOV R174, R211 ;  /* 0x000000d300ae7202 */ /* 0x000fe20000000f00 */
[----:B------:R-:W-:Y:S03]  /*10af0*/  FMUL.FTZ R39, R0, R175 ;  /* 0x000000af00277220 */ /* 0x000fe60000410000 */
[C---:B------:R-:W-:Y:S02]  /*10b00*/  FMUL.FTZ R124, R2.reuse, R124 ;  /* 0x0000007c027c7220 */ /* 0x040fe40000410000 */
[----:B------:R-:W-:Y:S02]  /*10b10*/  FMUL.FTZ R125, R2, R125 ;  /* 0x0000007d027d7220 */ /* 0x000fe40000410000 */
[C---:B------:R-:W-:Y:S03]  /*10b20*/  HMMA.16816.F32 R36, R140.reuse, R44, R36 ;  /* 0x0000002c8c24723c */ /* 0x040fe60000001824 */
[C---:B------:R-:W-:Y:S02]  /*10b30*/  FMUL.FTZ R126, R0.reuse, R126 ;  /* 0x0000007e007e7220 */ /* 0x040fe40000410000 */
[----:B------:R-:W-:Y:S02]  /*10b40*/  FMUL.FTZ R127, R0, R127 ;  /* 0x0000007f007f7220 */ /* 0x000fe40000410000 */
[C---:B------:R-:W-:Y:S01]  /*10b50*/  FMUL.FTZ R44, R2.reuse, R180 ;  /* 0x000000b4022c7220 */ /* 0x040fe20000410000 */
[C---:B------:R-:W-:Y:S04]  /*10b60*/  HMMA.16816.F32 R40, R140.reuse, R46, R40 ;  /* 0x0000002e8c28723c */ /* 0x040fe80000001828 */
[----:B------:R-:W-:Y:S01]  /*10b70*/  MOV R180, R190 ;  /* 0x000000be00b47202 */ /* 0x000fe20000000f00 */
[C---:B------:R-:W-:Y:S01]  /*10b80*/  FMUL.FTZ R45, R2.reuse, R181 ;  /* 0x000000b5022d7220 */ /* 0x040fe20000410000 */
[----:B------:R-:W-:Y:S01]  /*10b90*/  MOV R190, R49 ;  /* 0x0000003100be7202 */ /* 0x000fe20000000f00 */
[----:B------:R-:W-:Y:S01]  /*10ba0*/  FMUL.FTZ R49, R2, R185 ;  /* 0x000000b902317220 */ /* 0x000fe20000410000 */
[----:B------:R-:W-:Y:S01]  /*10bb0*/  MOV R185, R3 ;  /* 0x0000000300b97202 */ /* 0x000fe20000000f00 */
[--C-:B------:R-:W-:Y:S03]  /*10bc0*/  FFMA.FTZ R3, R196, c[0x0][0x2d0], -R138.reuse ;  /* 0x0000b400c4037a23 */ /* 0x100fe6000001088a */
[C---:B------:R-:W-:Y:S01]  /*10bd0*/  FMUL.FTZ R47, R0.reuse, R183 ;  /* 0x000000b7002f7220 */ /* 0x040fe20000410000 */
[----:B------:R-:W-:Y:S01]  /*10be0*/  MOV R196, R212 ;  /* 0x000000d400c47202 */ /* 0x000fe20000000f00 */
[----:B------:R3:W-:Y:S01]  /*10bf0*/  MUFU.EX2 R183, R3 ;  /* 0x0000000300b77308 */ /* 0x0007e20000000800 */
[----:B------:R-:W-:Y:S01]  /*10c00*/  FMUL.FTZ R46, R0, R182 ;  /* 0x000000b6002e7220 */ /* 0x000fe20000410000 */
[----:B------:R-:W-:Y:S01]  /*10c10*/  MOV R181, R156 ;  /* 0x0000009c00b57202 */ /* 0x000fe20000000f00 */
[C---:B------:R-:W-:Y:S01]  /*10c20*/  FMUL.FTZ R128, R2.reuse, R128 ;  /* 0x0000008002807220 */ /* 0x040fe20000410000 */
[----:B------:R-:W-:Y:S01]  /*10c30*/  LDSM.16.MT88.4 R156, [R221+0x800] ;  /* 0x00080000dd9c783b */ /* 0x000fe20000004200 */
[----:B------:R-:W-:Y:S01]  /*10c40*/  MOV R182, R191 ;  /* 0x000000bf00b67202 */ /* 0x000fe20000000f00 */
[----:B------:R-:W-:Y:S01]  /*10c50*/  FMUL.FTZ R129, R2, R129 ;  /* 0x0000008102817220 */ /* 0x000fe20000410000 */
[----:B------:R-:W-:Y:S01]  /*10c60*/  MOV R191, R50 ;  /* 0x0000003200bf7202 */ /* 0x000fe20000000f00 */
[C---:B------:R-:W-:Y:S03]  /*10c70*/  HMMA.16816.F32 R44, R140.reuse, R144, R44 ;  /* 0x000000908c2c723c */ /* 0x040fe6000000182c */
[C---:B------:R-:W-:Y:S01]  /*10c80*/  FMUL.FTZ R50, R0.reuse, R186 ;  /* 0x000000ba00327220 */ /* 0x040fe20000410000 */
[----:B------:R-:W-:Y:S01]  /*10c90*/  MOV R186, R51 ;  /* 0x0000003300ba7202 */ /* 0x000fe20000000f00 */
[C---:B------:R-:W-:Y:S01]  /*10ca0*/  FMUL.FTZ R51, R0.reuse, R187 ;  /* 0x000000bb00337220 */ /* 0x040fe20000410000 */
[----:B------:R-:W-:Y:S01]  /*10cb0*/  MOV R187, R210 ;  /* 0x000000d200bb7202 */ /* 0x000fe20000000f00 */
[C---:B------:R-:W-:Y:S02]  /*10cc0*/  FMUL.FTZ R130, R0.reuse, R130 ;  /* 0x0000008200827220 */ /* 0x040fe40000410000 */
[----:B------:R-:W-:Y:S03]  /*10cd0*/  FMUL.FTZ R131, R0, R131 ;  /* 0x0000008300837220 */ /* 0x000fe60000410000 */
[C---:B------:R-:W-:Y:S01]  /*10ce0*/  HMMA.16816.F32 R48, R140.reuse, R146, R48 ;  /* 0x000000928c30723c */ /* 0x040fe20000001830 */
[----:B------:R-:W4:Y:S02]  /*10cf0*/  LDSM.16.MT88.4 R144, [R217+0x6000] ;  /* 0x00600000d990783b */ /* 0x000f240000004200 */
[----:B---3--:R-:W-:Y:S01]  /*10d00*/  FFMA.FTZ R3, R197, c[0x0][0x2d0], -R138 ;  /* 0x0000b400c5037a23 */ /* 0x008fe2000001088a */
[----:B------:R-:W-:Y:S04]  /*10d10*/  MOV R197, R213 ;  /* 0x000000d500c57202 */ /* 0x000fe80000000f00 */
[C---:B--2---:R-:W-:Y:S01]  /*10d20*/  HMMA.16816.F32 R52, R140.reuse, R148, R52 ;  /* 0x000000948c34723c */ /* 0x044fe20000001834 */
[----:B------:R2:W-:Y:S07]  /*10d30*/  MUFU.EX2 R172, R3 ;  /* 0x0000000300ac7308 */ /* 0x0005ee0000000800 */
[C---:B------:R-:W-:Y:S01]  /*10d40*/  HMMA.16816.F32 R56, R140.reuse, R150, R56 ;  /* 0x000000968c38723c */ /* 0x040fe20000001838 */
[----:B------:R-:W3:Y:S07]  /*10d50*/  LDSM.16.MT88.4 R148, [R218+0x6000] ;  /* 0x00600000da94783b */ /* 0x000eee0000004200 */
[C---:B-1----:R-:W-:Y:S08]  /*10d60*/  HMMA.16816.F32 R60, R140.reuse, R152, R60 ;  /* 0x000000988c3c723c */ /* 0x042ff0000000183c */
[C---:B------:R-:W-:Y:S01]  /*10d70*/  HMMA.16816.F32 R64, R140.reuse, R154, R64 ;  /* 0x0000009a8c40723c */ /* 0x040fe20000001840 */
[----:B------:R-:W1:Y:S03]  /*10d80*/  LDSM.16.MT88.4 R152, [R221+0x6000] ;  /* 0x00600000dd98783b */ /* 0x000e660000004200 */
[--C-:B--2---:R-:W-:Y:S04]  /*10d90*/  FFMA.FTZ R3, R198, c[0x0][0x2d0], -R134.reuse ;  /* 0x0000b400c6037a23 */ /* 0x104fe80000010886 */
[----:B------:R2:W-:Y:S01]  /*10da0*/  MUFU.EX2 R213, R3 ;  /* 0x0000000300d57308 */ /* 0x0005e20000000800 */
[C---:B----4-:R-:W-:Y:S08]  /*10db0*/  HMMA.16816.F32 R68, R140.reuse, R144, R68 ;  /* 0x000000908c44723c */ /* 0x050ff00000001844 */
[C---:B------:R-:W-:Y:S01]  /*10dc0*/  HMMA.16816.F32 R72, R140.reuse, R146, R72 ;  /* 0x000000928c48723c */ /* 0x040fe20000001848 */
[----:B------:R-:W4:Y:S07]  /*10dd0*/  LDSM.16.MT88.4 R144, [R220+0x6000] ;  /* 0x00600000dc90783b */ /* 0x000f2e0000004200 */
[C---:B---3--:R-:W-:Y:S04]  /*10de0*/  HMMA.16816.F32 R76, R140.reuse, R148, R76 ;  /* 0x000000948c4c723c */ /* 0x048fe8000000184c */
[----:B--2---:R-:W-:Y:S04]  /*10df0*/  FFMA.FTZ R3, R199, c[0x0][0x2d0], -R134 ;  /* 0x0000b400c7037a23 */ /* 0x004fe80000010886 */
[C---:B------:R-:W-:Y:S01]  /*10e00*/  HMMA.16816.F32 R80, R140.reuse, R150, R80 ;  /* 0x000000968c50723c */ /* 0x040fe20000001850 */
[----:B------:R-:W2:Y:S01]  /*10e10*/  LDSM.16.MT88.4 R148, [R217+0x9000] ;  /* 0x00900000d994783b */ /* 0x000ea20000004200 */
[----:B------:R3:W-:Y:S06]  /*10e20*/  MUFU.EX2 R212, R3 ;  /* 0x0000000300d47308 */ /* 0x0007ec0000000800 */
[C---:B-1----:R-:W-:Y:S08]  /*10e30*/  HMMA.16816.F32 R84, R140.reuse, R152, R84 ;  /* 0x000000988c54723c */ /* 0x042ff00000001854 */
[C---:B------:R-:W-:Y:S01]  /*10e40*/  HMMA.16816.F32 R88, R140.reuse, R154, R88 ;  /* 0x0000009a8c58723c */ /* 0x040fe20000001858 */
[----:B------:R-:W1:Y:S07]  /*10e50*/  LDSM.16.MT88.4 R152, [R218+0x9000] ;  /* 0x00900000da98783b */ /* 0x000e6e0000004200 */
[C---:B----4-:R-:W-:Y:S04]  /*10e60*/  HMMA.16816.F32 R92, R140.reuse, R144, R92 ;  /* 0x000000908c5c723c */ /* 0x050fe8000000185c */
[--C-:B---3--:R-:W-:Y:S04]  /*10e70*/  FFMA.FTZ R3, R204, c[0x0][0x2d0], -R138.reuse ;  /* 0x0000b400cc037a23 */ /* 0x108fe8000001088a */
[----:B------:R3:W-:Y:S01]  /*10e80*/  MUFU.EX2 R175, R3 ;  /* 0x0000000300af7308 */ /* 0x0007e20000000800 */
[C---:B------:R-:W-:Y:S01]  /*10e90*/  HMMA.16816.F32 R96, R140.reuse, R146, R96 ;  /* 0x000000928c60723c */ /* 0x040fe20000001860 */
[----:B------:R-:W4:Y:S07]  /*10ea0*/  LDSM.16.MT88.4 R144, [R221+0x9000] ;  /* 0x00900000dd90783b */ /* 0x000f2e0000004200 */
[C---:B--2---:R-:W-:Y:S08]  /*10eb0*/  HMMA.16816.F32 R100, R140.reuse, R148, R100 ;  /* 0x000000948c64723c */ /* 0x044ff00000001864 */
[C---:B------:R-:W-:Y:S01]  /*10ec0*/  HMMA.16816.F32 R104, R140.reuse, R150, R104 ;  /* 0x000000968c68723c */ /* 0x040fe20000001868 */
[----:B------:R-:W2:Y:S03]  /*10ed0*/  LDSM.16.MT88.4 R148, [R220+0x9000] ;  /* 0x00900000dc94783b */ /* 0x000ea60000004200 */
[----:B---3--:R-:W-:Y:S04]  /*10ee0*/  FFMA.FTZ R3, R205, c[0x0][0x2d0], -R138 ;  /* 0x0000b400cd037a23 */ /* 0x008fe8000001088a */
[C---:B-1----:R-:W-:Y:S01]  /*10ef0*/  HMMA.16816.F32 R108, R140.reuse, R152, R108 ;  /* 0x000000988c6c723c */ /* 0x042fe2000000186c */
[----:B------:R1:W3:Y:S07]  /*10f00*/  MUFU.EX2 R171, R3 ;  /* 0x0000000300ab7308 */ /* 0x0002ee0000000800 */
[C---:B------:R-:W-:Y:S01]  /*10f10*/  HMMA.16816.F32 R112, R140.reuse, R154, R112 ;  /* 0x0000009a8c70723c */ /* 0x040fe20000001870 */
[----:B------:R-:W-:Y:S07]  /*10f20*/  LDSM.16.MT88.4 R152, [R218+0x800] ;  /* 0x00080000da98783b */ /* 0x000fee0000004200 */
[C---:B----4-:R-:W-:Y:S08]  /*10f30*/  HMMA.16816.F32 R116, R140.reuse, R144, R116 ;  /* 0x000000908c74723c */ /* 0x050ff00000001874 */
[C---:B------:R-:W-:Y:S01]  /*10f40*/  HMMA.16816.F32 R120, R140.reuse, R146, R120 ;  /* 0x000000928c78723c */ /* 0x040fe20000001878 */
[----:B------:R-:W4:Y:S03]  /*10f50*/  LDSM.16.MT88.4 R144, [R217+0x800] ;  /* 0x00080000d990783b */ /* 0x000f260000004200 */
[--C-:B-1----:R-:W-:Y:S04]  /*10f60*/  FFMA.FTZ R3, R206, c[0x0][0x2d0], -R134.reuse ;  /* 0x0000b400ce037a23 */ /* 0x102fe80000010886 */
[C---:B--2---:R-:W-:Y:S01]  /*10f70*/  HMMA.16816.F32 R124, R140.reuse, R148, R124 ;  /* 0x000000948c7c723c */ /* 0x044fe2000000187c */
[----:B------:R1:W-:Y:S07]  /*10f80*/  MUFU.EX2 R211, R3 ;  /* 0x0000000300d37308 */ /* 0x0003ee0000000800 */
[----:B------:R-:W-:Y:S01]  /*10f90*/  HMMA.16816.F32 R128, R140, R150, R128 ;  /* 0x000000968c80723c */ /* 0x000fe20000001880 */
[----:B------:R-:W2:Y:S06]  /*10fa0*/  LDSM.16.MT88.4 R148, [R217+0x3800] ;  /* 0x00380000d994783b */ /* 0x000eac0000004200 */
[----:B---3--:R-:W-:Y:S02]  /*10fb0*/  F2FP.PACK_AB R142, R171, R175 ;  /* 0x000000afab8e723e */ /* 0x008fe400000000ff */
[----:B------:R-:W-:Y:S03]  /*10fc0*/  F2FP.PACK_AB R140, R172, R183 ;  /* 0x000000b7ac8c723e */ /* 0x000fe600000000ff */
[----:B------:R-:W-:Y:S01]  /*10fd0*/  F2FP.PACK_AB R141, R212, R213 ;  /* 0x000000d5d48d723e */ /* 0x000fe200000000ff */
[----:B-1----:R-:W-:Y:S04]  /*10fe0*/  FFMA.FTZ R3, R207, c[0x0][0x2d0], -R134 ;  /* 0x0000b400cf037a23 */ /* 0x002fe80000010886 */
[----:B------:R1:W3:Y:S02]  /*10ff0*/  MUFU.EX2 R210, R3 ;  /* 0x0000000300d27308 */ /* 0x0002e40000000800 */
[--C-:B-1----:R-:W-:Y:S01]  /*11000*/  FFMA.FTZ R3, R208, c[0x0][0x2d0], -R138.reuse ;  /* 0x0000b400d0037a23 */ /* 0x102fe2000001088a */
[----:B---3--:R-:W-:Y:S07]  /*11010*/  F2FP.PACK_AB R143, R210, R211 ;  /* 0x000000d3d28f723e */ /* 0x008fee00000000ff */
[----:B------:R1:W-:Y:S01]  /*11020*/  MUFU.EX2 R167, R3 ;  /* 0x0000000300a77308 */ /* 0x0003e20000000800 */
[C---:B----4-:R-:W-:Y:S08]  /*11030*/  HMMA.16816.F32 R4, R140.reuse, R144, R4 ;  /* 0x000000908c04723c */ /* 0x050ff00000001804 */
[C---:B------:R-:W-:Y:S01]  /*11040*/  HMMA.16816.F32 R8, R140.reuse, R146, R8 ;  /* 0x000000928c08723c */ /* 0x040fe20000001808 */
[----:B------:R-:W3:Y:S07]  /*11050*/  LDSM.16.MT88.4 R144, [R218+0x3800] ;  /* 0x00380000da90783b */ /* 0x000eee0000004200 */
[C---:B------:R-:W-:Y:S04]  /*11060*/  HMMA.16816.F32 R12, R140.reuse, R152, R12 ;  /* 0x000000988c0c723c */ /* 0x040fe8000000180c */
[----:B-1----:R-:W-:Y:S04]  /*11070*/  FFMA.FTZ R3, R209, c[0x0][0x2d0], -R138 ;  /* 0x0000b400d1037a23 */ /* 0x002fe8000001088a */
[C---:B------:R-:W-:Y:S01]  /*11080*/  HMMA.16816.F32 R16, R140.reuse, R154, R16 ;  /* 0x0000009a8c10723c */ /* 0x040fe20000001810 */
[----:B------:R1:W4:Y:S01]  /*11090*/  MUFU.EX2 R169, R3 ;  /* 0x0000000300a97308 */ /* 0x0003220000000800 */
[----:B------:R-:W3:Y:S06]  /*110a0*/  LDSM.16.MT88.4 R152, [R221+0x3800] ;  /* 0x00380000dd98783b */ /* 0x000eec0000004200 */
[C---:B------:R-:W-:Y:S08]  /*110b0*/  HMMA.16816.F32 R20, R140.reuse, R156, R20 ;  /* 0x0000009c8c14723c */ /* 0x040ff00000001814 */
[C---:B------:R-:W-:Y:S01]  /*110c0*/  HMMA.16816.F32 R24, R140.reuse, R158, R24 ;  /* 0x0000009e8c18723c */ /* 0x040fe20000001818 */
[----:B------:R-:W4:Y:S07]  /*110d0*/  LDSM.16.MT88.4 R156, [R220+0x3800] ;  /* 0x00380000dc9c783b */ /* 0x000f2e0000004200 */
[C---:B------:R-:W-:Y:S04]  /*110e0*/  HMMA.16816.F32 R28, R140.reuse, R160, R28 ;  /* 0x000000a08c1c723c */ /* 0x040fe8000000181c */
[--C-:B-1----:R-:W-:Y:S04]  /*110f0*/  FFMA.FTZ R3, R214, c[0x0][0x2d0], -R134.reuse ;  /* 0x0000b400d6037a23 */ /* 0x102fe80000010886 */
[C---:B------:R-:W-:Y:S01]  /*11100*/  HMMA.16816.F32 R32, R140.reuse, R162, R32 ;  /* 0x000000a28c20723c */ /* 0x040fe20000001820 */
[----:B------:R1:W-:Y:S01]  /*11110*/  MUFU.EX2 R207, R3 ;  /* 0x0000000300cf7308 */ /* 0x0003e20000000800 */
[----:B------:R-:W4:Y:S06]  /*11120*/  LDSM.16.MT88.4 R160, [R217+0x6800] ;  /* 0x00680000d9a0783b */ /* 0x000f2c0000004200 */
[C---:B--2---:R-:W-:Y:S08]  /*11130*/  HMMA.16816.F32 R36, R140.reuse, R148, R36 ;  /* 0x000000948c24723c */ /* 0x044ff00000001824 */
[C---:B------:R-:W-:Y:S01]  /*11140*/  HMMA.16816.F32 R40, R140.reuse, R150, R40 ;  /* 0x000000968c28723c */ /* 0x040fe20000001828 */
[----:B------:R-:W2:Y:S07]  /*11150*/  LDSM.16.MT88.4 R148, [R218+0x6800] ;  /* 0x00680000da94783b */ /* 0x000eae0000004200 */
[C---:B---3--:R-:W-:Y:S04]  /*11160*/  HMMA.16816.F32 R44, R140.reuse, R144, R44 ;  /* 0x000000908c2c723c */ /* 0x048fe8000000182c */
[----:B-1----:R-:W-:Y:S02]  /*11170*/  FFMA.FTZ R3, R215, c[0x0][0x2d0], -R134 ;  /* 0x0000b400d7037a23 */ /* 0x002fe40000010886 */
[----:B------:R-:W-:Y:S02]  /*11180*/  MUFU.EX2 R215, R135 ;  /* 0x0000008700d77308 */ /* 0x000fe40000000800 */
[C---:B------:R-:W-:Y:S01]  /*11190*/  HMMA.16816.F32 R48, R140.reuse, R146, R48 ;  /* 0x000000928c30723c */ /* 0x040fe20000001830 */
[----:B------:R-:W1:Y:S07]  /*111a0*/  LDSM.16.MT88.4 R144, [R221+0x6800] ;  /* 0x00680000dd90783b */ /* 0x000e6e0000004200 */
[C---:B------:R-:W-:Y:S01]  /*111b0*/  HMMA.16816.F32 R52, R140.reuse, R152, R52 ;  /* 0x000000988c34723c */ /* 0x040fe20000001834 */
[----:B------:R3:W-:Y:S07]  /*111c0*/  MUFU.EX2 R206, R3 ;  /* 0x0000000300ce7308 */ /* 0x0007ee0000000800 */
[C---:B------:R-:W-:Y:S01]  /*111d0*/  HMMA.16816.F32 R56, R140.reuse, R154, R56 ;  /* 0x0000009a8c38723c */ /* 0x040fe20000001838 */
[----:B------:R-:W1:Y:S02]  /*111e0*/  LDSM.16.MT88.4 R152, [R220+0x6800] ;  /* 0x00680000dc98783b */ /* 0x000e640000004200 */
[----:B------:R-:W-:Y:S05]  /*111f0*/  MUFU.EX2 R135, R136 ;  /* 0x0000008800877308 */ /* 0x000fea0000000800 */
[C---:B----4-:R-:W-:Y:S08]  /*11200*/  HMMA.16816.F32 R60, R140.reuse, R156, R60 ;  /* 0x0000009c8c3c723c */ /* 0x050ff0000000183c */
[C---:B------:R-:W-:Y:S01]  /*11210*/  HMMA.16816.F32 R64, R140.reuse, R158, R64 ;  /* 0x0000009e8c40723c */ /* 0x040fe20000001840 */
[----:B------:R-:W4:Y:S03]  /*11220*/  LDSM.16.MT88.4 R156, [R217+0x9800] ;  /* 0x00980000d99c783b */ /* 0x000f260000004200 */
[--C-:B---3--:R-:W-:Y:S01]  /*11230*/  FFMA.FTZ R3, R197, c[0x0][0x2d0], -R138.reuse ;  /* 0x0000b400c5037a23 */ /* 0x108fe2000001088a */
[----:B------:R-:W-:Y:S02]  /*11240*/  MOV R197, R196 ;  /* 0x000000c400c57202 */ /* 0x000fe40000000f00 */
[----:B------:R-:W-:Y:S01]  /*11250*/  MOV R196, R187 ;  /* 0x000000bb00c47202 */ /* 0x000fe20000000f00 */
[C---:B------:R-:W-:Y:S04]  /*11260*/  HMMA.16816.F32 R68, R140.reuse, R160, R68 ;  /* 0x000000a08c44723c */ /* 0x040fe80000001844 */
[----:B------:R-:W-:Y:S02]  /*11270*/  MOV R187, R173 ;  /* 0x000000ad00bb7202 */ /* 0x000fe40000000f00 */
[----:B------:R-:W-:Y:S02]  /*11280*/  MOV R173, R170 ;  /* 0x000000aa00ad7202 */ /* 0x000fe40000000f00 */
[C---:B------:R-:W-:Y:S01]  /*11290*/  HMMA.16816.F32 R72, R140.reuse, R162, R72 ;  /* 0x000000a28c48723c */ /* 0x040fe20000001848 */
[----:B------:R3:W-:Y:S01]  /*112a0*/  MUFU.EX2 R170, R3 ;  /* 0x0000000300aa7308 */ /* 0x0007e20000000800 */
[----:B------:R-:W-:Y:S06]  /*112b0*/  LDSM.16.MT88.4 R160, [R220+0x1000] ;  /* 0x00100000dca0783b */ /* 0x000fec0000004200 */
[C---:B--2---:R-:W-:Y:S08]  /*112c0*/  HMMA.16816.F32 R76, R140.reuse, R148, R76 ;  /* 0x000000948c4c723c */ /* 0x044ff0000000184c */
[C---:B------:R-:W-:Y:S01]  /*112d0*/  HMMA.16816.F32 R80, R140.reuse, R150, R80 ;  /* 0x000000968c50723c */ /* 0x040fe20000001850 */
[----:B------:R-:W2:Y:S07]  /*112e0*/  LDSM.16.MT88.4 R148, [R218+0x9800] ;  /* 0x00980000da94783b */ /* 0x000eae0000004200 */
[C---:B-1----:R-:W-:Y:S04]  /*112f0*/  HMMA.16816.F32 R84, R140.reuse, R144, R84 ;  /* 0x000000908c54723c */ /* 0x042fe80000001854 */
[----:B---3--:R-:W-:Y:S01]  /*11300*/  FFMA.FTZ R3, R197, c[0x0][0x2d0], -R138 ;  /* 0x0000b400c5037a23 */ /* 0x008fe2000001088a */
[----:B------:R-:W-:Y:S02]  /*11310*/  MOV R197, R196 ;  /* 0x000000c400c57202 */ /* 0x000fe40000000f00 */
[----:B------:R-:W-:Y:S01]  /*11320*/  MOV R196, R173 ;  /* 0x000000ad00c47202 */ /* 0x000fe20000000f00 */
[C---:B------:R-:W-:Y:S01]  /*11330*/  HMMA.16816.F32 R88, R140.reuse, R146, R88 ;  /* 0x000000928c58723c */ /* 0x040fe20000001858 */
[----:B------:R-:W1:Y:S03]  /*11340*/  LDSM.16.MT88.4 R144, [R221+0x9800] ;  /* 0x00980000dd90783b */ /* 0x000e660000004200 */
[----:B------:R-:W-:Y:S02]  /*11350*/  MOV R173, R168 ;  /* 0x000000a800ad7202 */ /* 0x000fe40000000f00 */
[----:B------:R3:W1:Y:S02]  /*11360*/  MUFU.EX2 R168, R3 ;  /* 0x0000000300a87308 */ /* 0x0006640000000800 */
[C---:B------:R-:W-:Y:S08]  /*11370*/  HMMA.16816.F32 R92, R140.reuse, R152, R92 ;  /* 0x000000988c5c723c */ /* 0x040ff0000000185c */
[C---:B------:R-:W-:Y:S01]  /*11380*/  HMMA.16816.F32 R96, R140.reuse, R154, R96 ;  /* 0x0000009a8c60723c */ /* 0x040fe20000001860 */
[----:B------:R-:W1:Y:S07]  /*11390*/  LDSM.16.MT88.4 R152, [R220+0x9800] ;  /* 0x00980000dc98783b */ /* 0x000e6e0000004200 */
[C---:B----4-:R-:W-:Y:S04]  /*113a0*/  HMMA.16816.F32 R100, R140.reuse, R156, R100 ;  /* 0x0000009c8c64723c */ /* 0x050fe80000001864 */
        /* <DEDUP_REMOVED lines=8> */
[----:B----4-:R-:W-:Y:S01]  /*11430*/  FFMA.FTZ R3, R197, c[0x0][0x2d0], -R134 ;  /* 0x0000b400c5037a23 */ /* 0x010fe20000010886 */
[----:B------:R-:W-:Y:S02]  /*11440*/  MOV R197, R196 ;  /* 0x000000c400c57202 */ /* 0x000fe40000000f00 */
[----:B------:R-:W-:Y:S01]  /*11450*/  MOV R196, R202 ;  /* 0x000000ca00c47202 */ /* 0x000fe20000000f00 */
[C---:B------:R-:W-:Y:S01]  /*11460*/  HMMA.16816.F32 R120, R140.reuse, R146, R120 ;  /* 0x000000928c78723c */ /* 0x040fe20000001878 */
[----:B------:R1:W4:Y:S01]  /*11470*/  MUFU.EX2 R202, R3 ;  /* 0x0000000300ca7308 */ /* 0x0003220000000800 */
[----:B------:R-:W2:Y:S06]  /*11480*/  LDSM.16.MT88.4 R144, [R221+0x1000] ;  /* 0x00100000dd90783b */ /* 0x000eac0000004200 */
[C---:B------:R-:W-:Y:S08]  /*11490*/  HMMA.16816.F32 R124, R140.reuse, R152, R124 ;  /* 0x000000988c7c723c */ /* 0x040ff0000000187c */
[----:B------:R-:W-:Y:S01]  /*114a0*/  HMMA.16816.F32 R128, R140, R154, R128 ;  /* 0x0000009a8c80723c */ /* 0x000fe20000001880 */
[----:B------:R-:W2:Y:S06]  /*114b0*/  LDSM.16.MT88.4 R152, [R217+0x4000] ;  /* 0x00400000d998783b */ /* 0x000eac0000004200 */
[----:B------:R-:W-:Y:S01]  /*114c0*/  F2FP.PACK_AB R140, R169, R167 ;  /* 0x000000a7a98c723e */ /* 0x000fe200000000ff */
[--C-:B-1----:R-:W-:Y:S01]  /*114d0*/  FFMA.FTZ R3, R196, c[0x0][0x2d0], -R138.reuse ;  /* 0x0000b400c4037a23 */ /* 0x102fe2000001088a */
[----:B------:R-:W-:Y:S03]  /*114e0*/  MOV R196, R174 ;  /* 0x000000ae00c47202 */ /* 0x000fe60000000f00 */
[----:B------:R1:W-:Y:S01]  /*114f0*/  MUFU.EX2 R174, R3 ;  /* 0x0000000300ae7308 */ /* 0x0003e20000000800 */
[----:B------:R-:W-:Y:S02]  /*11500*/  F2FP.PACK_AB R142, R168, R170 ;  /* 0x000000aaa88e723e */ /* 0x000fe400000000ff */
[----:B------:R-:W-:Y:S02]  /*11510*/  F2FP.PACK_AB R141, R206, R207 ;  /* 0x000000cfce8d723e */ /* 0x000fe400000000ff */
[----:B----4-:R-:W-:Y:S07]  /*11520*/  F2FP.PACK_AB R143, R202, R203 ;  /* 0x000000cbca8f723e */ /* 0x010fee00000000ff */
[C---:B---3--:R-:W-:Y:S08]  /*11530*/  HMMA.16816.F32 R4, R140.reuse, R156, R4 ;  /* 0x0000009c8c04723c */ /* 0x048ff00000001804 */
[C---:B------:R-:W-:Y:S01]  /*11540*/  HMMA.16816.F32 R8, R140.reuse, R158, R8 ;  /* 0x0000009e8c08723c */ /* 0x040fe20000001808 */
[----:B------:R-:W3:Y:S03]  /*11550*/  LDSM.16.MT88.4 R156, [R218+0x4000] ;  /* 0x00400000da9c783b */ /* 0x000ee60000004200 */
[----:B-1----:R-:W-:Y:S04]  /*11560*/  FFMA.FTZ R3, R173, c[0x0][0x2d0], -R138 ;  /* 0x0000b400ad037a23 */ /* 0x002fe8000001088a */
[C---:B--2---:R-:W-:Y:S01]  /*11570*/  HMMA.16816.F32 R12, R140.reuse, R148, R12 ;  /* 0x000000948c0c723c */ /* 0x044fe2000000180c */
[----:B------:R1:W2:Y:S07]  /*11580*/  MUFU.EX2 R173, R3 ;  /* 0x0000000300ad7308 */ /* 0x0002ae0000000800 */
[C---:B------:R-:W-:Y:S01]  /*11590*/  HMMA.16816.F32 R16, R140.reuse, R150, R16 ;  /* 0x000000968c10723c */ /* 0x040fe20000001810 */
[----:B------:R-:W4:Y:S07]  /*115a0*/  LDSM.16.MT88.4 R148, [R221+0x4000] ;  /* 0x00400000dd94783b */ /* 0x000f2e0000004200 */
[C---:B------:R-:W-:Y:S08]  /*115b0*/  HMMA.16816.F32 R20, R140.reuse, R144, R20 ;  /* 0x000000908c14723c */ /* 0x040ff00000001814 */
[C---:B------:R-:W-:Y:S01]  /*115c0*/  HMMA.16816.F32 R24, R140.reuse, R146, R24 ;  /* 0x000000928c18723c */ /* 0x040fe20000001818 */
[----:B------:R-:W2:Y:S03]  /*115d0*/  LDSM.16.MT88.4 R144, [R220+0x4000] ;  /* 0x00400000dc90783b */ /* 0x000ea60000004200 */
[--C-:B-1----:R-:W-:Y:S01]  /*115e0*/  FFMA.FTZ R3, R197, c[0x0][0x2d0], -R134.reuse ;  /* 0x0000b400c5037a23 */ /* 0x102fe20000010886 */
[----:B------:R-:W-:Y:S03]  /*115f0*/  MOV R197, R201 ;  /* 0x000000c900c57202 */ /* 0x000fe60000000f00 */
[C---:B------:R-:W-:Y:S01]  /*11600*/  HMMA.16816.F32 R28, R140.reuse, R160, R28 ;  /* 0x000000a08c1c723c */ /* 0x040fe2000000181c */
[----:B------:R1:W-:Y:S07]  /*11610*/  MUFU.EX2 R201, R3 ;  /* 0x0000000300c97308 */ /* 0x0003ee0000000800 */
[C---:B------:R-:W-:Y:S01]  /*11620*/  HMMA.16816.F32 R32, R140.reuse, R162, R32 ;  /* 0x000000a28c20723c */ /* 0x040fe20000001820 */
[----:B------:R-:W2:Y:S07]  /*11630*/  LDSM.16.MT88.4 R160, [R217+0x7000] ;  /* 0x00700000d9a0783b */ /* 0x000eae0000004200 */
[C---:B------:R-:W-:Y:S08]  /*11640*/  HMMA.16816.F32 R36, R140.reuse, R152, R36 ;  /* 0x000000988c24723c */ /* 0x040ff00000001824 */
[C---:B------:R-:W-:Y:S01]  /*11650*/  HMMA.16816.F32 R40, R140.reuse, R154, R40 ;  /* 0x0000009a8c28723c */ /* 0x040fe20000001828 */
[----:B------:R-:W2:Y:S03]  /*11660*/  LDSM.16.MT88.4 R152, [R218+0x7000] ;  /* 0x00700000da98783b */ /* 0x000ea60000004200 */
[----:B-1----:R-:W-:Y:S01]  /*11670*/  FFMA.FTZ R3, R196, c[0x0][0x2d0], -R134 ;  /* 0x0000b400c4037a23 */ /* 0x002fe20000010886 */
[----:B------:R-:W-:Y:S03]  /*11680*/  MOV R196, R200 ;  /* 0x000000c800c47202 */ /* 0x000fe60000000f00 */
[C---:B---3--:R-:W-:Y:S01]  /*11690*/  HMMA.16816.F32 R44, R140.reuse, R156, R44 ;  /* 0x0000009c8c2c723c */ /* 0x048fe2000000182c */
[----:B------:R1:W3:Y:S07]  /*116a0*/  MUFU.EX2 R200, R3 ;  /* 0x0000000300c87308 */ /* 0x0002ee0000000800 */
[C---:B------:R-:W-:Y:S01]  /*116b0*/  HMMA.16816.F32 R48, R140.reuse, R158, R48 ;  /* 0x0000009e8c30723c */ /* 0x040fe20000001830 */
[----:B------:R-:W3:Y:S07]  /*116c0*/  LDSM.16.MT88.4 R156, [R221+0x7000] ;  /* 0x00700000dd9c783b */ /* 0x000eee0000004200 */
[C---:B----4-:R-:W-:Y:S08]  /*116d0*/  HMMA.16816.F32 R52, R140.reuse, R148, R52 ;  /* 0x000000948c34723c */ /* 0x050ff00000001834 */
[C---:B------:R-:W-:Y:S01]  /*116e0*/  HMMA.16816.F32 R56, R140.reuse, R150, R56 ;  /* 0x000000968c38723c */ /* 0x040fe20000001838 */
[----:B------:R-:W4:Y:S03]  /*116f0*/  LDSM.16.MT88.4 R148, [R220+0x7000] ;  /* 0x00700000dc94783b */ /* 0x000f260000004200 */
[----:B-1----:R-:W-:Y:S04]  /*11700*/  FFMA.FTZ R3, R197, c[0x0][0x2d0], -R138 ;  /* 0x0000b400c5037a23 */ /* 0x002fe8000001088a */
[C---:B--2---:R-:W-:Y:S01]  /*11710*/  HMMA.16816.F32 R60, R140.reuse, R144, R60 ;  /* 0x000000908c3c723c */ /* 0x044fe2000000183c */
[----:B------:R1:W2:Y:S07]  /*11720*/  MUFU.EX2 R214, R3 ;  /* 0x0000000300d67308 */ /* 0x0002ae0000000800 */
[C---:B------:R-:W-:Y:S01]  /*11730*/  HMMA.16816.F32 R64, R140.reuse, R146, R64 ;  /* 0x000000928c40723c */ /* 0x040fe20000001840 */
[----:B------:R-:W2:Y:S07]  /*11740*/  LDSM.16.MT88.4 R144, [R217+0xa000] ;  /* 0x00a00000d990783b */ /* 0x000eae0000004200 */
[C---:B------:R-:W-:Y:S08]  /*11750*/  HMMA.16816.F32 R68, R140.reuse, R160, R68 ;  /* 0x000000a08c44723c */ /* 0x040ff00000001844 */
[C---:B------:R-:W-:Y:S01]  /*11760*/  HMMA.16816.F32 R72, R140.reuse, R162, R72 ;  /* 0x000000a28c48723c */ /* 0x040fe20000001848 */
[----:B------:R-:W-:Y:S03]  /*11770*/  LDSM.16.MT88.4 R160, [R221+0x1800] ;  /* 0x00180000dda0783b */ /* 0x000fe60000004200 */
[--C-:B-1----:R-:W-:Y:S04]  /*11780*/  FFMA.FTZ R3, R196, c[0x0][0x2d0], -R134.reuse ;  /* 0x0000b400c4037a23 */ /* 0x102fe80000010886 */
[C---:B------:R-:W-:Y:S01]  /*11790*/  HMMA.16816.F32 R76, R140.reuse, R152, R76 ;  /* 0x000000988c4c723c */ /* 0x040fe2000000184c */
[----:B------:R1:W-:Y:S07]  /*117a0*/  MUFU.EX2 R199, R3 ;  /* 0x0000000300c77308 */ /* 0x0003ee0000000800 */
[C---:B------:R-:W-:Y:S01]  /*117b0*/  HMMA.16816.F32 R80, R140.reuse, R154, R80 ;  /* 0x0000009a8c50723c */ /* 0x040fe20000001850 */
[----:B------:R-:W2:Y:S07]  /*117c0*/  LDSM.16.MT88.4 R152, [R218+0xa000] ;  /* 0x00a00000da98783b */ /* 0x000eae0000004200 */
[C---:B---3--:R-:W-:Y:S08]  /*117d0*/  HMMA.16816.F32 R84, R140.reuse, R156, R84 ;  /* 0x0000009c8c54723c */ /* 0x048ff00000001854 */
[C---:B------:R-:W-:Y:S01]  /*117e0*/  HMMA.16816.F32 R88, R140.reuse, R158, R88 ;  /* 0x0000009e8c58723c */ /* 0x040fe20000001858 */
[----:B------:R-:W3:Y:S03]  /*117f0*/  LDSM.16.MT88.4 R156, [R221+0xa000] ;  /* 0x00a00000dd9c783b */ /* 0x000ee60000004200 */
[----:B-1----:R-:W-:Y:S04]  /*11800*/  FFMA.FTZ R3, R187, c[0x0][0x2d0], -R134 ;  /* 0x0000b400bb037a23 */ /* 0x002fe80000010886 */
[C---:B----4-:R-:W-:Y:S01]  /*11810*/  HMMA.16816.F32 R92, R140.reuse, R148, R92 ;  /* 0x000000948c5c723c */ /* 0x050fe2000000185c */
[----:B------:R1:W4:Y:S07]  /*11820*/  MUFU.EX2 R198, R3 ;  /* 0x0000000300c67308 */ /* 0x00032e0000000800 */
[C---:B------:R-:W-:Y:S01]  /*11830*/  HMMA.16816.F32 R96, R140.reuse, R150, R96 ;  /* 0x000000968c60723c */ /* 0x040fe20000001860 */
[----:B------:R-:W4:Y:S07]  /*11840*/  LDSM.16.MT88.4 R148, [R220+0xa000] ;  /* 0x00a00000dc94783b */ /* 0x000f2e0000004200 */
[C---:B--2---:R-:W-:Y:S08]  /*11850*/  HMMA.16816.F32 R100, R140.reuse, R144, R100 ;  /* 0x000000908c64723c */ /* 0x044ff00000001864 */
[C---:B------:R-:W-:Y:S01]  /*11860*/  HMMA.16816.F32 R104, R140.reuse, R146, R104 ;  /* 0x000000928c68723c */ /* 0x040fe20000001868 */
[----:B------:R-:W2:Y:S03]  /*11870*/  LDSM.16.MT88.4 R144, [R217+0x1800] ;  /* 0x00180000d990783b */ /* 0x000ea60000004200 */
        /* <DEDUP_REMOVED lines=8> */
[----:B-1----:R-:W-:Y:S01]  /*11900*/  FFMA.FTZ R3, R185, c[0x0][0x2d0], -R138 ;  /* 0x0000b400b9037a23 */ /* 0x002fe2000001088a */
[----:B------:R-:W-:Y:S03]  /*11910*/  MOV R185, R188 ;  /* 0x000000bc00b97202 */ /* 0x000fe60000000f00 */
[C---:B----4-:R-:W-:Y:S01]  /*11920*/  HMMA.16816.F32 R124, R140.reuse, R148, R124 ;  /* 0x000000948c7c723c */ /* 0x050fe2000000187c */
[----:B------:R1:W-:Y:S07]  /*11930*/  MUFU.EX2 R208, R3 ;  /* 0x0000000300d07308 */ /* 0x0003ee0000000800 */
[----:B------:R-:W-:Y:S01]  /*11940*/  HMMA.16816.F32 R128, R140, R150, R128 ;  /* 0x000000968c80723c */ /* 0x000fe20000001880 */
[----:B------:R-:W4:Y:S06]  /*11950*/  LDSM.16.MT88.4 R148, [R217+0x4800] ;  /* 0x00480000d994783b */ /* 0x000f2c0000004200 */
[----:B------:R-:W-:Y:S02]  /*11960*/  F2FP.PACK_AB R140, R173, R174 ;  /* 0x000000aead8c723e */ /* 0x000fe400000000ff */
[----:B------:R-:W-:Y:S03]  /*11970*/  F2FP.PACK_AB R141, R200, R201 ;  /* 0x000000c9c88d723e */ /* 0x000fe600000000ff */
[----:B------:R-:W-:Y:S02]  /*11980*/  F2FP.PACK_AB R142, R214, R215 ;  /* 0x000000d7d68e723e */ /* 0x000fe400000000ff */
[----:B------:R-:W-:Y:S01]  /*11990*/  F2FP.PACK_AB R143, R198, R199 ;  /* 0x000000c7c68f723e */ /* 0x000fe200000000ff */
[--C-:B-1----:R-:W-:Y:S06]  /*119a0*/  FFMA.FTZ R3, R193, c[0x0][0x2d0], -R134.reuse ;  /* 0x0000b400c1037a23 */ /* 0x102fec0000010886 */
[C---:B--2---:R-:W-:Y:S01]  /*119b0*/  HMMA.16816.F32 R4, R140.reuse, R144, R4 ;  /* 0x000000908c04723c */ /* 0x044fe20000001804 */
[----:B------:R1:W-:Y:S07]  /*119c0*/  MUFU.EX2 R193, R3 ;  /* 0x0000000300c17308 */ /* 0x0003ee0000000800 */
[C---:B------:R-:W-:Y:S01]  /*119d0*/  HMMA.16816.F32 R8, R140.reuse, R146, R8 ;  /* 0x000000928c08723c */ /* 0x040fe20000001808 */
[----:B------:R-:W2:Y:S07]  /*119e0*/  LDSM.16.MT88.4 R144, [R218+0x4800] ;  /* 0x00480000da90783b */ /* 0x000eae0000004200 */
[C---:B------:R-:W-:Y:S08]  /*119f0*/  HMMA.16816.F32 R12, R140.reuse, R152, R12 ;  /* 0x000000988c0c723c */ /* 0x040ff0000000180c */
[C---:B------:R-:W-:Y:S01]  /*11a00*/  HMMA.16816.F32 R16, R140.reuse, R154, R16 ;  /* 0x0000009a8c10723c */ /* 0x040fe20000001810 */
[----:B------:R-:W2:Y:S03]  /*11a10*/  LDSM.16.MT88.4 R152, [R221+0x4800] ;  /* 0x00480000dd98783b */ /* 0x000ea60000004200 */
[----:B-1----:R-:W-:Y:S04]  /*11a20*/  FFMA.FTZ R3, R192, c[0x0][0x2d0], -R134 ;  /* 0x0000b400c0037a23 */ /* 0x002fe80000010886 */
[C---:B------:R-:W-:Y:S01]  /*11a30*/  HMMA.16816.F32 R20, R140.reuse, R160, R20 ;  /* 0x000000a08c14723c */ /* 0x040fe20000001814 */
[----:B------:R1:W-:Y:S07]  /*11a40*/  MUFU.EX2 R192, R3 ;  /* 0x0000000300c07308 */ /* 0x0003ee0000000800 */
[C---:B------:R-:W-:Y:S01]  /*11a50*/  HMMA.16816.F32 R24, R140.reuse, R162, R24 ;  /* 0x000000a28c18723c */ /* 0x040fe20000001818 */
[----:B------:R-:W-:Y:S07]  /*11a60*/  LDSM.16.MT88.4 R160, [R217+0x7800] ;  /* 0x00780000d9a0783b */ /* 0x000fee0000004200 */
[C---:B---3--:R-:W-:Y:S08]  /*11a70*/  HMMA.16816.F32 R28, R140.reuse, R156, R28 ;  /* 0x0000009c8c1c723c */ /* 0x048ff0000000181c */
[C---:B------:R-:W-:Y:S01]  /*11a80*/  HMMA.16816.F32 R32, R140.reuse, R158, R32 ;  /* 0x0000009e8c20723c */ /* 0x040fe20000001820 */
[----:B------:R-:W3:Y:S03]  /*11a90*/  LDSM.16.MT88.4 R156, [R220+0x4800] ;  /* 0x00480000dc9c783b */ /* 0x000ee60000004200 */
[--C-:B-1----:R-:W-:Y:S04]  /*11aa0*/  FFMA.FTZ R3, R184, c[0x0][0x2d0], -R138.reuse ;  /* 0x0000b400b8037a23 */ /* 0x102fe8000001088a */
[C---:B----4-:R-:W-:Y:S01]  /*11ab0*/  HMMA.16816.F32 R36, R140.reuse, R148, R36 ;  /* 0x000000948c24723c */ /* 0x050fe20000001824 */
[----:B------:R1:W-:Y:S01]  /*11ac0*/  MUFU.EX2 R205, R3 ;  /* 0x0000000300cd7308 */ /* 0x0003e20000000800 */
[----:B------:R-:W4:Y:S06]  /*11ad0*/  LDL.LU R184, [R1+0x10] ;  /* 0x0000100001b87983 */ /* 0x000f2c0000300800 */
[C---:B------:R-:W-:Y:S01]  /*11ae0*/  HMMA.16816.F32 R40, R140.reuse, R150, R40 ;  /* 0x000000968c28723c */ /* 0x040fe20000001828 */
[----:B------:R-:W3:Y:S07]  /*11af0*/  LDSM.16.MT88.4 R148, [R218+0x7800] ;  /* 0x00780000da94783b */ /* 0x000eee0000004200 */
[C---:B--2---:R-:W-:Y:S08]  /*11b00*/  HMMA.16816.F32 R44, R140.reuse, R144, R44 ;  /* 0x000000908c2c723c */ /* 0x044ff0000000182c */
[C---:B------:R-:W-:Y:S01]  /*11b10*/  HMMA.16816.F32 R48, R140.reuse, R146, R48 ;  /* 0x000000928c30723c */ /* 0x040fe20000001830 */
[----:B------:R-:W2:Y:S03]  /*11b20*/  LDSM.16.MT88.4 R144, [R221+0x7800] ;  /* 0x00780000dd90783b */ /* 0x000ea60000004200 */
[----:B-1----:R-:W-:Y:S01]  /*11b30*/  FFMA.FTZ R3, R182, c[0x0][0x2d0], -R138 ;  /* 0x0000b400b6037a23 */ /* 0x002fe2000001088a */
[----:B------:R-:W-:Y:S03]  /*11b40*/  MOV R182, R178 ;  /* 0x000000b200b67202 */ /* 0x000fe60000000f00 */
[C---:B------:R-:W-:Y:S01]  /*11b50*/  HMMA.16816.F32 R52, R140.reuse, R152, R52 ;  /* 0x000000988c34723c */ /* 0x040fe20000001834 */
[----:B------:R1:W-:Y:S07]  /*11b60*/  MUFU.EX2 R204, R3 ;  /* 0x0000000300cc7308 */ /* 0x0003ee0000000800 */
[C---:B------:R-:W-:Y:S01]  /*11b70*/  HMMA.16816.F32 R56, R140.reuse, R154, R56 ;  /* 0x0000009a8c38723c */ /* 0x040fe20000001838 */
[----:B------:R-:W2:Y:S07]  /*11b80*/  LDSM.16.MT88.4 R152, [R220+0x7800] ;  /* 0x00780000dc98783b */ /* 0x000eae0000004200 */
[C---:B---3--:R-:W-:Y:S08]  /*11b90*/  HMMA.16816.F32 R60, R140.reuse, R156, R60 ;  /* 0x0000009c8c3c723c */ /* 0x048ff0000000183c */
[C---:B------:R-:W-:Y:S01]  /*11ba0*/  HMMA.16816.F32 R64, R140.reuse, R158, R64 ;  /* 0x0000009e8c40723c */ /* 0x040fe20000001840 */
[----:B------:R-:W3:Y:S03]  /*11bb0*/  LDSM.16.MT88.4 R156, [R217+0xa800] ;  /* 0x00a80000d99c783b */ /* 0x000ee60000004200 */
[--C-:B-1----:R-:W-:Y:S04]  /*11bc0*/  FFMA.FTZ R3, R191, c[0x0][0x2d0], -R134.reuse ;  /* 0x0000b400bf037a23 */ /* 0x102fe80000010886 */
[C---:B------:R-:W-:Y:S01]  /*11bd0*/  HMMA.16816.F32 R68, R140.reuse, R160, R68 ;  /* 0x000000a08c44723c */ /* 0x040fe20000001844 */
[----:B------:R1:W-:Y:S07]  /*11be0*/  MUFU.EX2 R191, R3 ;  /* 0x0000000300bf7308 */ /* 0x0003ee0000000800 */
[C---:B------:R-:W-:Y:S01]  /*11bf0*/  HMMA.16816.F32 R72, R140.reuse, R162, R72 ;  /* 0x000000a28c48723c */ /* 0x040fe20000001848 */
[----:B------:R-:W-:Y:S07]  /*11c00*/  LDSM.16.MT88.4 R160, [R217+0x5000] ;  /* 0x00500000d9a0783b */ /* 0x000fee0000004200 */
[C---:B------:R-:W-:Y:S08]  /*11c10*/  HMMA.16816.F32 R76, R140.reuse, R148, R76 ;  /* 0x000000948c4c723c */ /* 0x040ff0000000184c */
[C---:B------:R-:W-:Y:S01]  /*11c20*/  HMMA.16816.F32 R80, R140.reuse, R150, R80 ;  /* 0x000000968c50723c */ /* 0x040fe20000001850 */
[----:B------:R-:W3:Y:S03]  /*11c30*/  LDSM.16.MT88.4 R148, [R218+0xa800] ;  /* 0x00a80000da94783b */ /* 0x000ee60000004200 */
[----:B-1----:R-:W-:Y:S01]  /*11c40*/  FFMA.FTZ R3, R181, c[0x0][0x2d0], -R134 ;  /* 0x0000b400b5037a23 */ /* 0x002fe20000010886 */
[----:B------:R-:W-:Y:S03]  /*11c50*/  MOV R181, R190 ;  /* 0x000000be00b57202 */ /* 0x000fe60000000f00 */
[C---:B--2---:R-:W-:Y:S01]  /*11c60*/  HMMA.16816.F32 R84, R140.reuse, R144, R84 ;  /* 0x000000908c54723c */ /* 0x044fe20000001854 */
[----:B------:R1:W-:Y:S07]  /*11c70*/  MUFU.EX2 R190, R3 ;  /* 0x0000000300be7308 */ /* 0x0003ee0000000800 */
[C---:B------:R-:W-:Y:S01]  /*11c80*/  HMMA.16816.F32 R88, R140.reuse, R146, R88 ;  /* 0x000000928c58723c */ /* 0x040fe20000001858 */
[----:B------:R-:W2:Y:S07]  /*11c90*/  LDSM.16.MT88.4 R144, [R221+0xa800] ;  /* 0x00a80000dd90783b */ /* 0x000eae0000004200 */
[C---:B------:R-:W-:Y:S08]  /*11ca0*/  HMMA.16816.F32 R92, R140.reuse, R152, R92 ;  /* 0x000000988c5c723c */ /* 0x040ff0000000185c */
[C---:B------:R-:W-:Y:S01]  /*11cb0*/  HMMA.16816.F32 R96, R140.reuse, R154, R96 ;  /* 0x0000009a8c60723c */ /* 0x040fe20000001860 */
[----:B------:R-:W2:Y:S03]  /*11cc0*/  LDSM.16.MT88.4 R152, [R220+0xa800] ;  /* 0x00a80000dc98783b */ /* 0x000ea60000004200 */
[--C-:B-1----:R-:W-:Y:S01]  /*11cd0*/  FFMA.FTZ R3, R181, c[0x0][0x2d0], -R138.reuse ;  /* 0x0000b400b5037a23 */ /* 0x102fe2000001088a */
[----:B------:R-:W-:Y:S03]  /*11ce0*/  MOV R181, R177 ;  /* 0x000000b100b57202 */ /* 0x000fe60000000f00 */
[C---:B---3--:R-:W-:Y:S01]  /*11cf0*/  HMMA.16816.F32 R100, R140.reuse, R156, R100 ;  /* 0x0000009c8c64723c */ /* 0x048fe20000001864 */
[----:B------:R1:W-:Y:S07]  /*11d00*/  MUFU.EX2 R197, R3 ;  /* 0x0000000300c57308 */ /* 0x0003ee0000000800 */
[C---:B------:R-:W-:Y:S01]  /*11d10*/  HMMA.16816.F32 R104, R140.reuse, R158, R104 ;  /* 0x0000009e8c68723c */ /* 0x040fe20000001868 */
[----:B------:R-:W3:Y:S07]  /*11d20*/  LDSM.16.MT88.4 R156, [R217+0x2000] ;  /* 0x00200000d99c783b */ /* 0x000eee0000004200 */
[C---:B------:R-:W-:Y:S08]  /*11d30*/  HMMA.16816.F32 R108, R140.reuse, R148, R108 ;  /* 0x000000948c6c723c */ /* 0x040ff0000000186c */
[C---:B------:R-:W-:Y:S01]  /*11d40*/  HMMA.16816.F32 R112, R140.reuse, R150, R112 ;  /* 0x000000968c70723c */ /* 0x040fe20000001870 */
[----:B------:R-:W3:Y:S03]  /*11d50*/  LDSM.16.MT88.4 R148, [R218+0x2000] ;  /* 0x00200000da94783b */ /* 0x000ee60000004200 */
[----:B-1----:R-:W-:Y:S01]  /*11d60*/  FFMA.FTZ R3, R180, c[0x0][0x2d0], -R138 ;  /* 0x0000b400b4037a23 */ /* 0x002fe2000001088a */
[----:B------:R-:W-:Y:S03]  /*11d70*/  MOV R180, R176 ;  /* 0x000000b000b47202 */ /* 0x000fe60000000f00 */
[C---:B--2---:R-:W-:Y:S01]  /*11d80*/  HMMA.16816.F32 R116, R140.reuse, R144, R116 ;  /* 0x000000908c74723c */ /* 0x044fe20000001874 */
[----:B------:R1:W2:Y:S07]  /*11d90*/  MUFU.EX2 R196, R3 ;  /* 0x0000000300c47308 */ /* 0x0002ae0000000800 */
[C---:B------:R-:W-:Y:S01]  /*11da0*/  HMMA.16816.F32 R120, R140.reuse, R146, R120 ;  /* 0x000000928c78723c */ /* 0x040fe20000001878 */
[----:B------:R-:W3:Y:S07]  /*11db0*/  LDSM.16.MT88.4 R144, [R221+0x2000] ;  /* 0x00200000dd90783b */ /* 0x000eee0000004200 */
[C---:B------:R-:W-:Y:S08]  /*11dc0*/  HMMA.16816.F32 R124, R140.reuse, R152, R124 ;  /* 0x000000988c7c723c */ /* 0x040ff0000000187c */
[----:B------:R-:W-:Y:S01]  /*11dd0*/  HMMA.16816.F32 R128, R140, R154, R128 ;  /* 0x0000009a8c80723c */ /* 0x000fe20000001880 */
[----:B------:R-:W3:Y:S03]  /*11de0*/  LDSM.16.MT88.4 R152, [R220+0x2000] ;  /* 0x00200000dc98783b */ /* 0x000ee60000004200 */
[--C-:B-1----:R-:W-:Y:S01]  /*11df0*/  FFMA.FTZ R3, R189, c[0x0][0x2d0], -R134.reuse ;  /* 0x0000b400bd037a23 */ /* 0x102fe20000010886 */
[----:B--2---:R-:W-:Y:S02]  /*11e00*/  F2FP.PACK_AB R136, R196, R197 ;  /* 0x000000c5c488723e */ /* 0x004fe400000000ff */
[----:B------:R-:W-:Y:S01]  /*11e10*/  F2FP.PACK_AB R140, R208, R209 ;  /* 0x000000d1d08c723e */ /* 0x000fe200000000ff */
[----:B------:R1:W-:Y:S01]  /*11e20*/  MUFU.EX2 R189, R3 ;  /* 0x0000000300bd7308 */ /* 0x0003e20000000800 */
[----:B------:R-:W-:Y:S03]  /*11e30*/  F2FP.PACK_AB R141, R192, R193 ;  /* 0x000000c1c08d723e */ /* 0x000fe600000000ff */
[----:B------:R-:W-:Y:S02]  /*11e40*/  F2FP.PACK_AB R142, R204, R205 ;  /* 0x000000cdcc8e723e */ /* 0x000fe400000000ff */
[----:B------:R-:W-:Y:S07]  /*11e50*/  F2FP.PACK_AB R143, R190, R191 ;  /* 0x000000bfbe8f723e */ /* 0x000fee00000000ff */
[C---:B---3--:R-:W-:Y:S08]  /*11e60*/  HMMA.16816.F32 R4, R140.reuse, R156, R4 ;  /* 0x0000009c8c04723c */ /* 0x048ff00000001804 */
[C---:B------:R-:W-:Y:S01]  /*11e70*/  HMMA.16816.F32 R8, R140.reuse, R158, R8 ;  /* 0x0000009e8c08723c */ /* 0x040fe20000001808 */
[----:B------:R-:W2:Y:S03]  /*11e80*/  LDSM.16.MT88.4 R156, [R218+0x5000] ;  /* 0x00500000da9c783b */ /* 0x000ea60000004200 */
[--C-:B-1----:R-:W-:Y:S02]  /*11e90*/  FFMA.FTZ R3, R179, c[0x0][0x2d0], -R134.reuse ;  /* 0x0000b400b3037a23 */ /* 0x102fe40000010886 */
[----:B------:R-:W-:Y:S02]  /*11ea0*/  FFMA.FTZ R134, R137, c[0x0][0x2d0], -R134 ;  /* 0x0000b40089867a23 */ /* 0x000fe40000010886 */
[C---:B------:R-:W-:Y:S01]  /*11eb0*/  HMMA.16816.F32 R12, R140.reuse, R148, R12 ;  /* 0x000000948c0c723c */ /* 0x040fe2000000180c */
[----:B------:R1:W3:Y:S01]  /*11ec0*/  MUFU.EX2 R188, R3 ;  /* 0x0000000300bc7308 */ /* 0x0002e20000000800 */
[----:B------:R-:W-:Y:S06]  /*11ed0*/  LDSM.16.MT88.4 R176, [R217+0x5800] ;  /* 0x00580000d9b0783b */ /* 0x000fec0000004200 */
[C---:B------:R-:W-:Y:S02]  /*11ee0*/  HMMA.16816.F32 R16, R140.reuse, R150, R16 ;  /* 0x000000968c10723c */ /* 0x040fe40000001810 */
[----:B------:R-:W2:Y:S01]  /*11ef0*/  LDSM.16.MT88.4 R148, [R221+0x5000] ;  /* 0x00500000dd94783b */ /* 0x000ea20000004200 */
[----:B------:R-:W-:Y:S05]  /*11f00*/  MUFU.EX2 R134, R134 ;  /* 0x0000008600867308 */ /* 0x000fea0000000800 */
[C---:B------:R-:W-:Y:S08]  /*11f10*/  HMMA.16816.F32 R20, R140.reuse, R144, R20 ;  /* 0x000000908c14723c */ /* 0x040ff00000001814 */
[C---:B------:R-:W-:Y:S01]  /*11f20*/  HMMA.16816.F32 R24, R140.reuse, R146, R24 ;  /* 0x000000928c18723c */ /* 0x040fe20000001818 */
[----:B------:R-:W4:Y:S03]  /*11f30*/  LDSM.16.MT88.4 R144, [R220+0x5000] ;  /* 0x00500000dc90783b */ /* 0x000f260000004200 */
[--C-:B-1----:R-:W-:Y:S01]  /*11f40*/  FFMA.FTZ R3, R195, c[0x0][0x2d0], -R138.reuse ;  /* 0x0000b400c3037a23 */ /* 0x102fe2000001088a */
[----:B---3--:R-:W-:Y:S03]  /*11f50*/  F2FP.PACK_AB R137, R188, R189 ;  /* 0x000000bdbc89723e */ /* 0x008fe600000000ff */
[C---:B------:R-:W-:Y:S01]  /*11f60*/  HMMA.16816.F32 R28, R140.reuse, R152, R28 ;  /* 0x000000988c1c723c */ /* 0x040fe2000000181c */
[----:B------:R1:W-:Y:S07]  /*11f70*/  MUFU.EX2 R195, R3 ;  /* 0x0000000300c37308 */ /* 0x0003ee0000000800 */
[C---:B------:R-:W-:Y:S01]  /*11f80*/  HMMA.16816.F32 R32, R140.reuse, R154, R32 ;  /* 0x0000009a8c20723c */ /* 0x040fe20000001820 */
[----:B------:R-:W3:Y:S07]  /*11f90*/  LDSM.16.MT88.4 R152, [R217+0x8000] ;  /* 0x00800000d998783b */ /* 0x000eee0000004200 */
[C---:B------:R-:W-:Y:S08]  /*11fa0*/  HMMA.16816.F32 R36, R140.reuse, R160, R36 ;  /* 0x000000a08c24723c */ /* 0x040ff00000001824 */
[C---:B------:R-:W-:Y:S01]  /*11fb0*/  HMMA.16816.F32 R40, R140.reuse, R162, R40 ;  /* 0x000000a28c28723c */ /* 0x040fe20000001828 */
[----:B------:R-:W3:Y:S03]  /*11fc0*/  LDSM.16.MT88.4 R160, [R218+0x8000] ;  /* 0x00800000daa0783b */ /* 0x000ee60000004200 */
[----:B-1----:R-:W-:Y:S04]  /*11fd0*/  FFMA.FTZ R3, R194, c[0x0][0x2d0], -R138 ;  /* 0x0000b400c2037a23 */ /* 0x002fe8000001088a */
[C---:B--2---:R-:W-:Y:S01]  /*11fe0*/  HMMA.16816.F32 R44, R140.reuse, R156, R44 ;  /* 0x0000009c8c2c723c */ /* 0x044fe2000000182c */
[----:B------:R-:W2:Y:S01]  /*11ff0*/  LDL.LU R138, [R1+0x14] ;  /* 0x00001400018a7983 */ /* 0x000ea20000300800 */
[----:B------:R1:W1:Y:S06]  /*12000*/  MUFU.EX2 R194, R3 ;  /* 0x0000000300c27308 */ /* 0x00026c0000000800 */
[C---:B------:R-:W-:Y:S01]  /*12010*/  HMMA.16816.F32 R48, R140.reuse, R158, R48 ;  /* 0x0000009e8c30723c */ /* 0x040fe20000001830 */
[----:B------:R-:W3:Y:S07]  /*12020*/  LDSM.16.MT88.4 R156, [R221+0x8000] ;  /* 0x00800000dd9c783b */ /* 0x000eee0000004200 */
[C---:B------:R-:W-:Y:S04]  /*12030*/  HMMA.16816.F32 R52, R140.reuse, R148, R52 ;  /* 0x000000948c34723c */ /* 0x040fe80000001834 */
[----:B----4-:R-:W-:Y:S02]  /*12040*/  FFMA.FTZ R2, R2, R184, R185 ;  /* 0x000000b802027223 */ /* 0x010fe400000100b9 */
[----:B------:R-:W-:Y:S02]  /*12050*/  LDSM.16.MT88.4 R184, [R218+0x5800] ;  /* 0x00580000dab8783b */ /* 0x000fe40000004200 */
[C---:B------:R-:W-:Y:S04]  /*12060*/  HMMA.16816.F32 R56, R140.reuse, R150, R56 ;  /* 0x000000968c38723c */ /* 0x040fe80000001838 */
[----:B-1----:R-:W-:Y:S02]  /*12070*/  MOV R3, R171 ;  /* 0x000000ab00037202 */ /* 0x002fe40000000f00 */
[----:B------:R-:W1:Y:S02]  /*12080*/  LDSM.16.MT88.4 R148, [R220+0x8000] ;  /* 0x00800000dc94783b */ /* 0x000e640000004200 */
[C---:B------:R-:W-:Y:S08]  /*12090*/  HMMA.16816.F32 R60, R140.reuse, R144, R60 ;  /* 0x000000908c3c723c */ /* 0x040ff0000000183c */
[C---:B------:R-:W-:Y:S01]  /*120a0*/  HMMA.16816.F32 R64, R140.reuse, R146, R64 ;  /* 0x000000928c40723c */ /* 0x040fe20000001840 */
[----:B------:R-:W4:Y:S07]  /*120b0*/  LDSM.16.MT88.4 R144, [R217+0xb000] ;  /* 0x00b00000d990783b */ /* 0x000f2e0000004200 */
[C---:B---3--:R-:W-:Y:S08]  /*120c0*/  HMMA.16816.F32 R68, R140.reuse, R152, R68 ;  /* 0x000000988c44723c */ /* 0x048ff00000001844 */
[C---:B------:R-:W-:Y:S01]  /*120d0*/  HMMA.16816.F32 R72, R140.reuse, R154, R72 ;  /* 0x0000009a8c48723c */ /* 0x040fe20000001848 */
[----:B------:R-:W3:Y:S07]  /*120e0*/  LDSM.16.MT88.4 R152, [R218+0xb000] ;  /* 0x00b00000da98783b */ /* 0x000eee0000004200 */
[C---:B------:R-:W-:Y:S08]  /*120f0*/  HMMA.16816.F32 R76, R140.reuse, R160, R76 ;  /* 0x000000a08c4c723c */ /* 0x040ff0000000184c */
[C---:B------:R-:W-:Y:S01]  /*12100*/  HMMA.16816.F32 R80, R140.reuse, R162, R80 ;  /* 0x000000a28c50723c */ /* 0x040fe20000001850 */
[----:B------:R-:W-:Y:S07]  /*12110*/  LDSM.16.MT88.4 R160, [R221+0x2800] ;  /* 0x00280000dda0783b */ /* 0x000fee0000004200 */
[C---:B------:R-:W-:Y:S08]  /*12120*/  HMMA.16816.F32 R84, R140.reuse, R156, R84 ;  /* 0x0000009c8c54723c */ /* 0x040ff00000001854 */
        /* <DEDUP_REMOVED lines=8> */
[C---:B---3--:R-:W-:Y:S08]  /*121b0*/  HMMA.16816.F32 R108, R140.reuse, R152, R108 ;  /* 0x000000988c6c723c */ /* 0x048ff0000000186c */
[C---:B------:R-:W-:Y:S01]  /*121c0*/  HMMA.16816.F32 R112, R140.reuse, R154, R112 ;  /* 0x0000009a8c70723c */ /* 0x040fe20000001870 */
[----:B------:R-:W3:Y:S07]  /*121d0*/  LDSM.16.MT88.4 R152, [R218+0x2800] ;  /* 0x00280000da98783b */ /* 0x000eee0000004200 */
[C---:B------:R-:W-:Y:S07]  /*121e0*/  HMMA.16816.F32 R116, R140.reuse, R156, R116 ;  /* 0x0000009c8c74723c */ /* 0x040fee0000001874 */
[----:B------:R-:W-:Y:S01]  /*121f0*/  MOV R156, R170 ;  /* 0x000000aa009c7202 */ /* 0x000fe20000000f00 */
[C---:B------:R-:W-:Y:S04]  /*12200*/  HMMA.16816.F32 R120, R140.reuse, R158, R120 ;  /* 0x0000009e8c78723c */ /* 0x040fe80000001878 */
[----:B------:R-:W-:Y:S03]  /*12210*/  MOV R157, R169 ;  /* 0x000000a9009d7202 */ /* 0x000fe60000000f00 */
[----:B------:R-:W-:Y:S01]  /*12220*/  MOV R159, R168 ;  /* 0x000000a8009f7202 */ /* 0x000fe20000000f00 */
[C---:B-1----:R-:W-:Y:S01]  /*12230*/  HMMA.16816.F32 R124, R140.reuse, R148, R124 ;  /* 0x000000948c7c723c */ /* 0x042fe2000000187c */
[----:B------:R-:W1:Y:S07]  /*12240*/  LDSM.16.MT88.4 R168, [R220+0x2800] ;  /* 0x00280000dca8783b */ /* 0x000e6e0000004200 */
[----:B------:R-:W-:Y:S04]  /*12250*/  HMMA.16816.F32 R128, R140, R150, R128 ;  /* 0x000000968c80723c */ /* 0x000fe80000001880 */
[----:B--2---:R-:W-:Y:S01]  /*12260*/  FFMA.FTZ R0, R0, R138, R139 ;  /* 0x0000008a00007223 */ /* 0x004fe2000001008b */
[----:B------:R-:W-:Y:S02]  /*12270*/  F2FP.PACK_AB R138, R194, R195 ;  /* 0x000000c3c28a723e */ /* 0x000fe400000000ff */
[----:B------:R-:W-:Y:S07]  /*12280*/  F2FP.PACK_AB R139, R134, R135 ;  /* 0x00000087868b723e */ /* 0x000fee00000000ff */
[C---:B----4-:R-:W-:Y:S01]  /*12290*/  HMMA.16816.F32 R140, R136.reuse, R144, R4 ;  /* 0x00000090888c723c */ /* 0x050fe20000001804 */
[----:B------:R-:W2:Y:S07]  /*122a0*/  LDSM.16.MT88.4 R4, [R221+0x5800] ;  /* 0x00580000dd04783b */ /* 0x000eae0000004200 */
[C---:B------:R-:W-:Y:S07]  /*122b0*/  HMMA.16816.F32 R144, R136.reuse, R146, R8 ;  /* 0x000000928890723c */ /* 0x040fee0000001808 */
[----:B------:R-:W-:Y:S01]  /*122c0*/  MOV R8, R159 ;  /* 0x0000009f00087202 */ /* 0x000fe20000000f00 */
[C---:B---3--:R-:W-:Y:S01]  /*122d0*/  HMMA.16816.F32 R148, R136.reuse, R152, R12 ;  /* 0x000000988894723c */ /* 0x048fe2000000180c */
[----:B------:R-:W-:Y:S03]  /*122e0*/  LDSM.16.MT88.4 R12, [R217+0x8800] ;  /* 0x00880000d90c783b */ /* 0x000fe60000004200 */
[----:B------:R-:W-:Y:S02]  /*122f0*/  MOV R9, R156 ;  /* 0x0000009c00097202 */ /* 0x000fe40000000f00 */
[----:B------:R-:W-:Y:S02]  /*12300*/  MOV R10, R157 ;  /* 0x0000009d000a7202 */ /* 0x000fe40000000f00 */
[C---:B------:R-:W-:Y:S01]  /*12310*/  HMMA.16816.F32 R152, R136.reuse, R154, R16 ;  /* 0x0000009a8898723c */ /* 0x040fe20000001810 */
[----:B------:R-:W-:Y:S03]  /*12320*/  LDSM.16.MT88.4 R16, [R218+0x8800] ;  /* 0x00880000da10783b */ /* 0x000fe60000004200 */
[----:B------:R-:W-:Y:S04]  /*12330*/  MOV R11, R167 ;  /* 0x000000a7000b7202 */ /* 0x000fe80000000f00 */
[C---:B------:R-:W-:Y:S07]  /*12340*/  HMMA.16816.F32 R156, R136.reuse, R160, R20 ;  /* 0x000000a0889c723c */ /* 0x040fee0000001814 */
[----:B------:R-:W-:Y:S01]  /*12350*/  MOV R21, R166 ;  /* 0x000000a600157202 */ /* 0x000fe20000000f00 */
[C---:B------:R-:W-:Y:S01]  /*12360*/  HMMA.16816.F32 R160, R136.reuse, R162, R24 ;  /* 0x000000a288a0723c */ /* 0x040fe20000001818 */
[----:B------:R-:W-:Y:S03]  /*12370*/  LDSM.16.MT88.4 R24, [R220+0x8800] ;  /* 0x00880000dc18783b */ /* 0x000fe60000004200 */
[----:B------:R-:W-:Y:S02]  /*12380*/  MOV R22, R165 ;  /* 0x000000a500167202 */ /* 0x000fe40000000f00 */
[----:B------:R-:W-:Y:S02]  /*12390*/  MOV R23, R164 ;  /* 0x000000a400177202 */ /* 0x000fe40000000f00 */
        /* <DEDUP_REMOVED lines=10> */
[----:B------:R-:W-:Y:S02]  /*12440*/  MOV R28, R10 ;  /* 0x0000000a001c7202 */ /* 0x000fe40000000f00 */
[----:B------:R-:W-:Y:S02]  /*12450*/  MOV R35, R11 ;  /* 0x0000000b00237202 */ /* 0x000fe40000000f00 */
[----:B------:R-:W1:Y:S01]  /*12460*/  LDSM.16.MT88.4 R8, [R220+0x5800] ;  /* 0x00580000dc08783b */ /* 0x000e620000004200 */
[C---:B------:R-:W-:Y:S04]  /*12470*/  HMMA.16816.F32 R176, R136.reuse, R178, R40 ;  /* 0x000000b288b0723c */ /* 0x040fe80000001828 */
[----:B------:R-:W-:Y:S02]  /*12480*/  MOV R39, R183 ;  /* 0x000000b700277202 */ /* 0x000fe40000000f00 */
[----:B------:R-:W-:Y:S02]  /*12490*/  MOV R36, R21 ;  /* 0x0000001500247202 */ /* 0x000fe40000000f00 */
[----:B------:R-:W-:Y:S04]  /*124a0*/  MOV R41, R182 ;  /* 0x000000b600297202 */ /* 0x000fe80000000f00 */
[----:B------:R-:W-:Y:S01]  /*124b0*/  MOV R42, R181 ;  /* 0x000000b5002a7202 */ /* 0x000fe20000000f00 */
[----:B------:R-:W-:Y:S01]  /*124c0*/  FADD.FTZ R2, R41, R2 ;  /* 0x0000000229027221 */ /* 0x000fe20000010000 */
[----:B------:R-:W-:Y:S02]  /*124d0*/  MOV R43, R180 ;  /* 0x000000b4002b7202 */ /* 0x000fe40000000f00 */
[C---:B------:R-:W-:Y:S03]  /*124e0*/  HMMA.16816.F32 R180, R136.reuse, R184, R44 ;  /* 0x000000b888b4723c */ /* 0x040fe6000000182c */
[----:B------:R-:W-:Y:S01]  /*124f0*/  MOV R37, R22 ;  /* 0x0000001600257202 */ /* 0x000fe20000000f00 */
[----:B------:R-:W-:Y:S01]  /*12500*/  FADD.FTZ R2, R43, R2 ;  /* 0x000000022b027221 */ /* 0x000fe20000010000 */
[----:B------:R-:W-:Y:S01]  /*12510*/  MOV R38, R23 ;  /* 0x0000001700267202 */ /* 0x000fe20000000f00 */
[----:B------:R-:W-:Y:S01]  /*12520*/  FADD.FTZ R0, R42, R0 ;  /* 0x000000002a007221 */ /* 0x000fe20000010000 */
[----:B------:R-:W3:Y:S01]  /*12530*/  LDSM.16.MT88.4 R20, [R221+0x8800] ;  /* 0x00880000dd14783b */ /* 0x000ee20000004200 */
[C---:B------:R-:W-:Y:S04]  /*12540*/  HMMA.16816.F32 R184, R136.reuse, R186, R48 ;  /* 0x000000ba88b8723c */ /* 0x040fe80000001830 */
[----:B------:R-:W-:Y:S02]  /*12550*/  FADD.FTZ R2, R37, R2 ;  /* 0x0000000225027221 */ /* 0x000fe40000010000 */
[----:B------:R-:W-:Y:S02]  /*12560*/  FADD.FTZ R0, R36, R0 ;  /* 0x0000000024007221 */ /* 0x000fe40000010000 */
[C---:B--2---:R-:W-:Y:S04]  /*12570*/  HMMA.16816.F32 R52, R136.reuse, R4, R52 ;  /* 0x000000048834723c */ /* 0x044fe80000001834 */
[----:B------:R-:W-:Y:S02]  /*12580*/  FADD.FTZ R2, R39, R2 ;  /* 0x0000000227027221 */ /* 0x000fe40000010000 */
[----:B------:R-:W-:Y:S02]  /*12590*/  FADD.FTZ R0, R38, R0 ;  /* 0x0000000026007221 */ /* 0x000fe40000010000 */
[C---:B------:R-:W-:Y:S01]  /*125a0*/  HMMA.16816.F32 R56, R136.reuse, R6, R56 ;  /* 0x000000068838723c */ /* 0x040fe20000001838 */
[----:B------:R-:W2:Y:S03]  /*125b0*/  LDSM.16.MT88.4 R4, [R217+0xb800] ;  /* 0x00b80000d904783b */ /* 0x000ea60000004200 */
        /* <DEDUP_REMOVED lines=54> */
[C---:B--2---:R-:W-:Y:S03]  /*12920*/  HMMA.16816.F32 R124, R136.reuse, R4, R124 ;  /* 0x00000004887c723c */ /* 0x044fe6000000187c */
[----:B------:R-:W-:Y:S02]  /*12930*/  FADD.FTZ R3, R188, R3 ;  /* 0x00000003bc037221 */ /* 0x000fe40000010000 */
[----:B------:R-:W-:Y:S02]  /*12940*/  FADD.FTZ R2, R194, R2 ;  /* 0x00000002c2027221 */ /* 0x000fe40000010000 */
[----:B------:R-:W-:Y:S01]  /*12950*/  FADD.FTZ R0, R135, R3 ;  /* 0x0000000387007221 */ /* 0x000fe20000010000 */
[----:B------:R-:W-:Y:S02]  /*12960*/  HMMA.16816.F32 R128, R136, R6, R128 ;  /* 0x000000068880723c */ /* 0x000fe40000001880 */
[----:B------:R1:W-:Y:S02]  /*12970*/  STL [R1+0x10], R2 ;  /* 0x0000100201007387 */ /* 0x0003e40000100800 */
[----:B------:R-:W-:Y:S01]  /*12980*/  FADD.FTZ R0, R134, R0 ;  /* 0x0000000086007221 */ /* 0x000fe20000010000 */
[----:B------:R-:W-:Y:S02]  /*12990*/  MOV R135, R132 ;  /* 0x0000008400877202 */ /* 0x000fe40000000f00 */
[----:B------:R-:W-:Y:S02]  /*129a0*/  MOV R134, R133 ;  /* 0x0000008500867202 */ /* 0x000fe40000000f00 */
[----:B------:R1:W-:Y:S01]  /*129b0*/  STL [R1+0x14], R0 ;  /* 0x0000140001007387 */ /* 0x0003e20000100800 */
[----:B------:R-:W-:-:S05]  /*129c0*/  @P0 BRA `(.L_x_2169) ;  /* 0xffffb11000000947 */ /* 0x000fca000383ffff */
.L_x_2168:
[----:B------:R-:W-:Y:S02]  /*129d0*/  MOV R7, 0x1f ;  /* 0x0000001f00077802 */ /* 0x000fe40000000f00 */
[----:B------:R-:W-:Y:S01]  /*129e0*/  MOV R6, 0xffffffff ;  /* 0xffffffff00067802 */ /* 0x000fe20000000f00 */
[----:B------:R-:W-:Y:S06]  /*129f0*/  BRA.DIV ~URZ, `(.L_x_2170) ;  /* 0x00002e127f007947 */ /* 0x000fec000b800000 */
[----:B-1----:R-:W2:Y:S04]  /*12a00*/  LDL R2, [R1+0x10] ;  /* 0x0000100001027983 */ /* 0x002ea80000100800 */
[----:B--2---:R1:W2:Y:S02]  /*12a10*/  SHFL.BFLY PT, R0, R2, 0x2, 0x1f ;  /* 0x0c401f0002007f89 */ /* 0x0042a400000e0000 */
.L_x_2190:
        /* <DEDUP_REMOVED lines=9> */
.L_x_2191:
        /* <DEDUP_REMOVED lines=149> */
.L_x_2151:
[----:B--2---:R-:W2:Y:S04]  /*13400*/  LDL.LU R2, [R1+0xc] ;  /* 0x00000c0001027983 */ /* 0x004ea80000300800 */
[----:B------:R-:W3:Y:S04]  /*13410*/  S2R R6, SR_TID.X ;  /* 0x0000000000067919 */ /* 0x000ee80000002100 */
[----:B------:R4:W5:Y:S01]  /*13420*/  LDL R7, [R1+0x54] ;  /* 0x0000540001077983 */ /* 0x0009620000100800 */
[----:B------:R-:W-:Y:S01]  /*13430*/  BSSY B0, `(.L_x_2172) ;  /* 0x0000014000007945 */ /* 0x000fe20003800000 */
[----:B---3--:R-:W-:-:S02]  /*13440*/  LOP3.LUT P0, RZ, R6, 0xff, RZ, 0xc0, !PT ;  /* 0x000000ff06ff7812 */ /* 0x008fc4000780c0ff */
[----:B--2---:R-:W-:-:S11]  /*13450*/  LOP3.LUT R2, R2, 0xfffffffd, RZ, 0xc0, !PT ;  /* 0xfffffffd02027812 */ /* 0x004fd600078ec0ff */
[----:B------:R-:W-:-:S05]  /*13460*/  @P0 LOP3.LUT R2, R2, 0x2, RZ, 0xfc, !PT ;  /* 0x0000000202020812 */ /* 0x000fca00078efcff */
[----:B------:R4:W-:Y:S01]  /*13470*/  STL [R1+0xc], R2 ;  /* 0x00000c0201007387 */ /* 0x0009e20000100800 */
[----:B------:R-:W-:Y:S05]  /*13480*/  @P0 BRA `(.L_x_2173) ;  /* 0x000000e000000947 */ /* 0x000fea0003800000 */
[----:B------:R-:W2:Y:S01]  /*13490*/  S2R R4, SR_LANEID ;  /* 0x0000000000047919 */ /* 0x000ea20000000000 */
[----:B------:R-:W-:Y:S01]  /*134a0*/  VOTEU.ANY UR4, UPT, PT ;  /* 0x0000000000047886 */ /* 0x000fe200038e0100 */
[----:B------:R-:W-:Y:S01]  /*134b0*/  IMAD.MOV.U32 R5, RZ, RZ, c[0x0][0x584] ;  /* 0x00016100ff057624 */ /* 0x000fe200078e00ff */
[----:B------:R-:W2:Y:S08]  /*134c0*/  FLO.U32 R3, UR4 ;  /* 0x0000000400037d00 */ /* 0x000eb000080e0000 */
[----:B----4-:R-:W3:Y:S01]  /*134d0*/  POPC R2, UR4 ;  /* 0x0000000400027d09 */ /* 0x010ee20008000000 */
        /* <DEDUP_REMOVED lines=9> */
.L_x_2173:
[----:B------:R-:W-:Y:S05]  /*13570*/  BSYNC B0 ;  /* 0x0000000000007941 */ /* 0x000fea0003800000 */
.L_x_2172:
[----:B------:R-:W-:Y:S01]  /*13580*/  PRMT R0, R0, 0x9910, RZ ;  /* 0x0000991000007816 */ /* 0x000fe200000000ff */
[----:B------:R-:W-:Y:S01]  /*13590*/  BSSY B1, `(.L_x_2174) ;  /* 0x00001db000017945 */ /* 0x000fe20003800000 */
[----:B-----5:R-:W-:Y:S02]  /*135a0*/  IMAD.MOV.U32 R69, RZ, RZ, R7 ;  /* 0x000000ffff457224 */ /* 0x020fe400078e0007 */
[----:B------:R-:W-:-:S13]  /*135b0*/  ISETP.NE.AND P0, PT, R0, RZ, PT ;  /* 0x000000ff0000720c */ /* 0x000fda0003f05270 */
[----:B------:R-:W-:Y:S05]  /*135c0*/  @!P0 BRA `(.L_x_2175) ;  /* 0x00001ab000008947 */ /* 0x000fea0003800000 */
[----:B------:R-:W-:Y:S01]  /*135d0*/  WARPSYNC 0xffffffff ;  /* 0xffffffff00007948 */ /* 0x000fe20003800000 */
[----:B------:R-:W-:Y:S06]  /*135e0*/  BAR.SYNC.DEFER_BLOCKING 0x1, 0x100 ;  /* 0x0044000000007b1d */ /* 0x000fec0000010000 */
[----:B------:R-:W-:Y:S05]  /*135f0*/  BRA.CONV ~URZ, `(.L_x_2176) ;  /* 0x000000737f007947 */ /* 0x000fea000b800000 */
[----:B-1----:R-:W-:Y:S01]  /*13600*/  SHF.R.S32.HI R12, RZ, 0x1f, R6 ;  /* 0x0000001fff0c7819 */ /* 0x002fe20000011406 */
[----:B------:R-:W-:Y:S01]  /*13610*/  IMAD.MOV.U32 R9, RZ, RZ, RZ ;  /* 0x000000ffff097224 */ /* 0x000fe200078e00ff */
[----:B----4-:R-:W-:Y:S01]  /*13620*/  MOV R2, 0x13670 ;  /* 0x0001367000027802 */ /* 0x010fe20000000f00 */
[----:B------:R-:W-:Y:S01]  /*13630*/  IMAD.MOV.U32 R3, RZ, RZ, 0x1f ;  /* 0x0000001fff037424 */ /* 0x000fe200078e00ff */
[----:B------:R-:W-:-:S04]  /*13640*/  LEA.HI R12, R12, R6, RZ, 0x7 ;  /* 0x000000060c0c7211 */ /* 0x000fc800078f38ff */
[----:B------:R-:W-:Y:S02]  /*13650*/  SHF.R.S32.HI R12, RZ, 0x7, R12 ;  /* 0x00000007ff0c7819 */ /* 0x000fe4000001140c */
[----:B--2---:R-:W-:Y:S05]  /*13660*/  CALL.REL.NOINC `($__internal_43_$__cuda_sm70_shflsync_idx_p) ;  /* 0x000023d000007944 */ /* 0x004fea0003c00000 */
.L_x_2176:
[----:B------:R-:W3:Y:S04]  /*13670*/  LDL R8, [R1+0x74] ;  /* 0x0000740001087983 */ /* 0x000ee80000100800 */
[----:B--2---:R-:W2:Y:S04]  /*13680*/  LDL.LU R5, [R1+0x3c] ;  /* 0x00003c0001057983 */ /* 0x004ea80000300800 */
[----:B-1--4-:R-:W4:Y:S04]  /*13690*/  LDL.LU R11, [R1+0x48] ;  /* 0x00004800010b7983 */ /* 0x012f280000300800 */
[----:B------:R-:W3:Y:S04]  /*136a0*/  LDL.LU R17, [R1+0x4c] ;  /* 0x00004c0001117983 */ /* 0x000ee80000300800 */
        /* <DEDUP_REMOVED lines=14> */
[----:B--2---:R-:W-:Y:S01]  /*13790*/  SHF.R.S32.HI R0, RZ, 0x1f, R5 ;  /* 0x0000001fff007819 */ /* 0x004fe20000011405 */
[----:B------:R-:W-:-:S04]  /*137a0*/  IMAD.WIDE.U32 R6, R5, c[0x0][0x4d0], RZ ;  /* 0x0001340005067a25 */ /* 0x000fc800078e00ff */
[C---:B------:R-:W-:Y:S02]  /*137b0*/  IMAD R2, R0.reuse, c[0x0][0x4d0], RZ ;  /* 0x0001340000027a24 */ /* 0x040fe400078e02ff */
[----:B------:R-:W-:Y:S02]  /*137c0*/  IMAD R4, R0, c[0x0][0x438], RZ ;  /* 0x00010e0000047a24 */ /* 0x000fe400078e02ff */
[----:B------:R-:W-:Y:S01]  /*137d0*/  IMAD R3, R5, c[0x0][0x4d4], R2 ;  /* 0x0001350005037a24 */ /* 0x000fe200078e0202 */
[----:B----4-:R-:W-:Y:S01]  /*137e0*/  SHF.R.S32.HI R2, RZ, 0x1f, R11 ;  /* 0x0000001fff027819 */ /* 0x010fe2000001140b */
        /* <DEDUP_REMOVED lines=50> */
[----:B------:R-:W-:Y:S02]  /*13b10*/  IMAD.IADD R17, R20, 0x1, -R17 ;  /* 0x0000000114117824 */ /* 0x000fe400078e0a11 */
[----:B------:R-:W-:Y:S01]  /*13b20*/  IMAD.IADD R3, R3, 0x1, R0 ;  /* 0x0000000103037824 */ /* 0x000fe200078e0200 */
[----:B------:R-:W-:Y:S01]  /*13b30*/  SHFL.IDX PT, R4, R10, 0x1, 0x1c1f ;  /* 0x003c1f000a047f89 */ /* 0x000fe200000e0000 */
[----:B------:R-:W-:-:S03]  /*13b40*/  IMAD.IADD R0, R18, 0x1, R19 ;  /* 0x0000000112007824 */ /* 0x000fc600078e0213 */
[----:B------:R2:W3:Y:S01]  /*13b50*/  SHFL.IDX PT, R5, R6, 0x1, 0x1c1f ;  /* 0x003c1f0006057f89 */ /* 0x0004e200000e0000 */
[----:B------:R-:W-:Y:S01]  /*13b60*/  LOP3.LUT P0, RZ, R17, 0x3, RZ, 0xc0, !PT ;  /* 0x0000000311ff7812 */ /* 0x000fe2000780c0ff */
[----:B------:R-:W-:-:S03]  /*13b70*/  IMAD.WIDE.U32 R2, R7, c[0x0][0x428], R2 ;  /* 0x00010a0007027a25 */ /* 0x000fc600078e0002 */
[----:B------:R-:W-:Y:S02]  /*13b80*/  ISETP.GE.OR P3, PT, R0, UR4, P0 ;  /* 0x0000000400007c0c */ /* 0x000fe40008766670 */
[----:B------:R-:W-:Y:S02]  /*13b90*/  LEA R43, P1, R2, c[0x0][0x400], 0x2 ;  /* 0x00010000022b7a11 */ /* 0x000fe400078210ff */
[----:B--2---:R-:W-:-:S05]  /*13ba0*/  SHF.R.S32.HI R6, RZ, 0x1f, R7 ;  /* 0x0000001fff067819 */ /* 0x004fca0000011407 */
[----:B------:R-:W-:Y:S01]  /*13bb0*/  IMAD R10, R6, c[0x0][0x428], RZ ;  /* 0x00010a00060a7a24 */ /* 0x000fe200078e02ff */
[----:B------:R-:W-:-:S03]  /*13bc0*/  IADD3 R6, R0, 0x8, RZ ;  /* 0x0000000800067810 */ /* 0x000fc60007ffe0ff */
[----:B------:R-:W-:Y:S01]  /*13bd0*/  IMAD R10, R7, c[0x0][0x42c], R10 ;  /* 0x00010b00070a7a24 */ /* 0x000fe200078e020a */
[----:B------:R-:W-:Y:S02]  /*13be0*/  ISETP.GE.OR P2, PT, R6, UR4, P0 ;  /* 0x0000000406007c0c */ /* 0x000fe40008746670 */
[----:B------:R-:W-:Y:S01]  /*13bf0*/  ISETP.GE.AND P0, PT, R0, UR4, PT ;  /* 0x0000000400007c0c */ /* 0x000fe2000bf06270 */
[----:B------:R-:W-:Y:S01]  /*13c00*/  IMAD.IADD R3, R3, 0x1, R10 ;  /* 0x0000000103037824 */ /* 0x000fe200078e020a */
[----:B-1----:R1:W-:Y:S01]  /*13c10*/  @!P3 ST.E [R8.64], R16 ;  /* 0x000000100800b985 */ /* 0x0023e2000c101906 */
[----:B------:R-:W-:-:S03]  /*13c20*/  ISETP.GE.AND P6, PT, R6, UR4, PT ;  /* 0x0000000406007c0c */ /* 0x000fc6000bfc6270 */
[----:B------:R-:W-:Y:S02]  /*13c30*/  LEA.HI.X R29, R2, c[0x0][0x404], R3, 0x2, P1 ;  /* 0x00010100021d7a11 */ /* 0x000fe400008f1403 */
[C---:B------:R-:W-:Y:S01]  /*13c40*/  IADD3 R28, R200.reuse, 0x8, RZ ;  /* 0x00000008c81c7810 */ /* 0x040fe20007ffe0ff */
[----:B------:R-:W2:Y:S01]  /*13c50*/  SHFL.IDX PT, R2, R43, RZ, 0x1c1f ;  /* 0x001c1fff2b027589 */ /* 0x000ea200000e0000 */
[C---:B------:R-:W-:Y:S02]  /*13c60*/  IADD3 R27, R200.reuse, 0x10, RZ ;  /* 0x00000010c81b7810 */ /* 0x040fe40007ffe0ff */
[C---:B------:R-:W-:Y:S01]  /*13c70*/  IADD3 R26, R200.reuse, 0x18, RZ ;  /* 0x00000018c81a7810 */ /* 0x040fe20007ffe0ff */
[----:B---3--:R3:W-:Y:S01]  /*13c80*/  @!P2 ST.E [R4.64], R15 ;  /* 0x0000000f0400a985 */ /* 0x0087e2000c101906 */
[C---:B------:R-:W-:Y:S02]  /*13c90*/  IADD3 R25, R200.reuse, 0x20, RZ ;  /* 0x00000020c8197810 */ /* 0x040fe40007ffe0ff */
[C---:B------:R-:W-:Y:S01]  /*13ca0*/  IADD3 R24, R200.reuse, 0x28, RZ ;  /* 0x00000028c8187810 */ /* 0x040fe20007ffe0ff */
[----:B------:R4:W2:Y:S01]  /*13cb0*/  SHFL.IDX PT, R3, R29, RZ, 0x1c1f ;  /* 0x001c1fff1d037589 */ /* 0x0008a200000e0000 */
[----:B------:R-:W-:-:S02]  /*13cc0*/  IADD3 R23, R200, 0x30, RZ ;  /* 0x00000030c8177810 */ /* 0x000fc40007ffe0ff */
[C---:B------:R-:W-:Y:S02]  /*13cd0*/  IADD3 R22, R200.reuse, 0x38, RZ ;  /* 0x00000038c8167810 */ /* 0x040fe40007ffe0ff */
[C---:B------:R-:W-:Y:S02]  /*13ce0*/  IADD3 R21, R200.reuse, 0x40, RZ ;  /* 0x00000040c8157810 */ /* 0x040fe40007ffe0ff */
[C---:B------:R-:W-:Y:S02]  /*13cf0*/  IADD3 R20, R200.reuse, 0x48, RZ ;  /* 0x00000048c8147810 */ /* 0x040fe40007ffe0ff */
[C---:B------:R-:W-:Y:S02]  /*13d00*/  IADD3 R19, R200.reuse, 0x58, RZ ;  /* 0x00000058c8137810 */ /* 0x040fe40007ffe0ff */
[C---:B------:R-:W-:Y:S02]  /*13d10*/  IADD3 R18, R200.reuse, 0x60, RZ ;  /* 0x00000060c8127810 */ /* 0x040fe40007ffe0ff */
[----:B------:R-:W-:-:S02]  /*13d20*/  IADD3 R17, R200, 0x68, RZ ;  /* 0x00000068c8117810 */ /* 0x000fc40007ffe0ff */
[C---:B-1----:R-:W-:Y:S02]  /*13d30*/  IADD3 R16, R200.reuse, 0x70, RZ ;  /* 0x00000070c8107810 */ /* 0x042fe40007ffe0ff */
[C---:B------:R-:W-:Y:S02]  /*13d40*/  IADD3 R14, R200.reuse, 0x80, RZ ;  /* 0x00000080c80e7810 */ /* 0x040fe40007ffe0ff */
[C---:B------:R-:W-:Y:S02]  /*13d50*/  IADD3 R13, R200.reuse, 0x88, RZ ;  /* 0x00000088c80d7810 */ /* 0x040fe40007ffe0ff */
[C---:B------:R-:W-:Y:S02]  /*13d60*/  IADD3 R0, R200.reuse, 0x90, RZ ;  /* 0x00000090c8007810 */ /* 0x040fe40007ffe0ff */
[C---:B---3--:R-:W-:Y:S02]  /*13d70*/  IADD3 R4, R200.reuse, 0x50, RZ ;  /* 0x00000050c8047810 */ /* 0x048fe40007ffe0ff */
        /* <DEDUP_REMOVED lines=11> */
[----:B------:R-:W-:Y:S02]  /*13e30*/  IADD3 R38, R200, 0xe8, RZ ;  /* 0x000000e8c8267810 */ /* 0x000fe40007ffe0ff */
        /* <DEDUP_REMOVED lines=28> */
[----:B------:R-:W-:Y:S01]  /*14000*/  SHF.R.S32.HI R68, RZ, 0x1f, R38 ;  /* 0x0000001fff447819 */ /* 0x000fe20000011426 */
[----:B------:R-:W-:Y:S05]  /*14010*/  @P0 BRA `(.L_x_2178) ;  /* 0x000007f000000947 */ /* 0x000fea0003800000 */
[----:B--2-4-:R-:W-:Y:S02]  /*14020*/  ISETP.GE.AND P0, PT, R200, c[0x0][0x3c8], PT ;  /* 0x0000f200c8007a0c */ /* 0x014fe40003f06270 */
[----:B------:R-:W-:Y:S02]  /*14030*/  ISETP.GE.AND P1, PT, R28, c[0x0][0x3c8], PT ;  /* 0x0000f2001c007a0c */ /* 0x000fe40003f26270 */
[----:B------:R-:W-:-:S02]  /*14040*/  ISETP.GE.AND P2, PT, R27, c[0x0][0x3c8], PT ;  /* 0x0000f2001b007a0c */ /* 0x000fc40003f46270 */
[----:B------:R-:W-:Y:S02]  /*14050*/  ISETP.GE.AND P3, PT, R23, c[0x0][0x3c8], PT ;  /* 0x0000f20017007a0c */ /* 0x000fe40003f66270 */
[----:B------:R-:W-:Y:S02]  /*14060*/  ISETP.GE.AND P4, PT, R4, c[0x0][0x3c8], PT ;  /* 0x0000f20004007a0c */ /* 0x000fe40003f86270 */
[----:B------:R-:W-:-:S03]  /*14070*/  ISETP.GE.AND P5, PT, R19, c[0x0][0x3c8], PT ;  /* 0x0000f20013007a0c */ /* 0x000fc60003fa6270 */
[----:B------:R-:W-:-:S05]  /*14080*/  @!P0 IMAD.WIDE R30, R200, 0x4, R2 ;  /* 0x00000004c81e8825 */ /* 0x000fca00078e0202 */
[----:B------:R1:W-:Y:S02]  /*14090*/  @!P0 ST.E.64 [R30.64], R140 ;  /* 0x0000008c1e008985 */ /* 0x0003e4000c101b06 */
[----:B-1----:R-:W-:-:S04]  /*140a0*/  @!P1 LEA R30, P0, R28, R2, 0x2 ;  /* 0x000000021c1e9211 */ /* 0x002fc800078010ff */
[----:B------:R-:W-:-:S05]  /*140b0*/  @!P1 LEA.HI.X R31, R28, R3, R40, 0x2, P0 ;  /* 0x000000031c1f9211 */ /* 0x000fca00000f1428 */
[----:B------:R1:W-:Y:S01]  /*140c0*/  @!P1 ST.E.64 [R30.64], R144 ;  /* 0x000000901e009985 */ /* 0x0003e2000c101b06 */
[----:B------:R-:W-:Y:S02]  /*140d0*/  ISETP.GE.AND P1, PT, R26, c[0x0][0x3c8], PT ;  /* 0x0000f2001a007a0c */ /* 0x000fe40003f26270 */
        /* <DEDUP_REMOVED lines=91> */
[----:B-1----:R-:W-:-:S04]  /*14690*/  @!P3 LEA R30, P0, R6, R2, 0x2 ;  /* 0x00000002061eb211 */ /* 0x002fc800078010ff */
[----:B------:R-:W-:Y:S02]  /*146a0*/  @!P3 LEA.HI.X R31, R6, R3, R65, 0x2, P0 ;  /* 0x00000003061fb211 */ /* 0x000fe400000f1441 */
[----:B--2---:R-:W-:-:S03]  /*146b0*/  @!P2 LEA R32, P1, R5, R2, 0x2 ;  /* 0x000000020520a211 */ /* 0x004fc600078210ff */
[----:B------:R1:W-:Y:S01]  /*146c0*/  @!P3 ST.E.64 [R30.64], R104 ;  /* 0x000000681e00b985 */ /* 0x0003e2000c101b06 */
[----:B------:R-:W-:Y:S02]  /*146d0*/  ISETP.GE.AND P3, PT, R38, c[0x0][0x3c8], PT ;  /* 0x0000f20026007a0c */ /* 0x000fe40003f66270 */
[----:B------:R-:W-:Y:S02]  /*146e0*/  @!P2 LEA.HI.X R33, R5, R3, R64, 0x2, P1 ;  /* 0x000000030521a211 */ /* 0x000fe400008f1440 */
[----:B-----5:R-:W-:-:S03]  /*146f0*/  ISETP.GE.AND P1, PT, R132, c[0x0][0x3c8], PT ;  /* 0x0000f20084007a0c */ /* 0x020fc60003f26270 */
        /* <DEDUP_REMOVED lines=17> */
.L_x_2178:
[----:B--2-4-:R-:W-:Y:S05]  /*14810*/  BSYNC B0 ;  /* 0x0000000000007941 */ /* 0x014fea0003800000 */
.L_x_2177:
[----:B------:R1:W2:Y:S04]  /*14820*/  SHFL.IDX PT, R3, R29, 0x1, 0x1c1f ;  /* 0x003c1f001d037f89 */ /* 0x0002a800000e0000 */
[----:B------:R1:W3:Y:S01]  /*14830*/  SHFL.IDX PT, R2, R43, 0x1, 0x1c1f ;  /* 0x003c1f002b027f89 */ /* 0x0002e200000e0000 */
[----:B------:R-:W-:Y:S05]  /*14840*/  @P6 BRA `(.L_x_2179) ;  /* 0x00000af000006947 */ /* 0x000fea0003800000 */
[----:B------:R-:W-:Y:S02]  /*14850*/  ISETP.GE.AND P0, PT, R28, c[0x0][0x3c8], PT ;  /* 0x0000f2001c007a0c */ /* 0x000fe40003f06270 */
[----:B------:R-:W-:Y:S02]  /*14860*/  ISETP.GE.AND P4, PT, R27, c[0x0][0x3c8], PT ;  /* 0x0000f2001b007a0c */ /* 0x000fe40003f86270 */
[----:B------:R-:W-:Y:S02]  /*14870*/  ISETP.GE.AND P1, PT, R200, c[0x0][0x3c8], PT ;  /* 0x0000f200c8007a0c */ /* 0x000fe40003f26270 */
[----:B------:R-:W-:-:S02]  /*14880*/  ISETP.GE.AND P5, PT, R25, c[0x0][0x3c8], PT ;  /* 0x0000f20019007a0c */ /* 0x000fc40003fa6270 */
[----:B------:R-:W-:-:S05]  /*14890*/  ISETP.GE.AND P6, PT, R26, c[0x0][0x3c8], PT ;  /* 0x0000f2001a007a0c */ /* 0x000fca0003fc6270 */
[CC--:B---3--:R-:W-:Y:S02]  /*148a0*/  @!P0 LEA R30, P3, R28.reuse, R2.reuse, 0x2 ;  /* 0x000000021c1e8211 */ /* 0x0c8fe400078610ff */
[C---:B------:R-:W-:Y:S02]  /*148b0*/  @!P4 LEA R36, P2, R27.reuse, R2, 0x2 ;  /* 0x000000021b24c211 */ /* 0x040fe400078410ff */
[-C--:B--2---:R-:W-:Y:S01]  /*148c0*/  @!P0 LEA.HI.X R31, R28, R3.reuse, R40, 0x2, P3 ;  /* 0x000000031c1f8211 */ /* 0x084fe200018f1428 */
[----:B------:R-:W-:Y:S01]  /*148d0*/  @!P1 IMAD.WIDE R32, R200, 0x4, R2 ;  /* 0x00000004c8209825 */ /* 0x000fe200078e0202 */
[----:B------:R-:W-:Y:S02]  /*148e0*/  ISETP.GE.AND P3, PT, R24, c[0x0][0x3c8], PT ;  /* 0x0000f20018007a0c */ /* 0x000fe40003f66270 */
[----:B------:R-:W-:Y:S02]  /*148f0*/  @!P4 LEA.HI.X R37, R27, R3, R39, 0x2, P2 ;  /* 0x000000031b25c211 */ /* 0x000fe400010f1427 */
[----:B------:R-:W-:Y:S01]  /*14900*/  ISETP.GE.AND P2, PT, R23, c[0x0][0x3c8], PT ;  /* 0x0000f20017007a0c */ /* 0x000fe20003f46270 */
[----:B------:R2:W-:Y:S04]  /*14910*/  @!P1 ST.E.64 [R32.64], R192 ;  /* 0x000000c020009985 */ /* 0x0005e8000c101b06 */
[----:B------:R3:W-:Y:S04]  /*14920*/  @!P0 ST.E.64 [R30.64], R146 ;  /* 0x000000921e008985 */ /* 0x0007e8000c101b06 */
[----:B------:R-:W-:Y:S01]  /*14930*/  @!P4 ST.E.64 [R36.64], R196 ;  /* 0x000000c42400c985 */ /* 0x000fe2000c101b06 */
[----:B------:R-:W-:-:S02]  /*14940*/  ISETP.GE.AND P4, PT, R18, c[0x0][0x3c8], PT ;  /* 0x0000f20012007a0c */ /* 0x000fc40003f86270 */
[CC--:B--2---:R-:W-:Y:S02]  /*14950*/  @!P6 LEA R32, P1, R26.reuse, R2.reuse, 0x2 ;  /* 0x000000021a20e211 */ /* 0x0c4fe400078210ff */
[CC--:B---3--:R-:W-:Y:S02]  /*14960*/  @!P5 LEA R30, P0, R25.reuse, R2.reuse, 0x2 ;  /* 0x00000002191ed211 */ /* 0x0c8fe400078010ff */
[-C--:B------:R-:W-:Y:S02]  /*14970*/  @!P6 LEA.HI.X R33, R26, R3.reuse, R41, 0x2, P1 ;  /* 0x000000031a21e211 */ /* 0x080fe400008f1429 */
[----:B------:R-:W-:Y:S02]  /*14980*/  @!P5 LEA.HI.X R31, R25, R3, R42, 0x2, P0 ;  /* 0x00000003191fd211 */ /* 0x000fe400000f142a */
[----:B------:R-:W-:Y:S01]  /*14990*/  @!P3 LEA R28, P0, R24, R2, 0x2 ;  /* 0x00000002181cb211 */ /* 0x000fe200078010ff */
[----:B------:R-:W-:Y:S01]  /*149a0*/  @!P6 ST.E.64 [R32.64], R154 ;  /* 0x0000009a2000e985 */ /* 0x000fe2000c101b06 */
[----:B------:R-:W-:-:S02]  /*149b0*/  ISETP.GE.AND P1, PT, R22, c[0x0][0x3c8], PT ;  /* 0x0000f20016007a0c */ /* 0x000fc40003f26270 */
[-C--:B-1----:R-:W-:Y:S01]  /*149c0*/  @!P3 LEA.HI.X R29, R24, R3.reuse, R44, 0x2, P0 ;  /* 0x00000003181db211 */ /* 0x082fe200000f142c */
[----:B------:R-:W-:Y:S01]  /*149d0*/  @!P5 ST.E.64 [R30.64], R158 ;  /* 0x0000009e1e00d985 */ /* 0x000fe2000c101b06 */
[CC--:B------:R-:W-:Y:S02]  /*149e0*/  @!P2 LEA R26, P0, R23.reuse, R2.reuse, 0x2 ;  /* 0x00000002171aa211 */ /* 0x0c0fe400078010ff */
[----:B------:R-:W-:Y:S01]  /*149f0*/  ISETP.GE.AND P5, PT, R20, c[0x0][0x3c8], PT ;  /* 0x0000f20014007a0c */ /* 0x000fe20003fa6270 */
[----:B------:R1:W-:Y:S01]  /*14a00*/  @!P3 ST.E.64 [R28.64], R162 ;  /* 0x000000a21c00b985 */ /* 0x0003e2000c101b06 */
[----:B------:R-:W-:Y:S02]  /*14a10*/  @!P2 LEA.HI.X R27, R23, R3, R45, 0x2, P0 ;  /* 0x00000003171ba211 */ /* 0x000fe400000f142d */
[----:B------:R-:W-:Y:S02]  /*14a20*/  ISETP.GE.AND P0, PT, R21, c[0x0][0x3c8], PT ;  /* 0x0000f20015007a0c */ /* 0x000fe40003f06270 */
[----:B------:R-:W-:Y:S01]  /*14a30*/  ISETP.GE.AND P6, PT, R19, c[0x0][0x3c8], PT ;  /* 0x0000f20013007a0c */ /* 0x000fe20003fc6270 */
[----:B------:R2:W-:Y:S01]  /*14a40*/  @!P2 ST.E.64 [R26.64], R166 ;  /* 0x000000a61a00a985 */ /* 0x0005e2000c101b06 */
[----:B------:R-:W-:-:S04]  /*14a50*/  @!P1 LEA R24, P3, R22, R2, 0x2 ;  /* 0x0000000216189211 */ /* 0x000fc800078610ff */
[----:B------:R-:W-:-:S05]  /*14a60*/  @!P1 LEA.HI.X R25, R22, R3, R46, 0x2, P3 ;  /* 0x0000000316199211 */ /* 0x000fca00018f142e */
[C---:B------:R-:W-:Y:S01]  /*14a70*/  @!P0 LEA R22, P3, R21.reuse, R2, 0x2 ;  /* 0x0000000215168211 */ /* 0x040fe200078610ff */
[----:B------:R3:W-:Y:S03]  /*14a80*/  @!P1 ST.E.64 [R24.64], R170 ;  /* 0x000000aa18009985 */ /* 0x0007e6000c101b06 */
[----:B------:R-:W-:Y:S02]  /*14a90*/  @!P0 LEA.HI.X R23, R21, R3, R47, 0x2, P3 ;  /* 0x0000000315178211 */ /* 0x000fe400018f142f */
[----:B------:R-:W-:-:S03]  /*14aa0*/  ISETP.GE.AND P3, PT, R4, c[0x0][0x3c8], PT ;  /* 0x0000f20004007a0c */ /* 0x000fc60003f66270 */
[----:B------:R4:W-:Y:S10]  /*14ab0*/  @!P0 ST.E.64 [R22.64], R174 ;  /* 0x000000ae16008985 */ /* 0x0009f4000c101b06 */
[----:B-1----:R-:W-:-:S02]  /*14ac0*/  @!P3 LEA R28, P1, R4, R2, 0x2 ;  /* 0x00000002041cb211 */ /* 0x002fc400078210ff */
[-C--:B--2---:R-:W-:Y:S02]  /*14ad0*/  @!P5 LEA R26, P2, R20, R2.reuse, 0x2 ;  /* 0x00000002141ad211 */ /* 0x084fe400078410ff */
[-C--:B------:R-:W-:Y:S02]  /*14ae0*/  @!P3 LEA.HI.X R29, R4, R3.reuse, R48, 0x2, P1 ;  /* 0x00000003041db211 */ /* 0x080fe400008f1430 */
[----:B------:R-:W-:Y:S02]  /*14af0*/  ISETP.GE.AND P3, PT, R17, c[0x0][0x3c8], PT ;  /* 0x0000f20011007a0c */ /* 0x000fe40003f66270 */
[----:B------:R-:W-:Y:S02]  /*14b00*/  @!P5 LEA.HI.X R27, R20, R3, R49, 0x2, P2 ;  /* 0x00000003141bd211 */ /* 0x000fe400010f1431 */
[----:B------:R-:W-:Y:S02]  /*14b10*/  ISETP.GE.AND P1, PT, R4, c[0x0][0x3c8], PT ;  /* 0x0000f20004007a0c */ /* 0x000fe40003f26270 */
[----:B---3--:R-:W-:Y:S01]  /*14b20*/  @!P6 LEA R24, P0, R19, R2, 0x2 ;  /* 0x000000021318e211 */ /* 0x008fe200078010ff */
[----:B------:R-:W-:Y:S01]  /*14b30*/  @!P5 ST.E.64 [R26.64], R178 ;  /* 0x000000b21a00d985 */ /* 0x000fe2000c101b06 */
[----:B------:R-:W-:-:S02]  /*14b40*/  ISETP.GE.AND P2, PT, R16, c[0x0][0x3c8], PT ;  /* 0x0000f20010007a0c */ /* 0x000fc40003f46270 */
[----:B------:R-:W-:Y:S02]  /*14b50*/  @!P6 LEA.HI.X R25, R19, R3, R50, 0x2, P0 ;  /* 0x000000031319e211 */ /* 0x000fe400000f1432 */
[----:B------:R-:W-:Y:S02]  /*14b60*/  ISETP.GE.AND P5, PT, R11, c[0x0][0x3c8], PT ;  /* 0x0000f2000b007a0c */ /* 0x000fe40003fa6270 */
[----:B----4-:R-:W-:-:S03]  /*14b70*/  @!P4 LEA R22, P0, R18, R2, 0x2 ;  /* 0x000000021216c211 */ /* 0x010fc600078010ff */
[----:B------:R-:W-:Y:S01]  /*14b80*/  @!P1 ST.E.64 [R28.64], R182 ;  /* 0x000000b61c009985 */ /* 0x000fe2000c101b06 */
[-C--:B------:R-:W-:Y:S02]  /*14b90*/  @!P4 LEA.HI.X R23, R18, R3.reuse, R51, 0x2, P0 ;  /* 0x000000031217c211 */ /* 0x080fe400000f1433 */
[-C--:B------:R-:W-:Y:S01]  /*14ba0*/  @!P3 LEA R18, P0, R17, R2.reuse, 0x2 ;  /* 0x000000021112b211 */ /* 0x080fe200078010ff */
[----:B------:R-:W-:Y:S01]  /*14bb0*/  @!P6 ST.E.64 [R24.64], R186 ;  /* 0x000000ba1800e985 */ /* 0x000fe2000c101b06 */
[----:B------:R-:W-:Y:S02]  /*14bc0*/  ISETP.GE.AND P1, PT, R15, c[0x0][0x3c8], PT ;  /* 0x0000f2000f007a0c */ /* 0x000fe40003f26270 */
[-C--:B------:R-:W-:Y:S01]  /*14bd0*/  @!P3 LEA.HI.X R19, R17, R3.reuse, R52, 0x2, P0 ;  /* 0x000000031113b211 */ /* 0x080fe200000f1434 */
[----:B------:R-:W-:Y:S01]  /*14be0*/  @!P4 ST.E.64 [R22.64], R150 ;  /* 0x000000961600c985 */ /* 0x000fe2000c101b06 */
[C---:B------:R-:W-:Y:S02]  /*14bf0*/  @!P2 LEA R20, P0, R16.reuse, R2, 0x2 ;  /* 0x000000021014a211 */ /* 0x040fe400078010ff */
[----:B------:R-:W-:Y:S01]  /*14c00*/  ISETP.GE.AND P4, PT, R13, c[0x0][0x3c8], PT ;  /* 0x0000f2000d007a0c */ /* 0x000fe20003f86270 */
[----:B------:R1:W-:Y:S01]  /*14c10*/  @!P3 ST.E.64 [R18.64], R116 ;  /* 0x000000741200b985 */ /* 0x0003e2000c101b06 */
[----:B------:R-:W-:-:S02]  /*14c20*/  @!P2 LEA.HI.X R21, R16, R3, R53, 0x2, P0 ;  /* 0x000000031015a211 */ /* 0x000fc400000f1435 */
[----:B------:R-:W-:Y:S02]  /*14c30*/  ISETP.GE.AND P0, PT, R14, c[0x0][0x3c8], PT ;  /* 0x0000f2000e007a0c */ /* 0x000fe40003f06270 */
[----:B------:R-:W-:Y:S01]  /*14c40*/  ISETP.GE.AND P6, PT, R12, c[0x0][0x3c8], PT ;  /* 0x0000f2000c007a0c */ /* 0x000fe20003fc6270 */
[----:B------:R2:W-:Y:S01]  /*14c50*/  @!P2 ST.E.64 [R20.64], R120 ;  /* 0x000000781400a985 */ /* 0x0005e2000c101b06 */
[----:B-1----:R-:W-:-:S04]  /*14c60*/  @!P1 LEA R18, P3, R15, R2, 0x2 ;  /* 0x000000020f129211 */ /* 0x002fc800078610ff */
[----:B------:R-:W-:-:S05]  /*14c70*/  @!P1 LEA.HI.X R19, R15, R3, R54, 0x2, P3 ;  /* 0x000000030f139211 */ /* 0x000fca00018f1436 */
[CC--:B------:R-:W-:Y:S02]  /*14c80*/  @!P0 LEA R16, P3, R14.reuse, R2.reuse, 0x2 ;  /* 0x000000020e108211 */ /* 0x0c0fe400078610ff */
[C---:B--2---:R-:W-:Y:S01]  /*14c90*/  @!P4 LEA R20, P2, R13.reuse, R2, 0x2 ;  /* 0x000000020d14c211 */ /* 0x044fe200078410ff */
[----:B------:R1:W-:Y:S01]  /*14ca0*/  @!P1 ST.E.64 [R18.64], R142 ;  /* 0x0000008e12009985 */ /* 0x0003e2000c101b06 */
[-C--:B------:R-:W-:Y:S02]  /*14cb0*/  @!P0 LEA.HI.X R17, R14, R3.reuse, R55, 0x2, P3 ;  /* 0x000000030e118211 */ /* 0x080fe400018f1437 */
[----:B------:R-:W-:Y:S02]  /*14cc0*/  ISETP.GE.AND P3, PT, R0, c[0x0][0x3c8], PT ;  /* 0x0000f20000007a0c */ /* 0x000fe40003f66270 */
[----:B------:R-:W-:Y:S01]  /*14cd0*/  @!P4 LEA.HI.X R21, R13, R3, R57, 0x2, P2 ;  /* 0x000000030d15c211 */ /* 0x000fe200010f1439 */
[----:B------:R2:W-:Y:S01]  /*14ce0*/  @!P0 ST.E.64 [R16.64], R70 ;  /* 0x0000004610008985 */ /* 0x0005e2000c101b06 */
[----:B------:R-:W-:-:S03]  /*14cf0*/  ISETP.GE.AND P2, PT, R10, c[0x0][0x3c8], PT ;  /* 0x0000f2000a007a0c */ /* 0x000fc60003f46270 */
[----:B------:R-:W-:Y:S01]  /*14d00*/  @!P4 ST.E.64 [R20.64], R74 ;  /* 0x0000004a1400c985 */ /* 0x000fe2000c101b06 */
[----:B------:R-:W-:-:S05]  /*14d10*/  ISETP.GE.AND P4, PT, R7, c[0x0][0x3c8], PT ;  /* 0x0000f20007007a0c */ /* 0x000fca0003f86270 */
[----:B------:R-:W-:-:S04]  /*14d20*/  @!P3 LEA R22, P1, R0, R2, 0x2 ;  /* 0x000000020016b211 */ /* 0x000fc800078210ff */
[C---:B------:R-:W-:Y:S02]  /*14d30*/  @!P3 LEA.HI.X R23, R0.reuse, R3, R56, 0x2, P1 ;  /* 0x000000030017b211 */ /* 0x040fe400008f1438 */
[----:B------:R-:W-:Y:S02]  /*14d40*/  ISETP.GE.AND P1, PT, R0, c[0x0][0x3c8], PT ;  /* 0x0000f20000007a0c */ /* 0x000fe40003f26270 */
[----:B------:R-:W-:Y:S02]  /*14d50*/  ISETP.GE.AND P3, PT, R9, c[0x0][0x3c8], PT ;  /* 0x0000f20009007a0c */ /* 0x000fe40003f66270 */
[----:B-1----:R-:W-:-:S04]  /*14d60*/  @!P6 LEA R18, P0, R12, R2, 0x2 ;  /* 0x000000020c12e211 */ /* 0x002fc800078010ff */
[----:B------:R-:W-:Y:S02]  /*14d70*/  @!P6 LEA.HI.X R19, R12, R3, R58, 0x2, P0 ;  /* 0x000000030c13e211 */ /* 0x000fe400000f143a */
[----:B--2---:R-:W-:-:S03]  /*14d80*/  @!P5 LEA R16, P0, R11, R2, 0x2 ;  /* 0x000000020b10d211 */ /* 0x004fc600078010ff */
[----:B------:R-:W-:Y:S01]  /*14d90*/  @!P1 ST.E.64 [R22.64], R78 ;  /* 0x0000004e16009985 */ /* 0x000fe2000c101b06 */
[----:B------:R-:W-:Y:S02]  /*14da0*/  ISETP.GE.AND P1, PT, R8, c[0x0][0x3c8], PT ;  /* 0x0000f20008007a0c */ /* 0x000fe40003f26270 */
[-C--:B------:R-:W-:Y:S01]  /*14db0*/  @!P5 LEA.HI.X R17, R11, R3.reuse, R59, 0x2, P0 ;  /* 0x000000030b11d211 */ /* 0x080fe200000f143b */
[----:B------:R-:W-:Y:S01]  /*14dc0*/  @!P6 ST.E.64 [R18.64], R82 ;  /* 0x000000521200e985 */ /* 0x000fe2000c101b06 */
[CC--:B------:R-:W-:Y:S02]  /*14dd0*/  @!P2 LEA R14, P0, R10.reuse, R2.reuse, 0x2 ;  /* 0x000000020a0ea211 */ /* 0x0c0fe400078010ff */
[----:B------:R-:W-:Y:S01]  /*14de0*/  ISETP.GE.AND P6, PT, R5, c[0x0][0x3c8], PT ;  /* 0x0000f20005007a0c */ /* 0x000fe20003fc6270 */
[----:B------:R-:W-:Y:S01]  /*14df0*/  @!P5 ST.E.64 [R16.64], R86 ;  /* 0x000000561000d985 */ /* 0x000fe2000c101b06 */
[----:B------:R-:W-:Y:S02]  /*14e00*/  @!P2 LEA.HI.X R15, R10, R3, R60, 0x2, P0 ;  /* 0x000000030a0fa211 */ /* 0x000fe400000f143c */
[----:B------:R-:W-:-:S02]  /*14e10*/  @!P3 LEA R12, P0, R9, R2, 0x2 ;  /* 0x00000002090cb211 */ /* 0x000fc400078010ff */
[----:B------:R-:W-:Y:S01]  /*14e20*/  ISETP.GE.AND P5, PT, R34, c[0x0][0x3c8], PT ;  /* 0x0000f20022007a0c */ /* 0x000fe20003fa6270 */
[----:B------:R-:W-:Y:S01]  /*14e30*/  @!P2 ST.E.64 [R14.64], R90 ;  /* 0x0000005a0e00a985 */ /* 0x000fe2000c101b06 */
[-C--:B------:R-:W-:Y:S02]  /*14e40*/  @!P3 LEA.HI.X R13, R9, R3.reuse, R61, 0x2, P0 ;  /* 0x00000003090db211 */ /* 0x080fe400000f143d */
[----:B------:R-:W-:Y:S02]  /*14e50*/  ISETP.GE.AND P0, PT, R6, c[0x0][0x3c8], PT ;  /* 0x0000f20006007a0c */ /* 0x000fe40003f06270 */
[C---:B------:R-:W-:Y:S01]  /*14e60*/  @!P1 LEA R10, P2, R8.reuse, R2, 0x2 ;  /* 0x00000002080a9211 */ /* 0x040fe200078410ff */
[----:B------:R1:W-:Y:S03]  /*14e70*/  @!P3 ST.E.64 [R12.64], R94 ;  /* 0x0000005e0c00b985 */ /* 0x0003e6000c101b06 */
[----:B------:R-:W-:-:S05]  /*14e80*/  @!P1 LEA.HI.X R11, R8, R3, R62, 0x2, P2 ;  /* 0x00000003080b9211 */ /* 0x000fca00010f143e */
[----:B------:R2:W-:Y:S01]  /*14e90*/  @!P1 ST.E.64 [R10.64], R98 ;  /* 0x000000620a009985 */ /* 0x0005e2000c101b06 */
[CC--:B------:R-:W-:Y:S02]  /*14ea0*/  @!P6 LEA R4, P1, R5.reuse, R2.reuse, 0x2 ;  /* 0x000000020504e211 */ /* 0x0c0fe400078210ff */
[CC--:B------:R-:W-:Y:S02]  /*14eb0*/  @!P0 LEA R8, P2, R6.reuse, R2.reuse, 0x2 ;  /* 0x0000000206088211 */ /* 0x0c0fe400078410ff */
[-C--:B------:R-:W-:Y:S02]  /*14ec0*/  @!P6 LEA.HI.X R5, R5, R3.reuse, R64, 0x2, P1 ;  /* 0x000000030505e211 */ /* 0x080fe400008f1440 */
[----:B------:R-:W-:Y:S02]  /*14ed0*/  @!P0 LEA.HI.X R9, R6, R3, R65, 0x2, P2 ;  /* 0x0000000306098211 */ /* 0x000fe400010f1441 */
[----:B------:R-:W-:Y:S02]  /*14ee0*/  ISETP.GE.AND P1, PT, R38, c[0x0][0x3c8], PT ;  /* 0x0000f20026007a0c */ /* 0x000fe40003f26270 */
[----:B-1----:R-:W-:-:S04]  /*14ef0*/  @!P4 LEA R12, P3, R7, R2, 0x2 ;  /* 0x00000002070cc211 */ /* 0x002fc800078610ff */
[-C--:B------:R-:W-:Y:S02]  /*14f00*/  @!P4 LEA.HI.X R13, R7, R3.reuse, R63, 0x2, P3 ;  /* 0x00000003070dc211 */ /* 0x080fe400018f143f */
[----:B------:R-:W-:Y:S02]  /*14f10*/  ISETP.GE.AND P3, PT, R35, c[0x0][0x3c8], PT ;  /* 0x0000f20023007a0c */ /* 0x000fe40003f66270 */
[-C--:B--2---:R-:W-:Y:S01]  /*14f20*/  @!P5 LEA R10, P2, R34, R2.reuse, 0x2 ;  /* 0x00000002220ad211 */ /* 0x084fe200078410ff */
[----:B------:R-:W-:Y:S02]  /*14f30*/  @!P4 ST.E.64 [R12.64], R102 ;  /* 0x000000660c00c985 */ /* 0x000fe4000c101b06 */
[----:B------:R-:W-:Y:S02]  /*14f40*/  @!P1 LEA R6, P4, R38, R2, 0x2 ;  /* 0x0000000226069211 */ /* 0x000fe400078810ff */
[----:B------:R-:W-:Y:S01]  /*14f50*/  @!P5 LEA.HI.X R11, R34, R3, R66, 0x2, P2 ;  /* 0x00000003220bd211 */ /* 0x000fe200010f1442 */
[----:B------:R1:W-:Y:S01]  /*14f60*/  @!P0 ST.E.64 [R8.64], R106 ;  /* 0x0000006a08008985 */ /* 0x0003e2000c101b06 */
[----:B-----5:R-:W-:-:S02]  /*14f70*/  ISETP.GE.AND P0, PT, R198, c[0x0][0x3c8], PT ;  /* 0x0000f200c6007a0c */ /* 0x020fc40003f06270 */
[----:B------:R-:W-:Y:S01]  /*14f80*/  @!P1 LEA.HI.X R7, R38, R3, R68, 0x2, P4 ;  /* 0x0000000326079211 */ /* 0x000fe200020f1444 */
[----:B------:R2:W-:Y:S04]  /*14f90*/  @!P6 ST.E.64 [R4.64], R110 ;  /* 0x0000006e0400e985 */ /* 0x0005e8000c101b06 */
[----:B------:R3:W-:Y:S01]  /*14fa0*/  @!P5 ST.E.64 [R10.64], R114 ;  /* 0x000000720a00d985 */ /* 0x0007e2000c101b06 */
[----:B-1----:R-:W-:-:S04]  /*14fb0*/  @!P3 LEA R8, P2, R35, R2, 0x2 ;  /* 0x000000022308b211 */ /* 0x002fc800078410ff */
[----:B------:R-:W-:Y:S02]  /*14fc0*/  @!P3 LEA.HI.X R9, R35, R3, R67, 0x2, P2 ;  /* 0x000000032309b211 */ /* 0x000fe400010f1443 */
[----:B--2---:R-:W-:-:S03]  /*14fd0*/  @!P0 LEA R4, P2, R198, R2, 0x2 ;  /* 0x00000002c6048211 */ /* 0x004fc600078410ff */
[----:B------:R3:W-:Y:S01]  /*14fe0*/  @!P3 ST.E.64 [R8.64], R118 ;  /* 0x000000760800b985 */ /* 0x0007e2000c101b06 */
[----:B------:R-:W-:-:S03]  /*14ff0*/  @!P0 LEA.HI.X R5, R198, R3, R199, 0x2, P2 ;  /* 0x00000003c6058211 */ /* 0x000fc600010f14c7 */
[----:B------:R3:W-:Y:S04]  /*15000*/  @!P1 ST.E.64 [R6.64], R122 ;  /* 0x0000007a06009985 */ /* 0x0007e8000c101b06 */
[----:B------:R3:W-:Y:S01]  /*15010*/  @!P0 ST.E.64 [R4.64], R126 ;  /* 0x0000007e04008985 */ /* 0x0007e2000c101b06 */
[----:B------:R-:W-:-:S13]  /*15020*/  ISETP.GE.AND P0, PT, R132, c[0x0][0x3c8], PT ;  /* 0x0000f20084007a0c */ /* 0x000fda0003f06270 */
[----:B------:R-:W-:Y:S05]  /*15030*/  @P0 BRA `(.L_x_2179) ;  /* 0x0000030000000947 */ /* 0x000fea0003800000 */
[----:B------:R-:W-:-:S04]  /*15040*/  LEA R2, P0, R132, R2, 0x2 ;  /* 0x0000000284027211 */ /* 0x000fc800078010ff */
[----:B------:R-:W-:-:S05]  /*15050*/  LEA.HI.X R3, R132, R3, R133, 0x2, P0 ;  /* 0x0000000384037211 */ /* 0x000fca00000f1485 */
[----:B------:R1:W-:Y:S01]  /*15060*/  ST.E.64 [R2.64], R130 ;  /* 0x0000008202007985 */ /* 0x0003e2000c101b06 */
[----:B------:R-:W-:Y:S05]  /*15070*/  BRA `(.L_x_2179) ;  /* 0x000002c000007947 */ /* 0x000fea0003800000 */
.L_x_2175:
[----:B------:R-:W3:Y:S02]  /*15080*/  S2R R4, SR_TID.X ;  /* 0x0000000000047919 */ /* 0x000ee40000002100 */
[----:B---3--:R-:W-:-:S13]  /*15090*/  ISETP.GT.AND P0, PT, R4, 0x7f, PT ;  /* 0x0000007f0400780c */ /* 0x008fda0003f04270 */
[----:B------:R-:W-:Y:S05]  /*150a0*/  @P0 BRA `(.L_x_2179) ;  /* 0x0000029000000947 */ /* 0x000fea0003800000 */
[----:B------:R-:W3:Y:S01]  /*150b0*/  LDL.LU R3, [R1+0x50] ;  /* 0x0000500001037983 */ /* 0x000ee20000300800 */
[----:B----4-:R-:W-:-:S05]  /*150c0*/  MOV R2, c[0x0][0x4e8] ;  /* 0x00013a0000027a02 */ /* 0x010fca0000000f00 */
[----:B------:R-:W-:Y:S01]  /*150d0*/  IMAD R0, R2, c[0x0][0x388], RZ ;  /* 0x0000e20002007a24 */ /* 0x000fe200078e02ff */
[----:B---3--:R-:W-:-:S04]  /*150e0*/  IADD3 R4, R3, R4, RZ ;  /* 0x0000000403047210 */ /* 0x008fc80007ffe0ff */
[----:B------:R-:W-:-:S13]  /*150f0*/  ISETP.GE.AND P0, PT, R4, R0, PT ;  /* 0x000000000400720c */ /* 0x000fda0003f06270 */
[----:B------:R-:W-:Y:S05]  /*15100*/  @P0 BRA `(.L_x_2179) ;  /* 0x0000023000000947 */ /* 0x000fea0003800000 */
[----:B------:R-:W3:Y:S04]  /*15110*/  LDL.LU R3, [R1+0x3c] ;  /* 0x00003c0001037983 */ /* 0x000ee80000300800 */
[----:B------:R-:W4:Y:S04]  /*15120*/  LDL.LU R9, [R1+0x48] ;  /* 0x0000480001097983 */ /* 0x000f280000300800 */
[----:B------:R-:W5:Y:S01]  /*15130*/  LDL.LU R8, [R1+0x4c] ;  /* 0x00004c0001087983 */ /* 0x000f620000300800 */
[----:B------:R-:W-:-:S13]  /*15140*/  ISETP.NE.AND P0, PT, R2, 0x1, PT ;  /* 0x000000010200780c */ /* 0x000fda0003f05270 */
[----:B--2---:R-:W-:Y:S01]  /*15150*/  @P0 IMAD.HI.U32 R7, R4, c[0x0][0x4ec], RZ ;  /* 0x00013b0004070a27 */ /* 0x004fe200078e00ff */
[----:B---3--:R-:W-:Y:S02]  /*15160*/  SHF.R.S32.HI R0, RZ, 0x1f, R3 ;  /* 0x0000001fff007819 */ /* 0x008fe40000011403 */
[----:B----4-:R-:W-:-:S03]  /*15170*/  SHF.R.S32.HI R6, RZ, 0x1f, R9 ;  /* 0x0000001fff067819 */ /* 0x010fc60000011409 */
[----:B------:R-:W-:-:S04]  /*15180*/  IMAD R0, R0, c[0x0][0x4d0], RZ ;  /* 0x0001340000007a24 */ /* 0x000fc800078e02ff */
[C---:B------:R-:W-:Y:S01]  /*15190*/  IMAD R5, R3.reuse, c[0x0][0x4d4], R0 ;  /* 0x0001350003057a24 */ /* 0x040fe200078e0200 */
[----:B------:R-:W-:Y:S01]  /*151a0*/  MOV R0, R4 ;  /* 0x0000000400007202 */ /* 0x000fe20000000f00 */
[----:B------:R-:W-:Y:S01]  /*151b0*/  IMAD.WIDE.U32 R2, R3, c[0x0][0x4d0], RZ ;  /* 0x0001340003027a25 */ /* 0x000fe200078e00ff */
[----:B------:R-:W-:-:S03]  /*151c0*/  @P0 SHF.R.U32.HI R0, RZ, c[0x0][0x4f0], R7 ;  /* 0x00013c00ff000a19 */ /* 0x000fc60000011607 */
[----:B------:R-:W-:Y:S01]  /*151d0*/  IMAD R6, R6, c[0x0][0x4d8], RZ ;  /* 0x0001360006067a24 */ /* 0x000fe200078e02ff */
[----:B------:R-:W-:Y:S02]  /*151e0*/  IADD3 R3, R3, R5, RZ ;  /* 0x0000000503037210 */ /* 0x000fe40007ffe0ff */
[----:B-----5:R-:W-:Y:S01]  /*151f0*/  SHF.R.S32.HI R5, RZ, 0x1f, R8 ;  /* 0x0000001fff057819 */ /* 0x020fe20000011408 */
        /* <DEDUP_REMOVED lines=20> */
.L_x_2179:
[----:B------:R-:W-:Y:S05]  /*15340*/  BSYNC B1 ;  /* 0x0000000000017941 */ /* 0x000fea0003800000 */
.L_x_2174:
        /* <DEDUP_REMOVED lines=9> */
[----:B--2---:R2:W1:Y:S02]  /*153e0*/  SHFL.IDX PT, R0, R69, RZ, 0x1f ;  /* 0x00001fff45007589 */ /* 0x00446400000e0000 */
.L_x_2192:
[----:B-1-34-:R-:W1:Y:S01]  /*153f0*/  S2R R2, SR_TID.X ;  /* 0x0000000000027919 */ /* 0x01ae620000002100 */
[----:B------:R-:W-:Y:S03]  /*15400*/  WARPSYNC 0xffffffff ;  /* 0xffffffff00007948 */ /* 0x000fe60003800000 */
[----:B------:R-:W-:Y:S06]  /*15410*/  BAR.SYNC.DEFER_BLOCKING 0x4, 0x100 ;  /* 0x0104000000007b1d */ /* 0x000fec0000010000 */
[----:B------:R3:W-:Y:S01]  /*15420*/  STL [R1+0x54], R0 ;  /* 0x0000540001007387 */ /* 0x0007e20000100800 */
[----:B-1----:R-:W-:-:S13]  /*15430*/  LOP3.LUT P0, RZ, R2, 0xff, RZ, 0xc0, !PT ;  /* 0x000000ff02ff7812 */ /* 0x002fda000780c0ff */
[----:B------:R3:W-:Y:S04]  /*15440*/  @!P0 STS [0x28100], R69 ;  /* 0x02810045ff008388 */ /* 0x0007e80000000800 */
[----:B------:R-:W-:Y:S06]  /*15450*/  BAR.ARV 0x5, 0x100 ;  /* 0x0144000000007b1d */ /* 0x000fec0000002000 */
.L_x_2180:
[----:B--23--:R-:W2:Y:S02]  /*15460*/  LDL R0, [R1+0x54] ;  /* 0x0000540001007983 */ /* 0x00cea40000100800 */
[----:B--2---:R-:W-:-:S13]  /*15470*/  ISETP.GE.AND P0, PT, R0, c[0x0][0x538], PT ;  /* 0x00014e0000007a0c */ /* 0x004fda0003f06270 */
[----:B-1--45:R-:W-:Y:S01]  /*15480*/  @P0 CALL.REL.NOINC `(.L_x_2182) ;  /* 0x0000001000000944 */ /* 0x032fe20003c00000 */
[----:B------:R-:W-:Y:S05]  /*15490*/  BRA `(.L_x_2183) ;  /* 0xfffeb47000007947 */ /* 0x000fea000383ffff */
.L_x_2182:
[----:B------:R-:W-:Y:S05]  /*154a0*/  EXIT ;  /* 0x000000000000794d */ /* 0x000fea0003800000 */
.L_x_2152:
[----:B------:R-:W-:Y:S01]  /*154b0*/  IMAD.MOV.U32 R12, RZ, RZ, R10 ;  /* 0x000000ffff0c7224 */ /* 0x000fe200078e000a */
[----:B------:R-:W-:Y:S01]  /*154c0*/  MOV R9, RZ ;  /* 0x000000ff00097202 */ /* 0x000fe20000000f00 */
[----:B-1----:R-:W-:Y:S01]  /*154d0*/  IMAD.MOV.U32 R3, RZ, RZ, 0x181f ;  /* 0x0000181fff037424 */ /* 0x002fe200078e00ff */
[----:B------:R-:W-:Y:S02]  /*154e0*/  MOV R2, 0x15500 ;  /* 0x0001550000027802 */ /* 0x000fe40000000f00 */
[----:B------:R-:W-:Y:S05]  /*154f0*/  CALL.REL.NOINC `($__internal_43_$__cuda_sm70_shflsync_idx_p) ;  /* 0x0000054000007944 */ /* 0x000fea0003c00000 */
[----:B------:R-:W-:Y:S01]  /*15500*/  MOV R6, R9 ;  /* 0x0000000900067202 */ /* 0x000fe20000000f00 */
[----:B------:R-:W-:Y:S05]  /*15510*/  BRA `(.L_x_2184) ;  /* 0xfffec5c000007947 */ /* 0x000fea000383ffff */
.L_x_2153:
[----:B------:R-:W-:Y:S01]  /*15520*/  IMAD.MOV.U32 R12, RZ, RZ, R11 ;  /* 0x000000ffff0c7224 */ /* 0x000fe200078e000b */
[----:B------:R-:W-:Y:S01]  /*15530*/  MOV R9, RZ ;  /* 0x000000ff00097202 */ /* 0x000fe20000000f00 */
[----:B-1----:R-:W-:Y:S01]  /*15540*/  IMAD.MOV.U32 R3, RZ, RZ, 0x181f ;  /* 0x0000181fff037424 */ /* 0x002fe200078e00ff */
[----:B------:R-:W-:Y:S02]  /*15550*/  MOV R2, 0x15570 ;  /* 0x0001557000027802 */ /* 0x000fe40000000f00 */
[----:B--23--:R-:W-:Y:S05]  /*15560*/  CALL.REL.NOINC `($__internal_43_$__cuda_sm70_shflsync_idx_p) ;  /* 0x000004d000007944 */ /* 0x00cfea0003c00000 */
[----:B------:R-:W-:Y:S01]  /*15570*/  MOV R2, R9 ;  /* 0x0000000900027202 */ /* 0x000fe20000000f00 */
[----:B------:R-:W-:Y:S05]  /*15580*/  BRA `(.L_x_2185) ;  /* 0xfffec57000007947 */ /* 0x000fea000383ffff */
.L_x_2156:
[----:B--2---:R-:W-:Y:S01]  /*15590*/  IMAD.MOV.U32 R12, RZ, RZ, R10 ;  /* 0x000000ffff0c7224 */ /* 0x004fe200078e000a */
[----:B------:R-:W-:Y:S01]  /*155a0*/  MOV R9, 0x1 ;  /* 0x0000000100097802 */ /* 0x000fe20000000f00 */
[----:B------:R-:W-:Y:S01]  /*155b0*/  IMAD.MOV.U32 R3, RZ, RZ, 0x181f ;  /* 0x0000181fff037424 */ /* 0x000fe200078e00ff */
[----:B----4-:R-:W-:-:S02]  /*155c0*/  MOV R2, 0x155e0 ;  /* 0x000155e000027802 */ /* 0x010fc40000000f00 */
[----:B-1-3--:R-:W-:Y:S05]  /*155d0*/  CALL.REL.NOINC `($__internal_43_$__cuda_sm70_shflsync_idx_p) ;  /* 0x0000046000007944 */ /* 0x00afea0003c00000 */
[----:B------:R-:W-:Y:S01]  /*155e0*/  IMAD.MOV.U32 R6, RZ, RZ, R9 ;  /* 0x000000ffff067224 */ /* 0x000fe200078e0009 */
[----:B------:R-:W-:Y:S01]  /*155f0*/  MOV R9, 0x1 ;  /* 0x0000000100097802 */ /* 0x000fe20000000f00 */
[----:B------:R-:W-:Y:S01]  /*15600*/  IMAD.MOV.U32 R12, RZ, RZ, R11 ;  /* 0x000000ffff0c7224 */ /* 0x000fe200078e000b */
[----:B------:R-:W-:-:S02]  /*15610*/  MOV R3, 0x181f ;  /* 0x0000181f00037802 */ /* 0x000fc40000000f00 */
[----:B------:R-:W-:Y:S02]  /*15620*/  MOV R2, 0x15640 ;  /* 0x0001564000027802 */ /* 0x000fe40000000f00 */
[----:B------:R-:W-:Y:S05]  /*15630*/  CALL.REL.NOINC `($__internal_43_$__cuda_sm70_shflsync_idx_p) ;  /* 0x0000040000007944 */ /* 0x000fea0003c00000 */
[----:B------:R-:W-:Y:S01]  /*15640*/  MOV R2, R9 ;  /* 0x0000000900027202 */ /* 0x000fe20000000f00 */
[----:B------:R-:W-:Y:S05]  /*15650*/  BRA `(.L_x_2186) ;  /* 0xfffec67000007947 */ /* 0x000fea000383ffff */
.L_x_2159:
[----:B-1----:R-:W-:Y:S01]  /*15660*/  IMAD.MOV.U32 R12, RZ, RZ, R10 ;  /* 0x000000ffff0c7224 */ /* 0x002fe200078e000a */
[----:B------:R-:W-:Y:S01]  /*15670*/  MOV R9, 0x2 ;  /* 0x0000000200097802 */ /* 0x000fe20000000f00 */
[----:B------:R-:W-:Y:S01]  /*15680*/  IMAD.MOV.U32 R3, RZ, RZ, 0x181f ;  /* 0x0000181fff037424 */ /* 0x000fe200078e00ff */
[----:B--2---:R-:W-:Y:S02]  /*15690*/  MOV R2, 0x156b0 ;  /* 0x000156b000027802 */ /* 0x004fe40000000f00 */
[----:B---3--:R-:W-:Y:S05]  /*156a0*/  CALL.REL.NOINC `($__internal_43_$__cuda_sm70_shflsync_idx_p) ;  /* 0x0000039000007944 */ /* 0x008fea0003c00000 */
[----:B------:R-:W-:Y:S01]  /*156b0*/  MOV R6, R9 ;  /* 0x0000000900067202 */ /* 0x000fe20000000f00 */
[----:B------:R-:W-:Y:S05]  /*156c0*/  BRA `(.L_x_2187) ;  /* 0xfffec7b000007947 */ /* 0x000fea000383ffff */
.L_x_2160:
[----:B------:R-:W-:Y:S01]  /*156d0*/  IMAD.MOV.U32 R12, RZ, RZ, R11 ;  /* 0x000000ffff0c7224 */ /* 0x000fe200078e000b */
[----:B------:R-:W-:Y:S01]  /*156e0*/  MOV R9, 0x2 ;  /* 0x0000000200097802 */ /* 0x000fe20000000f00 */
[----:B------:R-:W-:Y:S01]  /*156f0*/  IMAD.MOV.U32 R3, RZ, RZ, 0x181f ;  /* 0x0000181fff037424 */ /* 0x000fe200078e00ff */
[----:B--2---:R-:W-:Y:S02]  /*15700*/  MOV R2, 0x15720 ;  /* 0x0001572000027802 */ /* 0x004fe40000000f00 */
[----:B-1-34-:R-:W-:Y:S05]  /*15710*/  CALL.REL.NOINC `($__internal_43_$__cuda_sm70_shflsync_idx_p) ;  /* 0x0000032000007944 */ /* 0x01afea0003c00000 */
[----:B------:R-:W-:Y:S01]  /*15720*/  MOV R2, R9 ;  /* 0x0000000900027202 */ /* 0x000fe20000000f00 */
[----:B------:R-:W-:Y:S05]  /*15730*/  BRA `(.L_x_2188) ;  /* 0xfffec76000007947 */ /* 0x000fea000383ffff */
.L_x_2163:
[----:B-1----:R-:W-:Y:S01]  /*15740*/  IMAD.MOV.U32 R12, RZ, RZ, R10 ;  /* 0x000000ffff0c7224 */ /* 0x002fe200078e000a */
[----:B------:R-:W-:Y:S01]  /*15750*/  MOV R9, 0x3 ;  /* 0x0000000300097802 */ /* 0x000fe20000000f00 */
[----:B------:R-:W-:Y:S01]  /*15760*/  IMAD.MOV.U32 R3, RZ, RZ, 0x181f ;  /* 0x0000181fff037424 */ /* 0x000fe200078e00ff */
[----:B------:R-:W-:-:S02]  /*15770*/  MOV R2, 0x15790 ;  /* 0x0001579000027802 */ /* 0x000fc40000000f00 */
[----:B--234-:R-:W-:Y:S05]  /*15780*/  CALL.REL.NOINC `($__internal_43_$__cuda_sm70_shflsync_idx_p) ;  /* 0x000002b000007944 */ /* 0x01cfea0003c00000 */
        /* <DEDUP_REMOVED lines=8> */
.L_x_2170:
[----:B-1----:R1:W5:Y:S01]  /*15810*/  LDL R2, [R1+0x10] ;  /* 0x0000100001027983 */ /* 0x0023620000100800 */
[----:B------:R-:W-:Y:S02]  /*15820*/  MOV R5, 0x2 ;  /* 0x0000000200057802 */ /* 0x000fe40000000f00 */
[----:B------:R-:W-:Y:S02]  /*15830*/  MOV R3, 0x15850 ;  /* 0x0001585000037802 */ /* 0x000fe40000000f00 */
[----:B-1---5:R-:W-:Y:S05]  /*15840*/  CALL.REL.NOINC `($__internal_42_$__cuda_sm70_shflsync_bfly_p) ;  /* 0x000001a000007944 */ /* 0x022fea0003c00000 */
[----:B------:R-:W-:Y:S01]  /*15850*/  MOV R0, R5 ;  /* 0x0000000500007202 */ /* 0x000fe20000000f00 */
[----:B------:R-:W-:Y:S05]  /*15860*/  BRA `(.L_x_2190) ;  /* 0xffffd1b000007947 */ /* 0x000fea000383ffff */
.L_x_2171:
[----:B------:R-:W-:Y:S01]  /*15870*/  IMAD.MOV.U32 R2, RZ, RZ, R0 ;  /* 0x000000ffff027224 */ /* 0x000fe200078e0000 */
[----:B------:R-:W-:Y:S02]  /*15880*/  MOV R5, 0x1 ;  /* 0x0000000100057802 */ /* 0x000fe40000000f00 */
[----:B------:R-:W-:Y:S02]  /*15890*/  MOV R3, 0x158b0 ;  /* 0x000158b000037802 */ /* 0x000fe40000000f00 */
[----:B-----5:R-:W-:Y:S05]  /*158a0*/  CALL.REL.NOINC `($__internal_42_$__cuda_sm70_shflsync_bfly_p) ;  /* 0x0000014000007944 */ /* 0x020fea0003c00000 */
[----:B------:R1:W5:Y:S01]  /*158b0*/  LDL R2, [R1+0x14] ;  /* 0x0000140001027983 */ /* 0x0003620000100800 */
[----:B------:R-:W-:Y:S01]  /*158c0*/  FADD.FTZ R0, R0, R5 ;  /* 0x0000000500007221 */ /* 0x000fe20000010000 */
[----:B------:R-:W-:-:S02]  /*158d0*/  MOV R5, 0x2 ;  /* 0x0000000200057802 */ /* 0x000fc40000000f00 */
[----:B------:R-:W-:Y:S02]  /*158e0*/  MOV R3, 0x15900 ;  /* 0x0001590000037802 */ /* 0x000fe40000000f00 */
[----:B-1---5:R-:W-:Y:S05]  /*158f0*/  CALL.REL.NOINC `($__internal_42_$__cuda_sm70_shflsync_bfly_p) ;  /* 0x000000f000007944 */ /* 0x022fea0003c00000 */
[----:B------:R-:W2:Y:S01]  /*15900*/  LDL.LU R2, [R1+0x14] ;  /* 0x0000140001027983 */ /* 0x000ea20000300800 */
[----:B------:R-:W-:Y:S01]  /*15910*/  MOV R3, 0x15960 ;  /* 0x0001596000037802 */ /* 0x000fe20000000f00 */
[----:B--2---:R-:W-:Y:S01]  /*15920*/  FADD.FTZ R4, R2, R5 ;  /* 0x0000000502047221 */ /* 0x004fe20000010000 */
[----:B------:R-:W-:-:S04]  /*15930*/  MOV R5, 0x1 ;  /* 0x0000000100057802 */ /* 0x000fc80000000f00 */
[----:B------:R-:W-:Y:S02]  /*15940*/  MOV R2, R4 ;  /* 0x0000000400027202 */ /* 0x000fe40000000f00 */
[----:B------:R-:W-:Y:S05]  /*15950*/  CALL.REL.NOINC `($__internal_42_$__cuda_sm70_shflsync_bfly_p) ;  /* 0x0000009000007944 */ /* 0x000fea0003c00000 */
[----:B------:R-:W-:Y:S01]  /*15960*/  MOV R3, R5 ;  /* 0x0000000500037202 */ /* 0x000fe20000000f00 */
[----:B------:R-:W-:Y:S05]  /*15970*/  BRA `(.L_x_2191) ;  /* 0xffffd13000007947 */ /* 0x000fea000383ffff */
.L_x_2181:
[----:B-1----:R-:W-:Y:S01]  /*15980*/  IMAD.MOV.U32 R12, RZ, RZ, R69 ;  /* 0x000000ffff0c7224 */ /* 0x002fe200078e0045 */
[----:B---3--:R-:W-:Y:S01]  /*15990*/  MOV R9, RZ ;  /* 0x000000ff00097202 */ /* 0x008fe20000000f00 */
[----:B------:R-:W-:Y:S01]  /*159a0*/  IMAD.MOV.U32 R3, RZ, RZ, 0x1f ;  /* 0x0000001fff037424 */ /* 0x000fe200078e00ff */
[----:B----4-:R-:W-:Y:S02]  /*159b0*/  MOV R2, 0x159d0 ;  /* 0x000159d000027802 */ /* 0x010fe40000000f00 */
[----:B--2--5:R-:W-:Y:S05]  /*159c0*/  CALL.REL.NOINC `($__internal_43_$__cuda_sm70_shflsync_idx_p) ;  /* 0x0000007000007944 */ /* 0x024fea0003c00000 */
[----:B------:R-:W-:Y:S01]  /*159d0*/  MOV R0, R9 ;  /* 0x0000000900007202 */ /* 0x000fe20000000f00 */
[----:B------:R-:W-:Y:S05]  /*159e0*/  BRA `(.L_x_2192) ;  /* 0xfffffa0000007947 */ /* 0x000fea000383ffff */
        .weak           $__internal_42_$__cuda_sm70_shflsync_bfly_p
        .type           $__internal_42_$__cuda_sm70_shflsync_bfly_p,@function
        .size           $__internal_42_$__cuda_sm70_shflsync_bfly_p,($__internal_43_$__cuda_sm70_shflsync_idx_p - $__internal_42_$__cuda_sm70_shflsync_bfly_p)
$__internal_42_$__cuda_sm70_shflsync_bfly_p:
[----:B------:R-:W-:Y:S04]  /*159f0*/  WARPSYNC R6 ;  /* 0x0000000600007348 */ /* 0x000fe80003800000 */
[----:B------:R1:W2:Y:S02]  /*15a00*/  SHFL.BFLY PT, R5, R2, R5, R7 ;  /* 0x0c00000502057389 */ /* 0x0002a400000e0007 */
[----:B-1----:R-:W-:-:S02]  /*15a10*/  MOV R2, R3 ;  /* 0x0000000300027202 */ /* 0x002fc40000000f00 */
[----:B------:R-:W-:-:S04]  /*15a20*/  MOV R3, 0x0 ;  /* 0x0000000000037802 */ /* 0x000fc80000000f00 */
[----:B--2---:R-:W-:Y:S05]  /*15a30*/  RET.REL.NODEC R2 `(_ZN7cutlass13device_kernelIN5flash19enable_sm80_to_sm89INS1_16FlashAttnFwdSm80INS1_25CollectiveMainloopFwdSm80ILi8ELi1ELb0EN4cute5tupleIJNS5_1CILi128EEENS7_ILi96EEENS7_ILi256EEEEEELi256ENS_6half_tEfNS_4arch4Sm80ELb1ELb0ELb1ELb0ELb0ELb0ELb1ELb1EEENS1_21CollectiveEpilogueFwdINS6_IJS8_SA_S9_EEENS6_IJNS7_ILi1EEESI_SI_EEESC_SE_Li256ELb0ELb1ELb1ELb0EEENS1_30DynamicPersistentTileSchedulerILi256ELi256ELb1ELb1ELb0EEEEEEEEEvNT_6ParamsE) ;  /* 0xfffea5c002007950 */ /* 0x004fea0003c3ffff */
        .weak           $__internal_43_$__cuda_sm70_shflsync_idx_p
        .type           $__internal_43_$__cuda_sm70_shflsync_idx_p,@function
        .size           $__internal_43_$__cuda_sm70_shflsync_idx_p,(.L_x_5199 - $__internal_43_$__cuda_sm70_shflsync_idx_p)
$__internal_43_$__cuda_sm70_shflsync_idx_p:
[----:B------:R-:W-:-:S04]  /*15a40*/  MOV R13, 0xffffffff ;  /* 0xffffffff000d7802 */ /* 0x000fc80000000f00 */
[----:B------:R-:W-:Y:S04]  /*15a50*/  WARPSYNC R13 ;  /* 0x0000000d00007348 */ /* 0x000fe80003800000 */
[----:B------:R1:W2:Y:S02]  /*15a60*/  SHFL.IDX PT, R9, R12, R9, R3 ;  /* 0x000000090c097389 */ /* 0x0002a400000e0003 */
[----:B-1----:R-:W-:-:S04]  /*15a70*/  MOV R3, 0x0 ;  /* 0x0000000000037802 */ /* 0x002fc80000000f00 */
[----:B--2---:R-:W-:Y:S05]  /*15a80*/  RET.REL.NODEC R2 `(_ZN7cutlass13device_kernelIN5flash19enable_sm80_to_sm89INS1_16FlashAttnFwdSm80INS1_25CollectiveMainloopFwdSm80ILi8ELi1ELb0EN4cute5tupleIJNS5_1CILi128EEENS7_ILi96EEENS7_ILi256EEEEEELi256ENS_6half_tEfNS_4arch4Sm80ELb1ELb0ELb1ELb0ELb0ELb0ELb1ELb1EEENS1_21CollectiveEpilogueFwdINS6_IJS8_SA_S9_EEENS6_IJNS7_ILi1EEESI_SI_EEESC_SE_Li256ELb0ELb1ELb1ELb0EEENS1_30DynamicPersistentTileSchedulerILi256ELi256ELb1ELb1ELb0EEEEEEEEEvNT_6ParamsE) ;  /* 0xfffea57002007950 */ /* 0x004fea0003c3ffff */
.L_x_2193:
        /* <DEDUP_REMOVED lines=15> */
.L_x_5199:


//--------------------- .text._ZN7cutlass13device_kernelIN5flash19enable_sm80_to_sm89INS1_16FlashAttnFwdSm80INS1_25CollectiveMainloopFwdSm80ILi8ELi1ELb0EN4cute5tupleIJNS5_1CILi128EEENS7_ILi64EEENS7_ILi256EEEEEELi256ENS_6half_tEfNS_4arch4Sm80ELb1ELb0ELb1ELb1ELb0ELb0ELb1ELb1EEENS1_21CollectiveEpilogueFwdINS6_IJS8_SA_S9_EEENS6_IJNS7_ILi1EEESI_SI_EEESC_SE_Li256ELb1ELb1ELb1ELb0EEENS1_36VarlenDynamicPersistentTileSchedulerILi128ELi64ELi256ELi256ELb1ELb1ELb0ELb1ELb1ELb1EEEEEEEEEvNT_6ParamsE --------------------------
	.section	.text._ZN7cutlass13device_kernelIN5flash19enable_sm80_to_sm89INS1_16FlashAttnFwdSm80INS1_25CollectiveMainloopFwdSm80ILi8ELi1ELb0EN4cute5tupleIJNS5_1CILi128EEENS7_ILi64EEENS7_ILi256EEEEEELi256ENS_6half_tEfNS_4arch4Sm80ELb1ELb0ELb1ELb1ELb0ELb0ELb1ELb1EEENS1_21CollectiveEpilogueFwdINS6_IJS8_SA_S9_EEENS6_IJNS7_ILi1EEESI_SI_EEESC_SE_Li256ELb1ELb1ELb1ELb0EEENS1_36VarlenDynamicPersistentTileSchedulerILi128ELi64ELi256ELi256ELb1ELb1ELb0ELb1ELb1ELb1EEEEEEEEEvNT_6ParamsE,"ax",@progbits
	.sectioninfo	@"SHI_REGISTERS=255"
	.align	128
.text._ZN7cutlass13device_kernelIN5flash19enable_sm80_to_sm89INS1_16FlashAttnFwdSm80INS1_25CollectiveMainloopFwdSm80ILi8ELi1ELb0EN4cute5tupleIJNS5_1CILi128EEENS7_ILi64EEENS7_ILi256EEEEEELi256ENS_6half_tEfNS_4arch4Sm80ELb1ELb0ELb1ELb1ELb0ELb0ELb1ELb1EEENS1_21CollectiveEpilogueFwdINS6_IJS8_SA_S9_EEENS6_IJNS7_ILi1EEESI_SI_EEESC_SE_Li256ELb1ELb1ELb1ELb0EEENS1_36VarlenDynamicPersistentTileSchedulerILi128ELi64ELi256ELi256ELb1ELb1ELb0ELb1ELb1ELb1EEEEEEEEEvNT_6ParamsE:
        .type           _ZN7cutlass13device_kernelIN5flash19enable_sm80_to_sm89INS1_16FlashAttnFwdSm80INS1_25CollectiveMainloopFwdSm80ILi8ELi1ELb0EN4cute5tupleIJNS5_1CILi128EEENS7_ILi64EEENS7_ILi256EEEEEELi256ENS_6half_tEfNS_4arch4Sm80ELb1ELb0ELb1ELb1ELb0ELb0ELb1ELb1EEENS1_21CollectiveEpilogueFwdINS6_IJS8_SA_S9_EEENS6_IJNS7_ILi1EEESI_SI_EEESC_SE_Li256ELb1ELb1ELb1ELb0EEENS1_36VarlenDynamicPersistentTileSchedulerILi128ELi64ELi256ELi256ELb1ELb1ELb0ELb1ELb1ELb1EEEEEEEEEvNT_6ParamsE,@function
        .size           _ZN7cutlass13device_kernelIN5flash19enable_sm80_to_sm89INS1_16FlashAttnFwdSm80INS1_25CollectiveMainloopFwdSm80ILi8ELi1ELb0EN4cute5tupleIJNS5_1CILi128EEENS7_ILi64EEENS7_ILi256EEEEEELi256ENS_6half_tEfNS_4arch4Sm80ELb1ELb0ELb1ELb1ELb0ELb0ELb1ELb1EEENS1_21CollectiveEpilogueFwdINS6_IJS8_SA_S9_EEENS6_IJNS7_ILi1EEESI_SI_EEESC_SE_Li256ELb1ELb1ELb1ELb0EEENS1_36VarlenDynamicPersistentTileSchedulerILi128ELi64ELi256ELi256ELb1ELb1ELb0ELb1ELb1ELb1EEEEEEEEEvNT_6ParamsE,(.L_x_5202 - _ZN7cutlass13device_kernelIN5flash19enable_sm80_to_sm89INS1_16FlashAttnFwdSm80INS1_25CollectiveMainloopFwdSm80ILi8ELi1ELb0EN4cute5tupleIJNS5_1CILi128EEENS7_ILi64EEENS7_ILi256EEEEEELi256ENS_6half_tEfNS_4arch4Sm80ELb1ELb0ELb1ELb1ELb0ELb0ELb1ELb1EEENS1_21CollectiveEpilogueFwdINS6_IJS8_SA_S9_EEENS6_IJNS7_ILi1EEESI_SI_EEESC_SE_Li256ELb1ELb1ELb1ELb0EEENS1_36VarlenDynamicPersistentTileSchedulerILi128ELi64ELi256ELi256ELb1ELb1ELb0ELb1ELb1ELb1EEEEEEEEEvNT_6ParamsE)
        .other          _ZN7cutlass13device_kernelIN5flash19enable_sm80_to_sm89INS1_16FlashAttnFwdSm80INS1_25CollectiveMainloopFwdSm80ILi8ELi1ELb0EN4cute5tupleIJNS5_1CILi128EEENS7_ILi64EEENS7_ILi256EEEEEELi256ENS_6half_tEfNS_4arch4Sm80ELb1ELb0ELb1ELb1ELb0ELb0ELb1ELb1EEENS1_21CollectiveEpilogueFwdINS6_IJS8_SA_S9_EEENS6_IJNS7_ILi1EEESI_SI_EEESC_SE_Li256ELb1ELb1ELb1ELb0EEENS1_36VarlenDynamicPersistentTileSchedulerILi128ELi64ELi256ELi256ELb1ELb1ELb0ELb1ELb1ELb1EEEEEEEEEvNT_6ParamsE,@"STO_CUDA_ENTRY STV_DEFAULT"
_ZN7cutlass13device_kernelIN5flash19enable_sm80_to_sm89INS1_16FlashAttnFwdSm80INS1_25CollectiveMainloopFwdSm80ILi8ELi1ELb0EN4cute5tupleIJNS5_1CILi128EEENS7_ILi64EEENS7_ILi256EEEEEELi256ENS_6half_tEfNS_4arch4Sm80ELb1ELb0ELb1ELb1ELb0ELb0ELb1ELb1EEENS1_21CollectiveEpilogueFwdINS6_IJS8_SA_S9_EEENS6_IJNS7_ILi1EEESI_SI_EEESC_SE_Li256ELb1ELb1ELb1ELb0EEENS1_36VarlenDynamicPersistentTileSchedulerILi128ELi64ELi256ELi256ELb1ELb1ELb0ELb1ELb1ELb1EEEEEEEEEvNT_6ParamsE:
        /* <DEDUP_REMOVED lines=54> */
.L_x_2199:
        /* <DEDUP_REMOVED lines=16> */
.L_x_2296:
        /* <DEDUP_REMOVED lines=16> */
.L_x_2297:
[----:B--2---:R-:W-:-:S05]  /*0560*/  IMAD R0, R0, c[0x0][0x538], RZ ;  /* 0x00014e0000007a24 */ /* 0x004fca00078e02ff */
[----:B------:R-:W-:-:S04]  /*0570*/  IADD3 R7, R0, R7, RZ ;  /* 0x0000000700077210 */ /* 0x000fc80007ffe0ff */
[----:B------:R-:W-:-:S13]  /*0580*/  ISETP.GT.AND P0, PT, R7, UR4, PT ;  /* 0x0000000407007c0c */ /* 0x000fda000bf04270 */
[----:B-1----:R-:W-:Y:S05]  /*0590*/  @!P0 BRA `(.L_x_2199) ;  /* 0xfffffdc000008947 */ /* 0x002fea000383ffff */
.L_x_2195:
[----:B------:R-:W-:-:S05]  /*05a0*/  IADD3 R11, -R0, R7, RZ ;  /* 0x00000007000b7210 */ /* 0x000fca0007ffe1ff */
[----:B------:R-:W-:-:S05]  /*05b0*/  IMAD R0, R4, c[0x0][0x538], R11 ;  /* 0x00014e0004007a24 */ /* 0x000fca00078e020b */
[----:B------:R-:W-:Y:S01]  /*05c0*/  ISETP.GT.AND P0, PT, R0, UR4, PT ;  /* 0x0000000400007c0c */ /* 0x000fe2000bf04270 */
[----:B------:R-:W-:-:S12]  /*05d0*/  BRA.DIV ~URZ, `(.L_x_2200) ;  /* 0x000140927f007947 */ /* 0x000fd8000b800000 */
[----:B------:R-:W-:-:S04]  /*05e0*/  VOTE.ANY R10, PT, !P0 ;  /* 0x00000000000a7806 */ /* 0x000fc800040e0100 */
.L_x_2298:
[----:B------:R-:W1:Y:S02]  /*05f0*/  POPC R7, R10 ;  /* 0x0000000a00077309 */ /* 0x000e640000000000 */
[----:B-1----:R-:W-:-:S05]  /*0600*/  IADD3 R0, R7, R6, RZ ;  /* 0x0000000607007210 */ /* 0x002fca0007ffe0ff */
[----:B------:R1:W-:Y:S01]  /*0610*/  STL [R1+0x2c], R0 ;  /* 0x00002c0001007387 */ /* 0x0003e20000100800 */
[----:B------:R-:W-:Y:S05]  /*0620*/  BRA.DIV ~URZ, `(.L_x_2201) ;  /* 0x000140927f007947 */ /* 0x000fea000b800000 */
[----:B------:R2:W3:Y:S01]  /*0630*/  SHFL.IDX PT, R12, R9, R7, 0x1f ;  /* 0x00001f07090c7589 */ /* 0x0004e200000e0000 */
[----:B------:R-:W-:-:S03]  /*0640*/  MOV R6, RZ ;  /* 0x000000ff00067202 */ /* 0x000fc60000000f00 */
[----:B------:R2:W4:Y:S04]  /*0650*/  SHFL.IDX PT, R9, R8, R7, 0x1f ;  /* 0x00001f0708097589 */ /* 0x00052800000e0000 */
.L_x_2299:
[----:B------:R-:W-:Y:S01]  /*0660*/  ISETP.NE.AND P0, PT, R10, RZ, PT ;  /* 0x000000ff0a00720c */ /* 0x000fe20003f05270 */
[----:B------:R-:W-:-:S12]  /*0670*/  BSSY B0, `(.L_x_2202) ;  /* 0x0000005000007945 */ /* 0x000fd80003800000 */
[----:B------:R-:W-:Y:S05]  /*0680*/  @!P0 BRA `(.L_x_2203) ;  /* 0x0000003000008947 */ /* 0x000fea0003800000 */
[----:B------:R-:W-:Y:S01]  /*0690*/  IADD3 R3, R7, -0x1, RZ ;  /* 0xffffffff07037810 */ /* 0x000fe20007ffe0ff */
[----:B------:R-:W-:Y:S05]  /*06a0*/  BRA.DIV ~URZ, `(.L_x_2204) ;  /* 0x000140f27f007947 */ /* 0x000fea000b800000 */
[----:B------:R1:W2:Y:S02]  /*06b0*/  SHFL.IDX PT, R6, R4, R3, 0x1f ;  /* 0x00001f0304067589 */ /* 0x0002a400000e0000 */
.L_x_2203:
[----:B------:R-:W-:Y:S05]  /*06c0*/  BSYNC B0 ;  /* 0x0000000000007941 */ /* 0x000fea0003800000 */
.L_x_2202:
        /* <DEDUP_REMOVED lines=69> */
.L_x_2206:
        /* <DEDUP_REMOVED lines=70> */
.L_x_2207:
[----:B------:R-:W-:Y:S05]  /*0f80*/  BSYNC B0 ;  /* 0x0000000000007941 */ /* 0x000fea0003800000 */
.L_x_2205:
[----:B------:R-:W-:-:S04]  /*0f90*/  LOP3.LUT R0, RZ, R0, RZ, 0x33, !PT ;  /* 0x00000000ff007212 */ /* 0x000fc800078e33ff */
[----:B------:R-:W-:-:S05]  /*0fa0*/  IADD3 R0, R0, R12, RZ ;  /* 0x0000000c00007210 */ /* 0x000fca0007ffe0ff */
[----:B------:R2:W-:Y:S01]  /*0fb0*/  STL [R1+0x24], R0 ;  /* 0x0000240001007387 */ /* 0x0005e20000100800 */
[----:B------:R-:W-:Y:S05]  /*0fc0*/  BRA `(.L_x_2208) ;  /* 0x0000006000007947 */ /* 0x000fea0003800000 */
.L_x_2196:
[----:B------:R-:W-:Y:S01]  /*0fd0*/  MOV R0, UR4 ;  /* 0x0000000400007c02 */ /* 0x000fe20008000f00 */
[----:B------:R-:W-:Y:S04]  /*0fe0*/  STL [R1+0x24], RZ ;  /* 0x000024ff01007387 */ /* 0x000fe80000100800 */
[----:B------:R-:W-:Y:S04]  /*0ff0*/  STL [R1+0x28], RZ ;  /* 0x000028ff01007387 */ /* 0x000fe80000100800 */
[----:B------:R1:W-:Y:S02]  /*1000*/  STL [R1+0x20], R0 ;  /* 0x0000200001007387 */ /* 0x0003e40000100800 */
[----:B-1----:R-:W-:-:S05]  /*1010*/  MOV R0, c[0x0][0x53c] ;  /* 0x00014f0000007a02 */ /* 0x002fca0000000f00 */
[----:B------:R1:W-:Y:S02]  /*1020*/  STL [R1+0x2c], R0 ;  /* 0x00002c0001007387 */ /* 0x0003e40000100800 */
.L_x_2208:
        /* <DEDUP_REMOVED lines=8> */
.L_x_2194:
[----:B-12---:R-:W2:Y:S02]  /*10b0*/  LDL R0, [R1+0x2c] ;  /* 0x00002c0001007983 */ /* 0x006ea40000100800 */
[----:B--2---:R-:W-:-:S13]  /*10c0*/  ISETP.GE.AND P0, PT, R0, c[0x0][0x53c], PT ;  /* 0x00014f0000007a0c */ /* 0x004fda0003f06270 */
[----:B------:R-:W-:Y:S05]  /*10d0*/  @P0 EXIT ;  /* 0x000000000000094d */ /* 0x000fea0003800000 */
[----:B------:R-:W1:Y:S02]  /*10e0*/  S2R R16, SR_TID.X ;  /* 0x0000000000107919 */ /* 0x000e640000002100 */
[----:B-1----:R-:W-:-:S04]  /*10f0*/  SHF.R.S32.HI R8, RZ, 0x1f, R16 ;  /* 0x0000001fff087819 */ /* 0x002fc80000011410 */
[CC--:B------:R-:W-:Y:S02]  /*1100*/  LEA.HI R2, R8.reuse, R16.reuse, RZ, 0x4 ;  /* 0x0000001008027211 */ /* 0x0c0fe400078f20ff */
[----:B---3--:R-:W-:Y:S02]  /*1110*/  LEA.HI R7, R8, R16, RZ, 0x3 ;  /* 0x0000001008077211 */ /* 0x008fe400078f18ff */
        /* <DEDUP_REMOVED lines=29> */
[----:B------:R-:W-:Y:S01]  /*12f0*/  LOP3.LUT R15, R3, R0, RZ, 0x3c, !PT ;  /* 0x00000000030f7212 */ /* 0x000fe200078e3cff */
[----:B------:R-:W-:Y:S01]  /*1300*/  IMAD.IADD R11, R2, 0x1, -R4 ;  /* 0x00000001020b7824 */ /* 0x000fe200078e0a04 */
[----:B------:R-:W-:Y:S02]  /*1310*/  LEA.HI R7, R8, R16, RZ, 0x6 ;  /* 0x0000001008077211 */ /* 0x000fe400078f30ff */
        /* <DEDUP_REMOVED lines=15> */
[----:B------:R-:W-:-:S02]  /*1410*/  LOP3.LUT R5, R2, 0x8, R5, 0xf8, !PT ;  /* 0x0000000802057812 */ /* 0x000fc400078ef805 */
[----:B------:R-:W-:Y:S01]  /*1420*/  SHF.R.U32.HI R2, RZ, 0x3, R2 ;  /* 0x00000003ff027819 */ /* 0x000fe20000011602 */
[----:B------:R-:W-:Y:S01]  /*1430*/  IMAD.IADD R3, R8, 0x1, -R0 ;  /* 0x0000000108037824 */ /* 0x000fe200078e0a00 */
[----:B------:R-:W-:Y:S02]  /*1440*/  LEA.HI R12, R12, R17, RZ, 0x2 ;  /* 0x000000110c0c7211 */ /* 0x000fe400078f10ff */
[----:B------:R-:W-:Y:S01]  /*1450*/  LOP3.LUT R6, R5, R2, RZ, 0x3c, !PT ;  /* 0x0000000205067212 */ /* 0x000fe200078e3cff */
[C---:B------:R-:W-:Y:S01]  /*1460*/  IMAD.SHL.U32 R2, R9.reuse, 0x40, RZ ;  /* 0x0000004009027824 */ /* 0x040fe200078e00ff */
[----:B------:R-:W-:Y:S02]  /*1470*/  SHF.R.S32.HI R0, RZ, 0x2, R12 ;  /* 0x00000002ff007819 */ /* 0x000fe4000001140c */
[----:B------:R-:W-:Y:S02]  /*1480*/  LOP3.LUT R4, R9, 0x1, RZ, 0xc0, !PT ;  /* 0x0000000109047812 */ /* 0x000fe400078ec0ff */
[----:B------:R-:W-:Y:S01]  /*1490*/  LOP3.LUT R2, R2, 0x1c0, RZ, 0xc0, !PT ;  /* 0x000001c002027812 */ /* 0x000fe200078ec0ff */
[----:B------:R-:W-:Y:S01]  /*14a0*/  IMAD R16, R3, 0x10, R0 ;  /* 0x0000001003107824 */ /* 0x000fe200078e0200 */
[----:B------:R-:W-:Y:S01]  /*14b0*/  ISETP.NE.U32.AND P0, PT, R4, 0x1, PT ;  /* 0x000000010400780c */ /* 0x000fe20003f05070 */
[----:B------:R-:W-:Y:S01]  /*14c0*/  IMAD.SHL.U32 R4, R8, 0x400, RZ ;  /* 0x0000040008047824 */ /* 0x000fe200078e00ff */
[----:B------:R-:W-:Y:S01]  /*14d0*/  LEA.HI R0, R7, R7, RZ, 0x1 ;  /* 0x0000000707007211 */ /* 0x000fe200078f08ff */
[----:B------:R-:W-:Y:S01]  /*14e0*/  IMAD.SHL.U32 R3, R13, 0x40, RZ ;  /* 0x000000400d037824 */ /* 0x000fe200078e00ff */
[----:B------:R-:W-:Y:S01]  /*14f0*/  LEA.HI R2, R2, R2, RZ, 0x1d ;  /* 0x0000000202027211 */ /* 0x000fe200078fe8ff */
[----:B------:R-:W-:Y:S01]  /*1500*/  IMAD R5, R7, 0x2, R4 ;  /* 0x0000000207057824 */ /* 0x000fe200078e0204 */
[----:B------:R-:W-:Y:S01]  /*1510*/  LOP3.LUT R0, R0, 0x1ffffffe, RZ, 0xc0, !PT ;  /* 0x1ffffffe00007812 */ /* 0x000fe200078ec0ff */
[----:B------:R-:W-:Y:S01]  /*1520*/  STL [R1+0xe4], R16 ;  /* 0x0000e41001007387 */ /* 0x000fe20000100800 */
[----:B------:R-:W-:Y:S01]  /*1530*/  LOP3.LUT R3, R3, 0xfffffe00, RZ, 0xc0, !PT ;  /* 0xfffffe0003037812 */ /* 0x000fe200078ec0ff */
[----:B------:R-:W-:Y:S01]  /*1540*/  IMAD.IADD R8, R5, 0x1, R2 ;  /* 0x0000000105087824 */ /* 0x000fe200078e0202 */
[----:B------:R-:W-:Y:S01]  /*1550*/  R2P PR, R9, 0x6 ;  /* 0x0000000609007804 */ /* 0x000fe20000000000 */
[----:B------:R-:W-:Y:S01]  /*1560*/  IMAD.IADD R9, R7, 0x1, -R0 ;  /* 0x0000000107097824 */ /* 0x000fe200078e0a00 */
[-C--:B------:R-:W-:Y:S01]  /*1570*/  IADD3 R4, R6, R3.reuse, R4 ;  /* 0x0000000306047210 */ /* 0x080fe20007ffe004 */
[----:B------:R-:W-:Y:S01]  /*1580*/  IMAD R0, R14, 0x200, R15 ;  /* 0x000002000e007824 */ /* 0x000fe200078e020f */
[----:B------:R-:W-:Y:S01]  /*1590*/  LOP3.LUT R5, R6, R3, RZ, 0xfc, !PT ;  /* 0x0000000306057212 */ /* 0x000fe200078efcff */
[----:B------:R-:W-:Y:S01]  /*15a0*/  IMAD R3, R10, 0x20, R20 ;  /* 0x000000200a037824 */ /* 0x000fe200078e0214 */
[----:B------:R-:W-:Y:S01]  /*15b0*/  IADD3 R14, R18, 0x40, RZ ;  /* 0x00000040120e7810 */ /* 0x000fe20007ffe0ff */
[----:B------:R-:W-:Y:S01]  /*15c0*/  IMAD R9, R9, 0x8, R16 ;  /* 0x0000000809097824 */ /* 0x000fe200078e0210 */
[----:B------:R-:W-:Y:S01]  /*15d0*/  SHF.R.S32.HI R19, RZ, 0x1f, R18 ;  /* 0x0000001fff137819 */ /* 0x000fe20000011412 */
[----:B------:R-:W-:Y:S01]  /*15e0*/  IMAD.MOV.U32 R13, RZ, RZ, 0x20 ;  /* 0x00000020ff0d7424 */ /* 0x000fe200078e00ff */
[----:B------:R1:W-:Y:S01]  /*15f0*/  STL [R1+0xb8], R3 ;  /* 0x0000b80301007387 */ /* 0x0003e20000100800 */
[----:B------:R-:W-:-:S02]  /*1600*/  LOP3.LUT P3, RZ, R10, 0x4, RZ, 0xc0, !PT ;  /* 0x000000040aff7812 */ /* 0x000fc4000786c0ff */
[----:B------:R-:W-:Y:S01]  /*1610*/  LOP3.LUT P4, RZ, R10, 0x2, RZ, 0xc0, !PT ;  /* 0x000000020aff7812 */ /* 0x000fe2000788c0ff */
[----:B------:R-:W-:Y:S01]  /*1620*/  STL.64 [R1+0x30], R18 ;  /* 0x0000301201007387 */ /* 0x000fe20000100a00 */
[C---:B------:R-:W-:Y:S02]  /*1630*/  IADD3 R7, R18.reuse, 0x80, RZ ;  /* 0x0000008012077810 */ /* 0x040fe40007ffe0ff */
[----:B------:R-:W-:Y:S01]  /*1640*/  SHF.R.S32.HI R10, RZ, 0x1f, R14 ;  /* 0x0000001fff0a7819 */ /* 0x000fe2000001140e */
[----:B------:R-:W-:Y:S01]  /*1650*/  STL [R1+0x3c], R14 ;  /* 0x00003c0e01007387 */ /* 0x000fe20000100800 */
[----:B------:R-:W-:Y:S02]  /*1660*/  IADD3 R6, R18, 0xc0, RZ ;  /* 0x000000c012067810 */ /* 0x000fe40007ffe0ff */
[C---:B------:R-:W-:Y:S01]  /*1670*/  LOP3.LUT P6, RZ, R11.reuse, 0x2, RZ, 0xc0, !PT ;  /* 0x000000020bff7812 */ /* 0x040fe200078cc0ff */
[----:B------:R2:W-:Y:S01]  /*1680*/  STL [R1+0x38], R7 ;  /* 0x0000380701007387 */ /* 0x0005e20000100800 */
[----:B------:R-:W-:Y:S01]  /*1690*/  LOP3.LUT P5, RZ, R11, 0x4, RZ, 0xc0, !PT ;  /* 0x000000040bff7812 */ /* 0x000fe200078ac0ff */
[----:B------:R-:W-:Y:S01]  /*16a0*/  IMAD.MOV.U32 R11, RZ, RZ, 0x40 ;  /* 0x00000040ff0b7424 */ /* 0x000fe200078e00ff */
[----:B------:R-:W-:Y:S01]  /*16b0*/  LEA R192, R0, 0x8100, 0x1 ;  /* 0x0000810000c07811 */ /* 0x000fe200078e08ff */
[----:B------:R3:W-:Y:S01]  /*16c0*/  STL [R1+0x60], R10 ;  /* 0x0000600a01007387 */ /* 0x0007e20000100800 */
[----:B------:R-:W-:-:S02]  /*16d0*/  LEA R199, R4, 0x10100, 0x1 ;  /* 0x0001010004c77811 */ /* 0x000fc400078e08ff */
[C---:B------:R-:W-:Y:S01]  /*16e0*/  SEL R2, R11.reuse, 0xffffffc0, !P3 ;  /* 0xffffffc00b027807 */ /* 0x040fe20005800000 */
[----:B------:R4:W-:Y:S01]  /*16f0*/  STL [R1+0x40], R6 ;  /* 0x0000400601007387 */ /* 0x0009e20000100800 */
[----:B------:R-:W-:Y:S02]  /*1700*/  SEL R0, R11, 0xffffffc0, !P5 ;  /* 0xffffffc00b007807 */ /* 0x000fe40006800000 */
[C---:B------:R-:W-:Y:S01]  /*1710*/  IADD3 R203, R192.reuse, 0x20, RZ ;  /* 0x00000020c0cb7810 */ /* 0x040fe20007ffe0ff */
[----:B------:R-:W-:Y:S01]  /*1720*/  IMAD.IADD R198, R192, 0x1, R2 ;  /* 0x00000001c0c67824 */ /* 0x000fe200078e0202 */
[----:B-1----:R-:W-:Y:S01]  /*1730*/  LOP3.LUT R3, R12, 0x7ffffffc, RZ, 0xc0, !PT ;  /* 0x7ffffffc0c037812 */ /* 0x002fe200078ec0ff */
[----:B------:R-:W-:Y:S01]  /*1740*/  IMAD.IADD R202, R199, 0x1, R0 ;  /* 0x00000001c7ca7824 */ /* 0x000fe200078e0200 */
[----:B------:R-:W-:Y:S02]  /*1750*/  @P4 IADD3 R203, R192, -0x20, RZ ;  /* 0xffffffe0c0cb4810 */ /* 0x000fe40007ffe0ff */
[----:B------:R-:W-:Y:S01]  /*1760*/  LEA R193, R5, 0x100, 0x1 ;  /* 0x0000010005c17811 */ /* 0x000fe200078e08ff */
[----:B------:R-:W-:Y:S01]  /*1770*/  IMAD.IADD R3, R17, 0x1, -R3 ;  /* 0x0000000111037824 */ /* 0x000fe200078e0a03 */
[C---:B------:R-:W-:Y:S01]  /*1780*/  IADD3 R218, R203.reuse, 0x800, RZ ;  /* 0x00000800cbda7810 */ /* 0x040fe20007ffe0ff */
[----:B------:R-:W-:Y:S01]  /*1790*/  IMAD.IADD R195, R2, 0x1, R203 ;  /* 0x0000000102c37824 */ /* 0x000fe200078e02cb */
[C---:B------:R-:W-:Y:S01]  /*17a0*/  IADD3 R217, R203.reuse, 0x1000, RZ ;  /* 0x00001000cbd97810 */ /* 0x040fe20007ffe0ff */
[----:B------:R-:W-:Y:S01]  /*17b0*/  IMAD.IADD R197, R0, 0x1, R193 ;  /* 0x0000000100c57824 */ /* 0x000fe200078e02c1 */
[----:B------:R-:W-:-:S02]  /*17c0*/  IADD3 R216, R203, 0x1800, RZ ;  /* 0x00001800cbd87810 */ /* 0x000fc40007ffe0ff */
[----:B--2---:R-:W-:Y:S02]  /*17d0*/  SHF.R.S32.HI R7, RZ, 0x1f, R7 ;  /* 0x0000001fff077819 */ /* 0x004fe40000011407 */
[----:B------:R-:W-:Y:S01]  /*17e0*/  IADD3 R215, R203, 0x2000, RZ ;  /* 0x00002000cbd77810 */ /* 0x000fe20007ffe0ff */
[----:B---3--:R-:W-:Y:S02]  /*17f0*/  IMAD.SHL.U32 R10, R3, 0x2, RZ ;  /* 0x00000002030a7824 */ /* 0x008fe400078e00ff */
[----:B------:R1:W-:Y:S01]  /*1800*/  STL [R1+0x5c], R7 ;  /* 0x00005c0701007387 */ /* 0x0003e20000100800 */
[----:B------:R-:W-:Y:S02]  /*1810*/  SEL R3, R13, 0xffffffe0, !P6 ;  /* 0xffffffe00d037807 */ /* 0x000fe40007000000 */
[----:B----4-:R-:W-:Y:S02]  /*1820*/  SHF.R.S32.HI R6, RZ, 0x1f, R6 ;  /* 0x0000001fff067819 */ /* 0x010fe40000011406 */
[C---:B------:R-:W-:Y:S01]  /*1830*/  IADD3 R12, R10.reuse, 0x8, RZ ;  /* 0x000000080a0c7810 */ /* 0x040fe20007ffe0ff */
[----:B------:R-:W-:Y:S01]  /*1840*/  IMAD.IADD R200, R199, 0x1, R3 ;  /* 0x00000001c7c87824 */ /* 0x000fe200078e0203 */
[C---:B------:R-:W-:Y:S01]  /*1850*/  IADD3 R18, R10.reuse, 0xb8, RZ ;  /* 0x000000b80a127810 */ /* 0x040fe20007ffe0ff */
[----:B------:R2:W-:Y:S01]  /*1860*/  STL [R1+0x58], R6 ;  /* 0x0000580601007387 */ /* 0x0005e20000100800 */
[C---:B------:R-:W-:Y:S01]  /*1870*/  IADD3 R17, R10.reuse, 0xc0, RZ ;  /* 0x000000c00a117810 */ /* 0x040fe20007ffe0ff */
[----:B------:R-:W-:Y:S01]  /*1880*/  IMAD.IADD R194, R3, 0x1, R193 ;  /* 0x0000000103c27824 */ /* 0x000fe200078e02c1 */
[C---:B------:R-:W-:Y:S01]  /*1890*/  IADD3 R16, R10.reuse, 0xc8, RZ ;  /* 0x000000c80a107810 */ /* 0x040fe20007ffe0ff */
[----:B------:R3:W-:Y:S01]  /*18a0*/  STL [R1+0x50], R9 ;  /* 0x0000500901007387 */ /* 0x0007e20000100800 */
[----:B------:R-:W-:Y:S01]  /*18b0*/  IADD3 R15, R10, 0xd0, RZ ;  /* 0x000000d00a0f7810 */ /* 0x000fe20007ffe0ff */
[----:B------:R-:W-:Y:S01]  /*18c0*/  IMAD.IADD R201, R200, 0x1, R0 ;  /* 0x00000001c8c97824 */ /* 0x000fe200078e0200 */
[----:B------:R-:W-:Y:S01]  /*18d0*/  IADD3 R14, R10, 0xd8, RZ ;  /* 0x000000d80a0e7810 */ /* 0x000fe20007ffe0ff */
[----:B------:R-:W-:Y:S01]  /*18e0*/  STL [R1+0x10], R10 ;  /* 0x0000100a01007387 */ /* 0x000fe20000100800 */
[C---:B------:R-:W-:Y:S01]  /*18f0*/  IADD3 R214, R203.reuse, 0x2800, RZ ;  /* 0x00002800cbd67810 */ /* 0x040fe20007ffe0ff */
[----:B------:R-:W-:Y:S01]  /*1900*/  IMAD.IADD R196, R0, 0x1, R194 ;  /* 0x0000000100c47824 */ /* 0x000fe200078e02c2 */
[C---:B------:R-:W-:Y:S01]  /*1910*/  IADD3 R213, R203.reuse, 0x3000, RZ ;  /* 0x00003000cbd57810 */ /* 0x040fe20007ffe0ff */
[----:B------:R4:W-:Y:S01]  /*1920*/  STL [R1+0x8c], R12 ;  /* 0x00008c0c01007387 */ /* 0x0009e20000100800 */
[----:B------:R-:W-:-:S02]  /*1930*/  IADD3 R212, R203, 0x3800, RZ ;  /* 0x00003800cbd47810 */ /* 0x000fc40007ffe0ff */
[----:B------:R-:W-:Y:S02]  /*1940*/  IADD3 R211, R203, 0x4000, RZ ;  /* 0x00004000cbd37810 */ /* 0x000fe40007ffe0ff */
[----:B-1----:R-:W-:Y:S02]  /*1950*/  SEL R7, R13, 0xffffffe0, !P1 ;  /* 0xffffffe00d077807 */ /* 0x002fe40004800000 */
[----:B------:R-:W-:Y:S02]  /*1960*/  IADD3 R13, R10, 0xe0, RZ ;  /* 0x000000e00a0d7810 */ /* 0x000fe40007ffe0ff */
[C---:B------:R-:W-:Y:S02]  /*1970*/  IADD3 R210, R203.reuse, 0x4800, RZ ;  /* 0x00004800cbd27810 */ /* 0x040fe40007ffe0ff */
[----:B------:R-:W-:Y:S02]  /*1980*/  IADD3 R209, R203, 0x5000, RZ ;  /* 0x00005000cbd17810 */ /* 0x000fe40007ffe0ff */
[----:B--2---:R-:W-:-:S02]  /*1990*/  SEL R6, R11, 0xffffffc0, !P2 ;  /* 0xffffffc00b067807 */ /* 0x004fc40005000000 */
[C---:B------:R-:W-:Y:S02]  /*19a0*/  IADD3 R11, R10.reuse, 0x10, RZ ;  /* 0x000000100a0b7810 */ /* 0x040fe40007ffe0ff */
[C---:B---3--:R-:W-:Y:S02]  /*19b0*/  IADD3 R9, R10.reuse, 0xb0, RZ ;  /* 0x000000b00a097810 */ /* 0x048fe40007ffe0ff */
[C---:B------:R-:W-:Y:S01]  /*19c0*/  IADD3 R208, R203.reuse, 0x5800, RZ ;  /* 0x00005800cbd07810 */ /* 0x040fe20007ffe0ff */
[----:B------:R1:W-:Y:S01]  /*19d0*/  STL [R1+0x88], R11 ;  /* 0x0000880b01007387 */ /* 0x0003e20000100800 */
[C---:B------:R-:W-:Y:S02]  /*19e0*/  IADD3 R207, R203.reuse, 0x6000, RZ ;  /* 0x00006000cbcf7810 */ /* 0x040fe40007ffe0ff */
[----:B------:R-:W-:Y:S01]  /*19f0*/  IADD3 R206, R203, 0x6800, RZ ;  /* 0x00006800cbce7810 */ /* 0x000fe20007ffe0ff */
[----:B------:R2:W-:Y:S01]  /*1a00*/  STL [R1+0x84], R9 ;  /* 0x0000840901007387 */ /* 0x0005e20000100800 */
[----:B----4-:R-:W-:-:S02]  /*1a10*/  IADD3 R12, R10, 0xe8, RZ ;  /* 0x000000e80a0c7810 */ /* 0x010fc40007ffe0ff */
[C---:B------:R-:W-:Y:S01]  /*1a20*/  IADD3 R205, R203.reuse, 0x7000, RZ ;  /* 0x00007000cbcd7810 */ /* 0x040fe20007ffe0ff */
[----:B------:R3:W-:Y:S01]  /*1a30*/  STL [R1+0xb4], R18 ;  /* 0x0000b41201007387 */ /* 0x0007e20000100800 */
[----:B------:R-:W-:-:S03]  /*1a40*/  IADD3 R204, R203, 0x7800, RZ ;  /* 0x00007800cbcc7810 */ /* 0x000fc60007ffe0ff */
[----:B------:R-:W-:Y:S04]  /*1a50*/  STL [R1+0xb0], R17 ;  /* 0x0000b01101007387 */ /* 0x000fe80000100800 */
[----:B------:R4:W-:Y:S04]  /*1a60*/  STL [R1+0xac], R16 ;  /* 0x0000ac1001007387 */ /* 0x0009e80000100800 */
[----:B------:R5:W-:Y:S04]  /*1a70*/  STL [R1+0xa8], R15 ;  /* 0x0000a80f01007387 */ /* 0x000be80000100800 */
[----:B------:R-:W-:Y:S01]  /*1a80*/  STL [R1+0xa4], R14 ;  /* 0x0000a40e01007387 */ /* 0x000fe20000100800 */
[----:B-1----:R-:W-:-:S03]  /*1a90*/  IADD3 R11, R10, 0xf0, RZ ;  /* 0x000000f00a0b7810 */ /* 0x002fc60007ffe0ff */
[----:B------:R1:W-:Y:S01]  /*1aa0*/  STL [R1+0xa0], R13 ;  /* 0x0000a00d01007387 */ /* 0x0003e20000100800 */
[----:B--2---:R-:W-:Y:S02]  /*1ab0*/  IADD3 R9, R10, 0xf8, RZ ;  /* 0x000000f80a097810 */ /* 0x004fe40007ffe0ff */
[----:B------:R-:W-:Y:S01]  /*1ac0*/  LEA R10, R8, 0x80, 0x1 ;  /* 0x00000080080a7811 */ /* 0x000fe200078e08ff */
[----:B------:R2:W-:Y:S01]  /*1ad0*/  STL [R1+0x9c], R12 ;  /* 0x00009c0c01007387 */ /* 0x0005e20000100800 */
[----:B---3--:R-:W-:Y:S02]  /*1ae0*/  SHF.R.S32.HI R18, RZ, 0x1f, R18 ;  /* 0x0000001fff127819 */ /* 0x008fe40000011412 */
[----:B------:R-:W-:Y:S01]  /*1af0*/  SHF.R.S32.HI R8, RZ, 0x1f, R17 ;  /* 0x0000001fff087819 */ /* 0x000fe20000011411 */
[----:B------:R-:W-:Y:S04]  /*1b00*/  STL [R1+0x98], R11 ;  /* 0x0000980b01007387 */ /* 0x000fe80000100800 */
[----:B------:R3:W-:Y:S01]  /*1b10*/  STL [R1+0x94], R9 ;  /* 0x0000940901007387 */ /* 0x0007e20000100800 */
[----:B----4-:R-:W-:-:S03]  /*1b20*/  SHF.R.S32.HI R16, RZ, 0x1f, R16 ;  /* 0x0000001fff107819 */ /* 0x010fc60000011410 */
[----:B------:R-:W-:Y:S01]  /*1b30*/  STL [R1+0x64], R10 ;  /* 0x0000640a01007387 */ /* 0x000fe20000100800 */
[----:B-----5:R-:W-:-:S03]  /*1b40*/  SHF.R.S32.HI R15, RZ, 0x1f, R15 ;  /* 0x0000001fff0f7819 */ /* 0x020fc6000001140f */
[----:B------:R-:W-:Y:S04]  /*1b50*/  STL [R1+0xdc], R18 ;  /* 0x0000dc1201007387 */ /* 0x000fe80000100800 */
[----:B------:R4:W-:Y:S01]  /*1b60*/  STL [R1+0xd8], R8 ;  /* 0x0000d80801007387 */ /* 0x0009e20000100800 */
[----:B-1----:R-:W-:-:S03]  /*1b70*/  SHF.R.S32.HI R13, RZ, 0x1f, R13 ;  /* 0x0000001fff0d7819 */ /* 0x002fc6000001140d */
[----:B------:R-:W-:Y:S01]  /*1b80*/  STL [R1+0xd4], R16 ;  /* 0x0000d41001007387 */ /* 0x000fe20000100800 */
[----:B--2---:R-:W-:-:S03]  /*1b90*/  SHF.R.S32.HI R12, RZ, 0x1f, R12 ;  /* 0x0000001fff0c7819 */ /* 0x004fc6000001140c */
[----:B------:R-:W-:Y:S01]  /*1ba0*/  STL [R1+0xd0], R15 ;  /* 0x0000d00f01007387 */ /* 0x000fe20000100800 */
[----:B---3--:R-:W-:Y:S02]  /*1bb0*/  SHF.R.S32.HI R9, RZ, 0x1f, R9 ;  /* 0x0000001fff097819 */ /* 0x008fe40000011409 */
[----:B----4-:R-:W-:-:S05]  /*1bc0*/  SHF.R.S32.HI R8, RZ, 0x1f, R14 ;  /* 0x0000001fff087819 */ /* 0x010fca000001140e */
        /* <DEDUP_REMOVED lines=21> */
.L_x_2295:
        /* <DEDUP_REMOVED lines=20> */
[----:B------:R-:W-:-:S05]  /*1e60*/  @P0 LEA.HI.X R3, R115, c[0x0][0x374], R114, 0x2, P1 ;  /* 0x0000dd0073030a11 */ /* 0x000fca00008f1472 */
[----:B------:R2:W5:Y:S01]  /*1e70*/  @P0 LDG.E R10, [R2.64] ;  /* 0x00000006020a0981 */ /* 0x000562000c1e1900 */
[C---:B------:R-:W-:Y:S02]  /*1e80*/  @P4 LEA R8, P0, R115.reuse, c[0x0][0x360], 0x2 ;  /* 0x0000d80073084a11 */ /* 0x040fe400078010ff */
[C-C-:B------:R-:W-:Y:S02]  /*1e90*/  LEA.HI.X R5, R115.reuse, c[0x0][0x34c], R114.reuse, 0x2, P3 ;  /* 0x0000d30073057a11 */ /* 0x140fe400018f1472 */
[----:B------:R-:W-:-:S03]  /*1ea0*/  @P4 LEA.HI.X R9, R115, c[0x0][0x364], R114, 0x2, P0 ;  /* 0x0000d90073094a11 */ /* 0x000fc600000f1472 */
[----:B------:R1:W5:Y:S04]  /*1eb0*/  @P2 LDG.E R6, [R4.64] ;  /* 0x0000000604062981 */ /* 0x000368000c1e1900 */
[----:B------:R-:W4:Y:S01]  /*1ec0*/  @P4 LDG.E R0, [R8.64] ;  /* 0x0000000608004981 */ /* 0x000f22000c1e1900 */
[----:B--2---:R-:W-:-:S04]  /*1ed0*/  LEA R2, P1, R115, c[0x0][0x350], 0x2 ;  /* 0x0000d40073027a11 */ /* 0x004fc800078210ff */
[----:B------:R-:W-:-:S05]  /*1ee0*/  LEA.HI.X R3, R115, c[0x0][0x354], R114, 0x2, P1 ;  /* 0x0000d50073037a11 */ /* 0x000fca00008f1472 */
[----:B------:R1:W5:Y:S01]  /*1ef0*/  @P6 LDG.E R11, [R2.64] ;  /* 0x00000006020b6981 */ /* 0x000362000c1e1900 */
[----:B---3--:R-:W-:-:S05]  /*1f00*/  LOP3.LUT R107, R12, 0xffff, RZ, 0xc0, !PT ;  /* 0x0000ffff0c6b7812 */ /* 0x008fca00078ec0ff */
[----:B------:R1:W-:Y:S01]  /*1f10*/  STL [R1+0x4c], R107 ;  /* 0x00004c6b01007387 */ /* 0x0003e20000100800 */
[----:B------:R-:W-:Y:S03]  /*1f20*/  YIELD ;  /* 0x0000000000007946 */ /* 0x000fe60003800000 */
[----:B----4-:R1:W-:Y:S01]  /*1f30*/  @P4 STL [R1+0x1c], R0 ;  /* 0x00001c0001004387 */ /* 0x0103e20000100800 */
        /* <DEDUP_REMOVED lines=8> */
.L_x_2209:
[----:B------:R-:W-:-:S04]  /*1fc0*/  ISETP.NE.U32.AND P0, PT, RZ, c[0x0][0x368], PT ;  /* 0x0000da00ff007a0c */ /* 0x000fc80003f05070 */
[----:B------:R-:W-:-:S13]  /*1fd0*/  ISETP.NE.AND.EX P0, PT, RZ, c[0x0][0x36c], PT, P0 ;  /* 0x0000db00ff007a0c */ /* 0x000fda0003f05300 */
[----:B------:R-:W-:Y:S05]  /*1fe0*/  @!P0 BRA `(.L_x_2210) ;  /* 0x0000004000008947 */ /* 0x000fea0003800000 */
[----:B-1----:R-:W-:-:S04]  /*1ff0*/  LEA R2, P0, R115, c[0x0][0x368], 0x2 ;  /* 0x0000da0073027a11 */ /* 0x002fc800078010ff */
[----:B------:R-:W-:-:S05]  /*2000*/  LEA.HI.X R3, R115, c[0x0][0x36c], R114, 0x2, P0 ;  /* 0x0000db0073037a11 */ /* 0x000fca00000f1472 */
[----:B------:R1:W5:Y:S01]  /*2010*/  LDG.E R0, [R2.64] ;  /* 0x0000000602007981 */ /* 0x000362000c1e1900 */
[----:B------:R-:W-:Y:S05]  /*2020*/  BRA `(.L_x_2211) ;  /* 0x0000005000007947 */ /* 0x000fea0003800000 */
.L_x_2210:
[----:B-1----:R-:W-:Y:S01]  /*2030*/  MOV R0, c[0x0][0x1d0] ;  /* 0x0000740000007a02 */ /* 0x002fe20000000f00 */
[----:B------:R-:W-:Y:S05]  /*2040*/  @!P6 BRA `(.L_x_2211) ;  /* 0x000000300000e947 */ /* 0x000fea0003800000 */
[----:B------:R-:W2:Y:S04]  /*2050*/  LDG.E R4, [R2.64] ;  /* 0x0000000602047981 */ /* 0x000ea8000c1e1900 */
[----:B------:R-:W2:Y:S02]  /*2060*/  LDG.E R0, [R2.64+0x4] ;  /* 0x0000040602007981 */ /* 0x000ea4000c1e1900 */
[----:B--2---:R-:W-:Y:S02]  /*2070*/  IADD3 R0, -R4, R0, RZ ;  /* 0x0000000004007210 */ /* 0x004fe40007ffe1ff */
.L_x_2211:
[----:B-1----:R-:W2:Y:S04]  /*2080*/  LDL R2, [R1+0x1c] ;  /* 0x00001c0001027983 */ /* 0x002ea80000100800 */
[----:B------:R-:W3:Y:S01]  /*2090*/  LDL.LU R4, [R1+0x24] ;  /* 0x0000240001047983 */ /* 0x000ee20000300800 */
[----:B-----5:R-:W-:Y:S01]  /*20a0*/  IMAD.IADD R5, R0, 0x1, -R10 ;  /* 0x0000000100057824 */ /* 0x020fe200078e0a0a */
[----:B------:R-:W-:Y:S01]  /*20b0*/  BSSY B0, `(.L_x_2212) ;  /* 0x000003f000007945 */ /* 0x000fe20003800000 */
[----:B--2---:R-:W-:-:S02]  /*20c0*/  IMAD.MOV.U32 R3, RZ, RZ, R2 ;  /* 0x000000ffff037224 */ /* 0x004fc400078e0002 */
[----:B------:R-:W-:Y:S02]  /*20d0*/  IMAD.MOV.U32 R2, RZ, RZ, c[0x0][0x2c4] ;  /* 0x0000b100ff027624 */ /* 0x000fe400078e00ff */
[----:B---3--:R-:W-:Y:S01]  /*20e0*/  IMAD.SHL.U32 R103, R4, 0x80, RZ ;  /* 0x0000008004677824 */ /* 0x008fe200078e00ff */
[----:B------:R-:W-:Y:S02]  /*20f0*/  IADD3 R3, R5, 0x40, -R3 ;  /* 0x0000004005037810 */ /* 0x000fe40007ffe803 */
[----:B------:R-:W-:Y:S02]  /*2100*/  ISETP.NE.AND P1, PT, R2, 0x1, PT ;  /* 0x000000010200780c */ /* 0x000fe40003f25270 */
[----:B------:R-:W-:Y:S01]  /*2110*/  IADD3 R2, R103, 0x7f, RZ ;  /* 0x0000007f67027810 */ /* 0x000fe20007ffe0ff */
[----:B------:R-:W-:Y:S04]  /*2120*/  STL [R1+0x24], R103 ;  /* 0x0000246701007387 */ /* 0x000fe80000100800 */
[----:B------:R-:W-:Y:S01]  /*2130*/  IMAD.MOV.U32 R0, RZ, RZ, R2 ;  /* 0x000000ffff007224 */ /* 0x000fe200078e0002 */
[----:B------:R1:W-:Y:S05]  /*2140*/  STL [R1+0x18], R5 ;  /* 0x0000180501007387 */ /* 0x0003ea0000100800 */
[----:B------:R-:W-:Y:S01]  /*2150*/  @P1 IMAD.HI.U32 R4, R2, c[0x0][0x2c8], RZ ;  /* 0x0000b20002041a27 */ /* 0x000fe200078e00ff */
[----:B------:R-:W-:-:S04]  /*2160*/  IADD3 R2, R5, 0x3f, RZ ;  /* 0x0000003f05027810 */ /* 0x000fc80007ffe0ff */
[----:B------:R-:W-:-:S05]  /*2170*/  @P1 SHF.R.U32.HI R0, RZ, c[0x0][0x2cc], R4 ;  /* 0x0000b300ff001a19 */ /* 0x000fca0000011604 */
[----:B------:R-:W-:Y:S01]  /*2180*/  IMAD.IADD R0, R3, 0x1, R0 ;  /* 0x0000000103007824 */ /* 0x000fe200078e0200 */
[----:B------:R-:W-:-:S04]  /*2190*/  SHF.R.S32.HI R3, RZ, 0x1f, R2 ;  /* 0x0000001fff037819 */ /* 0x000fc80000011402 */
[----:B------:R-:W-:Y:S02]  /*21a0*/  SHF.R.S32.HI R4, RZ, 0x1f, R0 ;  /* 0x0000001fff047819 */ /* 0x000fe40000011400 */
[----:B------:R-:W-:Y:S02]  /*21b0*/  LEA.HI R2, R3, R2, RZ, 0x6 ;  /* 0x0000000203027211 */ /* 0x000fe400078f30ff */
[----:B------:R-:W-:Y:S02]  /*21c0*/  LEA.HI R0, R4, R0, RZ, 0x6 ;  /* 0x0000000004007211 */ /* 0x000fe400078f30ff */
[----:B------:R-:W-:Y:S02]  /*21d0*/  SHF.R.S32.HI R2, RZ, 0x6, R2 ;  /* 0x00000006ff027819 */ /* 0x000fe40000011402 */
[----:B------:R-:W-:Y:S02]  /*21e0*/  SHF.R.S32.HI R0, RZ, 0x6, R0 ;  /* 0x00000006ff007819 */ /* 0x000fe40000011400 */
[----:B------:R-:W-:-:S02]  /*21f0*/  LOP3.LUT R3, R12, 0xff000000, RZ, 0xc0, !PT ;  /* 0xff0000000c037812 */ /* 0x000fc400078ec0ff */
[----:B------:R-:W-:Y:S01]  /*2200*/  IMNMX R7, R2, R0, PT ;  /* 0x0000000002077217 */ /* 0x000fe20003800200 */
[----:B------:R-:W-:Y:S01]  /*2210*/  IMAD.MOV.U32 R2, RZ, RZ, RZ ;  /* 0x000000ffff027224 */ /* 0x000fe200078e00ff */
[----:B------:R-:W-:Y:S01]  /*2220*/  LOP3.LUT R4, R12, 0xff0000, RZ, 0xc0, !PT ;  /* 0x00ff00000c047812 */ /* 0x000fe200078ec0ff */
[----:B------:R-:W-:Y:S01]  /*2230*/  IMAD.IADD R12, R11, 0x1, R10 ;  /* 0x000000010b0c7824 */ /* 0x000fe200078e020a */
[----:B------:R-:W-:Y:S02]  /*2240*/  SHF.R.U32.HI R0, RZ, 0x8, R3 ;  /* 0x00000008ff007819 */ /* 0x000fe40000011603 */
[----:B------:R-:W-:Y:S02]  /*2250*/  ISETP.GE.AND P0, PT, R7, 0x1, PT ;  /* 0x000000010700780c */ /* 0x000fe40003f06270 */
[----:B------:R-:W-:-:S04]  /*2260*/  LEA.HI R0, R4, R0, RZ, 0x10 ;  /* 0x0000000004007211 */ /* 0x000fc800078f80ff */
[----:B------:R-:W-:Y:S02]  /*2270*/  LOP3.LUT R14, R0, 0xff, RZ, 0xc0, !PT ;  /* 0x000000ff000e7812 */ /* 0x000fe400078ec0ff */
[----:B-1----:R-:W-:-:S03]  /*2280*/  SHF.R.U32.HI R5, RZ, 0x10, R0 ;  /* 0x00000010ff057819 */ /* 0x002fc60000011600 */
[----:B------:R1:W-:Y:S04]  /*2290*/  STL [R1+0x90], R14 ;  /* 0x0000900e01007387 */ /* 0x0003e80000100800 */
[----:B------:R1:W-:Y:S01]  /*22a0*/  STL [R1+0x28], R5 ;  /* 0x0000280501007387 */ /* 0x0003e20000100800 */
        /* <DEDUP_REMOVED lines=31> */
.L_x_2213:
[----:B------:R-:W-:Y:S05]  /*24a0*/  BSYNC B0 ;  /* 0x0000000000007941 */ /* 0x000fea0003800000 */
.L_x_2212:
        /* <DEDUP_REMOVED lines=73> */
[----:B------:R-:W3:Y:S01]  /*2940*/  LDL R106, [R1+0x3c] ;  /* 0x00003c00016a7983 */ /* 0x000ee20000100800 */
[----:B------:R-:W-:-:S03]  /*2950*/  ISETP.NE.U32.AND P0, PT, RZ, c[0x0][0x340], PT ;  /* 0x0000d000ff007a0c */ /* 0x000fc60003f05070 */
[----:B------:R-:W4:Y:S01]  /*2960*/  LDL.64 R110, [R1+0x30] ;  /* 0x00003000016e7983 */ /* 0x000f220000100a00 */
[----:B------:R-:W-:-:S03]  /*2970*/  ISETP.NE.AND.EX P0, PT, RZ, c[0x0][0x344], PT, P0 ;  /* 0x0000d100ff007a0c */ /* 0x000fc60003f05300 */
[----:B------:R-:W5:Y:S04]  /*2980*/  LDL R20, [R1+0x38] ;  /* 0x0000380001147983 */ /* 0x000f680000100800 */
[----:B------:R-:W4:Y:S04]  /*2990*/  LDL R19, [R1+0x40] ;  /* 0x0000400001137983 */ /* 0x000f280000100800 */
[----:B------:R-:W5:Y:S02]  /*29a0*/  LDL.LU R18, [R1+0x44] ;  /* 0x0000440001127983 */ /* 0x000f640000300800 */
[----:B------:R-:W-:-:S05]  /*29b0*/  @P0 IMAD.WIDE R2, R115, R13, c[0x0][0x340] ;  /* 0x0000d00073020625 */ /* 0x000fca00078e020d */
[----:B------:R1:W5:Y:S04]  /*29c0*/  @P0 LDG.E R11, [R2.64] ;  /* 0x00000006020b0981 */ /* 0x000368000c1e1900 */
[----:B------:R-:W1:Y:S01]  /*29d0*/  S2R R7, SR_TID.X ;  /* 0x0000000000077919 */ /* 0x000e620000002100 */
[----:B------:R-:W-:-:S05]  /*29e0*/  SHF.R.S32.HI R0, RZ, 0x1f, R6 ;  /* 0x0000001fff007819 */ /* 0x000fca0000011406 */
[----:B------:R-:W-:-:S04]  /*29f0*/  IMAD R0, R0, c[0x0][0x178], RZ ;  /* 0x00005e0000007a24 */ /* 0x000fc800078e02ff */
[----:B------:R-:W-:Y:S01]  /*2a00*/  IMAD R0, R6, c[0x0][0x17c], R0 ;  /* 0x00005f0006007a24 */ /* 0x000fe200078e0200 */
[----:B-1----:R-:W-:Y:S01]  /*2a10*/  SEL R5, R114, RZ, !P2 ;  /* 0x000000ff72057207 */ /* 0x002fe20005000000 */
[----:B------:R-:W-:Y:S01]  /*2a20*/  IMAD.WIDE.U32 R2, R6, c[0x0][0x178], RZ ;  /* 0x00005e0006027a25 */ /* 0x000fe200078e00ff */
[----:B------:R-:W-:-:S03]  /*2a30*/  SHF.R.S32.HI R102, RZ, 0x1f, R7 ;  /* 0x0000001fff667819 */ /* 0x000fc60000011407 */
[----:B------:R-:W-:Y:S01]  /*2a40*/  IMAD.IADD R3, R3, 0x1, R0 ;  /* 0x0000000103037824 */ /* 0x000fe200078e0200 */
[----:B------:R-:W-:-:S03]  /*2a50*/  LEA.HI R102, R102, R7, RZ, 0x3 ;  /* 0x0000000766667211 */ /* 0x000fc600078f18ff */
[----:B------:R-:W-:-:S04]  /*2a60*/  IMAD.WIDE.U32 R2, R107, c[0x0][0x1b8], R2 ;  /* 0x00006e006b027a25 */ /* 0x000fc800078e0002 */
[----:B------:R-:W-:Y:S01]  /*2a70*/  IMAD R5, R5, c[0x0][0x1c0], RZ ;  /* 0x0000700005057a24 */ /* 0x000fe200078e02ff */
[----:B------:R-:W-:Y:S01]  /*2a80*/  SHF.R.S32.HI R102, RZ, 0x3, R102 ;  /* 0x00000003ff667819 */ /* 0x000fe20000011466 */
[----:B------:R-:W-:Y:S01]  /*2a90*/  IMAD R3, R107, c[0x0][0x1bc], R3 ;  /* 0x00006f006b037a24 */ /* 0x000fe200078e0203 */
[----:B------:R-:W-:Y:S01]  /*2aa0*/  IADD3 R92, R244, -0x1, RZ ;  /* 0xfffffffff45c7810 */ /* 0x000fe20007ffe0ff */
[----:B--2---:R-:W-:Y:S01]  /*2ab0*/  IMAD.IADD R10, R4, 0x1, R103 ;  /* 0x00000001040a7824 */ /* 0x004fe200078e0267 */
[----:B------:R-:W-:-:S05]  /*2ac0*/  SEL R4, R115, RZ, !P2 ;  /* 0x000000ff73047207 */ /* 0x000fca0005000000 */
[C---:B------:R-:W-:Y:S02]  /*2ad0*/  IMAD R14, R4.reuse, c[0x0][0x1c4], R5 ;  /* 0x00007100040e7a24 */ /* 0x040fe400078e0205 */
[----:B------:R-:W-:Y:S01]  /*2ae0*/  IMAD.WIDE.U32 R4, R4, c[0x0][0x1c0], R2 ;  /* 0x0000700004047a25 */ /* 0x000fe200078e0002 */
[----:B------:R-:W-:Y:S02]  /*2af0*/  SHF.R.S32.HI R3, RZ, 0x1f, R12 ;  /* 0x0000001fff037819 */ /* 0x000fe4000001140c */
[----:B------:R-:W-:Y:S01]  /*2b00*/  IADD3 R2, P2, R102, R12, RZ ;  /* 0x0000000c66027210 */ /* 0x000fe20007f5e0ff */
[----:B------:R-:W-:Y:S01]  /*2b10*/  @P1 IMAD.HI.U32 R6, R10, c[0x0][0x2c8], RZ ;  /* 0x0000b2000a061a27 */ /* 0x000fe200078e00ff */
[----:B---3--:R-:W-:Y:S02]  /*2b20*/  ISETP.GE.AND P4, PT, R106, c[0x0][0x1d4], PT ;  /* 0x000075006a007a0c */ /* 0x008fe40003f86270 */
[----:B------:R-:W-:Y:S01]  /*2b30*/  LEA.HI.X.SX32 R3, R102, R3, 0x1, P2 ;  /* 0x0000000366037211 */ /* 0x000fe200010f0eff */
[----:B------:R-:W-:Y:S01]  /*2b40*/  IMAD.MOV.U32 R0, RZ, RZ, R10 ;  /* 0x000000ffff007224 */ /* 0x000fe200078e000a */
[----:B------:R-:W-:-:S02]  /*2b50*/  @P1 SHF.R.U32.HI R0, RZ, c[0x0][0x2cc], R6 ;  /* 0x0000b300ff001a19 */ /* 0x000fc40000011606 */
[----:B----4-:R-:W-:Y:S02]  /*2b60*/  ISETP.GE.AND P5, PT, R110, c[0x0][0x1d4], PT ;  /* 0x000075006e007a0c */ /* 0x010fe40003fa6270 */
[----:B------:R-:W-:Y:S01]  /*2b70*/  SEL R12, RZ, 0xffffffff, P4 ;  /* 0xffffffffff0c7807 */ /* 0x000fe20002000000 */
[C---:B------:R-:W-:Y:S02]  /*2b80*/  IMAD R16, R3.reuse, c[0x0][0x1e0], RZ ;  /* 0x0000780003107a24 */ /* 0x040fe400078e02ff */
[----:B------:R-:W-:Y:S01]  /*2b90*/  IMAD R15, R3, c[0x0][0x208], RZ ;  /* 0x00008200030f7a24 */ /* 0x000fe200078e02ff */
[----:B------:R-:W-:Y:S01]  /*2ba0*/  SEL R13, RZ, 0x1, P5 ;  /* 0x00000001ff0d7807 */ /* 0x000fe20002800000 */
[----:B------:R-:W-:Y:S01]  /*2bb0*/  IMAD.IADD R3, R5, 0x1, R14 ;  /* 0x0000000105037824 */ /* 0x000fe200078e020e */
[----:B------:R-:W-:Y:S02]  /*2bc0*/  SHF.L.U32 R12, R12, 0x1, RZ ;  /* 0x000000010c0c7819 */ /* 0x000fe400000006ff */
[----:B------:R-:W-:Y:S01]  /*2bd0*/  SHF.R.S32.HI R5, RZ, 0x1f, R0 ;  /* 0x0000001fff057819 */ /* 0x000fe20000011400 */
[----:B------:R-:W-:Y:S01]  /*2be0*/  IMAD.WIDE.U32 R6, R2, c[0x0][0x1e0], R110 ;  /* 0x0000780002067a25 */ /* 0x000fe200078e006e */
[----:B-----5:R-:W-:-:S03]  /*2bf0*/  ISETP.GE.AND P3, PT, R20, c[0x0][0x1d4], PT ;  /* 0x0000750014007a0c */ /* 0x020fc60003f66270 */
[----:B------:R-:W-:Y:S01]  /*2c00*/  IMAD.WIDE.U32 R8, R2, c[0x0][0x208], R110 ;  /* 0x0000820002087a25 */ /* 0x000fe200078e006e */
[----:B------:R-:W-:-:S03]  /*2c10*/  ISETP.GE.AND P2, PT, R19, c[0x0][0x1d4], PT ;  /* 0x0000750013007a0c */ /* 0x000fc60003f46270 */
[C---:B------:R-:W-:Y:S02]  /*2c20*/  IMAD R16, R2.reuse, c[0x0][0x1e4], R16 ;  /* 0x0000790002107a24 */ /* 0x040fe400078e0210 */
[----:B------:R-:W-:Y:S01]  /*2c30*/  IMAD R17, R2, c[0x0][0x20c], R15 ;  /* 0x0000830002117a24 */ /* 0x000fe200078e020f */
[----:B------:R-:W-:Y:S01]  /*2c40*/  LOP3.LUT R15, R12, 0x2, R13, 0xe2, !PT ;  /* 0x000000020c0f7812 */ /* 0x000fe200078ee20d */
[----:B------:R-:W-:Y:S01]  /*2c50*/  IMAD.MOV.U32 R2, RZ, RZ, R4 ;  /* 0x000000ffff027224 */ /* 0x000fe200078e0004 */
[C---:B------:R-:W-:Y:S01]  /*2c60*/  IADD3 R12, -R0.reuse, RZ, RZ ;  /* 0x000000ff000c7210 */ /* 0x040fe20007ffe1ff */
[----:B------:R-:W-:Y:S01]  /*2c70*/  IMAD R4, R5, c[0x0][0x1b0], RZ ;  /* 0x00006c0005047a24 */ /* 0x000fe200078e02ff */
[----:B------:R-:W-:Y:S01]  /*2c80*/  SEL R13, RZ, 0x4, P3 ;  /* 0x00000004ff0d7807 */ /* 0x000fe20001800000 */
[----:B------:R-:W-:-:S04]  /*2c90*/  IMAD.WIDE.U32 R2, R0, c[0x0][0x1b0], R2 ;  /* 0x00006c0000027a25 */ /* 0x000fc800078e0002 */
[----:B------:R-:W-:Y:S01]  /*2ca0*/  IMAD R14, R0, c[0x0][0x1b4], R4 ;  /* 0x00006d00000e7a24 */ /* 0x000fe200078e0204 */
[----:B------:R-:W-:Y:S01]  /*2cb0*/  SEL R4, RZ, 0x8, P2 ;  /* 0x00000008ff047807 */ /* 0x000fe20001000000 */
[----:B------:R-:W-:Y:S02]  /*2cc0*/  IMAD R0, R12, c[0x0][0x2c4], R10 ;  /* 0x0000b1000c007a24 */ /* 0x000fe400078e020a */
[----:B------:R-:W-:Y:S01]  /*2cd0*/  IMAD.IADD R5, R7, 0x1, R16 ;  /* 0x0000000107057824 */ /* 0x000fe200078e0210 */
[----:B------:R-:W-:Y:S01]  /*2ce0*/  LOP3.LUT R28, R4, R15, R13, 0xfe, !PT ;  /* 0x0000000f041c7212 */ /* 0x000fe200078efe0d */
[----:B------:R-:W-:Y:S01]  /*2cf0*/  IMAD.MOV.U32 R4, RZ, RZ, R6 ;  /* 0x000000ffff047224 */ /* 0x000fe200078e0006 */
[----:B------:R-:W-:Y:S01]  /*2d00*/  SHF.R.S32.HI R12, RZ, 0x1f, R0 ;  /* 0x0000001fff0c7819 */ /* 0x000fe20000011400 */
[----:B------:R-:W-:Y:S02]  /*2d10*/  IMAD.IADD R7, R9, 0x1, R17 ;  /* 0x0000000109077824 */ /* 0x000fe400078e0211 */
[----:B------:R-:W-:Y:S01]  /*2d20*/  IMAD.MOV.U32 R6, RZ, RZ, R8 ;  /* 0x000000ffff067224 */ /* 0x000fe200078e0008 */
[----:B------:R-:W-:Y:S01]  /*2d30*/  IADD3 R3, R3, R14, RZ ;  /* 0x0000000e03037210 */ /* 0x000fe20007ffe0ff */
[----:B------:R-:W-:Y:S01]  /*2d40*/  IMAD.WIDE.U32 R8, R107, c[0x0][0x1e8], R4 ;  /* 0x00007a006b087a25 */ /* 0x000fe200078e0004 */
[----:B------:R-:W-:-:S03]  /*2d50*/  @P0 SHF.R.S32.HI R10, RZ, 0x1f, R11 ;  /* 0x0000001fff0a0819 */ /* 0x000fc6000001140b */
[----:B------:R-:W-:Y:S01]  /*2d60*/  IMAD R4, R12, c[0x0][0x1a8], RZ ;  /* 0x00006a000c047a24 */ /* 0x000fe200078e02ff */
[----:B------:R-:W-:Y:S01]  /*2d70*/  @!P0 MOV R11, R115 ;  /* 0x00000073000b8202 */ /* 0x000fe20000000f00 */
[----:B------:R-:W-:Y:S02]  /*2d80*/  @!P0 IMAD.MOV.U32 R10, RZ, RZ, R114 ;  /* 0x000000ffff0a8224 */ /* 0x000fe400078e0072 */
[C---:B------:R-:W-:Y:S02]  /*2d90*/  IMAD R12, R0.reuse, c[0x0][0x1ac], R4 ;  /* 0x00006b00000c7a24 */ /* 0x040fe400078e0204 */
[----:B------:R-:W-:Y:S01]  /*2da0*/  IMAD.WIDE.U32 R2, R0, c[0x0][0x1a8], R2 ;  /* 0x00006a0000027a25 */ /* 0x000fe200078e0002 */
[----:B------:R-:W-:-:S03]  /*2db0*/  SEL R0, R11, RZ, !P6 ;  /* 0x000000ff0b007207 */ /* 0x000fc60007000000 */
[----:B------:R-:W-:Y:S01]  /*2dc0*/  IMAD.WIDE.U32 R4, R107, c[0x0][0x210], R6 ;  /* 0x000084006b047a25 */ /* 0x000fe200078e0006 */
[----:B------:R-:W-:Y:S02]  /*2dd0*/  SEL R6, R10, RZ, !P6 ;  /* 0x000000ff0a067207 */ /* 0x000fe40007000000 */
[----:B------:R-:W-:Y:S01]  /*2de0*/  ISETP.GE.AND P6, PT, R110, c[0x0][0x198], PT ;  /* 0x000066006e007a0c */ /* 0x000fe20003fc6270 */
[----:B------:R-:W-:Y:S01]  /*2df0*/  IMAD.IADD R3, R3, 0x1, R12 ;  /* 0x0000000103037824 */ /* 0x000fe200078e020c */
[----:B------:R-:W-:Y:S02]  /*2e00*/  LEA R15, P0, R2, c[0x0][0x160], 0x1 ;  /* 0x00005800020f7a11 */ /* 0x000fe400078008ff */
[----:B------:R-:W-:Y:S02]  /*2e10*/  LOP3.LUT R18, R18, 0xfffffff7, RZ, 0xc0, !PT ;  /* 0xfffffff712127812 */ /* 0x000fe400078ec0ff */
[----:B------:R-:W-:Y:S02]  /*2e20*/  LEA.HI.X R14, R2, c[0x0][0x164], R3, 0x1, P0 ;  /* 0x00005900020e7a11 */ /* 0x000fe400000f0c03 */
[----:B------:R-:W-:-:S05]  /*2e30*/  ISETP.GE.AND P0, PT, R106, c[0x0][0x198], PT ;  /* 0x000066006a007a0c */ /* 0x000fca0003f06270 */
[----:B------:R-:W-:-:S04]  /*2e40*/  @P6 LOP3.LUT R18, R18, 0x8, RZ, 0xfc, !PT ;  /* 0x0000000812126812 */ /* 0x000fc800078efcff */
[----:B------:R-:W-:Y:S02]  /*2e50*/  LOP3.LUT R18, R18, 0xfffffffb, RZ, 0xc0, !PT ;  /* 0xfffffffb12127812 */ /* 0x000fe400078ec0ff */
[----:B------:R-:W-:Y:S02]  /*2e60*/  ISETP.GE.AND P6, PT, R20, c[0x0][0x198], PT ;  /* 0x0000660014007a0c */ /* 0x000fe40003fc6270 */
[----:B------:R-:W-:Y:S02]  /*2e70*/  @P0 LOP3.LUT R18, R18, 0x4, RZ, 0xfc, !PT ;  /* 0x0000000412120812 */ /* 0x000fe400078efcff */
[----:B------:R-:W-:Y:S01]  /*2e80*/  ISETP.GE.AND P0, PT, R19, c[0x0][0x198], PT ;  /* 0x0000660013007a0c */ /* 0x000fe20003f06270 */
[----:B------:R-:W-:Y:S01]  /*2e90*/  IMAD R7, R6, c[0x0][0x1f0], RZ ;  /* 0x00007c0006077a24 */ /* 0x000fe200078e02ff */
[----:B------:R-:W-:Y:S01]  /*2ea0*/  LOP3.LUT R18, R18, 0xfffffffe, RZ, 0xc0, !PT ;  /* 0xfffffffe12127812 */ /* 0x000fe200078ec0ff */
[C---:B------:R-:W-:Y:S02]  /*2eb0*/  IMAD R5, R107.reuse, c[0x0][0x214], R5 ;  /* 0x000085006b057a24 */ /* 0x040fe400078e0205 */
[----:B------:R-:W-:Y:S01]  /*2ec0*/  IMAD R6, R6, c[0x0][0x218], RZ ;  /* 0x0000860006067a24 */ /* 0x000fe200078e02ff */
[----:B------:R-:W-:Y:S01]  /*2ed0*/  LOP3.LUT R18, R18, 0xfffffffd, RZ, 0xc0, !PT ;  /* 0xfffffffd12127812 */ /* 0x000fe200078ec0ff */
[----:B------:R-:W-:-:S02]  /*2ee0*/  IMAD R9, R107, c[0x0][0x1ec], R9 ;  /* 0x00007b006b097a24 */ /* 0x000fc400078e0209 */
[C---:B------:R-:W-:Y:S02]  /*2ef0*/  IMAD R2, R0.reuse, c[0x0][0x21c], R6 ;  /* 0x0000870000027a24 */ /* 0x040fe400078e0206 */
[----:B------:R-:W-:Y:S01]  /*2f00*/  IMAD.WIDE.U32 R250, R0, c[0x0][0x218], R4 ;  /* 0x0000860000fa7a25 */ /* 0x000fe200078e0004 */
[----:B------:R-:W-:-:S03]  /*2f10*/  @P6 LOP3.LUT R18, R18, 0x2, RZ, 0xfc, !PT ;  /* 0x0000000212126812 */ /* 0x000fc600078efcff */
[C---:B------:R-:W-:Y:S02]  /*2f20*/  IMAD R3, R0.reuse, c[0x0][0x1f4], R7 ;  /* 0x00007d0000037a24 */ /* 0x040fe400078e0207 */
[----:B------:R-:W-:Y:S01]  /*2f30*/  IMAD.WIDE.U32 R248, R0, c[0x0][0x1f0], R8 ;  /* 0x00007c0000f87a25 */ /* 0x000fe200078e0008 */
[----:B------:R-:W-:Y:S02]  /*2f40*/  IADD3 R0, R251, R2, RZ ;  /* 0x00000002fb007210 */ /* 0x000fe40007ffe0ff */
[----:B------:R-:W-:-:S03]  /*2f50*/  @P0 LOP3.LUT R18, R18, 0x1, RZ, 0xfc, !PT ;  /* 0x0000000112120812 */ /* 0x000fc600078efcff */
[----:B------:R1:W-:Y:S04]  /*2f60*/  STL [R1], R0 ;  /* 0x0000000001007387 */ /* 0x0003e80000100800 */
[----:B------:R1:W-:Y:S01]  /*2f70*/  STL [R1+0x44], R18 ;  /* 0x0000441201007387 */ /* 0x0003e20000100800 */
[----:B------:R-:W-:Y:S01]  /*2f80*/  IADD3 R12, R102, R103, RZ ;  /* 0x00000067660c7210 */ /* 0x000fe20007ffe0ff */
[----:B------:R-:W-:Y:S01]  /*2f90*/  IMAD.IADD R252, R249, 0x1, R3 ;  /* 0x00000001f9fc7824 */ /* 0x000fe200078e0203 */
[----:B------:R-:W-:Y:S05]  /*2fa0*/  BRA.DIV ~URZ, `(.L_x_2215) ;  /* 0x000118527f007947 */ /* 0x000fea000b800000 */
[----:B------:R2:W3:Y:S02]  /*2fb0*/  SHFL.IDX PT, R4, R14, RZ, 0x181f ;  /* 0x00181fff0e047589 */ /* 0x0004e400000e0000 */
.L_x_2300:
[----:B------:R-:W-:Y:S05]  /*2fc0*/  BRA.DIV ~URZ, `(.L_x_2216) ;  /* 0x000118a27f007947 */ /* 0x000fea000b800000 */
[----:B-1----:R1:W4:Y:S02]  /*2fd0*/  SHFL.IDX PT, R0, R15, RZ, 0x181f ;  /* 0x00181fff0f007589 */ /* 0x00232400000e0000 */
.L_x_2301:
[----:B------:R-:W5:Y:S01]  /*2fe0*/  LDL R2, [R1+0x1c] ;  /* 0x00001c0001027983 */ /* 0x000f620000100800 */
[----:B------:R-:W-:Y:S01]  /*2ff0*/  BSSY B0, `(.L_x_2217) ;  /* 0x0000023000007945 */ /* 0x000fe20003800000 */
[----:B-----5:R-:W-:-:S05]  /*3000*/  IMAD R13, R2, c[0x0][0x2c4], RZ ;  /* 0x0000b100020d7a24 */ /* 0x020fca00078e02ff */
        /* <DEDUP_REMOVED lines=11> */
[----:B------:R-:W-:Y:S02]  /*30c0*/  P2R R5, PR, RZ, 0x2 ;  /* 0x00000002ff057803 */ /* 0x000fe40000000000 */
[----:B-----5:R-:W-:-:S04]  /*30d0*/  LEA R10, P0, R8, R0, 0x1 ;  /* 0x00000000080a7211 */ /* 0x020fc800078008ff */
[----:B------:R-:W-:Y:S02]  /*30e0*/  LEA.HI.X R11, R8, R4, R9, 0x1, P0 ;  /* 0x00000004080b7211 */ /* 0x000fe400000f0c09 */
[----:B--2---:R-:W-:-:S04]  /*30f0*/  LEA R8, P0, R6, R0, 0x1 ;  /* 0x0000000006087211 */ /* 0x004fc800078008ff */
[----:B----4-:R-:W-:Y:S02]  /*3100*/  LEA.HI.X R9, R6, R4, R7, 0x1, P0 ;  /* 0x0000000406097211 */ /* 0x010fe400000f0c07 */
[----:B---3--:R-:W-:-:S04]  /*3110*/  LEA R6, P0, R2, R0, 0x1 ;  /* 0x0000000002067211 */ /* 0x008fc800078008ff */
[----:B------:R-:W-:Y:S02]  /*3120*/  LEA.HI.X R7, R2, R4, R3, 0x1, P0 ;  /* 0x0000000402077211 */ /* 0x000fe400000f0c03 */
[C---:B------:R-:W-:Y:S02]  /*3130*/  LEA R2, P0, R18.reuse, R0, 0x1 ;  /* 0x0000000012027211 */ /* 0x040fe400078008ff */
[C---:B------:R-:W-:Y:S02]  /*3140*/  LOP3.LUT P2, RZ, R17.reuse, 0x8, RZ, 0xc0, !PT ;  /* 0x0000000811ff7812 */ /* 0x040fe4000784c0ff */
[C---:B------:R-:W-:Y:S02]  /*3150*/  LOP3.LUT P1, RZ, R17.reuse, 0x4, RZ, 0xc0, !PT ;  /* 0x0000000411ff7812 */ /* 0x040fe4000782c0ff */
[----:B------:R-:W-:Y:S02]  /*3160*/  LEA.HI.X R3, R18, R4, R19, 0x1, P0 ;  /* 0x0000000412037211 */ /* 0x000fe400000f0c13 */
[----:B------:R-:W-:-:S02]  /*3170*/  LOP3.LUT P0, RZ, R17, 0x2, RZ, 0xc0, !PT ;  /* 0x0000000211ff7812 */ /* 0x000fc4000780c0ff */
[----:B------:R-:W-:-:S05]  /*3180*/  LOP3.LUT P6, RZ, R17, 0x1, RZ, 0xc0, !PT ;  /* 0x0000000111ff7812 */ /* 0x000fca00078cc0ff */
[----:B------:R-:W-:Y:S01]  /*3190*/  @!PT LDS RZ, [RZ] ;  /* 0x00000000fffff984 */ /* 0x000fe20000000800 */
[----:B------:R-:W-:Y:S01]  /*31a0*/  @!PT LDS RZ, [RZ] ;  /* 0x00000000fffff984 */ /* 0x000fe20000000800 */
[----:B------:R-:W-:Y:S01]  /*31b0*/  @!PT LDS RZ, [RZ] ;  /* 0x00000000fffff984 */ /* 0x000fe20000000800 */
[----:B------:R2:W-:Y:S04]  /*31c0*/  LDGSTS.E.BYPASS.LTC128B.128 [R219+0x10100], [R10.64], !P2 ;  /* 0x101000000adb7fae */ /* 0x0005e8000d101d46 */
[----:B------:R2:W-:Y:S04]  /*31d0*/  LDGSTS.E.BYPASS.LTC128B.128 [R219+0x14100], [R8.64], !P1 ;  /* 0x1410000008db7fae */ /* 0x0005e8000c901d46 */
[----:B------:R2:W-:Y:S04]  /*31e0*/  LDGSTS.E.BYPASS.LTC128B.128 [R219+0x18100], [R6.64], !P0 ;  /* 0x1810000006db7fae */ /* 0x0005e8000c101d46 */
[----:B------:R2:W-:Y:S01]  /*31f0*/  LDGSTS.E.BYPASS.LTC128B.128 [R219+0x1c100], [R2.64], !P6 ;  /* 0x1c10000002db7fae */ /* 0x0005e2000f101d46 */
[----:B------:R-:W-:-:S02]  /*3200*/  ISETP.NE.AND P2, PT, R16, RZ, PT ;  /* 0x000000ff1000720c */ /* 0x000fc40003f45270 */
[----:B------:R-:W-:-:S08]  /*3210*/  ISETP.NE.AND P1, PT, R5, RZ, PT ;  /* 0x000000ff0500720c */ /* 0x000fd00003f25270 */
.L_x_2218:
[----:B------:R-:W-:Y:S05]  /*3220*/  BSYNC B0 ;  /* 0x0000000000007941 */ /* 0x000fea0003800000 */
.L_x_2217:
[----:B------:R-:W-:Y:S05]  /*3230*/  BRA.DIV ~URZ, `(.L_x_2219) ;  /* 0x000116927f007947 */ /* 0x000fea000b800000 */
[----:B---3--:R3:W1:Y:S04]  /*3240*/  SHFL.IDX PT, R4, R14, 0x1, 0x181f ;  /* 0x00381f000e047f89 */ /* 0x00866800000e0000 */
[----:B----4-:R3:W4:Y:S02]  /*3250*/  SHFL.IDX PT, R0, R15, 0x1, 0x181f ;  /* 0x00381f000f007f89 */ /* 0x01072400000e0000 */
.L_x_2302:
[----:B--2---:R-:W-:Y:S01]  /*3260*/  IADD3 R2, R12, 0x20, RZ ;  /* 0x000000200c027810 */ /* 0x004fe20007ffe0ff */
[----:B------:R-:W-:Y:S03]  /*3270*/  BSSY B0, `(.L_x_2220) ;  /* 0x0000022000007945 */ /* 0x000fe60003800000 */
[----:B------:R-:W-:-:S13]  /*3280*/  ISETP.GE.AND P0, PT, R2, R13, PT ;  /* 0x0000000d0200720c */ /* 0x000fda0003f06270 */
[----:B------:R-:W-:Y:S05]  /*3290*/  @P0 BRA `(.L_x_2221) ;  /* 0x000001f000000947 */ /* 0x000fea0003800000 */
[----:B------:R-:W2:Y:S04]  /*32a0*/  LDL.64 R8, [R1+0x30] ;  /* 0x0000300001087983 */ /* 0x000ea80000100a00 */
[----:B------:R-:W5:Y:S04]  /*32b0*/  LDL R6, [R1+0x3c] ;  /* 0x00003c0001067983 */ /* 0x000f680000100800 */
[----:B---3--:R-:W3:Y:S04]  /*32c0*/  LDL R7, [R1+0x60] ;  /* 0x0000600001077983 */ /* 0x008ee80000100800 */
[----:B----4-:R-:W4:Y:S04]  /*32d0*/  LDL R3, [R1+0x38] ;  /* 0x0000380001037983 */ /* 0x010f280000100800 */
[----:B------:R-:W4:Y:S04]  /*32e0*/  LDL R20, [R1+0x5c] ;  /* 0x00005c0001147983 */ /* 0x000f280000100800 */
[----:B------:R-:W4:Y:S04]  /*32f0*/  LDL R18, [R1+0x40] ;  /* 0x0000400001127983 */ /* 0x000f280000100800 */
[----:B------:R-:W4:Y:S04]  /*3300*/  LDL R17, [R1+0x44] ;  /* 0x0000440001117983 */ /* 0x000f280000100800 */
[----:B------:R-:W4:Y:S01]  /*3310*/  LDL R19, [R1+0x58] ;  /* 0x0000580001137983 */ /* 0x000f220000100800 */
[----:B------:R-:W-:-:S02]  /*3320*/  P2R R16, PR, RZ, 0x4 ;  /* 0x00000004ff107803 */ /* 0x000fc40000000000 */
[----:B------:R-:W-:Y:S02]  /*3330*/  P2R R5, PR, RZ, 0x2 ;  /* 0x00000002ff057803 */ /* 0x000fe40000000000 */
[----:B--2---:R-:W-:-:S04]  /*3340*/  LEA R10, P0, R8, R0, 0x1 ;  /* 0x00000000080a7211 */ /* 0x004fc800078008ff */
[----:B-1----:R-:W-:Y:S02]  /*3350*/  LEA.HI.X R11, R8, R4, R9, 0x1, P0 ;  /* 0x00000004080b7211 */ /* 0x002fe400000f0c09 */
[----:B-----5:R-:W-:-:S04]  /*3360*/  LEA R8, P0, R6, R0, 0x1 ;  /* 0x0000000006087211 */ /* 0x020fc800078008ff */
[----:B---3--:R-:W-:Y:S02]  /*3370*/  LEA.HI.X R9, R6, R4, R7, 0x1, P0 ;  /* 0x0000000406097211 */ /* 0x008fe400000f0c07 */
[----:B----4-:R-:W-:-:S04]  /*3380*/  LEA R6, P0, R3, R0, 0x1 ;  /* 0x0000000003067211 */ /* 0x010fc800078008ff */
        /* <DEDUP_REMOVED lines=16> */
.L_x_2221:
[----:B------:R-:W-:Y:S05]  /*3490*/  BSYNC B0 ;  /* 0x0000000000007941 */ /* 0x000fea0003800000 */
.L_x_2220:
[----:B------:R-:W-:Y:S05]  /*34a0*/  BRA.DIV ~URZ, `(.L_x_2222) ;  /* 0x000114e27f007947 */ /* 0x000fea000b800000 */
[----:B-1----:R1:W2:Y:S02]  /*34b0*/  SHFL.IDX PT, R4, R14, 0x2, 0x181f ;  /* 0x00581f000e047f89 */ /* 0x0022a400000e0000 */
.L_x_2303:
[----:B------:R-:W-:Y:S05]  /*34c0*/  BRA.DIV ~URZ, `(.L_x_2223) ;  /* 0x000115327f007947 */ /* 0x000fea000b800000 */
[----:B----4-:R4:W1:Y:S02]  /*34d0*/  SHFL.IDX PT, R0, R15, 0x2, 0x181f ;  /* 0x00581f000f007f89 */ /* 0x01086400000e0000 */
.L_x_2304:
        /* <DEDUP_REMOVED lines=13> */
[----:B------:R-:W-:Y:S02]  /*35b0*/  P2R R5, PR, RZ, 0x2 ;  /* 0x00000002ff057803 */ /* 0x000fe40000000000 */
[----:B-1---5:R-:W-:-:S04]  /*35c0*/  LEA R10, P0, R8, R0, 0x1 ;  /* 0x00000000080a7211 */ /* 0x022fc800078008ff */
[----:B------:R-:W-:Y:S02]  /*35d0*/  LEA.HI.X R11, R8, R4, R9, 0x1, P0 ;  /* 0x00000004080b7211 */ /* 0x000fe400000f0c09 */
[----:B---3--:R-:W-:-:S04]  /*35e0*/  LEA R8, P0, R6, R0, 0x1 ;  /* 0x0000000006087211 */ /* 0x008fc800078008ff */
[----:B----4-:R-:W-:Y:S02]  /*35f0*/  LEA.HI.X R9, R6, R4, R7, 0x1, P0 ;  /* 0x0000000406097211 */ /* 0x010fe400000f0c07 */
[----:B--2---:R-:W-:-:S04]  /*3600*/  LEA R6, P0, R3, R0, 0x1 ;  /* 0x0000000003067211 */ /* 0x004fc800078008ff */
        /* <DEDUP_REMOVED lines=16> */
.L_x_2225:
[----:B------:R-:W-:Y:S05]  /*3710*/  BSYNC B0 ;  /* 0x0000000000007941 */ /* 0x000fea0003800000 */
.L_x_2224:
[----:B------:R-:W-:Y:S05]  /*3720*/  BRA.DIV ~URZ, `(.L_x_2226) ;  /* 0x000113327f007947 */ /* 0x000fea000b800000 */
[----:B--2---:R2:W3:Y:S04]  /*3730*/  SHFL.IDX PT, R4, R14, 0x3, 0x181f ;  /* 0x00781f000e047f89 */ /* 0x0044e800000e0000 */
[----:B-1----:R2:W1:Y:S02]  /*3740*/  SHFL.IDX PT, R0, R15, 0x3, 0x181f ;  /* 0x00781f000f007f89 */ /* 0x00246400000e0000 */
.L_x_2305:
[----:B------:R-:W5:Y:S04]  /*3750*/  LDL.64 R8, [R1+0x30] ;  /* 0x0000300001087983 */ /* 0x000f680000100a00 */
[----:B--2---:R-:W2:Y:S04]  /*3760*/  LDL R6, [R1+0x3c] ;  /* 0x00003c0001067983 */ /* 0x004ea80000100800 */
[----:B----4-:R-:W4:Y:S04]  /*3770*/  LDL R7, [R1+0x60] ;  /* 0x0000600001077983 */ /* 0x010f280000100800 */
[----:B---3--:R-:W3:Y:S04]  /*3780*/  LDL R11, [R1+0x38] ;  /* 0x00003800010b7983 */ /* 0x008ee80000100800 */
[----:B------:R-:W3:Y:S04]  /*3790*/  LDL R16, [R1+0x5c] ;  /* 0x00005c0001107983 */ /* 0x000ee80000100800 */
[----:B------:R-:W3:Y:S04]  /*37a0*/  LDL R10, [R1+0x44] ;  /* 0x00004400010a7983 */ /* 0x000ee80000100800 */
[----:B------:R-:W3:Y:S04]  /*37b0*/  LDL R14, [R1+0x40] ;  /* 0x00004000010e7983 */ /* 0x000ee80000100800 */
[----:B------:R-:W3:Y:S04]  /*37c0*/  LDL R15, [R1+0x58] ;  /* 0x00005800010f7983 */ /* 0x000ee80000100800 */
[----:B------:R-:W3:Y:S01]  /*37d0*/  LDL R135, [R1+0x18] ;  /* 0x0000180001877983 */ /* 0x000ee20000100800 */
[----:B------:R-:W-:-:S02]  /*37e0*/  IADD3 R2, R12, 0x60, RZ ;  /* 0x000000600c027810 */ /* 0x000fc40007ffe0ff */
[----:B------:R-:W-:Y:S01]  /*37f0*/  P2R R5, PR, RZ, 0x4 ;  /* 0x00000004ff057803 */ /* 0x000fe20000000000 */
[----:B------:R-:W3:Y:S01]  /*3800*/  LDL R134, [R1+0x4] ;  /* 0x0000040001867983 */ /* 0x000ee20000100800 */
[----:B------:R-:W-:Y:S02]  /*3810*/  ISETP.GE.AND P6, PT, R2, R13, PT ;  /* 0x0000000d0200720c */ /* 0x000fe40003fc6270 */
[----:B------:R-:W-:-:S11]  /*3820*/  P2R R29, PR, RZ, 0x2 ;  /* 0x00000002ff1d7803 */ /* 0x000fd60000000000 */
[----:B-1---5:R-:W-:-:S04]  /*3830*/  @!P6 LEA R2, P0, R8, R0, 0x1 ;  /* 0x000000000802e211 */ /* 0x022fc800078008ff */
[----:B------:R-:W-:Y:S02]  /*3840*/  @!P6 LEA.HI.X R3, R8, R4, R9, 0x1, P0 ;  /* 0x000000040803e211 */ /* 0x000fe400000f0c09 */
[----:B--2---:R-:W-:-:S04]  /*3850*/  @!P6 LEA R8, P0, R6, R0, 0x1 ;  /* 0x000000000608e211 */ /* 0x004fc800078008ff */
[----:B----4-:R-:W-:Y:S02]  /*3860*/  @!P6 LEA.HI.X R9, R6, R4, R7, 0x1, P0 ;  /* 0x000000040609e211 */ /* 0x010fe400000f0c07 */
[----:B---3--:R-:W-:-:S04]  /*3870*/  @!P6 LEA R6, P0, R11, R0, 0x1 ;  /* 0x000000000b06e211 */ /* 0x008fc800078008ff */
[----:B------:R-:W-:Y:S02]  /*3880*/  @!P6 LEA.HI.X R7, R11, R4, R16, 0x1, P0 ;  /* 0x000000040b07e211 */ /* 0x000fe400000f0c10 */
[----:B------:R-:W1:Y:S01]  /*3890*/  S2R R11, SR_TID.X ;  /* 0x00000000000b7919 */ /* 0x000e620000002100 */
[C---:B------:R-:W-:Y:S02]  /*38a0*/  LOP3.LUT P0, RZ, R10.reuse, 0x8, RZ, 0xc0, !PT ;  /* 0x000000080aff7812 */ /* 0x040fe4000780c0ff */
[C---:B------:R-:W-:Y:S02]  /*38b0*/  LOP3.LUT P2, RZ, R10.reuse, 0x4, RZ, 0xc0, !PT ;  /* 0x000000040aff7812 */ /* 0x040fe4000784c0ff */
[----:B------:R-:W-:-:S09]  /*38c0*/  LOP3.LUT P1, RZ, R10, 0x1, RZ, 0xc0, !PT ;  /* 0x000000010aff7812 */ /* 0x000fd2000782c0ff */
[----:B------:R-:W-:Y:S01]  /*38d0*/  @!PT LDS RZ, [RZ] ;  /* 0x00000000fffff984 */ /* 0x000fe20000000800 */
[----:B------:R-:W-:Y:S01]  /*38e0*/  @!PT LDS RZ, [RZ] ;  /* 0x00000000fffff984 */ /* 0x000fe20000000800 */
[----:B------:R-:W-:Y:S01]  /*38f0*/  @!PT LDS RZ, [RZ] ;  /* 0x00000000fffff984 */ /* 0x000fe20000000800 */
[----:B------:R2:W-:Y:S04]  /*3900*/  @!P6 LDGSTS.E.BYPASS.LTC128B.128 [R219+0x13100], [R2.64], !P0 ;  /* 0x1310000002dbefae */ /* 0x0005e8000c101d46 */
[----:B------:R3:W-:Y:S01]  /*3910*/  @!P6 LDGSTS.E.BYPASS.LTC128B.128 [R219+0x17100], [R8.64], !P2 ;  /* 0x1710000008dbefae */ /* 0x0007e2000d101d46 */
[----:B--2---:R-:W-:-:S04]  /*3920*/  @!P6 LEA R2, P0, R14, R0, 0x1 ;  /* 0x000000000e02e211 */ /* 0x004fc800078008ff */
[----:B------:R-:W-:Y:S02]  /*3930*/  @!P6 LEA.HI.X R3, R14, R4, R15, 0x1, P0 ;  /* 0x000000040e03e211 */ /* 0x000fe400000f0c0f */
[----:B------:R-:W-:Y:S02]  /*3940*/  LOP3.LUT P0, RZ, R10, 0x2, RZ, 0xc0, !PT ;  /* 0x000000020aff7812 */ /* 0x000fe4000780c0ff */
[----:B-1----:R-:W-:-:S04]  /*3950*/  SHF.R.S32.HI R10, RZ, 0x1f, R11 ;  /* 0x0000001fff0a7819 */ /* 0x002fc8000001140b */
[----:B------:R-:W-:Y:S02]  /*3960*/  LEA.HI R10, R10, R11, RZ, 0x3 ;  /* 0x0000000b0a0a7211 */ /* 0x000fe400078f18ff */
[----:B------:R-:W2:Y:S02]  /*3970*/  LDL R11, [R1] ;  /* 0x00000000010b7983 */ /* 0x000ea40000100800 */
[----:B------:R-:W-:Y:S02]  /*3980*/  SHF.R.S32.HI R10, RZ, 0x3, R10 ;  /* 0x00000003ff0a7819 */ /* 0x000fe4000001140a */
[----:B------:R-:W-:Y:S01]  /*3990*/  ISETP.NE.AND P2, PT, R5, RZ, PT ;  /* 0x000000ff0500720c */ /* 0x000fe20003f45270 */
[----:B------:R1:W-:Y:S02]  /*39a0*/  @!P6 LDGSTS.E.BYPASS.LTC128B.128 [R219+0x1b100], [R6.64], !P0 ;  /* 0x1b10000006dbefae */ /* 0x0003e4000c101d46 */
[----:B------:R-:W-:Y:S02]  /*39b0*/  IMAD.IADD R0, R135, 0x1, -R10 ;  /* 0x0000000187007824 */ /* 0x000fe400078e0a0a */
[----:B------:R4:W-:Y:S02]  /*39c0*/  @!P6 LDGSTS.E.BYPASS.LTC128B.128 [R219+0x1f100], [R2.64], !P1 ;  /* 0x1f10000002dbefae */ /* 0x0009e4000c901d46 */
[----:B------:R-:W-:-:S02]  /*39d0*/  IMAD R5, R92, -0x40, R0 ;  /* 0xffffffc05c057824 */ /* 0x000fc400078e0200 */
[----:B------:R-:W0:Y:S01]  /*39e0*/  LDGDEPBAR ;  /* 0x00000000000079af */ /* 0x000e220000000000 */
[----:B------:R-:W-:Y:S02]  /*39f0*/  WARPSYNC 0xffffffff ;  /* 0xffffffff00007948 */ /* 0x000fe40003800000 */
[----:B------:R-:W-:Y:S01]  /*3a00*/  ISETP.GE.AND P0, PT, R5, 0x1, PT ;  /* 0x000000010500780c */ /* 0x000fe20003f06270 */
[----:B------:R-:W-:Y:S01]  /*3a10*/  BAR.SYNC.DEFER_BLOCKING 0x0 ;  /* 0x0000000000007b1d */ /* 0x000fe20000010000 */
[----:B-1----:R-:W-:-:S05]  /*3a20*/  SHF.R.S32.HI R6, RZ, 0x1f, R92 ;  /* 0x0000001fff067819 */ /* 0x002fca000001145c */
[----:B------:R-:W-:Y:S02]  /*3a30*/  IMAD R0, R6, c[0x0][0x1e0], RZ ;  /* 0x0000780006007a24 */ /* 0x000fe400078e02ff */
[----:B----4-:R-:W-:-:S04]  /*3a40*/  IMAD.WIDE.U32 R2, R92, c[0x0][0x1e0], RZ ;  /* 0x000078005c027a25 */ /* 0x010fc800078e00ff */
[----:B------:R-:W-:Y:S01]  /*3a50*/  IMAD R4, R92, c[0x0][0x1e4], R0 ;  /* 0x000079005c047a24 */ /* 0x000fe200078e0200 */
[----:B------:R-:W-:-:S03]  /*3a60*/  LEA R0, P6, R2, R248, 0x6 ;  /* 0x000000f802007211 */ /* 0x000fc600078c30ff */
[----:B------:R-:W-:-:S05]  /*3a70*/  IMAD.IADD R3, R3, 0x1, R4 ;  /* 0x0000000103037824 */ /* 0x000fca00078e0204 */
[----:B------:R-:W-:Y:S02]  /*3a80*/  LEA.HI.X R4, R2, R252, R3, 0x6, P6 ;  /* 0x000000fc02047211 */ /* 0x000fe400030f3403 */
[----:B------:R-:W-:-:S04]  /*3a90*/  @P0 LEA R2, P6, R0, c[0x0][0x1c8], 0x1 ;  /* 0x0000720000020a11 */ /* 0x000fc800078c08ff */
[C---:B------:R-:W-:Y:S02]  /*3aa0*/  @P0 LEA.HI.X R3, R0.reuse, c[0x0][0x1cc], R4, 0x1, P6 ;  /* 0x0000730000030a11 */ /* 0x040fe400030f0c04 */
[----:B------:R-:W-:Y:S01]  /*3ab0*/  ISETP.GE.AND P6, PT, R5, 0x21, PT ;  /* 0x000000210500780c */ /* 0x000fe20003fc6270 */
[----:B------:R-:W-:Y:S02]  /*3ac0*/  IMAD.MOV.U32 R7, RZ, RZ, 0x20 ;  /* 0x00000020ff077424 */ /* 0x000fe400078e00ff */
[----:B------:R-:W-:Y:S01]  /*3ad0*/  @!PT LDS RZ, [RZ] ;  /* 0x00000000fffff984 */ /* 0x000fe20000000800 */
[----:B------:R-:W-:Y:S01]  /*3ae0*/  @!PT LDS RZ, [RZ] ;  /* 0x00000000fffff984 */ /* 0x000fe20000000800 */
[----:B------:R-:W-:Y:S01]  /*3af0*/  @!PT LDS RZ, [RZ] ;  /* 0x00000000fffff984 */ /* 0x000fe20000000800 */
[----:B------:R1:W-:Y:S02]  /*3b00*/  @P0 LDGSTS.E.BYPASS.LTC128B.128 [R219+0x8100], [R2.64], !P5 ;  /* 0x0810000002db0fae */ /* 0x0003e4000e901d46 */
[C---:B---3--:R-:W-:Y:S02]  /*3b10*/  IMAD.WIDE.U32 R8, R7.reuse, c[0x0][0x1e0], RZ ;  /* 0x0000780007087a25 */ /* 0x048fe400078e00ff */
[----:B------:R1:W-:Y:S04]  /*3b20*/  @P0 LDGSTS.E.BYPASS.LTC128B.128 [R219+0xa100], [R2.64+0x80], !P4 ;  /* 0x0a10008002db0fae */ /* 0x0003e8000e101d46 */
[----:B------:R1:W-:Y:S04]  /*3b30*/  @P0 LDGSTS.E.BYPASS.LTC128B.128 [R219+0xc100], [R2.64+0x100], !P3 ;  /* 0x0c10010002db0fae */ /* 0x0003e8000d901d46 */
[----:B------:R1:W-:Y:S01]  /*3b40*/  @P0 LDGSTS.E.BYPASS.LTC128B.128 [R219+0xe100], [R2.64+0x180], !P2 ;  /* 0x0e10018002db0fae */ /* 0x0003e2000d101d46 */
[----:B------:R-:W-:Y:S01]  /*3b50*/  @P6 IADD3 R0, P0, R0, R8, RZ ;  /* 0x0000000800006210 */ /* 0x000fe20007f1e0ff */
[----:B-1----:R-:W-:-:S05]  /*3b60*/  IMAD R3, R7, c[0x0][0x1e4], RZ ;  /* 0x0000790007037a24 */ /* 0x002fca00078e02ff */
[----:B------:R-:W-:Y:S02]  /*3b70*/  @P6 IADD3.X R3, R4, R9, R3, P0, !PT ;  /* 0x0000000904036210 */ /* 0x000fe400007fe403 */
[----:B------:R-:W-:-:S04]  /*3b80*/  @P6 LEA R2, P0, R0, c[0x0][0x1c8], 0x1 ;  /* 0x0000720000026a11 */ /* 0x000fc800078008ff */
[----:B------:R-:W-:-:S05]  /*3b90*/  @P6 LEA.HI.X R3, R0, c[0x0][0x1cc], R3, 0x1, P0 ;  /* 0x0000730000036a11 */ /* 0x000fca00000f0c03 */
[----:B------:R1:W-:Y:S04]  /*3ba0*/  @P6 LDGSTS.E.BYPASS.LTC128B.128 [R219+0x9100], [R2.64], !P5 ;  /* 0x0910000002db6fae */ /* 0x0003e8000e901d46 */
[----:B------:R1:W-:Y:S04]  /*3bb0*/  @P6 LDGSTS.E.BYPASS.LTC128B.128 [R219+0xb100], [R2.64+0x80], !P4 ;  /* 0x0b10008002db6fae */ /* 0x0003e8000e101d46 */
[----:B------:R1:W-:Y:S04]  /*3bc0*/  @P6 LDGSTS.E.BYPASS.LTC128B.128 [R219+0xd100], [R2.64+0x100], !P3 ;  /* 0x0d10010002db6fae */ /* 0x0003e8000d901d46 */
[----:B------:R1:W-:Y:S04]  /*3bd0*/  @P6 LDGSTS.E.BYPASS.LTC128B.128 [R219+0xf100], [R2.64+0x180], !P2 ;  /* 0x0f10018002db6fae */ /* 0x0003e8000d101d46 */
[----:B------:R-:W0:Y:S01]  /*3be0*/  LDGDEPBAR ;  /* 0x00000000000079af */ /* 0x000e220000000000 */
[----:B------:R-:W-:-:S02]  /*3bf0*/  IMAD R6, R6, c[0x0][0x208], RZ ;  /* 0x0000820006067a24 */ /* 0x000fc400078e02ff */
[----:B------:R-:W-:-:S04]  /*3c00*/  IMAD.WIDE.U32 R4, R92, c[0x0][0x208], RZ ;  /* 0x000082005c047a25 */ /* 0x000fc800078e00ff */
[----:B------:R-:W-:Y:S01]  /*3c10*/  IMAD R6, R92, c[0x0][0x20c], R6 ;  /* 0x000083005c067a24 */ /* 0x000fe200078e0206 */
[----:B------:R-:W-:Y:S01]  /*3c20*/  LEA R0, P0, R4, R250, 0x6 ;  /* 0x000000fa04007211 */ /* 0x000fe200078030ff */
[----:B------:R-:W-:Y:S01]  /*3c30*/  IMAD R93, R92, -0x40, R135 ;  /* 0xffffffc05c5d7824 */ /* 0x000fe200078e0287 */
[----:B------:R-:W-:Y:S01]  /*3c40*/  P2R R14, PR, RZ, 0x20 ;  /* 0x00000020ff0e7803 */ /* 0x000fe20000000000 */
[----:B-1----:R-:W-:Y:S01]  /*3c50*/  IMAD.IADD R3, R5, 0x1, R6 ;  /* 0x0000000105037824 */ /* 0x002fe200078e0206 */
[----:B------:R-:W-:-:S04]  /*3c60*/  DEPBAR.LE SB0, 0x1 ;  /* 0x000080400000791a */ /* 0x000fc80000000000 */
[----:B------:R-:W-:-:S04]  /*3c70*/  DEPBAR.LE SB0, 0x0 ;  /* 0x000080000000791a */ /* 0x000fc80000000000 */
[----:B------:R-:W-:Y:S01]  /*3c80*/  BAR.SYNC.DEFER_BLOCKING 0x0 ;  /* 0x0000000000007b1d */ /* 0x000fe20000010000 */
[----:B------:R-:W-:-:S04]  /*3c90*/  LOP3.LUT R5, R28, 0x1, RZ, 0xc0, !PT ;  /* 0x000000011c057812 */ /* 0x000fc800078ec0ff */
[----:B------:R-:W-:Y:S01]  /*3ca0*/  ISETP.NE.U32.AND P5, PT, R5, 0x1, PT ;  /* 0x000000010500780c */ /* 0x000fe20003fa5070 */
[----:B------:R-:W-:Y:S01]  /*3cb0*/  IMAD.MOV.U32 R5, RZ, RZ, c[0x0][0x20c] ;  /* 0x00008300ff057624 */ /* 0x000fe200078e00ff */
[C---:B------:R-:W-:Y:S02]  /*3cc0*/  LOP3.LUT P1, RZ, R28.reuse, 0x2, RZ, 0xc0, !PT ;  /* 0x000000021cff7812 */ /* 0x040fe4000782c0ff */
[----:B------:R-:W-:Y:S01]  /*3cd0*/  LOP3.LUT P6, RZ, R28, 0x4, RZ, 0xc0, !PT ;  /* 0x000000041cff7812 */ /* 0x000fe200078cc0ff */
[----:B------:R-:W-:Y:S04]  /*3ce0*/  LDSM.16.M88.4 R20, [R192] ;  /* 0x00000000c014783b */ /* 0x000fe80000000200 */
[----:B------:R-:W-:Y:S04]  /*3cf0*/  LDSM.16.M88.4 R16, [R192+0x800] ;  /* 0x00080000c010783b */ /* 0x000fe80000000200 */
[----:B------:R-:W-:Y:S04]  /*3d00*/  LDSM.16.M88.4 R24, [R192+0x1000] ;  /* 0x00100000c018783b */ /* 0x000fe80000000200 */
[----:B------:R-:W-:Y:S04]  /*3d10*/  LDSM.16.M88.4 R36, [R192+0x1800] ;  /* 0x00180000c024783b */ /* 0x000fe80000000200 */
[----:B------:R-:W-:Y:S04]  /*3d20*/  LDSM.16.M88.4 R48, [R203] ;  /* 0x00000000cb30783b */ /* 0x000fe80000000200 */
[----:B------:R-:W-:Y:S04]  /*3d30*/  LDSM.16.M88.4 R60, [R218] ;  /* 0x00000000da3c783b */ /* 0x000fe80000000200 */
[----:B------:R-:W-:Y:S04]  /*3d40*/  LDSM.16.M88.4 R64, [R217] ;  /* 0x00000000d940783b */ /* 0x000fe80000000200 */
[----:B------:R-:W-:Y:S01]  /*3d50*/  LDSM.16.M88.4 R76, [R216] ;  /* 0x00000000d84c783b */ /* 0x000fe20000000200 */
[----:B------:R-:W-:-:S02]  /*3d60*/  P2R R15, PR, RZ, 0x10 ;  /* 0x00000010ff0f7803 */ /* 0x000fc40000000000 */
[----:B--2---:R-:W-:Y:S01]  /*3d70*/  LEA.HI.X R3, R4, R11, R3, 0x6, P0 ;  /* 0x0000000b04037211 */ /* 0x004fe200000f3403 */
[----:B------:R-:W-:Y:S01]  /*3d80*/  IMAD.MOV.U32 R4, RZ, RZ, c[0x0][0x208] ;  /* 0x00008200ff047624 */ /* 0x000fe200078e00ff */
[----:B------:R-:W-:-:S04]  /*3d90*/  LEA R2, P0, R0, c[0x0][0x1f8], 0x1 ;  /* 0x00007e0000027a11 */ /* 0x000fc800078008ff */
[----:B------:R-:W-:Y:S01]  /*3da0*/  LEA.HI.X R3, R0, c[0x0][0x1fc], R3, 0x1, P0 ;  /* 0x00007f0000037a11 */ /* 0x000fe200000f0c03 */
[----:B------:R-:W-:Y:S01]  /*3db0*/  IMAD.IADD R0, R93, 0x1, -R10 ;  /* 0x000000015d007824 */ /* 0x000fe200078e0a0a */
[C---:B------:R-:W-:Y:S01]  /*3dc0*/  LEA R12, P0, R4.reuse, R2, 0x6 ;  /* 0x00000002040c7211 */ /* 0x040fe200078030ff */
[----:B------:R-:W-:Y:S03]  /*3dd0*/  LDSM.16.M88.4 R8, [R200] ;  /* 0x00000000c808783b */ /* 0x000fe60000000200 */
[----:B------:R-:W-:Y:S02]  /*3de0*/  LEA.HI.X R13, R4, R3, R5, 0x6, P0 ;  /* 0x00000003040d7211 */ /* 0x000fe400000f3405 */
[----:B------:R-:W-:Y:S01]  /*3df0*/  ISETP.LT.OR P0, PT, R0, 0x1, P5 ;  /* 0x000000010000780c */ /* 0x000fe20002f01670 */
[----:B------:R-:W1:-:S12]  /*3e00*/  LDSM.16.M88.4 R4, [R199] ;  /* 0x00000000c704783b */ /* 0x000e580000000200 */
[----:B------:R-:W-:Y:S01]  /*3e10*/  @!PT LDS RZ, [RZ] ;  /* 0x00000000fffff984 */ /* 0x000fe20000000800 */
[----:B------:R-:W-:Y:S01]  /*3e20*/  @!PT LDS RZ, [RZ] ;  /* 0x00000000fffff984 */ /* 0x000fe20000000800 */
[----:B------:R-:W-:Y:S01]  /*3e30*/  @!PT LDS RZ, [RZ] ;  /* 0x00000000fffff984 */ /* 0x000fe20000000800 */
[----:B------:R2:W-:Y:S01]  /*3e40*/  LDGSTS.E.BYPASS.LTC128B.128 [R219+0x100], [R2.64], !P0 ;  /* 0x0010000002db7fae */ /* 0x0005e2000c101d46 */
[----:B------:R-:W-:-:S13]  /*3e50*/  ISETP.LT.OR P0, PT, R0, 0x1, !P1 ;  /* 0x000000010000780c */ /* 0x000fda0004f01670 */
        /* <DEDUP_REMOVED lines=8> */
[----:B------:R-:W-:-:S09]  /*3ee0*/  ISETP.LT.OR P0, PT, R0, 0x21, !P0 ;  /* 0x000000210000780c */ /* 0x000fd20004701670 */
[----:B------:R2:W-:Y:S04]  /*3ef0*/  LDGSTS.E.BYPASS.LTC128B.128 [R219+0x6100], [R2.64+0x180], !P4 ;  /* 0x0610018002db7fae */ /* 0x0005e8000e101d46 */
[----:B------:R3:W-:Y:S04]  /*3f00*/  LDGSTS.E.BYPASS.LTC128B.128 [R219+0x1100], [R12.64], !P5 ;  /* 0x011000000cdb7fae */ /* 0x0007e8000e901d46 */
[----:B------:R3:W-:Y:S01]  /*3f10*/  LDGSTS.E.BYPASS.LTC128B.128 [R219+0x3100], [R12.64+0x80], !P1 ;  /* 0x031000800cdb7fae */ /* 0x0007e2000c901d46 */
[----:B------:R-:W-:Y:S02]  /*3f20*/  ISETP.NE.AND P1, PT, R29, RZ, PT ;  /* 0x000000ff1d00720c */ /* 0x000fe40003f25270 */
[----:B-1----:R-:W-:Y:S01]  /*3f30*/  HMMA.16816.F32 R28, R4, R20, RZ ;  /* 0x00000014041c723c */ /* 0x002fe200000018ff */
[----:B------:R3:W-:Y:S01]  /*3f40*/  LDGSTS.E.BYPASS.LTC128B.128 [R219+0x5100], [R12.64+0x100], !P6 ;  /* 0x051001000cdb7fae */ /* 0x0007e2000f101d46 */
[----:B------:R-:W-:-:S02]  /*3f50*/  ISETP.NE.AND P4, PT, R15, RZ, PT ;  /* 0x000000ff0f00720c */ /* 0x000fc40003f85270 */
[----:B------:R-:W-:Y:S01]  /*3f60*/  ISETP.NE.AND P5, PT, R14, RZ, PT ;  /* 0x000000ff0e00720c */ /* 0x000fe20003fa5270 */
[----:B------:R3:W-:Y:S03]  /*3f70*/  LDGSTS.E.BYPASS.LTC128B.128 [R219+0x7100], [R12.64+0x180], !P0 ;  /* 0x071001800cdb7fae */ /* 0x0007e6000c101d46 */
[C---:B------:R-:W-:Y:S01]  /*3f80*/  HMMA.16816.F32 R20, R4.reuse, R22, RZ ;  /* 0x000000160414723c */ /* 0x040fe200000018ff */
[----:B------:R-:W-:Y:S04]  /*3f90*/  LDSM.16.M88.4 R68, [R198] ;  /* 0x00000000c644783b */ /* 0x000fe80000000200 */
[----:B------:R-:W-:Y:S03]  /*3fa0*/  LDSM.16.M88.4 R72, [R198+0x800] ;  /* 0x00080000c648783b */ /* 0x000fe60000000200 */
[C---:B------:R-:W-:Y:S01]  /*3fb0*/  HMMA.16816.F32 R32, R4.reuse, R16, RZ ;  /* 0x000000100420723c */ /* 0x040fe200000018ff */
[----:B------:R-:W-:Y:S04]  /*3fc0*/  LDSM.16.M88.4 R84, [R198+0x1000] ;  /* 0x00100000c654783b */ /* 0x000fe80000000200 */
[----:B------:R-:W-:Y:S03]  /*3fd0*/  LDSM.16.M88.4 R80, [R195+0x800] ;  /* 0x00080000c350783b */ /* 0x000fe60000000200 */
[C---:B------:R-:W-:Y:S01]  /*3fe0*/  HMMA.16816.F32 R40, R4.reuse, R18, RZ ;  /* 0x000000120428723c */ /* 0x040fe200000018ff */
[----:B------:R-:W-:Y:S04]  /*3ff0*/  LDSM.16.M88.4 R88, [R195+0x1000] ;  /* 0x00100000c358783b */ /* 0x000fe80000000200 */
[----:B------:R-:W0:Y:S04]  /*4000*/  LDGDEPBAR ;  /* 0x00000000000079af */ /* 0x000e280000000000 */
[----:B---3--:R-:W1:Y:S01]  /*4010*/  LDSM.16.M88.4 R12, [R202] ;  /* 0x00000000ca0c783b */ /* 0x008e620000000200 */
[C---:B------:R-:W-:Y:S08]  /*4020*/  HMMA.16816.F32 R44, R4.reuse, R24, RZ ;  /* 0x00000018042c723c */ /* 0x040ff000000018ff */
[C---:B------:R-:W-:Y:S08]  /*4030*/  HMMA.16816.F32 R52, R4.reuse, R26, RZ ;  /* 0x0000001a0434723c */ /* 0x040ff000000018ff */
[C---:B------:R-:W-:Y:S08]  /*4040*/  HMMA.16816.F32 R56, R4.reuse, R36, RZ ;  /* 0x000000240438723c */ /* 0x040ff000000018ff */
[----:B------:R-:W-:Y:S01]  /*4050*/  HMMA.16816.F32 R16, R4, R38, RZ ;  /* 0x000000260410723c */ /* 0x000fe200000018ff */
[----:B------:R-:W-:Y:S07]  /*4060*/  LDSM.16.M88.4 R4, [R201] ;  /* 0x00000000c904783b */ /* 0x000fee0000000200 */
[C---:B------:R-:W-:Y:S08]  /*4070*/  HMMA.16816.F32 R24, R8.reuse, R48, R28 ;  /* 0x000000300818723c */ /* 0x040ff0000000181c */
[C---:B------:R-:W-:Y:S01]  /*4080*/  HMMA.16816.F32 R28, R8.reuse, R50, R20 ;  /* 0x00000032081c723c */ /* 0x040fe20000001814 */
[----:B------:R-:W3:Y:S04]  /*4090*/  LDSM.16.M88.4 R20, [R198+0x1800] ;  /* 0x00180000c614783b */ /* 0x000ee80000000200 */
[----:B------:R-:W-:Y:S03]  /*40a0*/  LDSM.16.M88.4 R48, [R195+0x1800] ;  /* 0x00180000c330783b */ /* 0x000fe60000000200 */
[C---:B------:R-:W-:Y:S08]  /*40b0*/  HMMA.16816.F32 R32, R8.reuse, R60, R32 ;  /* 0x0000003c0820723c */ /* 0x040ff00000001820 */
[C---:B------:R-:W-:Y:S01]  /*40c0*/  HMMA.16816.F32 R36, R8.reuse, R62, R40 ;  /* 0x0000003e0824723c */ /* 0x040fe20000001828 */
[----:B------:R-:W4:Y:S07]  /*40d0*/  LDSM.16.M88.4 R60, [R195] ;  /* 0x00000000c33c783b */ /* 0x000f2e0000000200 */
[C---:B------:R-:W-:Y:S08]  /*40e0*/  HMMA.16816.F32 R40, R8.reuse, R64, R44 ;  /* 0x000000400828723c */ /* 0x040ff0000000182c */
[C---:B------:R-:W-:Y:S01]  /*40f0*/  HMMA.16816.F32 R44, R8.reuse, R66, R52 ;  /* 0x00000042082c723c */ /* 0x040fe20000001834 */
[----:B------:R-:W-:Y:S07]  /*4100*/  LDSM.16.M88.4 R64, [R192+0x2800] ;  /* 0x00280000c040783b */ /* 0x000fee0000000200 */
[C---:B------:R-:W-:Y:S01]  /*4110*/  HMMA.16816.F32 R52, R8.reuse, R76, R56 ;  /* 0x0000004c0834723c */ /* 0x040fe20000001838 */
[----:B------:R-:W-:Y:S07]  /*4120*/  LDSM.16.M88.4 R56, [R192+0x2000] ;  /* 0x00200000c038783b */ /* 0x000fee0000000200 */
[----:B------:R-:W-:Y:S01]  /*4130*/  HMMA.16816.F32 R16, R8, R78, R16 ;  /* 0x0000004e0810723c */ /* 0x000fe20000001810 */
[----:B------:R-:W5:Y:S04]  /*4140*/  LDSM.16.M88.4 R8, [R199+0x4000] ;  /* 0x00400000c708783b */ /* 0x000f680000000200 */
        /* <DEDUP_REMOVED lines=10> */
[C---:B---3--:R-:W-:Y:S08]  /*41f0*/  HMMA.16816.F32 R52, R12.reuse, R20, R52 ;  /* 0x000000140c34723c */ /* 0x048ff00000001834 */
[----:B------:R-:W-:Y:S01]  /*4200*/  HMMA.16816.F32 R12, R12, R22, R16 ;  /* 0x000000160c0c723c */ /* 0x000fe20000001810 */
[----:B------:R-:W3:Y:S04]  /*4210*/  LDSM.16.M88.4 R20, [R192+0x3800] ;  /* 0x00380000c014783b */ /* 0x000ee80000000200 */
[----:B------:R-:W-:Y:S03]  /*4220*/  LDSM.16.M88.4 R16, [R200+0x4000] ;  /* 0x00400000c810783b */ /* 0x000fe60000000200 */
[C---:B----4-:R-:W-:Y:S08]  /*4230*/  HMMA.16816.F32 R24, R4.reuse, R60, R24 ;  /* 0x0000003c0418723c */ /* 0x050ff00000001818 */
[C---:B------:R-:W-:Y:S01]  /*4240*/  HMMA.16816.F32 R28, R4.reuse, R62, R28 ;  /* 0x0000003e041c723c */ /* 0x040fe2000000181c */
[----:B------:R-:W4:Y:S07]  /*4250*/  LDSM.16.M88.4 R60, [R215] ;  /* 0x00000000d73c783b */ /* 0x000f2e0000000200 */
[C---:B------:R-:W-:Y:S08]  /*4260*/  HMMA.16816.F32 R32, R4.reuse, R80, R32 ;  /* 0x000000500420723c */ /* 0x040ff00000001820 */
[C---:B------:R-:W-:Y:S01]  /*4270*/  HMMA.16816.F32 R36, R4.reuse, R82, R36 ;  /* 0x000000520424723c */ /* 0x040fe20000001824 */
[----:B------:R-:W-:Y:S07]  /*4280*/  LDSM.16.M88.4 R80, [R198+0x3000] ;  /* 0x00300000c650783b */ /* 0x000fee0000000200 */
[C---:B------:R-:W-:Y:S08]  /*4290*/  HMMA.16816.F32 R40, R4.reuse, R88, R40 ;  /* 0x000000580428723c */ /* 0x040ff00000001828 */
[C---:B------:R-:W-:Y:S01]  /*42a0*/  HMMA.16816.F32 R44, R4.reuse, R90, R44 ;  /* 0x0000005a042c723c */ /* 0x040fe2000000182c */
[----:B------:R-:W1:Y:S07]  /*42b0*/  LDSM.16.M88.4 R88, [R213] ;  /* 0x00000000d558783b */ /* 0x000e6e0000000200 */
[C---:B------:R-:W-:Y:S08]  /*42c0*/  HMMA.16816.F32 R52, R4.reuse, R48, R52 ;  /* 0x000000300434723c */ /* 0x040ff00000001834 */
[----:B------:R-:W-:Y:S01]  /*42d0*/  HMMA.16816.F32 R12, R4, R50, R12 ;  /* 0x00000032040c723c */ /* 0x000fe2000000180c */
[----:B------:R-:W-:Y:S04]  /*42e0*/  LDSM.16.M88.4 R4, [R202+0x4000] ;  /* 0x00400000ca04783b */ /* 0x000fe80000000200 */
[----:B------:R-:W-:Y:S03]  /*42f0*/  LDSM.16.M88.4 R48, [R198+0x3800] ;  /* 0x00380000c630783b */ /* 0x000fe60000000200 */
[C---:B-----5:R-:W-:Y:S08]  /*4300*/  HMMA.16816.F32 R24, R8.reuse, R56, R24 ;  /* 0x000000380818723c */ /* 0x060ff00000001818 */
[C---:B------:R-:W-:Y:S01]  /*4310*/  HMMA.16816.F32 R28, R8.reuse, R58, R28 ;  /* 0x0000003a081c723c */ /* 0x040fe2000000181c */
[----:B------:R-:W5:Y:S07]  /*4320*/  LDSM.16.M88.4 R56, [R212] ;  /* 0x00000000d438783b */ /* 0x000f6e0000000200 */
[C---:B------:R-:W-:Y:S08]  /*4330*/  HMMA.16816.F32 R32, R8.reuse, R64, R32 ;  /* 0x000000400820723c */ /* 0x040ff00000001820 */
[C---:B------:R-:W-:Y:S01]  /*4340*/  HMMA.16816.F32 R36, R8.reuse, R66, R36 ;  /* 0x000000420824723c */ /* 0x040fe20000001824 */
[----:B------:R-:W-:Y:S07]  /*4350*/  LDSM.16.M88.4 R64, [R195+0x2000] ;  /* 0x00200000c340783b */ /* 0x000fee0000000200 */
[C---:B-1----:R-:W-:Y:S08]  /*4360*/  HMMA.16816.F32 R40, R8.reuse, R84, R40 ;  /* 0x000000540828723c */ /* 0x042ff00000001828 */
[C---:B------:R-:W-:Y:S01]  /*4370*/  HMMA.16816.F32 R44, R8.reuse, R86, R44 ;  /* 0x00000056082c723c */ /* 0x040fe2000000182c */
[----:B------:R-:W-:Y:S07]  /*4380*/  LDSM.16.M88.4 R84, [R192+0x5000] ;  /* 0x00500000c054783b */ /* 0x000fee0000000200 */
[C---:B---3--:R-:W-:Y:S08]  /*4390*/  HMMA.16816.F32 R52, R8.reuse, R20, R52 ;  /* 0x000000140834723c */ /* 0x048ff00000001834 */
[----:B------:R-:W-:Y:S01]  /*43a0*/  HMMA.16816.F32 R20, R8, R22, R12 ;  /* 0x000000160814723c */ /* 0x000fe2000000180c */
[----:B------:R-:W1:Y:S07]  /*43b0*/  LDSM.16.M88.4 R12, [R201+0x4000] ;  /* 0x00400000c90c783b */ /* 0x000e6e0000000200 */
[C---:B----4-:R-:W-:Y:S08]  /*43c0*/  HMMA.16816.F32 R8, R16.reuse, R60, R24 ;  /* 0x0000003c1008723c */ /* 0x050ff00000001818 */
        /* <DEDUP_REMOVED lines=8> */
[C---:B-----5:R-:W-:Y:S08]  /*4450*/  HMMA.16816.F32 R52, R16.reuse, R56, R52 ;  /* 0x000000381034723c */ /* 0x060ff00000001834 */
[----:B------:R-:W-:Y:S01]  /*4460*/  HMMA.16816.F32 R24, R16, R58, R20 ;  /* 0x0000003a1018723c */ /* 0x000fe20000001814 */
[----:B------:R-:W-:Y:S04]  /*4470*/  LDSM.16.M88.4 R16, [R199+0x8000] ;  /* 0x00800000c710783b */ /* 0x000fe80000000200 */
[----:B------:R-:W-:Y:S03]  /*4480*/  LDSM.16.M88.4 R56, [R192+0x5800] ;  /* 0x00580000c038783b */ /* 0x000fe60000000200 */
[C---:B------:R-:W-:Y:S08]  /*4490*/  HMMA.16816.F32 R20, R4.reuse, R68, R8 ;  /* 0x000000440414723c */ /* 0x040ff00000001808 */
[C---:B------:R-:W-:Y:S01]  /*44a0*/  HMMA.16816.F32 R8, R4.reuse, R70, R28 ;  /* 0x000000460408723c */ /* 0x040fe2000000181c */
[----:B------:R-:W5:Y:S07]  /*44b0*/  LDSM.16.M88.4 R68, [R192+0x4000] ;  /* 0x00400000c044783b */ /* 0x000f6e0000000200 */
[C---:B------:R-:W-:Y:S08]  /*44c0*/  HMMA.16816.F32 R32, R4.reuse, R72, R32 ;  /* 0x000000480420723c */ /* 0x040ff00000001820 */
[C---:B------:R-:W-:Y:S01]  /*44d0*/  HMMA.16816.F32 R36, R4.reuse, R74, R36 ;  /* 0x0000004a0424723c */ /* 0x040fe20000001824 */
[----:B------:R-:W2:Y:S07]  /*44e0*/  LDSM.16.M88.4 R72, [R192+0x4800] ;  /* 0x00480000c048783b */ /* 0x000eae0000000200 */
        /* <DEDUP_REMOVED lines=9> */
[C---:B---3--:R-:W-:Y:S08]  /*4580*/  HMMA.16816.F32 R4, R12.reuse, R76, R32 ;  /* 0x0000004c0c04723c */ /* 0x048ff00000001820 */
[C---:B------:R-:W-:Y:S01]  /*4590*/  HMMA.16816.F32 R36, R12.reuse, R78, R36 ;  /* 0x0000004e0c24723c */ /* 0x040fe20000001824 */
[----:B------:R-:W3:Y:S07]  /*45a0*/  LDSM.16.M88.4 R76, [R210] ;  /* 0x00000000d24c783b */ /* 0x000eee0000000200 */
[C---:B----4-:R-:W-:Y:S08]  /*45b0*/  HMMA.16816.F32 R40, R12.reuse, R88, R40 ;  /* 0x000000580c28723c */ /* 0x050ff00000001828 */
[C---:B------:R-:W-:Y:S01]  /*45c0*/  HMMA.16816.F32 R44, R12.reuse, R90, R44 ;  /* 0x0000005a0c2c723c */ /* 0x040fe2000000182c */
[----:B------:R-:W4:Y:S07]  /*45d0*/  LDSM.16.M88.4 R88, [R209] ;  /* 0x00000000d158783b */ /* 0x000f2e0000000200 */
[C---:B------:R-:W-:Y:S08]  /*45e0*/  HMMA.16816.F32 R52, R12.reuse, R60, R52 ;  /* 0x0000003c0c34723c */ /* 0x040ff00000001834 */
[----:B------:R-:W-:Y:S01]  /*45f0*/  HMMA.16816.F32 R32, R12, R62, R28 ;  /* 0x0000003e0c20723c */ /* 0x000fe2000000181c */
[----:B------:R-:W1:Y:S07]  /*4600*/  LDSM.16.M88.4 R60, [R208] ;  /* 0x00000000d03c783b */ /* 0x000e6e0000000200 */
[C---:B-----5:R-:W-:Y:S08]  /*4610*/  HMMA.16816.F32 R28, R16.reuse, R68, R24 ;  /* 0x00000044101c723c */ /* 0x060ff00000001818 */
[C---:B------:R-:W-:Y:S01]  /*4620*/  HMMA.16816.F32 R24, R16.reuse, R70, R20 ;  /* 0x000000461018723c */ /* 0x040fe20000001814 */
[----:B------:R-:W-:Y:S07]  /*4630*/  LDSM.16.M88.4 R68, [R195+0x4000] ;  /* 0x00400000c344783b */ /* 0x000fee0000000200 */
[C---:B--2---:R-:W-:Y:S01]  /*4640*/  HMMA.16816.F32 R20, R16.reuse, R72, R4 ;  /* 0x000000481014723c */ /* 0x044fe20000001804 */
[----:B------:R-:W-:Y:S07]  /*4650*/  LDSM.16.M88.4 R4, [R202+0x8000] ;  /* 0x00800000ca04783b */ /* 0x000fee0000000200 */
[C---:B------:R-:W-:Y:S01]  /*4660*/  HMMA.16816.F32 R12, R16.reuse, R74, R36 ;  /* 0x0000004a100c723c */ /* 0x040fe20000001824 */
[----:B------:R-:W2:Y:S07]  /*4670*/  LDSM.16.M88.4 R72, [R198+0x4000] ;  /* 0x00400000c648783b */ /* 0x000eae0000000200 */
        /* <DEDUP_REMOVED lines=8> */
[C---:B---3--:R-:W-:Y:S01]  /*4700*/  HMMA.16816.F32 R24, R8.reuse, R76, R20 ;  /* 0x0000004c0818723c */ /* 0x048fe20000001814 */
[----:B------:R-:W3:Y:S07]  /*4710*/  LDSM.16.M88.4 R20, [R201+0x8000] ;  /* 0x00800000c914783b */ /* 0x000eee0000000200 */
[C---:B------:R-:W-:Y:S01]  /*4720*/  HMMA.16816.F32 R16, R8.reuse, R78, R12 ;  /* 0x0000004e0810723c */ /* 0x040fe2000000180c */
[----:B------:R-:W1:Y:S07]  /*4730*/  LDSM.16.M88.4 R76, [R195+0x4800] ;  /* 0x00480000c34c783b */ /* 0x000e6e0000000200 */
[C---:B----4-:R-:W-:Y:S01]  /*4740*/  HMMA.16816.F32 R12, R8.reuse, R88, R40 ;  /* 0x00000058080c723c */ /* 0x050fe20000001828 */
[----:B------:R-:W-:Y:S07]  /*4750*/  LDSM.16.M88.4 R40, [R195+0x5000] ;  /* 0x00500000c328783b */ /* 0x000fee0000000200 */
[C---:B------:R-:W-:Y:S08]  /*4760*/  HMMA.16816.F32 R56, R8.reuse, R90, R48 ;  /* 0x0000005a0838723c */ /* 0x040ff00000001830 */
[C---:B------:R-:W-:Y:S08]  /*4770*/  HMMA.16816.F32 R48, R8.reuse, R60, R44 ;  /* 0x0000003c0830723c */ /* 0x040ff0000000182c */
[----:B------:R-:W-:Y:S01]  /*4780*/  HMMA.16816.F32 R44, R8, R62, R36 ;  /* 0x0000003e082c723c */ /* 0x000fe20000001824 */
[----:B------:R-:W-:Y:S07]  /*4790*/  LDSM.16.M88.4 R60, [R192+0x6000] ;  /* 0x00600000c03c783b */ /* 0x000fee0000000200 */
[C---:B--2---:R-:W-:Y:S08]  /*47a0*/  HMMA.16816.F32 R36, R4.reuse, R72, R32 ;  /* 0x000000480424723c */ /* 0x044ff00000001820 */
[C---:B------:R-:W-:Y:S01]  /*47b0*/  HMMA.16816.F32 R52, R4.reuse, R82, R16 ;  /* 0x000000520434723c */ /* 0x040fe20000001810 */
[----:B------:R-:W2:Y:S07]  /*47c0*/  LDSM.16.M88.4 R16, [R199+0xc000] ;  /* 0x00c00000c710783b */ /* 0x000eae0000000200 */
        /* <DEDUP_REMOVED lines=12> */
[C---:B---3--:R-:W-:Y:S01]  /*4890*/  HMMA.16816.F32 R4, R20.reuse, R68, R36 ;  /* 0x000000441404723c */ /* 0x048fe20000001824 */
[----:B------:R-:W1:Y:S07]  /*48a0*/  LDSM.16.M88.4 R36, [R207] ;  /* 0x00000000cf24783b */ /* 0x000e6e0000000200 */
[C---:B------:R-:W-:Y:S08]  /*48b0*/  HMMA.16816.F32 R28, R20.reuse, R70, R28 ;  /* 0x00000046141c723c */ /* 0x040ff0000000181c */
[----:B------:R-:W-:Y:S01]  /*48c0*/  HMMA.16816.F32 R68, R20, R78, R52 ;  /* 0x0000004e1444723c */ /* 0x000fe20000001834 */
[----:B------:R-:W3:Y:S07]  /*48d0*/  LDSM.16.M88.4 R52, [R192+0x6800] ;  /* 0x00680000c034783b */ /* 0x000eee0000000200 */
[----:B--2---:R-:W-:Y:S08]  /*48e0*/  HMMA.16816.F32 R4, R16, R60, R4 ;  /* 0x0000003c1004723c */ /* 0x004ff00000001804 */
[C---:B------:R-:W-:Y:S08]  /*48f0*/  HMMA.16816.F32 R32, R20.reuse, R76, R32 ;  /* 0x0000004c1420723c */ /* 0x040ff00000001820 */
[C---:B------:R-:W-:Y:S01]  /*4900*/  HMMA.16816.F32 R76, R20.reuse, R42, R8 ;  /* 0x0000002a144c723c */ /* 0x040fe20000001808 */
[----:B------:R-:W-:Y:S07]  /*4910*/  LDSM.16.M88.4 R8, [R202+0xc000] ;  /* 0x00c00000ca08783b */ /* 0x000fee0000000200 */
[----:B----4-:R-:W-:Y:S01]  /*4920*/  HMMA.16816.F32 R88, R20, R84, R48 ;  /* 0x000000541458723c */ /* 0x010fe20000001830 */
[----:B------:R-:W2:Y:S07]  /*4930*/  LDSM.16.M88.4 R48, [R198+0x6000] ;  /* 0x00600000c630783b */ /* 0x000eae0000000200 */
[----:B------:R-:W-:Y:S01]  /*4940*/  HMMA.16816.F32 R28, R16, R62, R28 ;  /* 0x0000003e101c723c */ /* 0x000fe2000000181c */
[----:B------:R-:W-:Y:S07]  /*4950*/  LDSM.16.M88.4 R60, [R198+0x6800] ;  /* 0x00680000c63c783b */ /* 0x000fee0000000200 */
[----:B------:R-:W-:Y:S08]  /*4960*/  HMMA.16816.F32 R80, R20, R40, R24 ;  /* 0x000000281450723c */ /* 0x000ff00000001818 */
[C---:B-1----:R-:W-:Y:S01]  /*4970*/  HMMA.16816.F32 R24, R12.reuse, R36, R4 ;  /* 0x000000240c18723c */ /* 0x042fe20000001804 */
[----:B------:R-:W1:Y:S07]  /*4980*/  LDSM.16.M88.4 R4, [R201+0xc000] ;  /* 0x00c00000c904783b */ /* 0x000e6e0000000200 */
[----:B------:R-:W-:Y:S08]  /*4990*/  HMMA.16816.F32 R28, R12, R38, R28 ;  /* 0x000000260c1c723c */ /* 0x000ff0000000181c */
[----:B---3--:R-:W-:Y:S08]  /*49a0*/  HMMA.16816.F32 R32, R16, R52, R32 ;  /* 0x000000341020723c */ /* 0x008ff00000001820 */
[----:B--2---:R-:W-:Y:S08]  /*49b0*/  HMMA.16816.F32 R24, R8, R48, R24 ;  /* 0x000000300818723c */ /* 0x004ff00000001818 */
        /* <DEDUP_REMOVED lines=128> */
.L_x_2228:
[----:B--234-:R-:W-:Y:S05]  /*51c0*/  BSYNC B0 ;  /* 0x0000000000007941 */ /* 0x01cfea0003800000 */
.L_x_2227:
[----:B-1----:R-:W2:Y:S04]  /*51d0*/  LDL R0, [R1+0x50] ;  /* 0x0000500001007983 */ /* 0x002ea80000100800 */
[----:B------:R-:W2:Y:S04]  /*51e0*/  LDL R246, [R1+0x24] ;  /* 0x0000240001f67983 */ /* 0x000ea80000100800 */
[----:B------:R-:W3:Y:S04]  /*51f0*/  LDL R3, [R1+0x10] ;  /* 0x0000100001037983 */ /* 0x000ee80000100800 */
[----:B------:R-:W4:Y:S04]  /*5200*/  LDL R245, [R1+0x1c] ;  /* 0x00001c0001f57983 */ /* 0x000f280000100800 */
[----:B------:R-:W-:Y:S04]  /*5210*/  LDSM.16.MT88.4 R36, [R197] ;  /* 0x00000000c524783b */ /* 0x000fe80000004200 */
[----:B------:R-:W-:Y:S04]  /*5220*/  LDSM.16.MT88.4 R44, [R196] ;  /* 0x00000000c42c783b */ /* 0x000fe80000004200 */
[----:B------:R-:W-:Y:S04]  /*5230*/  LDSM.16.MT88.4 R48, [R197+0x800] ;  /* 0x00080000c530783b */ /* 0x000fe80000004200 */
[----:B------:R-:W-:Y:S04]  /*5240*/  LDSM.16.MT88.4 R32, [R196+0x800] ;  /* 0x00080000c420783b */ /* 0x000fe80000004200 */
[----:B------:R-:W-:Y:S04]  /*5250*/  LDSM.16.MT88.4 R64, [R194+0x4000] ;  /* 0x00400000c240783b */ /* 0x000fe80000004200 */
[----:B------:R-:W-:Y:S04]  /*5260*/  LDSM.16.MT88.4 R60, [R196+0x2800] ;  /* 0x00280000c43c783b */ /* 0x000fe80000004200 */
[----:B------:R-:W0:Y:S01]  /*5270*/  LDGDEPBAR ;  /* 0x00000000000079af */ /* 0x000e220000000000 */
[----:B--2---:R-:W-:-:S04]  /*5280*/  IMAD.IADD R0, R0, 0x1, R246 ;  /* 0x0000000100007824 */ /* 0x004fc800078e02f6 */
[----:B------:R-:W-:-:S05]  /*5290*/  @P1 IMAD.HI.U32 R2, R0, c[0x0][0x2c8], RZ ;  /* 0x0000b20000021a27 */ /* 0x000fca00078e00ff */
[----:B------:R-:W-:-:S05]  /*52a0*/  @P1 SHF.R.U32.HI R0, RZ, c[0x0][0x2cc], R2 ;  /* 0x0000b300ff001a19 */ /* 0x000fca0000011602 */
[----:B------:R-:W1:Y:S01]  /*52b0*/  SHFL.IDX PT, R4, R0, RZ, 0x1c1f ;  /* 0x001c1fff00047589 */ /* 0x000e6200000e0000 */
[----:B------:R-:W-:-:S04]  /*52c0*/  IMAD.MOV.U32 R2, RZ, RZ, -0x40 ;  /* 0xffffffc0ff027424 */ /* 0x000fc800078e00ff */
[----:B------:R-:W-:Y:S01]  /*52d0*/  IMAD R2, R92, R2, 0x1 ;  /* 0x000000015c027424 */ /* 0x000fe200078e0202 */
[----:B------:R3:W2:Y:S04]  /*52e0*/  SHFL.IDX PT, R5, R0, 0x1, 0x1c1f ;  /* 0x003c1f0000057f89 */ /* 0x0006a800000e0000 */
[----:B---3--:R-:W-:Y:S01]  /*52f0*/  IADD3 R0, -R3, R2, R135 ;  /* 0x0000000203007210 */ /* 0x008fe20007ffe187 */
[----:B------:R-:W-:-:S04]  /*5300*/  IMAD.IADD R3, R93, 0x1, -R3 ;  /* 0x000000015d037824 */ /* 0x000fc800078e0a03 */
[----:B----4-:R-:W-:-:S04]  /*5310*/  IMAD.IADD R0, R0, 0x1, -R245 ;  /* 0x0000000100007824 */ /* 0x010fc800078e0af5 */
[----:B-1----:R-:W-:-:S05]  /*5320*/  IMAD.IADD R2, R0, 0x1, R4 ;  /* 0x0000000100027824 */ /* 0x002fca00078e0204 */
[----:B------:R-:W-:Y:S01]  /*5330*/  IMNMX R2, R3, R2, PT ;  /* 0x0000000203027217 */ /* 0x000fe20003800200 */
[----:B--2---:R-:W-:-:S03]  /*5340*/  IMAD.IADD R0, R0, 0x1, R5 ;  /* 0x0000000100007824 */ /* 0x004fc600078e0205 */
[C---:B------:R-:W-:Y:S02]  /*5350*/  ISETP.GT.AND P6, PT, R2.reuse, RZ, PT ;  /* 0x000000ff0200720c */ /* 0x040fe40003fc4270 */
[----:B------:R-:W-:Y:S02]  /*5360*/  ISETP.GT.AND P0, PT, R2, 0x1, PT ;  /* 0x000000010200780c */ /* 0x000fe40003f04270 */
[----:B------:R-:W-:Y:S02]  /*5370*/  FSEL R5, R76, -INF , P6 ;  /* 0xff8000004c057808 */ /* 0x000fe40003000000 */
[----:B------:R-:W-:Y:S02]  /*5380*/  ISETP.GT.AND P6, PT, R2, 0x8, PT ;  /* 0x000000080200780c */ /* 0x000fe40003fc4270 */
[----:B------:R-:W-:Y:S02]  /*5390*/  FSEL R9, R72, -INF , P0 ;  /* 0xff80000048097808 */ /* 0x000fe40000000000 */
[----:B------:R-:W-:-:S02]  /*53a0*/  ISETP.GT.AND P0, PT, R2, 0x9, PT ;  /* 0x000000090200780c */ /* 0x000fc40003f04270 */
[----:B------:R-:W-:Y:S02]  /*53b0*/  FSEL R7, R69, -INF , P6 ;  /* 0xff80000045077808 */ /* 0x000fe40003000000 */
[----:B------:R-:W-:Y:S02]  /*53c0*/  ISETP.GT.AND P6, PT, R2, 0x10, PT ;  /* 0x000000100200780c */ /* 0x000fe40003fc4270 */
[----:B------:R-:W-:Y:S02]  /*53d0*/  FSEL R8, R68, -INF , P0 ;  /* 0xff80000044087808 */ /* 0x000fe40000000000 */
[----:B------:R-:W-:Y:S02]  /*53e0*/  ISETP.GT.AND P0, PT, R2, 0x11, PT ;  /* 0x000000110200780c */ /* 0x000fe40003f04270 */
[----:B------:R-:W-:Y:S02]  /*53f0*/  IMNMX R0, R3, R0, PT ;  /* 0x0000000003007217 */ /* 0x000fe40003800200 */
[----:B------:R-:W-:-:S02]  /*5400*/  FSEL R11, R54, -INF , P6 ;  /* 0xff800000360b7808 */ /* 0x000fc40003000000 */
[----:B------:R-:W-:Y:S02]  /*5410*/  FMNMX.FTZ R3, R5, R9, !PT ;  /* 0x0000000905037209 */ /* 0x000fe40007810000 */
[----:B------:R-:W-:Y:S02]  /*5420*/  ISETP.GT.AND P6, PT, R2, 0x18, PT ;  /* 0x000000180200780c */ /* 0x000fe40003fc4270 */
[----:B------:R-:W-:Y:S02]  /*5430*/  FSEL R12, R52, -INF , P0 ;  /* 0xff800000340c7808 */ /* 0x000fe40000000000 */
[----:B------:R-:W-:Y:S02]  /*5440*/  ISETP.GT.AND P0, PT, R2, 0x19, PT ;  /* 0x000000190200780c */ /* 0x000fe40003f04270 */
[----:B------:R-:W-:Y:S02]  /*5450*/  FMNMX.FTZ R3, R7, R3, !PT ;  /* 0x0000000307037209 */ /* 0x000fe40007810000 */
[----:B------:R-:W-:-:S02]  /*5460*/  FSEL R13, R41, -INF , P6 ;  /* 0xff800000290d7808 */ /* 0x000fc40003000000 */
[----:B------:R-:W-:Y:S02]  /*5470*/  ISETP.GT.AND P6, PT, R2, 0x20, PT ;  /* 0x000000200200780c */ /* 0x000fe40003fc4270 */
[----:B------:R-:W-:Y:S02]  /*5480*/  FSEL R14, R40, -INF , P0 ;  /* 0xff800000280e7808 */ /* 0x000fe40000000000 */
[----:B------:R-:W-:Y:S02]  /*5490*/  ISETP.GT.AND P0, PT, R2, 0x21, PT ;  /* 0x000000210200780c */ /* 0x000fe40003f04270 */
[----:B------:R-:W-:Y:S02]  /*54a0*/  FMNMX.FTZ R3, R8, R3, !PT ;  /* 0x0000000308037209 */ /* 0x000fe40007810000 */
[----:B------:R-:W-:Y:S02]  /*54b0*/  FSEL R91, R28, -INF , P6 ;  /* 0xff8000001c5b7808 */ /* 0x000fe40003000000 */
[----:B------:R-:W-:-:S02]  /*54c0*/  ISETP.GT.AND P6, PT, R2, 0x28, PT ;  /* 0x000000280200780c */ /* 0x000fc40003fc4270 */
[----:B------:R-:W-:Y:S02]  /*54d0*/  FSEL R90, R26, -INF , P0 ;  /* 0xff8000001a5a7808 */ /* 0x000fe40000000000 */
[C---:B------:R-:W-:Y:S02]  /*54e0*/  ISETP.GT.AND P0, PT, R2.reuse, 0x29, PT ;  /* 0x000000290200780c */ /* 0x040fe40003f04270 */
[----:B------:R-:W-:Y:S02]  /*54f0*/  FMNMX.FTZ R3, R11, R3, !PT ;  /* 0x000000030b037209 */ /* 0x000fe40007810000 */
[----:B------:R-:W-:Y:S02]  /*5500*/  FSEL R89, R19, -INF , P6 ;  /* 0xff80000013597808 */ /* 0x000fe40003000000 */
[----:B------:R-:W-:Y:S02]  /*5510*/  ISETP.GT.AND P6, PT, R2, 0x30, PT ;  /* 0x000000300200780c */ /* 0x000fe40003fc4270 */
[----:B------:R-:W-:-:S02]  /*5520*/  FSEL R88, R18, -INF , P0 ;  /* 0xff80000012587808 */ /* 0x000fc40000000000 */
[----:B------:R-:W-:Y:S02]  /*5530*/  FMNMX.FTZ R3, R12, R3, !PT ;  /* 0x000000030c037209 */ /* 0x000fe40007810000 */
[C---:B------:R-:W-:Y:S02]  /*5540*/  ISETP.GT.AND P0, PT, R2.reuse, 0x31, PT ;  /* 0x000000310200780c */ /* 0x040fe40003f04270 */
[----:B------:R-:W-:Y:S02]  /*5550*/  FSEL R87, R17, -INF , P6 ;  /* 0xff80000011577808 */ /* 0x000fe40003000000 */
[----:B------:R-:W-:Y:S02]  /*5560*/  FMNMX.FTZ R3, R13, R3, !PT ;  /* 0x000000030d037209 */ /* 0x000fe40007810000 */
[----:B------:R-:W-:Y:S02]  /*5570*/  ISETP.GT.AND P6, PT, R2, 0x38, PT ;  /* 0x000000380200780c */ /* 0x000fe40003fc4270 */
[----:B------:R-:W-:-:S02]  /*5580*/  FSEL R86, R16, -INF , P0 ;  /* 0xff80000010567808 */ /* 0x000fc40000000000 */
[----:B------:R-:W-:Y:S02]  /*5590*/  ISETP.GT.AND P0, PT, R2, 0x39, PT ;  /* 0x000000390200780c */ /* 0x000fe40003f04270 */
[----:B------:R-:W-:Y:S02]  /*55a0*/  FMNMX.FTZ R3, R14, R3, !PT ;  /* 0x000000030e037209 */ /* 0x000fe40007810000 */
[----:B------:R-:W-:Y:S02]  /*55b0*/  FSEL R85, R15, -INF , P6 ;  /* 0xff8000000f557808 */ /* 0x000fe40003000000 */
[----:B------:R-:W-:Y:S02]  /*55c0*/  ISETP.GT.AND P6, PT, R0, RZ, PT ;  /* 0x000000ff0000720c */ /* 0x000fe40003fc4270 */
        /* <DEDUP_REMOVED lines=36> */
[----:B------:R-:W-:Y:S01]  /*5810*/  FMNMX.FTZ R3, R21, R3, !PT ;  /* 0x0000000315037209 */ /* 0x000fe20007810000 */
[----:B------:R-:W1:Y:S01]  /*5820*/  SHFL.BFLY PT, R4, R2, 0x2, 0x1f ;  /* 0x0c401f0002047f89 */ /* 0x000e6200000e0000 */
[----:B------:R-:W-:Y:S02]  /*5830*/  ISETP.GT.AND P6, PT, R0, 0x28, PT ;  /* 0x000000280000780c */ /* 0x000fe40003fc4270 */
[----:B------:R-:W-:Y:S02]  /*5840*/  FSEL R98, R30, -INF , P0 ;  /* 0xff8000001e627808 */ /* 0x000fe40000000000 */
[----:B------:R-:W-:Y:S02]  /*5850*/  FMNMX.FTZ R3, R96, R3, !PT ;  /* 0x0000000360037209 */ /* 0x000fe40007810000 */
[----:B------:R-:W-:Y:S02]  /*5860*/  ISETP.GT.AND P0, PT, R0, 0x29, PT ;  /* 0x000000290000780c */ /* 0x000fe40003f04270 */
[----:B------:R-:W-:-:S02]  /*5870*/  FSEL R102, R29, -INF , P6 ;  /* 0xff8000001d667808 */ /* 0x000fc40003000000 */
[----:B------:R-:W-:Y:S01]  /*5880*/  FMNMX.FTZ R3, R98, R3, !PT ;  /* 0x0000000362037209 */ /* 0x000fe20007810000 */
[----:B------:R-:W-:Y:S01]  /*5890*/  LDSM.16.MT88.4 R28, [R194] ;  /* 0x00000000c21c783b */ /* 0x000fe20000004200 */
[----:B------:R-:W-:Y:S02]  /*58a0*/  ISETP.GT.AND P6, PT, R0, 0x30, PT ;  /* 0x000000300000780c */ /* 0x000fe40003fc4270 */
[----:B------:R-:W-:Y:S02]  /*58b0*/  FSEL R101, R27, -INF , P0 ;  /* 0xff8000001b657808 */ /* 0x000fe40000000000 */
[----:B------:R-:W-:Y:S02]  /*58c0*/  FMNMX.FTZ R3, R102, R3, !PT ;  /* 0x0000000366037209 */ /* 0x000fe40007810000 */
[----:B------:R-:W-:Y:S02]  /*58d0*/  ISETP.GT.AND P0, PT, R0, 0x31, PT ;  /* 0x000000310000780c */ /* 0x000fe40003f04270 */
[----:B------:R-:W-:-:S02]  /*58e0*/  FSEL R103, R25, -INF , P6 ;  /* 0xff80000019677808 */ /* 0x000fc40003000000 */
[----:B------:R-:W-:Y:S02]  /*58f0*/  FMNMX.FTZ R3, R101, R3, !PT ;  /* 0x0000000365037209 */ /* 0x000fe40007810000 */
[----:B------:R-:W-:Y:S02]  /*5900*/  ISETP.GT.AND P6, PT, R0, 0x38, PT ;  /* 0x000000380000780c */ /* 0x000fe40003fc4270 */
[----:B------:R-:W-:Y:S02]  /*5910*/  FSEL R100, R24, -INF , P0 ;  /* 0xff80000018647808 */ /* 0x000fe40000000000 */
[----:B------:R-:W-:Y:S01]  /*5920*/  FMNMX.FTZ R3, R103, R3, !PT ;  /* 0x0000000367037209 */ /* 0x000fe20007810000 */
[----:B------:R-:W-:Y:S01]  /*5930*/  LDSM.16.MT88.4 R24, [R193+0x800] ;  /* 0x00080000c118783b */ /* 0x000fe20000004200 */
[----:B------:R-:W-:Y:S02]  /*5940*/  ISETP.GT.AND P0, PT, R0, 0x39, PT ;  /* 0x000000390000780c */ /* 0x000fe40003f04270 */
[----:B------:R-:W-:-:S02]  /*5950*/  FSEL R99, R23, -INF , P6 ;  /* 0xff80000017637808 */ /* 0x000fc40003000000 */
[----:B------:R-:W-:Y:S02]  /*5960*/  FMNMX.FTZ R0, R100, R3, !PT ;  /* 0x0000000364007209 */ /* 0x000fe40007810000 */
        /* <DEDUP_REMOVED lines=14> */
[----:B--2---:R-:W-:-:S06]  /*5a50*/  FFMA.FTZ R3, R9, c[0x0][0x2d0], -R2 ;  /* 0x0000b40009037a23 */ /* 0x004fcc0000010802 */
[----:B------:R2:W3:Y:S01]  /*5a60*/  MUFU.EX2 R72, R3 ;  /* 0x0000000300487308 */ /* 0x0004e20000000800 */
[----:B-1----:R-:W-:Y:S01]  /*5a70*/  FMNMX.FTZ R132, R0, R4, !PT ;  /* 0x0000000400847209 */ /* 0x002fe20007810000 */
[--C-:B------:R-:W-:Y:S02]  /*5a80*/  FFMA.FTZ R0, R12, c[0x0][0x2d0], -R2.reuse ;  /* 0x0000b4000c007a23 */ /* 0x100fe40000010802 */
[----:B--2---:R-:W-:-:S04]  /*5a90*/  FFMA.FTZ R3, R7, c[0x0][0x2d0], -R2 ;  /* 0x0000b40007037a23 */ /* 0x004fc80000010802 */
[----:B------:R1:W-:Y:S01]  /*5aa0*/  MUFU.EX2 R75, R3 ;  /* 0x00000003004b7308 */ /* 0x0003e20000000800 */
[----:B------:R-:W-:Y:S01]  /*5ab0*/  FSETP.NEU.FTZ.AND P0, PT, R132, -INF , PT ;  /* 0xff8000008400780b */ /* 0x000fe20003f1d000 */
[----:B-1----:R-:W-:-:S06]  /*5ac0*/  FFMA.FTZ R3, R8, c[0x0][0x2d0], -R2 ;  /* 0x0000b40008037a23 */ /* 0x002fcc0000010802 */
[----:B------:R1:W2:Y:S08]  /*5ad0*/  MUFU.EX2 R76, R3 ;  /* 0x00000003004c7308 */ /* 0x0002b00000000800 */
[----:B------:R4:W-:Y:S01]  /*5ae0*/  MUFU.EX2 R78, R0 ;  /* 0x00000000004e7308 */ /* 0x0009e20000000800 */
[----:B-1----:R-:W-:-:S07]  /*5af0*/  FFMA.FTZ R3, R11, c[0x0][0x2d0], -R2 ;  /* 0x0000b4000b037a23 */ /* 0x002fce0000010802 */
[----:B------:R1:W-:Y:S01]  /*5b00*/  MUFU.EX2 R77, R3 ;  /* 0x00000003004d7308 */ /* 0x0003e20000000800 */
[----:B----4-:R-:W-:-:S05]  /*5b10*/  FMUL.FTZ R0, R132, c[0x0][0x2d0] ;  /* 0x0000b40084007a20 */ /* 0x010fca0000410000 */
[----:B------:R-:W-:Y:S01]  /*5b20*/  FSEL R0, R0, RZ, P0 ;  /* 0x000000ff00007208 */ /* 0x000fe20000000000 */
[----:B-1----:R-:W-:-:S04]  /*5b30*/  FFMA.FTZ R3, R13, c[0x0][0x2d0], -R2 ;  /* 0x0000b4000d037a23 */ /* 0x002fc80000010802 */
[----:B------:R1:W-:Y:S02]  /*5b40*/  MUFU.EX2 R82, R3 ;  /* 0x0000000300527308 */ /* 0x0003e40000000800 */
[----:B-1----:R-:W-:Y:S02]  /*5b50*/  FFMA.FTZ R3, R14, c[0x0][0x2d0], -R2 ;  /* 0x0000b4000e037a23 */ /* 0x002fe40000010802 */
[----:B------:R-:W1:Y:S04]  /*5b60*/  LDSM.16.MT88.4 R12, [R193] ;  /* 0x00000000c10c783b */ /* 0x000e680000004200 */
[----:B------:R4:W-:Y:S02]  /*5b70*/  MUFU.EX2 R83, R3 ;  /* 0x0000000300537308 */ /* 0x0009e40000000800 */
[----:B----4-:R-:W-:-:S06]  /*5b80*/  FFMA.FTZ R3, R6, c[0x0][0x2d0], -R0 ;  /* 0x0000b40006037a23 */ /* 0x010fcc0000010800 */
[----:B------:R4:W-:Y:S02]  /*5b90*/  MUFU.EX2 R69, R3 ;  /* 0x0000000300457308 */ /* 0x0009e40000000800 */
[----:B----4-:R-:W-:-:S06]  /*5ba0*/  FFMA.FTZ R3, R20, c[0x0][0x2d0], -R0 ;  /* 0x0000b40014037a23 */ /* 0x010fcc0000010800 */
[----:B------:R4:W5:Y:S02]  /*5bb0*/  MUFU.EX2 R68, R3 ;  /* 0x0000000300447308 */ /* 0x0009640000000800 */
[----:B----4-:R-:W-:-:S06]  /*5bc0*/  FFMA.FTZ R3, R19, c[0x0][0x2d0], -R0 ;  /* 0x0000b40013037a23 */ /* 0x010fcc0000010800 */
[----:B------:R4:W-:Y:S02]  /*5bd0*/  MUFU.EX2 R70, R3 ;  /* 0x0000000300467308 */ /* 0x0009e40000000800 */
[----:B----4-:R-:W-:-:S06]  /*5be0*/  FFMA.FTZ R3, R18, c[0x0][0x2d0], -R0 ;  /* 0x0000b40012037a23 */ /* 0x010fcc0000010800 */
[----:B------:R4:W1:Y:S01]  /*5bf0*/  MUFU.EX2 R71, R3 ;  /* 0x0000000300477308 */ /* 0x0008620000000800 */
[--C-:B------:R-:W-:Y:S01]  /*5c00*/  FFMA.FTZ R4, R10, c[0x0][0x2d0], -R0.reuse ;  /* 0x0000b4000a047a23 */ /* 0x100fe20000010800 */
[----:B---3--:R-:W-:Y:S02]  /*5c10*/  F2FP.PACK_AB R8, R72, R74 ;  /* 0x0000004a4808723e */ /* 0x008fe400000000ff */
[----:B--2---:R-:W-:Y:S02]  /*5c20*/  F2FP.PACK_AB R10, R76, R75 ;  /* 0x0000004b4c0a723e */ /* 0x004fe400000000ff */
[----:B-----5:R-:W-:Y:S01]  /*5c30*/  F2FP.PACK_AB R9, R68, R69 ;  /* 0x000000454409723e */ /* 0x020fe200000000ff */
[----:B----4-:R-:W-:Y:S01]  /*5c40*/  FFMA.FTZ R3, R17, c[0x0][0x2d0], -R0 ;  /* 0x0000b40011037a23 */ /* 0x010fe20000010800 */
[----:B-1----:R-:W-:-:S03]  /*5c50*/  F2FP.PACK_AB R11, R71, R70 ;  /* 0x00000046470b723e */ /* 0x002fc600000000ff */
[----:B------:R1:W-:Y:S02]  /*5c60*/  MUFU.EX2 R73, R3 ;  /* 0x0000000300497308 */ /* 0x0003e40000000800 */
[----:B-1----:R-:W-:-:S06]  /*5c70*/  FFMA.FTZ R3, R16, c[0x0][0x2d0], -R0 ;  /* 0x0000b40010037a23 */ /* 0x002fcc0000010800 */
[----:B------:R1:W2:Y:S01]  /*5c80*/  MUFU.EX2 R79, R3 ;  /* 0x00000003004f7308 */ /* 0x0002a20000000800 */
[----:B------:R-:W-:Y:S07]  /*5c90*/  HMMA.16816.F32 R16, R8, R12, RZ ;  /* 0x0000000c0810723c */ /* 0x000fee00000018ff */
[----:B------:R3:W-:Y:S01]  /*5ca0*/  MUFU.EX2 R80, R4 ;  /* 0x0000000400507308 */ /* 0x0007e20000000800 */
[----:B-1----:R-:W-:-:S07]  /*5cb0*/  FFMA.FTZ R3, R21, c[0x0][0x2d0], -R0 ;  /* 0x0000b40015037a23 */ /* 0x002fce0000010800 */
[----:B------:R-:W1:Y:S01]  /*5cc0*/  MUFU.EX2 R81, R3 ;  /* 0x0000000300517308 */ /* 0x000e620000000800 */
[C---:B------:R-:W-:Y:S01]  /*5cd0*/  HMMA.16816.F32 R12, R8.reuse, R14, RZ ;  /* 0x0000000e080c723c */ /* 0x040fe200000018ff */
[----:B--2---:R-:W-:Y:S02]  /*5ce0*/  F2FP.PACK_AB R5, R79, R73 ;  /* 0x000000494f05723e */ /* 0x004fe400000000ff */
[----:B---3--:R-:W-:Y:S02]  /*5cf0*/  F2FP.PACK_AB R4, R78, R77 ;  /* 0x0000004d4e04723e */ /* 0x008fe400000000ff */
[----:B------:R-:W-:Y:S02]  /*5d00*/  F2FP.PACK_AB R6, R83, R82 ;  /* 0x000000525306723e */ /* 0x000fe400000000ff */
[----:B-1----:R-:W-:Y:S01]  /*5d10*/  F2FP.PACK_AB R7, R81, R80 ;  /* 0x000000505107723e */ /* 0x002fe200000000ff */
[----:B------:R-:W-:Y:S08]  /*5d20*/  HMMA.16816.F32 R20, R8, R28, RZ ;  /* 0x0000001c0814723c */ /* 0x000ff000000018ff */
[----:B------:R-:W-:Y:S08]  /*5d30*/  HMMA.16816.F32 R140, R4, R24, R16 ;  /* 0x00000018048c723c */ /* 0x000ff00000001810 */
[----:B------:R-:W-:Y:S01]  /*5d40*/  HMMA.16816.F32 R16, R8, R30, RZ ;  /* 0x0000001e0810723c */ /* 0x000fe200000018ff */
[----:B------:R-:W1:Y:S07]  /*5d50*/  LDSM.16.MT88.4 R28, [R193+0x2000] ;  /* 0x00200000c11c783b */ /* 0x000e6e0000004200 */
[----:B------:R-:W-:Y:S08]  /*5d60*/  HMMA.16816.F32 R240, R4, R26, R12 ;  /* 0x0000001a04f0723c */ /* 0x000ff0000000180c */
[----:B------:R-:W-:Y:S08]  /*5d70*/  HMMA.16816.F32 R12, R8, R36, RZ ;  /* 0x00000024080c723c */ /* 0x000ff000000018ff */
[C---:B------:R-:W-:Y:S08]  /*5d80*/  HMMA.16816.F32 R148, R4.reuse, R40, R20 ;  /* 0x000000280494723c */ /* 0x040ff00000001814 */
[----:B------:R-:W-:Y:S01]  /*5d90*/  HMMA.16816.F32 R156, R4, R42, R16 ;  /* 0x0000002a049c723c */ /* 0x000fe20000001810 */
[----:B------:R-:W-:Y:S07]  /*5da0*/  LDSM.16.MT88.4 R40, [R194+0x2000] ;  /* 0x00200000c228783b */ /* 0x000fee0000004200 */
[C---:B------:R-:W-:Y:S08]  /*5db0*/  HMMA.16816.F32 R20, R8.reuse, R44, RZ ;  /* 0x0000002c0814723c */ /* 0x040ff000000018ff */
[C---:B------:R-:W-:Y:S01]  /*5dc0*/  HMMA.16816.F32 R16, R8.reuse, R46, RZ ;  /* 0x0000002e0810723c */ /* 0x040fe200000018ff */
[----:B------:R-:W2:Y:S07]  /*5dd0*/  LDSM.16.MT88.4 R44, [R197+0x2000] ;  /* 0x00200000c52c783b */ /* 0x000eae0000004200 */
[----:B------:R-:W-:Y:S01]  /*5de0*/  HMMA.16816.F32 R24, R8, R38, RZ ;  /* 0x000000260818723c */ /* 0x000fe200000018ff */
[----:B------:R-:W3:Y:S07]  /*5df0*/  LDSM.16.MT88.4 R36, [R196+0x2000] ;  /* 0x00200000c424783b */ /* 0x000eee0000004200 */
[----:B------:R-:W-:Y:S08]  /*5e00*/  HMMA.16816.F32 R236, R4, R48, R12 ;  /* 0x0000003004ec723c */ /* 0x000ff0000000180c */
[----:B-1----:R-:W-:Y:S08]  /*5e10*/  HMMA.16816.F32 R12, R8, R28, RZ ;  /* 0x0000001c080c723c */ /* 0x002ff000000018ff */
[C---:B------:R-:W-:Y:S08]  /*5e20*/  HMMA.16816.F32 R164, R4.reuse, R32, R20 ;  /* 0x0000002004a4723c */ /* 0x040ff00000001814 */
[C---:B------:R-:W-:Y:S01]  /*5e30*/  HMMA.16816.F32 R228, R4.reuse, R34, R16 ;  /* 0x0000002204e4723c */ /* 0x040fe20000001810 */
[----:B------:R-:W1:Y:S07]  /*5e40*/  LDSM.16.MT88.4 R32, [R197+0x2800] ;  /* 0x00280000c520783b */ /* 0x000e6e0000004200 */
[----:B------:R-:W-:Y:S01]  /*5e50*/  HMMA.16816.F32 R232, R4, R50, R24 ;  /* 0x0000003204e8723c */ /* 0x000fe20000001818 */
[----:B------:R-:W4:Y:S07]  /*5e60*/  LDSM.16.MT88.4 R48, [R194+0x2800] ;  /* 0x00280000c230783b */ /* 0x000f2e0000004200 */
[----:B------:R-:W-:Y:S08]  /*5e70*/  HMMA.16816.F32 R28, R8, R30, RZ ;  /* 0x0000001e081c723c */ /* 0x000ff000000018ff */
[----:B------:R-:W-:Y:S08]  /*5e80*/  HMMA.16816.F32 R224, R4, R52, R12 ;  /* 0x0000003404e0723c */ /* 0x000ff0000000180c */
[C---:B--2---:R-:W-:Y:S08]  /*5e90*/  HMMA.16816.F32 R16, R8.reuse, R44, RZ ;  /* 0x0000002c0810723c */ /* 0x044ff000000018ff */
[C---:B------:R-:W-:Y:S01]  /*5ea0*/  HMMA.16816.F32 R12, R8.reuse, R46, RZ ;  /* 0x0000002e080c723c */ /* 0x040fe200000018ff */
[----:B------:R-:W-:Y:S07]  /*5eb0*/  LDSM.16.MT88.4 R44, [R197+0x4000] ;  /* 0x00400000c52c783b */ /* 0x000fee0000004200 */
[C---:B------:R-:W-:Y:S08]  /*5ec0*/  HMMA.16816.F32 R20, R8.reuse, R42, RZ ;  /* 0x0000002a0814723c */ /* 0x040ff000000018ff */
[----:B------:R-:W-:Y:S01]  /*5ed0*/  HMMA.16816.F32 R24, R8, R40, RZ ;  /* 0x000000280818723c */ /* 0x000fe200000018ff */
[----:B------:R-:W2:Y:S07]  /*5ee0*/  LDSM.16.MT88.4 R40, [R193+0x4800] ;  /* 0x00480000c128783b */ /* 0x000eae0000004200 */
[----:B------:R-:W-:Y:S01]  /*5ef0*/  HMMA.16816.F32 R188, R4, R54, R28 ;  /* 0x0000003604bc723c */ /* 0x000fe2000000181c */
[----:B------:R-:W5:Y:S07]  /*5f00*/  LDSM.16.MT88.4 R52, [R194+0x4800] ;  /* 0x00480000c234783b */ /* 0x000f6e0000004200 */
[----:B---3--:R-:W-:Y:S08]  /*5f10*/  HMMA.16816.F32 R28, R8, R36, RZ ;  /* 0x00000024081c723c */ /* 0x008ff000000018ff */
[C---:B-1----:R-:W-:Y:S08]  /*5f20*/  HMMA.16816.F32 R184, R4.reuse, R32, R16 ;  /* 0x0000002004b8723c */ /* 0x042ff00000001810 */
[C---:B------:R-:W-:Y:S01]  /*5f30*/  HMMA.16816.F32 R176, R4.reuse, R34, R12 ;  /* 0x0000002204b0723c */ /* 0x040fe2000000180c */
[----:B------:R-:W1:Y:S07]  /*5f40*/  LDSM.16.MT88.4 R32, [R197+0x4800] ;  /* 0x00480000c520783b */ /* 0x000e6e0000004200 */
[----:B----4-:R-:W-:Y:S08]  /*5f50*/  HMMA.16816.F32 R180, R4, R50, R20 ;  /* 0x0000003204b4723c */ /* 0x010ff00000001814 */
[C---:B------:R-:W-:Y:S08]  /*5f60*/  HMMA.16816.F32 R16, R8.reuse, R58, RZ ;  /* 0x0000003a0810723c */ /* 0x040ff000000018ff */
[C---:B------:R-:W-:Y:S08]  /*5f70*/  HMMA.16816.F32 R12, R8.reuse, R64, RZ ;  /* 0x00000040080c723c */ /* 0x040ff000000018ff */
[----:B------:R-:W-:Y:S08]  /*5f80*/  HMMA.16816.F32 R20, R8, R56, RZ ;  /* 0x000000380814723c */ /* 0x000ff000000018ff */
[----:B------:R-:W-:Y:S08]  /*5f90*/  HMMA.16816.F32 R220, R4, R48, R24 ;  /* 0x0000003004dc723c */ /* 0x000ff00000001818 */
[----:B------:R-:W-:Y:S01]  /*5fa0*/  HMMA.16816.F32 R24, R8, R38, RZ ;  /* 0x000000260818723c */ /* 0x000fe200000018ff */
[----:B------:R-:W-:Y:S07]  /*5fb0*/  LDSM.16.MT88.4 R36, [R193+0x6000] ;  /* 0x00600000c124783b */ /* 0x000fee0000004200 */
[C---:B------:R-:W-:Y:S01]  /*5fc0*/  HMMA.16816.F32 R172, R4.reuse, R60, R28 ;  /* 0x0000003c04ac723c */ /* 0x040fe2000000181c */
[----:B------:R-:W3:Y:S07]  /*5fd0*/  LDSM.16.MT88.4 R28, [R196+0x4000] ;  /* 0x00400000c41c783b */ /* 0x000eee0000004200 */
[C---:B--2---:R-:W-:Y:S08]  /*5fe0*/  HMMA.16816.F32 R104, R4.reuse, R42, R16 ;  /* 0x0000002a0468723c */ /* 0x044ff00000001810 */
[C---:B-----5:R-:W-:Y:S08]  /*5ff0*/  HMMA.16816.F32 R160, R4.reuse, R52, R12 ;  /* 0x0000003404a0723c */ /* 0x060ff0000000180c */
[----:B------:R-:W-:Y:S08]  /*6000*/  HMMA.16816.F32 R168, R4, R40, R20 ;  /* 0x0000002804a8723c */ /* 0x000ff00000001814 */
[C---:B------:R-:W-:Y:S08]  /*6010*/  HMMA.16816.F32 R16, R8.reuse, R44, RZ ;  /* 0x0000002c0810723c */ /* 0x040ff000000018ff */
[C---:B------:R-:W-:Y:S08]  /*6020*/  HMMA.16816.F32 R12, R8.reuse, R46, RZ ;  /* 0x0000002e080c723c */ /* 0x040ff000000018ff */
[----:B------:R-:W-:Y:S08]  /*6030*/  HMMA.16816.F32 R20, R8, R66, RZ ;  /* 0x000000420814723c */ /* 0x000ff000000018ff */
[C---:B------:R-:W-:Y:S01]  /*6040*/  HMMA.16816.F32 R152, R4.reuse, R62, R24 ;  /* 0x0000003e0498723c */ /* 0x040fe20000001818 */
[----:B------:R-:W2:Y:S07]  /*6050*/  LDSM.16.MT88.4 R24, [R196+0x4800] ;  /* 0x00480000c418783b */ /* 0x000eae0000004200 */
[C---:B-1----:R-:W-:Y:S08]  /*6060*/  HMMA.16816.F32 R144, R4.reuse, R32, R16 ;  /* 0x000000200490723c */ /* 0x042ff00000001810 */
[C---:B------:R-:W-:Y:S01]  /*6070*/  HMMA.16816.F32 R136, R4.reuse, R34, R12 ;  /* 0x000000220488723c */ /* 0x040fe2000000180c */
[----:B------:R-:W1:Y:S07]  /*6080*/  LDSM.16.MT88.4 R32, [R193+0x6800] ;  /* 0x00680000c120783b */ /* 0x000e6e0000004200 */
[----:B------:R-:W-:Y:S08]  /*6090*/  HMMA.16816.F32 R108, R4, R54, R20 ;  /* 0x00000036046c723c */ /* 0x000ff00000001814 */
[C---:B---3--:R-:W-:Y:S08]  /*60a0*/  HMMA.16816.F32 R20, R8.reuse, R28, RZ ;  /* 0x0000001c0814723c */ /* 0x048ff000000018ff */
[C---:B------:R-:W-:Y:S08]  /*60b0*/  HMMA.16816.F32 R16, R8.reuse, R30, RZ ;  /* 0x0000001e0810723c */ /* 0x040ff000000018ff */
[----:B------:R-:W-:Y:S08]  /*60c0*/  HMMA.16816.F32 R12, R8, R36, RZ ;  /* 0x00000024080c723c */ /* 0x000ff000000018ff */
[C---:B--2---:R-:W-:Y:S01]  /*60d0*/  HMMA.16816.F32 R128, R4.reuse, R24, R20 ;  /* 0x000000180480723c */ /* 0x044fe20000001814 */
[----:B------:R-:W-:Y:S07]  /*60e0*/  LDSM.16.MT88.4 R20, [R194+0x6800] ;  /* 0x00680000c214783b */ /* 0x000fee0000004200 */
[C---:B------:R-:W-:Y:S01]  /*60f0*/  HMMA.16816.F32 R124, R4.reuse, R26, R16 ;  /* 0x0000001a047c723c */ /* 0x040fe20000001810 */
[----:B------:R-:W2:Y:S07]  /*6100*/  LDSM.16.MT88.4 R24, [R194+0x6000] ;  /* 0x00600000c218783b */ /* 0x000eae0000004200 */
[----:B-1----:R-:W-:Y:S08]  /*6110*/  HMMA.16816.F32 R120, R4, R32, R12 ;  /* 0x000000200478723c */ /* 0x002ff0000000180c */
[----:B------:R-:W-:Y:S11]  /*6120*/  HMMA.16816.F32 R12, R8, R38, RZ ;  /* 0x00000026080c723c */ /* 0x000ff600000018ff */
[----:B------:R-:W-:Y:S11]  /*6130*/  @!UPT UIADD3 URZ, URZ, URZ, URZ ;  /* 0x0000003f3f3ff290 */ /* 0x000ff6000fffe03f */
[----:B------:R-:W-:Y:S02]  /*6140*/  @!UPT UIADD3 URZ, URZ, URZ, URZ ;  /* 0x0000003f3f3ff290 */ /* 0x000fe4000fffe03f */
[----:B------:R-:W-:Y:S08]  /*6150*/  HMMA.16816.F32 R116, R4, R34, R12 ;  /* 0x000000220474723c */ /* 0x000ff0000000180c */
[----:B--2---:R-:W-:Y:S11]  /*6160*/  HMMA.16816.F32 R12, R8, R24, RZ ;  /* 0x00000018080c723c */ /* 0x004ff600000018ff */
[----:B------:R-:W-:Y:S11]  /*6170*/  @!UPT UIADD3 URZ, URZ, URZ, URZ ;  /* 0x0000003f3f3ff290 */ /* 0x000ff6000fffe03f */
[----:B------:R-:W-:Y:S02]  /*6180*/  @!UPT UIADD3 URZ, URZ, URZ, URZ ;  /* 0x0000003f3f3ff290 */ /* 0x000fe4000fffe03f */
[----:B------:R-:W-:Y:S08]  /*6190*/  HMMA.16816.F32 R112, R4, R20, R12 ;  /* 0x000000140470723c */ /* 0x000ff0000000180c */
[----:B------:R-:W-:Y:S01]  /*61a0*/  HMMA.16816.F32 R12, R8, R26, RZ ;  /* 0x0000001a080c723c */ /* 0x000fe200000018ff */
[----:B------:R-:W-:-:S04]  /*61b0*/  FADD.FTZ R16, R69, R68 ;  /* 0x0000004445107221 */ /* 0x000fc80000010000 */
[----:B------:R-:W-:Y:S11]  /*61c0*/  FADD.FTZ R16, R70, R16 ;  /* 0x0000001046107221 */ /* 0x000ff60000010000 */
[----:B------:R-:W-:Y:S08]  /*61d0*/  @!UPT UIADD3 URZ, URZ, URZ, URZ ;  /* 0x0000003f3f3ff290 */ /* 0x000ff0000fffe03f */
[----:B------:R-:W-:Y:S01]  /*61e0*/  HMMA.16816.F32 R92, R4, R22, R12 ;  /* 0x00000016045c723c */ /* 0x000fe2000000180c */
[----:B------:R-:W1:Y:S06]  /*61f0*/  LDSM.16.MT88.4 R20, [R197+0x6000] ;  /* 0x00600000c514783b */ /* 0x000e6c0000004200 */
[----:B------:R-:W-:Y:S02]  /*6200*/  FADD.FTZ R12, R71, R16 ;  /* 0x00000010470c7221 */ /* 0x000fe40000010000 */
[----:B------:R-:W2:Y:S02]  /*6210*/  LDSM.16.MT88.4 R16, [R197+0x6800] ;  /* 0x00680000c510783b */ /* 0x000ea40000004200 */
[----:B------:R-:W-:-:S02]  /*6220*/  FADD.FTZ R24, R73, R12 ;  /* 0x0000000c49187221 */ /* 0x000fc40000010000 */
[----:B-1----:R-:W-:Y:S11]  /*6230*/  HMMA.16816.F32 R12, R8, R20, RZ ;  /* 0x00000014080c723c */ /* 0x002ff600000018ff */
[----:B------:R-:W-:Y:S11]  /*6240*/  @!UPT UIADD3 URZ, URZ, URZ, URZ ;  /* 0x0000003f3f3ff290 */ /* 0x000ff6000fffe03f */
[----:B------:R-:W-:Y:S02]  /*6250*/  @!UPT UIADD3 URZ, URZ, URZ, URZ ;  /* 0x0000003f3f3ff290 */ /* 0x000fe4000fffe03f */
[----:B--2---:R-:W-:Y:S08]  /*6260*/  HMMA.16816.F32 R52, R4, R16, R12 ;  /* 0x000000100434723c */ /* 0x004ff0000000180c */
[----:B------:R-:W-:Y:S11]  /*6270*/  HMMA.16816.F32 R12, R8, R22, RZ ;  /* 0x00000016080c723c */ /* 0x000ff600000018ff */
[----:B------:R-:W-:Y:S11]  /*6280*/  @!UPT UIADD3 URZ, URZ, URZ, URZ ;  /* 0x0000003f3f3ff290 */ /* 0x000ff6000fffe03f */
[----:B------:R-:W-:Y:S02]  /*6290*/  @!UPT UIADD3 URZ, URZ, URZ, URZ ;  /* 0x0000003f3f3ff290 */ /* 0x000fe4000fffe03f */
[----:B------:R-:W-:Y:S01]  /*62a0*/  HMMA.16816.F32 R40, R4, R18, R12 ;  /* 0x000000120428723c */ /* 0x000fe2000000180c */
[----:B------:R-:W1:Y:S01]  /*62b0*/  LDSM.16.MT88.4 R12, [R196+0x6000] ;  /* 0x00600000c40c783b */ /* 0x000e620000004200 */
[----:B------:R-:W-:-:S06]  /*62c0*/  FADD.FTZ R3, R74, R72 ;  /* 0x000000484a037221 */ /* 0x000fcc0000010000 */
[C---:B-1----:R-:W-:Y:S08]  /*62d0*/  HMMA.16816.F32 R16, R8.reuse, R12, RZ ;  /* 0x0000000c0810723c */ /* 0x042ff000000018ff */
[----:B------:R-:W-:Y:S01]  /*62e0*/  HMMA.16816.F32 R8, R8, R14, RZ ;  /* 0x0000000e0808723c */ /* 0x000fe200000018ff */
[----:B------:R-:W1:Y:S01]  /*62f0*/  LDSM.16.MT88.4 R12, [R196+0x6800] ;  /* 0x00680000c40c783b */ /* 0x000e620000004200 */
[----:B------:R-:W-:-:S04]  /*6300*/  FADD.FTZ R3, R75, R3 ;  /* 0x000000034b037221 */ /* 0x000fc80000010000 */
[----:B------:R-:W-:-:S04]  /*6310*/  FADD.FTZ R3, R76, R3 ;  /* 0x000000034c037221 */ /* 0x000fc80000010000 */
[----:B------:R-:W-:-:S04]  /*6320*/  FADD.FTZ R3, R77, R3 ;  /* 0x000000034d037221 */ /* 0x000fc80000010000 */
[----:B------:R-:W-:Y:S02]  /*6330*/  FADD.FTZ R25, R78, R3 ;  /* 0x000000034e197221 */ /* 0x000fe40000010000 */
[----:B------:R-:W-:Y:S02]  /*6340*/  FFMA.FTZ R3, R96, c[0x0][0x2d0], -R0 ;  /* 0x0000b40060037a23 */ /* 0x000fe40000010800 */
[--C-:B------:R-:W-:Y:S02]  /*6350*/  FFMA.FTZ R26, R91, c[0x0][0x2d0], -R2.reuse ;  /* 0x0000b4005b1a7a23 */ /* 0x100fe40000010802 */
[--C-:B------:R-:W-:Y:S02]  /*6360*/  FFMA.FTZ R27, R90, c[0x0][0x2d0], -R2.reuse ;  /* 0x0000b4005a1b7a23 */ /* 0x100fe40000010802 */
[--C-:B------:R-:W-:Y:S02]  /*6370*/  FFMA.FTZ R28, R89, c[0x0][0x2d0], -R2.reuse ;  /* 0x0000b400591c7a23 */ /* 0x100fe40000010802 */
[----:B------:R-:W-:Y:S01]  /*6380*/  FFMA.FTZ R29, R88, c[0x0][0x2d0], -R2 ;  /* 0x0000b400581d7a23 */ /* 0x000fe20000010802 */
[C---:B-1----:R-:W-:Y:S08]  /*6390*/  HMMA.16816.F32 R36, R4.reuse, R12, R16 ;  /* 0x0000000c0424723c */ /* 0x042ff00000001810 */
[----:B------:R-:W-:Y:S01]  /*63a0*/  HMMA.16816.F32 R32, R4, R14, R8 ;  /* 0x0000000e0420723c */ /* 0x000fe20000001808 */
[----:B------:R-:W1:Y:S06]  /*63b0*/  LDSM.16.MT88.4 R8, [R193+0x1000] ;  /* 0x00100000c108783b */ /* 0x000e6c0000004200 */
[----:B------:R-:W-:-:S04]  /*63c0*/  FADD.FTZ R4, R79, R24 ;  /* 0x000000184f047221 */ /* 0x000fc80000010000 */
[----:B------:R-:W-:Y:S02]  /*63d0*/  FADD.FTZ R7, R80, R4 ;  /* 0x0000000450077221 */ /* 0x000fe40000010000 */
[----:B------:R-:W-:-:S04]  /*63e0*/  FFMA.FTZ R4, R98, c[0x0][0x2d0], -R0 ;  /* 0x0000b40062047a23 */ /* 0x000fc80000010800 */
[----:B------:R2:W-:Y:S01]  /*63f0*/  MUFU.EX2 R12, R4 ;  /* 0x00000004000c7308 */ /* 0x0005e20000000800 */
[--C-:B------:R-:W-:Y:S02]  /*6400*/  FFMA.FTZ R59, R87, c[0x0][0x2d0], -R2.reuse ;  /* 0x0000b400573b7a23 */ /* 0x100fe40000010802 */
[--C-:B------:R-:W-:Y:S02]  /*6410*/  FFMA.FTZ R58, R86, c[0x0][0x2d0], -R2.reuse ;  /* 0x0000b400563a7a23 */ /* 0x100fe40000010802 */
[--C-:B------:R-:W-:Y:S02]  /*6420*/  FFMA.FTZ R57, R85, c[0x0][0x2d0], -R2.reuse ;  /* 0x0000b40055397a23 */ /* 0x100fe40000010802 */
[----:B------:R-:W-:Y:S01]  /*6430*/  FFMA.FTZ R56, R84, c[0x0][0x2d0], -R2 ;  /* 0x0000b40054387a23 */ /* 0x000fe20000010802 */
[----:B------:R-:W-:Y:S01]  /*6440*/  MUFU.EX2 R3, R3 ;  /* 0x0000000300037308 */ /* 0x000fe20000000800 */
[----:B--2---:R-:W-:-:S07]  /*6450*/  FFMA.FTZ R4, R102, c[0x0][0x2d0], -R0 ;  /* 0x0000b40066047a23 */ /* 0x004fce0000010800 */
[----:B------:R2:W-:Y:S01]  /*6460*/  MUFU.EX2 R13, R4 ;  /* 0x00000004000d7308 */ /* 0x0005e20000000800 */
[----:B------:R-:W-:-:S07]  /*6470*/  FADD.FTZ R5, R82, R25 ;  /* 0x0000001952057221 */ /* 0x000fce0000010000 */
[----:B------:R-:W3:Y:S01]  /*6480*/  MUFU.EX2 R2, R26 ;  /* 0x0000001a00027308 */ /* 0x000ee20000000800 */
[----:B--2---:R-:W-:-:S07]  /*6490*/  FFMA.FTZ R4, R101, c[0x0][0x2d0], -R0 ;  /* 0x0000b40065047a23 */ /* 0x004fce0000010800 */
[----:B------:R-:W-:Y:S08]  /*64a0*/  MUFU.EX2 R15, R27 ;  /* 0x0000001b000f7308 */ /* 0x000ff00000000800 */
[----:B------:R-:W-:Y:S08]  /*64b0*/  MUFU.EX2 R16, R28 ;  /* 0x0000001c00107308 */ /* 0x000ff00000000800 */
[----:B------:R-:W2:Y:S08]  /*64c0*/  MUFU.EX2 R17, R29 ;  /* 0x0000001d00117308 */ /* 0x000eb00000000800 */
[----:B------:R4:W5:Y:S01]  /*64d0*/  MUFU.EX2 R14, R4 ;  /* 0x00000004000e7308 */ /* 0x0009620000000800 */
[----:B------:R-:W-:-:S02]  /*64e0*/  FADD.FTZ R6, R83, R5 ;  /* 0x0000000553067221 */ /* 0x000fc40000010000 */
[----:B------:R-:W-:Y:S02]  /*64f0*/  FADD.FTZ R5, R81, R7 ;  /* 0x0000000751057221 */ /* 0x000fe40000010000 */
[----:B---3--:R-:W-:Y:S02]  /*6500*/  FADD.FTZ R21, R2, R6 ;  /* 0x0000000602157221 */ /* 0x008fe40000010000 */
[----:B------:R-:W-:Y:S01]  /*6510*/  FADD.FTZ R20, R3, R5 ;  /* 0x0000000503147221 */ /* 0x000fe20000010000 */
[----:B------:R-:W-:Y:S02]  /*6520*/  F2FP.PACK_AB R5, R12, R3 ;  /* 0x000000030c05723e */ /* 0x000fe400000000ff */
[----:B--2---:R-:W-:Y:S02]  /*6530*/  F2FP.PACK_AB R6, R17, R16 ;  /* 0x000000101106723e */ /* 0x004fe400000000ff */
[----:B----4-:R-:W-:Y:S02]  /*6540*/  F2FP.PACK_AB R4, R15, R2 ;  /* 0x000000020f04723e */ /* 0x010fe400000000ff */
[----:B-----5:R-:W-:-:S07]  /*6550*/  F2FP.PACK_AB R7, R14, R13 ;  /* 0x0000000d0e07723e */ /* 0x020fce00000000ff */
        /* <DEDUP_REMOVED lines=24> */
[----:B------:R-:W-:-:S02]  /*66e0*/  FFMA.FTZ R18, R103, c[0x0][0x2d0], -R0 ;  /* 0x0000b40067127a23 */ /* 0x000fc40000010800 */
[--C-:B------:R-:W-:Y:S01]  /*66f0*/  FFMA.FTZ R19, R100, c[0x0][0x2d0], -R0.reuse ;  /* 0x0000b40064137a23 */ /* 0x100fe20000010800 */
[----:B------:R-:W-:Y:S01]  /*6700*/  LDSM.16.MT88.4 R152, [R194+0x1800] ;  /* 0x00180000c298783b */ /* 0x000fe20000004200 */
[--C-:B------:R-:W-:Y:S02]  /*6710*/  FFMA.FTZ R22, R99, c[0x0][0x2d0], -R0.reuse ;  /* 0x0000b40063167a23 */ /* 0x100fe40000010800 */
[----:B------:R-:W-:Y:S02]  /*6720*/  FFMA.FTZ R23, R97, c[0x0][0x2d0], -R0 ;  /* 0x0000b40061177a23 */ /* 0x000fe40000010800 */
[C---:B-1----:R-:W-:Y:S01]  /*6730*/  HMMA.16816.F32 R96, R4.reuse, R8, R168 ;  /* 0x000000080460723c */ /* 0x042fe200000018a8 */
[----:B------:R-:W-:Y:S07]  /*6740*/  LDSM.16.MT88.4 R168, [R196+0x1800] ;  /* 0x00180000c4a8783b */ /* 0x000fee0000004200 */
[C---:B------:R-:W-:Y:S01]  /*6750*/  HMMA.16816.F32 R100, R4.reuse, R10, R104 ;  /* 0x0000000a0464723c */ /* 0x040fe20000001868 */
[----:B------:R-:W1:Y:S07]  /*6760*/  LDSM.16.MT88.4 R8, [R194+0x5000] ;  /* 0x00500000c208783b */ /* 0x000e6e0000004200 */
[C---:B-1----:R-:W-:Y:S01]  /*6770*/  HMMA.16816.F32 R104, R4.reuse, R8, R160 ;  /* 0x000000080468723c */ /* 0x042fe200000018a0 */
[----:B------:R-:W-:Y:S01]  /*6780*/  MUFU.EX2 R0, R59 ;  /* 0x0000003b00007308 */ /* 0x000fe20000000800 */
[----:B------:R-:W-:Y:S06]  /*6790*/  LDSM.16.MT88.4 R160, [R197+0x1800] ;  /* 0x00180000c5a0783b */ /* 0x000fec0000004200 */
[C---:B------:R-:W-:Y:S01]  /*67a0*/  HMMA.16816.F32 R108, R4.reuse, R10, R108 ;  /* 0x0000000a046c723c */ /* 0x040fe2000000186c */
[----:B------:R-:W1:Y:S07]  /*67b0*/  LDSM.16.MT88.4 R8, [R197+0x5000] ;  /* 0x00500000c508783b */ /* 0x000e6e0000004200 */
[C---:B-1----:R-:W-:Y:S01]  /*67c0*/  HMMA.16816.F32 R228, R4.reuse, R8, R144 ;  /* 0x0000000804e4723c */ /* 0x042fe20000001890 */
[----:B------:R-:W-:Y:S01]  /*67d0*/  MUFU.EX2 R2, R18 ;  /* 0x0000001200027308 */ /* 0x000fe20000000800 */
[----:B------:R-:W-:Y:S01]  /*67e0*/  FADD.FTZ R3, R15, R21 ;  /* 0x000000150f037221 */ /* 0x000fe20000010000 */
[----:B------:R-:W-:Y:S05]  /*67f0*/  LDSM.16.MT88.4 R144, [R193+0x1800] ;  /* 0x00180000c190783b */ /* 0x000fea0000004200 */
        /* <DEDUP_REMOVED lines=9> */
[----:B------:R-:W-:Y:S01]  /*6890*/  FADD.FTZ R3, R16, R3 ;  /* 0x0000000310037221 */ /* 0x000fe20000010000 */
[----:B------:R-:W-:Y:S06]  /*68a0*/  LDSM.16.MT88.4 R112, [R194+0x7800] ;  /* 0x00780000c270783b */ /* 0x000fec0000004200 */
[C---:B------:R-:W-:Y:S01]  /*68b0*/  HMMA.16816.F32 R188, R4.reuse, R10, R92 ;  /* 0x0000000a04bc723c */ /* 0x040fe2000000185c */
[----:B------:R-:W1:Y:S07]  /*68c0*/  LDSM.16.MT88.4 R8, [R197+0x7000] ;  /* 0x00700000c508783b */ /* 0x000e6e0000004200 */
[C---:B-1----:R-:W-:Y:S08]  /*68d0*/  HMMA.16816.F32 R180, R4.reuse, R8, R52 ;  /* 0x0000000804b4723c */ /* 0x042ff00000001834 */
[C---:B------:R-:W-:Y:S01]  /*68e0*/  HMMA.16816.F32 R172, R4.reuse, R10, R40 ;  /* 0x0000000a04ac723c */ /* 0x040fe20000001828 */
[----:B------:R-:W1:Y:S04]  /*68f0*/  LDSM.16.MT88.4 R8, [R196+0x7000] ;  /* 0x00700000c408783b */ /* 0x000e680000004200 */
[----:B------:R-:W-:Y:S03]  /*6900*/  LDSM.16.MT88.4 R40, [R193+0x3800] ;  /* 0x00380000c128783b */ /* 0x000fe60000004200 */
[C---:B-1----:R-:W-:Y:S01]  /*6910*/  HMMA.16816.F32 R136, R4.reuse, R10, R32 ;  /* 0x0000000a0488723c */ /* 0x042fe20000001820 */
[----:B------:R-:W1:Y:S08]  /*6920*/  MUFU.EX2 R10, R58 ;  /* 0x0000003a000a7308 */ /* 0x000e700000000800 */
[----:B------:R-:W-:Y:S08]  /*6930*/  MUFU.EX2 R32, R57 ;  /* 0x0000003900207308 */ /* 0x000ff00000000800 */
[----:B------:R2:W-:Y:S01]  /*6940*/  MUFU.EX2 R33, R56 ;  /* 0x0000003800217308 */ /* 0x0005e20000000800 */
[----:B------:R-:W-:Y:S01]  /*6950*/  HMMA.16816.F32 R124, R4, R8, R36 ;  /* 0x00000008047c723c */ /* 0x000fe20000001824 */
[----:B--2---:R-:W2:Y:S06]  /*6960*/  LDSM.16.MT88.4 R56, [R197+0x3800] ;  /* 0x00380000c538783b */ /* 0x004eac0000004200 */
[----:B------:R-:W3:Y:S08]  /*6970*/  MUFU.EX2 R9, R19 ;  /* 0x0000001300097308 */ /* 0x000ef00000000800 */
[----:B------:R-:W-:Y:S08]  /*6980*/  MUFU.EX2 R11, R22 ;  /* 0x00000016000b7308 */ /* 0x000ff00000000800 */
[----:B------:R-:W4:Y:S01]  /*6990*/  MUFU.EX2 R8, R23 ;  /* 0x0000001700087308 */ /* 0x000f220000000800 */
[----:B-1----:R-:W-:-:S02]  /*69a0*/  F2FP.PACK_AB R128, R10, R0 ;  /* 0x000000000a80723e */ /* 0x002fc400000000ff */
[----:B---3--:R-:W-:Y:S02]  /*69b0*/  F2FP.PACK_AB R129, R9, R2 ;  /* 0x000000020981723e */ /* 0x008fe400000000ff */
[----:B------:R-:W-:Y:S02]  /*69c0*/  F2FP.PACK_AB R130, R33, R32 ;  /* 0x000000202182723e */ /* 0x000fe400000000ff */
[----:B----4-:R-:W-:-:S07]  /*69d0*/  F2FP.PACK_AB R131, R8, R11 ;  /* 0x0000000b0883723e */ /* 0x010fce00000000ff */
[C---:B------:R-:W-:Y:S08]  /*69e0*/  HMMA.16816.F32 R164, R128.reuse, R168, R164 ;  /* 0x000000a880a4723c */ /* 0x040ff000000018a4 */
[C---:B------:R-:W-:Y:S01]  /*69f0*/  HMMA.16816.F32 R168, R128.reuse, R170, R48 ;  /* 0x000000aa80a8723c */ /* 0x040fe20000001830 */
[----:B------:R-:W1:Y:S07]  /*6a00*/  LDSM.16.MT88.4 R48, [R194+0x3800] ;  /* 0x00380000c230783b */ /* 0x000e6e0000004200 */
[C---:B--2---:R-:W-:Y:S08]  /*6a10*/  HMMA.16816.F32 R52, R128.reuse, R56, R76 ;  /* 0x000000388034723c */ /* 0x044ff0000000184c */
[C---:B------:R-:W-:Y:S01]  /*6a20*/  HMMA.16816.F32 R56, R128.reuse, R58, R80 ;  /* 0x0000003a8038723c */ /* 0x040fe20000001850 */
[----:B------:R-:W2:Y:S07]  /*6a30*/  LDSM.16.MT88.4 R80, [R194+0x5800] ;  /* 0x00580000c250783b */ /* 0x000eae0000004200 */
[C---:B------:R-:W-:Y:S08]  /*6a40*/  HMMA.16816.F32 R36, R128.reuse, R40, R60 ;  /* 0x000000288024723c */ /* 0x040ff0000000183c */
[----:B------:R-:W-:Y:S01]  /*6a50*/  HMMA.16816.F32 R40, R128, R42, R64 ;  /* 0x0000002a8028723c */ /* 0x000fe20000001840 */
[----:B------:R-:W3:Y:S01]  /*6a60*/  LDSM.16.MT88.4 R64, [R196+0x3800] ;  /* 0x00380000c440783b */ /* 0x000ee20000004200 */
[----:B------:R-:W-:-:S06]  /*6a70*/  FADD.FTZ R4, R12, R20 ;  /* 0x000000140c047221 */ /* 0x000fcc0000010000 */
[----:B------:R-:W-:Y:S01]  /*6a80*/  HMMA.16816.F32 R156, R128, R160, R156 ;  /* 0x000000a0809c723c */ /* 0x000fe2000000189c */
[----:B------:R-:W-:-:S07]  /*6a90*/  FADD.FTZ R4, R13, R4 ;  /* 0x000000040d047221 */ /* 0x000fce0000010000 */
[C---:B------:R-:W-:Y:S08]  /*6aa0*/  HMMA.16816.F32 R160, R128.reuse, R162, R44 ;  /* 0x000000a280a0723c */ /* 0x040ff0000000182c */
[----:B-1----:R-:W-:Y:S01]  /*6ab0*/  HMMA.16816.F32 R44, R128, R48, R68 ;  /* 0x00000030802c723c */ /* 0x002fe20000001844 */
[----:B------:R-:W-:-:S07]  /*6ac0*/  FADD.FTZ R4, R14, R4 ;  /* 0x000000040e047221 */ /* 0x000fce0000010000 */
[C---:B------:R-:W-:Y:S01]  /*6ad0*/  HMMA.16816.F32 R48, R128.reuse, R50, R72 ;  /* 0x000000328030723c */ /* 0x040fe20000001848 */
[----:B------:R-:W1:Y:S07]  /*6ae0*/  LDSM.16.MT88.4 R72, [R193+0x5800] ;  /* 0x00580000c148783b */ /* 0x000e6e0000004200 */
[----:B--2---:R-:W-:Y:S01]  /*6af0*/  HMMA.16816.F32 R76, R128, R80, R104 ;  /* 0x00000050804c723c */ /* 0x004fe20000001868 */
[----:B------:R-:W2:Y:S01]  /*6b00*/  LDSM.16.MT88.4 R104, [R193+0x7800] ;  /* 0x00780000c168783b */ /* 0x000ea20000004200 */
[----:B------:R-:W-:-:S03]  /*6b10*/  FADD.FTZ R12, R2, R4 ;  /* 0x00000004020c7221 */ /* 0x000fc60000010000 */
[----:B------:R-:W4:Y:S01]  /*6b20*/  LDSM.16.MT88.4 R4, [R196+0x7800] ;  /* 0x00780000c404783b */ /* 0x000f220000004200 */
[----:B------:R-:W-:Y:S02]  /*6b30*/  FADD.FTZ R3, R17, R3 ;  /* 0x0000000311037221 */ /* 0x000fe40000010000 */
[----:B---3--:R-:W-:Y:S01]  /*6b40*/  HMMA.16816.F32 R60, R128, R64, R84 ;  /* 0x00000040803c723c */ /* 0x008fe20000001854 */
[----:B------:R-:W-:-:S07]  /*6b50*/  @P1 IMAD.HI.U32 R2, R246, c[0x0][0x2c8], RZ ;  /* 0x0000b200f6021a27 */ /* 0x000fce00078e00ff */
[----:B------:R-:W-:Y:S01]  /*6b60*/  HMMA.16816.F32 R64, R128, R66, R88 ;  /* 0x000000428040723c */ /* 0x000fe20000001858 */
[----:B------:R-:W3:Y:S01]  /*6b70*/  LDSM.16.MT88.4 R88, [R197+0x5800] ;  /* 0x00580000c558783b */ /* 0x000ee20000004200 */
[----:B------:R-:W-:Y:S02]  /*6b80*/  FADD.FTZ R3, R0, R3 ;  /* 0x0000000300037221 */ /* 0x000fe40000010000 */
[----:B------:R-:W-:Y:S01]  /*6b90*/  IMAD.MOV.U32 R0, RZ, RZ, R246 ;  /* 0x000000ffff007224 */ /* 0x000fe200078e00f6 */
[----:B------:R-:W-:-:S04]  /*6ba0*/  @P1 SHF.R.U32.HI R0, RZ, c[0x0][0x2cc], R2 ;  /* 0x0000b300ff001a19 */ /* 0x000fc80000011602 */
[----:B------:R-:W-:-:S04]  /*6bb0*/  IADD3 R0, R0, R135, -R245 ;  /* 0x0000008700007210 */ /* 0x000fc80007ffe8f5 */
[----:B------:R-:W-:Y:S01]  /*6bc0*/  SHF.R.S32.HI R2, RZ, 0x1f, R0 ;  /* 0x0000001fff027819 */ /* 0x000fe20000011400 */
[----:B-1----:R-:W-:Y:S01]  /*6bd0*/  HMMA.16816.F32 R68, R128, R72, R96 ;  /* 0x000000488044723c */ /* 0x002fe20000001860 */
[----:B------:R-:W1:Y:S02]  /*6be0*/  LDSM.16.MT88.4 R96, [R196+0x5800] ;  /* 0x00580000c460783b */ /* 0x000e640000004200 */
[----:B------:R-:W-:-:S05]  /*6bf0*/  LEA.HI R2, R2, R0, RZ, 0x6 ;  /* 0x0000000002027211 */ /* 0x000fca00078f30ff */
[----:B------:R-:W-:Y:S01]  /*6c00*/  HMMA.16816.F32 R72, R128, R74, R100 ;  /* 0x0000004a8048723c */ /* 0x000fe20000001864 */
[----:B------:R-:W-:-:S07]  /*6c10*/  SHF.R.S32.HI R2, RZ, 0x6, R2 ;  /* 0x00000006ff027819 */ /* 0x000fce0000011402 */
[----:B--2---:R-:W-:Y:S01]  /*6c20*/  HMMA.16816.F32 R100, R128, R104, R120 ;  /* 0x000000688064723c */ /* 0x004fe20000001878 */
[----:B------:R-:W2:Y:S01]  /*6c30*/  LDSM.16.MT88.4 R120, [R197+0x7800] ;  /* 0x00780000c578783b */ /* 0x000ea20000004200 */
[----:B------:R-:W-:-:S06]  /*6c40*/  FADD.FTZ R0, R10, R3 ;  /* 0x000000030a007221 */ /* 0x000fcc0000010000 */
[----:B----4-:R-:W-:Y:S01]  /*6c50*/  HMMA.16816.F32 R124, R128, R4, R124 ;  /* 0x00000004807c723c */ /* 0x010fe2000000187c */
[----:B------:R-:W-:-:S06]  /*6c60*/  FADD.FTZ R0, R32, R0 ;  /* 0x0000000020007221 */ /* 0x000fcc0000010000 */
[----:B------:R-:W-:Y:S01]  /*6c70*/  IMNMX R4, R134, R2, !PT ;  /* 0x0000000286047217 */ /* 0x000fe20007800200 */
[----:B------:R-:W-:-:S04]  /*6c80*/  FADD.FTZ R2, R9, R12 ;  /* 0x0000000c09027221 */ /* 0x000fc80000010000 */
[----:B------:R-:W-:Y:S02]  /*6c90*/  FADD.FTZ R2, R11, R2 ;  /* 0x000000020b027221 */ /* 0x000fe40000010000 */
[----:B------:R-:W-:Y:S02]  /*6ca0*/  FADD.FTZ R3, R33, R0 ;  /* 0x0000000021037221 */ /* 0x000fe40000010000 */
[----:B------:R-:W-:Y:S01]  /*6cb0*/  FADD.FTZ R0, R8, R2 ;  /* 0x0000000208007221 */ /* 0x000fe20000010000 */
[----:B------:R4:W-:Y:S01]  /*6cc0*/  STL [R1+0x14], R4 ;  /* 0x0000140401007387 */ /* 0x0009e20000100800 */
[C---:B---3--:R-:W-:Y:S03]  /*6cd0*/  HMMA.16816.F32 R84, R128.reuse, R88, R228 ;  /* 0x000000588054723c */ /* 0x048fe600000018e4 */
[----:B------:R4:W-:Y:S04]  /*6ce0*/  STL [R1+0xc], R0 ;  /* 0x00000c0001007387 */ /* 0x0009e80000100800 */
[----:B------:R4:W-:Y:S01]  /*6cf0*/  STL [R1+0x8], R3 ;  /* 0x0000080301007387 */ /* 0x0009e20000100800 */
[----:B------:R-:W-:Y:S07]  /*6d00*/  HMMA.16816.F32 R88, R128, R90, R220 ;  /* 0x0000005a8058723c */ /* 0x000fee00000018dc */
[----:B------:R-:W-:-:S04]  /*6d10*/  IADD3 R220, R244, -0x2, RZ ;  /* 0xfffffffef4dc7810 */ /* 0x000fc80007ffe0ff */
[----:B------:R-:W-:Y:S01]  /*6d20*/  ISETP.GE.AND P0, PT, R220, R4, PT ;  /* 0x00000004dc00720c */ /* 0x000fe20003f06270 */
[C---:B------:R-:W-:Y:S08]  /*6d30*/  HMMA.16816.F32 R80, R128.reuse, R82, R108 ;  /* 0x000000528050723c */ /* 0x040ff0000000186c */
[C---:B------:R-:W-:Y:S08]  /*6d40*/  HMMA.16816.F32 R104, R128.reuse, R106, R116 ;  /* 0x0000006a8068723c */ /* 0x040ff00000001874 */
[C---:B------:R-:W-:Y:S08]  /*6d50*/  HMMA.16816.F32 R140, R128.reuse, R144, R140 ;  /* 0x00000090808c723c */ /* 0x040ff0000000188c */
        /* <DEDUP_REMOVED lines=12> */
[----:B----4-:R-:W-:Y:S02]  /*6e20*/  MOV R134, R132 ;  /* 0x0000008400867202 */ /* 0x010fe40000000f00 */
[----:B------:R-:W-:-:S02]  /*6e30*/  MOV R3, R133 ;  /* 0x0000008500037202 */ /* 0x000fc40000000f00 */
[----:B------:R-:W-:-:S07]  /*6e40*/  MOV R224, R220 ;  /* 0x000000dc00e07202 */ /* 0x000fce0000000f00 */
.L_x_2230:
[----:B------:R-:W2:Y:S01]  /*6e50*/  LDL R226, [R1+0x4] ;  /* 0x0000040001e27983 */ /* 0x000ea20000100800 */
[----:B------:R-:W-:Y:S04]  /*6e60*/  DEPBAR.LE SB0, 0x0 ;  /* 0x000080000000791a */ /* 0x000fe80000000000 */
[----:B------:R-:W3:Y:S01]  /*6e70*/  LDL R14, [R1] ;  /* 0x00000000010e7983 */ /* 0x000ee20000100800 */
[----:B------:R-:W-:Y:S03]  /*6e80*/  WARPSYNC 0xffffffff ;  /* 0xffffffff00007948 */ /* 0x000fe60003800000 */
[----:B------:R-:W-:Y:S08]  /*6e90*/  BAR.SYNC.DEFER_BLOCKING 0x0 ;  /* 0x0000000000007b1d */ /* 0x000ff00000010000 */
[----:B------:R-:W-:Y:S08]  /*6ea0*/  LDSM.16.M88.4 R32, [R199] ;  /* 0x00000000c720783b */ /* 0x000ff00000000200 */
[----:B------:R-:W-:Y:S08]  /*6eb0*/  LDSM.16.M88.4 R16, [R192+0x800] ;  /* 0x00080000c010783b */ /* 0x000ff00000000200 */
[----:B------:R-:W-:Y:S08]  /*6ec0*/  LDSM.16.M88.4 R24, [R192+0x1000] ;  /* 0x00100000c018783b */ /* 0x000ff00000000200 */
[----:B------:R-:W-:Y:S08]  /*6ed0*/  LDSM.16.M88.4 R136, [R192+0x1800] ;  /* 0x00180000c088783b */ /* 0x000ff00000000200 */
[----:B------:R-:W-:Y:S08]  /*6ee0*/  LDSM.16.M88.4 R172, [R200] ;  /* 0x00000000c8ac783b */ /* 0x000ff00000000200 */
[----:B------:R-:W-:Y:S08]  /*6ef0*/  LDSM.16.M88.4 R176, [R203] ;  /* 0x00000000cbb0783b */ /* 0x000ff00000000200 */
[----:B------:R-:W-:Y:S08]  /*6f00*/  LDSM.16.M88.4 R180, [R218] ;  /* 0x00000000dab4783b */ /* 0x000ff00000000200 */
[----:B------:R-:W-:Y:S08]  /*6f10*/  LDSM.16.M88.4 R184, [R217] ;  /* 0x00000000d9b8783b */ /* 0x000ff00000000200 */
[----:B------:R-:W-:Y:S08]  /*6f20*/  LDSM.16.M88.4 R188, [R216] ;  /* 0x00000000d8bc783b */ /* 0x000ff00000000200 */
[----:B------:R-:W4:Y:S04]  /*6f30*/  LDL R228, [R1+0x10] ;  /* 0x0000100001e47983 */ /* 0x000f280000100800 */
[----:B------:R-:W4:Y:S01]  /*6f40*/  LDL R227, [R1+0x18] ;  /* 0x0000180001e37983 */ /* 0x000f220000100800 */
[----:B--2---:R-:W-:Y:S11]  /*6f50*/  ISETP.GT.AND P6, PT, R226, R224, PT ;  /* 0x000000e0e200720c */ /* 0x004ff60003fc4270 */
[----:B------:R-:W-:Y:S02]  /*6f60*/  @!UPT UIADD3 URZ, URZ, URZ, URZ ;  /* 0x0000003f3f3ff290 */ /* 0x000fe4000fffe03f */
[----:B------:R-:W-:Y:S01]  /*6f70*/  @!P6 SHF.R.S32.HI R0, RZ, 0x1f, R224 ;  /* 0x0000001fff00e819 */ /* 0x000fe200000114e0 */
[----:B------:R-:W-:Y:S01]  /*6f80*/  @!P6 IMAD.WIDE.U32 R4, R224, c[0x0][0x208], RZ ;  /* 0x00008200e004ea25 */ /* 0x000fe200078e00ff */
[----:B------:R-:W-:Y:S02]  /*6f90*/  @!P6 IADD3 R10, P0, R250, 0x40, RZ ;  /* 0x00000040fa0ae810 */ /* 0x000fe40007f1e0ff */
[----:B------:R-:W-:Y:S01]  /*6fa0*/  @!P6 MOV R6, c[0x0][0x20c] ;  /* 0x000083000006ea02 */ /* 0x000fe20000000f00 */
[----:B------:R-:W-:Y:S01]  /*6fb0*/  @!P6 IMAD R0, R0, c[0x0][0x208], RZ ;  /* 0x000082000000ea24 */ /* 0x000fe200078e02ff */
[----:B------:R-:W-:Y:S02]  /*6fc0*/  @!P6 SHF.L.U32 R2, R4, 0x6, RZ ;  /* 0x000000060402e819 */ /* 0x000fe400000006ff */
[----:B---3--:R-:W-:Y:S01]  /*6fd0*/  @!P6 IADD3.X R8, RZ, R14, RZ, P0, !PT ;  /* 0x0000000eff08e210 */ /* 0x008fe200007fe4ff */
[----:B------:R-:W-:Y:S05]  /*6fe0*/  @!P6 IMAD R0, R224, c[0x0][0x20c], R0 ;  /* 0x00008300e000ea24 */ /* 0x000fea00078e0200 */
[----:B------:R-:W-:Y:S02]  /*6ff0*/  @!P6 IADD3 R0, R5, R0, RZ ;  /* 0x000000000500e210 */ /* 0x000fe40007ffe0ff */
[----:B------:R-:W-:Y:S02]  /*7000*/  @!P6 MOV R5, c[0x0][0x208] ;  /* 0x000082000005ea02 */ /* 0x000fe40000000f00 */
[----:B------:R-:W-:Y:S02]  /*7010*/  @!P6 SHF.L.U64.HI R0, R4, 0x6, R0 ;  /* 0x000000060400e819 */ /* 0x000fe40000010200 */
[C---:B------:R-:W-:Y:S04]  /*7020*/  @!P6 LEA R4, P0, R5.reuse, R2, 0x5 ;  /* 0x000000020504e211 */ /* 0x040fe800078028ff */
[----:B------:R-:W-:Y:S02]  /*7030*/  @!P6 LEA.HI.X R5, R5, R0, R6, 0x5, P0 ;  /* 0x000000000505e211 */ /* 0x000fe400000f2c06 */
[----:B------:R-:W-:Y:S04]  /*7040*/  @!P6 IADD3 R6, P0, R2, R250, RZ ;  /* 0x000000fa0206e210 */ /* 0x000fe80007f1e0ff */
[----:B------:R-:W-:Y:S02]  /*7050*/  @!P6 IADD3.X R9, R0, R14, RZ, P0, !PT ;  /* 0x0000000e0009e210 */ /* 0x000fe400007fe4ff */
[----:B------:R-:W-:Y:S04]  /*7060*/  @!P6 IADD3 R7, P0, R2, R10, RZ ;  /* 0x0000000a0207e210 */ /* 0x000fe80007f1e0ff */
[----:B------:R-:W-:Y:S02]  /*7070*/  @!P6 IADD3.X R11, R0, R8, RZ, P0, !PT ;  /* 0x00000008000be210 */ /* 0x000fe400007fe4ff */
[C---:B------:R-:W-:Y:S04]  /*7080*/  @!P6 LEA R220, P0, R6.reuse, c[0x0][0x1f8], 0x1 ;  /* 0x00007e0006dcea11 */ /* 0x040fe800078008ff */
[----:B------:R-:W-:Y:S02]  /*7090*/  @!P6 LEA.HI.X R221, R6, c[0x0][0x1fc], R9, 0x1, P0 ;  /* 0x00007f0006ddea11 */ /* 0x000fe400000f0c09 */
[C---:B------:R-:W-:Y:S04]  /*70a0*/  @!P6 LEA R30, P0, R7.reuse, c[0x0][0x1f8], 0x1 ;  /* 0x00007e00071eea11 */ /* 0x040fe800078008ff */
[----:B------:R-:W-:Y:S02]  /*70b0*/  @!P6 LEA.HI.X R31, R7, c[0x0][0x1fc], R11, 0x1, P0 ;  /* 0x00007f00071fea11 */ /* 0x000fe400000f0c0b */
[----:B------:R-:W-:Y:S04]  /*70c0*/  @!P6 IADD3 R7, P0, R250, 0x80, RZ ;  /* 0x00000080fa07e810 */ /* 0x000fe80007f1e0ff */
[-C--:B------:R-:W-:Y:S02]  /*70d0*/  @!P6 IADD3.X R9, RZ, R14.reuse, RZ, P0, !PT ;  /* 0x0000000eff09e210 */ /* 0x080fe400007fe4ff */
[----:B------:R-:W-:Y:S04]  /*70e0*/  @!P6 IADD3 R6, P0, R2, R7, RZ ;  /* 0x000000070206e210 */ /* 0x000fe80007f1e0ff */
[----:B------:R-:W-:Y:S02]  /*70f0*/  @!P6 IADD3.X R11, R0, R9, RZ, P0, !PT ;  /* 0x00000009000be210 */ /* 0x000fe400007fe4ff */
[C---:B------:R-:W-:Y:S04]  /*7100*/  @!P6 LEA R22, P0, R6.reuse, c[0x0][0x1f8], 0x1 ;  /* 0x00007e000616ea11 */ /* 0x040fe800078008ff */
[----:B------:R-:W-:Y:S02]  /*7110*/  @!P6 LEA.HI.X R23, R6, c[0x0][0x1fc], R11, 0x1, P0 ;  /* 0x00007f000617ea11 */ /* 0x000fe400000f0c0b */
[----:B------:R-:W-:Y:S04]  /*7120*/  @!P6 IADD3 R6, P0, R250, 0xc0, RZ ;  /* 0x000000c0fa06e810 */ /* 0x000fe80007f1e0ff */
[----:B------:R-:W-:Y:S02]  /*7130*/  @!P6 IADD3.X R12, RZ, R14, RZ, P0, !PT ;  /* 0x0000000eff0ce210 */ /* 0x000fe400007fe4ff */
[----:B------:R-:W-:Y:S04]  /*7140*/  @!P6 IADD3 R2, P0, R2, R6, RZ ;  /* 0x000000060202e210 */ /* 0x000fe80007f1e0ff */
[----:B------:R-:W-:Y:S02]  /*7150*/  @!P6 IADD3.X R0, R0, R12, RZ, P0, !PT ;  /* 0x0000000c0000e210 */ /* 0x000fe400007fe4ff */
[C---:B------:R-:W-:Y:S04]  /*7160*/  @!P6 LEA R28, P0, R2.reuse, c[0x0][0x1f8], 0x1 ;  /* 0x00007e00021cea11 */ /* 0x040fe800078008ff */
[----:B------:R-:W-:Y:S02]  /*7170*/  @!P6 LEA.HI.X R29, R2, c[0x0][0x1fc], R0, 0x1, P0 ;  /* 0x00007f00021dea11 */ /* 0x000fe400000f0c00 */
[C---:B------:R-:W-:Y:S04]  /*7180*/  @!P6 IADD3 R13, P0, R4.reuse, R10, RZ ;  /* 0x0000000a040de210 */ /* 0x040fe80007f1e0ff */
[C---:B------:R-:W-:Y:S02]  /*7190*/  @!P6 IADD3.X R21, R5.reuse, R8, RZ, P0, !PT ;  /* 0x000000080515e210 */ /* 0x040fe400007fe4ff */
[C---:B------:R-:W-:Y:S04]  /*71a0*/  @!P6 IADD3 R7, P0, R4.reuse, R7, RZ ;  /* 0x000000070407e210 */ /* 0x040fe80007f1e0ff */
[C---:B------:R-:W-:Y:S02]  /*71b0*/  @!P6 IADD3.X R133, R5.reuse, R9, RZ, P0, !PT ;  /* 0x000000090585e210 */ /* 0x040fe400007fe4ff */
[----:B------:R-:W1:Y:S01]  /*71c0*/  LDSM.16.M88.4 R8, [R192] ;  /* 0x00000000c008783b */ /* 0x000e620000000200 */
[C---:B------:R-:W-:Y:S04]  /*71d0*/  @!P6 IADD3 R2, P0, R4.reuse, R6, RZ ;  /* 0x000000060402e210 */ /* 0x040fe80007f1e0ff */
[C---:B------:R-:W-:Y:S02]  /*71e0*/  @!P6 IADD3.X R6, R5.reuse, R12, RZ, P0, !PT ;  /* 0x0000000c0506e210 */ /* 0x040fe400007fe4ff */
[----:B------:R-:W-:Y:S01]  /*71f0*/  @!P6 IADD3 R0, P0, R4, R250, RZ ;  /* 0x000000fa0400e210 */ /* 0x000fe20007f1e0ff */
[----:B------:R-:W-:Y:S01]  /*7200*/  @!PT LDS RZ, [RZ] ;  /* 0x00000000fffff984 */ /* 0x000fe20000000800 */
[----:B------:R-:W-:Y:S01]  /*7210*/  @!PT LDS RZ, [RZ] ;  /* 0x00000000fffff984 */ /* 0x000fe20000000800 */
[----:B------:R-:W-:Y:S01]  /*7220*/  @!PT LDS RZ, [RZ] ;  /* 0x00000000fffff984 */ /* 0x000fe20000000800 */
[----:B------:R2:W-:Y:S03]  /*7230*/  @!P6 LDGSTS.E.BYPASS.LTC128B.128 [R219+0x100], [R220.64], !P5 ;  /* 0x00100000dcdbefae */ /* 0x0005e6000e901d46 */
[----:B------:R-:W-:Y:S02]  /*7240*/  @!P6 IADD3.X R5, R5, R14, RZ, P0, !PT ;  /* 0x0000000e0505e210 */ /* 0x000fe400007fe4ff */
[C---:B------:R-:W-:Y:S03]  /*7250*/  @!P6 LEA R14, P0, R0.reuse, c[0x0][0x1f8], 0x1 ;  /* 0x00007e00000eea11 */ /* 0x040fe600078008ff */
[----:B------:R3:W-:Y:S01]  /*7260*/  @!P6 LDGSTS.E.BYPASS.LTC128B.128 [R219+0x2100], [R30.64], !P4 ;  /* 0x021000001edbefae */ /* 0x0007e2000e101d46 */
[----:B------:R-:W-:Y:S02]  /*7270*/  @!P6 LEA.HI.X R15, R0, c[0x0][0x1fc], R5, 0x1, P0 ;  /* 0x00007f00000fea11 */ /* 0x000fe400000f0c05 */
[C---:B------:R-:W-:Y:S04]  /*7280*/  @!P6 LEA R20, P0, R13.reuse, c[0x0][0x1f8], 0x1 ;  /* 0x00007e000d14ea11 */ /* 0x040fe800078008ff */
[----:B------:R-:W-:Y:S01]  /*7290*/  @!P6 LEA.HI.X R21, R13, c[0x0][0x1fc], R21, 0x1, P0 ;  /* 0x00007f000d15ea11 */ /* 0x000fe200000f0c15 */
[----:B------:R5:W-:Y:S01]  /*72a0*/  @!P6 LDGSTS.E.BYPASS.LTC128B.128 [R219+0x4100], [R22.64], !P3 ;  /* 0x0410000016dbefae */ /* 0x000be2000d901d46 */
[C---:B------:R-:W-:Y:S04]  /*72b0*/  @!P6 LEA R132, P0, R7.reuse, c[0x0][0x1f8], 0x1 ;  /* 0x00007e000784ea11 */ /* 0x040fe800078008ff */
[----:B------:R-:W-:Y:S02]  /*72c0*/  @!P6 LEA.HI.X R133, R7, c[0x0][0x1fc], R133, 0x1, P0 ;  /* 0x00007f000785ea11 */ /* 0x000fe400000f0c85 */
[C---:B------:R-:W-:Y:S01]  /*72d0*/  @!P6 LEA R222, P0, R2.reuse, c[0x0][0x1f8], 0x1 ;  /* 0x00007e0002deea11 */ /* 0x040fe200078008ff */
[----:B------:R3:W-:Y:S03]  /*72e0*/  @!P6 LDGSTS.E.BYPASS.LTC128B.128 [R219+0x6100], [R28.64], !P2 ;  /* 0x061000001cdbefae */ /* 0x0007e6000d101d46 */
[----:B------:R-:W-:Y:S02]  /*72f0*/  @!P6 LEA.HI.X R223, R2, c[0x0][0x1fc], R6, 0x1, P0 ;  /* 0x00007f0002dfea11 */ /* 0x000fe400000f0c06 */
[C---:B--2---:R-:W-:Y:S01]  /*7300*/  IADD3 R220, R224.reuse, -0x1, RZ ;  /* 0xffffffffe0dc7810 */ /* 0x044fe20007ffe0ff */
[C---:B-1----:R-:W-:Y:S02]  /*7310*/  HMMA.16816.F32 R4, R32.reuse, R8, RZ ;  /* 0x000000082004723c */ /* 0x042fe400000018ff */
[----:B------:R1:W-:Y:S06]  /*7320*/  @!P6 LDGSTS.E.BYPASS.LTC128B.128 [R219+0x1100], [R14.64], !P5 ;  /* 0x011000000edbefae */ /* 0x0003ec000e901d46 */
[C---:B------:R-:W-:Y:S02]  /*7330*/  HMMA.16816.F32 R8, R32.reuse, R10, RZ ;  /* 0x0000000a2008723c */ /* 0x040fe400000018ff */
[----:B------:R5:W-:Y:S08]  /*7340*/  @!P6 LDGSTS.E.BYPASS.LTC128B.128 [R219+0x3100], [R20.64], !P4 ;  /* 0x0310000014dbefae */ /* 0x000bf0000e101d46 */
[----:B------:R2:W-:Y:S08]  /*7350*/  @!P6 LDGSTS.E.BYPASS.LTC128B.128 [R219+0x5100], [R132.64], !P3 ;  /* 0x0510000084dbefae */ /* 0x0005f0000d901d46 */
[----:B------:R3:W-:Y:S01]  /*7360*/  @!P6 LDGSTS.E.BYPASS.LTC128B.128 [R219+0x7100], [R222.64], !P2 ;  /* 0x07100000dedbefae */ /* 0x0007e2000d101d46 */
[----:B------:R-:W-:Y:S01]  /*7370*/  ISETP.GT.AND P6, PT, R224, R226, PT ;  /* 0x000000e2e000720c */ /* 0x000fe20003fc4270 */
[C---:B-1----:R-:W-:Y:S06]  /*7380*/  HMMA.16816.F32 R12, R32.reuse, R16, RZ ;  /* 0x00000010200c723c */ /* 0x042fec00000018ff */
[----:B------:R-:W4:Y:S02]  /*7390*/  LDL R226, [R1+0x1c] ;  /* 0x00001c0001e27983 */ /* 0x000f240000100800 */
[C---:B------:R-:W-:Y:S02]  /*73a0*/  HMMA.16816.F32 R16, R32.reuse, R18, RZ ;  /* 0x000000122010723c */ /* 0x040fe400000018ff */
[----:B------:R-:W0:Y:S06]  /*73b0*/  LDGDEPBAR ;  /* 0x00000000000079af */ /* 0x000e2c0000000000 */
[C---:B-----5:R-:W-:Y:S02]  /*73c0*/  HMMA.16816.F32 R20, R32.reuse, R24, RZ ;  /* 0x000000182014723c */ /* 0x060fe400000018ff */
[----:B--2---:R-:W2:Y:S06]  /*73d0*/  LDL R133, [R1+0x50] ;  /* 0x0000500001857983 */ /* 0x004eac0000100800 */
[C---:B------:R-:W-:Y:S08]  /*73e0*/  HMMA.16816.F32 R24, R32.reuse, R26, RZ ;  /* 0x0000001a2018723c */ /* 0x040ff000000018ff */
[C---:B---3--:R-:W-:Y:S08]  /*73f0*/  HMMA.16816.F32 R28, R32.reuse, R136, RZ ;  /* 0x00000088201c723c */ /* 0x048ff000000018ff */
[----:B------:R-:W-:Y:S01]  /*7400*/  HMMA.16816.F32 R32, R32, R138, RZ ;  /* 0x0000008a2020723c */ /* 0x000fe200000018ff */
[----:B------:R-:W-:Y:S07]  /*7410*/  LDSM.16.M88.4 R136, [R202] ;  /* 0x00000000ca88783b */ /* 0x000fee0000000200 */
[C---:B------:R-:W-:Y:S08]  /*7420*/  HMMA.16816.F32 R4, R172.reuse, R176, R4 ;  /* 0x000000b0ac04723c */ /* 0x040ff00000001804 */
[C---:B------:R-:W-:Y:S01]  /*7430*/  HMMA.16816.F32 R8, R172.reuse, R178, R8 ;  /* 0x000000b2ac08723c */ /* 0x040fe20000001808 */
[----:B------:R-:W1:Y:S07]  /*7440*/  LDSM.16.M88.4 R176, [R198] ;  /* 0x00000000c6b0783b */ /* 0x000e6e0000000200 */
[C---:B------:R-:W-:Y:S08]  /*7450*/  HMMA.16816.F32 R12, R172.reuse, R180, R12 ;  /* 0x000000b4ac0c723c */ /* 0x040ff0000000180c */
[C---:B------:R-:W-:Y:S01]  /*7460*/  HMMA.16816.F32 R16, R172.reuse, R182, R16 ;  /* 0x000000b6ac10723c */ /* 0x040fe20000001810 */
[----:B------:R-:W3:Y:S07]  /*7470*/  LDSM.16.M88.4 R180, [R198+0x800] ;  /* 0x00080000c6b4783b */ /* 0x000eee0000000200 */
[C---:B------:R-:W-:Y:S08]  /*7480*/  HMMA.16816.F32 R20, R172.reuse, R184, R20 ;  /* 0x000000b8ac14723c */ /* 0x040ff00000001814 */
[C---:B------:R-:W-:Y:S01]  /*7490*/  HMMA.16816.F32 R24, R172.reuse, R186, R24 ;  /* 0x000000baac18723c */ /* 0x040fe20000001818 */
[----:B------:R-:W-:Y:S07]  /*74a0*/  LDSM.16.M88.4 R184, [R198+0x1800] ;  /* 0x00180000c6b8783b */ /* 0x000fee0000000200 */
[C---:B------:R-:W-:Y:S08]  /*74b0*/  HMMA.16816.F32 R28, R172.reuse, R188, R28 ;  /* 0x000000bcac1c723c */ /* 0x040ff0000000181c */
[----:B------:R-:W-:Y:S01]  /*74c0*/  HMMA.16816.F32 R32, R172, R190, R32 ;  /* 0x000000beac20723c */ /* 0x000fe20000001820 */
[----:B------:R-:W5:Y:S07]  /*74d0*/  LDSM.16.M88.4 R172, [R198+0x1000] ;  /* 0x00100000c6ac783b */ /* 0x000f6e0000000200 */
[C---:B-1----:R-:W-:Y:S08]  /*74e0*/  HMMA.16816.F32 R4, R136.reuse, R176, R4 ;  /* 0x000000b08804723c */ /* 0x042ff00000001804 */
[C---:B------:R-:W-:Y:S01]  /*74f0*/  HMMA.16816.F32 R8, R136.reuse, R178, R8 ;  /* 0x000000b28808723c */ /* 0x040fe20000001808 */
[----:B------:R-:W-:Y:S07]  /*7500*/  LDSM.16.M88.4 R176, [R195] ;  /* 0x00000000c3b0783b */ /* 0x000fee0000000200 */
[C---:B---3--:R-:W-:Y:S08]  /*7510*/  HMMA.16816.F32 R12, R136.reuse, R180, R12 ;  /* 0x000000b4880c723c */ /* 0x048ff0000000180c */
[C---:B------:R-:W-:Y:S01]  /*7520*/  HMMA.16816.F32 R16, R136.reuse, R182, R16 ;  /* 0x000000b68810723c */ /* 0x040fe20000001810 */
[----:B------:R-:W-:Y:S07]  /*7530*/  LDSM.16.M88.4 R180, [R195+0x800] ;  /* 0x00080000c3b4783b */ /* 0x000fee0000000200 */
[C---:B-----5:R-:W-:Y:S08]  /*7540*/  HMMA.16816.F32 R20, R136.reuse, R172, R20 ;  /* 0x000000ac8814723c */ /* 0x060ff00000001814 */
[C---:B------:R-:W-:Y:S01]  /*7550*/  HMMA.16816.F32 R24, R136.reuse, R174, R24 ;  /* 0x000000ae8818723c */ /* 0x040fe20000001818 */
[----:B------:R-:W1:Y:S07]  /*7560*/  LDSM.16.M88.4 R172, [R201] ;  /* 0x00000000c9ac783b */ /* 0x000e6e0000000200 */
[C---:B------:R-:W-:Y:S08]  /*7570*/  HMMA.16816.F32 R28, R136.reuse, R184, R28 ;  /* 0x000000b8881c723c */ /* 0x040ff0000000181c */
[----:B------:R-:W-:Y:S01]  /*7580*/  HMMA.16816.F32 R32, R136, R186, R32 ;  /* 0x000000ba8820723c */ /* 0x000fe20000001820 */
[----:B------:R-:W3:Y:S08]  /*7590*/  LDSM.16.M88.4 R136, [R195+0x1000] ;  /* 0x00100000c388783b */ /* 0x000ef00000000200 */
[----:B------:R-:W5:Y:S01]  /*75a0*/  LDSM.16.M88.4 R184, [R195+0x1800] ;  /* 0x00180000c3b8783b */ /* 0x000f620000000200 */
        /* <DEDUP_REMOVED lines=8> */
[----:B------:R-:W1:Y:S07]  /*7630*/  LDSM.16.M88.4 R136, [R199+0x4000] ;  /* 0x00400000c788783b */ /* 0x000e6e0000000200 */
[C---:B-----5:R-:W-:Y:S08]  /*7640*/  HMMA.16816.F32 R28, R172.reuse, R184, R28 ;  /* 0x000000b8ac1c723c */ /* 0x060ff0000000181c */
[----:B------:R-:W-:Y:S01]  /*7650*/  HMMA.16816.F32 R32, R172, R186, R32 ;  /* 0x000000baac20723c */ /* 0x000fe20000001820 */
[----:B------:R-:W3:Y:S08]  /*7660*/  LDSM.16.M88.4 R172, [R192+0x3000] ;  /* 0x00300000c0ac783b */ /* 0x000ef00000000200 */
[----:B------:R-:W5:Y:S01]  /*7670*/  LDSM.16.M88.4 R184, [R192+0x3800] ;  /* 0x00380000c0b8783b */ /* 0x000f620000000200 */
[C---:B-1----:R-:W-:Y:S08]  /*7680*/  HMMA.16816.F32 R4, R136.reuse, R176, R4 ;  /* 0x000000b08804723c */ /* 0x042ff00000001804 */
[C---:B------:R-:W-:Y:S01]  /*7690*/  HMMA.16816.F32 R8, R136.reuse, R178, R8 ;  /* 0x000000b28808723c */ /* 0x040fe20000001808 */
[----:B------:R-:W-:Y:S07]  /*76a0*/  LDSM.16.M88.4 R176, [R215] ;  /* 0x00000000d7b0783b */ /* 0x000fee0000000200 */
[C---:B------:R-:W-:Y:S08]  /*76b0*/  HMMA.16816.F32 R12, R136.reuse, R180, R12 ;  /* 0x000000b4880c723c */ /* 0x040ff0000000180c */
[C---:B------:R-:W-:Y:S01]  /*76c0*/  HMMA.16816.F32 R16, R136.reuse, R182, R16 ;  /* 0x000000b68810723c */ /* 0x040fe20000001810 */
[----:B------:R-:W-:Y:S07]  /*76d0*/  LDSM.16.M88.4 R180, [R214] ;  /* 0x00000000d6b4783b */ /* 0x000fee0000000200 */
[C---:B---3--:R-:W-:Y:S08]  /*76e0*/  HMMA.16816.F32 R20, R136.reuse, R172, R20 ;  /* 0x000000ac8814723c */ /* 0x048ff00000001814 */
[C---:B------:R-:W-:Y:S01]  /*76f0*/  HMMA.16816.F32 R24, R136.reuse, R174, R24 ;  /* 0x000000ae8818723c */ /* 0x040fe20000001818 */
[----:B------:R-:W1:Y:S07]  /*7700*/  LDSM.16.M88.4 R172, [R200+0x4000] ;  /* 0x00400000c8ac783b */ /* 0x000e6e0000000200 */
[C---:B-----5:R-:W-:Y:S08]  /*7710*/  HMMA.16816.F32 R28, R136.reuse, R184, R28 ;  /* 0x000000b8881c723c */ /* 0x060ff0000000181c */
[----:B------:R-:W-:Y:S01]  /*7720*/  HMMA.16816.F32 R32, R136, R186, R32 ;  /* 0x000000ba8820723c */ /* 0x000fe20000001820 */
[----:B------:R-:W3:Y:S08]  /*7730*/  LDSM.16.M88.4 R136, [R213] ;  /* 0x00000000d588783b */ /* 0x000ef00000000200 */
[----:B------:R-:W5:Y:S01]  /*7740*/  LDSM.16.M88.4 R184, [R212] ;  /* 0x00000000d4b8783b */ /* 0x000f620000000200 */
        /* <DEDUP_REMOVED lines=103> */
[----:B------:R-:W-:Y:S01]  /*7dc0*/  LDSM.16.M88.4 R184, [R198+0x6000] ;  /* 0x00600000c6b8783b */ /* 0x000fe20000000200 */
[C---:B-1----:R-:W-:Y:S08]  /*7dd0*/  HMMA.16816.F32 R4, R172.reuse, R176, R4 ;  /* 0x000000b0ac04723c */ /* 0x042ff00000001804 */
[C---:B------:R-:W-:Y:S01]  /*7de0*/  HMMA.16816.F32 R8, R172.reuse, R178, R8 ;  /* 0x000000b2ac08723c */ /* 0x040fe20000001808 */
[----:B------:R-:W1:Y:S07]  /*7df0*/  LDSM.16.M88.4 R176, [R204] ;  /* 0x00000000ccb0783b */ /* 0x000e6e0000000200 */
[C---:B------:R-:W-:Y:S08]  /*7e00*/  HMMA.16816.F32 R12, R172.reuse, R180, R12 ;  /* 0x000000b4ac0c723c */ /* 0x040ff0000000180c */
[C---:B------:R-:W-:Y:S01]  /*7e10*/  HMMA.16816.F32 R16, R172.reuse, R182, R16 ;  /* 0x000000b6ac10723c */ /* 0x040fe20000001810 */
[----:B------:R-:W5:Y:S07]  /*7e20*/  LDSM.16.M88.4 R180, [R202+0xc000] ;  /* 0x00c00000cab4783b */ /* 0x000f6e0000000200 */
[C---:B---3--:R-:W-:Y:S08]  /*7e30*/  HMMA.16816.F32 R20, R172.reuse, R136, R20 ;  /* 0x00000088ac14723c */ /* 0x048ff00000001814 */
[C---:B------:R-:W-:Y:S01]  /*7e40*/  HMMA.16816.F32 R24, R172.reuse, R138, R24 ;  /* 0x0000008aac18723c */ /* 0x040fe20000001818 */
[----:B------:R-:W3:Y:S07]  /*7e50*/  LDSM.16.M88.4 R136, [R198+0x6800] ;  /* 0x00680000c688783b */ /* 0x000eee0000000200 */
[C---:B-1----:R-:W-:Y:S08]  /*7e60*/  HMMA.16816.F32 R28, R172.reuse, R176, R28 ;  /* 0x000000b0ac1c723c */ /* 0x042ff0000000181c */
[----:B------:R-:W-:Y:S01]  /*7e70*/  HMMA.16816.F32 R32, R172, R178, R32 ;  /* 0x000000b2ac20723c */ /* 0x000fe20000001820 */
[----:B------:R-:W1:Y:S07]  /*7e80*/  LDSM.16.M88.4 R172, [R198+0x7000] ;  /* 0x00700000c6ac783b */ /* 0x000e6e0000000200 */
[C---:B-----5:R-:W-:Y:S01]  /*7e90*/  HMMA.16816.F32 R4, R180.reuse, R184, R4 ;  /* 0x000000b8b404723c */ /* 0x060fe20000001804 */
[----:B------:R-:W5:Y:S07]  /*7ea0*/  LDSM.16.M88.4 R176, [R198+0x7800] ;  /* 0x00780000c6b0783b */ /* 0x000f6e0000000200 */
[C---:B------:R-:W-:Y:S01]  /*7eb0*/  HMMA.16816.F32 R8, R180.reuse, R186, R8 ;  /* 0x000000bab408723c */ /* 0x040fe20000001808 */
[----:B------:R-:W-:Y:S07]  /*7ec0*/  LDSM.16.M88.4 R184, [R195+0x6000] ;  /* 0x00600000c3b8783b */ /* 0x000fee0000000200 */
[C---:B---3--:R-:W-:Y:S08]  /*7ed0*/  HMMA.16816.F32 R12, R180.reuse, R136, R12 ;  /* 0x00000088b40c723c */ /* 0x048ff0000000180c */
[C---:B------:R-:W-:Y:S01]  /*7ee0*/  HMMA.16816.F32 R16, R180.reuse, R138, R16 ;  /* 0x0000008ab410723c */ /* 0x040fe20000001810 */
[----:B------:R-:W3:Y:S07]  /*7ef0*/  LDSM.16.M88.4 R136, [R201+0xc000] ;  /* 0x00c00000c988783b */ /* 0x000eee0000000200 */
[C---:B-1----:R-:W-:Y:S08]  /*7f00*/  HMMA.16816.F32 R20, R180.reuse, R172, R20 ;  /* 0x000000acb414723c */ /* 0x042ff00000001814 */
[C---:B------:R-:W-:Y:S01]  /*7f10*/  HMMA.16816.F32 R24, R180.reuse, R174, R24 ;  /* 0x000000aeb418723c */ /* 0x040fe20000001818 */
[----:B------:R-:W1:Y:S07]  /*7f20*/  LDSM.16.M88.4 R172, [R195+0x6800] ;  /* 0x00680000c3ac783b */ /* 0x000e6e0000000200 */
[C---:B-----5:R-:W-:Y:S08]  /*7f30*/  HMMA.16816.F32 R28, R180.reuse, R176, R28 ;  /* 0x000000b0b41c723c */ /* 0x060ff0000000181c */
[----:B------:R-:W-:Y:S01]  /*7f40*/  HMMA.16816.F32 R32, R180, R178, R32 ;  /* 0x000000b2b420723c */ /* 0x000fe20000001820 */
[----:B------:R-:W-:Y:S07]  /*7f50*/  LDSM.16.M88.4 R176, [R195+0x7800] ;  /* 0x00780000c3b0783b */ /* 0x000fee0000000200 */
[C---:B---3--:R-:W-:Y:S01]  /*7f60*/  HMMA.16816.F32 R4, R136.reuse, R184, R4 ;  /* 0x000000b88804723c */ /* 0x048fe20000001804 */
[----:B------:R-:W2:Y:S07]  /*7f70*/  LDL R184, [R1+0x24] ;  /* 0x0000240001b87983 */ /* 0x000eae0000100800 */
[C---:B------:R-:W-:Y:S08]  /*7f80*/  HMMA.16816.F32 R8, R136.reuse, R186, R8 ;  /* 0x000000ba8808723c */ /* 0x040ff00000001808 */
[C---:B-1----:R-:W-:Y:S08]  /*7f90*/  HMMA.16816.F32 R12, R136.reuse, R172, R12 ;  /* 0x000000ac880c723c */ /* 0x042ff0000000180c */
[----:B------:R-:W-:Y:S01]  /*7fa0*/  FMUL.FTZ R0, R4, c[0x0][0x320] ;  /* 0x0000c80004007a20 */ /* 0x000fe20000410000 */
[C---:B------:R-:W-:Y:S03]  /*7fb0*/  HMMA.16816.F32 R16, R136.reuse, R174, R16 ;  /* 0x000000ae8810723c */ /* 0x040fe60000001810 */
[----:B------:R1:W3:Y:S04]  /*7fc0*/  MUFU.TANH R132, R0 ;  /* 0x0000000000847308 */ /* 0x0002e80000002400 */
[----:B------:R-:W-:Y:S02]  /*7fd0*/  FMUL.FTZ R2, R9, c[0x0][0x320] ;  /* 0x0000c80009027a20 */ /* 0x000fe40000410000 */
[----:B------:R-:W-:Y:S04]  /*7fe0*/  FMUL.FTZ R11, R11, c[0x0][0x320] ;  /* 0x0000c8000b0b7a20 */ /* 0x000fe80000410000 */
[----:B------:R5:W-:Y:S02]  /*7ff0*/  MUFU.TANH R221, R2 ;  /* 0x0000000200dd7308 */ /* 0x000be40000002400 */
[----:B------:R-:W-:Y:S08]  /*8000*/  FMUL.FTZ R12, R12, c[0x0][0x320] ;  /* 0x0000c8000c0c7a20 */ /* 0x000ff00000410000 */
[----:B------:R-:W-:Y:S01]  /*8010*/  MUFU.TANH R190, R11 ;  /* 0x0000000b00be7308 */ /* 0x000fe20000002400 */
[----:B-1----:R-:W-:Y:S09]  /*8020*/  FMUL.FTZ R0, R5, c[0x0][0x320] ;  /* 0x0000c80005007a20 */ /* 0x002ff20000410000 */
[----:B------:R1:W1:Y:S01]  /*8030*/  MUFU.TANH R135, R0 ;  /* 0x0000000000877308 */ /* 0x0002620000002400 */
[----:B-----5:R-:W-:Y:S01]  /*8040*/  FMUL.FTZ R2, R10, c[0x0][0x320] ;  /* 0x0000c8000a027a20 */ /* 0x020fe20000410000 */
[----:B------:R-:W-:Y:S08]  /*8050*/  @P6 MOV R10, c[0x0][0x1e0] ;  /* 0x00007800000a6a02 */ /* 0x000ff00000000f00 */
[----:B------:R-:W-:Y:S10]  /*8060*/  MUFU.TANH R191, R2 ;  /* 0x0000000200bf7308 */ /* 0x000ff40000002400 */
[----:B------:R-:W-:Y:S01]  /*8070*/  MUFU.TANH R189, R12 ;  /* 0x0000000c00bd7308 */ /* 0x000fe20000002400 */
[----:B-1----:R-:W-:Y:S09]  /*8080*/  FMUL.FTZ R0, R6, c[0x0][0x320] ;  /* 0x0000c80006007a20 */ /* 0x002ff20000410000 */
[----:B------:R1:W5:Y:S02]  /*8090*/  MUFU.TANH R225, R0 ;  /* 0x0000000000e17308 */ /* 0x0003640000002400 */
[----:B-1----:R-:W-:Y:S02]  /*80a0*/  FMUL.FTZ R0, R7, c[0x0][0x320] ;  /* 0x0000c80007007a20 */ /* 0x002fe40000410000 */
[----:B------:R-:W1:Y:S01]  /*80b0*/  LDSM.16.M88.4 R4, [R195+0x7000] ;  /* 0x00700000c304783b */ /* 0x000e620000000200 */
[----:B------:R-:W-:Y:S05]  /*80c0*/  DEPBAR.LE SB0, 0x0 ;  /* 0x000080000000791a */ /* 0x000fea0000000000 */
[----:B------:R3:W1:Y:S02]  /*80d0*/  MUFU.TANH R223, R0 ;  /* 0x0000000000df7308 */ /* 0x0006640000002400 */
[----:B------:R-:W-:Y:S01]  /*80e0*/  BAR.SYNC.DEFER_BLOCKING 0x0 ;  /* 0x0000000000007b1d */ /* 0x000fe20000010000 */
[----:B---3--:R-:W-:Y:S02]  /*80f0*/  FMUL.FTZ R0, R8, c[0x0][0x320] ;  /* 0x0000c80008007a20 */ /* 0x008fe40000410000 */
[----:B------:R-:W-:Y:S05]  /*8100*/  @P6 IMAD.WIDE.U32 R8, R220, c[0x0][0x1e0], RZ ;  /* 0x00007800dc086a25 */ /* 0x000fea00078e00ff */
[----:B------:R3:W2:Y:S01]  /*8110*/  MUFU.TANH R222, R0 ;  /* 0x0000000000de7308 */ /* 0x0006a20000002400 */
[----:B------:R-:W-:Y:S01]  /*8120*/  @P6 SHF.L.U32 R2, R8, 0x6, RZ ;  /* 0x0000000608026819 */ /* 0x000fe200000006ff */
[C---:B-1----:R-:W-:Y:S07]  /*8130*/  HMMA.16816.F32 R20, R136.reuse, R4, R20 ;  /* 0x000000048814723c */ /* 0x042fee0000001814 */
[----:B------:R-:W-:Y:S01]  /*8140*/  FMUL.FTZ R4, R13, c[0x0][0x320] ;  /* 0x0000c8000d047a20 */ /* 0x000fe20000410000 */
[C---:B------:R-:W-:Y:S01]  /*8150*/  HMMA.16816.F32 R24, R136.reuse, R6, R24 ;  /* 0x000000068818723c */ /* 0x040fe20000001818 */
[----:B------:R-:W-:Y:S02]  /*8160*/  MOV R13, 0xffffffc0 ;  /* 0xffffffc0000d7802 */ /* 0x000fe40000000f00 */
[----:B------:R-:W1:Y:S04]  /*8170*/  MUFU.TANH R188, R4 ;  /* 0x0000000400bc7308 */ /* 0x000e680000002400 */
[----:B------:R-:W-:Y:S01]  /*8180*/  FMUL.FTZ R7, R14, c[0x0][0x320] ;  /* 0x0000c8000e077a20 */ /* 0x000fe20000410000 */
[C---:B------:R-:W-:Y:S04]  /*8190*/  HMMA.16816.F32 R28, R136.reuse, R176, R28 ;  /* 0x000000b0881c723c */ /* 0x040fe8000000181c */
[----:B---3--:R-:W-:Y:S01]  /*81a0*/  @P6 SHF.R.S32.HI R0, RZ, 0x1f, R220 ;  /* 0x0000001fff006819 */ /* 0x008fe200000114dc */
[----:B------:R3:W1:Y:S03]  /*81b0*/  MUFU.TANH R187, R7 ;  /* 0x0000000700bb7308 */ /* 0x0006660000002400 */
[----:B------:R-:W-:Y:S04]  /*81c0*/  HMMA.16816.F32 R32, R136, R178, R32 ;  /* 0x000000b28820723c */ /* 0x000fe80000001820 */
[----:B------:R-:W-:Y:S04]  /*81d0*/  @P6 IMAD R0, R0, c[0x0][0x1e0], RZ ;  /* 0x0000780000006a24 */ /* 0x000fe800078e02ff */
[----:B------:R-:W-:Y:S05]  /*81e0*/  @P6 IMAD R0, R220, c[0x0][0x1e4], R0 ;  /* 0x00007900dc006a24 */ /* 0x000fea00078e0200 */
[----:B------:R-:W-:Y:S02]  /*81f0*/  @P6 IADD3 R0, R9, R0, RZ ;  /* 0x0000000009006210 */ /* 0x000fe40007ffe0ff */
[----:B------:R-:W-:Y:S02]  /*8200*/  @P6 LEA R9, P0, R10, R2, 0x5 ;  /* 0x000000020a096211 */ /* 0x000fe400078028ff */
[----:B------:R-:W-:Y:S02]  /*8210*/  @P6 SHF.L.U64.HI R0, R8, 0x6, R0 ;  /* 0x0000000608006819 */ /* 0x000fe40000010200 */
[----:B------:R-:W-:Y:S01]  /*8220*/  @P6 MOV R8, c[0x0][0x1e4] ;  /* 0x0000790000086a02 */ /* 0x000fe20000000f00 */
[----:B---3--:R-:W-:Y:S03]  /*8230*/  FMUL.FTZ R7, R16, c[0x0][0x320] ;  /* 0x0000c80010077a20 */ /* 0x008fe60000410000 */
[----:B------:R-:W-:Y:S02]  /*8240*/  @P6 LEA.HI.X R8, R10, R0, R8, 0x5, P0 ;  /* 0x000000000a086211 */ /* 0x000fe400000f2c08 */
[----:B------:R-:W-:Y:S04]  /*8250*/  @P6 IADD3 R10, P0, R2, R248, RZ ;  /* 0x000000f8020a6210 */ /* 0x000fe80007f1e0ff */
[-C--:B------:R-:W-:Y:S02]  /*8260*/  @P6 IADD3.X R11, R0, R252.reuse, RZ, P0, !PT ;  /* 0x000000fc000b6210 */ /* 0x080fe400007fe4ff */
[C---:B------:R-:W-:Y:S04]  /*8270*/  @P6 LEA R182, P0, R10.reuse, c[0x0][0x1c8], 0x1 ;  /* 0x000072000ab66a11 */ /* 0x040fe800078008ff */
[----:B------:R-:W-:Y:S02]  /*8280*/  @P6 LEA.HI.X R183, R10, c[0x0][0x1cc], R11, 0x1, P0 ;  /* 0x000073000ab76a11 */ /* 0x000fe400000f0c0b */
[----:B------:R-:W-:Y:S03]  /*8290*/  @P6 IADD3 R10, P0, R248, 0x40, RZ ;  /* 0x00000040f80a6810 */ /* 0x000fe60007f1e0ff */
[----:B------:R-:W-:Y:S01]  /*82a0*/  @!PT LDS RZ, [RZ] ;  /* 0x00000000fffff984 */ /* 0x000fe20000000800 */
[----:B------:R-:W-:Y:S01]  /*82b0*/  @!PT LDS RZ, [RZ] ;  /* 0x00000000fffff984 */ /* 0x000fe20000000800 */
[----:B------:R-:W-:Y:S01]  /*82c0*/  @!PT LDS RZ, [RZ] ;  /* 0x00000000fffff984 */ /* 0x000fe20000000800 */
[----:B------:R3:W-:Y:S01]  /*82d0*/  @P6 LDGSTS.E.BYPASS.LTC128B.128 [R219+0x8100], [R182.64], !P5 ;  /* 0x08100000b6db6fae */ /* 0x0007e2000e901d46 */
[----:B------:R-:W-:Y:S02]  /*82e0*/  @P6 IADD3.X R11, RZ, R252, RZ, P0, !PT ;  /* 0x000000fcff0b6210 */ /* 0x000fe400007fe4ff */
[----:B------:R-:W-:Y:S04]  /*82f0*/  @P6 IADD3 R5, P0, R2, R10, RZ ;  /* 0x0000000a02056210 */ /* 0x000fe80007f1e0ff */
[----:B------:R-:W-:Y:S02]  /*8300*/  @P6 IADD3.X R6, R0, R11, RZ, P0, !PT ;  /* 0x0000000b00066210 */ /* 0x000fe400007fe4ff */
[C---:B------:R-:W-:Y:S04]  /*8310*/  @P6 LEA R180, P0, R5.reuse, c[0x0][0x1c8], 0x1 ;  /* 0x0000720005b46a11 */ /* 0x040fe800078008ff */
[----:B------:R-:W-:Y:S01]  /*8320*/  @P6 LEA.HI.X R181, R5, c[0x0][0x1cc], R6, 0x1, P0 ;  /* 0x0000730005b56a11 */ /* 0x000fe200000f0c06 */
[----:B------:R-:W-:Y:S01]  /*8330*/  FMUL.FTZ R6, R15, c[0x0][0x320] ;  /* 0x0000c8000f067a20 */ /* 0x000fe20000410000 */
[----:B------:R-:W-:Y:S03]  /*8340*/  @P6 IADD3 R172, P0, R248, 0x80, RZ ;  /* 0x00000080f8ac6810 */ /* 0x000fe60007f1e0ff */
[----:B------:R1:W1:Y:S01]  /*8350*/  MUFU.TANH R186, R6 ;  /* 0x0000000600ba7308 */ /* 0x0002620000002400 */
[----:B------:R1:W-:Y:S01]  /*8360*/  @P6 LDGSTS.E.BYPASS.LTC128B.128 [R219+0xa100], [R180.64], !P4 ;  /* 0x0a100000b4db6fae */ /* 0x0003e2000e101d46 */
[----:B--2---:R-:W-:Y:S08]  /*8370*/  IADD3 R4, R133, R184, RZ ;  /* 0x000000b885047210 */ /* 0x004ff00007ffe0ff */
[----:B------:R2:W2:Y:S01]  /*8380*/  MUFU.TANH R184, R7 ;  /* 0x0000000700b87308 */ /* 0x0004a20000002400 */
[----:B------:R-:W-:Y:S01]  /*8390*/  @P6 IADD3.X R133, RZ, R252, RZ, P0, !PT ;  /* 0x000000fcff856210 */ /* 0x000fe200007fe4ff */
[----:B------:R-:W-:Y:S05]  /*83a0*/  @P1 IMAD.HI.U32 R5, R4, c[0x0][0x2c8], RZ ;  /* 0x0000b20004051a27 */ /* 0x000fea00078e00ff */
[----:B------:R-:W-:Y:S02]  /*83b0*/  @P1 SHF.R.U32.HI R4, RZ, c[0x0][0x2cc], R5 ;  /* 0x0000b300ff041a19 */ /* 0x000fe40000011605 */
[----:B------:R-:W-:Y:S03]  /*83c0*/  @P6 IADD3 R5, P0, R2, R172, RZ ;  /* 0x000000ac02056210 */ /* 0x000fe60007f1e0ff */
[----:B------:R-:W3:Y:S01]  /*83d0*/  SHFL.IDX PT, R12, R4, RZ, 0x1c1f ;  /* 0x001c1fff040c7589 */ /* 0x000ee200000e0000 */
[----:B-1----:R-:W-:Y:S02]  /*83e0*/  @P6 IADD3.X R6, R0, R133, RZ, P0, !PT ;  /* 0x0000008500066210 */ /* 0x002fe400007fe4ff */
[C---:B------:R-:W-:Y:S04]  /*83f0*/  @P6 LEA R174, P0, R5.reuse, c[0x0][0x1c8], 0x1 ;  /* 0x0000720005ae6a11 */ /* 0x040fe800078008ff */
[----:B------:R-:W-:Y:S01]  /*8400*/  @P6 LEA.HI.X R175, R5, c[0x0][0x1cc], R6, 0x1, P0 ;  /* 0x0000730005af6a11 */ /* 0x000fe200000f0c06 */
[----:B------:R-:W-:Y:S01]  /*8410*/  IMAD R5, R224, R13, 0x1 ;  /* 0x00000001e0057424 */ /* 0x000fe200078e020d */
[----:B------:R4:W1:Y:S01]  /*8420*/  SHFL.IDX PT, R6, R4, 0x1, 0x1c1f ;  /* 0x003c1f0004067f89 */ /* 0x00086200000e0000 */
[----:B------:R-:W-:Y:S01]  /*8430*/  @P6 IADD3 R14, P0, R248, 0xc0, RZ ;  /* 0x000000c0f80e6810 */ /* 0x000fe20007f1e0ff */
[----:B--2---:R-:W-:Y:S04]  /*8440*/  FMUL.FTZ R7, R17, c[0x0][0x320] ;  /* 0x0000c80011077a20 */ /* 0x004fe80000410000 */
[----:B------:R2:W1:Y:S02]  /*8450*/  MUFU.TANH R185, R7 ;  /* 0x0000000700b97308 */ /* 0x0004640000002400 */
[----:B------:R1:W-:Y:S01]  /*8460*/  @P6 LDGSTS.E.BYPASS.LTC128B.128 [R219+0xc100], [R174.64], !P3 ;  /* 0x0c100000aedb6fae */ /* 0x0003e2000d901d46 */
[----:B----4-:R-:W-:Y:S04]  /*8470*/  IADD3 R4, R227, R5, -R228 ;  /* 0x00000005e3047210 */ /* 0x010fe80007ffe8e4 */
[----:B------:R-:W-:Y:S02]  /*8480*/  IADD3 R4, R4, -R226, RZ ;  /* 0x800000e204047210 */ /* 0x000fe40007ffe0ff */
[----:B--2---:R-:W-:Y:S02]  /*8490*/  @P6 IADD3.X R7, RZ, R252, RZ, P0, !PT ;  /* 0x000000fcff076210 */ /* 0x004fe400007fe4ff */
[----:B------:R-:W-:Y:S01]  /*84a0*/  @P6 IADD3 R5, P0, R2, R14, RZ ;  /* 0x0000000e02056210 */ /* 0x000fe20007f1e0ff */
[----:B------:R-:W-:Y:S01]  /*84b0*/  FMUL.FTZ R2, R18, c[0x0][0x320] ;  /* 0x0000c80012027a20 */ /* 0x000fe20000410000 */
[----:B-1----:R-:W2:Y:S02]  /*84c0*/  LDL.LU R175, [R1+0x8] ;  /* 0x0000080001af7983 */ /* 0x002ea40000300800 */
[----:B------:R-:W-:Y:S01]  /*84d0*/  @P6 IADD3.X R0, R0, R7, RZ, P0, !PT ;  /* 0x0000000700006210 */ /* 0x000fe200007fe4ff */
[----:B------:R3:W1:Y:S01]  /*84e0*/  MUFU.TANH R173, R2 ;  /* 0x0000000200ad7308 */ /* 0x0006620000002400 */
[C---:B------:R-:W-:Y:S04]  /*84f0*/  @P6 LEA R136, P0, R5.reuse, c[0x0][0x1c8], 0x1 ;  /* 0x0000720005886a11 */ /* 0x040fe800078008ff */
[----:B------:R-:W-:Y:S01]  /*8500*/  @P6 LEA.HI.X R137, R5, c[0x0][0x1cc], R0, 0x1, P0 ;  /* 0x0000730005896a11 */ /* 0x000fe200000f0c00 */
[----:B------:R-:W-:Y:S02]  /*8510*/  FMUL.FTZ R0, R19, c[0x0][0x320] ;  /* 0x0000c80013007a20 */ /* 0x000fe40000410000 */
[----:B------:R-:W-:Y:S02]  /*8520*/  FMUL.FTZ R5, R29, c[0x0][0x320] ;  /* 0x0000c8001d057a20 */ /* 0x000fe40000410000 */
[----:B------:R4:W1:Y:S01]  /*8530*/  MUFU.TANH R139, R0 ;  /* 0x00000000008b7308 */ /* 0x0008620000002400 */
[----:B------:R1:W-:Y:S01]  /*8540*/  @P6 LDGSTS.E.BYPASS.LTC128B.128 [R219+0xe100], [R136.64], !P2 ;  /* 0x0e10000088db6fae */ /* 0x0003e2000d101d46 */
[----:B---3--:R-:W-:Y:S04]  /*8550*/  IADD3 R2, R4, R12, RZ ;  /* 0x0000000c04027210 */ /* 0x008fe80007ffe0ff */
[----:B------:R-:W-:Y:S04]  /*8560*/  ISETP.GT.AND P0, PT, R2, RZ, PT ;  /* 0x000000ff0200720c */ /* 0x000fe80003f04270 */
[----:B------:R-:W-:Y:S02]  /*8570*/  FSEL R132, R132, -INF , P0 ;  /* 0xff80000084847808 */ /* 0x000fe40000000000 */
[----:B------:R-:W-:Y:S02]  /*8580*/  ISETP.GT.AND P0, PT, R2, 0x1, PT ;  /* 0x000000010200780c */ /* 0x000fe40003f04270 */
[----:B----4-:R-:W-:Y:S01]  /*8590*/  IADD3 R0, R4, R6, RZ ;  /* 0x0000000604007210 */ /* 0x010fe20007ffe0ff */
[----:B------:R-:W-:Y:S01]  /*85a0*/  FMUL.FTZ R4, R20, c[0x0][0x320] ;  /* 0x0000c80014047a20 */ /* 0x000fe20000410000 */
[----:B------:R-:W-:Y:S02]  /*85b0*/  FSEL R19, R135, -INF , P0 ;  /* 0xff80000087137808 */ /* 0x000fe40000000000 */
[C---:B------:R-:W-:Y:S01]  /*85c0*/  ISETP.GT.AND P0, PT, R0.reuse, RZ, PT ;  /* 0x000000ff0000720c */ /* 0x040fe20003f04270 */
[----:B------:R3:W4:Y:S03]  /*85d0*/  MUFU.TANH R135, R4 ;  /* 0x0000000400877308 */ /* 0x0007260000002400 */
[----:B-----5:R-:W-:Y:S02]  /*85e0*/  FSEL R138, R225, -INF , P0 ;  /* 0xff800000e18a7808 */ /* 0x020fe40000000000 */
[----:B------:R-:W-:Y:S04]  /*85f0*/  ISETP.GT.AND P0, PT, R0, 0x1, PT ;  /* 0x000000010000780c */ /* 0x000fe80003f04270 */
[----:B------:R-:W-:Y:S02]  /*8600*/  FSEL R20, R223, -INF , P0 ;  /* 0xff800000df147808 */ /* 0x000fe40000000000 */
[----:B------:R-:W-:Y:S04]  /*8610*/  ISETP.GT.AND P0, PT, R2, 0x8, PT ;  /* 0x000000080200780c */ /* 0x000fe80003f04270 */
[----:B------:R-:W-:Y:S02]  /*8620*/  FSEL R15, R222, -INF , P0 ;  /* 0xff800000de0f7808 */ /* 0x000fe40000000000 */
[----:B------:R-:W-:Y:S04]  /*8630*/  ISETP.GT.AND P0, PT, R2, 0x9, PT ;  /* 0x000000090200780c */ /* 0x000fe80003f04270 */
[----:B------:R-:W-:Y:S02]  /*8640*/  FSEL R18, R221, -INF , P0 ;  /* 0xff800000dd127808 */ /* 0x000fe40000000000 */
[C---:B------:R-:W-:Y:S01]  /*8650*/  ISETP.GT.AND P0, PT, R0.reuse, 0x8, PT ;  /* 0x000000080000780c */ /* 0x040fe20003f04270 */
[----:B---3--:R-:W-:Y:S03]  /*8660*/  FMUL.FTZ R4, R21, c[0x0][0x320] ;  /* 0x0000c80015047a20 */ /* 0x008fe60000410000 */
[----:B------:R-:W-:Y:S01]  /*8670*/  FSEL R17, R191, -INF , P0 ;  /* 0xff800000bf117808 */ /* 0x000fe20000000000 */
[----:B------:R3:W5:Y:S01]  /*8680*/  MUFU.TANH R13, R4 ;  /* 0x00000004000d7308 */ /* 0x0007620000002400 */
[----:B------:R-:W-:Y:S04]  /*8690*/  ISETP.GT.AND P0, PT, R0, 0x9, PT ;  /* 0x000000090000780c */ /* 0x000fe80003f04270 */
[----:B------:R-:W-:Y:S02]  /*86a0*/  FSEL R16, R190, -INF , P0 ;  /* 0xff800000be107808 */ /* 0x000fe40000000000 */
[C---:B------:R-:W-:Y:S04]  /*86b0*/  ISETP.GT.AND P0, PT, R2.reuse, 0x10, PT ;  /* 0x000000100200780c */ /* 0x040fe80003f04270 */
[----:B------:R-:W-:Y:S02]  /*86c0*/  FSEL R176, R189, -INF , P0 ;  /* 0xff800000bdb07808 */ /* 0x000fe40000000000 */
[----:B------:R-:W-:Y:S04]  /*86d0*/  ISETP.GT.AND P0, PT, R2, 0x11, PT ;  /* 0x000000110200780c */ /* 0x000fe80003f04270 */
[----:B------:R-:W-:Y:S02]  /*86e0*/  FSEL R177, R188, -INF , P0 ;  /* 0xff800000bcb17808 */ /* 0x000fe40000000000 */
[----:B------:R-:W-:Y:S04]  /*86f0*/  ISETP.GT.AND P0, PT, R0, 0x10, PT ;  /* 0x000000100000780c */ /* 0x000fe80003f04270 */
[----:B------:R-:W-:Y:S01]  /*8700*/  FSEL R178, R187, -INF , P0 ;  /* 0xff800000bbb27808 */ /* 0x000fe20000000000 */
[----:B---3--:R-:W-:Y:S01]  /*8710*/  FMUL.FTZ R4, R22, c[0x0][0x320] ;  /* 0x0000c80016047a20 */ /* 0x008fe20000410000 */
[----:B------:R-:W-:Y:S03]  /*8720*/  ISETP.GT.AND P0, PT, R0, 0x11, PT ;  /* 0x000000110000780c */ /* 0x000fe60003f04270 */
[----:B------:R3:W3:Y:S01]  /*8730*/  MUFU.TANH R12, R4 ;  /* 0x00000004000c7308 */ /* 0x0006e20000002400 */
[----:B------:R-:W-:Y:S02]  /*8740*/  FSEL R179, R186, -INF , P0 ;  /* 0xff800000bab37808 */ /* 0x000fe40000000000 */
[----:B------:R-:W-:Y:S04]  /*8750*/  ISETP.GT.AND P0, PT, R2, 0x18, PT ;  /* 0x000000180200780c */ /* 0x000fe80003f04270 */
[----:B------:R-:W-:Y:S02]  /*8760*/  FSEL R184, R184, -INF , P0 ;  /* 0xff800000b8b87808 */ /* 0x000fe40000000000 */
[----:B------:R-:W-:Y:S04]  /*8770*/  ISETP.GT.AND P0, PT, R2, 0x19, PT ;  /* 0x000000190200780c */ /* 0x000fe80003f04270 */
[----:B------:R-:W-:Y:S02]  /*8780*/  FSEL R185, R185, -INF , P0 ;  /* 0xff800000b9b97808 */ /* 0x000fe40000000000 */
[C---:B------:R-:W-:Y:S04]  /*8790*/  ISETP.GT.AND P0, PT, R0.reuse, 0x18, PT ;  /* 0x000000180000780c */ /* 0x040fe80003f04270 */
[----:B-1----:R-:W-:Y:S02]  /*87a0*/  FSEL R186, R173, -INF , P0 ;  /* 0xff800000adba7808 */ /* 0x002fe40000000000 */
[----:B------:R-:W-:Y:S01]  /*87b0*/  ISETP.GT.AND P0, PT, R0, 0x19, PT ;  /* 0x000000190000780c */ /* 0x000fe20003f04270 */
[----:B---3--:R-:W-:Y:S03]  /*87c0*/  FMUL.FTZ R4, R23, c[0x0][0x320] ;  /* 0x0000c80017047a20 */ /* 0x008fe60000410000 */
[----:B------:R-:W-:Y:S01]  /*87d0*/  FSEL R187, R139, -INF , P0 ;  /* 0xff8000008bbb7808 */ /* 0x000fe20000000000 */
[----:B------:R1:W-:Y:S01]  /*87e0*/  MUFU.TANH R23, R5 ;  /* 0x0000000500177308 */ /* 0x0003e20000002400 */
[C---:B------:R-:W-:Y:S04]  /*87f0*/  ISETP.GT.AND P0, PT, R2.reuse, 0x20, PT ;  /* 0x000000200200780c */ /* 0x040fe80003f04270 */
[----:B----4-:R-:W-:Y:S02]  /*8800*/  FSEL R190, R135, -INF , P0 ;  /* 0xff80000087be7808 */ /* 0x010fe40000000000 */
[----:B------:R-:W-:Y:S03]  /*8810*/  ISETP.GT.AND P0, PT, R2, 0x21, PT ;  /* 0x000000210200780c */ /* 0x000fe60003f04270 */
[----:B------:R3:W4:Y:S01]  /*8820*/  MUFU.TANH R6, R4 ;  /* 0x0000000400067308 */ /* 0x0007220000002400 */
[----:B-----5:R-:W-:Y:S02]  /*8830*/  FSEL R191, R13, -INF , P0 ;  /* 0xff8000000dbf7808 */ /* 0x020fe40000000000 */
[----:B------:R-:W-:Y:S04]  /*8840*/  ISETP.GT.AND P0, PT, R0, 0x20, PT ;  /* 0x000000200000780c */ /* 0x000fe80003f04270 */
[----:B------:R-:W-:Y:S02]  /*8850*/  FSEL R223, R12, -INF , P0 ;  /* 0xff8000000cdf7808 */ /* 0x000fe40000000000 */
[----:B------:R-:W-:Y:S01]  /*8860*/  ISETP.GT.AND P0, PT, R0, 0x21, PT ;  /* 0x000000210000780c */ /* 0x000fe20003f04270 */
[----:B-1----:R-:W-:Y:S04]  /*8870*/  FMUL.FTZ R5, R32, c[0x0][0x320] ;  /* 0x0000c80020057a20 */ /* 0x002fe80000410000 */
[----:B------:R1:W-:Y:S01]  /*8880*/  MUFU.TANH R13, R5 ;  /* 0x00000005000d7308 */ /* 0x0003e20000002400 */
[----:B---3--:R-:W-:Y:S01]  /*8890*/  FMUL.FTZ R4, R24, c[0x0][0x320] ;  /* 0x0000c80018047a20 */ /* 0x008fe20000410000 */
[----:B----4-:R-:W-:Y:S01]  /*88a0*/  FSEL R222, R6, -INF , P0 ;  /* 0xff80000006de7808 */ /* 0x010fe20000000000 */
[----:B------:R-:W-:Y:S01]  /*88b0*/  FMUL.FTZ R6, R30, c[0x0][0x320] ;  /* 0x0000c8001e067a20 */ /* 0x000fe20000410000 */
[----:B------:R-:W-:Y:S06]  /*88c0*/  ISETP.GT.AND P0, PT, R2, 0x28, PT ;  /* 0x000000280200780c */ /* 0x000fec0003f04270 */
[----:B------:R3:W4:Y:S01]  /*88d0*/  MUFU.TANH R22, R4 ;  /* 0x0000000400167308 */ /* 0x0007220000002400 */
[----:B-1----:R-:W-:Y:S09]  /*88e0*/  FMUL.FTZ R5, R33, c[0x0][0x320] ;  /* 0x0000c80021057a20 */ /* 0x002ff20000410000 */
[----:B------:R1:W-:Y:S01]  /*88f0*/  MUFU.TANH R12, R5 ;  /* 0x00000005000c7308 */ /* 0x0003e20000002400 */
[----:B---3--:R-:W-:Y:S01]  /*8900*/  FMUL.FTZ R4, R25, c[0x0][0x320] ;  /* 0x0000c80019047a20 */ /* 0x008fe20000410000 */
[----:B----4-:R-:W-:Y:S02]  /*8910*/  FSEL R225, R22, -INF , P0 ;  /* 0xff80000016e17808 */ /* 0x010fe40000000000 */
[----:B------:R-:W-:Y:S06]  /*8920*/  ISETP.GT.AND P0, PT, R2, 0x29, PT ;  /* 0x000000290200780c */ /* 0x000fec0003f04270 */
[----:B------:R3:W4:Y:S10]  /*8930*/  MUFU.TANH R24, R4 ;  /* 0x0000000400187308 */ /* 0x0007340000002400 */
[----:B------:R5:W-:Y:S01]  /*8940*/  MUFU.TANH R22, R6 ;  /* 0x0000000600167308 */ /* 0x000be20000002400 */
[----:B-1----:R-:W-:Y:S04]  /*8950*/  FMNMX.FTZ R5, R138, R134, !PT ;  /* 0x000000868a057209 */ /* 0x002fe80007810000 */
[----:B------:R-:W-:Y:S04]  /*8960*/  FMNMX.FTZ R5, R20, R5, !PT ;  /* 0x0000000514057209 */ /* 0x000fe80007810000 */
[----:B------:R-:W-:Y:S01]  /*8970*/  FMNMX.FTZ R5, R17, R5, !PT ;  /* 0x0000000511057209 */ /* 0x000fe20007810000 */
[----:B---3--:R-:W-:Y:S01]  /*8980*/  FMUL.FTZ R4, R26, c[0x0][0x320] ;  /* 0x0000c8001a047a20 */ /* 0x008fe20000410000 */
[----:B----4-:R-:W-:Y:S02]  /*8990*/  FSEL R226, R24, -INF , P0 ;  /* 0xff80000018e27808 */ /* 0x010fe40000000000 */
[----:B------:R-:W-:Y:S01]  /*89a0*/  ISETP.GT.AND P0, PT, R2, 0x30, PT ;  /* 0x000000300200780c */ /* 0x000fe20003f04270 */
[----:B------:R1:W-:Y:S01]  /*89b0*/  MUFU.TANH R26, R4 ;  /* 0x00000004001a7308 */ /* 0x0003e20000002400 */
[----:B------:R-:W-:Y:S04]  /*89c0*/  FMNMX.FTZ R5, R16, R5, !PT ;  /* 0x0000000510057209 */ /* 0x000fe80007810000 */
[----:B------:R-:W-:Y:S01]  /*89d0*/  FMNMX.FTZ R5, R178, R5, !PT ;  /* 0x00000005b2057209 */ /* 0x000fe20007810000 */
[----:B-----5:R-:W-:Y:S03]  /*89e0*/  FMUL.FTZ R6, R31, c[0x0][0x320] ;  /* 0x0000c8001f067a20 */ /* 0x020fe60000410000 */
[----:B------:R-:W-:Y:S04]  /*89f0*/  FMNMX.FTZ R5, R179, R5, !PT ;  /* 0x00000005b3057209 */ /* 0x000fe80007810000 */
[----:B------:R-:W-:Y:S04]  /*8a00*/  FMNMX.FTZ R5, R186, R5, !PT ;  /* 0x00000005ba057209 */ /* 0x000fe80007810000 */
[----:B------:R-:W-:Y:S01]  /*8a10*/  FMNMX.FTZ R5, R187, R5, !PT ;  /* 0x00000005bb057209 */ /* 0x000fe20007810000 */
[----:B-1----:R-:W-:Y:S04]  /*8a20*/  FMUL.FTZ R4, R27, c[0x0][0x320] ;  /* 0x0000c8001b047a20 */ /* 0x002fe80000410000 */
[----:B------:R1:W-:Y:S02]  /*8a30*/  MUFU.TANH R25, R4 ;  /* 0x0000000400197308 */ /* 0x0003e40000002400 */
[----:B-1----:R-:W-:Y:S08]  /*8a40*/  FMUL.FTZ R4, R28, c[0x0][0x320] ;  /* 0x0000c8001c047a20 */ /* 0x002ff00000410000 */
[----:B------:R-:W1:Y:S02]  /*8a50*/  MUFU.TANH R21, R4 ;  /* 0x0000000400157308 */ /* 0x000e640000002400 */
[----:B-1----:R-:W-:Y:S08]  /*8a60*/  FSEL R232, R21, -INF , P0 ;  /* 0xff80000015e87808 */ /* 0x002ff00000000000 */
[----:B------:R1:W3:Y:S01]  /*8a70*/  MUFU.TANH R21, R6 ;  /* 0x0000000600157308 */ /* 0x0002e20000002400 */
[----:B------:R-:W-:Y:S02]  /*8a80*/  FMNMX.FTZ R4, R132, R3, !PT ;  /* 0x0000000384047209 */ /* 0x000fe40007810000 */
[C---:B------:R-:W-:Y:S02]  /*8a90*/  ISETP.GT.AND P0, PT, R2.reuse, 0x31, PT ;  /* 0x000000310200780c */ /* 0x040fe40003f04270 */
[----:B------:R-:W-:Y:S02]  /*8aa0*/  FMNMX.FTZ R4, R19, R4, !PT ;  /* 0x0000000413047209 */ /* 0x000fe40007810000 */
[----:B------:R-:W-:Y:S02]  /*8ab0*/  FSEL R230, R23, -INF , P0 ;  /* 0xff80000017e67808 */ /* 0x000fe40000000000 */
[----:B------:R-:W-:Y:S02]  /*8ac0*/  ISETP.GT.AND P0, PT, R2, 0x38, PT ;  /* 0x000000380200780c */ /* 0x000fe40003f04270 */
[----:B------:R-:W-:Y:S02]  /*8ad0*/  FMNMX.FTZ R4, R15, R4, !PT ;  /* 0x000000040f047209 */ /* 0x000fe40007810000 */
[----:B------:R-:W-:Y:S02]  /*8ae0*/  FSEL R229, R13, -INF , P0 ;  /* 0xff8000000de57808 */ /* 0x000fe40000000000 */
[----:B------:R-:W-:Y:S02]  /*8af0*/  FMNMX.FTZ R4, R18, R4, !PT ;  /* 0x0000000412047209 */ /* 0x000fe40007810000 */
[----:B------:R-:W-:Y:S02]  /*8b00*/  ISETP.GT.AND P0, PT, R2, 0x39, PT ;  /* 0x000000390200780c */ /* 0x000fe40003f04270 */
[----:B------:R-:W-:Y:S02]  /*8b10*/  FMNMX.FTZ R4, R176, R4, !PT ;  /* 0x00000004b0047209 */ /* 0x000fe40007810000 */
[----:B------:R-:W-:Y:S02]  /*8b20*/  FSEL R228, R12, -INF , P0 ;  /* 0xff8000000ce47808 */ /* 0x000fe40000000000 */
[----:B------:R-:W-:Y:S01]  /*8b30*/  FMNMX.FTZ R4, R177, R4, !PT ;  /* 0x00000004b1047209 */ /* 0x000fe20007810000 */
[----:B-1----:R-:W-:Y:S01]  /*8b40*/  FMUL.FTZ R6, R34, c[0x0][0x320] ;  /* 0x0000c80022067a20 */ /* 0x002fe20000410000 */
[----:B------:R-:W-:Y:S02]  /*8b50*/  ISETP.GT.AND P0, PT, R0, 0x28, PT ;  /* 0x000000280000780c */ /* 0x000fe40003f04270 */
[----:B------:R-:W-:Y:S01]  /*8b60*/  FMNMX.FTZ R4, R184, R4, !PT ;  /* 0x00000004b8047209 */ /* 0x000fe20007810000 */
[----:B------:R1:W4:Y:S01]  /*8b70*/  MUFU.TANH R13, R6 ;  /* 0x00000006000d7308 */ /* 0x0003220000002400 */
        /* <DEDUP_REMOVED lines=11> */
[----:B------:R-:W-:Y:S01]  /*8c30*/  FMNMX.FTZ R2, R232, R4, !PT ;  /* 0x00000004e8027209 */ /* 0x000fe20007810000 */
[----:B-1----:R-:W-:Y:S01]  /*8c40*/  FMUL.FTZ R6, R35, c[0x0][0x320] ;  /* 0x0000c80023067a20 */ /* 0x002fe20000410000 */
[----:B---3--:R-:W-:Y:S02]  /*8c50*/  FSEL R242, R21, -INF , P0 ;  /* 0xff80000015f27808 */ /* 0x008fe40000000000 */
[----:B------:R-:W-:Y:S01]  /*8c60*/  FMNMX.FTZ R2, R230, R2, !PT ;  /* 0x00000002e6027209 */ /* 0x000fe20007810000 */
[----:B------:R1:W3:Y:S01]  /*8c70*/  MUFU.TANH R12, R6 ;  /* 0x00000006000c7308 */ /* 0x0002e20000002400 */
[----:B------:R-:W-:Y:S02]  /*8c80*/  ISETP.GT.AND P0, PT, R0, 0x38, PT ;  /* 0x000000380000780c */ /* 0x000fe40003f04270 */
[----:B------:R-:W-:Y:S02]  /*8c90*/  FMNMX.FTZ R2, R229, R2, !PT ;  /* 0x00000002e5027209 */ /* 0x000fe40007810000 */
[----:B----4-:R-:W-:Y:S02]  /*8ca0*/  FSEL R246, R13, -INF , P0 ;  /* 0xff8000000df67808 */ /* 0x010fe40000000000 */
[----:B------:R-:W-:Y:S02]  /*8cb0*/  FMNMX.FTZ R4, R228, R2, !PT ;  /* 0x00000002e4047209 */ /* 0x000fe40007810000 */
[----:B------:R-:W-:Y:S02]  /*8cc0*/  FMNMX.FTZ R2, R223, R5, !PT ;  /* 0x00000005df027209 */ /* 0x000fe40007810000 */
[----:B------:R-:W-:Y:S02]  /*8cd0*/  ISETP.GT.AND P0, PT, R0, 0x39, PT ;  /* 0x000000390000780c */ /* 0x000fe40003f04270 */
[----:B------:R-:W-:Y:S04]  /*8ce0*/  FMNMX.FTZ R2, R222, R2, !PT ;  /* 0x00000002de027209 */ /* 0x000fe80007810000 */
[----:B------:R-:W-:Y:S04]  /*8cf0*/  FMNMX.FTZ R2, R189, R2, !PT ;  /* 0x00000002bd027209 */ /* 0x000fe80007810000 */
[----:B------:R-:W-:Y:S01]  /*8d00*/  FMNMX.FTZ R2, R221, R2, !PT ;  /* 0x00000002dd027209 */ /* 0x000fe20007810000 */
[----:B-1----:R-:W1:Y:S03]  /*8d10*/  SHFL.BFLY PT, R6, R4, 0x2, 0x1f ;  /* 0x0c401f0004067f89 */ /* 0x002e6600000e0000 */
[----:B------:R-:W-:Y:S02]  /*8d20*/  FMNMX.FTZ R2, R239, R2, !PT ;  /* 0x00000002ef027209 */ /* 0x000fe40007810000 */
[----:B---3--:R-:W-:Y:S02]  /*8d30*/  FSEL R135, R12, -INF , P0 ;  /* 0xff8000000c877808 */ /* 0x008fe40000000000 */
[----:B------:R-:W-:Y:S02]  /*8d40*/  FMNMX.FTZ R0, R242, R2, !PT ;  /* 0x00000002f2007209 */ /* 0x000fe40007810000 */
[----:B------:R-:W-:Y:S02]  /*8d50*/  @P6 IADD3 R2, P0, R9, R248, RZ ;  /* 0x000000f809026210 */ /* 0x000fe40007f1e0ff */
[----:B------:R-:W-:Y:S04]  /*8d60*/  FMNMX.FTZ R0, R246, R0, !PT ;  /* 0x00000000f6007209 */ /* 0x000fe80007810000 */
[----:B------:R-:W-:Y:S02]  /*8d70*/  FMNMX.FTZ R0, R135, R0, !PT ;  /* 0x0000000087007209 */ /* 0x000fe40007810000 */
[----:B-1----:R-:W-:Y:S02]  /*8d80*/  FMNMX.FTZ R6, R4, R6, !PT ;  /* 0x0000000604067209 */ /* 0x002fe40007810000 */
[----:B------:R-:W-:Y:S02]  /*8d90*/  @P6 IADD3.X R4, R8, R252, RZ, P0, !PT ;  /* 0x000000fc08046210 */ /* 0x000fe400007fe4ff */
[C---:B------:R-:W-:Y:S01]  /*8da0*/  @P6 LEA R12, P0, R2.reuse, c[0x0][0x1c8], 0x1 ;  /* 0x00007200020c6a11 */ /* 0x040fe200078008ff */
[----:B------:R-:W1:Y:S03]  /*8db0*/  SHFL.BFLY PT, R22, R6, 0x1, 0x1f ;  /* 0x0c201f0006167f89 */ /* 0x000e6600000e0000 */
[----:B------:R-:W-:Y:S02]  /*8dc0*/  @P6 LEA.HI.X R13, R2, c[0x0][0x1cc], R4, 0x1, P0 ;  /* 0x00007300020d6a11 */ /* 0x000fe400000f0c04 */
[C---:B------:R-:W-:Y:S03]  /*8dd0*/  @P6 IADD3 R4, P0, R9.reuse, R10, RZ ;  /* 0x0000000a09046210 */ /* 0x040fe60007f1e0ff */
[----:B------:R-:W3:Y:S01]  /*8de0*/  SHFL.BFLY PT, R2, R0, 0x2, 0x1f ;  /* 0x0c401f0000027f89 */ /* 0x000ee200000e0000 */
[----:B------:R-:W-:Y:S02]  /*8df0*/  @P6 IADD3.X R5, R8, R11, RZ, P0, !PT ;  /* 0x0000000b08056210 */ /* 0x000fe400007fe4ff */
[C---:B------:R-:W-:Y:S04]  /*8e00*/  @P6 LEA R10, P0, R4.reuse, c[0x0][0x1c8], 0x1 ;  /* 0x00007200040a6a11 */ /* 0x040fe800078008ff */
[----:B------:R-:W-:Y:S01]  /*8e10*/  @P6 LEA.HI.X R11, R4, c[0x0][0x1cc], R5, 0x1, P0 ;  /* 0x00007300040b6a11 */ /* 0x000fe200000f0c05 */
[----:B------:R4:W-:Y:S01]  /*8e20*/  @P6 LDGSTS.E.BYPASS.LTC128B.128 [R219+0x9100], [R12.64], !P5 ;  /* 0x091000000cdb6fae */ /* 0x0009e2000e901d46 */
[C---:B------:R-:W-:Y:S04]  /*8e30*/  @P6 IADD3 R4, P0, R9.reuse, R172, RZ ;  /* 0x000000ac09046210 */ /* 0x040fe80007f1e0ff */
[----:B------:R-:W-:Y:S02]  /*8e40*/  @P6 IADD3.X R21, R8, R133, RZ, P0, !PT ;  /* 0x0000008508156210 */ /* 0x000fe400007fe4ff */
[----:B------:R-:W-:Y:S01]  /*8e50*/  @P6 IADD3 R5, P0, R9, R14, RZ ;  /* 0x0000000e09056210 */ /* 0x000fe20007f1e0ff */
[----:B------:R5:W-:Y:S01]  /*8e60*/  @P6 LDGSTS.E.BYPASS.LTC128B.128 [R219+0xb100], [R10.64], !P4 ;  /* 0x0b1000000adb6fae */ /* 0x000be2000e101d46 */
[----:B-1----:R-:W-:Y:S02]  /*8e70*/  FMNMX.FTZ R133, R6, R22, !PT ;  /* 0x0000001606857209 */ /* 0x002fe40007810000 */
[----:B------:R-:W-:Y:S02]  /*8e80*/  @P6 IADD3.X R7, R8, R7, RZ, P0, !PT ;  /* 0x0000000708076210 */ /* 0x000fe400007fe4ff */
[----:B------:R-:W-:Y:S01]  /*8e90*/  @P6 LEA R8, P0, R4, c[0x0][0x1c8], 0x1 ;  /* 0x0000720004086a11 */ /* 0x000fe200078008ff */
[----:B------:R-:W-:Y:S01]  /*8ea0*/  FMUL.FTZ R6, R133, c[0x0][0x2d0] ;  /* 0x0000b40085067a20 */ /* 0x000fe20000410000 */
[----:B---3--:R-:W-:Y:S02]  /*8eb0*/  FMNMX.FTZ R0, R0, R2, !PT ;  /* 0x0000000200007209 */ /* 0x008fe40007810000 */
[----:B------:R-:W-:Y:S02]  /*8ec0*/  @P6 LEA.HI.X R9, R4, c[0x0][0x1cc], R21, 0x1, P0 ;  /* 0x0000730004096a11 */ /* 0x000fe400000f0c15 */
[C---:B------:R-:W-:Y:S01]  /*8ed0*/  @P6 LEA R4, P0, R5.reuse, c[0x0][0x1c8], 0x1 ;  /* 0x0000720005046a11 */ /* 0x040fe200078008ff */
[----:B------:R-:W1:Y:S03]  /*8ee0*/  SHFL.BFLY PT, R2, R0, 0x1, 0x1f ;  /* 0x0c201f0000027f89 */ /* 0x000e6600000e0000 */
[----:B------:R-:W-:Y:S02]  /*8ef0*/  @P6 LEA.HI.X R5, R5, c[0x0][0x1cc], R7, 0x1, P0 ;  /* 0x0000730005056a11 */ /* 0x000fe400000f0c07 */
[C---:B------:R-:W-:Y:S03]  /*8f00*/  FSETP.NEU.FTZ.AND P0, PT, R133.reuse, -INF , PT ;  /* 0xff8000008500780b */ /* 0x040fe60003f1d000 */
[----:B------:R3:W-:Y:S01]  /*8f10*/  @P6 LDGSTS.E.BYPASS.LTC128B.128 [R219+0xd100], [R8.64], !P3 ;  /* 0x0d10000008db6fae */ /* 0x0007e2000d901d46 */
[----:B------:R-:W-:Y:S05]  /*8f20*/  FSEL R172, R6, RZ, P0 ;  /* 0x000000ff06ac7208 */ /* 0x000fea0000000000 */
[--C-:B------:R-:W-:Y:S02]  /*8f30*/  FFMA.FTZ R6, R132, c[0x0][0x2d0], -R172.reuse ;  /* 0x0000b40084067a23 */ /* 0x100fe400000108ac */
[----:B------:R2:W-:Y:S02]  /*8f40*/  @P6 LDGSTS.E.BYPASS.LTC128B.128 [R219+0xf100], [R4.64], !P2 ;  /* 0x0f10000004db6fae */ /* 0x0005e4000d101d46 */
[----:B------:R3:W-:Y:S01]  /*8f50*/  MUFU.EX2 R188, R6 ;  /* 0x0000000600bc7308 */ /* 0x0007e20000000800 */
[----:B-1----:R-:W-:Y:S01]  /*8f60*/  FMNMX.FTZ R132, R0, R2, !PT ;  /* 0x0000000200847209 */ /* 0x002fe20007810000 */
[--C-:B------:R-:W-:Y:S01]  /*8f70*/  FFMA.FTZ R2, R18, c[0x0][0x2d0], -R172.reuse ;  /* 0x0000b40012027a23 */ /* 0x100fe200000108ac */
[----:B------:R-:W-:Y:S03]  /*8f80*/  FSEL R0, R133, RZ, P0 ;  /* 0x000000ff85007208 */ /* 0x000fe60000000000 */
[----:B------:R-:W-:Y:S01]  /*8f90*/  LDSM.16.MT88.4 R28, [R197] ;  /* 0x00000000c51c783b */ /* 0x000fe20000004200 */
[----:B------:R-:W-:Y:S03]  /*8fa0*/  FSETP.NEU.FTZ.AND P0, PT, R132, -INF , PT ;  /* 0xff8000008400780b */ /* 0x000fe60003f1d000 */
[----:B------:R-:W-:Y:S01]  /*8fb0*/  MUFU.EX2 R243, R2 ;  /* 0x0000000200f37308 */ /* 0x000fe20000000800 */
[----:B------:R-:W-:Y:S04]  /*8fc0*/  FADD.FTZ R0, -R0, R3 ;  /* 0x0000000300007221 */ /* 0x000fe80000010100 */
[----:B------:R-:W-:Y:S01]  /*8fd0*/  FMUL.FTZ R0, R0, c[0x0][0x2d0] ;  /* 0x0000b40000007a20 */ /* 0x000fe20000410000 */
[----:B------:R-:W0:Y:S04]  /*8fe0*/  LDGDEPBAR ;  /* 0x00000000000079af */ /* 0x000e280000000000 */
[----:B------:R-:W2:Y:S01]  /*8ff0*/  MUFU.EX2 R3, R0 ;  /* 0x0000000000037308 */ /* 0x000ea20000000800 */
[--C-:B---3--:R-:W-:Y:S09]  /*9000*/  FFMA.FTZ R6, R19, c[0x0][0x2d0], -R172.reuse ;  /* 0x0000b40013067a23 */ /* 0x108ff200000108ac */
[----:B------:R1:W3:Y:S01]  /*9010*/  MUFU.EX2 R244, R6 ;  /* 0x0000000600f47308 */ /* 0x0002e20000000800 */
[C---:B--2---:R-:W-:Y:S02]  /*9020*/  FMUL.FTZ R4, R3.reuse, R140 ;  /* 0x0000008c03047220 */ /* 0x044fe40000410000 */
[C---:B------:R-:W-:Y:S02]  /*9030*/  FMUL.FTZ R5, R3.reuse, R141 ;  /* 0x0000008d03057220 */ /* 0x040fe40000410000 */
[C---:B------:R-:W-:Y:S02]  /*9040*/  FMUL.FTZ R8, R3.reuse, R144 ;  /* 0x0000009003087220 */ /* 0x040fe40000410000 */
[C---:B------:R-:W-:Y:S02]  /*9050*/  FMUL.FTZ R9, R3.reuse, R145 ;  /* 0x0000009103097220 */ /* 0x040fe40000410000 */
[----:B------:R-:W-:Y:S02]  /*9060*/  FMUL.FTZ R24, R3, R160 ;  /* 0x000000a003187220 */ /* 0x000fe40000410000 */
[----:B-1----:R-:W-:Y:S01]  /*9070*/  FFMA.FTZ R6, R15, c[0x0][0x2d0], -R172 ;  /* 0x0000b4000f067a23 */ /* 0x002fe200000108ac */
[----:B---3--:R-:W-:Y:S01]  /*9080*/  F2FP.PACK_AB R136, R244, R188 ;  /* 0x000000bcf488723e */ /* 0x008fe200000000ff */
[----:B----4-:R-:W1:Y:S01]  /*9090*/  LDSM.16.MT88.4 R12, [R193] ;  /* 0x00000000c10c783b */ /* 0x010e620000004200 */
[C---:B------:R-:W-:Y:S01]  /*90a0*/  FMUL.FTZ R25, R3.reuse, R161 ;  /* 0x000000a103197220 */ /* 0x040fe20000410000 */
[----:B------:R2:W3:Y:S01]  /*90b0*/  MUFU.EX2 R245, R6 ;  /* 0x0000000600f57308 */ /* 0x0004e20000000800 */
[C---:B------:R-:W-:Y:S02]  /*90c0*/  FMUL.FTZ R32, R3.reuse, R168 ;  /* 0x000000a803207220 */ /* 0x040fe40000410000 */
[C---:B------:R-:W-:Y:S02]  /*90d0*/  FMUL.FTZ R33, R3.reuse, R169 ;  /* 0x000000a903217220 */ /* 0x040fe40000410000 */
[C---:B------:R-:W-:Y:S01]  /*90e0*/  FMUL.FTZ R36, R3.reuse, R36 ;  /* 0x0000002403247220 */ /* 0x040fe20000410000 */
[----:B------:R-:W4:Y:S01]  /*90f0*/  LDL.LU R160, [R1+0xc] ;  /* 0x00000c0001a07983 */ /* 0x000f220000300800 */
        /* <DEDUP_REMOVED lines=9> */
[----:B--2---:R-:W-:Y:S02]  /*9190*/  FMUL.FTZ R6, R132, c[0x0][0x2d0] ;  /* 0x0000b40084067a20 */ /* 0x004fe40000410000 */
[C---:B------:R-:W-:Y:S02]  /*91a0*/  FMUL.FTZ R56, R3.reuse, R56 ;  /* 0x0000003803387220 */ /* 0x040fe40000410000 */
[C---:B------:R-:W-:Y:S01]  /*91b0*/  FMUL.FTZ R57, R3.reuse, R57 ;  /* 0x0000003903397220 */ /* 0x040fe20000410000 */
[----:B------:R-:W-:Y:S01]  /*91c0*/  FSEL R173, R6, RZ, P0 ;  /* 0x000000ff06ad7208 */ /* 0x000fe20000000000 */
[C---:B------:R-:W-:Y:S02]  /*91d0*/  FMUL.FTZ R60, R3.reuse, R60 ;  /* 0x0000003c033c7220 */ /* 0x040fe40000410000 */
[----:B------:R-:W-:Y:S02]  /*91e0*/  FMUL.FTZ R61, R3, R61 ;  /* 0x0000003d033d7220 */ /* 0x000fe40000410000 */
[--C-:B------:R-:W-:Y:S01]  /*91f0*/  FFMA.FTZ R2, R138, c[0x0][0x2d0], -R173.reuse ;  /* 0x0000b4008a027a23 */ /* 0x100fe200000108ad */
[----:B---3--:R-:W-:Y:S01]  /*9200*/  F2FP.PACK_AB R138, R243, R245 ;  /* 0x000000f5f38a723e */ /* 0x008fe200000000ff */
        /* <DEDUP_REMOVED lines=14> */
[--C-:B--2---:R-:W-:Y:S02]  /*92f0*/  FFMA.FTZ R2, R20, c[0x0][0x2d0], -R173.reuse ;  /* 0x0000b40014027a23 */ /* 0x104fe400000108ad */
[----:B------:R-:W2:Y:S01]  /*9300*/  LDSM.16.MT88.4 R20, [R194] ;  /* 0x00000000c214783b */ /* 0x000ea20000004200 */
[C---:B------:R-:W-:Y:S01]  /*9310*/  FMUL.FTZ R89, R3.reuse, R89 ;  /* 0x0000005903597220 */ /* 0x040fe20000410000 */
[----:B------:R-:W3:Y:S01]  /*9320*/  MUFU.EX2 R241, R2 ;  /* 0x0000000200f17308 */ /* 0x000ee20000000800 */
        /* <DEDUP_REMOVED lines=12> */
[----:B---3--:R-:W-:Y:S01]  /*93f0*/  F2FP.PACK_AB R137, R241, R238 ;  /* 0x000000eef189723e */ /* 0x008fe200000000ff */
        /* <DEDUP_REMOVED lines=11> */
[--C-:B---3--:R-:W-:Y:S02]  /*94b0*/  FFMA.FTZ R2, R16, c[0x0][0x2d0], -R173.reuse ;  /* 0x0000b40010027a23 */ /* 0x108fe400000108ad */
[----:B------:R-:W-:Y:S02]  /*94c0*/  FMUL.FTZ R16, R3, R152 ;  /* 0x0000009803107220 */ /* 0x000fe40000410000 */
[----:B------:R3:W1:Y:S02]  /*94d0*/  MUFU.EX2 R247, R2 ;  /* 0x0000000200f77308 */ /* 0x0006640000000800 */
[----:B---3--:R-:W-:Y:S02]  /*94e0*/  FSEL R2, R132, RZ, P0 ;  /* 0x000000ff84027208 */ /* 0x008fe40000000000 */
[----:B-1----:R-:W-:Y:S03]  /*94f0*/  F2FP.PACK_AB R139, R247, R240 ;  /* 0x000000f0f78b723e */ /* 0x002fe600000000ff */
[----:B------:R-:W-:Y:S02]  /*9500*/  FADD.FTZ R0, -R2, R134 ;  /* 0x0000008602007221 */ /* 0x000fe40000010100 */
[--C-:B------:R-:W-:Y:S02]  /*9510*/  FFMA.FTZ R2, R176, c[0x0][0x2d0], -R172.reuse ;  /* 0x0000b400b0027a23 */ /* 0x100fe400000108ac */
[----:B------:R-:W-:Y:S02]  /*9520*/  FMUL.FTZ R0, R0, c[0x0][0x2d0] ;  /* 0x0000b40000007a20 */ /* 0x000fe40000410000 */
[----:B------:R1:W-:Y:S01]  /*9530*/  MUFU.EX2 R237, R2 ;  /* 0x0000000200ed7308 */ /* 0x0003e20000000800 */
[--C-:B------:R-:W-:Y:S09]  /*9540*/  FFMA.FTZ R134, R230, c[0x0][0x2d0], -R172.reuse ;  /* 0x0000b400e6867a23 */ /* 0x100ff200000108ac */
[----:B------:R-:W3:Y:S01]  /*9550*/  MUFU.EX2 R0, R0 ;  /* 0x0000000000007308 */ /* 0x000ee20000000800 */
[--C-:B-1----:R-:W-:Y:S09]  /*9560*/  FFMA.FTZ R2, R177, c[0x0][0x2d0], -R172.reuse ;  /* 0x0000b400b1027a23 */ /* 0x102ff200000108ac */
[----:B------:R-:W-:Y:S01]  /*9570*/  MUFU.EX2 R177, R134 ;  /* 0x0000008600b17308 */ /* 0x000fe20000000800 */
[C---:B---3--:R-:W-:Y:S02]  /*9580*/  FMUL.FTZ R6, R0.reuse, R142 ;  /* 0x0000008e00067220 */ /* 0x048fe40000410000 */
[C---:B------:R-:W-:Y:S07]  /*9590*/  FMUL.FTZ R7, R0.reuse, R143 ;  /* 0x0000008f00077220 */ /* 0x040fee0000410000 */
[----:B------:R-:W1:Y:S01]  /*95a0*/  MUFU.EX2 R236, R2 ;  /* 0x0000000200ec7308 */ /* 0x000e620000000800 */
[----:B------:R-:W3:Y:S01]  /*95b0*/  LDSM.16.MT88.4 R140, [R196] ;  /* 0x00000000c48c783b */ /* 0x000ee20000004200 */
[C---:B-----5:R-:W-:Y:S02]  /*95c0*/  FMUL.FTZ R10, R0.reuse, R146 ;  /* 0x00000092000a7220 */ /* 0x060fe40000410000 */
[C---:B------:R-:W-:Y:S01]  /*95d0*/  FMUL.FTZ R11, R0.reuse, R147 ;  /* 0x00000093000b7220 */ /* 0x040fe20000410000 */
[C---:B------:R-:W-:Y:S04]  /*95e0*/  HMMA.16816.F32 R4, R136.reuse, R12, R4 ;  /* 0x0000000c8804723c */ /* 0x040fe80000001804 */
[----:B------:R-:W5:Y:S01]  /*95f0*/  LDSM.16.MT88.4 R144, [R193+0x2000] ;  /* 0x00200000c190783b */ /* 0x000f620000004200 */
[C---:B------:R-:W-:Y:S02]  /*9600*/  FMUL.FTZ R18, R0.reuse, R154 ;  /* 0x0000009a00127220 */ /* 0x040fe40000410000 */
[C---:B------:R-:W-:Y:S01]  /*9610*/  FMUL.FTZ R19, R0.reuse, R155 ;  /* 0x0000009b00137220 */ /* 0x040fe20000410000 */
[C---:B------:R-:W-:Y:S04]  /*9620*/  HMMA.16816.F32 R8, R136.reuse, R14, R8 ;  /* 0x0000000e8808723c */ /* 0x040fe80000001808 */
[----:B------:R-:W-:Y:S01]  /*9630*/  LDSM.16.MT88.4 R152, [R196+0x1000] ;  /* 0x00100000c498783b */ /* 0x000fe20000004200 */
[C---:B------:R-:W-:Y:S02]  /*9640*/  FMUL.FTZ R12, R3.reuse, R148 ;  /* 0x00000094030c7220 */ /* 0x040fe40000410000 */
[C---:B------:R-:W-:Y:S02]  /*9650*/  FMUL.FTZ R13, R3.reuse, R149 ;  /* 0x00000095030d7220 */ /* 0x040fe40000410000 */
[C---:B------:R-:W-:Y:S03]  /*9660*/  FMUL.FTZ R14, R0.reuse, R150 ;  /* 0x00000096000e7220 */ /* 0x040fe60000410000 */
[C---:B------:R-:W-:Y:S02]  /*9670*/  FMUL.FTZ R15, R0.reuse, R151 ;  /* 0x00000097000f7220 */ /* 0x040fe40000410000 */
[----:B------:R-:W1:Y:S01]  /*9680*/  LDSM.16.MT88.4 R148, [R194+0x2000] ;  /* 0x00200000c294783b */ /* 0x000e620000004200 */
[C---:B------:R-:W-:Y:S02]  /*9690*/  FMUL.FTZ R26, R0.reuse, R162 ;  /* 0x000000a2001a7220 */ /* 0x040fe40000410000 */
[C---:B------:R-:W-:Y:S02]  /*96a0*/  FMUL.FTZ R27, R0.reuse, R163 ;  /* 0x000000a3001b7220 */ /* 0x040fe40000410000 */
[C---:B--2---:R-:W-:Y:S03]  /*96b0*/  HMMA.16816.F32 R12, R136.reuse, R20, R12 ;  /* 0x00000014880c723c */ /* 0x044fe6000000180c */
[C---:B------:R-:W-:Y:S02]  /*96c0*/  FMUL.FTZ R34, R0.reuse, R170 ;  /* 0x000000aa00227220 */ /* 0x040fe40000410000 */
[C---:B------:R-:W-:Y:S02]  /*96d0*/  FMUL.FTZ R35, R0.reuse, R171 ;  /* 0x000000ab00237220 */ /* 0x040fe40000410000 */
[----:B------:R-:W-:Y:S01]  /*96e0*/  LDSM.16.MT88.4 R168, [R196+0x1800] ;  /* 0x00180000c4a8783b */ /* 0x000fe20000004200 */
[C---:B------:R-:W-:Y:S04]  /*96f0*/  HMMA.16816.F32 R16, R136.reuse, R22, R16 ;  /* 0x000000168810723c */ /* 0x040fe80000001810 */
[C---:B------:R-:W-:Y:S02]  /*9700*/  FMUL.FTZ R21, R3.reuse, R157 ;  /* 0x0000009d03157220 */ /* 0x040fe40000410000 */
[----:B------:R-:W-:Y:S02]  /*9710*/  FMUL.FTZ R20, R3, R156 ;  /* 0x0000009c03147220 */ /* 0x000fe40000410000 */
[C---:B------:R-:W-:Y:S04]  /*9720*/  FMUL.FTZ R22, R0.reuse, R158 ;  /* 0x0000009e00167220 */ /* 0x040fe80000410000 */
[C---:B------:R-:W-:Y:S02]  /*9730*/  FMUL.FTZ R23, R0.reuse, R159 ;  /* 0x0000009f00177220 */ /* 0x040fe40000410000 */
[--C-:B------:R-:W-:Y:S02]  /*9740*/  FFMA.FTZ R156, R229, c[0x0][0x2d0], -R172.reuse ;  /* 0x0000b400e59c7a23 */ /* 0x100fe400000108ac */
[C---:B------:R-:W-:Y:S02]  /*9750*/  FMUL.FTZ R38, R0.reuse, R38 ;  /* 0x0000002600267220 */ /* 0x040fe40000410000 */
[----:B------:R2:W-:Y:S01]  /*9760*/  MUFU.EX2 R176, R156 ;  /* 0x0000009c00b07308 */ /* 0x0005e20000000800 */
        /* <DEDUP_REMOVED lines=9> */
[C---:B------:R-:W-:Y:S01]  /*9800*/  FMUL.FTZ R46, R0.reuse, R46 ;  /* 0x0000002e002e7220 */ /* 0x040fe20000410000 */
[----:B--2---:R-:W-:Y:S01]  /*9810*/  LDSM.16.MT88.4 R156, [R194+0x1800] ;  /* 0x00180000c29c783b */ /* 0x004fe20000004200 */
[C---:B------:R-:W-:Y:S02]  /*9820*/  FMUL.FTZ R47, R0.reuse, R47 ;  /* 0x0000002f002f7220 */ /* 0x040fe40000410000 */
[C---:B------:R-:W-:Y:S01]  /*9830*/  FMUL.FTZ R50, R0.reuse, R50 ;  /* 0x0000003200327220 */ /* 0x040fe20000410000 */
[C---:B---3--:R-:W-:Y:S03]  /*9840*/  HMMA.16816.F32 R28, R136.reuse, R140, R28 ;  /* 0x0000008c881c723c */ /* 0x048fe6000000181c */
[----:B------:R-:W-:Y:S02]  /*9850*/  FMUL.FTZ R51, R0, R51 ;  /* 0x0000003300337220 */ /* 0x000fe40000410000 */
[--C-:B------:R-:W-:Y:S02]  /*9860*/  FFMA.FTZ R2, R178, c[0x0][0x2d0], -R173.reuse ;  /* 0x0000b400b2027a23 */ /* 0x100fe400000108ad */
[C---:B------:R-:W-:Y:S01]  /*9870*/  FMUL.FTZ R54, R0.reuse, R54 ;  /* 0x0000003600367220 */ /* 0x040fe20000410000 */
[C---:B------:R-:W-:Y:S01]  /*9880*/  HMMA.16816.F32 R32, R136.reuse, R142, R32 ;  /* 0x0000008e8820723c */ /* 0x040fe20000001820 */
[----:B------:R-:W2:Y:S01]  /*9890*/  LDSM.16.MT88.4 R140, [R197+0x2000] ;  /* 0x00200000c58c783b */ /* 0x000ea20000004200 */
[----:B------:R3:W-:Y:S02]  /*98a0*/  MUFU.EX2 R235, R2 ;  /* 0x0000000200eb7308 */ /* 0x0007e40000000800 */
[C---:B------:R-:W-:Y:S02]  /*98b0*/  FMUL.FTZ R55, R0.reuse, R55 ;  /* 0x0000003700377220 */ /* 0x040fe40000410000 */
[C---:B------:R-:W-:Y:S02]  /*98c0*/  FMUL.FTZ R58, R0.reuse, R58 ;  /* 0x0000003a003a7220 */ /* 0x040fe40000410000 */
[C---:B-----5:R-:W-:Y:S04]  /*98d0*/  HMMA.16816.F32 R36, R136.reuse, R144, R36 ;  /* 0x000000908824723c */ /* 0x060fe80000001824 */
[C---:B------:R-:W-:Y:S02]  /*98e0*/  FMUL.FTZ R59, R0.reuse, R59 ;  /* 0x0000003b003b7220 */ /* 0x040fe40000410000 */
[C---:B------:R-:W-:Y:S02]  /*98f0*/  FMUL.FTZ R62, R0.reuse, R62 ;  /* 0x0000003e003e7220 */ /* 0x040fe40000410000 */
[C---:B------:R-:W-:Y:S01]  /*9900*/  HMMA.16816.F32 R40, R136.reuse, R146, R40 ;  /* 0x000000928828723c */ /* 0x040fe20000001828 */
[----:B------:R-:W5:Y:S03]  /*9910*/  LDSM.16.MT88.4 R144, [R196+0x2000] ;  /* 0x00200000c490783b */ /* 0x000f660000004200 */
[C---:B------:R-:W-:Y:S02]  /*9920*/  FMUL.FTZ R63, R0.reuse, R63 ;  /* 0x0000003f003f7220 */ /* 0x040fe40000410000 */
[C---:B------:R-:W-:Y:S02]  /*9930*/  FMUL.FTZ R66, R0.reuse, R66 ;  /* 0x0000004200427220 */ /* 0x040fe40000410000 */
[C---:B-1----:R-:W-:Y:S04]  /*9940*/  HMMA.16816.F32 R44, R136.reuse, R148, R44 ;  /* 0x00000094882c723c */ /* 0x042fe8000000182c */
[C---:B------:R-:W-:Y:S02]  /*9950*/  FMUL.FTZ R67, R0.reuse, R67 ;  /* 0x0000004300437220 */ /* 0x040fe40000410000 */
[--C-:B---3--:R-:W-:Y:S02]  /*9960*/  FFMA.FTZ R2, R179, c[0x0][0x2d0], -R173.reuse ;  /* 0x0000b400b3027a23 */ /* 0x108fe400000108ad */
[C---:B------:R-:W-:Y:S01]  /*9970*/  HMMA.16816.F32 R48, R136.reuse, R150, R48 ;  /* 0x000000968830723c */ /* 0x040fe20000001830 */
[----:B------:R-:W1:Y:S01]  /*9980*/  LDSM.16.MT88.4 R148, [R193+0x4000] ;  /* 0x00400000c194783b */ /* 0x000e620000004200 */
[----:B------:R3:W1:Y:S02]  /*9990*/  MUFU.EX2 R234, R2 ;  /* 0x0000000200ea7308 */ /* 0x0006640000000800 */
[C---:B------:R-:W-:Y:S02]  /*99a0*/  FMUL.FTZ R70, R0.reuse, R70 ;  /* 0x0000004600467220 */ /* 0x040fe40000410000 */
[C---:B------:R-:W-:Y:S02]  /*99b0*/  FMUL.FTZ R71, R0.reuse, R71 ;  /* 0x0000004700477220 */ /* 0x040fe40000410000 */
[C---:B------:R-:W-:Y:S01]  /*99c0*/  FMUL.FTZ R74, R0.reuse, R74 ;  /* 0x0000004a004a7220 */ /* 0x040fe20000410000 */
[C---:B--2---:R-:W-:Y:S03]  /*99d0*/  HMMA.16816.F32 R52, R136.reuse, R140, R52 ;  /* 0x0000008c8834723c */ /* 0x044fe60000001834 */
[C---:B------:R-:W-:Y:S02]  /*99e0*/  FMUL.FTZ R75, R0.reuse, R75 ;  /* 0x0000004b004b7220 */ /* 0x040fe40000410000 */
[C---:B------:R-:W-:Y:S02]  /*99f0*/  FMUL.FTZ R78, R0.reuse, R78 ;  /* 0x0000004e004e7220 */ /* 0x040fe40000410000 */
[C---:B------:R-:W-:Y:S01]  /*9a00*/  FMUL.FTZ R79, R0.reuse, R79 ;  /* 0x0000004f004f7220 */ /* 0x040fe20000410000 */
[C---:B------:R-:W-:Y:S01]  /*9a10*/  HMMA.16816.F32 R56, R136.reuse, R142, R56 ;  /* 0x0000008e8838723c */ /* 0x040fe20000001838 */
[----:B------:R-:W2:Y:S03]  /*9a20*/  LDSM.16.MT88.4 R140, [R194+0x4000] ;  /* 0x00400000c28c783b */ /* 0x000ea60000004200 */
        /* <DEDUP_REMOVED lines=11> */
[----:B------:R-:W-:Y:S02]  /*9ae0*/  FMUL.FTZ R95, R0, R95 ;  /* 0x0000005f005f7220 */ /* 0x000fe40000410000 */
[C---:B------:R-:W-:Y:S01]  /*9af0*/  HMMA.16816.F32 R72, R136.reuse, R150, R72 ;  /* 0x000000968848723c */ /* 0x040fe20000001848 */
[----:B------:R-:W1:Y:S03]  /*9b00*/  LDSM.16.MT88.4 R148, [R196+0x4000] ;  /* 0x00400000c494783b */ /* 0x000e660000004200 */
[--C-:B---3--:R-:W-:Y:S02]  /*9b10*/  FFMA.FTZ R2, R184, c[0x0][0x2d0], -R172.reuse ;  /* 0x0000b400b8027a23 */ /* 0x108fe400000108ac */
[C---:B------:R-:W-:Y:S02]  /*9b20*/  FMUL.FTZ R98, R0.reuse, R98 ;  /* 0x0000006200627220 */ /* 0x040fe40000410000 */
[C---:B------:R-:W-:Y:S01]  /*9b30*/  FMUL.FTZ R99, R0.reuse, R99 ;  /* 0x0000006300637220 */ /* 0x040fe20000410000 */
[C---:B--2---:R-:W-:Y:S01]  /*9b40*/  HMMA.16816.F32 R76, R136.reuse, R140, R76 ;  /* 0x0000008c884c723c */ /* 0x044fe2000000184c */
[----:B------:R2:W-:Y:S02]  /*9b50*/  MUFU.EX2 R233, R2 ;  /* 0x0000000200e97308 */ /* 0x0005e40000000800 */
[C---:B------:R-:W-:Y:S02]  /*9b60*/  FMUL.FTZ R102, R0.reuse, R102 ;  /* 0x0000006600667220 */ /* 0x040fe40000410000 */
[C---:B------:R-:W-:Y:S02]  /*9b70*/  FMUL.FTZ R103, R0.reuse, R103 ;  /* 0x0000006700677220 */ /* 0x040fe40000410000 */
[C---:B------:R-:W-:Y:S01]  /*9b80*/  FMUL.FTZ R106, R0.reuse, R106 ;  /* 0x0000006a006a7220 */ /* 0x040fe20000410000 */
[C---:B------:R-:W-:Y:S01]  /*9b90*/  HMMA.16816.F32 R80, R136.reuse, R142, R80 ;  /* 0x0000008e8850723c */ /* 0x040fe20000001850 */
[----:B------:R-:W3:Y:S03]  /*9ba0*/  LDSM.16.MT88.4 R140, [R193+0x6000] ;  /* 0x00600000c18c783b */ /* 0x000ee60000004200 */
[C---:B------:R-:W-:Y:S02]  /*9bb0*/  FMUL.FTZ R107, R0.reuse, R107 ;  /* 0x0000006b006b7220 */ /* 0x040fe40000410000 */
[C---:B------:R-:W-:Y:S02]  /*9bc0*/  FMUL.FTZ R110, R0.reuse, R110 ;  /* 0x0000006e006e7220 */ /* 0x040fe40000410000 */
[C---:B-----5:R-:W-:Y:S04]  /*9bd0*/  HMMA.16816.F32 R84, R136.reuse, R144, R84 ;  /* 0x000000908854723c */ /* 0x060fe80000001854 */
[C---:B------:R-:W-:Y:S02]  /*9be0*/  FMUL.FTZ R111, R0.reuse, R111 ;  /* 0x0000006f006f7220 */ /* 0x040fe40000410000 */
[C---:B------:R-:W-:Y:S02]  /*9bf0*/  FMUL.FTZ R114, R0.reuse, R114 ;  /* 0x0000007200727220 */ /* 0x040fe40000410000 */
[C---:B------:R-:W-:Y:S01]  /*9c00*/  HMMA.16816.F32 R88, R136.reuse, R146, R88 ;  /* 0x000000928858723c */ /* 0x040fe20000001858 */
[----:B------:R-:W5:Y:S03]  /*9c10*/  LDSM.16.MT88.4 R144, [R194+0x6000] ;  /* 0x00600000c290783b */ /* 0x000f660000004200 */
[----:B--2---:R-:W-:Y:S02]  /*9c20*/  FFMA.FTZ R2, R185, c[0x0][0x2d0], -R172 ;  /* 0x0000b400b9027a23 */ /* 0x004fe400000108ac */
[C---:B------:R-:W-:Y:S02]  /*9c30*/  FMUL.FTZ R115, R0.reuse, R115 ;  /* 0x0000007300737220 */ /* 0x040fe40000410000 */
[C---:B-1----:R-:W-:Y:S01]  /*9c40*/  HMMA.16816.F32 R92, R136.reuse, R148, R92 ;  /* 0x00000094885c723c */ /* 0x042fe2000000185c */
[----:B------:R1:W2:Y:S03]  /*9c50*/  MUFU.EX2 R231, R2 ;  /* 0x0000000200e77308 */ /* 0x0002a60000000800 */
[C---:B------:R-:W-:Y:S02]  /*9c60*/  FMUL.FTZ R118, R0.reuse, R118 ;  /* 0x0000007600767220 */ /* 0x040fe40000410000 */
[C---:B------:R-:W-:Y:S02]  /*9c70*/  FMUL.FTZ R119, R0.reuse, R119 ;  /* 0x0000007700777220 */ /* 0x040fe40000410000 */
[C---:B------:R-:W-:Y:S01]  /*9c80*/  HMMA.16816.F32 R96, R136.reuse, R150, R96 ;  /* 0x000000968860723c */ /* 0x040fe20000001860 */
[----:B------:R-:W2:Y:S03]  /*9c90*/  LDSM.16.MT88.4 R148, [R197+0x6000] ;  /* 0x00600000c594783b */ /* 0x000ea60000004200 */
[C---:B------:R-:W-:Y:S02]  /*9ca0*/  FMUL.FTZ R122, R0.reuse, R122 ;  /* 0x0000007a007a7220 */ /* 0x040fe40000410000 */
[C---:B------:R-:W-:Y:S02]  /*9cb0*/  FMUL.FTZ R123, R0.reuse, R123 ;  /* 0x0000007b007b7220 */ /* 0x040fe40000410000 */
[C---:B------:R-:W-:Y:S01]  /*9cc0*/  FMUL.FTZ R126, R0.reuse, R126 ;  /* 0x0000007e007e7220 */ /* 0x040fe20000410000 */
[C---:B---3--:R-:W-:Y:S03]  /*9cd0*/  HMMA.16816.F32 R100, R136.reuse, R140, R100 ;  /* 0x0000008c8864723c */ /* 0x048fe60000001864 */
[C---:B------:R-:W-:Y:S02]  /*9ce0*/  FMUL.FTZ R127, R0.reuse, R127 ;  /* 0x0000007f007f7220 */ /* 0x040fe40000410000 */
[C---:B------:R-:W-:Y:S02]  /*9cf0*/  FMUL.FTZ R130, R0.reuse, R130 ;  /* 0x0000008200827220 */ /* 0x040fe40000410000 */
[----:B------:R-:W-:Y:S01]  /*9d00*/  FMUL.FTZ R131, R0, R131 ;  /* 0x0000008300837220 */ /* 0x000fe20000410000 */
[C---:B------:R-:W-:Y:S01]  /*9d10*/  HMMA.16816.F32 R104, R136.reuse, R142, R104 ;  /* 0x0000008e8868723c */ /* 0x040fe20000001868 */
[----:B------:R-:W3:Y:S03]  /*9d20*/  LDSM.16.MT88.4 R140, [R196+0x6000] ;  /* 0x00600000c48c783b */ /* 0x000ee60000004200 */
[--C-:B-1----:R-:W-:Y:S02]  /*9d30*/  FFMA.FTZ R2, R186, c[0x0][0x2d0], -R173.reuse ;  /* 0x0000b400ba027a23 */ /* 0x102fe400000108ad */
[----:B------:R-:W-:Y:S02]  /*9d40*/  FFMA.FTZ R164, R3, R175, R188 ;  /* 0x000000af03a47223 */ /* 0x000fe400000100bc */
[C---:B-----5:R-:W-:Y:S01]  /*9d50*/  HMMA.16816.F32 R108, R136.reuse, R144, R108 ;  /* 0x00000090886c723c */ /* 0x060fe2000000186c */
[----:B------:R1:W-:Y:S07]  /*9d60*/  MUFU.EX2 R227, R2 ;  /* 0x0000000200e37308 */ /* 0x0003ee0000000800 */
[C---:B------:R-:W-:Y:S01]  /*9d70*/  HMMA.16816.F32 R112, R136.reuse, R146, R112 ;  /* 0x000000928870723c */ /* 0x040fe20000001870 */
[----:B------:R-:W5:Y:S07]  /*9d80*/  LDSM.16.MT88.4 R144, [R193+0x800] ;  /* 0x00080000c190783b */ /* 0x000f6e0000004200 */
[C---:B--2---:R-:W-:Y:S08]  /*9d90*/  HMMA.16816.F32 R116, R136.reuse, R148, R116 ;  /* 0x000000948874723c */ /* 0x044ff00000001874 */
[C---:B------:R-:W-:Y:S01]  /*9da0*/  HMMA.16816.F32 R120, R136.reuse, R150, R120 ;  /* 0x000000968878723c */ /* 0x040fe20000001878 */
[----:B------:R-:W2:Y:S03]  /*9db0*/  LDSM.16.MT88.4 R148, [R194+0x800] ;  /* 0x00080000c294783b */ /* 0x000ea60000004200 */
[--C-:B-1----:R-:W-:Y:S04]  /*9dc0*/  FFMA.FTZ R2, R187, c[0x0][0x2d0], -R173.reuse ;  /* 0x0000b400bb027a23 */ /* 0x102fe800000108ad */
[----:B------:R-:W1:Y:S01]  /*9dd0*/  MUFU.EX2 R187, R2 ;  /* 0x0000000200bb7308 */ /* 0x000e620000000800 */
[C---:B---3--:R-:W-:Y:S08]  /*9de0*/  HMMA.16816.F32 R124, R136.reuse, R140, R124 ;  /* 0x0000008c887c723c */ /* 0x048ff0000000187c */
[----:B------:R-:W-:Y:S01]  /*9df0*/  HMMA.16816.F32 R128, R136, R142, R128 ;  /* 0x0000008e8880723c */ /* 0x000fe20000001880 */
[----:B------:R-:W3:Y:S06]  /*9e00*/  LDSM.16.MT88.4 R140, [R197+0x800] ;  /* 0x00080000c58c783b */ /* 0x000eec0000004200 */
[----:B------:R-:W-:Y:S02]  /*9e10*/  F2FP.PACK_AB R136, R236, R237 ;  /* 0x000000edec88723e */ /* 0x000fe400000000ff */
[----:B------:R-:W-:Y:S03]  /*9e20*/  F2FP.PACK_AB R137, R234, R235 ;  /* 0x000000ebea89723e */ /* 0x000fe600000000ff */
[----:B------:R-:W-:Y:S02]  /*9e30*/  F2FP.PACK_AB R138, R231, R233 ;  /* 0x000000e9e78a723e */ /* 0x000fe400000000ff */
[----:B-1----:R-:W-:Y:S01]  /*9e40*/  F2FP.PACK_AB R139, R187, R227 ;  /* 0x000000e3bb8b723e */ /* 0x002fe200000000ff */
[--C-:B------:R-:W-:Y:S04]  /*9e50*/  FFMA.FTZ R2, R190, c[0x0][0x2d0], -R172.reuse ;  /* 0x0000b400be027a23 */ /* 0x100fe800000108ac */
[----:B------:R1:W-:Y:S02]  /*9e60*/  MUFU.EX2 R186, R2 ;  /* 0x0000000200ba7308 */ /* 0x0003e40000000800 */
[C---:B-----5:R-:W-:Y:S08]  /*9e70*/  HMMA.16816.F32 R4, R136.reuse, R144, R4 ;  /* 0x000000908804723c */ /* 0x060ff00000001804 */
[C---:B------:R-:W-:Y:S01]  /*9e80*/  HMMA.16816.F32 R8, R136.reuse, R146, R8 ;  /* 0x000000928808723c */ /* 0x040fe20000001808 */
[----:B------:R-:W5:Y:S07]  /*9e90*/  LDSM.16.MT88.4 R144, [R196+0x800] ;  /* 0x00080000c490783b */ /* 0x000f6e0000004200 */
[C---:B--2---:R-:W-:Y:S04]  /*9ea0*/  HMMA.16816.F32 R12, R136.reuse, R148, R12 ;  /* 0x00000094880c723c */ /* 0x044fe8000000180c */
[--C-:B-1----:R-:W-:Y:S04]  /*9eb0*/  FFMA.FTZ R2, R191, c[0x0][0x2d0], -R172.reuse ;  /* 0x0000b400bf027a23 */ /* 0x102fe800000108ac */
[C---:B------:R-:W-:Y:S01]  /*9ec0*/  HMMA.16816.F32 R16, R136.reuse, R150, R16 ;  /* 0x000000968810723c */ /* 0x040fe20000001810 */
[----:B------:R-:W1:Y:S01]  /*9ed0*/  LDSM.16.MT88.4 R148, [R193+0x2800] ;  /* 0x00280000c194783b */ /* 0x000e620000004200 */
[----:B------:R2:W1:Y:S06]  /*9ee0*/  MUFU.EX2 R185, R2 ;  /* 0x0000000200b97308 */ /* 0x00046c0000000800 */
[C---:B---3--:R-:W-:Y:S08]  /*9ef0*/  HMMA.16816.F32 R20, R136.reuse, R140, R20 ;  /* 0x0000008c8814723c */ /* 0x048ff00000001814 */
[C---:B------:R-:W-:Y:S01]  /*9f00*/  HMMA.16816.F32 R24, R136.reuse, R142, R24 ;  /* 0x0000008e8818723c */ /* 0x040fe20000001818 */
[----:B------:R-:W3:Y:S07]  /*9f10*/  LDSM.16.MT88.4 R140, [R194+0x2800] ;  /* 0x00280000c28c783b */ /* 0x000eee0000004200 */
[C---:B-----5:R-:W-:Y:S04]  /*9f20*/  HMMA.16816.F32 R28, R136.reuse, R144, R28 ;  /* 0x00000090881c723c */ /* 0x060fe8000000181c */
[--C-:B--2---:R-:W-:Y:S04]  /*9f30*/  FFMA.FTZ R2, R223, c[0x0][0x2d0], -R173.reuse ;  /* 0x0000b400df027a23 */ /* 0x104fe800000108ad */
[----:B------:R2:W-:Y:S01]  /*9f40*/  MUFU.EX2 R183, R2 ;  /* 0x0000000200b77308 */ /* 0x0005e20000000800 */
[C---:B------:R-:W-:Y:S01]  /*9f50*/  HMMA.16816.F32 R32, R136.reuse, R146, R32 ;  /* 0x000000928820723c */ /* 0x040fe20000001820 */
[----:B------:R-:W5:Y:S07]  /*9f60*/  LDSM.16.MT88.4 R144, [R197+0x2800] ;  /* 0x00280000c590783b */ /* 0x000f6e0000004200 */
[C---:B-1----:R-:W-:Y:S08]  /*9f70*/  HMMA.16816.F32 R36, R136.reuse, R148, R36 ;  /* 0x000000948824723c */ /* 0x042ff00000001824 */
[C---:B------:R-:W-:Y:S01]  /*9f80*/  HMMA.16816.F32 R40, R136.reuse, R150, R40 ;  /* 0x000000968828723c */ /* 0x040fe20000001828 */
[----:B------:R-:W1:Y:S03]  /*9f90*/  LDSM.16.MT88.4 R148, [R196+0x2800] ;  /* 0x00280000c494783b */ /* 0x000e660000004200 */
[--C-:B--2---:R-:W-:Y:S04]  /*9fa0*/  FFMA.FTZ R2, R222, c[0x0][0x2d0], -R173.reuse ;  /* 0x0000b400de027a23 */ /* 0x104fe800000108ad */
[C---:B---3--:R-:W-:Y:S01]  /*9fb0*/  HMMA.16816.F32 R44, R136.reuse, R140, R44 ;  /* 0x0000008c882c723c */ /* 0x048fe2000000182c */
[----:B------:R2:W3:Y:S07]  /*9fc0*/  MUFU.EX2 R184, R2 ;  /* 0x0000000200b87308 */ /* 0x0004ee0000000800 */
[C---:B------:R-:W-:Y:S01]  /*9fd0*/  HMMA.16816.F32 R48, R136.reuse, R142, R48 ;  /* 0x0000008e8830723c */ /* 0x040fe20000001830 */
[----:B------:R-:W3:Y:S07]  /*9fe0*/  LDSM.16.MT88.4 R140, [R193+0x4800] ;  /* 0x00480000c18c783b */ /* 0x000eee0000004200 */
[C---:B-----5:R-:W-:Y:S08]  /*9ff0*/  HMMA.16816.F32 R52, R136.reuse, R144, R52 ;  /* 0x000000908834723c */ /* 0x060ff00000001834 */
[C---:B------:R-:W-:Y:S01]  /*a000*/  HMMA.16816.F32 R56, R136.reuse, R146, R56 ;  /* 0x000000928838723c */ /* 0x040fe20000001838 */
[----:B------:R-:W5:Y:S03]  /*a010*/  LDSM.16.MT88.4 R144, [R194+0x4800] ;  /* 0x00480000c290783b */ /* 0x000f660000004200 */
[--C-:B--2---:R-:W-:Y:S04]  /*a020*/  FFMA.FTZ R2, R225, c[0x0][0x2d0], -R172.reuse ;  /* 0x0000b400e1027a23 */ /* 0x104fe800000108ac */
[C---:B-1----:R-:W-:Y:S01]  /*a030*/  HMMA.16816.F32 R60, R136.reuse, R148, R60 ;  /* 0x00000094883c723c */ /* 0x042fe2000000183c */
[----:B------:R1:W-:Y:S07]  /*a040*/  MUFU.EX2 R182, R2 ;  /* 0x0000000200b67308 */ /* 0x0003ee0000000800 */
[C---:B------:R-:W-:Y:S01]  /*a050*/  HMMA.16816.F32 R64, R136.reuse, R150, R64 ;  /* 0x000000968840723c */ /* 0x040fe20000001840 */
[----:B------:R-:W2:Y:S07]  /*a060*/  LDSM.16.MT88.4 R148, [R197+0x4800] ;  /* 0x00480000c594783b */ /* 0x000eae0000004200 */
[C---:B---3--:R-:W-:Y:S08]  /*a070*/  HMMA.16816.F32 R68, R136.reuse, R140, R68 ;  /* 0x0000008c8844723c */ /* 0x048ff00000001844 */
[C---:B------:R-:W-:Y:S01]  /*a080*/  HMMA.16816.F32 R72, R136.reuse, R142, R72 ;  /* 0x0000008e8848723c */ /* 0x040fe20000001848 */
[----:B------:R-:W3:Y:S03]  /*a090*/  LDSM.16.MT88.4 R140, [R196+0x4800] ;  /* 0x00480000c48c783b */ /* 0x000ee60000004200 */
[--C-:B-1----:R-:W-:Y:S04]  /*a0a0*/  FFMA.FTZ R2, R226, c[0x0][0x2d0], -R172.reuse ;  /* 0x0000b400e2027a23 */ /* 0x102fe800000108ac */
[----:B------:R1:W1:Y:S01]  /*a0b0*/  MUFU.EX2 R181, R2 ;  /* 0x0000000200b57308 */ /* 0x0002620000000800 */
[C---:B-----5:R-:W-:Y:S08]  /*a0c0*/  HMMA.16816.F32 R76, R136.reuse, R144, R76 ;  /* 0x00000090884c723c */ /* 0x060ff0000000184c */
[C---:B------:R-:W-:Y:S01]  /*a0d0*/  HMMA.16816.F32 R80, R136.reuse, R146, R80 ;  /* 0x000000928850723c */ /* 0x040fe20000001850 */
[----:B------:R-:W5:Y:S07]  /*a0e0*/  LDSM.16.MT88.4 R144, [R193+0x6800] ;  /* 0x00680000c190783b */ /* 0x000f6e0000004200 */
[C---:B--2---:R-:W-:Y:S04]  /*a0f0*/  HMMA.16816.F32 R84, R136.reuse, R148, R84 ;  /* 0x000000948854723c */ /* 0x044fe80000001854 */
[--C-:B-1----:R-:W-:Y:S04]  /*a100*/  FFMA.FTZ R2, R189, c[0x0][0x2d0], -R173.reuse ;  /* 0x0000b400bd027a23 */ /* 0x102fe800000108ad */
[C---:B------:R-:W-:Y:S01]  /*a110*/  HMMA.16816.F32 R88, R136.reuse, R150, R88 ;  /* 0x000000968858723c */ /* 0x040fe20000001858 */
[----:B------:R-:W1:Y:S01]  /*a120*/  LDSM.16.MT88.4 R148, [R194+0x6800] ;  /* 0x00680000c294783b */ /* 0x000e620000004200 */
[----:B------:R2:W-:Y:S06]  /*a130*/  MUFU.EX2 R180, R2 ;  /* 0x0000000200b47308 */ /* 0x0005ec0000000800 */
[C---:B---3--:R-:W-:Y:S08]  /*a140*/  HMMA.16816.F32 R92, R136.reuse, R140, R92 ;  /* 0x0000008c885c723c */ /* 0x048ff0000000185c */
[C---:B------:R-:W-:Y:S01]  /*a150*/  HMMA.16816.F32 R96, R136.reuse, R142, R96 ;  /* 0x0000008e8860723c */ /* 0x040fe20000001860 */
[----:B------:R-:W3:Y:S07]  /*a160*/  LDSM.16.MT88.4 R140, [R197+0x6800] ;  /* 0x00680000c58c783b */ /* 0x000eee0000004200 */
[C---:B-----5:R-:W-:Y:S04]  /*a170*/  HMMA.16816.F32 R100, R136.reuse, R144, R100 ;  /* 0x000000908864723c */ /* 0x060fe80000001864 */
[--C-:B--2---:R-:W-:Y:S04]  /*a180*/  FFMA.FTZ R2, R221, c[0x0][0x2d0], -R173.reuse ;  /* 0x0000b400dd027a23 */ /* 0x104fe800000108ad */
[----:B------:R2:W5:Y:S01]  /*a190*/  MUFU.EX2 R179, R2 ;  /* 0x0000000200b37308 */ /* 0x0005620000000800 */
[C---:B------:R-:W-:Y:S01]  /*a1a0*/  HMMA.16816.F32 R104, R136.reuse, R146, R104 ;  /* 0x000000928868723c */ /* 0x040fe20000001868 */
[----:B------:R-:W4:Y:S07]  /*a1b0*/  LDSM.16.MT88.4 R144, [R196+0x6800] ;  /* 0x00680000c490783b */ /* 0x000f2e0000004200 */
[C---:B-1----:R-:W-:Y:S08]  /*a1c0*/  HMMA.16816.F32 R108, R136.reuse, R148, R108 ;  /* 0x00000094886c723c */ /* 0x042ff0000000186c */
[C---:B------:R-:W-:Y:S01]  /*a1d0*/  HMMA.16816.F32 R112, R136.reuse, R150, R112 ;  /* 0x000000968870723c */ /* 0x040fe20000001870 */
[----:B------:R-:W-:Y:S03]  /*a1e0*/  LDSM.16.MT88.4 R148, [R194+0x1000] ;  /* 0x00100000c294783b */ /* 0x000fe60000004200 */
[--C-:B--2---:R-:W-:Y:S04]  /*a1f0*/  FFMA.FTZ R2, R232, c[0x0][0x2d0], -R172.reuse ;  /* 0x0000b400e8027a23 */ /* 0x104fe800000108ac */
[C---:B---3--:R-:W-:Y:S01]  /*a200*/  HMMA.16816.F32 R116, R136.reuse, R140, R116 ;  /* 0x0000008c8874723c */ /* 0x048fe20000001874 */
[----:B------:R1:W2:Y:S03]  /*a210*/  MUFU.EX2 R178, R2 ;  /* 0x0000000200b27308 */ /* 0x0002a60000000800 */
[----:B------:R-:W-:Y:S04]  /*a220*/  FFMA.FTZ R172, R228, c[0x0][0x2d0], -R172 ;  /* 0x0000b400e4ac7a23 */ /* 0x000fe800000108ac */
[C---:B------:R-:W-:Y:S01]  /*a230*/  HMMA.16816.F32 R120, R136.reuse, R142, R120 ;  /* 0x0000008e8878723c */ /* 0x040fe20000001878 */
[----:B------:R-:W3:Y:S02]  /*a240*/  LDSM.16.MT88.4 R140, [R193+0x1000] ;  /* 0x00100000c18c783b */ /* 0x000ee40000004200 */
[----:B------:R-:W-:Y:S05]  /*a250*/  MUFU.EX2 R174, R172 ;  /* 0x000000ac00ae7308 */ /* 0x000fea0000000800 */
[C---:B----4-:R-:W-:Y:S08]  /*a260*/  HMMA.16816.F32 R124, R136.reuse, R144, R124 ;  /* 0x00000090887c723c */ /* 0x050ff0000000187c */
[----:B------:R-:W-:Y:S01]  /*a270*/  HMMA.16816.F32 R128, R136, R146, R128 ;  /* 0x000000928880723c */ /* 0x000fe20000001880 */
[----:B------:R-:W4:Y:S03]  /*a280*/  LDSM.16.MT88.4 R144, [R197+0x1000] ;  /* 0x00100000c590783b */ /* 0x000f260000004200 */
[--C-:B-1----:R-:W-:Y:S03]  /*a290*/  FFMA.FTZ R2, R239, c[0x0][0x2d0], -R173.reuse ;  /* 0x0000b400ef027a23 */ /* 0x102fe600000108ad */
[----:B------:R-:W-:Y:S01]  /*a2a0*/  F2FP.PACK_AB R136, R185, R186 ;  /* 0x000000bab988723e */ /* 0x000fe200000000ff */
[----:B------:R1:W-:Y:S01]  /*a2b0*/  MUFU.EX2 R3, R2 ;  /* 0x0000000200037308 */ /* 0x0003e20000000800 */
[----:B------:R-:W-:Y:S03]  /*a2c0*/  F2FP.PACK_AB R137, R184, R183 ;  /* 0x000000b7b889723e */ /* 0x000fe600000000ff */
[----:B------:R-:W-:Y:S02]  /*a2d0*/  F2FP.PACK_AB R138, R181, R182 ;  /* 0x000000b6b58a723e */ /* 0x000fe400000000ff */
[----:B-----5:R-:W-:Y:S07]  /*a2e0*/  F2FP.PACK_AB R139, R179, R180 ;  /* 0x000000b4b38b723e */ /* 0x020fee00000000ff */
[C---:B---3--:R-:W-:Y:S08]  /*a2f0*/  HMMA.16816.F32 R4, R136.reuse, R140, R4 ;  /* 0x0000008c8804723c */ /* 0x048ff00000001804 */
[C---:B------:R-:W-:Y:S01]  /*a300*/  HMMA.16816.F32 R8, R136.reuse, R142, R8 ;  /* 0x0000008e8808723c */ /* 0x040fe20000001808 */
[----:B------:R-:W3:Y:S03]  /*a310*/  LDSM.16.MT88.4 R140, [R193+0x3000] ;  /* 0x00300000c18c783b */ /* 0x000ee60000004200 */
[--C-:B-1----:R-:W-:Y:S04]  /*a320*/  FFMA.FTZ R2, R242, c[0x0][0x2d0], -R173.reuse ;  /* 0x0000b400f2027a23 */ /* 0x102fe800000108ad */
[C---:B------:R-:W-:Y:S01]  /*a330*/  HMMA.16816.F32 R12, R136.reuse, R148, R12 ;  /* 0x00000094880c723c */ /* 0x040fe2000000180c */
[----:B------:R1:W5:Y:S07]  /*a340*/  MUFU.EX2 R175, R2 ;  /* 0x0000000200af7308 */ /* 0x00036e0000000800 */
[C---:B------:R-:W-:Y:S01]  /*a350*/  HMMA.16816.F32 R16, R136.reuse, R150, R16 ;  /* 0x000000968810723c */ /* 0x040fe20000001810 */
[----:B------:R-:W2:Y:S07]  /*a360*/  LDSM.16.MT88.4 R148, [R194+0x3000] ;  /* 0x00300000c294783b */ /* 0x000eae0000004200 */
[C---:B----4-:R-:W-:Y:S08]  /*a370*/  HMMA.16816.F32 R20, R136.reuse, R144, R20 ;  /* 0x000000908814723c */ /* 0x050ff00000001814 */
[C---:B------:R-:W-:Y:S01]  /*a380*/  HMMA.16816.F32 R24, R136.reuse, R146, R24 ;  /* 0x000000928818723c */ /* 0x040fe20000001818 */
[----:B------:R-:W4:Y:S03]  /*a390*/  LDSM.16.MT88.4 R144, [R197+0x3000] ;  /* 0x00300000c590783b */ /* 0x000f260000004200 */
[--C-:B-1----:R-:W-:Y:S02]  /*a3a0*/  FFMA.FTZ R2, R246, c[0x0][0x2d0], -R173.reuse ;  /* 0x0000b400f6027a23 */ /* 0x102fe400000108ad */
[----:B------:R-:W-:Y:S02]  /*a3b0*/  FFMA.FTZ R173, R135, c[0x0][0x2d0], -R173 ;  /* 0x0000b40087ad7a23 */ /* 0x000fe400000108ad */
[C---:B------:R-:W-:Y:S01]  /*a3c0*/  HMMA.16816.F32 R28, R136.reuse, R152, R28 ;  /* 0x00000098881c723c */ /* 0x040fe2000000181c */
[----:B------:R1:W-:Y:S07]  /*a3d0*/  MUFU.EX2 R172, R2 ;  /* 0x0000000200ac7308 */ /* 0x0003ee0000000800 */
[C---:B------:R-:W-:Y:S01]  /*a3e0*/  HMMA.16816.F32 R32, R136.reuse, R154, R32 ;  /* 0x0000009a8820723c */ /* 0x040fe20000001820 */
[----:B------:R-:W5:Y:S02]  /*a3f0*/  LDSM.16.MT88.4 R152, [R196+0x3000] ;  /* 0x00300000c498783b */ /* 0x000f640000004200 */
[----:B------:R4:W4:Y:S05]  /*a400*/  MUFU.EX2 R134, R173 ;  /* 0x000000ad00867308 */ /* 0x00092a0000000800 */
[C---:B---3--:R-:W-:Y:S08]  /*a410*/  HMMA.16816.F32 R36, R136.reuse, R140, R36 ;  /* 0x0000008c8824723c */ /* 0x048ff00000001824 */
[C---:B------:R-:W-:Y:S01]  /*a420*/  HMMA.16816.F32 R40, R136.reuse, R142, R40 ;  /* 0x0000008e8828723c */ /* 0x040fe20000001828 */
[----:B------:R-:W3:Y:S03]  /*a430*/  LDSM.16.MT88.4 R140, [R193+0x5000] ;  /* 0x00500000c18c783b */ /* 0x000ee60000004200 */
[----:B-1----:R-:W-:Y:S02]  /*a440*/  FFMA.FTZ R2, R0, R160, R238 ;  /* 0x000000a000027223 */ /* 0x002fe400000100ee */
[----:B------:R-:W-:Y:S02]  /*a450*/  FADD.FTZ R0, R244, R164 ;  /* 0x000000a4f4007221 */ /* 0x000fe40000010000 */
[C---:B--2---:R-:W-:Y:S01]  /*a460*/  HMMA.16816.F32 R44, R136.reuse, R148, R44 ;  /* 0x00000094882c723c */ /* 0x044fe2000000182c */
[----:B------:R-:W-:Y:S03]  /*a470*/  LDSM.16.MT88.4 R160, [R197+0x1800] ;  /* 0x00180000c5a0783b */ /* 0x000fe60000004200 */
[----:B------:R-:W-:Y:S02]  /*a480*/  FADD.FTZ R2, R241, R2 ;  /* 0x00000002f1027221 */ /* 0x000fe40000010000 */
[----:B------:R-:W-:Y:S02]  /*a490*/  FADD.FTZ R0, R245, R0 ;  /* 0x00000000f5007221 */ /* 0x000fe40000010000 */
[C---:B------:R-:W-:Y:S01]  /*a4a0*/  HMMA.16816.F32 R48, R136.reuse, R150, R48 ;  /* 0x000000968830723c */ /* 0x040fe20000001830 */
[----:B----4-:R-:W2:Y:S03]  /*a4b0*/  LDL R173, [R1+0x14] ;  /* 0x0000140001ad7983 */ /* 0x010ea60000100800 */
[----:B------:R-:W-:Y:S01]  /*a4c0*/  FADD.FTZ R135, R240, R2 ;  /* 0x00000002f0877221 */ /* 0x000fe20000010000 */
[----:B------:R-:W1:Y:S01]  /*a4d0*/  LDSM.16.MT88.4 R148, [R194+0x5000] ;  /* 0x00500000c294783b */ /* 0x000e620000004200 */
        /* <DEDUP_REMOVED lines=8> */
[C---:B-----5:R-:W-:Y:S04]  /*a560*/  HMMA.16816.F32 R60, R136.reuse, R152, R60 ;  /* 0x00000098883c723c */ /* 0x060fe8000000183c */
        /* <DEDUP_REMOVED lines=10> */
[----:B------:R-:W3:Y:S03]  /*a610*/  LDSM.16.MT88.4 R140, [R193+0x7000] ;  /* 0x00700000c18c783b */ /* 0x000ee60000004200 */
        /* <DEDUP_REMOVED lines=9> */
[C---:B----4-:R-:W-:Y:S04]  /*a6b0*/  HMMA.16816.F32 R84, R136.reuse, R144, R84 ;  /* 0x000000908854723c */ /* 0x050fe80000001854 */
[----:B------:R-:W-:Y:S02]  /*a6c0*/  FADD.FTZ R2, R178, R2 ;  /* 0x00000002b2027221 */ /* 0x000fe40000010000 */
[----:B------:R-:W-:Y:S02]  /*a6d0*/  FADD.FTZ R0, R179, R0 ;  /* 0x00000000b3007221 */ /* 0x000fe40000010000 */
[C---:B------:R-:W-:Y:S01]  /*a6e0*/  HMMA.16816.F32 R88, R136.reuse, R146, R88 ;  /* 0x000000928858723c */ /* 0x040fe20000001858 */
[----:B------:R-:W4:Y:S07]  /*a6f0*/  LDSM.16.MT88.4 R144, [R197+0x7000] ;  /* 0x00700000c590783b */ /* 0x000f2e0000004200 */
[C---:B-----5:R-:W-:Y:S08]  /*a700*/  HMMA.16816.F32 R92, R136.reuse, R152, R92 ;  /* 0x00000098885c723c */ /* 0x060ff0000000185c */
[C---:B------:R-:W-:Y:S01]  /*a710*/  HMMA.16816.F32 R96, R136.reuse, R154, R96 ;  /* 0x0000009a8860723c */ /* 0x040fe20000001860 */
[----:B------:R-:W5:Y:S07]  /*a720*/  LDSM.16.MT88.4 R152, [R196+0x7000] ;  /* 0x00700000c498783b */ /* 0x000f6e0000004200 */
[C---:B---3--:R-:W-:Y:S08]  /*a730*/  HMMA.16816.F32 R100, R136.reuse, R140, R100 ;  /* 0x0000008c8864723c */ /* 0x048ff00000001864 */
[C---:B------:R-:W-:Y:S08]  /*a740*/  HMMA.16816.F32 R104, R136.reuse, R142, R104 ;  /* 0x0000008e8868723c */ /* 0x040ff00000001868 */
[C---:B-1----:R-:W-:Y:S08]  /*a750*/  HMMA.16816.F32 R108, R136.reuse, R148, R108 ;  /* 0x00000094886c723c */ /* 0x042ff0000000186c */
[C---:B------:R-:W-:Y:S01]  /*a760*/  HMMA.16816.F32 R112, R136.reuse, R150, R112 ;  /* 0x000000968870723c */ /* 0x040fe20000001870 */
[----:B------:R-:W1:Y:S07]  /*a770*/  LDSM.16.MT88.4 R148, [R193+0x1800] ;  /* 0x00180000c194783b */ /* 0x000e6e0000004200 */
[C---:B----4-:R-:W-:Y:S08]  /*a780*/  HMMA.16816.F32 R116, R136.reuse, R144, R116 ;  /* 0x000000908874723c */ /* 0x050ff00000001874 */
[C---:B------:R-:W-:Y:S08]  /*a790*/  HMMA.16816.F32 R120, R136.reuse, R146, R120 ;  /* 0x000000928878723c */ /* 0x040ff00000001878 */
[C---:B-----5:R-:W-:Y:S08]  /*a7a0*/  HMMA.16816.F32 R124, R136.reuse, R152, R124 ;  /* 0x00000098887c723c */ /* 0x060ff0000000187c */
        /* <DEDUP_REMOVED lines=9> */
[C---:B-1----:R-:W-:Y:S01]  /*a840*/  HMMA.16816.F32 R140, R136.reuse, R148, R4 ;  /* 0x00000094888c723c */ /* 0x042fe20000001804 */
[----:B------:R-:W1:Y:S02]  /*a850*/  LDSM.16.MT88.4 R4, [R193+0x3800] ;  /* 0x00380000c104783b */ /* 0x000e640000004200 */
[----:B------:R-:W-:Y:S02]  /*a860*/  FADD.FTZ R2, R174, R2 ;  /* 0x00000002ae027221 */ /* 0x000fe40000010000 */
[----:B------:R-:W-:Y:S01]  /*a870*/  FADD.FTZ R0, R172, R3 ;  /* 0x00000003ac007221 */ /* 0x000fe20000010000 */
[----:B------:R-:W-:Y:S02]  /*a880*/  MOV R3, R133 ;  /* 0x0000008500037202 */ /* 0x000fe40000000f00 */
[C---:B------:R-:W-:Y:S01]  /*a890*/  HMMA.16816.F32 R144, R136.reuse, R150, R8 ;  /* 0x000000968890723c */ /* 0x040fe20000001808 */
[----:B------:R-:W3:Y:S03]  /*a8a0*/  LDSM.16.MT88.4 R8, [R194+0x3800] ;  /* 0x00380000c208783b */ /* 0x000ee60000004200 */
[----:B------:R-:W-:Y:S01]  /*a8b0*/  FADD.FTZ R0, R134, R0 ;  /* 0x0000000086007221 */ /* 0x000fe20000010000 */
[----:B------:R-:W-:Y:S03]  /*a8c0*/  MOV R134, R132 ;  /* 0x0000008400867202 */ /* 0x000fe60000000f00 */
[C---:B------:R-:W-:Y:S01]  /*a8d0*/  HMMA.16816.F32 R148, R136.reuse, R156, R12 ;  /* 0x0000009c8894723c */ /* 0x040fe2000000180c */
[----:B------:R-:W4:Y:S07]  /*a8e0*/  LDSM.16.MT88.4 R12, [R197+0x3800] ;  /* 0x00380000c50c783b */ /* 0x000f2e0000004200 */
[C---:B------:R-:W-:Y:S01]  /*a8f0*/  HMMA.16816.F32 R152, R136.reuse, R158, R16 ;  /* 0x0000009e8898723c */ /* 0x040fe20000001810 */
[----:B------:R-:W5:Y:S07]  /*a900*/  LDSM.16.MT88.4 R16, [R196+0x3800] ;  /* 0x00380000c410783b */ /* 0x000f6e0000004200 */
[C---:B------:R-:W-:Y:S01]  /*a910*/  HMMA.16816.F32 R156, R136.reuse, R160, R20 ;  /* 0x000000a0889c723c */ /* 0x040fe20000001814 */
[----:B------:R-:W2:Y:S07]  /*a920*/  LDSM.16.MT88.4 R20, [R193+0x5800] ;  /* 0x00580000c114783b */ /* 0x000eae0000004200 */
[C---:B------:R-:W-:Y:S01]  /*a930*/  HMMA.16816.F32 R160, R136.reuse, R162, R24 ;  /* 0x000000a288a0723c */ /* 0x040fe20000001818 */
[----:B------:R-:W-:Y:S07]  /*a940*/  LDSM.16.MT88.4 R24, [R193+0x7800] ;  /* 0x00780000c118783b */ /* 0x000fee0000004200 */
[C---:B------:R-:W-:Y:S01]  /*a950*/  HMMA.16816.F32 R164, R136.reuse, R168, R28 ;  /* 0x000000a888a4723c */ /* 0x040fe2000000181c */
[----:B------:R-:W-:Y:S04]  /*a960*/  STL [R1+0x8], R2 ;  /* 0x0000080201007387 */ /* 0x000fe80000100800 */
[----:B------:R-:W-:Y:S03]  /*a970*/  STL [R1+0xc], R0 ;  /* 0x00000c0001007387 */ /* 0x000fe60000100800 */
        /* <DEDUP_REMOVED lines=12> */
[----:B------:R-:W5:Y:S02]  /*aa40*/  LDSM.16.MT88.4 R16, [R194+0x7800] ;  /* 0x00780000c210783b */ /* 0x000f640000004200 */
[----:B--2---:R-:W-:Y:S02]  /*aa50*/  ISETP.GT.AND P0, PT, R224, R173, PT ;  /* 0x000000ade000720c */ /* 0x004fe40003f04270 */
[----:B------:R-:W-:Y:S03]  /*aa60*/  MOV R224, R220 ;  /* 0x000000dc00e07202 */ /* 0x000fe60000000f00 */
[C---:B------:R-:W-:Y:S08]  /*aa70*/  HMMA.16816.F32 R68, R136.reuse, R20, R68 ;  /* 0x000000148844723c */ /* 0x040ff00000001844 */
[C---:B------:R-:W-:Y:S01]  /*aa80*/  HMMA.16816.F32 R72, R136.reuse, R22, R72 ;  /* 0x000000168848723c */ /* 0x040fe20000001848 */
[----:B------:R-:W2:Y:S07]  /*aa90*/  LDSM.16.MT88.4 R20, [R197+0x7800] ;  /* 0x00780000c514783b */ /* 0x000eae0000004200 */
[C---:B-1----:R-:W-:Y:S08]  /*aaa0*/  HMMA.16816.F32 R76, R136.reuse, R4, R76 ;  /* 0x00000004884c723c */ /* 0x042ff0000000184c */
[C---:B------:R-:W-:Y:S01]  /*aab0*/  HMMA.16816.F32 R80, R136.reuse, R6, R80 ;  /* 0x000000068850723c */ /* 0x040fe20000001850 */
[----:B------:R-:W1:Y:S07]  /*aac0*/  LDSM.16.MT88.4 R4, [R196+0x7800] ;  /* 0x00780000c404783b */ /* 0x000e6e0000004200 */
[C---:B---3--:R-:W-:Y:S08]  /*aad0*/  HMMA.16816.F32 R84, R136.reuse, R8, R84 ;  /* 0x000000088854723c */ /* 0x048ff00000001854 */
[C---:B------:R-:W-:Y:S08]  /*aae0*/  HMMA.16816.F32 R88, R136.reuse, R10, R88 ;  /* 0x0000000a8858723c */ /* 0x040ff00000001858 */
[C---:B----4-:R-:W-:Y:S08]  /*aaf0*/  HMMA.16816.F32 R92, R136.reuse, R12, R92 ;  /* 0x0000000c885c723c */ /* 0x050ff0000000185c */
[C---:B------:R-:W-:Y:S08]  /*ab00*/  HMMA.16816.F32 R96, R136.reuse, R14, R96 ;  /* 0x0000000e8860723c */ /* 0x040ff00000001860 */
[C---:B------:R-:W-:Y:S08]  /*ab10*/  HMMA.16816.F32 R100, R136.reuse, R24, R100 ;  /* 0x000000188864723c */ /* 0x040ff00000001864 */
[C---:B------:R-:W-:Y:S08]  /*ab20*/  HMMA.16816.F32 R104, R136.reuse, R26, R104 ;  /* 0x0000001a8868723c */ /* 0x040ff00000001868 */
[C---:B-----5:R-:W-:Y:S08]  /*ab30*/  HMMA.16816.F32 R108, R136.reuse, R16, R108 ;  /* 0x00000010886c723c */ /* 0x060ff0000000186c */
[C---:B------:R-:W-:Y:S08]  /*ab40*/  HMMA.16816.F32 R112, R136.reuse, R18, R112 ;  /* 0x000000128870723c */ /* 0x040ff00000001870 */
[C---:B--2---:R-:W-:Y:S08]  /*ab50*/  HMMA.16816.F32 R116, R136.reuse, R20, R116 ;  /* 0x000000148874723c */ /* 0x044ff00000001874 */
[C---:B------:R-:W-:Y:S08]  /*ab60*/  HMMA.16816.F32 R120, R136.reuse, R22, R120 ;  /* 0x000000168878723c */ /* 0x040ff00000001878 */
[C---:B-1----:R-:W-:Y:S08]  /*ab70*/  HMMA.16816.F32 R124, R136.reuse, R4, R124 ;  /* 0x00000004887c723c */ /* 0x042ff0000000187c */
[----:B------:R-:W-:Y:S01]  /*ab80*/  HMMA.16816.F32 R128, R136, R6, R128 ;  /* 0x000000068880723c */ /* 0x000fe20000001880 */
[----:B------:R-:W-:-:S07]  /*ab90*/  @P0 BRA `(.L_x_2230) ;  /* 0xffffc2b000000947 */ /* 0x000fce000383ffff */
.L_x_2229:
[----:B----4-:R-:W2:Y:S02]  /*aba0*/  LDL R0, [R1+0x4] ;  /* 0x0000040001007983 */ /* 0x010ea40000100800 */
[----:B--2---:R-:W-:-:S13]  /*abb0*/  ISETP.GE.AND P0, PT, R220, R0, PT ;  /* 0x00000000dc00720c */ /* 0x004fda0003f06270 */
[----:B------:R-:W-:Y:S05]  /*abc0*/  @!P0 BRA `(.L_x_2231) ;  /* 0x000037b000008947 */ /* 0x000fea0003800000 */
[----:B------:R-:W-:Y:S02]  /*abd0*/  MOV R135, R132 ;  /* 0x0000008400877202 */ /* 0x000fe40000000f00 */
[----:B------:R-:W-:Y:S02]  /*abe0*/  MOV R134, R133 ;  /* 0x0000008500867202 */ /* 0x000fe40000000f00 */
.L_x_2232:
[----:B------:R-:W2:Y:S01]  /*abf0*/  LDL R22, [R1] ;  /* 0x0000000001167983 */ /* 0x000ea20000100800 */
[----:B------:R-:W-:Y:S01]  /*ac00*/  SHF.R.S32.HI R0, RZ, 0x1f, R220 ;  /* 0x0000001fff007819 */ /* 0x000fe200000114dc */
[----:B------:R-:W-:Y:S04]  /*ac10*/  DEPBAR.LE SB0, 0x0 ;  /* 0x000080000000791a */ /* 0x000fe80000000000 */
[----:B------:R-:W-:Y:S01]  /*ac20*/  WARPSYNC 0xffffffff ;  /* 0xffffffff00007948 */ /* 0x000fe20003800000 */
[----:B------:R-:W-:Y:S01]  /*ac30*/  BAR.SYNC.DEFER_BLOCKING 0x0 ;  /* 0x0000000000007b1d */ /* 0x000fe20000010000 */
[----:B------:R-:W-:Y:S01]  /*ac40*/  IMAD R0, R0, c[0x0][0x208], RZ ;  /* 0x0000820000007a24 */ /* 0x000fe200078e02ff */
[----:B------:R-:W-:Y:S01]  /*ac50*/  IADD3 R20, P0, R250, 0x40, RZ ;  /* 0x00000040fa147810 */ /* 0x000fe20007f1e0ff */
[C---:B------:R-:W-:Y:S04]  /*ac60*/  IMAD.WIDE.U32 R4, R220.reuse, c[0x0][0x208], RZ ;  /* 0x00008200dc047a25 */ /* 0x040fe800078e00ff */
[----:B------:R-:W-:Y:S01]  /*ac70*/  IMAD R0, R220, c[0x0][0x20c], R0 ;  /* 0x00008300dc007a24 */ /* 0x000fe200078e0200 */
[C---:B------:R-:W-:Y:S04]  /*ac80*/  SHF.L.U32 R3, R4.reuse, 0x6, RZ ;  /* 0x0000000604037819 */ /* 0x040fe800000006ff */
[----:B------:R-:W-:Y:S02]  /*ac90*/  IADD3 R0, R5, R0, RZ ;  /* 0x0000000005007210 */ /* 0x000fe40007ffe0ff */
[C---:B------:R-:W-:Y:S02]  /*aca0*/  IADD3 R2, P6, R3.reuse, R250, RZ ;  /* 0x000000fa03027210 */ /* 0x040fe40007fde0ff */
[----:B------:R-:W-:Y:S02]  /*acb0*/  SHF.L.U64.HI R0, R4, 0x6, R0 ;  /* 0x0000000604007819 */ /* 0x000fe40000010200 */
[C---:B------:R-:W-:Y:S01]  /*acc0*/  IADD3 R4, P1, R3.reuse, R20, RZ ;  /* 0x0000001403047210 */ /* 0x040fe20007f3e0ff */
        /* <DEDUP_REMOVED lines=9> */
[----:B------:R-:W3:Y:S04]  /*ad60*/  LDL R132, [R1+0x4] ;  /* 0x0000040001847983 */ /* 0x000ee80000100800 */
[----:B------:R-:W4:Y:S01]  /*ad70*/  LDL.LU R242, [R1+0x8] ;  /* 0x0000080001f27983 */ /* 0x000f220000300800 */
[-C--:B--2---:R-:W-:Y:S02]  /*ad80*/  IADD3.X R15, RZ, R22.reuse, RZ, P0, !PT ;  /* 0x00000016ff0f7210 */ /* 0x084fe400007fe4ff */
[CC--:B------:R-:W-:Y:S02]  /*ad90*/  IADD3.X R5, R0.reuse, R22.reuse, RZ, P6, !PT ;  /* 0x0000001600057210 */ /* 0x0c0fe400037fe4ff */
[----:B------:R-:W-:Y:S02]  /*ada0*/  IADD3.X R8, R0, R15, RZ, P1, !PT ;  /* 0x0000000f00087210 */ /* 0x000fe40000ffe4ff */
[----:B------:R-:W-:Y:S02]  /*adb0*/  LEA R12, P6, R4, c[0x0][0x1f8], 0x1 ;  /* 0x00007e00040c7a11 */ /* 0x000fe400078c08ff */
[----:B------:R-:W-:Y:S02]  /*adc0*/  LEA R6, P0, R2, c[0x0][0x1f8], 0x1 ;  /* 0x00007e0002067a11 */ /* 0x000fe400078008ff */
[----:B------:R-:W-:Y:S02]  /*add0*/  LEA.HI.X R13, R4, c[0x0][0x1fc], R8, 0x1, P6 ;  /* 0x00007f00040d7a11 */ /* 0x000fe400030f0c08 */
[----:B------:R-:W1:Y:S01]  /*ade0*/  LDSM.16.M88.4 R8, [R192] ;  /* 0x00000000c008783b */ /* 0x000e620000000200 */
[----:B------:R-:W-:Y:S02]  /*adf0*/  LEA.HI.X R7, R2, c[0x0][0x1fc], R5, 0x1, P0 ;  /* 0x00007f0002077a11 */ /* 0x000fe400000f0c05 */
[----:B------:R-:W-:Y:S04]  /*ae00*/  IADD3 R14, P0, R250, 0x80, RZ ;  /* 0x00000080fa0e7810 */ /* 0x000fe80007f1e0ff */
[----:B------:R-:W-:Y:S01]  /*ae10*/  IADD3.X R21, RZ, R22, RZ, P0, !PT ;  /* 0x00000016ff157210 */ /* 0x000fe200007fe4ff */
[----:B------:R-:W-:Y:S01]  /*ae20*/  @!PT LDS RZ, [RZ] ;  /* 0x00000000fffff984 */ /* 0x000fe20000000800 */
[----:B------:R-:W-:Y:S01]  /*ae30*/  @!PT LDS RZ, [RZ] ;  /* 0x00000000fffff984 */ /* 0x000fe20000000800 */
[----:B------:R-:W-:Y:S01]  /*ae40*/  @!PT LDS RZ, [RZ] ;  /* 0x00000000fffff984 */ /* 0x000fe20000000800 */
[----:B------:R2:W-:Y:S01]  /*ae50*/  LDGSTS.E.BYPASS.LTC128B.128 [R219+0x100], [R6.64], !P5 ;  /* 0x0010000006db7fae */ /* 0x0005e2000e901d46 */
[C---:B------:R-:W-:Y:S04]  /*ae60*/  IADD3 R2, P1, R3.reuse, R14, RZ ;  /* 0x0000000e03027210 */ /* 0x040fe80007f3e0ff */
[----:B------:R-:W-:Y:S02]  /*ae70*/  LEA R4, P0, R2, c[0x0][0x1f8], 0x1 ;  /* 0x00007e0002047a11 */ /* 0x000fe400078008ff */
[----:B------:R-:W-:Y:S01]  /*ae80*/  IADD3.X R5, R0, R21, RZ, P1, !PT ;  /* 0x0000001500057210 */ /* 0x000fe20000ffe4ff */
[----:B------:R5:W-:Y:S03]  /*ae90*/  LDGSTS.E.BYPASS.LTC128B.128 [R219+0x2100], [R12.64], !P4 ;  /* 0x021000000cdb7fae */ /* 0x000be6000e101d46 */
[----:B------:R-:W-:Y:S05]  /*aea0*/  LEA.HI.X R5, R2, c[0x0][0x1fc], R5, 0x1, P0 ;  /* 0x00007f0002057a11 */ /* 0x000fea00000f0c05 */
[----:B------:R1:W-:Y:S01]  /*aeb0*/  LDGSTS.E.BYPASS.LTC128B.128 [R219+0x4100], [R4.64], !P3 ;  /* 0x0410000004db7fae */ /* 0x0003e2000d901d46 */
[----:B--2---:R-:W-:Y:S02]  /*aec0*/  IADD3 R7, P0, R250, 0xc0, RZ ;  /* 0x000000c0fa077810 */ /* 0x004fe40007f1e0ff */
[----:B------:R-:W-:Y:S02]  /*aed0*/  MOV R6, c[0x0][0x208] ;  /* 0x0000820000067a02 */ /* 0x000fe40000000f00 */
[----:B------:R-:W-:Y:S02]  /*aee0*/  IADD3.X R23, RZ, R22, RZ, P0, !PT ;  /* 0x00000016ff177210 */ /* 0x000fe400007fe4ff */
[C---:B------:R-:W-:Y:S02]  /*aef0*/  LEA R2, P1, R6.reuse, R3, 0x5 ;  /* 0x0000000306027211 */ /* 0x040fe400078228ff */
[----:B-1----:R-:W-:Y:S02]  /*af00*/  MOV R4, c[0x0][0x20c] ;  /* 0x0000830000047a02 */ /* 0x002fe40000000f00 */
[----:B------:R-:W-:Y:S02]  /*af10*/  IADD3 R5, P6, R3, R7, RZ ;  /* 0x0000000703057210 */ /* 0x000fe40007fde0ff */
[----:B------:R-:W-:Y:S02]  /*af20*/  LEA.HI.X R3, R6, R0, R4, 0x5, P1 ;  /* 0x0000000006037211 */ /* 0x000fe400008f2c04 */
[C---:B------:R-:W-:Y:S02]  /*af30*/  LEA R4, P0, R5.reuse, c[0x0][0x1f8], 0x1 ;  /* 0x00007e0005047a11 */ /* 0x040fe400078008ff */
[----:B------:R-:W-:Y:S02]  /*af40*/  IADD3.X R0, R0, R23, RZ, P6, !PT ;  /* 0x0000001700007210 */ /* 0x000fe400037fe4ff */
[----:B------:R-:W-:Y:S02]  /*af50*/  IADD3 R6, P1, R2, R250, RZ ;  /* 0x000000fa02067210 */ /* 0x000fe40007f3e0ff */
[----:B------:R-:W-:Y:S02]  /*af60*/  LEA.HI.X R5, R5, c[0x0][0x1fc], R0, 0x1, P0 ;  /* 0x00007f0005057a11 */ /* 0x000fe400000f0c00 */
[----:B-----5:R-:W-:Y:S02]  /*af70*/  LEA R12, P0, R6, c[0x0][0x1f8], 0x1 ;  /* 0x00007e00060c7a11 */ /* 0x020fe400078008ff */
[----:B------:R-:W-:Y:S01]  /*af80*/  IADD3 R0, P6, R2, R20, RZ ;  /* 0x0000001402007210 */ /* 0x000fe20007fde0ff */
[----:B------:R1:W-:Y:S02]  /*af90*/  LDGSTS.E.BYPASS.LTC128B.128 [R219+0x6100], [R4.64], !P2 ;  /* 0x0610000004db7fae */ /* 0x0003e4000d101d46 */
[C---:B-1----:R-:W-:Y:S02]  /*afa0*/  IADD3.X R4, R3.reuse, R22, RZ, P1, !PT ;  /* 0x0000001603047210 */ /* 0x042fe40000ffe4ff */
[C---:B------:R-:W-:Y:S02]  /*afb0*/  IADD3.X R5, R3.reuse, R15, RZ, P6, !PT ;  /* 0x0000000f03057210 */ /* 0x040fe400037fe4ff */
[----:B------:R-:W-:Y:S02]  /*afc0*/  LEA.HI.X R13, R6, c[0x0][0x1fc], R4, 0x1, P0 ;  /* 0x00007f00060d7a11 */ /* 0x000fe400000f0c04 */
[----:B------:R-:W-:Y:S02]  /*afd0*/  IADD3 R4, P1, R2, R14, RZ ;  /* 0x0000000e02047210 */ /* 0x000fe40007f3e0ff */
[----:B------:R-:W-:Y:S01]  /*afe0*/  LEA R14, P6, R0, c[0x0][0x1f8], 0x1 ;  /* 0x00007e00000e7a11 */ /* 0x000fe200078c08ff */
[----:B------:R1:W-:Y:S01]  /*aff0*/  LDGSTS.E.BYPASS.LTC128B.128 [R219+0x1100], [R12.64], !P5 ;  /* 0x011000000cdb7fae */ /* 0x0003e2000e901d46 */
[----:B------:R-:W-:Y:S02]  /*b000*/  IADD3 R22, P0, R2, R7, RZ ;  /* 0x0000000702167210 */ /* 0x000fe40007f1e0ff */
[----:B------:R-:W-:Y:S02]  /*b010*/  LEA.HI.X R15, R0, c[0x0][0x1fc], R5, 0x1, P6 ;  /* 0x00007f00000f7a11 */ /* 0x000fe400030f0c05 */
[C---:B------:R-:W-:Y:S02]  /*b020*/  IADD3.X R2, R3.reuse, R21, RZ, P1, !PT ;  /* 0x0000001503027210 */ /* 0x040fe40000ffe4ff */
[C---:B------:R-:W-:Y:S01]  /*b030*/  LEA R20, P1, R4.reuse, c[0x0][0x1f8], 0x1 ;  /* 0x00007e0004147a11 */ /* 0x040fe200078208ff */
[----:B------:R1:W-:Y:S01]  /*b040*/  LDGSTS.E.BYPASS.LTC128B.128 [R219+0x3100], [R14.64], !P4 ;  /* 0x031000000edb7fae */ /* 0x0003e2000e101d46 */
[----:B------:R-:W-:Y:S02]  /*b050*/  IADD3.X R3, R3, R23, RZ, P0, !PT ;  /* 0x0000001703037210 */ /* 0x000fe400007fe4ff */
[----:B------:R-:W-:Y:S02]  /*b060*/  LEA.HI.X R21, R4, c[0x0][0x1fc], R2, 0x1, P1 ;  /* 0x00007f0004157a11 */ /* 0x000fe400008f0c02 */
[C---:B------:R-:W-:Y:S03]  /*b070*/  HMMA.16816.F32 R4, R32.reuse, R8, RZ ;  /* 0x000000082004723c */ /* 0x040fe600000018ff */
[----:B------:R2:W-:Y:S01]  /*b080*/  LDGSTS.E.BYPASS.LTC128B.128 [R219+0x5100], [R20.64], !P3 ;  /* 0x0510000014db7fae */ /* 0x0005e2000d901d46 */
[----:B------:R-:W-:Y:S02]  /*b090*/  LEA R2, P0, R22, c[0x0][0x1f8], 0x1 ;  /* 0x00007e0016027a11 */ /* 0x000fe400078008ff */
[----:B---3--:R-:W-:Y:S02]  /*b0a0*/  ISETP.GT.AND P6, PT, R220, R132, PT ;  /* 0x00000084dc00720c */ /* 0x008fe40003fc4270 */
[C---:B------:R-:W-:Y:S01]  /*b0b0*/  HMMA.16816.F32 R8, R32.reuse, R10, RZ ;  /* 0x0000000a2008723c */ /* 0x040fe200000018ff */
[----:B------:R-:W-:Y:S03]  /*b0c0*/  LEA.HI.X R3, R22, c[0x0][0x1fc], R3, 0x1, P0 ;  /* 0x00007f0016037a11 */ /* 0x000fe600000f0c03 */
[----:B------:R-:W-:Y:S02]  /*b0d0*/  IADD3 R220, R220, -0x1, RZ ;  /* 0xffffffffdcdc7810 */ /* 0x000fe40007ffe0ff */
[----:B------:R3:W-:Y:S02]  /*b0e0*/  LDGSTS.E.BYPASS.LTC128B.128 [R219+0x7100], [R2.64], !P2 ;  /* 0x0710000002db7fae */ /* 0x0007e4000d101d46 */
[C---:B-1----:R-:W-:Y:S06]  /*b0f0*/  HMMA.16816.F32 R12, R32.reuse, R16, RZ ;  /* 0x00000010200c723c */ /* 0x042fec00000018ff */
[----:B------:R-:W0:Y:S02]  /*b100*/  LDGDEPBAR ;  /* 0x00000000000079af */ /* 0x000e240000000000 */
        /* <DEDUP_REMOVED lines=21> */
[C---:B--2---:R-:W-:Y:S08]  /*b260*/  HMMA.16816.F32 R12, R136.reuse, R180, R12 ;  /* 0x000000b4880c723c */ /* 0x044ff0000000180c */
[C---:B------:R-:W-:Y:S01]  /*b270*/  HMMA.16816.F32 R16, R136.reuse, R182, R16 ;  /* 0x000000b68810723c */ /* 0x040fe20000001810 */
[----:B------:R-:W-:Y:S07]  /*b280*/  LDSM.16.M88.4 R180, [R195+0x800] ;  /* 0x00080000c3b4783b */ /* 0x000fee0000000200 */
[C---:B-----5:R-:W-:Y:S08]  /*b290*/  HMMA.16816.F32 R20, R136.reuse, R172, R20 ;  /* 0x000000ac8814723c */ /* 0x060ff00000001814 */
[C---:B------:R-:W-:Y:S01]  /*b2a0*/  HMMA.16816.F32 R24, R136.reuse, R174, R24 ;  /* 0x000000ae8818723c */ /* 0x040fe20000001818 */
[----:B------:R-:W1:Y:S07]  /*b2b0*/  LDSM.16.M88.4 R172, [R201] ;  /* 0x00000000c9ac783b */ /* 0x000e6e0000000200 */
[C---:B------:R-:W-:Y:S08]  /*b2c0*/  HMMA.16816.F32 R28, R136.reuse, R184, R28 ;  /* 0x000000b8881c723c */ /* 0x040ff0000000181c */
[----:B------:R-:W-:Y:S01]  /*b2d0*/  HMMA.16816.F32 R32, R136, R186, R32 ;  /* 0x000000ba8820723c */ /* 0x000fe20000001820 */
[----:B------:R-:W2:Y:S08]  /*b2e0*/  LDSM.16.M88.4 R136, [R195+0x1000] ;  /* 0x00100000c388783b */ /* 0x000eb00000000200 */
[----:B------:R-:W5:Y:S01]  /*b2f0*/  LDSM.16.M88.4 R184, [R195+0x1800] ;  /* 0x00180000c3b8783b */ /* 0x000f620000000200 */
        /* <DEDUP_REMOVED lines=9> */
[C---:B-----5:R-:W-:Y:S08]  /*b390*/  HMMA.16816.F32 R28, R172.reuse, R184, R28 ;  /* 0x000000b8ac1c723c */ /* 0x060ff0000000181c */
[----:B------:R-:W-:Y:S01]  /*b3a0*/  HMMA.16816.F32 R32, R172, R186, R32 ;  /* 0x000000baac20723c */ /* 0x000fe20000001820 */
[----:B------:R-:W2:Y:S08]  /*b3b0*/  LDSM.16.M88.4 R172, [R192+0x3000] ;  /* 0x00300000c0ac783b */ /* 0x000eb00000000200 */
[----:B------:R-:W5:Y:S01]  /*b3c0*/  LDSM.16.M88.4 R184, [R192+0x3800] ;  /* 0x00380000c0b8783b */ /* 0x000f620000000200 */
        /* <DEDUP_REMOVED lines=9> */
[C---:B-----5:R-:W-:Y:S08]  /*b460*/  HMMA.16816.F32 R28, R136.reuse, R184, R28 ;  /* 0x000000b8881c723c */ /* 0x060ff0000000181c */
[----:B------:R-:W-:Y:S01]  /*b470*/  HMMA.16816.F32 R32, R136, R186, R32 ;  /* 0x000000ba8820723c */ /* 0x000fe20000001820 */
[----:B------:R-:W2:Y:S08]  /*b480*/  LDSM.16.M88.4 R136, [R213] ;  /* 0x00000000d588783b */ /* 0x000eb00000000200 */
[----:B------:R-:W5:Y:S01]  /*b490*/  LDSM.16.M88.4 R184, [R212] ;  /* 0x00000000d4b8783b */ /* 0x000f620000000200 */
        /* <DEDUP_REMOVED lines=122> */
[----:B------:R-:W5:Y:S07]  /*bc40*/  LDSM.16.M88.4 R180, [R201+0xc000] ;  /* 0x00c00000c9b4783b */ /* 0x000f6e0000000200 */
[C---:B--2---:R-:W-:Y:S08]  /*bc50*/  HMMA.16816.F32 R20, R136.reuse, R172, R20 ;  /* 0x000000ac8814723c */ /* 0x044ff00000001814 */
[C---:B------:R-:W-:Y:S08]  /*bc60*/  HMMA.16816.F32 R24, R136.reuse, R174, R24 ;  /* 0x000000ae8818723c */ /* 0x040ff00000001818 */
[C---:B-1----:R-:W-:Y:S08]  /*bc70*/  HMMA.16816.F32 R28, R136.reuse, R176, R28 ;  /* 0x000000b0881c723c */ /* 0x042ff0000000181c */
[----:B------:R-:W-:Y:S01]  /*bc80*/  HMMA.16816.F32 R32, R136, R178, R32 ;  /* 0x000000b28820723c */ /* 0x000fe20000001820 */
[----:B------:R-:W1:Y:S07]  /*bc90*/  LDSM.16.M88.4 R136, [R195+0x6800] ;  /* 0x00680000c388783b */ /* 0x000e6e0000000200 */
[C---:B-----5:R-:W-:Y:S08]  /*bca0*/  HMMA.16816.F32 R4, R180.reuse, R184, R4 ;  /* 0x000000b8b404723c */ /* 0x060ff00000001804 */
[C---:B------:R-:W-:Y:S11]  /*bcb0*/  HMMA.16816.F32 R8, R180.reuse, R186, R8 ;  /* 0x000000bab408723c */ /* 0x040ff60000001808 */
[----:B------:R-:W-:Y:S05]  /*bcc0*/  @!UPT UIADD3 URZ, URZ, URZ, URZ ;  /* 0x0000003f3f3ff290 */ /* 0x000fea000fffe03f */
[----:B------:R-:W-:Y:S04]  /*bcd0*/  FMUL.FTZ R0, R4, c[0x0][0x320] ;  /* 0x0000c80004007a20 */ /* 0x000fe80000410000 */
[----:B------:R2:W-:Y:S04]  /*bce0*/  MUFU.TANH R174, R0 ;  /* 0x0000000000ae7308 */ /* 0x0005e80000002400 */
[----:B---3--:R-:W-:Y:S01]  /*bcf0*/  FMUL.FTZ R3, R11, c[0x0][0x320] ;  /* 0x0000c8000b037a20 */ /* 0x008fe20000410000 */
[C---:B-1----:R-:W-:Y:S05]  /*bd00*/  HMMA.16816.F32 R12, R180.reuse, R136, R12 ;  /* 0x00000088b40c723c */ /* 0x042fea000000180c */
[----:B------:R-:W-:Y:S03]  /*bd10*/  MUFU.TANH R177, R3 ;  /* 0x0000000300b17308 */ /* 0x000fe60000002400 */
[C---:B------:R-:W-:Y:S04]  /*bd20*/  HMMA.16816.F32 R16, R180.reuse, R138, R16 ;  /* 0x0000008ab410723c */ /* 0x040fe80000001810 */
[----:B--2---:R-:W-:Y:S04]  /*bd30*/  FMUL.FTZ R0, R5, c[0x0][0x320] ;  /* 0x0000c80005007a20 */ /* 0x004fe80000410000 */
[----:B------:R1:W-:Y:S11]  /*bd40*/  MUFU.TANH R176, R0 ;  /* 0x0000000000b07308 */ /* 0x0003f60000002400 */
[----:B------:R-:W-:Y:S05]  /*bd50*/  @!UPT UIADD3 URZ, URZ, URZ, URZ ;  /* 0x0000003f3f3ff290 */ /* 0x000fea000fffe03f */
[----:B------:R-:W-:Y:S04]  /*bd60*/  FMUL.FTZ R2, R16, c[0x0][0x320] ;  /* 0x0000c80010027a20 */ /* 0x000fe80000410000 */
[----:B------:R-:W-:Y:S01]  /*bd70*/  MUFU.TANH R187, R2 ;  /* 0x0000000200bb7308 */ /* 0x000fe20000002400 */
[----:B-1----:R-:W-:Y:S09]  /*bd80*/  FMUL.FTZ R0, R6, c[0x0][0x320] ;  /* 0x0000c80006007a20 */ /* 0x002ff20000410000 */
[----:B------:R1:W2:Y:S02]  /*bd90*/  MUFU.TANH R178, R0 ;  /* 0x0000000000b27308 */ /* 0x0002a40000002400 */
[----:B-1----:R-:W-:Y:S02]  /*bda0*/  FMUL.FTZ R0, R7, c[0x0][0x320] ;  /* 0x0000c80007007a20 */ /* 0x002fe40000410000 */
[----:B------:R-:W1:Y:S06]  /*bdb0*/  LDSM.16.M88.4 R4, [R195+0x7000] ;  /* 0x00700000c304783b */ /* 0x000e6c0000000200 */
[----:B------:R3:W5:Y:S02]  /*bdc0*/  MUFU.TANH R179, R0 ;  /* 0x0000000000b37308 */ /* 0x0007640000002400 */
[----:B---3--:R-:W-:Y:S08]  /*bdd0*/  FMUL.FTZ R0, R8, c[0x0][0x320] ;  /* 0x0000c80008007a20 */ /* 0x008ff00000410000 */
[----:B------:R3:W-:Y:S01]  /*bde0*/  MUFU.TANH R173, R0 ;  /* 0x0000000000ad7308 */ /* 0x0007e20000002400 */
[C---:B-1----:R-:W-:Y:S07]  /*bdf0*/  HMMA.16816.F32 R20, R180.reuse, R4, R20 ;  /* 0x00000004b414723c */ /* 0x042fee0000001814 */
[----:B------:R-:W-:Y:S01]  /*be00*/  @P6 SHF.R.S32.HI R4, RZ, 0x1f, R220 ;  /* 0x0000001fff046819 */ /* 0x000fe200000114dc */
[C---:B------:R-:W-:Y:S04]  /*be10*/  HMMA.16816.F32 R24, R180.reuse, R6, R24 ;  /* 0x00000006b418723c */ /* 0x040fe80000001818 */
[----:B------:R-:W-:Y:S02]  /*be20*/  @P6 IMAD R4, R4, c[0x0][0x1e0], RZ ;  /* 0x0000780004046a24 */ /* 0x000fe400078e02ff */
[----:B---3--:R-:W-:Y:S02]  /*be30*/  FMUL.FTZ R0, R9, c[0x0][0x320] ;  /* 0x0000c80009007a20 */ /* 0x008fe40000410000 */
[C---:B------:R-:W-:Y:S02]  /*be40*/  @P6 IMAD.WIDE.U32 R6, R220.reuse, c[0x0][0x1e0], RZ ;  /* 0x00007800dc066a25 */ /* 0x040fe400078e00ff */
[----:B------:R1:W-:Y:S02]  /*be50*/  MUFU.TANH R172, R0 ;  /* 0x0000000000ac7308 */ /* 0x0003e40000002400 */
[----:B------:R-:W-:Y:S02]  /*be60*/  @P6 IMAD R4, R220, c[0x0][0x1e4], R4 ;  /* 0x00007900dc046a24 */ /* 0x000fe400078e0204 */
[----:B-1----:R-:W-:Y:S02]  /*be70*/  FMUL.FTZ R0, R10, c[0x0][0x320] ;  /* 0x0000c8000a007a20 */ /* 0x002fe40000410000 */
[----:B------:R-:W1:Y:S01]  /*be80*/  LDSM.16.M88.4 R8, [R195+0x7800] ;  /* 0x00780000c308783b */ /* 0x000e620000000200 */
[----:B------:R-:W-:Y:S04]  /*be90*/  DEPBAR.LE SB0, 0x0 ;  /* 0x000080000000791a */ /* 0x000fe80000000000 */
[----:B------:R3:W1:Y:S03]  /*bea0*/  MUFU.TANH R175, R0 ;  /* 0x0000000000af7308 */ /* 0x0006660000002400 */
[----:B------:R-:W-:Y:S01]  /*beb0*/  BAR.SYNC.DEFER_BLOCKING 0x0 ;  /* 0x0000000000007b1d */ /* 0x000fe20000010000 */
[----:B---3--:R-:W-:Y:S06]  /*bec0*/  FMUL.FTZ R0, R12, c[0x0][0x320] ;  /* 0x0000c8000c007a20 */ /* 0x008fec0000410000 */
[----:B------:R3:W-:Y:S01]  /*bed0*/  MUFU.TANH R139, R0 ;  /* 0x00000000008b7308 */ /* 0x0007e20000002400 */
[C---:B-1----:R-:W-:Y:S08]  /*bee0*/  HMMA.16816.F32 R28, R180.reuse, R8, R28 ;  /* 0x00000008b41c723c */ /* 0x042ff0000000181c */
[----:B------:R-:W-:Y:S04]  /*bef0*/  HMMA.16816.F32 R32, R180, R10, R32 ;  /* 0x0000000ab420723c */ /* 0x000fe80000001820 */
[----:B---3--:R-:W-:Y:S04]  /*bf00*/  FMUL.FTZ R0, R13, c[0x0][0x320] ;  /* 0x0000c8000d007a20 */ /* 0x008fe80000410000 */
[----:B------:R1:W-:Y:S08]  /*bf10*/  MUFU.TANH R184, R0 ;  /* 0x0000000000b87308 */ /* 0x0003f00000002400 */
[----:B------:R-:W-:Y:S04]  /*bf20*/  FMUL.FTZ R2, R31, c[0x0][0x320] ;  /* 0x0000c8001f027a20 */ /* 0x000fe80000410000 */
[----:B------:R2:W-:Y:S04]  /*bf30*/  MUFU.TANH R240, R2 ;  /* 0x0000000200f07308 */ /* 0x0005e80000002400 */
[----:B------:R-:W-:Y:S06]  /*bf40*/  FMUL.FTZ R3, R32, c[0x0][0x320] ;  /* 0x0000c80020037a20 */ /* 0x000fec0000410000 */
[----:B------:R3:W-:Y:S01]  /*bf50*/  MUFU.TANH R183, R3 ;  /* 0x0000000300b77308 */ /* 0x0007e20000002400 */
[----:B-1----:R-:W-:Y:S09]  /*bf60*/  FMUL.FTZ R0, R14, c[0x0][0x320] ;  /* 0x0000c8000e007a20 */ /* 0x002ff20000410000 */
[----:B------:R1:W1:Y:S01]  /*bf70*/  MUFU.TANH R185, R0 ;  /* 0x0000000000b97308 */ /* 0x0002620000002400 */
[----:B--2---:R-:W-:Y:S04]  /*bf80*/  FMNMX.FTZ R2, R178, R135, !PT ;  /* 0x00000087b2027209 */ /* 0x004fe80007810000 */
[----:B-----5:R-:W-:Y:S04]  /*bf90*/  FMNMX.FTZ R2, R179, R2, !PT ;  /* 0x00000002b3027209 */ /* 0x020fe80007810000 */
[----:B------:R-:W-:Y:S01]  /*bfa0*/  FMNMX.FTZ R2, R175, R2, !PT ;  /* 0x00000002af027209 */ /* 0x000fe20007810000 */
[----:B---3--:R-:W-:Y:S03]  /*bfb0*/  FMUL.FTZ R3, R33, c[0x0][0x320] ;  /* 0x0000c80021037a20 */ /* 0x008fe60000410000 */
[----:B------:R-:W-:Y:S01]  /*bfc0*/  FMNMX.FTZ R2, R177, R2, !PT ;  /* 0x00000002b1027209 */ /* 0x000fe20007810000 */
[----:B------:R2:W-:Y:S01]  /*bfd0*/  MUFU.TANH R182, R3 ;  /* 0x0000000300b67308 */ /* 0x0005e20000002400 */
[----:B-1----:R-:W-:Y:S02]  /*bfe0*/  FMUL.FTZ R0, R15, c[0x0][0x320] ;  /* 0x0000c8000f007a20 */ /* 0x002fe40000410000 */
[----:B------:R-:W-:Y:S07]  /*bff0*/  FMNMX.FTZ R2, R185, R2, !PT ;  /* 0x00000002b9027209 */ /* 0x000fee0007810000 */
[----:B------:R1:W3:Y:S01]  /*c000*/  MUFU.TANH R186, R0 ;  /* 0x0000000000ba7308 */ /* 0x0002e20000002400 */
[----:B--2---:R-:W-:Y:S09]  /*c010*/  FMUL.FTZ R3, R34, c[0x0][0x320] ;  /* 0x0000c80022037a20 */ /* 0x004ff20000410000 */
[----:B------:R-:W-:Y:S01]  /*c020*/  MUFU.TANH R137, R3 ;  /* 0x0000000300897308 */ /* 0x000fe20000002400 */
[----:B-1----:R-:W-:Y:S01]  /*c030*/  FMUL.FTZ R0, R17, c[0x0][0x320] ;  /* 0x0000c80011007a20 */ /* 0x002fe20000410000 */
[----:B---3--:R-:W-:Y:S08]  /*c040*/  FMNMX.FTZ R2, R186, R2, !PT ;  /* 0x00000002ba027209 */ /* 0x008ff00007810000 */
        /* <DEDUP_REMOVED lines=45> */
[----:B-----5:R-:W-:Y:S02]  /*c320*/  FMNMX.FTZ R2, R236, R3, !PT ;  /* 0x00000003ec027209 */ /* 0x020fe40007810000 */
        /* <DEDUP_REMOVED lines=11> */
[----:B--2---:R-:W-:Y:S02]  /*c3e0*/  FMNMX.FTZ R8, R3, R5, !PT ;  /* 0x0000000503087209 */ /* 0x004fe40007810000 */
[----:B------:R-:W-:Y:S02]  /*c3f0*/  @P6 IADD3 R3, R7, R4, RZ ;  /* 0x0000000407036210 */ /* 0x000fe40007ffe0ff */
[C---:B------:R-:W-:Y:S03]  /*c400*/  @P6 SHF.L.U32 R5, R6.reuse, 0x6, RZ ;  /* 0x0000000606056819 */ /* 0x040fe600000006ff */
[----:B------:R-:W2:Y:S01]  /*c410*/  SHFL.BFLY PT, R11, R8, 0x1, 0x1f ;  /* 0x0c201f00080b7f89 */ /* 0x000ea200000e0000 */
[----:B------:R-:W-:Y:S02]  /*c420*/  @P6 SHF.L.U64.HI R4, R6, 0x6, R3 ;  /* 0x0000000606046819 */ /* 0x000fe40000010203 */
[----:B-1----:R-:W-:Y:S02]  /*c430*/  FMNMX.FTZ R0, R0, R2, !PT ;  /* 0x0000000200007209 */ /* 0x002fe40007810000 */
[C---:B------:R-:W-:Y:S03]  /*c440*/  @P6 IADD3 R2, P0, R5.reuse, R248, RZ ;  /* 0x000000f805026210 */ /* 0x040fe60007f1e0ff */
[----:B------:R-:W1:Y:S01]  /*c450*/  SHFL.BFLY PT, R3, R0, 0x1, 0x1f ;  /* 0x0c201f0000037f89 */ /* 0x000e6200000e0000 */
[----:B------:R-:W-:Y:S02]  /*c460*/  @P6 LEA R16, P1, R2, c[0x0][0x1c8], 0x1 ;  /* 0x0000720002106a11 */ /* 0x000fe400078208ff */
[-C--:B------:R-:W-:Y:S02]  /*c470*/  @P6 IADD3.X R6, R4, R252.reuse, RZ, P0, !PT ;  /* 0x000000fc04066210 */ /* 0x080fe400007fe4ff */
[----:B------:R-:W-:Y:S02]  /*c480*/  @P6 IADD3 R9, P0, R248, 0x40, RZ ;  /* 0x00000040f8096810 */ /* 0x000fe40007f1e0ff */
[----:B------:R-:W-:Y:S02]  /*c490*/  @P6 LEA.HI.X R17, R2, c[0x0][0x1cc], R6, 0x1, P1 ;  /* 0x0000730002116a11 */ /* 0x000fe400008f0c06 */
[-C--:B------:R-:W-:Y:S02]  /*c4a0*/  @P6 IADD3.X R15, RZ, R252.reuse, RZ, P0, !PT ;  /* 0x000000fcff0f6210 */ /* 0x080fe400007fe4ff */
[----:B------:R-:W-:Y:S01]  /*c4b0*/  @P6 IADD3 R2, P0, R5, R9, RZ ;  /* 0x0000000905026210 */ /* 0x000fe20007f1e0ff */
[----:B------:R3:W-:Y:S01]  /*c4c0*/  @P6 LDGSTS.E.BYPASS.LTC128B.128 [R219+0x8100], [R16.64], !P5 ;  /* 0x0810000010db6fae */ /* 0x0007e2000e901d46 */
[----:B------:R-:W-:Y:S02]  /*c4d0*/  @P6 IADD3 R22, P1, R248, 0x80, RZ ;  /* 0x00000080f8166810 */ /* 0x000fe40007f3e0ff */
[----:B------:R-:W-:Y:S02]  /*c4e0*/  @P6 IADD3.X R7, R4, R15, RZ, P0, !PT ;  /* 0x0000000f04076210 */ /* 0x000fe400007fe4ff */
[----:B--2---:R-:W-:Y:S02]  /*c4f0*/  FMNMX.FTZ R133, R8, R11, !PT ;  /* 0x0000000b08857209 */ /* 0x004fe40007810000 */
[C---:B------:R-:W-:Y:S02]  /*c500*/  @P6 LEA R20, P0, R2.reuse, c[0x0][0x1c8], 0x1 ;  /* 0x0000720002146a11 */ /* 0x040fe400078008ff */
[----:B------:R-:W-:Y:S02]  /*c510*/  @P6 IADD3.X R23, RZ, R252, RZ, P1, !PT ;  /* 0x000000fcff176210 */ /* 0x000fe40000ffe4ff */
[----:B------:R-:W-:Y:S01]  /*c520*/  @P6 LEA.HI.X R21, R2, c[0x0][0x1cc], R7, 0x1, P0 ;  /* 0x0000730002156a11 */ /* 0x000fe200000f0c07 */
[----:B------:R-:W-:Y:S01]  /*c530*/  FADD.FTZ R2, -R133, R134 ;  /* 0x0000008685027221 */ /* 0x000fe20000010100 */
[----:B-1----:R-:W-:Y:S02]  /*c540*/  FMNMX.FTZ R132, R0, R3, !PT ;  /* 0x0000000300847209 */ /* 0x002fe40007810000 */
[C---:B------:R-:W-:Y:S01]  /*c550*/  @P6 IADD3 R6, P1, R5.reuse, R22, RZ ;  /* 0x0000001605066210 */ /* 0x040fe20007f3e0ff */
[----:B------:R-:W-:Y:S01]  /*c560*/  FMUL.FTZ R0, R2, c[0x0][0x2d0] ;  /* 0x0000b40002007a20 */ /* 0x000fe20000410000 */
[----:B------:R-:W-:Y:S01]  /*c570*/  @P6 IADD3 R14, P0, R248, 0xc0, RZ ;  /* 0x000000c0f80e6810 */ /* 0x000fe20007f1e0ff */
[----:B------:R1:W-:Y:S01]  /*c580*/  @P6 LDGSTS.E.BYPASS.LTC128B.128 [R219+0xa100], [R20.64], !P4 ;  /* 0x0a10000014db6fae */ /* 0x0003e2000e101d46 */
[----:B------:R-:W-:Y:S01]  /*c590*/  @P6 IADD3.X R10, R4, R23, RZ, P1, !PT ;  /* 0x00000017040a6210 */ /* 0x000fe20000ffe4ff */
[----:B------:R2:W3:Y:S01]  /*c5a0*/  MUFU.EX2 R2, R0 ;  /* 0x0000000000027308 */ /* 0x0004e20000000800 */
[C---:B------:R-:W-:Y:S02]  /*c5b0*/  @P6 LEA R18, P1, R6.reuse, c[0x0][0x1c8], 0x1 ;  /* 0x0000720006126a11 */ /* 0x040fe400078208ff */
[----:B------:R-:W-:Y:S02]  /*c5c0*/  @P6 IADD3.X R7, RZ, R252, RZ, P0, !PT ;  /* 0x000000fcff076210 */ /* 0x000fe400007fe4ff */
[----:B------:R-:W-:Y:S02]  /*c5d0*/  @P6 LEA.HI.X R19, R6, c[0x0][0x1cc], R10, 0x1, P1 ;  /* 0x0000730006136a11 */ /* 0x000fe400008f0c0a */
[----:B------:R-:W-:Y:S02]  /*c5e0*/  @P6 IADD3 R6, P1, R5, R14, RZ ;  /* 0x0000000e05066210 */ /* 0x000fe40007f3e0ff */
[----:B------:R-:W-:Y:S01]  /*c5f0*/  @P6 MOV R3, c[0x0][0x1e0] ;  /* 0x0000780000036a02 */ /* 0x000fe20000000f00 */
[----:B------:R5:W-:Y:S01]  /*c600*/  @P6 LDGSTS.E.BYPASS.LTC128B.128 [R219+0xc100], [R18.64], !P3 ;  /* 0x0c10000012db6fae */ /* 0x000be2000d901d46 */
[----:B------:R-:W-:Y:S02]  /*c610*/  @P6 IADD3.X R10, R4, R7, RZ, P1, !PT ;  /* 0x00000007040a6210 */ /* 0x000fe40000ffe4ff */
[C---:B------:R-:W-:Y:S02]  /*c620*/  @P6 LEA R12, P1, R6.reuse, c[0x0][0x1c8], 0x1 ;  /* 0x00007200060c6a11 */ /* 0x040fe400078208ff */
[C---:B------:R-:W-:Y:S02]  /*c630*/  @P6 LEA R5, P0, R3.reuse, R5, 0x5 ;  /* 0x0000000503056211 */ /* 0x040fe400078028ff */
[----:B------:R-:W-:Y:S02]  /*c640*/  @P6 MOV R8, c[0x0][0x1e4] ;  /* 0x0000790000086a02 */ /* 0x000fe40000000f00 */
[----:B------:R-:W-:Y:S02]  /*c650*/  @P6 LEA.HI.X R13, R6, c[0x0][0x1cc], R10, 0x1, P1 ;  /* 0x00007300060d6a11 */ /* 0x000fe400008f0c0a */
[----:B------:R-:W-:Y:S02]  /*c660*/  @P6 LEA.HI.X R3, R3, R4, R8, 0x5, P0 ;  /* 0x0000000403036211 */ /* 0x000fe400000f2c08 */
[----:B------:R-:W-:Y:S01]  /*c670*/  @P6 IADD3 R4, P1, R5, R248, RZ ;  /* 0x000000f805046210 */ /* 0x000fe20007f3e0ff */
[----:B--2---:R-:W-:Y:S01]  /*c680*/  FADD.FTZ R0, -R132, R135 ;  /* 0x0000008784007221 */ /* 0x004fe20000010100 */
[----:B------:R2:W-:Y:S01]  /*c690*/  @P6 LDGSTS.E.BYPASS.LTC128B.128 [R219+0xe100], [R12.64], !P2 ;  /* 0x0e1000000cdb6fae */ /* 0x0005e2000d101d46 */
[----:B------:R-:W-:Y:S01]  /*c6a0*/  FMUL.FTZ R135, R133, c[0x0][0x2d0] ;  /* 0x0000b40085877a20 */ /* 0x000fe20000410000 */
[----:B------:R-:W-:Y:S01]  /*c6b0*/  @P6 LEA R10, P0, R4, c[0x0][0x1c8], 0x1 ;  /* 0x00007200040a6a11 */ /* 0x000fe200078008ff */
[----:B------:R-:W-:Y:S01]  /*c6c0*/  FMUL.FTZ R0, R0, c[0x0][0x2d0] ;  /* 0x0000b40000007a20 */ /* 0x000fe20000410000 */
[----:B------:R-:W-:Y:S01]  /*c6d0*/  @P6 IADD3.X R6, R3, R252, RZ, P1, !PT ;  /* 0x000000fc03066210 */ /* 0x000fe20000ffe4ff */
[--C-:B------:R-:W-:Y:S02]  /*c6e0*/  FFMA.FTZ R8, R174, c[0x0][0x2d0], -R135.reuse ;  /* 0x0000b400ae087a23 */ /* 0x100fe40000010887 */
[----:B---3--:R-:W-:Y:S01]  /*c6f0*/  FMUL.FTZ R16, R2, R152 ;  /* 0x0000009802107220 */ /* 0x008fe20000410000 */
[----:B------:R-:W-:Y:S01]  /*c700*/  @P6 LEA.HI.X R11, R4, c[0x0][0x1cc], R6, 0x1, P0 ;  /* 0x00007300040b6a11 */ /* 0x000fe200000f0c06 */
[----:B------:R3:W-:Y:S01]  /*c710*/  MUFU.EX2 R138, R8 ;  /* 0x00000008008a7308 */ /* 0x0007e20000000800 */
[----:B------:R-:W-:Y:S01]  /*c720*/  @P6 IADD3 R4, P1, R5, R9, RZ ;  /* 0x0000000905046210 */ /* 0x000fe20007f3e0ff */
[--C-:B------:R-:W-:Y:S02]  /*c730*/  FFMA.FTZ R9, R176, c[0x0][0x2d0], -R135.reuse ;  /* 0x0000b400b0097a23 */ /* 0x100fe40000010887 */
[----:B------:R1:W-:Y:S01]  /*c740*/  @P6 LDGSTS.E.BYPASS.LTC128B.128 [R219+0x9100], [R10.64], !P5 ;  /* 0x091000000adb6fae */ /* 0x0003e2000e901d46 */
[----:B------:R-:W-:Y:S01]  /*c750*/  @P6 IADD3.X R6, R3, R15, RZ, P1, !PT ;  /* 0x0000000f03066210 */ /* 0x000fe20000ffe4ff */
[C---:B------:R-:W-:Y:S02]  /*c760*/  FMUL.FTZ R17, R2.reuse, R153 ;  /* 0x0000009902117220 */ /* 0x040fe40000410000 */
[C---:B------:R-:W-:Y:S02]  /*c770*/  FMUL.FTZ R25, R2.reuse, R161 ;  /* 0x000000a102197220 */ /* 0x040fe40000410000 */
[----:B------:R1:W-:Y:S01]  /*c780*/  MUFU.EX2 R229, R9 ;  /* 0x0000000900e57308 */ /* 0x0003e20000000800 */
[C---:B------:R-:W-:Y:S01]  /*c790*/  FMUL.FTZ R24, R2.reuse, R160 ;  /* 0x000000a002187220 */ /* 0x040fe20000410000 */
[----:B------:R-:W4:Y:S01]  /*c7a0*/  LDL.LU R161, [R1+0xc] ;  /* 0x00000c0001a17983 */ /* 0x000f220000300800 */
[--C-:B------:R-:W-:Y:S02]  /*c7b0*/  FFMA.FTZ R134, R139, c[0x0][0x2d0], -R135.reuse ;  /* 0x0000b4008b867a23 */ /* 0x100fe40000010887 */
[C---:B------:R-:W-:Y:S02]  /*c7c0*/  FMUL.FTZ R32, R2.reuse, R168 ;  /* 0x000000a802207220 */ /* 0x040fe40000410000 */
[----:B------:R-:W-:Y:S02]  /*c7d0*/  FMUL.FTZ R33, R2, R169 ;  /* 0x000000a902217220 */ /* 0x000fe40000410000 */
[--C-:B------:R-:W-:Y:S01]  /*c7e0*/  FFMA.FTZ R160, R182, c[0x0][0x2d0], -R135.reuse ;  /* 0x0000b400b6a07a23 */ /* 0x100fe20000010887 */
[----:B------:R-:W2:Y:S01]  /*c7f0*/  MUFU.EX2 R0, R0 ;  /* 0x0000000000007308 */ /* 0x000ea20000000800 */
[C---:B------:R-:W-:Y:S02]  /*c800*/  FMUL.FTZ R36, R2.reuse, R36 ;  /* 0x0000002402247220 */ /* 0x040fe40000410000 */
[----:B------:R-:W-:Y:S01]  /*c810*/  FMUL.FTZ R37, R2, R37 ;  /* 0x0000002502257220 */ /* 0x000fe20000410000 */
[----:B---3--:R-:W-:Y:S01]  /*c820*/  @P6 LEA R8, P0, R4, c[0x0][0x1c8], 0x1 ;  /* 0x0000720004086a11 */ /* 0x008fe200078008ff */
[C---:B------:R-:W-:Y:S02]  /*c830*/  FMUL.FTZ R40, R2.reuse, R40 ;  /* 0x0000002802287220 */ /* 0x040fe40000410000 */
[C---:B------:R-:W-:Y:S02]  /*c840*/  FMUL.FTZ R41, R2.reuse, R41 ;  /* 0x0000002902297220 */ /* 0x040fe40000410000 */
[C---:B------:R-:W-:Y:S01]  /*c850*/  FMUL.FTZ R44, R2.reuse, R44 ;  /* 0x0000002c022c7220 */ /* 0x040fe20000410000 */
[----:B------:R-:W-:Y:S01]  /*c860*/  MUFU.EX2 R227, R134 ;  /* 0x0000008600e37308 */ /* 0x000fe20000000800 */
[C---:B------:R-:W-:Y:S02]  /*c870*/  FMUL.FTZ R45, R2.reuse, R45 ;  /* 0x0000002d022d7220 */ /* 0x040fe40000410000 */
[----:B------:R-:W-:Y:S01]  /*c880*/  FMUL.FTZ R48, R2, R48 ;  /* 0x0000003002307220 */ /* 0x000fe20000410000 */
[----:B-1----:R-:W-:Y:S01]  /*c890*/  @P6 LEA.HI.X R9, R4, c[0x0][0x1cc], R6, 0x1, P0 ;  /* 0x0000730004096a11 */ /* 0x002fe200000f0c06 */
[--C-:B------:R-:W-:Y:S01]  /*c8a0*/  FFMA.FTZ R6, R173, c[0x0][0x2d0], -R135.reuse ;  /* 0x0000b400ad067a23 */ /* 0x100fe20000010887 */
[C---:B------:R-:W-:Y:S01]  /*c8b0*/  @P6 IADD3 R4, P1, R5.reuse, R22, RZ ;  /* 0x0000001605046210 */ /* 0x040fe20007f3e0ff */
[----:B------:R-:W-:Y:S01]  /*c8c0*/  FMUL.FTZ R49, R2, R49 ;  /* 0x0000003102317220 */ /* 0x000fe20000410000 */
[----:B------:R-:W-:Y:S01]  /*c8d0*/  @P6 IADD3 R5, P0, R5, R14, RZ ;  /* 0x0000000e05056210 */ /* 0x000fe20007f1e0ff */
[----:B------:R1:W-:Y:S01]  /*c8e0*/  @P6 LDGSTS.E.BYPASS.LTC128B.128 [R219+0xb100], [R8.64], !P4 ;  /* 0x0b10000008db6fae */ /* 0x0003e2000e101d46 */
[C---:B------:R-:W-:Y:S01]  /*c8f0*/  @P6 IADD3.X R14, R3.reuse, R23, RZ, P1, !PT ;  /* 0x00000017030e6210 */ /* 0x040fe20000ffe4ff */
[----:B------:R3:W-:Y:S01]  /*c900*/  MUFU.EX2 R230, R6 ;  /* 0x0000000600e67308 */ /* 0x0007e20000000800 */
[----:B------:R-:W-:Y:S01]  /*c910*/  @P6 IADD3.X R15, R3, R7, RZ, P0, !PT ;  /* 0x00000007030f6210 */ /* 0x000fe200007fe4ff */
[--C-:B------:R-:W-:Y:S02]  /*c920*/  FFMA.FTZ R3, R172, c[0x0][0x2d0], -R135.reuse ;  /* 0x0000b400ac037a23 */ /* 0x100fe40000010887 */
[C---:B--2---:R-:W-:Y:S02]  /*c930*/  FMUL.FTZ R10, R0.reuse, R146 ;  /* 0x00000092000a7220 */ /* 0x044fe40000410000 */
[C---:B------:R-:W-:Y:S02]  /*c940*/  FMUL.FTZ R11, R0.reuse, R147 ;  /* 0x00000093000b7220 */ /* 0x040fe40000410000 */
[C---:B-----5:R-:W-:Y:S02]  /*c950*/  FMUL.FTZ R18, R0.reuse, R154 ;  /* 0x0000009a00127220 */ /* 0x060fe40000410000 */
[----:B------:R2:W5:Y:S01]  /*c960*/  MUFU.EX2 R228, R3 ;  /* 0x0000000300e47308 */ /* 0x0005620000000800 */
        /* <DEDUP_REMOVED lines=8> */
[----:B---3--:R-:W-:Y:S01]  /*c9f0*/  @P6 LEA R6, P0, R4, c[0x0][0x1c8], 0x1 ;  /* 0x0000720004066a11 */ /* 0x008fe200078008ff */
[----:B-1----:R-:W-:Y:S02]  /*ca00*/  FMUL.FTZ R9, R2, R145 ;  /* 0x0000009102097220 */ /* 0x002fe40000410000 */
[----:B------:R-:W-:Y:S01]  /*ca10*/  FFMA.FTZ R134, R184, c[0x0][0x2d0], -R135 ;  /* 0x0000b400b8867a23 */ /* 0x000fe20000010887 */
[----:B------:R-:W-:Y:S01]  /*ca20*/  @P6 LEA.HI.X R7, R4, c[0x0][0x1cc], R14, 0x1, P0 ;  /* 0x0000730004076a11 */ /* 0x000fe200000f0c0e */
[C---:B------:R-:W-:Y:S01]  /*ca30*/  FMUL.FTZ R42, R0.reuse, R42 ;  /* 0x0000002a002a7220 */ /* 0x040fe20000410000 */
[C---:B------:R-:W-:Y:S01]  /*ca40*/  @P6 LEA R4, P0, R5.reuse, c[0x0][0x1c8], 0x1 ;  /* 0x0000720005046a11 */ /* 0x040fe200078008ff */
[----:B------:R1:W-:Y:S01]  /*ca50*/  MUFU.EX2 R226, R134 ;  /* 0x0000008600e27308 */ /* 0x0003e20000000800 */
[----:B------:R-:W-:Y:S01]  /*ca60*/  FMUL.FTZ R43, R0, R43 ;  /* 0x0000002b002b7220 */ /* 0x000fe20000410000 */
[----:B------:R3:W-:Y:S01]  /*ca70*/  @P6 LDGSTS.E.BYPASS.LTC128B.128 [R219+0xd100], [R6.64], !P3 ;  /* 0x0d10000006db6fae */ /* 0x0007e2000d901d46 */
[----:B--2---:R-:W-:Y:S01]  /*ca80*/  FMUL.FTZ R3, R132, c[0x0][0x2d0] ;  /* 0x0000b40084037a20 */ /* 0x004fe20000410000 */
[----:B------:R-:W-:Y:S01]  /*ca90*/  @P6 LEA.HI.X R5, R5, c[0x0][0x1cc], R15, 0x1, P0 ;  /* 0x0000730005056a11 */ /* 0x000fe200000f0c0f */
[----:B------:R-:W-:Y:S02]  /*caa0*/  FMUL.FTZ R46, R0, R46 ;  /* 0x0000002e002e7220 */ /* 0x000fe40000410000 */
[--C-:B------:R-:W-:Y:S02]  /*cab0*/  FFMA.FTZ R14, R178, c[0x0][0x2d0], -R3.reuse ;  /* 0x0000b400b20e7a23 */ /* 0x100fe40000010803 */
[--C-:B------:R-:W-:Y:S01]  /*cac0*/  FFMA.FTZ R8, R175, c[0x0][0x2d0], -R3.reuse ;  /* 0x0000b400af087a23 */ /* 0x100fe20000010803 */
[----:B------:R2:W-:Y:S01]  /*cad0*/  @P6 LDGSTS.E.BYPASS.LTC128B.128 [R219+0xf100], [R4.64], !P2 ;  /* 0x0f10000004db6fae */ /* 0x0005e2000d101d46 */
[----:B------:R2:W-:Y:S01]  /*cae0*/  MUFU.EX2 R174, R14 ;  /* 0x0000000e00ae7308 */ /* 0x0005e20000000800 */
[C---:B------:R-:W-:Y:S02]  /*caf0*/  FMUL.FTZ R47, R0.reuse, R47 ;  /* 0x0000002f002f7220 */ /* 0x040fe40000410000 */
[C---:B------:R-:W-:Y:S02]  /*cb00*/  FMUL.FTZ R50, R0.reuse, R50 ;  /* 0x0000003200327220 */ /* 0x040fe40000410000 */
[----:B------:R-:W-:Y:S02]  /*cb10*/  FMUL.FTZ R51, R0, R51 ;  /* 0x0000003300337220 */ /* 0x000fe40000410000 */
[----:B------:R-:W-:Y:S01]  /*cb20*/  LDSM.16.MT88.4 R20, [R194] ;  /* 0x00000000c214783b */ /* 0x000fe20000004200 */
[C---:B------:R-:W-:Y:S02]  /*cb30*/  FMUL.FTZ R52, R2.reuse, R52 ;  /* 0x0000003402347220 */ /* 0x040fe40000410000 */
[----:B------:R2:W-:Y:S01]  /*cb40*/  MUFU.EX2 R173, R8 ;  /* 0x0000000800ad7308 */ /* 0x0005e20000000800 */
[----:B------:R-:W-:Y:S02]  /*cb50*/  FMUL.FTZ R53, R2, R53 ;  /* 0x0000003502357220 */ /* 0x000fe40000410000 */
[--C-:B-1----:R-:W-:Y:S02]  /*cb60*/  FFMA.FTZ R134, R185, c[0x0][0x2d0], -R3.reuse ;  /* 0x0000b400b9867a23 */ /* 0x102fe40000010803 */
[----:B------:R-:W-:Y:S01]  /*cb70*/  LDSM.16.MT88.4 R28, [R197] ;  /* 0x00000000c51c783b */ /* 0x000fe20000004200 */
[C---:B------:R-:W-:Y:S02]  /*cb80*/  FMUL.FTZ R54, R0.reuse, R54 ;  /* 0x0000003600367220 */ /* 0x040fe40000410000 */
[----:B---3--:R-:W-:Y:S01]  /*cb90*/  FMUL.FTZ R6, R0, R142 ;  /* 0x0000008e00067220 */ /* 0x008fe20000410000 */
[----:B-----5:R-:W-:Y:S01]  /*cba0*/  F2FP.PACK_AB R142, R228, R230 ;  /* 0x000000e6e48e723e */ /* 0x020fe200000000ff */
[C---:B------:R-:W-:Y:S01]  /*cbb0*/  FMUL.FTZ R7, R0.reuse, R143 ;  /* 0x0000008f00077220 */ /* 0x040fe20000410000 */
[----:B------:R-:W-:Y:S01]  /*cbc0*/  MUFU.EX2 R189, R134 ;  /* 0x0000008600bd7308 */ /* 0x000fe20000000800 */
[----:B------:R-:W-:Y:S01]  /*cbd0*/  FMUL.FTZ R55, R0, R55 ;  /* 0x0000003700377220 */ /* 0x000fe20000410000 */
[----:B------:R-:W-:Y:S01]  /*cbe0*/  LDSM.16.MT88.4 R152, [R194+0x2000] ;  /* 0x00200000c298783b */ /* 0x000fe20000004200 */
[--C-:B--2---:R-:W-:Y:S02]  /*cbf0*/  FFMA.FTZ R14, R179, c[0x0][0x2d0], -R3.reuse ;  /* 0x0000b400b30e7a23 */ /* 0x104fe40000010803 */
[----:B------:R-:W-:Y:S02]  /*cc00*/  FFMA.FTZ R4, R177, c[0x0][0x2d0], -R3 ;  /* 0x0000b400b1047a23 */ /* 0x000fe40000010803 */
[C---:B------:R-:W-:Y:S02]  /*cc10*/  FMUL.FTZ R5, R2.reuse, R141 ;  /* 0x0000008d02057220 */ /* 0x040fe40000410000 */
[C---:B------:R-:W-:Y:S01]  /*cc20*/  FMUL.FTZ R56, R2.reuse, R56 ;  /* 0x0000003802387220 */ /* 0x040fe20000410000 */
[----:B------:R-:W1:Y:S01]  /*cc30*/  MUFU.EX2 R190, R14 ;  /* 0x0000000e00be7308 */ /* 0x000e620000000800 */
[----:B------:R-:W-:Y:S01]  /*cc40*/  LDSM.16.MT88.4 R168, [R196+0x1800] ;  /* 0x00180000c4a8783b */ /* 0x000fe20000004200 */
[C---:B------:R-:W-:Y:S02]  /*cc50*/  FMUL.FTZ R57, R2.reuse, R57 ;  /* 0x0000003902397220 */ /* 0x040fe40000410000 */
[----:B------:R-:W-:Y:S02]  /*cc60*/  FMUL.FTZ R8, R2, R144 ;  /* 0x0000009002087220 */ /* 0x000fe40000410000 */
[C---:B------:R-:W-:Y:S02]  /*cc70*/  FMUL.FTZ R58, R0.reuse, R58 ;  /* 0x0000003a003a7220 */ /* 0x040fe40000410000 */
[----:B------:R-:W-:Y:S01]  /*cc80*/  FMUL.FTZ R59, R0, R59 ;  /* 0x0000003b003b7220 */ /* 0x000fe20000410000 */
[----:B------:R-:W-:Y:S01]  /*cc90*/  LDSM.16.MT88.4 R144, [R196] ;  /* 0x00000000c490783b */ /* 0x000fe20000004200 */
[----:B------:R-:W2:Y:S01]  /*cca0*/  MUFU.EX2 R172, R4 ;  /* 0x0000000400ac7308 */ /* 0x000ea20000000800 */
[C---:B------:R-:W-:Y:S02]  /*ccb0*/  FMUL.FTZ R60, R2.reuse, R60 ;  /* 0x0000003c023c7220 */ /* 0x040fe40000410000 */
[----:B------:R-:W-:Y:S02]  /*ccc0*/  FMUL.FTZ R61, R2, R61 ;  /* 0x0000003d023d7220 */ /* 0x000fe40000410000 */
[C---:B------:R-:W-:Y:S02]  /*ccd0*/  FMUL.FTZ R62, R0.reuse, R62 ;  /* 0x0000003e003e7220 */ /* 0x040fe40000410000 */
[----:B------:R-:W0:Y:S01]  /*cce0*/  LDGDEPBAR ;  /* 0x00000000000079af */ /* 0x000e220000000000 */
[----:B------:R-:W-:Y:S02]  /*ccf0*/  FMUL.FTZ R63, R0, R63 ;  /* 0x0000003f003f7220 */ /* 0x000fe40000410000 */
[C---:B------:R-:W-:Y:S02]  /*cd00*/  FMUL.FTZ R64, R2.reuse, R64 ;  /* 0x0000004002407220 */ /* 0x040fe40000410000 */
[----:B------:R-:W-:Y:S01]  /*cd10*/  FMUL.FTZ R65, R2, R65 ;  /* 0x0000004102417220 */ /* 0x000fe20000410000 */
[----:B-1----:R-:W-:Y:S02]  /*cd20*/  F2FP.PACK_AB R141, R190, R174 ;  /* 0x000000aebe8d723e */ /* 0x002fe400000000ff */
[----:B------:R-:W1:Y:S01]  /*cd30*/  LDSM.16.MT88.4 R12, [R193] ;  /* 0x00000000c10c783b */ /* 0x000e620000004200 */
[C---:B------:R-:W-:Y:S02]  /*cd40*/  FMUL.FTZ R66, R0.reuse, R66 ;  /* 0x0000004200427220 */ /* 0x040fe40000410000 */
[----:B------:R-:W-:Y:S02]  /*cd50*/  FMUL.FTZ R67, R0, R67 ;  /* 0x0000004300437220 */ /* 0x000fe40000410000 */
[C---:B------:R-:W-:Y:S02]  /*cd60*/  FMUL.FTZ R68, R2.reuse, R68 ;  /* 0x0000004402447220 */ /* 0x040fe40000410000 */
[----:B------:R-:W-:Y:S01]  /*cd70*/  FMUL.FTZ R69, R2, R69 ;  /* 0x0000004502457220 */ /* 0x000fe20000410000 */
[----:B--2---:R-:W-:Y:S01]  /*cd80*/  F2FP.PACK_AB R143, R172, R173 ;  /* 0x000000adac8f723e */ /* 0x004fe200000000ff */
[----:B------:R-:W-:Y:S01]  /*cd90*/  FMUL.FTZ R4, R2, R140 ;  /* 0x0000008c02047220 */ /* 0x000fe20000410000 */
[----:B------:R-:W-:Y:S01]  /*cda0*/  F2FP.PACK_AB R140, R229, R138 ;  /* 0x0000008ae58c723e */ /* 0x000fe200000000ff */
        /* <DEDUP_REMOVED lines=14> */
[C---:B-1----:R-:W-:Y:S05]  /*ce90*/  HMMA.16816.F32 R4, R140.reuse, R12, R4 ;  /* 0x0000000c8c04723c */ /* 0x042fea0000001804 */
        /* <DEDUP_REMOVED lines=17> */
[C---:B------:R-:W-:Y:S04]  /*cfb0*/  FMUL.FTZ R22, R0.reuse, R158 ;  /* 0x0000009e00167220 */ /* 0x040fe80000410000 */
[C---:B------:R-:W-:Y:S02]  /*cfc0*/  FMUL.FTZ R23, R0.reuse, R159 ;  /* 0x0000009f00177220 */ /* 0x040fe40000410000 */
[--C-:B------:R-:W-:Y:S02]  /*cfd0*/  FFMA.FTZ R158, R237, c[0x0][0x2d0], -R135.reuse ;  /* 0x0000b400ed9e7a23 */ /* 0x100fe40000010887 */
[----:B------:R-:W-:Y:S02]  /*cfe0*/  FFMA.FTZ R159, R183, c[0x0][0x2d0], -R135 ;  /* 0x0000b400b79f7a23 */ /* 0x000fe40000010887 */
[--C-:B------:R-:W-:Y:S01]  /*cff0*/  FFMA.FTZ R156, R137, c[0x0][0x2d0], -R3.reuse ;  /* 0x0000b400899c7a23 */ /* 0x100fe20000010803 */
[C---:B------:R-:W-:Y:S01]  /*d000*/  HMMA.16816.F32 R20, R140.reuse, R28, R20 ;  /* 0x0000001c8c14723c */ /* 0x040fe20000001814 */
[----:B------:R-:W-:Y:S02]  /*d010*/  MUFU.EX2 R183, R157 ;  /* 0x0000009d00b77308 */ /* 0x000fe40000000800 */
[C---:B------:R-:W-:Y:S02]  /*d020*/  FMUL.FTZ R90, R0.reuse, R90 ;  /* 0x0000005a005a7220 */ /* 0x040fe40000410000 */
[----:B------:R-:W-:Y:S02]  /*d030*/  FMUL.FTZ R91, R0, R91 ;  /* 0x0000005b005b7220 */ /* 0x000fe40000410000 */
[C---:B------:R-:W-:Y:S01]  /*d040*/  FMUL.FTZ R28, R2.reuse, R164 ;  /* 0x000000a4021c7220 */ /* 0x040fe20000410000 */
[C---:B------:R-:W-:Y:S03]  /*d050*/  HMMA.16816.F32 R24, R140.reuse, R30, R24 ;  /* 0x0000001e8c18723c */ /* 0x040fe60000001818 */
[----:B------:R-:W-:Y:S01]  /*d060*/  MUFU.EX2 R185, R158 ;  /* 0x0000009e00b97308 */ /* 0x000fe20000000800 */
[C---:B------:R-:W-:Y:S02]  /*d070*/  FMUL.FTZ R29, R2.reuse, R165 ;  /* 0x000000a5021d7220 */ /* 0x040fe40000410000 */
[----:B------:R-:W-:Y:S02]  /*d080*/  FMUL.FTZ R92, R2, R92 ;  /* 0x0000005c025c7220 */ /* 0x000fe40000410000 */
[C---:B------:R-:W-:Y:S04]  /*d090*/  FMUL.FTZ R30, R0.reuse, R166 ;  /* 0x000000a6001e7220 */ /* 0x040fe80000410000 */
[----:B------:R-:W-:Y:S01]  /*d0a0*/  FMUL.FTZ R31, R0, R167 ;  /* 0x000000a7001f7220 */ /* 0x000fe20000410000 */
[----:B------:R-:W-:Y:S01]  /*d0b0*/  MUFU.EX2 R184, R159 ;  /* 0x0000009f00b87308 */ /* 0x000fe20000000800 */
[----:B------:R-:W-:Y:S02]  /*d0c0*/  FMUL.FTZ R93, R2, R93 ;  /* 0x0000005d025d7220 */ /* 0x000fe40000410000 */
[C---:B------:R-:W-:Y:S02]  /*d0d0*/  FMUL.FTZ R94, R0.reuse, R94 ;  /* 0x0000005e005e7220 */ /* 0x040fe40000410000 */
[----:B------:R-:W-:Y:S01]  /*d0e0*/  FMUL.FTZ R95, R0, R95 ;  /* 0x0000005f005f7220 */ /* 0x000fe20000410000 */
[C---:B------:R-:W-:Y:S03]  /*d0f0*/  HMMA.16816.F32 R28, R140.reuse, R144, R28 ;  /* 0x000000908c1c723c */ /* 0x040fe6000000181c */
[C---:B------:R-:W-:Y:S02]  /*d100*/  FMUL.FTZ R96, R2.reuse, R96 ;  /* 0x0000006002607220 */ /* 0x040fe40000410000 */
[----:B------:R-:W-:Y:S02]  /*d110*/  FMUL.FTZ R97, R2, R97 ;  /* 0x0000006102617220 */ /* 0x000fe40000410000 */
[C---:B------:R-:W-:Y:S01]  /*d120*/  FMUL.FTZ R98, R0.reuse, R98 ;  /* 0x0000006200627220 */ /* 0x040fe20000410000 */
[C---:B------:R-:W-:Y:S01]  /*d130*/  HMMA.16816.F32 R32, R140.reuse, R146, R32 ;  /* 0x000000928c20723c */ /* 0x040fe20000001820 */
[----:B------:R-:W2:Y:S03]  /*d140*/  LDSM.16.MT88.4 R144, [R197+0x2000] ;  /* 0x00200000c590783b */ /* 0x000ea60000004200 */
        /* <DEDUP_REMOVED lines=24> */
[----:B------:R-:W-:Y:S02]  /*d2d0*/  FMUL.FTZ R114, R0, R114 ;  /* 0x0000007200727220 */ /* 0x000fe40000410000 */
[C---:B-1----:R-:W-:Y:S04]  /*d2e0*/  HMMA.16816.F32 R60, R140.reuse, R148, R60 ;  /* 0x000000948c3c723c */ /* 0x042fe8000000183c */
[----:B------:R-:W-:Y:S02]  /*d2f0*/  FFMA.FTZ R134, R186, c[0x0][0x2d0], -R3 ;  /* 0x0000b400ba867a23 */ /* 0x000fe40000010803 */
[----:B------:R-:W-:Y:S02]  /*d300*/  FMUL.FTZ R115, R0, R115 ;  /* 0x0000007300737220 */ /* 0x000fe40000410000 */
[C---:B------:R-:W-:Y:S01]  /*d310*/  HMMA.16816.F32 R64, R140.reuse, R150, R64 ;  /* 0x000000968c40723c */ /* 0x040fe20000001840 */
[----:B------:R1:W5:Y:S01]  /*d320*/  MUFU.EX2 R188, R134 ;  /* 0x0000008600bc7308 */ /* 0x0003620000000800 */
        /* <DEDUP_REMOVED lines=11> */
[C---:B--2---:R-:W-:Y:S03]  /*d3e0*/  HMMA.16816.F32 R76, R140.reuse, R144, R76 ;  /* 0x000000908c4c723c */ /* 0x044fe6000000184c */
[--C-:B-1----:R-:W-:Y:S02]  /*d3f0*/  FFMA.FTZ R134, R187, c[0x0][0x2d0], -R135.reuse ;  /* 0x0000b400bb867a23 */ /* 0x102fe40000010887 */
[----:B------:R-:W-:Y:S02]  /*d400*/  FMUL.FTZ R123, R0, R123 ;  /* 0x0000007b007b7220 */ /* 0x000fe40000410000 */
[----:B------:R1:W-:Y:S01]  /*d410*/  MUFU.EX2 R225, R134 ;  /* 0x0000008600e17308 */ /* 0x0003e20000000800 */
[C---:B------:R-:W-:Y:S01]  /*d420*/  HMMA.16816.F32 R80, R140.reuse, R146, R80 ;  /* 0x000000928c50723c */ /* 0x040fe20000001850 */
[----:B------:R-:W2:Y:S03]  /*d430*/  LDSM.16.MT88.4 R144, [R193+0x6000] ;  /* 0x00600000c190783b */ /* 0x000ea60000004200 */
        /* <DEDUP_REMOVED lines=10> */
[----:B-1----:R-:W-:Y:S02]  /*d4e0*/  FFMA.FTZ R134, R191, c[0x0][0x2d0], -R135 ;  /* 0x0000b400bf867a23 */ /* 0x002fe40000010887 */
[C---:B---3--:R-:W-:Y:S02]  /*d4f0*/  HMMA.16816.F32 R92, R140.reuse, R152, R92 ;  /* 0x000000988c5c723c */ /* 0x048fe4000000185c */
[----:B------:R1:W-:Y:S02]  /*d500*/  MUFU.EX2 R224, R134 ;  /* 0x0000008600e07308 */ /* 0x0003e40000000800 */
[C---:B------:R-:W-:Y:S02]  /*d510*/  FMUL.FTZ R131, R0.reuse, R131 ;  /* 0x0000008300837220 */ /* 0x040fe40000410000 */
[----:B------:R-:W-:Y:S02]  /*d520*/  FFMA.FTZ R0, R0, R161, R174 ;  /* 0x000000a100007223 */ /* 0x000fe400000100ae */
[C---:B------:R-:W-:Y:S01]  /*d530*/  HMMA.16816.F32 R96, R140.reuse, R154, R96 ;  /* 0x0000009a8c60723c */ /* 0x040fe20000001860 */
[----:B------:R-:W3:Y:S03]  /*d540*/  LDSM.16.MT88.4 R152, [R197+0x6000] ;  /* 0x00600000c598783b */ /* 0x000ee60000004200 */
[----:B------:R-:W-:Y:S02]  /*d550*/  FADD.FTZ R0, R190, R0 ;  /* 0x00000000be007221 */ /* 0x000fe40000010000 */
[----:B------:R-:W-:Y:S02]  /*d560*/  FFMA.FTZ R2, R2, R242, R138 ;  /* 0x000000f202027223 */ /* 0x000fe4000001008a */
[C---:B--2---:R-:W-:Y:S01]  /*d570*/  HMMA.16816.F32 R100, R140.reuse, R144, R100 ;  /* 0x000000908c64723c */ /* 0x044fe20000001864 */
[----:B------:R-:W-:Y:S03]  /*d580*/  LDSM.16.MT88.4 R160, [R197+0x1800] ;  /* 0x00180000c5a0783b */ /* 0x000fe60000004200 */
[----:B------:R-:W-:Y:S02]  /*d590*/  FADD.FTZ R0, R173, R0 ;  /* 0x00000000ad007221 */ /* 0x000fe40000010000 */
[----:B------:R-:W-:Y:S02]  /*d5a0*/  FADD.FTZ R2, R229, R2 ;  /* 0x00000002e5027221 */ /* 0x000fe40000010000 */
[C---:B------:R-:W-:Y:S01]  /*d5b0*/  HMMA.16816.F32 R104, R140.reuse, R146, R104 ;  /* 0x000000928c68723c */ /* 0x040fe20000001868 */
[----:B------:R-:W2:Y:S03]  /*d5c0*/  LDSM.16.MT88.4 R144, [R196+0x6000] ;  /* 0x00600000c490783b */ /* 0x000ea60000004200 */
[--C-:B-1----:R-:W-:Y:S02]  /*d5d0*/  FFMA.FTZ R134, R221, c[0x0][0x2d0], -R3.reuse ;  /* 0x0000b400dd867a23 */ /* 0x102fe40000010803 */
[----:B------:R-:W-:Y:S02]  /*d5e0*/  FADD.FTZ R0, R172, R0 ;  /* 0x00000000ac007221 */ /* 0x000fe40000010000 */
[----:B------:R1:W1:Y:S01]  /*d5f0*/  MUFU.EX2 R187, R134 ;  /* 0x0000008600bb7308 */ /* 0x0002620000000800 */
[C---:B----4-:R-:W-:Y:S01]  /*d600*/  HMMA.16816.F32 R108, R140.reuse, R148, R108 ;  /* 0x000000948c6c723c */ /* 0x050fe2000000186c */
[----:B------:R-:W-:Y:S02]  /*d610*/  LDSM.16.MT88.4 R172, [R193+0x3800] ;  /* 0x00380000c1ac783b */ /* 0x000fe40000004200 */
[----:B------:R-:W-:Y:S02]  /*d620*/  FADD.FTZ R0, R189, R0 ;  /* 0x00000000bd007221 */ /* 0x000fe40000010000 */
[----:B------:R-:W-:Y:S02]  /*d630*/  FADD.FTZ R2, R230, R2 ;  /* 0x00000002e6027221 */ /* 0x000fe40000010000 */
[----:B-----5:R-:W-:Y:S01]  /*d640*/  FADD.FTZ R0, R188, R0 ;  /* 0x00000000bc007221 */ /* 0x020fe20000010000 */
[C---:B------:R-:W-:Y:S01]  /*d650*/  HMMA.16816.F32 R112, R140.reuse, R150, R112 ;  /* 0x000000968c70723c */ /* 0x040fe20000001870 */
[----:B------:R-:W4:Y:S03]  /*d660*/  LDSM.16.MT88.4 R148, [R193+0x800] ;  /* 0x00080000c194783b */ /* 0x000f260000004200 */
[----:B------:R-:W-:Y:S04]  /*d670*/  FADD.FTZ R2, R228, R2 ;  /* 0x00000002e4027221 */ /* 0x000fe80000010000 */
[C---:B---3--:R-:W-:Y:S04]  /*d680*/  HMMA.16816.F32 R116, R140.reuse, R152, R116 ;  /* 0x000000988c74723c */ /* 0x048fe80000001874 */
[----:B------:R-:W-:Y:S02]  /*d690*/  FADD.FTZ R2, R227, R2 ;  /* 0x00000002e3027221 */ /* 0x000fe40000010000 */
[----:B-1----:R-:W-:Y:S02]  /*d6a0*/  FFMA.FTZ R134, R222, c[0x0][0x2d0], -R3 ;  /* 0x0000b400de867a23 */ /* 0x002fe40000010803 */
[C---:B------:R-:W-:Y:S01]  /*d6b0*/  HMMA.16816.F32 R120, R140.reuse, R154, R120 ;  /* 0x0000009a8c78723c */ /* 0x040fe20000001878 */
[----:B------:R-:W1:Y:S01]  /*d6c0*/  LDSM.16.MT88.4 R152, [R194+0x800] ;  /* 0x00080000c298783b */ /* 0x000e620000004200 */
[----:B------:R3:W5:Y:S02]  /*d6d0*/  MUFU.EX2 R186, R134 ;  /* 0x0000008600ba7308 */ /* 0x0007640000000800 */
[----:B------:R-:W-:Y:S02]  /*d6e0*/  FADD.FTZ R0, R187, R0 ;  /* 0x00000000bb007221 */ /* 0x000fe40000010000 */
[----:B------:R-:W-:Y:S02]  /*d6f0*/  FADD.FTZ R2, R226, R2 ;  /* 0x00000002e2027221 */ /* 0x000fe40000010000 */
[C---:B--2---:R-:W-:Y:S04]  /*d700*/  HMMA.16816.F32 R124, R140.reuse, R144, R124 ;  /* 0x000000908c7c723c */ /* 0x044fe8000000187c */
[----:B------:R-:W-:Y:S04]  /*d710*/  FADD.FTZ R2, R225, R2 ;  /* 0x00000002e1027221 */ /* 0x000fe80000010000 */
[----:B------:R-:W-:Y:S01]  /*d720*/  HMMA.16816.F32 R128, R140, R146, R128 ;  /* 0x000000928c80723c */ /* 0x000fe20000001880 */
[----:B------:R-:W2:Y:S03]  /*d730*/  LDSM.16.MT88.4 R144, [R197+0x800] ;  /* 0x00080000c590783b */ /* 0x000ea60000004200 */
[----:B------:R-:W-:Y:S03]  /*d740*/  FADD.FTZ R2, R224, R2 ;  /* 0x00000002e0027221 */ /* 0x000fe60000010000 */
[----:B------:R-:W-:Y:S02]  /*d750*/  F2FP.PACK_AB R140, R226, R227 ;  /* 0x000000e3e28c723e */ /* 0x000fe400000000ff */
[----:B------:R-:W-:Y:S03]  /*d760*/  F2FP.PACK_AB R141, R188, R189 ;  /* 0x000000bdbc8d723e */ /* 0x000fe600000000ff */
[----:B------:R-:W-:Y:S01]  /*d770*/  F2FP.PACK_AB R142, R224, R225 ;  /* 0x000000e1e08e723e */ /* 0x000fe200000000ff */
[--C-:B---3--:R-:W-:Y:S01]  /*d780*/  FFMA.FTZ R134, R234, c[0x0][0x2d0], -R135.reuse ;  /* 0x0000b400ea867a23 */ /* 0x108fe20000010887 */
[C---:B-----5:R-:W-:Y:S01]  /*d790*/  F2FP.PACK_AB R143, R186.reuse, R187 ;  /* 0x000000bbba8f723e */ /* 0x060fe200000000ff */
[----:B------:R-:W-:Y:S02]  /*d7a0*/  FADD.FTZ R0, R186, R0 ;  /* 0x00000000ba007221 */ /* 0x000fe40000010000 */
[----:B------:R3:W5:Y:S04]  /*d7b0*/  MUFU.EX2 R222, R134 ;  /* 0x0000008600de7308 */ /* 0x0007680000000800 */
[C---:B----4-:R-:W-:Y:S08]  /*d7c0*/  HMMA.16816.F32 R4, R140.reuse, R148, R4 ;  /* 0x000000948c04723c */ /* 0x050ff00000001804 */
[C---:B------:R-:W-:Y:S01]  /*d7d0*/  HMMA.16816.F32 R8, R140.reuse, R150, R8 ;  /* 0x000000968c08723c */ /* 0x040fe20000001808 */
[----:B------:R-:W4:Y:S07]  /*d7e0*/  LDSM.16.MT88.4 R148, [R196+0x800] ;  /* 0x00080000c494783b */ /* 0x000f2e0000004200 */
[C---:B-1----:R-:W-:Y:S04]  /*d7f0*/  HMMA.16816.F32 R12, R140.reuse, R152, R12 ;  /* 0x000000988c0c723c */ /* 0x042fe8000000180c */
[----:B---3--:R-:W-:Y:S02]  /*d800*/  FFMA.FTZ R134, R223, c[0x0][0x2d0], -R135 ;  /* 0x0000b400df867a23 */ /* 0x008fe40000010887 */
[----:B-----5:R-:W-:Y:S02]  /*d810*/  FADD.FTZ R2, R222, R2 ;  /* 0x00000002de027221 */ /* 0x020fe40000010000 */
[C---:B------:R-:W-:Y:S01]  /*d820*/  HMMA.16816.F32 R16, R140.reuse, R154, R16 ;  /* 0x0000009a8c10723c */ /* 0x040fe20000001810 */
[----:B------:R-:W1:Y:S01]  /*d830*/  LDSM.16.MT88.4 R152, [R193+0x2800] ;  /* 0x00280000c198783b */ /* 0x000e620000004200 */
[----:B------:R3:W5:Y:S06]  /*d840*/  MUFU.EX2 R223, R134 ;  /* 0x0000008600df7308 */ /* 0x00076c0000000800 */
[C---:B--2---:R-:W-:Y:S08]  /*d850*/  HMMA.16816.F32 R20, R140.reuse, R144, R20 ;  /* 0x000000908c14723c */ /* 0x044ff00000001814 */
[C---:B------:R-:W-:Y:S01]  /*d860*/  HMMA.16816.F32 R24, R140.reuse, R146, R24 ;  /* 0x000000928c18723c */ /* 0x040fe20000001818 */
[----:B------:R-:W2:Y:S07]  /*d870*/  LDSM.16.MT88.4 R144, [R194+0x2800] ;  /* 0x00280000c290783b */ /* 0x000eae0000004200 */
[C---:B----4-:R-:W-:Y:S04]  /*d880*/  HMMA.16816.F32 R28, R140.reuse, R148, R28 ;  /* 0x000000948c1c723c */ /* 0x050fe8000000181c */
[--C-:B---3--:R-:W-:Y:S02]  /*d890*/  FFMA.FTZ R134, R233, c[0x0][0x2d0], -R3.reuse ;  /* 0x0000b400e9867a23 */ /* 0x108fe40000010803 */
[----:B-----5:R-:W-:Y:S02]  /*d8a0*/  FADD.FTZ R2, R223, R2 ;  /* 0x00000002df027221 */ /* 0x020fe40000010000 */
[----:B------:R3:W4:Y:S01]  /*d8b0*/  MUFU.EX2 R180, R134 ;  /* 0x0000008600b47308 */ /* 0x0007220000000800 */
[C---:B------:R-:W-:Y:S01]  /*d8c0*/  HMMA.16816.F32 R32, R140.reuse, R150, R32 ;  /* 0x000000968c20723c */ /* 0x040fe20000001820 */
[----:B------:R-:W5:Y:S07]  /*d8d0*/  LDSM.16.MT88.4 R148, [R197+0x2800] ;  /* 0x00280000c594783b */ /* 0x000f6e0000004200 */
[C---:B-1----:R-:W-:Y:S08]  /*d8e0*/  HMMA.16816.F32 R36, R140.reuse, R152, R36 ;  /* 0x000000988c24723c */ /* 0x042ff00000001824 */
[C---:B------:R-:W-:Y:S01]  /*d8f0*/  HMMA.16816.F32 R40, R140.reuse, R154, R40 ;  /* 0x0000009a8c28723c */ /* 0x040fe20000001828 */
[----:B------:R-:W1:Y:S03]  /*d900*/  LDSM.16.MT88.4 R152, [R196+0x2800] ;  /* 0x00280000c498783b */ /* 0x000e660000004200 */
[----:B---3--:R-:W-:Y:S04]  /*d910*/  FFMA.FTZ R134, R232, c[0x0][0x2d0], -R3 ;  /* 0x0000b400e8867a23 */ /* 0x008fe80000010803 */
[C---:B--2---:R-:W-:Y:S01]  /*d920*/  HMMA.16816.F32 R44, R140.reuse, R144, R44 ;  /* 0x000000908c2c723c */ /* 0x044fe2000000182c */
[----:B------:R-:W2:Y:S03]  /*d930*/  MUFU.EX2 R181, R134 ;  /* 0x0000008600b57308 */ /* 0x000ea60000000800 */
[----:B----4-:R-:W-:Y:S04]  /*d940*/  FADD.FTZ R0, R180, R0 ;  /* 0x00000000b4007221 */ /* 0x010fe80000010000 */
[C---:B------:R-:W-:Y:S01]  /*d950*/  HMMA.16816.F32 R48, R140.reuse, R146, R48 ;  /* 0x000000928c30723c */ /* 0x040fe20000001830 */
[----:B------:R-:W3:Y:S07]  /*d960*/  LDSM.16.MT88.4 R144, [R193+0x4800] ;  /* 0x00480000c190783b */ /* 0x000eee0000004200 */
[C---:B-----5:R-:W-:Y:S08]  /*d970*/  HMMA.16816.F32 R52, R140.reuse, R148, R52 ;  /* 0x000000948c34723c */ /* 0x060ff00000001834 */
[C---:B------:R-:W-:Y:S01]  /*d980*/  HMMA.16816.F32 R56, R140.reuse, R150, R56 ;  /* 0x000000968c38723c */ /* 0x040fe20000001838 */
[----:B------:R-:W4:Y:S03]  /*d990*/  LDSM.16.MT88.4 R148, [R194+0x4800] ;  /* 0x00480000c294783b */ /* 0x000f260000004200 */
[----:B--2---:R-:W-:Y:S01]  /*d9a0*/  F2FP.PACK_AB R137, R181, R180 ;  /* 0x000000b4b589723e */ /* 0x004fe200000000ff */
[--C-:B------:R-:W-:Y:S02]  /*d9b0*/  FFMA.FTZ R134, R231, c[0x0][0x2d0], -R135.reuse ;  /* 0x0000b400e7867a23 */ /* 0x100fe40000010887 */
[----:B------:R-:W-:Y:S01]  /*d9c0*/  FADD.FTZ R0, R181, R0 ;  /* 0x00000000b5007221 */ /* 0x000fe20000010000 */
[C---:B-1----:R-:W-:Y:S01]  /*d9d0*/  HMMA.16816.F32 R60, R140.reuse, R152, R60 ;  /* 0x000000988c3c723c */ /* 0x042fe2000000183c */
[----:B------:R1:W2:Y:S07]  /*d9e0*/  MUFU.EX2 R221, R134 ;  /* 0x0000008600dd7308 */ /* 0x0002ae0000000800 */
[C---:B------:R-:W-:Y:S01]  /*d9f0*/  HMMA.16816.F32 R64, R140.reuse, R154, R64 ;  /* 0x0000009a8c40723c */ /* 0x040fe20000001840 */
[----:B------:R-:W5:Y:S07]  /*da00*/  LDSM.16.MT88.4 R152, [R197+0x4800] ;  /* 0x00480000c598783b */ /* 0x000f6e0000004200 */
[C---:B---3--:R-:W-:Y:S08]  /*da10*/  HMMA.16816.F32 R68, R140.reuse, R144, R68 ;  /* 0x000000908c44723c */ /* 0x048ff00000001844 */
[C---:B------:R-:W-:Y:S01]  /*da20*/  HMMA.16816.F32 R72, R140.reuse, R146, R72 ;  /* 0x000000928c48723c */ /* 0x040fe20000001848 */
[----:B------:R-:W3:Y:S03]  /*da30*/  LDSM.16.MT88.4 R144, [R196+0x4800] ;  /* 0x00480000c490783b */ /* 0x000ee60000004200 */
[----:B-1----:R-:W-:Y:S02]  /*da40*/  FFMA.FTZ R134, R235, c[0x0][0x2d0], -R135 ;  /* 0x0000b400eb867a23 */ /* 0x002fe40000010887 */
[--C-:B------:R-:W-:Y:S02]  /*da50*/  FFMA.FTZ R135, R240, c[0x0][0x2d0], -R3.reuse ;  /* 0x0000b400f0877a23 */ /* 0x100fe40000010803 */
[----:B------:R-:W1:Y:S01]  /*da60*/  MUFU.EX2 R191, R134 ;  /* 0x0000008600bf7308 */ /* 0x000e620000000800 */
[C---:B----4-:R-:W-:Y:S03]  /*da70*/  HMMA.16816.F32 R76, R140.reuse, R148, R76 ;  /* 0x000000948c4c723c */ /* 0x050fe6000000184c */
[----:B--2---:R-:W-:Y:S05]  /*da80*/  FADD.FTZ R2, R221, R2 ;  /* 0x00000002dd027221 */ /* 0x004fea0000010000 */
[C---:B------:R-:W-:Y:S01]  /*da90*/  HMMA.16816.F32 R80, R140.reuse, R150, R80 ;  /* 0x000000968c50723c */ /* 0x040fe20000001850 */
[----:B------:R-:W2:Y:S01]  /*daa0*/  LDSM.16.MT88.4 R148, [R193+0x6800] ;  /* 0x00680000c194783b */ /* 0x000ea20000004200 */
[----:B------:R-:W-:Y:S06]  /*dab0*/  MUFU.EX2 R177, R135 ;  /* 0x0000008700b17308 */ /* 0x000fec0000000800 */
[C---:B-----5:R-:W-:Y:S04]  /*dac0*/  HMMA.16816.F32 R84, R140.reuse, R152, R84 ;  /* 0x000000988c54723c */ /* 0x060fe80000001854 */
[----:B------:R4:W-:Y:S01]  /*dad0*/  MUFU.EX2 R135, R156 ;  /* 0x0000009c00877308 */ /* 0x0009e20000000800 */
[C---:B-1----:R-:W-:Y:S03]  /*dae0*/  F2FP.PACK_AB R138, R191.reuse, R221 ;  /* 0x000000ddbf8a723e */ /* 0x042fe600000000ff */
[C---:B------:R-:W-:Y:S01]  /*daf0*/  HMMA.16816.F32 R88, R140.reuse, R154, R88 ;  /* 0x0000009a8c58723c */ /* 0x040fe20000001858 */
[----:B------:R-:W1:Y:S03]  /*db00*/  LDSM.16.MT88.4 R152, [R194+0x6800] ;  /* 0x00680000c298783b */ /* 0x000e660000004200 */
[----:B------:R-:W-:Y:S02]  /*db10*/  FADD.FTZ R2, R191, R2 ;  /* 0x00000002bf027221 */ /* 0x000fe40000010000 */
[--C-:B------:R-:W-:Y:S02]  /*db20*/  FFMA.FTZ R134, R236, c[0x0][0x2d0], -R3.reuse ;  /* 0x0000b400ec867a23 */ /* 0x100fe40000010803 */
[C---:B---3--:R-:W-:Y:S02]  /*db30*/  HMMA.16816.F32 R92, R140.reuse, R144, R92 ;  /* 0x000000908c5c723c */ /* 0x048fe4000000185c */
[----:B------:R3:W5:Y:S06]  /*db40*/  MUFU.EX2 R179, R134 ;  /* 0x0000008600b37308 */ /* 0x00076c0000000800 */
[C---:B------:R-:W-:Y:S01]  /*db50*/  HMMA.16816.F32 R96, R140.reuse, R146, R96 ;  /* 0x000000928c60723c */ /* 0x040fe20000001860 */
[----:B------:R-:W1:Y:S07]  /*db60*/  LDSM.16.MT88.4 R144, [R197+0x6800] ;  /* 0x00680000c590783b */ /* 0x000e6e0000004200 */
[C---:B--2---:R-:W-:Y:S01]  /*db70*/  HMMA.16816.F32 R100, R140.reuse, R148, R100 ;  /* 0x000000948c64723c */ /* 0x044fe20000001864 */
[----:B----4-:R-:W-:Y:S07]  /*db80*/  LDSM.16.MT88.4 R156, [R194+0x1800] ;  /* 0x00180000c29c783b */ /* 0x010fee0000004200 */
[C---:B------:R-:W-:Y:S01]  /*db90*/  HMMA.16816.F32 R104, R140.reuse, R150, R104 ;  /* 0x000000968c68723c */ /* 0x040fe20000001868 */
[----:B------:R-:W2:Y:S03]  /*dba0*/  LDSM.16.MT88.4 R148, [R196+0x6800] ;  /* 0x00680000c494783b */ /* 0x000ea60000004200 */
[--C-:B---3--:R-:W-:Y:S02]  /*dbb0*/  FFMA.FTZ R134, R239, c[0x0][0x2d0], -R3.reuse ;  /* 0x0000b400ef867a23 */ /* 0x108fe40000010803 */
[----:B-----5:R-:W-:Y:S02]  /*dbc0*/  FADD.FTZ R0, R179, R0 ;  /* 0x00000000b3007221 */ /* 0x020fe40000010000 */
[C---:B-1----:R-:W-:Y:S01]  /*dbd0*/  HMMA.16816.F32 R108, R140.reuse, R152, R108 ;  /* 0x000000988c6c723c */ /* 0x042fe2000000186c */
[----:B------:R-:W1:Y:S07]  /*dbe0*/  MUFU.EX2 R178, R134 ;  /* 0x0000008600b27308 */ /* 0x000e6e0000000800 */
[C---:B------:R-:W-:Y:S01]  /*dbf0*/  HMMA.16816.F32 R112, R140.reuse, R154, R112 ;  /* 0x0000009a8c70723c */ /* 0x040fe20000001870 */
[----:B------:R-:W-:Y:S07]  /*dc00*/  LDSM.16.MT88.4 R152, [R194+0x1000] ;  /* 0x00100000c298783b */ /* 0x000fee0000004200 */
[C---:B------:R-:W-:Y:S08]  /*dc10*/  HMMA.16816.F32 R116, R140.reuse, R144, R116 ;  /* 0x000000908c74723c */ /* 0x040ff00000001874 */
[C---:B------:R-:W-:Y:S01]  /*dc20*/  HMMA.16816.F32 R120, R140.reuse, R146, R120 ;  /* 0x000000928c78723c */ /* 0x040fe20000001878 */
[----:B------:R-:W3:Y:S03]  /*dc30*/  LDSM.16.MT88.4 R144, [R193+0x1000] ;  /* 0x00100000c190783b */ /* 0x000ee60000004200 */
[----:B-1----:R-:W-:Y:S01]  /*dc40*/  F2FP.PACK_AB R139, R178, R179 ;  /* 0x000000b3b28b723e */ /* 0x002fe200000000ff */
[--C-:B------:R-:W-:Y:S02]  /*dc50*/  FFMA.FTZ R134, R241, c[0x0][0x2d0], -R3.reuse ;  /* 0x0000b400f1867a23 */ /* 0x100fe40000010803 */
[----:B------:R-:W-:Y:S01]  /*dc60*/  FFMA.FTZ R3, R136, c[0x0][0x2d0], -R3 ;  /* 0x0000b40088037a23 */ /* 0x000fe20000010803 */
[----:B------:R-:W-:Y:S01]  /*dc70*/  F2FP.PACK_AB R136, R223, R222 ;  /* 0x000000dedf88723e */ /* 0x000fe200000000ff */
[C---:B--2---:R-:W-:Y:S01]  /*dc80*/  HMMA.16816.F32 R124, R140.reuse, R148, R124 ;  /* 0x000000948c7c723c */ /* 0x044fe2000000187c */
[----:B------:R-:W1:Y:S07]  /*dc90*/  MUFU.EX2 R176, R134 ;  /* 0x0000008600b07308 */ /* 0x000e6e0000000800 */
[----:B------:R-:W-:Y:S01]  /*dca0*/  HMMA.16816.F32 R128, R140, R150, R128 ;  /* 0x000000968c80723c */ /* 0x000fe20000001880 */
[----:B------:R-:W2:Y:S02]  /*dcb0*/  LDSM.16.MT88.4 R140, [R197+0x1000] ;  /* 0x00100000c58c783b */ /* 0x000ea40000004200 */
[----:B------:R4:W5:Y:S06]  /*dcc0*/  MUFU.EX2 R134, R3 ;  /* 0x0000000300867308 */ /* 0x00096c0000000800 */
[----:B------:R-:W2:Y:S01]  /*dcd0*/  LDSM.16.MT88.4 R148, [R196+0x1000] ;  /* 0x00100000c494783b */ /* 0x000ea20000004200 */
[C---:B---3--:R-:W-:Y:S05]  /*dce0*/  HMMA.16816.F32 R4, R136.reuse, R144, R4 ;  /* 0x000000908804723c */ /* 0x048fea0000001804 */
[----:B----4-:R-:W-:Y:S02]  /*dcf0*/  FADD.FTZ R3, R178, R0 ;  /* 0x00000000b2037221 */ /* 0x010fe40000010000 */
[----:B------:R-:W-:Y:S01]  /*dd00*/  FADD.FTZ R0, R183, R2 ;  /* 0x00000002b7007221 */ /* 0x000fe20000010000 */
[C---:B------:R-:W-:Y:S01]  /*dd10*/  HMMA.16816.F32 R8, R136.reuse, R146, R8 ;  /* 0x000000928808723c */ /* 0x040fe20000001808 */
[----:B------:R-:W3:Y:S03]  /*dd20*/  LDSM.16.MT88.4 R144, [R193+0x3000] ;  /* 0x00300000c190783b */ /* 0x000ee60000004200 */
[----:B------:R-:W-:Y:S02]  /*dd30*/  FADD.FTZ R0, R185, R0 ;  /* 0x00000000b9007221 */ /* 0x000fe40000010000 */
[----:B-1----:R-:W-:Y:S02]  /*dd40*/  FADD.FTZ R3, R176, R3 ;  /* 0x00000003b0037221 */ /* 0x002fe40000010000 */
[C---:B------:R-:W-:Y:S04]  /*dd50*/  HMMA.16816.F32 R12, R136.reuse, R152, R12 ;  /* 0x00000098880c723c */ /* 0x040fe8000000180c */
[----:B------:R-:W-:Y:S02]  /*dd60*/  FADD.FTZ R2, R184, R0 ;  /* 0x00000000b8027221 */ /* 0x000fe40000010000 */
[----:B------:R-:W-:Y:S02]  /*dd70*/  FADD.FTZ R3, R177, R3 ;  /* 0x00000003b1037221 */ /* 0x000fe40000010000 */
[C---:B------:R-:W-:Y:S01]  /*dd80*/  HMMA.16816.F32 R16, R136.reuse, R154, R16 ;  /* 0x0000009a8810723c */ /* 0x040fe20000001810 */
[----:B------:R-:W1:Y:S03]  /*dd90*/  LDSM.16.MT88.4 R152, [R194+0x3000] ;  /* 0x00300000c298783b */ /* 0x000e660000004200 */
[----:B------:R-:W-:Y:S02]  /*dda0*/  FADD.FTZ R2, R182, R2 ;  /* 0x00000002b6027221 */ /* 0x000fe40000010000 */
[----:B------:R-:W-:Y:S02]  /*ddb0*/  FADD.FTZ R0, R135, R3 ;  /* 0x0000000387007221 */ /* 0x000fe40000010000 */
[C---:B--2---:R-:W-:Y:S01]  /*ddc0*/  HMMA.16816.F32 R20, R136.reuse, R140, R20 ;  /* 0x0000008c8814723c */ /* 0x044fe20000001814 */
[----:B------:R-:W-:Y:S03]  /*ddd0*/  STL [R1+0x8], R2 ;  /* 0x0000080201007387 */ /* 0x000fe60000100800 */
[----:B-----5:R-:W-:Y:S04]  /*dde0*/  FADD.FTZ R0, R134, R0 ;  /* 0x0000000086007221 */ /* 0x020fe80000010000 */
[C---:B------:R-:W-:Y:S01]  /*ddf0*/  HMMA.16816.F32 R24, R136.reuse, R142, R24 ;  /* 0x0000008e8818723c */ /* 0x040fe20000001818 */
[----:B------:R-:W2:Y:S07]  /*de00*/  LDSM.16.MT88.4 R140, [R197+0x3000] ;  /* 0x00300000c58c783b */ /* 0x000eae0000004200 */
[C---:B------:R-:W-:Y:S01]  /*de10*/  HMMA.16816.F32 R28, R136.reuse, R148, R28 ;  /* 0x00000094881c723c */ /* 0x040fe2000000181c */
[----:B------:R-:W-:Y:S07]  /*de20*/  STL [R1+0xc], R0 ;  /* 0x00000c0001007387 */ /* 0x000fee0000100800 */
[C---:B------:R-:W-:Y:S01]  /*de30*/  HMMA.16816.F32 R32, R136.reuse, R150, R32 ;  /* 0x000000968820723c */ /* 0x040fe20000001820 */
[----:B------:R-:W-:Y:S07]  /*de40*/  LDSM.16.MT88.4 R148, [R193+0x5000] ;  /* 0x00500000c194783b */ /* 0x000fee0000004200 */
        /* <DEDUP_REMOVED lines=17> */
[----:B------:R-:W-:Y:S07]  /*df60*/  LDSM.16.MT88.4 R152, [R197+0x7000] ;  /* 0x00700000c598783b */ /* 0x000fee0000004200 */
[C---:B--2---:R-:W-:Y:S08]  /*df70*/  HMMA.16816.F32 R84, R136.reuse, R140, R84 ;  /* 0x0000008c8854723c */ /* 0x044ff00000001854 */
[C---:B------:R-:W-:Y:S01]  /*df80*/  HMMA.16816.F32 R88, R136.reuse, R142, R88 ;  /* 0x0000008e8858723c */ /* 0x040fe20000001858 */
[----:B------:R-:W1:Y:S07]  /*df90*/  LDSM.16.MT88.4 R140, [R194+0x7000] ;  /* 0x00700000c28c783b */ /* 0x000e6e0000004200 */
[C---:B---3--:R-:W-:Y:S08]  /*dfa0*/  HMMA.16816.F32 R92, R136.reuse, R144, R92 ;  /* 0x00000090885c723c */ /* 0x048ff0000000185c */
[C---:B------:R-:W-:Y:S01]  /*dfb0*/  HMMA.16816.F32 R96, R136.reuse, R146, R96 ;  /* 0x000000928860723c */ /* 0x040fe20000001860 */
[----:B------:R-:W2:Y:S07]  /*dfc0*/  LDSM.16.MT88.4 R144, [R196+0x7000] ;  /* 0x00700000c490783b */ /* 0x000eae0000004200 */
[C---:B----4-:R-:W-:Y:S08]  /*dfd0*/  HMMA.16816.F32 R100, R136.reuse, R148, R100 ;  /* 0x000000948864723c */ /* 0x050ff00000001864 */
[C---:B------:R-:W-:Y:S01]  /*dfe0*/  HMMA.16816.F32 R104, R136.reuse, R150, R104 ;  /* 0x000000968868723c */ /* 0x040fe20000001868 */
[----:B------:R-:W3:Y:S07]  /*dff0*/  LDSM.16.MT88.4 R148, [R193+0x1800] ;  /* 0x00180000c194783b */ /* 0x000eee0000004200 */
[C---:B-1----:R-:W-:Y:S08]  /*e000*/  HMMA.16816.F32 R108, R136.reuse, R140, R108 ;  /* 0x0000008c886c723c */ /* 0x042ff0000000186c */
[C---:B------:R-:W-:Y:S08]  /*e010*/  HMMA.16816.F32 R112, R136.reuse, R142, R112 ;  /* 0x0000008e8870723c */ /* 0x040ff00000001870 */
[C---:B------:R-:W-:Y:S08]  /*e020*/  HMMA.16816.F32 R116, R136.reuse, R152, R116 ;  /* 0x000000988874723c */ /* 0x040ff00000001874 */
[C---:B------:R-:W-:Y:S08]  /*e030*/  HMMA.16816.F32 R120, R136.reuse, R154, R120 ;  /* 0x0000009a8878723c */ /* 0x040ff00000001878 */
[C---:B--2---:R-:W-:Y:S08]  /*e040*/  HMMA.16816.F32 R124, R136.reuse, R144, R124 ;  /* 0x00000090887c723c */ /* 0x044ff0000000187c */
[----:B------:R-:W-:Y:S07]  /*e050*/  HMMA.16816.F32 R128, R136, R146, R128 ;  /* 0x000000928880723c */ /* 0x000fee0000001880 */
[----:B------:R-:W-:Y:S02]  /*e060*/  F2FP.PACK_AB R136, R185, R183 ;  /* 0x000000b7b988723e */ /* 0x000fe400000000ff */
[----:B------:R-:W-:Y:S03]  /*e070*/  F2FP.PACK_AB R137, R177, R176 ;  /* 0x000000b0b189723e */ /* 0x000fe600000000ff */
[----:B------:R-:W-:Y:S02]  /*e080*/  F2FP.PACK_AB R138, R182, R184 ;  /* 0x000000b8b68a723e */ /* 0x000fe400000000ff */
[----:B------:R-:W-:Y:S02]  /*e090*/  F2FP.PACK_AB R139, R134, R135 ;  /* 0x00000087868b723e */ /* 0x000fe400000000ff */
[----:B------:R-:W-:Y:S02]  /*e0a0*/  MOV R135, R132 ;  /* 0x0000008400877202 */ /* 0x000fe40000000f00 */
[----:B------:R-:W-:Y:S03]  /*e0b0*/  MOV R134, R133 ;  /* 0x0000008500867202 */ /* 0x000fe60000000f00 */
[C---:B---3--:R-:W-:Y:S01]  /*e0c0*/  HMMA.16816.F32 R140, R136.reuse, R148, R4 ;  /* 0x00000094888c723c */ /* 0x048fe20000001804 */
        /* <DEDUP_REMOVED lines=31> */
[C---:B------:R-:W-:Y:S08]  /*e2c0*/  HMMA.16816.F32 R88, R136.reuse, R6, R88 ;  /* 0x000000068858723c */ /* 0x040ff00000001858 */
[C---:B--2---:R-:W-:Y:S08]  /*e2d0*/  HMMA.16816.F32 R92, R136.reuse, R8, R92 ;  /* 0x00000008885c723c */ /* 0x044ff0000000185c */
[C---:B------:R-:W-:Y:S08]  /*e2e0*/  HMMA.16816.F32 R96, R136.reuse, R10, R96 ;  /* 0x0000000a8860723c */ /* 0x040ff00000001860 */
[C---:B---3--:R-:W-:Y:S08]  /*e2f0*/  HMMA.16816.F32 R100, R136.reuse, R12, R100 ;  /* 0x0000000c8864723c */ /* 0x048ff00000001864 */
[C---:B------:R-:W-:Y:S08]  /*e300*/  HMMA.16816.F32 R104, R136.reuse, R14, R104 ;  /* 0x0000000e8868723c */ /* 0x040ff00000001868 */
[C---:B----4-:R-:W-:Y:S08]  /*e310*/  HMMA.16816.F32 R108, R136.reuse, R16, R108 ;  /* 0x00000010886c723c */ /* 0x050ff0000000186c */
[C---:B------:R-:W-:Y:S08]  /*e320*/  HMMA.16816.F32 R112, R136.reuse, R18, R112 ;  /* 0x000000128870723c */ /* 0x040ff00000001870 */
[C---:B------:R-:W-:Y:S08]  /*e330*/  HMMA.16816.F32 R116, R136.reuse, R24, R116 ;  /* 0x000000188874723c */ /* 0x040ff00000001874 */
[C---:B------:R-:W-:Y:S08]  /*e340*/  HMMA.16816.F32 R120, R136.reuse, R26, R120 ;  /* 0x0000001a8878723c */ /* 0x040ff00000001878 */
[C---:B-----5:R-:W-:Y:S08]  /*e350*/  HMMA.16816.F32 R124, R136.reuse, R20, R124 ;  /* 0x00000014887c723c */ /* 0x060ff0000000187c */
[----:B------:R-:W-:Y:S01]  /*e360*/  HMMA.16816.F32 R128, R136, R22, R128 ;  /* 0x000000168880723c */ /* 0x000fe20000001880 */
[----:B------:R-:W-:-:S07]  /*e370*/  @P6 BRA `(.L_x_2232) ;  /* 0xffffc87000006947 */ /* 0x000fce000383ffff */
.L_x_2231:
[----:B------:R-:W-:Y:S07]  /*e380*/  @!UPT UIADD3 URZ, URZ, URZ, URZ ;  /* 0x0000003f3f3ff290 */ /* 0x000fee000fffe03f */
[----:B------:R-:W-:Y:S02]  /*e390*/  MOV R7, 0x1f ;  /* 0x0000001f00077802 */ /* 0x000fe40000000f00 */
[----:B------:R-:W-:Y:S01]  /*e3a0*/  MOV R6, 0xffffffff ;  /* 0xffffffff00067802 */ /* 0x000fe20000000f00 */
[----:B------:R-:W-:Y:S06]  /*e3b0*/  BRA.DIV ~URZ, `(.L_x_2233) ;  /* 0x000067627f007947 */ /* 0x000fec000b800000 */
[----:B------:R-:W2:Y:S04]  /*e3c0*/  LDL R2, [R1+0x8] ;  /* 0x0000080001027983 */ /* 0x000ea80000100800 */
[----:B--2---:R1:W2:Y:S02]  /*e3d0*/  SHFL.BFLY PT, R0, R2, 0x2, 0x1f ;  /* 0x0c401f0002007f89 */ /* 0x0042a400000e0000 */
.L_x_2306:
        /* <DEDUP_REMOVED lines=9> */
.L_x_2307:
        /* <DEDUP_REMOVED lines=78> */
[C---:B-1----:R-:W-:Y:S02]  /*e950*/  FMUL.FTZ R152, R0.reuse, R38 ;  /* 0x0000002600987220 */ /* 0x042fe40000410000 */
[C---:B------:R-:W-:Y:S02]  /*e960*/  FMUL.FTZ R153, R0.reuse, R39 ;  /* 0x0000002700997220 */ /* 0x040fe40000410000 */
[C---:B------:R-:W-:Y:S02]  /*e970*/  FMUL.FTZ R38, R0.reuse, R42 ;  /* 0x0000002a00267220 */ /* 0x040fe40000410000 */
[C---:B------:R-:W-:Y:S02]  /*e980*/  FMUL.FTZ R39, R0.reuse, R43 ;  /* 0x0000002b00277220 */ /* 0x040fe40000410000 */
[C---:B------:R-:W-:Y:S02]  /*e990*/  FMUL.FTZ R42, R0.reuse, R46 ;  /* 0x0000002e002a7220 */ /* 0x040fe40000410000 */
[----:B------:R-:W-:-:S02]  /*e9a0*/  FMUL.FTZ R43, R0, R47 ;  /* 0x0000002f002b7220 */ /* 0x000fc40000410000 */
[----:B------:R-:W-:Y:S01]  /*e9b0*/  @P1 FFMA.FTZ R21, R4, R133, R5 ;  /* 0x0000008504151223 */ /* 0x000fe20000010005 */
[----:B--2---:R-:W-:Y:S01]  /*e9c0*/  @P0 MOV R3, 0x3f317218 ;  /* 0x3f31721800030802 */ /* 0x004fe20000000f00 */
        /* <DEDUP_REMOVED lines=11> */
[----:B----4-:R-:W-:-:S02]  /*ea80*/  @P0 FMUL.FTZ R2, R2, 0.69314718246459960938 ;  /* 0x3f31721802020820 */ /* 0x010fc40000410000 */
        /* <DEDUP_REMOVED lines=51> */
.L_x_2214:
        /* <DEDUP_REMOVED lines=19> */
.L_x_2236:
[----:B--2---:R-:W-:Y:S05]  /*eef0*/  BSYNC B0 ;  /* 0x0000000000007941 */ /* 0x004fea0003800000 */
.L_x_2235:
        /* <DEDUP_REMOVED lines=166> */
.L_x_2239:
[----:B---3--:R-:W2:Y:S04]  /*f960*/  LDL R3, [R1+0x50] ;  /* 0x0000500001037983 */ /* 0x008ea80000100800 */
        /* <DEDUP_REMOVED lines=8> */
[----:B------:R1:W3:Y:S08]  /*f9f0*/  LDC.64 R14, c[0x0][R10+0x168] ;  /* 0x00005a000a0e7b82 */ /* 0x0002f00000000a00 */
[----:B------:R1:W2:Y:S08]  /*fa00*/  LDC.64 R18, c[0x0][R10+0x178] ;  /* 0x00005e000a127b82 */ /* 0x0002b00000000a00 */
[----:B------:R1:W2:Y:S01]  /*fa10*/  LDC.64 R16, c[0x0][R10+0x160] ;  /* 0x000058000a107b82 */ /* 0x0002a20000000a00 */
[----:B------:R-:W-:Y:S01]  /*fa20*/  ISETP.NE.U32.AND P0, PT, RZ, c[0x0][0x500], PT ;  /* 0x00014000ff007a0c */ /* 0x000fe20003f05070 */
[----:B------:R-:W-:-:S03]  /*fa30*/  IMAD.MOV.U32 R0, RZ, RZ, c[0x0][0x4e8] ;  /* 0x00013a00ff007624 */ /* 0x000fc600078e00ff */
[----:B------:R-:W-:Y:S02]  /*fa40*/  ISETP.NE.AND.EX P0, PT, RZ, c[0x0][0x504], PT, P0 ;  /* 0x00014100ff007a0c */ /* 0x000fe40003f05300 */
[----:B------:R-:W-:Y:S02]  /*fa50*/  ISETP.NE.AND P2, PT, R0, 0x1, PT ;  /* 0x000000010000780c */ /* 0x000fe40003f45270 */
        /* <DEDUP_REMOVED lines=8> */
[----:B------:R-:W-:Y:S01]  /*fae0*/  IMAD.MOV.U32 R4, RZ, RZ, R3 ;  /* 0x000000ffff047224 */ /* 0x000fe200078e0003 */
[----:B------:R-:W-:Y:S01]  /*faf0*/  @P2 SHF.R.U32.HI R4, RZ, c[0x0][0x4f0], R5 ;  /* 0x00013c00ff042a19 */ /* 0x000fe20000011605 */
[----:B---3--:R-:W-:Y:S01]  /*fb00*/  IMAD.WIDE.U32 R8, R14, R106, RZ ;  /* 0x0000006a0e087225 */ /* 0x008fe200078e00ff */
[----:B----4-:R-:W-:-:S03]  /*fb10*/  SEL R5, R13, RZ, P3 ;  /* 0x000000ff0d057207 */ /* 0x010fc60001800000 */
[----:B------:R-:W-:Y:S01]  /*fb20*/  IMAD R11, R15, R106, RZ ;  /* 0x0000006a0f0b7224 */ /* 0x000fe200078e02ff */
[----:B-----5:R-:W-:Y:S01]  /*fb30*/  IADD3 R14, P1, P0, R6, R8, R2 ;  /* 0x00000008060e7210 */ /* 0x020fe2000783e002 */
[----:B------:R-:W-:Y:S01]  /*fb40*/  IMAD.IADD R13, R7, 0x1, R10 ;  /* 0x00000001070d7824 */ /* 0x000fe200078e020a */
[----:B------:R-:W-:Y:S01]  /*fb50*/  SHF.R.S32.HI R6, RZ, 0x1f, R2 ;  /* 0x0000001fff067819 */ /* 0x000fe20000011402 */
[----:B------:R-:W-:Y:S02]  /*fb60*/  IMAD.IADD R7, R9, 0x1, R11 ;  /* 0x0000000109077824 */ /* 0x000fe400078e020b */
        /* <DEDUP_REMOVED lines=23> */
[----:B------:R-:W-:Y:S01]  /*fce0*/  SHFL.IDX PT, R10, R8, RZ, 0x1c1f ;  /* 0x001c1fff080a7589 */ /* 0x000fe200000e0000 */
[----:B------:R-:W-:-:S03]  /*fcf0*/  IMAD.IADD R5, R107, 0x1, R103 ;  /* 0x000000016b057824 */ /* 0x000fc600078e0267 */
[----:B------:R-:W1:Y:S01]  /*fd00*/  SHFL.IDX PT, R11, R4, RZ, 0x1c1f ;  /* 0x001c1fff040b7589 */ /* 0x000e6200000e0000 */
[----:B------:R-:W-:-:S03]  /*fd10*/  IMAD.IADD R15, R110, 0x1, -R15 ;  /* 0x000000016e0f7824 */ /* 0x000fc600078e0a0f */
[----:B------:R-:W-:Y:S04]  /*fd20*/  SHFL.IDX PT, R8, R8, 0x1, 0x1c1f ;  /* 0x003c1f0008087f89 */ /* 0x000fe800000e0000 */
[----:B------:R2:W3:Y:S01]  /*fd30*/  SHFL.IDX PT, R9, R4, 0x1, 0x1c1f ;  /* 0x003c1f0004097f89 */ /* 0x0004e200000e0000 */
[----:B------:R-:W-:Y:S02]  /*fd40*/  LOP3.LUT P0, RZ, R15, 0x3, RZ, 0xc0, !PT ;  /* 0x000000030fff7812 */ /* 0x000fe4000780c0ff */
[----:B------:R-:W-:Y:S01]  /*fd50*/  IADD3 R7, R5, 0x8, RZ ;  /* 0x0000000805077810 */ /* 0x000fe20007ffe0ff */
[----:B--2---:R-:W-:-:S05]  /*fd60*/  IMAD R4, R12, c[0x0][0x4e8], RZ ;  /* 0x00013a000c047a24 */ /* 0x004fca00078e02ff */
[-C--:B------:R-:W-:Y:S02]  /*fd70*/  ISETP.GE.OR P1, PT, R5, R4.reuse, P0 ;  /* 0x000000040500720c */ /* 0x080fe40000726670 */
[----:B------:R-:W-:-:S11]  /*fd80*/  ISETP.GE.OR P0, PT, R7, R4, P0 ;  /* 0x000000040700720c */ /* 0x000fd60000706670 */
[----:B-1----:R1:W-:Y:S01]  /*fd90*/  @!P1 ST.E [R10.64], R21 ;  /* 0x000000150a009985 */ /* 0x0023e2000c101906 */
[----:B------:R-:W-:-:S03]  /*fda0*/  ISETP.GE.AND P1, PT, R5, R4, PT ;  /* 0x000000040500720c */ /* 0x000fc60003f26270 */
[----:B---3--:R1:W-:Y:S01]  /*fdb0*/  @!P0 ST.E [R8.64], R20 ;  /* 0x0000001408008985 */ /* 0x0083e2000c101906 */
        /* <DEDUP_REMOVED lines=56> */
.L_x_2308:
[----:B------:R-:W-:Y:S05]  /*10140*/  BRA.DIV ~URZ, `(.L_x_2242) ;  /* 0x00004bb27f007947 */ /* 0x000fea000b800000 */
[----:B------:R3:W4:Y:S02]  /*10150*/  SHFL.IDX PT, R0, R15, RZ, 0x181f ;  /* 0x00181fff0f007589 */ /* 0x00072400000e0000 */
.L_x_2309:
        /* <DEDUP_REMOVED lines=26> */
.L_x_2244:
[----:B------:R-:W-:Y:S05]  /*10300*/  BSYNC B0 ;  /* 0x0000000000007941 */ /* 0x000fea0003800000 */
.L_x_2243:
[----:B------:R-:W-:Y:S05]  /*10310*/  BRA.DIV ~URZ, `(.L_x_2245) ;  /* 0x00004a427f007947 */ /* 0x000fea000b800000 */
[----:B--2---:R2:W1:Y:S04]  /*10320*/  SHFL.IDX PT, R6, R14, 0x1, 0x181f ;  /* 0x00381f000e067f89 */ /* 0x00446800000e0000 */
[----:B----4-:R2:W4:Y:S02]  /*10330*/  SHFL.IDX PT, R0, R15, 0x1, 0x181f ;  /* 0x00381f000f007f89 */ /* 0x01052400000e0000 */
.L_x_2310:
        /* <DEDUP_REMOVED lines=27> */
.L_x_2247:
[----:B------:R-:W-:Y:S05]  /*104f0*/  BSYNC B0 ;  /* 0x0000000000007941 */ /* 0x000fea0003800000 */
.L_x_2246:
[----:B------:R-:W-:Y:S05]  /*10500*/  BRA.DIV ~URZ, `(.L_x_2248) ;  /* 0x000049127f007947 */ /* 0x000fea000b800000 */
[----:B-1----:R1:W2:Y:S02]  /*10510*/  SHFL.IDX PT, R6, R14, 0x2, 0x181f ;  /* 0x00581f000e067f89 */ /* 0x0022a400000e0000 */
.L_x_2311:
[----:B------:R-:W-:Y:S05]  /*10520*/  BRA.DIV ~URZ, `(.L_x_2249) ;  /* 0x000049627f007947 */ /* 0x000fea000b800000 */
[----:B----4-:R4:W1:Y:S02]  /*10530*/  SHFL.IDX PT, R0, R15, 0x2, 0x181f ;  /* 0x00581f000f007f89 */ /* 0x01086400000e0000 */
.L_x_2312:
        /* <DEDUP_REMOVED lines=27> */
.L_x_2251:
[----:B------:R-:W-:Y:S05]  /*106f0*/  BSYNC B0 ;  /* 0x0000000000007941 */ /* 0x000fea0003800000 */
.L_x_2250:
[----:B------:R-:W-:Y:S05]  /*10700*/  BRA.DIV ~URZ, `(.L_x_2252) ;  /* 0x000047e27f007947 */ /* 0x000fea000b800000 */
[----:B--2---:R2:W3:Y:S04]  /*10710*/  SHFL.IDX PT, R6, R14, 0x3, 0x181f ;  /* 0x00781f000e067f89 */ /* 0x0044e800000e0000 */
[----:B-1----:R2:W1:Y:S02]  /*10720*/  SHFL.IDX PT, R0, R15, 0x3, 0x181f ;  /* 0x00781f000f007f89 */ /* 0x00246400000e0000 */
.L_x_2313:
        /* <DEDUP_REMOVED lines=28> */
.L_x_2240:
        /* <DEDUP_REMOVED lines=34> */
.L_x_2314:
[----:B------:R-:W-:Y:S05]  /*10b10*/  BRA.DIV ~URZ, `(.L_x_2255) ;  /* 0x000045027f007947 */ /* 0x000fea000b800000 */
[----:B------:R3:W4:Y:S02]  /*10b20*/  SHFL.IDX PT, R0, R19, RZ, 0x1c1f ;  /* 0x001c1fff13007589 */ /* 0x00072400000e0000 */
.L_x_2315:
[----:B------:R-:W-:Y:S01]  /*10b30*/  BSSY B0, `(.L_x_2256) ;  /* 0x00000c2000007945 */ /* 0x000fe20003800000 */
[----:B------:R-:W-:Y:S05]  /*10b40*/  @P1 BRA `(.L_x_2257) ;  /* 0x00000c0000001947 */ /* 0x000fea0003800000 */
[----:B------:R-:W5:Y:S04]  /*10b50*/  LDL R20, [R1+0x10] ;  /* 0x0000100001147983 */ /* 0x000f680000100800 */
[----:B---3--:R-:W3:Y:S04]  /*10b60*/  LDL R9, [R1+0x8c] ;  /* 0x00008c0001097983 */ /* 0x008ee80000100800 */
[----:B----4-:R-:W4:Y:S04]  /*10b70*/  LDL R12, [R1+0x88] ;  /* 0x00008800010c7983 */ /* 0x010f280000100800 */
[----:B--2---:R-:W2:Y:S04]  /*10b80*/  LDL R103, [R1+0x84] ;  /* 0x0000840001677983 */ /* 0x004ea80000100800 */
[----:B------:R-:W2:Y:S01]  /*10b90*/  LDL R21, [R1+0xc0] ;  /* 0x0000c00001157983 */ /* 0x000ea20000100800 */
[----:B-----5:R-:W-:-:S02]  /*10ba0*/  ISETP.GE.AND P2, PT, R20, c[0x0][0x3c8], PT ;  /* 0x0000f20014007a0c */ /* 0x020fc40003f46270 */
[----:B------:R-:W-:Y:S02]  /*10bb0*/  IADD3 R2, R20, 0x18, RZ ;  /* 0x0000001814027810 */ /* 0x000fe40007ffe0ff */
[----:B---3--:R-:W-:Y:S02]  /*10bc0*/  ISETP.GE.AND P3, PT, R9, c[0x0][0x3c8], PT ;  /* 0x0000f20009007a0c */ /* 0x008fe40003f66270 */
[----:B------:R-:W-:-:S07]  /*10bd0*/  ISETP.GE.AND P1, PT, R2, c[0x0][0x3c8], PT ;  /* 0x0000f20002007a0c */ /* 0x000fce0003f26270 */
[----:B------:R-:W-:Y:S02]  /*10be0*/  @!P2 IMAD.MOV.U32 R6, RZ, RZ, R0 ;  /* 0x000000ffff06a224 */ /* 0x000fe400078e0000 */
[----:B------:R-:W-:-:S04]  /*10bf0*/  @!P2 IMAD.MOV.U32 R7, RZ, RZ, R4 ;  /* 0x000000ffff07a224 */ /* 0x000fc800078e0004 */
[----:B------:R-:W-:Y:S01]  /*10c00*/  @!P2 IMAD.WIDE R6, R20, 0x4, R6 ;  /* 0x000000041406a825 */ /* 0x000fe200078e0206 */
[----:B----4-:R-:W-:Y:S02]  /*10c10*/  ISETP.GE.AND P5, PT, R12, c[0x0][0x3c8], PT ;  /* 0x0000f2000c007a0c */ /* 0x010fe40003fa6270 */
[----:B------:R-:W-:Y:S02]  /*10c20*/  SHF.R.S32.HI R3, RZ, 0x1f, R9 ;  /* 0x0000001fff037819 */ /* 0x000fe40000011409 */
[----:B------:R3:W-:Y:S01]  /*10c30*/  @!P2 ST.E.64 [R6.64], R22 ;  /* 0x000000160600a985 */ /* 0x0007e2000c101b06 */
[----:B------:R-:W-:Y:S02]  /*10c40*/  IADD3 R5, R20, 0x20, RZ ;  /* 0x0000002014057810 */ /* 0x000fe40007ffe0ff */
[----:B------:R-:W-:Y:S02]  /*10c50*/  SHF.R.S32.HI R8, RZ, 0x1f, R2 ;  /* 0x0000001fff087819 */ /* 0x000fe40000011402 */
[----:B------:R-:W-:-:S02]  /*10c60*/  ISETP.GE.AND P6, PT, R5, c[0x0][0x3c8], PT ;  /* 0x0000f20005007a0c */ /* 0x000fc40003fc6270 */
[C---:B---3--:R-:W-:Y:S01]  /*10c70*/  @!P3 LEA R6, P2, R9.reuse, R0, 0x2 ;  /* 0x000000000906b211 */ /* 0x048fe200078410ff */
[----:B------:R-:W3:Y:S03]  /*10c80*/  LDL R22, [R1+0x9c] ;  /* 0x00009c0001167983 */ /* 0x000ee60000100800 */
[----:B------:R-:W-:Y:S01]  /*10c90*/  @!P3 LEA.HI.X R7, R9, R4, R3, 0x2, P2 ;  /* 0x000000040907b211 */ /* 0x000fe200010f1403 */
[----:B------:R-:W4:Y:S01]  /*10ca0*/  LDL R23, [R1+0xc4] ;  /* 0x0000c40001177983 */ /* 0x000f220000100800 */
[----:B------:R-:W-:Y:S02]  /*10cb0*/  IADD3 R3, R20, 0x28, RZ ;  /* 0x0000002814037810 */ /* 0x000fe40007ffe0ff */
[----:B------:R-:W-:Y:S01]  /*10cc0*/  @!P1 LEA R10, P2, R2, R0, 0x2 ;  /* 0x00000000020a9211 */ /* 0x000fe200078410ff */
[----:B------:R5:W-:Y:S01]  /*10cd0*/  @!P3 ST.E.64 [R6.64], R24 ;  /* 0x000000180600b985 */ /* 0x000be2000c101b06 */
[----:B------:R-:W-:-:S02]  /*10ce0*/  ISETP.GE.AND P4, PT, R3, c[0x0][0x3c8], PT ;  /* 0x0000f20003007a0c */ /* 0x000fc40003f86270 */
[----:B------:R-:W-:Y:S02]  /*10cf0*/  @!P1 LEA.HI.X R11, R2, R4, R8, 0x2, P2 ;  /* 0x00000004020b9211 */ /* 0x000fe400010f1408 */
[----:B------:R-:W-:Y:S02]  /*10d00*/  @!P5 LEA R8, P2, R12, R0, 0x2 ;  /* 0x000000000c08d211 */ /* 0x000fe400078410ff */
[----:B------:R-:W-:-:S04]  /*10d10*/  IADD3 R2, R20, 0x30, RZ ;  /* 0x0000003014027810 */ /* 0x000fc80007ffe0ff */
[----:B------:R-:W-:Y:S02]  /*10d20*/  ISETP.GE.AND P3, PT, R2, c[0x0][0x3c8], PT ;  /* 0x0000f20002007a0c */ /* 0x000fe40003f66270 */
[----:B-----5:R-:W-:Y:S01]  /*10d30*/  SHF.R.S32.HI R6, RZ, 0x1f, R12 ;  /* 0x0000001fff067819 */ /* 0x020fe2000001140c */
[----:B------:R-:W5:Y:S03]  /*10d40*/  LDL R24, [R1+0xa0] ;  /* 0x0000a00001187983 */ /* 0x000f660000100800 */
[----:B------:R-:W-:Y:S01]  /*10d50*/  @!P5 LEA.HI.X R9, R12, R4, R6, 0x2, P2 ;  /* 0x000000040c09d211 */ /* 0x000fe200010f1406 */
[----:B------:R-:W3:Y:S01]  /*10d60*/  LDL R25, [R1+0xc8] ;  /* 0x0000c80001197983 */ /* 0x000ee20000100800 */
        /* <DEDUP_REMOVED lines=12> */
[----:B-1----:R-:W-:Y:S01]  /*10e30*/  SHF.R.S32.HI R8, RZ, 0x1f, R3 ;  /* 0x0000001fff087819 */ /* 0x002fe20000011403 */
[----:B------:R-:W3:Y:S01]  /*10e40*/  LDL R28, [R1+0xa8] ;  /* 0x0000a800011c7983 */ /* 0x000ee20000100800 */
[----:B--2---:R-:W-:-:S03]  /*10e50*/  @!P4 LEA R10, P1, R3, R0, 0x2 ;  /* 0x00000000030ac211 */ /* 0x004fc600078210ff */
[----:B------:R-:W2:Y:S01]  /*10e60*/  LDL R26, [R1+0xa4] ;  /* 0x0000a400011a7983 */ /* 0x000ea20000100800 */
[----:B------:R-:W-:-:S03]  /*10e70*/  @!P4 LEA.HI.X R11, R3, R4, R8, 0x2, P1 ;  /* 0x00000004030bc211 */ /* 0x000fc600008f1408 */
[----:B------:R-:W2:Y:S01]  /*10e80*/  LDL R29, [R1+0xd0] ;  /* 0x0000d000011d7983 */ /* 0x000ea20000100800 */
[C---:B------:R-:W-:Y:S02]  /*10e90*/  ISETP.GE.AND P1, PT, R5.reuse, c[0x0][0x3c8], PT ;  /* 0x0000f20005007a0c */ /* 0x040fe40003f26270 */
[----:B------:R-:W-:Y:S01]  /*10ea0*/  SHF.R.S32.HI R3, RZ, 0x1f, R6 ;  /* 0x0000001fff037819 */ /* 0x000fe20000011406 */
[----:B------:R-:W2:Y:S01]  /*10eb0*/  LDL R27, [R1+0xcc] ;  /* 0x0000cc00011b7983 */ /* 0x000ea20000100800 */
[----:B------:R-:W-:Y:S02]  /*10ec0*/  IADD3 R2, R20, 0x48, RZ ;  /* 0x0000004814027810 */ /* 0x000fe40007ffe0ff */
[----:B------:R-:W-:Y:S02]  /*10ed0*/  @!P5 LEA.HI.X R13, R6, R4, R3, 0x2, P2 ;  /* 0x00000004060dd211 */ /* 0x000fe400010f1403 */
[----:B------:R-:W-:Y:S01]  /*10ee0*/  SHF.R.S32.HI R3, RZ, 0x1f, R5 ;  /* 0x0000001fff037819 */ /* 0x000fe20000011405 */
[----:B------:R1:W-:Y:S04]  /*10ef0*/  @!P6 ST.E.64 [R16.64], R30 ;  /* 0x0000001e1000e985 */ /* 0x0003e8000c101b06 */
[----:B------:R-:W-:-:S02]  /*10f00*/  @!P1 LEA R8, P2, R5, R0, 0x2 ;  /* 0x0000000005089211 */ /* 0x000fc400078410ff */
[----:B------:R-:W-:Y:S02]  /*10f10*/  ISETP.GE.AND P6, PT, R2, c[0x0][0x3c8], PT ;  /* 0x0000f20002007a0c */ /* 0x000fe40003fc6270 */
        /* <DEDUP_REMOVED lines=8> */
[----:B------:R-:W-:Y:S01]  /*10fa0*/  IADD3 R7, R20, 0x60, RZ ;  /* 0x0000006014077810 */ /* 0x000fe20007ffe0ff */
[----:B------:R-:W-:Y:S03]  /*10fb0*/  @!P5 ST.E.64 [R12.64], R134 ;  /* 0x000000860c00d985 */ /* 0x000fe6000c101b06 */
[----:B------:R-:W-:Y:S01]  /*10fc0*/  ISETP.GE.AND P5, PT, R7, c[0x0][0x3c8], PT ;  /* 0x0000f20007007a0c */ /* 0x000fe20003fa6270 */
[----:B------:R1:W-:Y:S02]  /*10fd0*/  @!P1 ST.E.64 [R8.64], R36 ;  /* 0x0000002408009985 */ /* 0x0003e4000c101b06 */
[C---:B-1----:R-:W-:Y:S02]  /*10fe0*/  @!P6 LEA R16, P2, R2.reuse, R0, 0x2 ;  /* 0x000000000210e211 */ /* 0x042fe400078410ff */
[----:B------:R-:W2:Y:S02]  /*10ff0*/  LDL R30, [R1+0xac] ;  /* 0x0000ac00011e7983 */ /* 0x000ea40000100800 */
[----:B------:R-:W-:-:S02]  /*11000*/  @!P6 LEA.HI.X R17, R2, R4, R6, 0x2, P2 ;  /* 0x000000040211e211 */ /* 0x000fc400010f1406 */
[----:B------:R-:W2:Y:S01]  /*11010*/  LDL R31, [R1+0xd4] ;  /* 0x0000d400011f7983 */ /* 0x000ea20000100800 */
[----:B------:R-:W-:Y:S02]  /*11020*/  IADD3 R2, R20, 0x68, RZ ;  /* 0x0000006814027810 */ /* 0x000fe40007ffe0ff */
[-C--:B------:R-:W-:Y:S01]  /*11030*/  @!P4 LEA R10, P1, R5, R0.reuse, 0x2 ;  /* 0x00000000050ac211 */ /* 0x080fe200078210ff */
[----:B------:R-:W2:Y:S01]  /*11040*/  LDL R34, [R1+0xb4] ;  /* 0x0000b40001227983 */ /* 0x000ea20000100800 */
[----:B------:R-:W-:Y:S02]  /*11050*/  SHF.R.S32.HI R6, RZ, 0x1f, R3 ;  /* 0x0000001fff067819 */ /* 0x000fe40000011403 */
[----:B------:R-:W-:Y:S01]  /*11060*/  @!P3 LEA R14, P2, R3, R0, 0x2 ;  /* 0x00000000030eb211 */ /* 0x000fe200078410ff */
[----:B------:R-:W4:Y:S04]  /*11070*/  LDL R32, [R1+0xb0] ;  /* 0x0000b00001207983 */ /* 0x000f280000100800 */
[----:B------:R-:W5:Y:S04]  /*11080*/  LDL R35, [R1+0xdc] ;  /* 0x0000dc0001237983 */ /* 0x000f680000100800 */
[----:B------:R-:W5:Y:S01]  /*11090*/  LDL R33, [R1+0xd8] ;  /* 0x0000d80001217983 */ /* 0x000f620000100800 */
[----:B------:R-:W-:-:S04]  /*110a0*/  SHF.R.S32.HI R8, RZ, 0x1f, R5 ;  /* 0x0000001fff087819 */ /* 0x000fc80000011405 */
[-C--:B------:R-:W-:Y:S02]  /*110b0*/  @!P4 LEA.HI.X R11, R5, R4.reuse, R8, 0x2, P1 ;  /* 0x00000004050bc211 */ /* 0x080fe400008f1408 */
[----:B------:R-:W-:Y:S02]  /*110c0*/  ISETP.GE.AND P1, PT, R2, c[0x0][0x3c8], PT ;  /* 0x0000f20002007a0c */ /* 0x000fe40003f26270 */
[----:B------:R-:W-:Y:S02]  /*110d0*/  @!P3 LEA.HI.X R15, R3, R4, R6, 0x2, P2 ;  /* 0x00000004030fb211 */ /* 0x000fe400010f1406 */
[----:B------:R-:W-:Y:S01]  /*110e0*/  IADD3 R6, R20, 0x70, RZ ;  /* 0x0000007014067810 */ /* 0x000fe20007ffe0ff */
[----:B------:R1:W-:Y:S01]  /*110f0*/  @!P6 ST.E.64 [R16.64], R40 ;  /* 0x000000281000e985 */ /* 0x0003e2000c101b06 */
[----:B------:R-:W-:Y:S02]  /*11100*/  SHF.R.S32.HI R3, RZ, 0x1f, R7 ;  /* 0x0000001fff037819 */ /* 0x000fe40000011407 */
[----:B------:R-:W-:-:S02]  /*11110*/  @!P5 LEA R12, P2, R7, R0, 0x2 ;  /* 0x00000000070cd211 */ /* 0x000fc400078410ff */
[----:B------:R-:W-:Y:S02]  /*11120*/  ISETP.GE.AND P6, PT, R6, c[0x0][0x3c8], PT ;  /* 0x0000f20006007a0c */ /* 0x000fe40003fc6270 */
[----:B------:R-:W-:Y:S01]  /*11130*/  IADD3 R5, R20, 0x78, RZ ;  /* 0x0000007814057810 */ /* 0x000fe20007ffe0ff */
[----:B------:R1:W-:Y:S01]  /*11140*/  @!P4 ST.E.64 [R10.64], R136 ;  /* 0x000000880a00c985 */ /* 0x0003e2000c101b06 */
[----:B------:R-:W-:Y:S02]  /*11150*/  @!P5 LEA.HI.X R13, R7, R4, R3, 0x2, P2 ;  /* 0x00000004070dd211 */ /* 0x000fe400010f1403 */
[----:B------:R-:W-:Y:S02]  /*11160*/  SHF.R.S32.HI R3, RZ, 0x1f, R2 ;  /* 0x0000001fff037819 */ /* 0x000fe40000011402 */
[----:B------:R-:W-:Y:S02]  /*11170*/  @!P1 LEA R8, P2, R2, R0, 0x2 ;  /* 0x0000000002089211 */ /* 0x000fe400078410ff */
[----:B------:R-:W-:-:S02]  /*11180*/  ISETP.GE.AND P4, PT, R5, c[0x0][0x3c8], PT ;  /* 0x0000f20005007a0c */ /* 0x000fc40003f86270 */
[----:B------:R-:W-:Y:S02]  /*11190*/  @!P1 LEA.HI.X R9, R2, R4, R3, 0x2, P2 ;  /* 0x0000000402099211 */ /* 0x000fe400010f1403 */
[C---:B------:R-:W-:Y:S01]  /*111a0*/  IADD3 R3, R20.reuse, 0x80, RZ ;  /* 0x0000008014037810 */ /* 0x040fe20007ffe0ff */
[----:B------:R1:W-:Y:S01]  /*111b0*/  @!P3 ST.E.64 [R14.64], R44 ;  /* 0x0000002c0e00b985 */ /* 0x0003e2000c101b06 */
[----:B------:R-:W-:Y:S02]  /*111c0*/  SHF.R.S32.HI R7, RZ, 0x1f, R6 ;  /* 0x0000001fff077819 */ /* 0x000fe40000011406 */
[----:B------:R-:W-:Y:S02]  /*111d0*/  ISETP.GE.AND P2, PT, R3, c[0x0][0x3c8], PT ;  /* 0x0000f20003007a0c */ /* 0x000fe40003f46270 */
[----:B------:R-:W-:Y:S01]  /*111e0*/  IADD3 R2, R20, 0x88, RZ ;  /* 0x0000008814027810 */ /* 0x000fe20007ffe0ff */
[----:B------:R-:W-:Y:S01]  /*111f0*/  @!P5 ST.E.64 [R12.64], R52 ;  /* 0x000000340c00d985 */ /* 0x000fe2000c101b06 */
[----:B-1----:R-:W-:-:S03]  /*11200*/  @!P6 LEA R16, P3, R6, R0, 0x2 ;  /* 0x000000000610e211 */ /* 0x002fc600078610ff */
[----:B------:R1:W-:Y:S01]  /*11210*/  @!P1 ST.E.64 [R8.64], R48 ;  /* 0x0000003008009985 */ /* 0x0003e2000c101b06 */
[----:B------:R-:W-:Y:S02]  /*11220*/  ISETP.GE.AND P5, PT, R2, c[0x0][0x3c8], PT ;  /* 0x0000f20002007a0c */ /* 0x000fe40003fa6270 */
[----:B------:R-:W-:Y:S02]  /*11230*/  @!P6 LEA.HI.X R17, R6, R4, R7, 0x2, P3 ;  /* 0x000000040611e211 */ /* 0x000fe400018f1407 */
[----:B------:R-:W-:Y:S02]  /*11240*/  IADD3 R6, R20, 0x90, RZ ;  /* 0x0000009014067810 */ /* 0x000fe40007ffe0ff */
[-C--:B------:R-:W-:Y:S02]  /*11250*/  @!P4 LEA R10, P3, R5, R0.reuse, 0x2 ;  /* 0x00000000050ac211 */ /* 0x080fe400078610ff */
[----:B------:R-:W-:Y:S02]  /*11260*/  SHF.R.S32.HI R7, RZ, 0x1f, R3 ;  /* 0x0000001fff077819 */ /* 0x000fe40000011403 */
[----:B------:R-:W-:-:S02]  /*11270*/  @!P2 LEA R14, P1, R3, R0, 0x2 ;  /* 0x00000000030ea211 */ /* 0x000fc400078210ff */
[----:B-1----:R-:W-:-:S04]  /*11280*/  SHF.R.S32.HI R8, RZ, 0x1f, R5 ;  /* 0x0000001fff087819 */ /* 0x002fc80000011405 */
[-C--:B------:R-:W-:Y:S02]  /*11290*/  @!P4 LEA.HI.X R11, R5, R4.reuse, R8, 0x2, P3 ;  /* 0x00000004050bc211 */ /* 0x080fe400018f1408 */
[----:B------:R-:W-:Y:S02]  /*112a0*/  ISETP.GE.AND P3, PT, R6, c[0x0][0x3c8], PT ;  /* 0x0000f20006007a0c */ /* 0x000fe40003f66270 */
[----:B------:R-:W-:Y:S02]  /*112b0*/  @!P2 LEA.HI.X R15, R3, R4, R7, 0x2, P1 ;  /* 0x00000004030fa211 */ /* 0x000fe400008f1407 */
[----:B------:R-:W-:Y:S02]  /*112c0*/  SHF.R.S32.HI R3, RZ, 0x1f, R2 ;  /* 0x0000001fff037819 */ /* 0x000fe40000011402 */
[----:B------:R-:W-:-:S04]  /*112d0*/  @!P5 LEA R12, P1, R2, R0, 0x2 ;  /* 0x00000000020cd211 */ /* 0x000fc800078210ff */
[----:B------:R-:W-:Y:S02]  /*112e0*/  @!P5 LEA.HI.X R13, R2, R4, R3, 0x2, P1 ;  /* 0x00000004020dd211 */ /* 0x000fe400008f1403 */
[----:B------:R-:W-:Y:S02]  /*112f0*/  SHF.R.S32.HI R2, RZ, 0x1f, R6 ;  /* 0x0000001fff027819 */ /* 0x000fe40000011406 */
[----:B------:R-:W-:Y:S01]  /*11300*/  @!P3 LEA R8, P1, R6, R0, 0x2 ;  /* 0x000000000608b211 */ /* 0x000fe200078210ff */
[----:B------:R1:W-:Y:S01]  /*11310*/  @!P6 ST.E.64 [R16.64], R56 ;  /* 0x000000381000e985 */ /* 0x0003e2000c101b06 */
[----:B------:R-:W-:Y:S02]  /*11320*/  IADD3 R5, R20, 0x98, RZ ;  /* 0x0000009814057810 */ /* 0x000fe40007ffe0ff */
[----:B------:R-:W-:Y:S02]  /*11330*/  @!P3 LEA.HI.X R9, R6, R4, R2, 0x2, P1 ;  /* 0x000000040609b211 */ /* 0x000fe400008f1402 */
[----:B------:R-:W-:-:S02]  /*11340*/  IADD3 R3, R20, 0xa0, RZ ;  /* 0x000000a014037810 */ /* 0x000fc40007ffe0ff */
[----:B------:R-:W-:Y:S02]  /*11350*/  IADD3 R2, R20, 0xa8, RZ ;  /* 0x000000a814027810 */ /* 0x000fe40007ffe0ff */
[----:B------:R-:W5:Y:S04]  /*11360*/  LDL R20, [R1+0x98] ;  /* 0x0000980001147983 */ /* 0x000f680000100800 */
[----:B-1----:R-:W5:Y:S04]  /*11370*/  LDL R16, [R1+0x94] ;  /* 0x0000940001107983 */ /* 0x002f680000100800 */
[----:B------:R-:W5:Y:S01]  /*11380*/  LDL R17, [R1+0xbc] ;  /* 0x0000bc0001117983 */ /* 0x000f620000100800 */
[----:B------:R-:W-:-:S03]  /*11390*/  ISETP.GE.AND P6, PT, R5, c[0x0][0x3c8], PT ;  /* 0x0000f20005007a0c */ /* 0x000fc60003fc6270 */
[----:B------:R1:W-:Y:S01]  /*113a0*/  @!P4 ST.E.64 [R10.64], R138 ;  /* 0x0000008a0a00c985 */ /* 0x0003e2000c101b06 */
[----:B------:R-:W-:Y:S02]  /*113b0*/  ISETP.GE.AND P4, PT, R3, c[0x0][0x3c8], PT ;  /* 0x0000f20003007a0c */ /* 0x000fe40003f86270 */
[----:B------:R-:W-:Y:S01]  /*113c0*/  SHF.R.S32.HI R6, RZ, 0x1f, R5 ;  /* 0x0000001fff067819 */ /* 0x000fe20000011405 */
[----:B------:R-:W-:Y:S01]  /*113d0*/  @!P2 ST.E.64 [R14.64], R68 ;  /* 0x000000440e00a985 */ /* 0x000fe2000c101b06 */
[----:B------:R-:W-:Y:S02]  /*113e0*/  ISETP.GE.AND P2, PT, R2, c[0x0][0x3c8], PT ;  /* 0x0000f20002007a0c */ /* 0x000fe40003f46270 */
[----:B------:R-:W-:Y:S01]  /*113f0*/  SHF.R.S32.HI R7, RZ, 0x1f, R3 ;  /* 0x0000001fff077819 */ /* 0x000fe20000011403 */
[----:B------:R-:W-:Y:S01]  /*11400*/  @!P5 ST.E.64 [R12.64], R72 ;  /* 0x000000480c00d985 */ /* 0x000fe2000c101b06 */
[----:B------:R-:W-:-:S03]  /*11410*/  ISETP.GE.AND P5, PT, R103, c[0x0][0x3c8], PT ;  /* 0x0000f20067007a0c */ /* 0x000fc60003fa6270 */
[----:B------:R1:W-:Y:S02]  /*11420*/  @!P3 ST.E.64 [R8.64], R60 ;  /* 0x0000003c0800b985 */ /* 0x0003e4000c101b06 */
[----:B-1----:R-:W-:-:S04]  /*11430*/  @!P6 LEA R10, P1, R5, R0, 0x2 ;  /* 0x00000000050ae211 */ /* 0x002fc800078210ff */
[----:B------:R-:W-:Y:S02]  /*11440*/  @!P6 LEA.HI.X R11, R5, R4, R6, 0x2, P1 ;  /* 0x00000004050be211 */ /* 0x000fe400008f1406 */
[----:B------:R-:W-:-:S04]  /*11450*/  @!P4 LEA R6, P1, R3, R0, 0x2 ;  /* 0x000000000306c211 */ /* 0x000fc800078210ff */
[----:B------:R-:W-:Y:S02]  /*11460*/  @!P4 LEA.HI.X R7, R3, R4, R7, 0x2, P1 ;  /* 0x000000040307c211 */ /* 0x000fe400008f1407 */
[----:B------:R-:W-:Y:S02]  /*11470*/  SHF.R.S32.HI R5, RZ, 0x1f, R2 ;  /* 0x0000001fff057819 */ /* 0x000fe40000011402 */
[C---:B------:R-:W-:Y:S01]  /*11480*/  @!P2 LEA R8, P3, R2.reuse, R0, 0x2 ;  /* 0x000000000208a211 */ /* 0x040fe200078610ff */
[----:B------:R-:W-:Y:S03]  /*11490*/  @!P6 ST.E.64 [R10.64], R140 ;  /* 0x0000008c0a00e985 */ /* 0x000fe6000c101b06 */
[----:B------:R-:W-:Y:S01]  /*114a0*/  @!P2 LEA.HI.X R9, R2, R4, R5, 0x2, P3 ;  /* 0x000000040209a211 */ /* 0x000fe200018f1405 */
[----:B------:R1:W-:Y:S01]  /*114b0*/  @!P4 ST.E.64 [R6.64], R76 ;  /* 0x0000004c0600c985 */ /* 0x0003e2000c101b06 */
[----:B------:R-:W-:-:S03]  /*114c0*/  SHF.R.S32.HI R3, RZ, 0x1f, R103 ;  /* 0x0000001fff037819 */ /* 0x000fc60000011467 */
[----:B------:R2:W-:Y:S01]  /*114d0*/  @!P2 ST.E.64 [R8.64], R80 ;  /* 0x000000500800a985 */ /* 0x0005e2000c101b06 */
[----:B-1----:R-:W-:-:S04]  /*114e0*/  @!P5 LEA R6, P3, R103, R0, 0x2 ;  /* 0x000000006706d211 */ /* 0x002fc800078610ff */
[----:B------:R-:W-:-:S05]  /*114f0*/  @!P5 LEA.HI.X R7, R103, R4, R3, 0x2, P3 ;  /* 0x000000046707d211 */ /* 0x000fca00018f1403 */
[----:B------:R1:W-:Y:S01]  /*11500*/  @!P5 ST.E.64 [R6.64], R84 ;  /* 0x000000540600d985 */ /* 0x0003e2000c101b06 */
[----:B---3--:R-:W-:Y:S02]  /*11510*/  ISETP.GE.AND P3, PT, R28, c[0x0][0x3c8], PT ;  /* 0x0000f2001c007a0c */ /* 0x008fe40003f66270 */
[----:B--2---:R-:W-:Y:S02]  /*11520*/  ISETP.GE.AND P1, PT, R34, c[0x0][0x3c8], PT ;  /* 0x0000f20022007a0c */ /* 0x004fe40003f26270 */
[----:B----4-:R-:W-:Y:S02]  /*11530*/  ISETP.GE.AND P6, PT, R32, c[0x0][0x3c8], PT ;  /* 0x0000f20020007a0c */ /* 0x010fe40003fc6270 */
[----:B------:R-:W-:-:S09]  /*11540*/  ISETP.GE.AND P4, PT, R30, c[0x0][0x3c8], PT ;  /* 0x0000f2001e007a0c */ /* 0x000fd20003f86270 */
[----:B------:R-:W-:-:S04]  /*11550*/  @!P1 LEA R2, P2, R34, R0, 0x2 ;  /* 0x0000000022029211 */ /* 0x000fc800078410ff */
[----:B-----5:R-:W-:Y:S02]  /*11560*/  @!P1 LEA.HI.X R3, R34, R4, R35, 0x2, P2 ;  /* 0x0000000422039211 */ /* 0x020fe400010f1423 */
[----:B------:R-:W-:-:S03]  /*11570*/  @!P6 LEA R8, P2, R32, R0, 0x2 ;  /* 0x000000002008e211 */ /* 0x000fc600078410ff */
[----:B------:R2:W-:Y:S01]  /*11580*/  @!P1 ST.E.64 [R2.64], R88 ;  /* 0x0000005802009985 */ /* 0x0005e2000c101b06 */
[----:B------:R-:W-:Y:S02]  /*11590*/  ISETP.GE.AND P1, PT, R26, c[0x0][0x3c8], PT ;  /* 0x0000f2001a007a0c */ /* 0x000fe40003f26270 */
[----:B------:R-:W-:Y:S02]  /*115a0*/  @!P6 LEA.HI.X R9, R32, R4, R33, 0x2, P2 ;  /* 0x000000042009e211 */ /* 0x000fe400010f1421 */
[----:B-1----:R-:W-:-:S03]  /*115b0*/  @!P3 LEA R6, P2, R28, R0, 0x2 ;  /* 0x000000001c06b211 */ /* 0x002fc600078410ff */
[----:B------:R-:W-:Y:S01]  /*115c0*/  @!P6 ST.E.64 [R8.64], R144 ;  /* 0x000000900800e985 */ /* 0x000fe2000c101b06 */
[----:B------:R-:W-:Y:S02]  /*115d0*/  ISETP.GE.AND P6, PT, R24, c[0x0][0x3c8], PT ;  /* 0x0000f20018007a0c */ /* 0x000fe40003fc6270 */
[----:B------:R-:W-:Y:S02]  /*115e0*/  @!P3 LEA.HI.X R7, R28, R4, R29, 0x2, P2 ;  /* 0x000000041c07b211 */ /* 0x000fe400010f141d */
[----:B--2---:R-:W-:-:S04]  /*115f0*/  @!P4 LEA R2, P5, R30, R0, 0x2 ;  /* 0x000000001e02c211 */ /* 0x004fc800078a10ff */
[----:B------:R-:W-:Y:S02]  /*11600*/  @!P4 LEA.HI.X R3, R30, R4, R31, 0x2, P5 ;  /* 0x000000041e03c211 */ /* 0x000fe400028f141f */
[----:B------:R-:W-:-:S03]  /*11610*/  ISETP.GE.AND P5, PT, R22, c[0x0][0x3c8], PT ;  /* 0x0000f20016007a0c */ /* 0x000fc60003fa6270 */
[----:B------:R1:W-:Y:S04]  /*11620*/  @!P4 ST.E.64 [R2.64], R92 ;  /* 0x0000005c0200c985 */ /* 0x0003e8000c101b06 */
[----:B------:R2:W-:Y:S01]  /*11630*/  @!P3 ST.E.64 [R6.64], R96 ;  /* 0x000000600600b985 */ /* 0x0005e2000c101b06 */
[----:B-1----:R-:W-:-:S04]  /*11640*/  @!P1 LEA R2, P2, R26, R0, 0x2 ;  /* 0x000000001a029211 */ /* 0x002fc800078410ff */
[----:B------:R-:W-:Y:S02]  /*11650*/  @!P1 LEA.HI.X R3, R26, R4, R27, 0x2, P2 ;  /* 0x000000041a039211 */ /* 0x000fe400010f141b */
[----:B------:R-:W-:-:S03]  /*11660*/  @!P6 LEA R10, P2, R24, R0, 0x2 ;  /* 0x00000000180ae211 */ /* 0x000fc600078410ff */
[----:B------:R1:W-:Y:S01]  /*11670*/  @!P1 ST.E.64 [R2.64], R100 ;  /* 0x0000006402009985 */ /* 0x0003e2000c101b06 */
[----:B------:R-:W-:Y:S02]  /*11680*/  @!P5 LEA R8, P1, R22, R0, 0x2 ;  /* 0x000000001608d211 */ /* 0x000fe400078210ff */
[-C--:B------:R-:W-:Y:S02]  /*11690*/  @!P6 LEA.HI.X R11, R24, R4.reuse, R25, 0x2, P2 ;  /* 0x00000004180be211 */ /* 0x080fe400010f1419 */
[----:B------:R-:W-:Y:S02]  /*116a0*/  ISETP.GE.AND P4, PT, R20, c[0x0][0x3c8], PT ;  /* 0x0000f20014007a0c */ /* 0x000fe40003f86270 */
[----:B------:R-:W-:Y:S02]  /*116b0*/  @!P5 LEA.HI.X R9, R22, R4, R23, 0x2, P1 ;  /* 0x000000041609d211 */ /* 0x000fe400008f1417 */
[----:B------:R-:W-:-:S09]  /*116c0*/  ISETP.GE.AND P3, PT, R16, c[0x0][0x3c8], PT ;  /* 0x0000f20010007a0c */ /* 0x000fd20003f66270 */
[C---:B--2---:R-:W-:Y:S01]  /*116d0*/  @!P4 LEA R6, P2, R20.reuse, R0, 0x2 ;  /* 0x000000001406c211 */ /* 0x044fe200078410ff */
[----:B------:R2:W-:Y:S03]  /*116e0*/  @!P6 ST.E.64 [R10.64], R116 ;  /* 0x000000740a00e985 */ /* 0x0005e6000c101b06 */
[----:B------:R-:W-:Y:S02]  /*116f0*/  @!P4 LEA.HI.X R7, R20, R4, R21, 0x2, P2 ;  /* 0x000000041407c211 */ /* 0x000fe400010f1415 */
[C---:B-1----:R-:W-:Y:S01]  /*11700*/  @!P3 LEA R2, P1, R16.reuse, R0, 0x2 ;  /* 0x000000001002b211 */ /* 0x042fe200078210ff */
[----:B------:R2:W-:Y:S03]  /*11710*/  @!P5 ST.E.64 [R8.64], R108 ;  /* 0x0000006c0800d985 */ /* 0x0005e6000c101b06 */
[----:B------:R-:W-:Y:S01]  /*11720*/  @!P3 LEA.HI.X R3, R16, R4, R17, 0x2, P1 ;  /* 0x000000041003b211 */ /* 0x000fe200008f1411 */
[----:B------:R2:W-:Y:S04]  /*11730*/  @!P4 ST.E.64 [R6.64], R104 ;  /* 0x000000680600c985 */ /* 0x0005e8000c101b06 */
[----:B------:R2:W-:Y:S04]  /*11740*/  @!P3 ST.E.64 [R2.64], R64 ;  /* 0x000000400200b985 */ /* 0x0005e8000c101b06 */
.L_x_2257:
[----:B------:R-:W-:Y:S05]  /*11750*/  BSYNC B0 ;  /* 0x0000000000007941 */ /* 0x000fea0003800000 */
.L_x_2256:
[----:B------:R-:W-:Y:S05]  /*11760*/  BRA.DIV ~URZ, `(.L_x_2258) ;  /* 0x000039127f007947 */ /* 0x000fea000b800000 */
[----:B--2---:R2:W1:Y:S04]  /*11770*/  SHFL.IDX PT, R4, R18, 0x1, 0x1c1f ;  /* 0x003c1f0012047f89 */ /* 0x00446800000e0000 */
[----:B----4-:R2:W4:Y:S02]  /*11780*/  SHFL.IDX PT, R0, R19, 0x1, 0x1c1f ;  /* 0x003c1f0013007f89 */ /* 0x01052400000e0000 */
.L_x_2316:
[----:B------:R-:W-:Y:S05]  /*11790*/  @P0 BRA `(.L_x_2253) ;  /* 0x00001b9000000947 */ /* 0x000fea0003800000 */
[----:B------:R-:W5:Y:S04]  /*117a0*/  LDL R20, [R1+0x10] ;  /* 0x0000100001147983 */ /* 0x000f680000100800 */
[----:B--2---:R-:W2:Y:S04]  /*117b0*/  LDL R12, [R1+0x8c] ;  /* 0x00008c00010c7983 */ /* 0x004ea80000100800 */
[----:B---3--:R-:W3:Y:S04]  /*117c0*/  LDL R16, [R1+0x88] ;  /* 0x0000880001107983 */ /* 0x008ee80000100800 */
[----:B----4-:R-:W4:Y:S04]  /*117d0*/  LDL R37, [R1+0x84] ;  /* 0x0000840001257983 */ /* 0x010f280000100800 */
[----:B------:R-:W3:Y:S04]  /*117e0*/  LDL R35, [R1+0xb4] ;  /* 0x0000b40001237983 */ /* 0x000ee80000100800 */
        /* <DEDUP_REMOVED lines=16> */
[----:B------:R-:W-:Y:S02]  /*118f0*/  IADD3 R5, R20, 0x18, RZ ;  /* 0x0000001814057810 */ /* 0x000fe40007ffe0ff */
[----:B--2---:R-:W-:Y:S02]  /*11900*/  ISETP.GE.AND P4, PT, R12, c[0x0][0x3c8], PT ;  /* 0x0000f2000c007a0c */ /* 0x004fe40003f86270 */
[----:B------:R-:W-:Y:S02]  /*11910*/  ISETP.GE.AND P3, PT, R5, c[0x0][0x3c8], PT ;  /* 0x0000f20005007a0c */ /* 0x000fe40003f66270 */
[----:B------:R-:W-:-:S05]  /*11920*/  IADD3 R2, R20, 0x20, RZ ;  /* 0x0000002014027810 */ /* 0x000fca0007ffe0ff */
[----:B------:R-:W-:Y:S02]  /*11930*/  @!P1 IMAD.MOV.U32 R6, RZ, RZ, R0 ;  /* 0x000000ffff069224 */ /* 0x000fe400078e0000 */
[----:B-1----:R-:W-:Y:S01]  /*11940*/  @!P1 IMAD.MOV.U32 R7, RZ, RZ, R4 ;  /* 0x000000ffff079224 */ /* 0x002fe200078e0004 */
[----:B------:R-:W-:Y:S02]  /*11950*/  ISETP.GE.AND P2, PT, R2, c[0x0][0x3c8], PT ;  /* 0x0000f20002007a0c */ /* 0x000fe40003f46270 */
[----:B---3--:R-:W-:Y:S01]  /*11960*/  ISETP.GE.AND P0, PT, R16, c[0x0][0x3c8], PT ;  /* 0x0000f20010007a0c */ /* 0x008fe20003f06270 */
[C---:B------:R-:W-:Y:S01]  /*11970*/  @!P1 IMAD.WIDE R6, R20.reuse, 0x4, R6 ;  /* 0x0000000414069825 */ /* 0x040fe200078e0206 */
[----:B------:R-:W-:-:S04]  /*11980*/  IADD3 R3, R20, 0x28, RZ ;  /* 0x0000002814037810 */ /* 0x000fc80007ffe0ff */
[----:B------:R1:W-:Y:S01]  /*11990*/  @!P1 ST.E.64 [R6.64], R112 ;  /* 0x0000007006009985 */ /* 0x0003e2000c101b06 */
[----:B------:R-:W-:Y:S02]  /*119a0*/  ISETP.GE.AND P1, PT, R3, c[0x0][0x3c8], PT ;  /* 0x0000f20003007a0c */ /* 0x000fe40003f26270 */
[-C--:B------:R-:W-:Y:S02]  /*119b0*/  @!P3 LEA R14, P5, R5, R0.reuse, 0x2 ;  /* 0x00000000050eb211 */ /* 0x080fe400078a10ff */
[----:B------:R-:W-:Y:S02]  /*119c0*/  @!P4 LEA R8, P6, R12, R0, 0x2 ;  /* 0x000000000c08c211 */ /* 0x000fe400078c10ff */
[----:B------:R-:W-:Y:S02]  /*119d0*/  SHF.R.S32.HI R10, RZ, 0x1f, R16 ;  /* 0x0000001fff0a7819 */ /* 0x000fe40000011410 */
[----:B------:R-:W-:Y:S02]  /*119e0*/  SHF.R.S32.HI R11, RZ, 0x1f, R2 ;  /* 0x0000001fff0b7819 */ /* 0x000fe40000011402 */
[----:B-1----:R-:W-:-:S02]  /*119f0*/  SHF.R.S32.HI R6, RZ, 0x1f, R5 ;  /* 0x0000001fff067819 */ /* 0x002fc40000011405 */
[----:B------:R-:W-:Y:S02]  /*11a00*/  SHF.R.S32.HI R7, RZ, 0x1f, R12 ;  /* 0x0000001fff077819 */ /* 0x000fe4000001140c */
[-C--:B------:R-:W-:Y:S02]  /*11a10*/  @!P3 LEA.HI.X R15, R5, R4.reuse, R6, 0x2, P5 ;  /* 0x00000004050fb211 */ /* 0x080fe400028f1406 */
[----:B------:R-:W-:Y:S02]  /*11a20*/  @!P4 LEA.HI.X R9, R12, R4, R7, 0x2, P6 ;  /* 0x000000040c09c211 */ /* 0x000fe400030f1407 */
[-C--:B------:R-:W-:Y:S02]  /*11a30*/  @!P2 LEA R12, P5, R2, R0.reuse, 0x2 ;  /* 0x00000000020ca211 */ /* 0x080fe400078a10ff */
[----:B------:R-:W-:Y:S02]  /*11a40*/  @!P0 LEA R6, P6, R16, R0, 0x2 ;  /* 0x0000000010068211 */ /* 0x000fe400078c10ff */
[----:B------:R-:W-:-:S02]  /*11a50*/  @!P2 LEA.HI.X R13, R2, R4, R11, 0x2, P5 ;  /* 0x00000004020da211 */ /* 0x000fc400028f140b */
[----:B------:R-:W-:Y:S02]  /*11a60*/  @!P0 LEA.HI.X R7, R16, R4, R10, 0x2, P6 ;  /* 0x0000000410078211 */ /* 0x000fe400030f140a */
[----:B------:R-:W-:Y:S02]  /*11a70*/  IADD3 R5, R20, 0x30, RZ ;  /* 0x0000003014057810 */ /* 0x000fe40007ffe0ff */
[----:B------:R-:W-:Y:S02]  /*11a80*/  SHF.R.S32.HI R2, RZ, 0x1f, R3 ;  /* 0x0000001fff027819 */ /* 0x000fe40000011403 */
[----:B------:R-:W-:Y:S02]  /*11a90*/  @!P1 LEA R18, P6, R3, R0, 0x2 ;  /* 0x0000000003129211 */ /* 0x000fe400078c10ff */
[----:B------:R-:W-:Y:S02]  /*11aa0*/  ISETP.GE.AND P5, PT, R5, c[0x0][0x3c8], PT ;  /* 0x0000f20005007a0c */ /* 0x000fe40003fa6270 */
[----:B------:R-:W-:-:S02]  /*11ab0*/  @!P1 LEA.HI.X R19, R3, R4, R2, 0x2, P6 ;  /* 0x0000000403139211 */ /* 0x000fc400030f1402 */
[C---:B------:R-:W-:Y:S01]  /*11ac0*/  IADD3 R3, R20.reuse, 0x38, RZ ;  /* 0x0000003814037810 */ /* 0x040fe20007ffe0ff */
[----:B------:R-:W-:Y:S04]  /*11ad0*/  @!P4 ST.E.64 [R8.64], R124 ;  /* 0x0000007c0800c985 */ /* 0x000fe8000c101b06 */
[----:B------:R1:W-:Y:S01]  /*11ae0*/  @!P0 ST.E.64 [R6.64], R120 ;  /* 0x0000007806008985 */ /* 0x0003e2000c101b06 */
[----:B------:R-:W-:Y:S02]  /*11af0*/  ISETP.GE.AND P0, PT, R3, c[0x0][0x3c8], PT ;  /* 0x0000f20003007a0c */ /* 0x000fe40003f06270 */
[----:B------:R-:W-:Y:S02]  /*11b00*/  IADD3 R2, R20, 0x40, RZ ;  /* 0x0000004014027810 */ /* 0x000fe40007ffe0ff */
[----:B------:R-:W-:-:S02]  /*11b10*/  @!P5 LEA R10, P6, R5, R0, 0x2 ;  /* 0x00000000050ad211 */ /* 0x000fc400078c10ff */
[----:B------:R-:W-:Y:S01]  /*11b20*/  ISETP.GE.AND P4, PT, R2, c[0x0][0x3c8], PT ;  /* 0x0000f20002007a0c */ /* 0x000fe20003f86270 */
[----:B------:R-:W-:Y:S04]  /*11b30*/  @!P3 ST.E.64 [R14.64], R142 ;  /* 0x0000008e0e00b985 */ /* 0x000fe8000c101b06 */
[----:B------:R2:W-:Y:S01]  /*11b40*/  @!P2 ST.E.64 [R12.64], R128 ;  /* 0x000000800c00a985 */ /* 0x0005e2000c101b06 */
[----:B-1----:R-:W-:Y:S02]  /*11b50*/  SHF.R.S32.HI R7, RZ, 0x1f, R5 ;  /* 0x0000001fff077819 */ /* 0x002fe40000011405 */
[----:B------:R-:W-:Y:S02]  /*11b60*/  IADD3 R6, R20, 0x48, RZ ;  /* 0x0000004814067810 */ /* 0x000fe40007ffe0ff */
[----:B------:R-:W-:-:S02]  /*11b70*/  @!P5 LEA.HI.X R11, R5, R4, R7, 0x2, P6 ;  /* 0x00000004050bd211 */ /* 0x000fc400030f1407 */
[----:B------:R-:W-:Y:S02]  /*11b80*/  ISETP.GE.AND P3, PT, R6, c[0x0][0x3c8], PT ;  /* 0x0000f20006007a0c */ /* 0x000fe40003f66270 */
[----:B------:R-:W-:Y:S02]  /*11b90*/  SHF.R.S32.HI R7, RZ, 0x1f, R3 ;  /* 0x0000001fff077819 */ /* 0x000fe40000011403 */
[C---:B------:R-:W-:Y:S02]  /*11ba0*/  @!P0 LEA R8, P2, R3.reuse, R0, 0x2 ;  /* 0x0000000003088211 */ /* 0x040fe400078410ff */
[----:B------:R-:W-:Y:S02]  /*11bb0*/  IADD3 R5, R20, 0x50, RZ ;  /* 0x0000005014057810 */ /* 0x000fe40007ffe0ff */
[----:B------:R-:W-:Y:S02]  /*11bc0*/  @!P0 LEA.HI.X R9, R3, R4, R7, 0x2, P2 ;  /* 0x0000000403098211 */ /* 0x000fe400010f1407 */
[----:B------:R-:W-:-:S02]  /*11bd0*/  ISETP.GE.AND P2, PT, R5, c[0x0][0x3c8], PT ;  /* 0x0000f20005007a0c */ /* 0x000fc40003f46270 */
[----:B--2---:R-:W-:Y:S02]  /*11be0*/  SHF.R.S32.HI R12, RZ, 0x1f, R2 ;  /* 0x0000001fff0c7819 */ /* 0x004fe40000011402 */
[C---:B------:R-:W-:Y:S02]  /*11bf0*/  @!P4 LEA R16, P6, R2.reuse, R0, 0x2 ;  /* 0x000000000210c211 */ /* 0x040fe400078c10ff */
[----:B------:R-:W-:Y:S02]  /*11c00*/  SHF.R.S32.HI R3, RZ, 0x1f, R6 ;  /* 0x0000001fff037819 */ /* 0x000fe40000011406 */
[----:B------:R-:W-:Y:S02]  /*11c10*/  @!P4 LEA.HI.X R17, R2, R4, R12, 0x2, P6 ;  /* 0x000000040211c211 */ /* 0x000fe400030f140c */
[----:B------:R-:W-:Y:S01]  /*11c20*/  @!P3 LEA R14, P6, R6, R0, 0x2 ;  /* 0x00000000060eb211 */ /* 0x000fe200078c10ff */
[----:B------:R1:W-:Y:S01]  /*11c30*/  @!P1 ST.E.64 [R18.64], R146 ;  /* 0x0000009212009985 */ /* 0x0003e2000c101b06 */
[----:B------:R-:W-:-:S02]  /*11c40*/  IADD3 R2, R20, 0x58, RZ ;  /* 0x0000005814027810 */ /* 0x000fc40007ffe0ff */
[----:B------:R-:W-:Y:S02]  /*11c50*/  @!P3 LEA.HI.X R15, R6, R4, R3, 0x2, P6 ;  /* 0x00000004060fb211 */ /* 0x000fe400030f1403 */
[----:B------:R-:W-:Y:S02]  /*11c60*/  SHF.R.S32.HI R3, RZ, 0x1f, R5 ;  /* 0x0000001fff037819 */ /* 0x000fe40000011405 */
[----:B------:R-:W-:Y:S01]  /*11c70*/  ISETP.GE.AND P1, PT, R2, c[0x0][0x3c8], PT ;  /* 0x0000f20002007a0c */ /* 0x000fe20003f26270 */
[----:B------:R2:W-:Y:S04]  /*11c80*/  @!P5 ST.E.64 [R10.64], R150 ;  /* 0x000000960a00d985 */ /* 0x0005e8000c101b06 */
[----:B------:R3:W-:Y:S01]  /*11c90*/  @!P0 ST.E.64 [R8.64], R148 ;  /* 0x0000009408008985 */ /* 0x0007e2000c101b06 */
[----:B-1----:R-:W-:-:S04]  /*11ca0*/  @!P2 LEA R18, P6, R5, R0, 0x2 ;  /* 0x000000000512a211 */ /* 0x002fc800078c10ff */
[----:B------:R-:W-:Y:S02]  /*11cb0*/  @!P2 LEA.HI.X R19, R5, R4, R3, 0x2, P6 ;  /* 0x000000040513a211 */ /* 0x000fe400030f1403 */
[----:B------:R-:W-:-:S04]  /*11cc0*/  IADD3 R5, R20, 0x60, RZ ;  /* 0x0000006014057810 */ /* 0x000fc80007ffe0ff */
[----:B------:R-:W-:Y:S02]  /*11cd0*/  ISETP.GE.AND P0, PT, R5, c[0x0][0x3c8], PT ;  /* 0x0000f20005007a0c */ /* 0x000fe40003f06270 */
[----:B------:R-:W-:Y:S02]  /*11ce0*/  IADD3 R3, R20, 0x68, RZ ;  /* 0x0000006814037810 */ /* 0x000fe40007ffe0ff */
[----:B------:R-:W-:Y:S02]  /*11cf0*/  SHF.R.S32.HI R7, RZ, 0x1f, R2 ;  /* 0x0000001fff077819 */ /* 0x000fe40000011402 */
[----:B------:R-:W-:Y:S02]  /*11d00*/  @!P1 LEA R12, P6, R2, R0, 0x2 ;  /* 0x00000000020c9211 */ /* 0x000fe400078c10ff */
[----:B------:R-:W-:Y:S02]  /*11d10*/  ISETP.GE.AND P5, PT, R3, c[0x0][0x3c8], PT ;  /* 0x0000f20003007a0c */ /* 0x000fe40003fa6270 */
[----:B------:R-:W-:Y:S01]  /*11d20*/  IADD3 R6, R20, 0x70, RZ ;  /* 0x0000007014067810 */ /* 0x000fe20007ffe0ff */
[----:B------:R-:W-:Y:S01]  /*11d30*/  @!P4 ST.E.64 [R16.64], R152 ;  /* 0x000000981000c985 */ /* 0x000fe2000c101b06 */
[----:B------:R-:W-:-:S02]  /*11d40*/  @!P1 LEA.HI.X R13, R2, R4, R7, 0x2, P6 ;  /* 0x00000004020d9211 */ /* 0x000fc400030f1407 */
[----:B------:R-:W-:Y:S01]  /*11d50*/  ISETP.GE.AND P4, PT, R6, c[0x0][0x3c8], PT ;  /* 0x0000f20006007a0c */ /* 0x000fe20003f86270 */
[----:B------:R1:W-:Y:S01]  /*11d60*/  @!P3 ST.E.64 [R14.64], R38 ;  /* 0x000000260e00b985 */ /* 0x0003e2000c101b06 */
[----:B------:R-:W-:Y:S02]  /*11d70*/  SHF.R.S32.HI R7, RZ, 0x1f, R5 ;  /* 0x0000001fff077819 */ /* 0x000fe40000011405 */
[C---:B--2---:R-:W-:Y:S02]  /*11d80*/  @!P0 LEA R10, P3, R5.reuse, R0, 0x2 ;  /* 0x00000000050a8211 */ /* 0x044fe400078610ff */
[----:B------:R-:W-:Y:S02]  /*11d90*/  IADD3 R2, R20, 0x78, RZ ;  /* 0x0000007814027810 */ /* 0x000fe40007ffe0ff */
[----:B------:R-:W-:Y:S02]  /*11da0*/  @!P0 LEA.HI.X R11, R5, R4, R7, 0x2, P3 ;  /* 0x00000004050b8211 */ /* 0x000fe400018f1407 */
[----:B------:R-:W-:-:S02]  /*11db0*/  ISETP.GE.AND P3, PT, R2, c[0x0][0x3c8], PT ;  /* 0x0000f20002007a0c */ /* 0x000fc40003f66270 */
[----:B---3--:R-:W-:Y:S01]  /*11dc0*/  SHF.R.S32.HI R8, RZ, 0x1f, R3 ;  /* 0x0000001fff087819 */ /* 0x008fe20000011403 */
[----:B------:R2:W-:Y:S01]  /*11dd0*/  @!P2 ST.E.64 [R18.64], R42 ;  /* 0x0000002a1200a985 */ /* 0x0005e2000c101b06 */
[----:B------:R-:W-:Y:S02]  /*11de0*/  IADD3 R5, R20, 0x80, RZ ;  /* 0x0000008014057810 */ /* 0x000fe40007ffe0ff */
[----:B-1----:R-:W-:-:S04]  /*11df0*/  @!P5 LEA R14, P6, R3, R0, 0x2 ;  /* 0x00000000030ed211 */ /* 0x002fc800078c10ff */
[----:B------:R-:W-:Y:S02]  /*11e00*/  @!P5 LEA.HI.X R15, R3, R4, R8, 0x2, P6 ;  /* 0x00000004030fd211 */ /* 0x000fe400030f1408 */
[----:B------:R-:W-:Y:S02]  /*11e10*/  SHF.R.S32.HI R3, RZ, 0x1f, R6 ;  /* 0x0000001fff037819 */ /* 0x000fe40000011406 */
[----:B------:R-:W-:-:S04]  /*11e20*/  @!P4 LEA R8, P6, R6, R0, 0x2 ;  /* 0x000000000608c211 */ /* 0x000fc800078c10ff */
[----:B------:R-:W-:Y:S02]  /*11e30*/  @!P4 LEA.HI.X R9, R6, R4, R3, 0x2, P6 ;  /* 0x000000040609c211 */ /* 0x000fe400030f1403 */
[----:B------:R-:W-:Y:S02]  /*11e40*/  SHF.R.S32.HI R3, RZ, 0x1f, R2 ;  /* 0x0000001fff037819 */ /* 0x000fe40000011402 */
[C---:B--2---:R-:W-:Y:S02]  /*11e50*/  @!P3 LEA R18, P6, R2.reuse, R0, 0x2 ;  /* 0x000000000212b211 */ /* 0x044fe400078c10ff */
[----:B------:R-:W-:Y:S02]  /*11e60*/  ISETP.GE.AND P2, PT, R5, c[0x0][0x3c8], PT ;  /* 0x0000f20005007a0c */ /* 0x000fe40003f46270 */
[----:B------:R-:W-:Y:S02]  /*11e70*/  @!P3 LEA.HI.X R19, R2, R4, R3, 0x2, P6 ;  /* 0x000000040213b211 */ /* 0x000fe400030f1403 */
[----:B------:R-:W-:Y:S01]  /*11e80*/  IADD3 R2, R20, 0x90, RZ ;  /* 0x0000009014027810 */ /* 0x000fe20007ffe0ff */
[----:B------:R1:W-:Y:S04]  /*11e90*/  @!P1 ST.E.64 [R12.64], R50 ;  /* 0x000000320c009985 */ /* 0x0003e8000c101b06 */
[----:B------:R2:W-:Y:S01]  /*11ea0*/  @!P0 ST.E.64 [R10.64], R46 ;  /* 0x0000002e0a008985 */ /* 0x0005e2000c101b06 */
[----:B------:R-:W-:-:S02]  /*11eb0*/  ISETP.GE.AND P0, PT, R2, c[0x0][0x3c8], PT ;  /* 0x0000f20002007a0c */ /* 0x000fc40003f06270 */
[----:B------:R-:W-:Y:S02]  /*11ec0*/  SHF.R.S32.HI R7, RZ, 0x1f, R5 ;  /* 0x0000001fff077819 */ /* 0x000fe40000011405 */
[----:B------:R-:W-:-:S04]  /*11ed0*/  @!P2 LEA R16, P6, R5, R0, 0x2 ;  /* 0x000000000510a211 */ /* 0x000fc800078c10ff */
[----:B------:R-:W-:Y:S02]  /*11ee0*/  @!P2 LEA.HI.X R17, R5, R4, R7, 0x2, P6 ;  /* 0x000000040511a211 */ /* 0x000fe400030f1407 */
[----:B------:R-:W-:Y:S02]  /*11ef0*/  SHF.R.S32.HI R7, RZ, 0x1f, R2 ;  /* 0x0000001fff077819 */ /* 0x000fe40000011402 */
[C---:B------:R-:W-:Y:S02]  /*11f00*/  IADD3 R3, R20.reuse, 0x88, RZ ;  /* 0x0000008814037810 */ /* 0x040fe40007ffe0ff */
[C---:B------:R-:W-:Y:S02]  /*11f10*/  IADD3 R6, R20.reuse, 0x98, RZ ;  /* 0x0000009814067810 */ /* 0x040fe40007ffe0ff */
[----:B------:R-:W-:Y:S02]  /*11f20*/  IADD3 R5, R20, 0xa0, RZ ;  /* 0x000000a014057810 */ /* 0x000fe40007ffe0ff */
[----:B-1----:R-:W-:-:S04]  /*11f30*/  @!P0 LEA R12, P6, R2, R0, 0x2 ;  /* 0x00000000020c8211 */ /* 0x002fc800078c10ff */
[----:B------:R-:W-:Y:S02]  /*11f40*/  @!P0 LEA.HI.X R13, R2, R4, R7, 0x2, P6 ;  /* 0x00000004020d8211 */ /* 0x000fe400030f1407 */
[----:B------:R-:W-:Y:S02]  /*11f50*/  IADD3 R2, R20, 0xa8, RZ ;  /* 0x000000a814027810 */ /* 0x000fe40007ffe0ff */
[----:B------:R-:W3:Y:S01]  /*11f60*/  LDL R20, [R1+0x94] ;  /* 0x0000940001147983 */ /* 0x000ee20000100800 */
[----:B------:R-:W-:-:S03]  /*11f70*/  ISETP.GE.AND P1, PT, R3, c[0x0][0x3c8], PT ;  /* 0x0000f20003007a0c */ /* 0x000fc60003f26270 */
[----:B------:R1:W-:Y:S01]  /*11f80*/  @!P5 ST.E.64 [R14.64], R154 ;  /* 0x0000009a0e00d985 */ /* 0x0003e2000c101b06 */
[----:B------:R-:W-:-:S03]  /*11f90*/  ISETP.GE.AND P5, PT, R6, c[0x0][0x3c8], PT ;  /* 0x0000f20006007a0c */ /* 0x000fc60003fa6270 */
[----:B------:R5:W-:Y:S04]  /*11fa0*/  @!P4 ST.E.64 [R8.64], R54 ;  /* 0x000000360800c985 */ /* 0x000be8000c101b06 */
[----:B------:R-:W-:Y:S01]  /*11fb0*/  @!P3 ST.E.64 [R18.64], R164 ;  /* 0x000000a41200b985 */ /* 0x000fe2000c101b06 */
[----:B------:R-:W-:-:S05]  /*11fc0*/  ISETP.GE.AND P3, PT, R2, c[0x0][0x3c8], PT ;  /* 0x0000f20002007a0c */ /* 0x000fca0003f66270 */
[-C--:B--2---:R-:W-:Y:S02]  /*11fd0*/  @!P5 LEA R10, P6, R6, R0.reuse, 0x2 ;  /* 0x00000000060ad211 */ /* 0x084fe400078c10ff */
[----:B-1----:R-:W-:Y:S02]  /*11fe0*/  @!P1 LEA R14, P4, R3, R0, 0x2 ;  /* 0x00000000030e9211 */ /* 0x002fe400078810ff */
[----:B-----5:R-:W-:-:S04]  /*11ff0*/  SHF.R.S32.HI R8, RZ, 0x1f, R3 ;  /* 0x0000001fff087819 */ /* 0x020fc80000011403 */
[-C--:B------:R-:W-:Y:S02]  /*12000*/  @!P1 LEA.HI.X R15, R3, R4.reuse, R8, 0x2, P4 ;  /* 0x00000004030f9211 */ /* 0x080fe400020f1408 */
[----:B------:R-:W-:Y:S02]  /*12010*/  ISETP.GE.AND P4, PT, R5, c[0x0][0x3c8], PT ;  /* 0x0000f20005007a0c */ /* 0x000fe40003f86270 */
[----:B------:R-:W-:Y:S01]  /*12020*/  SHF.R.S32.HI R3, RZ, 0x1f, R6 ;  /* 0x0000001fff037819 */ /* 0x000fe20000011406 */
[----:B------:R-:W-:Y:S01]  /*12030*/  @!P2 ST.E.64 [R16.64], R166 ;  /* 0x000000a61000a985 */ /* 0x000fe2000c101b06 */
[----:B----4-:R-:W-:Y:S02]  /*12040*/  ISETP.GE.AND P2, PT, R37, c[0x0][0x3c8], PT ;  /* 0x0000f20025007a0c */ /* 0x010fe40003f46270 */
[----:B------:R-:W-:Y:S01]  /*12050*/  @!P5 LEA.HI.X R11, R6, R4, R3, 0x2, P6 ;  /* 0x00000004060bd211 */ /* 0x000fe200030f1403 */
[----:B------:R-:W-:Y:S01]  /*12060*/  @!P1 ST.E.64 [R14.64], R160 ;  /* 0x000000a00e009985 */ /* 0x000fe2000c101b06 */
[----:B------:R-:W-:-:S02]  /*12070*/  SHF.R.S32.HI R3, RZ, 0x1f, R5 ;  /* 0x0000001fff037819 */ /* 0x000fc40000011405 */
[----:B------:R-:W-:Y:S01]  /*12080*/  ISETP.GE.AND P1, PT, R35, c[0x0][0x3c8], PT ;  /* 0x0000f20023007a0c */ /* 0x000fe20003f26270 */
[----:B------:R-:W-:Y:S02]  /*12090*/  @!P0 ST.E.64 [R12.64], R156 ;  /* 0x0000009c0c008985 */ /* 0x000fe4000c101b06 */
[----:B------:R-:W-:Y:S02]  /*120a0*/  @!P4 LEA R8, P6, R5, R0, 0x2 ;  /* 0x000000000508c211 */ /* 0x000fe400078c10ff */
[----:B------:R-:W-:Y:S02]  /*120b0*/  ISETP.GE.AND P0, PT, R33, c[0x0][0x3c8], PT ;  /* 0x0000f20021007a0c */ /* 0x000fe40003f06270 */
[----:B------:R-:W-:Y:S02]  /*120c0*/  @!P4 LEA.HI.X R9, R5, R4, R3, 0x2, P6 ;  /* 0x000000040509c211 */ /* 0x000fe400030f1403 */
[----:B------:R-:W-:Y:S02]  /*120d0*/  SHF.R.S32.HI R3, RZ, 0x1f, R2 ;  /* 0x0000001fff037819 */ /* 0x000fe40000011402 */
[C---:B------:R-:W-:Y:S01]  /*120e0*/  @!P3 LEA R6, P6, R2.reuse, R0, 0x2 ;  /* 0x000000000206b211 */ /* 0x040fe200078c10ff */
[----:B------:R-:W-:Y:S03]  /*120f0*/  @!P5 ST.E.64 [R10.64], R158 ;  /* 0x0000009e0a00d985 */ /* 0x000fe6000c101b06 */
[----:B------:R-:W-:Y:S01]  /*12100*/  @!P3 LEA.HI.X R7, R2, R4, R3, 0x2, P6 ;  /* 0x000000040207b211 */ /* 0x000fe200030f1403 */
[----:B------:R1:W-:Y:S01]  /*12110*/  @!P4 ST.E.64 [R8.64], R74 ;  /* 0x0000004a0800c985 */ /* 0x0003e2000c101b06 */
[----:B------:R-:W-:-:S02]  /*12120*/  ISETP.GE.AND P4, PT, R31, c[0x0][0x3c8], PT ;  /* 0x0000f2001f007a0c */ /* 0x000fc40003f86270 */
[----:B------:R-:W-:Y:S01]  /*12130*/  SHF.R.S32.HI R3, RZ, 0x1f, R37 ;  /* 0x0000001fff037819 */ /* 0x000fe20000011425 */
[----:B------:R2:W-:Y:S01]  /*12140*/  @!P3 ST.E.64 [R6.64], R62 ;  /* 0x0000003e0600b985 */ /* 0x0005e2000c101b06 */
[-C--:B------:R-:W-:Y:S02]  /*12150*/  @!P0 LEA R2, P3, R33, R0.reuse, 0x2 ;  /* 0x0000000021028211 */ /* 0x080fe400078610ff */
[-C--:B-1----:R-:W-:Y:S02]  /*12160*/  @!P2 LEA R8, P5, R37, R0.reuse, 0x2 ;  /* 0x000000002508a211 */ /* 0x082fe400078a10ff */
[----:B--2---:R-:W-:Y:S02]  /*12170*/  @!P1 LEA R6, P6, R35, R0, 0x2 ;  /* 0x0000000023069211 */ /* 0x004fe400078c10ff */
[-C--:B------:R-:W-:Y:S02]  /*12180*/  @!P2 LEA.HI.X R9, R37, R4.reuse, R3, 0x2, P5 ;  /* 0x000000042509a211 */ /* 0x080fe400028f1403 */
[----:B------:R-:W-:-:S02]  /*12190*/  @!P1 LEA.HI.X R7, R35, R4, R36, 0x2, P6 ;  /* 0x0000000423079211 */ /* 0x000fc400030f1424 */
[----:B------:R-:W-:Y:S02]  /*121a0*/  ISETP.GE.AND P5, PT, R29, c[0x0][0x3c8], PT ;  /* 0x0000f2001d007a0c */ /* 0x000fe40003fa6270 */
        /* <DEDUP_REMOVED lines=9> */
[----:B------:R-:W-:Y:S02]  /*12240*/  ISETP.GE.AND P0, PT, R21, c[0x0][0x3c8], PT ;  /* 0x0000f20015007a0c */ /* 0x000fe40003f06270 */
[-C--:B--2---:R-:W-:Y:S01]  /*12250*/  @!P5 LEA R2, P6, R29, R0.reuse, 0x2 ;  /* 0x000000001d02d211 */ /* 0x084fe200078c10ff */
[----:B------:R1:W-:Y:S01]  /*12260*/  @!P4 ST.E.64 [R6.64], R78 ;  /* 0x0000004e0600c985 */ /* 0x0003e2000c101b06 */
[----:B------:R-:W-:Y:S02]  /*12270*/  @!P3 LEA R10, P4, R27, R0, 0x2 ;  /* 0x000000001b0ab211 */ /* 0x000fe400078810ff */
[----:B------:R-:W-:Y:S02]  /*12280*/  @!P5 LEA.HI.X R3, R29, R4, R30, 0x2, P6 ;  /* 0x000000041d03d211 */ /* 0x000fe400030f141e */
[----:B------:R-:W-:-:S02]  /*12290*/  @!P2 LEA R8, P6, R25, R0, 0x2 ;  /* 0x000000001908a211 */ /* 0x000fc400078c10ff */
[-C--:B------:R-:W-:Y:S01]  /*122a0*/  @!P3 LEA.HI.X R11, R27, R4.reuse, R28, 0x2, P4 ;  /* 0x000000041b0bb211 */ /* 0x080fe200020f141c */
[----:B------:R2:W-:Y:S01]  /*122b0*/  @!P5 ST.E.64 [R2.64], R82 ;  /* 0x000000520200d985 */ /* 0x0005e2000c101b06 */
[----:B------:R-:W-:-:S03]  /*122c0*/  @!P2 LEA.HI.X R9, R25, R4, R26, 0x2, P6 ;  /* 0x000000041909a211 */ /* 0x000fc600030f141a */
[----:B------:R4:W-:Y:S04]  /*122d0*/  @!P3 ST.E.64 [R10.64], R98 ;  /* 0x000000620a00b985 */ /* 0x0009e8000c101b06 */
[----:B------:R4:W-:Y:S01]  /*122e0*/  @!P2 ST.E.64 [R8.64], R94 ;  /* 0x0000005e0800a985 */ /* 0x0009e2000c101b06 */
[----:B-1----:R-:W-:-:S04]  /*122f0*/  @!P1 LEA R6, P5, R23, R0, 0x2 ;  /* 0x0000000017069211 */ /* 0x002fc800078a10ff */
[----:B------:R-:W-:Y:S02]  /*12300*/  @!P1 LEA.HI.X R7, R23, R4, R24, 0x2, P5 ;  /* 0x0000000417079211 */ /* 0x000fe400028f1418 */
[----:B--2---:R-:W-:-:S04]  /*12310*/  @!P0 LEA R2, P4, R21, R0, 0x2 ;  /* 0x0000000015028211 */ /* 0x004fc800078810ff */
[----:B------:R-:W-:Y:S01]  /*12320*/  @!P0 LEA.HI.X R3, R21, R4, R22, 0x2, P4 ;  /* 0x0000000415038211 */ /* 0x000fe200020f1416 */
[----:B------:R4:W-:Y:S04]  /*12330*/  @!P1 ST.E.64 [R6.64], R86 ;  /* 0x0000005606009985 */ /* 0x0009e8000c101b06 */
[----:B------:R4:W-:Y:S01]  /*12340*/  @!P0 ST.E.64 [R2.64], R70 ;  /* 0x0000004602008985 */ /* 0x0009e2000c101b06 */
[----:B---3--:R-:W-:-:S13]  /*12350*/  ISETP.GE.AND P0, PT, R20, c[0x0][0x3c8], PT ;  /* 0x0000f20014007a0c */ /* 0x008fda0003f06270 */
[----:B------:R-:W-:Y:S05]  /*12360*/  @P0 BRA `(.L_x_2253) ;  /* 0x00000fc000000947 */ /* 0x000fea0003800000 */
[----:B----4-:R-:W2:Y:S01]  /*12370*/  LDL R5, [R1+0xbc] ;  /* 0x0000bc0001057983 */ /* 0x010ea20000100800 */
[----:B------:R-:W-:-:S04]  /*12380*/  LEA R2, P0, R20, R0, 0x2 ;  /* 0x0000000014027211 */ /* 0x000fc800078010ff */
[----:B--2---:R-:W-:-:S05]  /*12390*/  LEA.HI.X R3, R20, R4, R5, 0x2, P0 ;  /* 0x0000000414037211 */ /* 0x004fca00000f1405 */
[----:B------:R1:W-:Y:S01]  /*123a0*/  ST.E.64 [R2.64], R58 ;  /* 0x0000003a02007985 */ /* 0x0003e2000c101b06 */
[----:B------:R-:W-:Y:S05]  /*123b0*/  BRA `(.L_x_2253) ;  /* 0x00000f7000007947 */ /* 0x000fea0003800000 */
.L_x_2238:
        /* <DEDUP_REMOVED lines=22> */
.L_x_2259:
        /* <DEDUP_REMOVED lines=57> */
.L_x_2261:
[----:B------:R-:W-:Y:S05]  /*128b0*/  BSYNC B0 ;  /* 0x0000000000007941 */ /* 0x000fea0003800000 */
.L_x_2260:
        /* <DEDUP_REMOVED lines=45> */
.L_x_2317:
[----:B------:R-:W-:Y:S05]  /*12b90*/  BRA.DIV ~URZ, `(.L_x_2263) ;  /* 0x000026127f007947 */ /* 0x000fea000b800000 */
[----:B------:R3:W4:Y:S02]  /*12ba0*/  SHFL.IDX PT, R0, R15, RZ, 0x181f ;  /* 0x00181fff0f007589 */ /* 0x00072400000e0000 */
.L_x_2318:
        /* <DEDUP_REMOVED lines=27> */
.L_x_2265:
[----:B------:R-:W-:Y:S05]  /*12d60*/  BSYNC B0 ;  /* 0x0000000000007941 */ /* 0x000fea0003800000 */
.L_x_2264:
[----:B------:R-:W-:Y:S05]  /*12d70*/  BRA.DIV ~URZ, `(.L_x_2266) ;  /* 0x000024927f007947 */ /* 0x000fea000b800000 */
[----:B--2---:R2:W1:Y:S04]  /*12d80*/  SHFL.IDX PT, R4, R12, 0x1, 0x181f ;  /* 0x00381f000c047f89 */ /* 0x00446800000e0000 */
[----:B----4-:R2:W4:Y:S02]  /*12d90*/  SHFL.IDX PT, R0, R15, 0x1, 0x181f ;  /* 0x00381f000f007f89 */ /* 0x01052400000e0000 */
.L_x_2319:
        /* <DEDUP_REMOVED lines=27> */
.L_x_2268:
[----:B------:R-:W-:Y:S05]  /*12f50*/  BSYNC B0 ;  /* 0x0000000000007941 */ /* 0x000fea0003800000 */
.L_x_2267:
[----:B------:R-:W-:Y:S05]  /*12f60*/  BRA.DIV ~URZ, `(.L_x_2269) ;  /* 0x000023627f007947 */ /* 0x000fea000b800000 */
[----:B-1----:R1:W2:Y:S02]  /*12f70*/  SHFL.IDX PT, R4, R12, 0x2, 0x181f ;  /* 0x00581f000c047f89 */ /* 0x0022a400000e0000 */
.L_x_2320:
[----:B------:R-:W-:Y:S05]  /*12f80*/  BRA.DIV ~URZ, `(.L_x_2270) ;  /* 0x000023b27f007947 */ /* 0x000fea000b800000 */
[----:B----4-:R4:W1:Y:S02]  /*12f90*/  SHFL.IDX PT, R0, R15, 0x2, 0x181f ;  /* 0x00581f000f007f89 */ /* 0x01086400000e0000 */
.L_x_2321:
        /* <DEDUP_REMOVED lines=27> */
.L_x_2272:
[----:B------:R-:W-:Y:S05]  /*13150*/  BSYNC B0 ;  /* 0x0000000000007941 */ /* 0x000fea0003800000 */
.L_x_2271:
[----:B------:R-:W-:Y:S05]  /*13160*/  BRA.DIV ~URZ, `(.L_x_2273) ;  /* 0x000022327f007947 */ /* 0x000fea000b800000 */
[----:B--2---:R2:W3:Y:S04]  /*13170*/  SHFL.IDX PT, R4, R12, 0x3, 0x181f ;  /* 0x00781f000c047f89 */ /* 0x0044e800000e0000 */
[----:B-1----:R2:W1:Y:S02]  /*13180*/  SHFL.IDX PT, R0, R15, 0x3, 0x181f ;  /* 0x00781f000f007f89 */ /* 0x00246400000e0000 */
.L_x_2322:
        /* <DEDUP_REMOVED lines=26> */
.L_x_2253:
[----:B----4-:R-:W-:Y:S05]  /*13330*/  BSYNC B1 ;  /* 0x0000000000017941 */ /* 0x010fea0003800000 */
.L_x_2237:
[----:B-1----:R-:W4:Y:S02]  /*13340*/  LDL R0, [R1+0xe0] ;  /* 0x0000e00001007983 */ /* 0x002f240000100800 */
        /* <DEDUP_REMOVED lines=14> */
.L_x_2323:
[----:B------:R-:W-:Y:S05]  /*13430*/  BRA.DIV ~URZ, `(.L_x_2276) ;  /* 0x000020927f007947 */ /* 0x000fea000b800000 */
[----:B------:R3:W4:Y:S02]  /*13440*/  SHFL.IDX PT, R8, R102, 0x1, 0x1f ;  /* 0x00201f0066087f89 */ /* 0x00072400000e0000 */
.L_x_2324:
        /* <DEDUP_REMOVED lines=19> */
.L_x_2325:
        /* <DEDUP_REMOVED lines=16> */
.L_x_2326:
[----:B---3--:R-:W-:Y:S01]  /*13680*/  IMAD R0, R0, c[0x0][0x538], RZ ;  /* 0x00014e0000007a24 */ /* 0x008fe200078e02ff */
[----:B------:R-:W-:Y:S04]  /*13690*/  BSSY B1, `(.L_x_2279) ;  /* 0x00000ce000017945 */ /* 0x000fe80003800000 */
[----:B----4-:R-:W-:-:S04]  /*136a0*/  IADD3 R8, R0, R8, RZ ;  /* 0x0000000800087210 */ /* 0x010fc80007ffe0ff */
[----:B--2---:R-:W-:-:S13]  /*136b0*/  ISETP.GT.AND P6, PT, R8, R9, PT ;  /* 0x000000090800720c */ /* 0x004fda0003fc4270 */
[----:B------:R-:W-:Y:S05]  /*136c0*/  @P6 BRA `(.L_x_2280) ;  /* 0x0000025000006947 */ /* 0x000fea0003800000 */
.L_x_2284:
        /* <DEDUP_REMOVED lines=17> */
.L_x_2327:
        /* <DEDUP_REMOVED lines=16> */
.L_x_2328:
[----:B--2---:R-:W-:-:S05]  /*138e0*/  IMAD R0, R0, c[0x0][0x538], RZ ;  /* 0x00014e0000007a24 */ /* 0x004fca00078e02ff */
[----:B------:R-:W-:-:S04]  /*138f0*/  IADD3 R8, R0, R8, RZ ;  /* 0x0000000800087210 */ /* 0x000fc80007ffe0ff */
[----:B------:R-:W-:-:S13]  /*13900*/  ISETP.GT.AND P6, PT, R8, R9, PT ;  /* 0x000000090800720c */ /* 0x000fda0003fc4270 */
[----:B-1----:R-:W-:Y:S05]  /*13910*/  @!P6 BRA `(.L_x_2284) ;  /* 0xfffffdb00000e947 */ /* 0x002fea000383ffff */
.L_x_2280:
[----:B------:R-:W-:-:S05]  /*13920*/  IADD3 R11, -R0, R8, RZ ;  /* 0x00000008000b7210 */ /* 0x000fca0007ffe1ff */
[----:B------:R-:W-:-:S05]  /*13930*/  IMAD R0, R4, c[0x0][0x538], R11 ;  /* 0x00014e0004007a24 */ /* 0x000fca00078e020b */
[----:B------:R-:W-:Y:S01]  /*13940*/  ISETP.GT.AND P0, PT, R0, R9, PT ;  /* 0x000000090000720c */ /* 0x000fe20003f04270 */
[----:B------:R-:W-:-:S12]  /*13950*/  BRA.DIV ~URZ, `(.L_x_2285) ;  /* 0x00001fb27f007947 */ /* 0x000fd8000b800000 */
[----:B------:R-:W-:-:S03]  /*13960*/  VOTE.ANY R12, PT, !P0 ;  /* 0x00000000000c7806 */ /* 0x000fc600040e0100 */
.L_x_2329:
[----:B------:R-:W2:Y:S01]  /*13970*/  LDL.LU R0, [R1+0x2c] ;  /* 0x00002c0001007983 */ /* 0x000ea20000300800 */
[----:B------:R-:W2:Y:S02]  /*13980*/  POPC R8, R12 ;  /* 0x0000000c00087309 */ /* 0x000ea40000000000 */
[----:B--2---:R-:W-:-:S05]  /*13990*/  IADD3 R0, R8, R0, RZ ;  /* 0x0000000008007210 */ /* 0x004fca0007ffe0ff */
[----:B------:R2:W-:Y:S01]  /*139a0*/  STL [R1+0x2c], R0 ;  /* 0x00002c0001007387 */ /* 0x0005e20000100800 */
[----:B------:R-:W-:Y:S05]  /*139b0*/  BRA.DIV ~URZ, `(.L_x_2286) ;  /* 0x00001fa27f007947 */ /* 0x000fea000b800000 */
[----:B------:R3:W4:Y:S04]  /*139c0*/  SHFL.IDX PT, R10, R6, R8, 0x1f ;  /* 0x00001f08060a7589 */ /* 0x00072800000e0000 */
[----:B------:R3:W1:Y:S02]  /*139d0*/  SHFL.IDX PT, R7, R7, R8, 0x1f ;  /* 0x00001f0807077589 */ /* 0x00066400000e0000 */
.L_x_2330:
[----:B------:R-:W-:Y:S01]  /*139e0*/  ISETP.NE.AND P0, PT, R12, RZ, PT ;  /* 0x000000ff0c00720c */ /* 0x000fe20003f05270 */
[----:B------:R-:W-:-:S12]  /*139f0*/  BSSY B0, `(.L_x_2287) ;  /* 0x0000005000007945 */ /* 0x000fd80003800000 */
[----:B------:R-:W-:Y:S05]  /*13a00*/  @!P0 BRA `(.L_x_2288) ;  /* 0x0000003000008947 */ /* 0x000fea0003800000 */
[----:B------:R-:W-:Y:S01]  /*13a10*/  IADD3 R3, R8, -0x1, RZ ;  /* 0xffffffff08037810 */ /* 0x000fe20007ffe0ff */
[----:B------:R-:W-:Y:S05]  /*13a20*/  BRA.DIV ~URZ, `(.L_x_2289) ;  /* 0x000020027f007947 */ /* 0x000fea000b800000 */
[----:B------:R2:W3:Y:S02]  /*13a30*/  SHFL.IDX PT, R13, R4, R3, 0x1f ;  /* 0x00001f03040d7589 */ /* 0x0004e400000e0000 */
.L_x_2288:
[----:B------:R-:W-:Y:S05]  /*13a40*/  BSYNC B0 ;  /* 0x0000000000007941 */ /* 0x000fea0003800000 */
.L_x_2287:
        /* <DEDUP_REMOVED lines=68> */
.L_x_2291:
        /* <DEDUP_REMOVED lines=68> */
.L_x_2292:
[----:B------:R-:W-:Y:S05]  /*142d0*/  BSYNC B0 ;  /* 0x0000000000007941 */ /* 0x000fea0003800000 */
.L_x_2290:
[----:B------:R-:W-:-:S04]  /*142e0*/  LOP3.LUT R2, RZ, R2, RZ, 0x33, !PT ;  /* 0x00000002ff027212 */ /* 0x000fc800078e33ff */
[----:B-1----:R-:W-:-:S05]  /*142f0*/  IADD3 R0, R2, R10, RZ ;  /* 0x0000000a02007210 */ /* 0x002fca0007ffe0ff */
[----:B------:R1:W-:Y:S01]  /*14300*/  STL [R1+0x24], R0 ;  /* 0x0000240001007387 */ /* 0x0003e20000100800 */
[----:B------:R-:W-:Y:S05]  /*14310*/  BRA `(.L_x_2293) ;  /* 0x0000005000007947 */ /* 0x000fea0003800000 */
.L_x_2281:
[----:B------:R-:W-:Y:S01]  /*14320*/  MOV R0, c[0x0][0x53c] ;  /* 0x00014f0000007a02 */ /* 0x000fe20000000f00 */
[----:B------:R2:W-:Y:S04]  /*14330*/  STL [R1+0x20], R9 ;  /* 0x0000200901007387 */ /* 0x0005e80000100800 */
[----:B------:R2:W-:Y:S04]  /*14340*/  STL [R1+0x24], RZ ;  /* 0x000024ff01007387 */ /* 0x0005e80000100800 */
[----:B------:R2:W-:Y:S04]  /*14350*/  STL [R1+0x28], RZ ;  /* 0x000028ff01007387 */ /* 0x0005e80000100800 */
[----:B------:R2:W-:Y:S02]  /*14360*/  STL [R1+0x2c], R0 ;  /* 0x00002c0001007387 */ /* 0x0005e40000100800 */
.L_x_2293:
[----:B------:R-:W-:Y:S05]  /*14370*/  BSYNC B1 ;  /* 0x0000000000017941 */ /* 0x000fea0003800000 */
.L_x_2279:
        /* <DEDUP_REMOVED lines=9> */
.L_x_2274:
[----:B--2---:R-:W2:Y:S02]  /*14410*/  LDL R0, [R1+0x2c] ;  /* 0x00002c0001007983 */ /* 0x004ea40000100800 */
[----:B--2---:R-:W-:-:S13]  /*14420*/  ISETP.GE.AND P0, PT, R0, c[0x0][0x53c], PT ;  /* 0x00014f0000007a0c */ /* 0x004fda0003f06270 */
[----:B-1----:R-:W-:Y:S01]  /*14430*/  @P0 CALL.REL.NOINC `(.L_x_2294) ;  /* 0x0000001000000944 */ /* 0x002fe20003c00000 */
[----:B------:R-:W-:Y:S05]  /*14440*/  BRA `(.L_x_2295) ;  /* 0xfffed8d000007947 */ /* 0x000fea000383ffff */
.L_x_2294:
[----:B------:R-:W-:Y:S05]  /*14450*/  EXIT ;  /* 0x000000000000794d */ /* 0x000fea0003800000 */
.L_x_2197:
[----:B------:R-:W-:Y:S01]  /*14460*/  IMAD.MOV.U32 R0, RZ, RZ, R5 ;  /* 0x000000ffff007224 */ /* 0x000fe200078e0005 */
[----:B------:R-:W-:Y:S02]  /*14470*/  MOV R2, 0x1 ;  /* 0x0000000100027802 */ /* 0x000fe40000000f00 */
[----:B------:R-:W-:Y:S02]  /*14480*/  MOV R3, 0x144a0 ;  /* 0x000144a000037802 */ /* 0x000fe40000000f00 */
[----:B------:R-:W-:Y:S05]  /*14490*/  CALL.REL.NOINC `($__internal_46_$__cuda_sm70_shflsync_up_p) ;  /* 0x0000169000007944 */ /* 0x000fea0003c00000 */
[----:B------:R-:W-:Y:S01]  /*144a0*/  MOV R0, R4 ;  /* 0x0000000400007202 */ /* 0x000fe20000000f00 */
[----:B------:R-:W-:Y:S05]  /*144b0*/  BRA `(.L_x_2296) ;  /* 0xfffebfa000007947 */ /* 0x000fea000383ffff */
.L_x_2198:
[----:B------:R-:W-:Y:S01]  /*144c0*/  IMAD.MOV.U32 R0, RZ, RZ, R5 ;  /* 0x000000ffff007224 */ /* 0x000fe200078e0005 */
[----:B------:R-:W-:Y:S02]  /*144d0*/  MOV R2, 0x2 ;  /* 0x0000000200027802 */ /* 0x000fe40000000f00 */
[----:B------:R-:W-:Y:S02]  /*144e0*/  MOV R3, 0x14500 ;  /* 0x0001450000037802 */ /* 0x000fe40000000f00 */
[----:B------:R-:W-:Y:S05]  /*144f0*/  CALL.REL.NOINC `($__internal_46_$__cuda_sm70_shflsync_up_p) ;  /* 0x0000163000007944 */ /* 0x000fea0003c00000 */
[----:B------:R-:W-:Y:S01]  /*14500*/  SEL R0, R4, RZ, P4 ;  /* 0x000000ff04007207 */ /* 0x000fe20002000000 */
[----:B------:R-:W-:Y:S01]  /*14510*/  IMAD.MOV.U32 R2, RZ, RZ, 0x4 ;  /* 0x00000004ff027424 */ /* 0x000fe200078e00ff */
[----:B------:R-:W-:-:S03]  /*14520*/  MOV R3, 0x14550 ;  /* 0x0001455000037802 */ /* 0x000fc60000000f00 */
[----:B------:R-:W-:Y:S02]  /*14530*/  IMAD.IADD R0, R5, 0x1, R0 ;  /* 0x0000000105007824 */ /* 0x000fe400078e0200 */
        /* <DEDUP_REMOVED lines=14> */
[----:B------:R-:W-:Y:S01]  /*14620*/  IMAD.IADD R4, R0, 0x1, R4 ;  /* 0x0000000100047824 */ /* 0x000fe200078e0204 */
[----:B------:R-:W-:-:S03]  /*14630*/  MOV R0, 0x1f ;  /* 0x0000001f00007802 */ /* 0x000fc60000000f00 */
[----:B------:R-:W-:Y:S02]  /*14640*/  IMAD.MOV.U32 R5, RZ, RZ, R4 ;  /* 0x000000ffff057224 */ /* 0x000fe400078e0004 */
[----:B------:R-:W-:Y:S05]  /*14650*/  CALL.REL.NOINC `($__internal_45_$__cuda_sm70_shflsync_idx_p) ;  /* 0x0000148000007944 */ /* 0x000fea0003c00000 */
[----:B------:R-:W-:Y:S05]  /*14660*/  BRA `(.L_x_2297) ;  /* 0xfffebef000007947 */ /* 0x000fea000383ffff */
.L_x_2200:
[----:B------:R-:W-:Y:S02]  /*14670*/  SEL R0, RZ, 0x1, P0 ;  /* 0x00000001ff007807 */ /* 0x000fe40000000000 */
[----:B------:R-:W-:Y:S02]  /*14680*/  MOV R2, 0x146a0 ;  /* 0x000146a000027802 */ /* 0x000fe40000000f00 */
[----:B------:R-:W-:Y:S05]  /*14690*/  CALL.REL.NOINC `($__internal_47_$__cuda_sm70_votesync_ballot) ;  /* 0x0000150000007944 */ /* 0x000fea0003c00000 */
[----:B------:R-:W-:Y:S01]  /*146a0*/  MOV R10, R0 ;  /* 0x00000000000a7202 */ /* 0x000fe20000000f00 */
[----:B------:R-:W-:Y:S05]  /*146b0*/  BRA `(.L_x_2298) ;  /* 0xfffebf3000007947 */ /* 0x000fea000383ffff */
.L_x_2201:
[----:B------:R-:W-:Y:S01]  /*146c0*/  IMAD.MOV.U32 R5, RZ, RZ, R9 ;  /* 0x000000ffff057224 */ /* 0x000fe200078e0009 */
[----:B------:R-:W-:Y:S01]  /*146d0*/  MOV R3, R7 ;  /* 0x0000000700037202 */ /* 0x000fe20000000f00 */
[----:B-1----:R-:W-:Y:S01]  /*146e0*/  IMAD.MOV.U32 R0, RZ, RZ, 0x1f ;  /* 0x0000001fff007424 */ /* 0x002fe200078e00ff */
[----:B------:R-:W-:Y:S02]  /*146f0*/  MOV R2, 0x14710 ;  /* 0x0001471000027802 */ /* 0x000fe40000000f00 */
[----:B------:R-:W-:Y:S05]  /*14700*/  CALL.REL.NOINC `($__internal_45_$__cuda_sm70_shflsync_idx_p) ;  /* 0x000013d000007944 */ /* 0x000fea0003c00000 */
[----:B------:R-:W-:Y:S01]  /*14710*/  IMAD.MOV.U32 R12, RZ, RZ, R0 ;  /* 0x000000ffff0c7224 */ /* 0x000fe200078e0000 */
[----:B------:R-:W-:Y:S01]  /*14720*/  MOV R5, R8 ;  /* 0x0000000800057202 */ /* 0x000fe20000000f00 */
[----:B------:R-:W-:Y:S01]  /*14730*/  IMAD.MOV.U32 R6, RZ, RZ, RZ ;  /* 0x000000ffff067224 */ /* 0x000fe200078e00ff */
[----:B------:R-:W-:Y:S01]  /*14740*/  MOV R3, R7 ;  /* 0x0000000700037202 */ /* 0x000fe20000000f00 */
[----:B------:R-:W-:Y:S01]  /*14750*/  IMAD.MOV.U32 R0, RZ, RZ, 0x1f ;  /* 0x0000001fff007424 */ /* 0x000fe200078e00ff */
[----:B------:R-:W-:-:S02]  /*14760*/  MOV R2, 0x14780 ;  /* 0x0001478000027802 */ /* 0x000fc40000000f00 */
[----:B------:R-:W-:Y:S05]  /*14770*/  CALL.REL.NOINC `($__internal_45_$__cuda_sm70_shflsync_idx_p) ;  /* 0x0000136000007944 */ /* 0x000fea0003c00000 */
[----:B------:R-:W-:Y:S01]  /*14780*/  MOV R9, R0 ;  /* 0x0000000000097202 */ /* 0x000fe20000000f00 */
[----:B------:R-:W-:Y:S05]  /*14790*/  BRA `(.L_x_2299) ;  /* 0xfffebec000007947 */ /* 0x000fea000383ffff */
.L_x_2204:
[----:B------:R-:W-:Y:S01]  /*147a0*/  IMAD.MOV.U32 R5, RZ, RZ, R4 ;  /* 0x000000ffff057224 */ /* 0x000fe200078e0004 */
[----:B-1----:R-:W-:-:S02]  /*147b0*/  MOV R0, 0x1f ;  /* 0x0000001f00007802 */ /* 0x002fc40000000f00 */
[----:B------:R-:W-:Y:S02]  /*147c0*/  MOV R2, 0x147e0 ;  /* 0x000147e000027802 */ /* 0x000fe40000000f00 */
[----:B--234-:R-:W-:Y:S05]  /*147d0*/  CALL.REL.NOINC `($__internal_45_$__cuda_sm70_shflsync_idx_p) ;  /* 0x0000130000007944 */ /* 0x01cfea0003c00000 */
[----:B------:R-:W-:Y:S01]  /*147e0*/  MOV R6, R0 ;  /* 0x0000000000067202 */ /* 0x000fe20000000f00 */
[----:B------:R-:W-:Y:S05]  /*147f0*/  BRA `(.L_x_2203) ;  /* 0xfffebec000007947 */ /* 0x000fea000383ffff */
.L_x_2215:
[----:B------:R-:W-:Y:S01]  /*14800*/  IMAD.MOV.U32 R5, RZ, RZ, R14 ;  /* 0x000000ffff057224 */ /* 0x000fe200078e000e */
[----:B------:R-:W-:Y:S01]  /*14810*/  MOV R3, RZ ;  /* 0x000000ff00037202 */ /* 0x000fe20000000f00 */
[----:B-1----:R-:W-:Y:S01]  /*14820*/  IMAD.MOV.U32 R0, RZ, RZ, 0x181f ;  /* 0x0000181fff007424 */ /* 0x002fe200078e00ff */
[----:B------:R-:W-:Y:S02]  /*14830*/  MOV R2, 0x14850 ;  /* 0x0001485000027802 */ /* 0x000fe40000000f00 */
[----:B------:R-:W-:Y:S05]  /*14840*/  CALL.REL.NOINC `($__internal_45_$__cuda_sm70_shflsync_idx_p) ;  /* 0x0000129000007944 */ /* 0x000fea0003c00000 */
[----:B------:R-:W-:Y:S01]  /*14850*/  MOV R4, R0 ;  /* 0x0000000000047202 */ /* 0x000fe20000000f00 */
[----:B------:R-:W-:Y:S05]  /*14860*/  BRA `(.L_x_2300) ;  /* 0xfffee75000007947 */ /* 0x000fea000383ffff */
.L_x_2216:
[----:B------:R-:W-:Y:S01]  /*14870*/  IMAD.MOV.U32 R5, RZ, RZ, R15 ;  /* 0x000000ffff057224 */ /* 0x000fe200078e000f */
[----:B------:R-:W-:Y:S01]  /*14880*/  MOV R3, RZ ;  /* 0x000000ff00037202 */ /* 0x000fe20000000f00 */
[----:B-1----:R-:W-:Y:S01]  /*14890*/  IMAD.MOV.U32 R0, RZ, RZ, 0x181f ;  /* 0x0000181fff007424 */ /* 0x002fe200078e00ff */
[----:B------:R-:W-:Y:S02]  /*148a0*/  MOV R2, 0x148c0 ;  /* 0x000148c000027802 */ /* 0x000fe40000000f00 */
[----:B--23--:R-:W-:Y:S05]  /*148b0*/  CALL.REL.NOINC `($__internal_45_$__cuda_sm70_shflsync_idx_p) ;  /* 0x0000122000007944 */ /* 0x00cfea0003c00000 */
[----:B------:R-:W-:Y:S05]  /*148c0*/  BRA `(.L_x_2301) ;  /* 0xfffee71000007947 */ /* 0x000fea000383ffff */
.L_x_2219:
[----:B------:R-:W-:Y:S01]  /*148d0*/  IMAD.MOV.U32 R5, RZ, RZ, R14 ;  /* 0x000000ffff057224 */ /* 0x000fe200078e000e */
[----:B--2---:R-:W-:Y:S01]  /*148e0*/  MOV R3, 0x1 ;  /* 0x0000000100037802 */ /* 0x004fe20000000f00 */
[----:B----4-:R-:W-:Y:S01]  /*148f0*/  IMAD.MOV.U32 R0, RZ, RZ, 0x181f ;  /* 0x0000181fff007424 */ /* 0x010fe200078e00ff */
[----:B------:R-:W-:-:S02]  /*14900*/  MOV R2, 0x14920 ;  /* 0x0001492000027802 */ /* 0x000fc40000000f00 */
[----:B-1-3--:R-:W-:Y:S05]  /*14910*/  CALL.REL.NOINC `($__internal_45_$__cuda_sm70_shflsync_idx_p) ;  /* 0x000011c000007944 */ /* 0x00afea0003c00000 */
[----:B------:R-:W-:Y:S01]  /*14920*/  IMAD.MOV.U32 R4, RZ, RZ, R0 ;  /* 0x000000ffff047224 */ /* 0x000fe200078e0000 */
[----:B------:R-:W-:Y:S01]  /*14930*/  MOV R3, 0x1 ;  /* 0x0000000100037802 */ /* 0x000fe20000000f00 */
[----:B------:R-:W-:Y:S01]  /*14940*/  IMAD.MOV.U32 R5, RZ, RZ, R15 ;  /* 0x000000ffff057224 */ /* 0x000fe200078e000f */
[----:B------:R-:W-:-:S02]  /*14950*/  MOV R0, 0x181f ;  /* 0x0000181f00007802 */ /* 0x000fc40000000f00 */
[----:B------:R-:W-:Y:S02]  /*14960*/  MOV R2, 0x14980 ;  /* 0x0001498000027802 */ /* 0x000fe40000000f00 */
[----:B------:R-:W-:Y:S05]  /*14970*/  CALL.REL.NOINC `($__internal_45_$__cuda_sm70_shflsync_idx_p) ;  /* 0x0000116000007944 */ /* 0x000fea0003c00000 */
[----:B------:R-:W-:Y:S05]  /*14980*/  BRA `(.L_x_2302) ;  /* 0xfffee8d000007947 */ /* 0x000fea000383ffff */
.L_x_2222:
[----:B------:R-:W-:Y:S01]  /*14990*/  IMAD.MOV.U32 R5, RZ, RZ, R14 ;  /* 0x000000ffff057224 */ /* 0x000fe200078e000e */
[----:B-1----:R-:W-:Y:S01]  /*149a0*/  MOV R3, 0x2 ;  /* 0x0000000200037802 */ /* 0x002fe20000000f00 */
[----:B----4-:R-:W-:Y:S01]  /*149b0*/  IMAD.MOV.U32 R0, RZ, RZ, 0x181f ;  /* 0x0000181fff007424 */ /* 0x010fe200078e00ff */
[----:B------:R-:W-:Y:S02]  /*149c0*/  MOV R2, 0x149e0 ;  /* 0x000149e000027802 */ /* 0x000fe40000000f00 */
[----:B---3--:R-:W-:Y:S05]  /*149d0*/  CALL.REL.NOINC `($__internal_45_$__cuda_sm70_shflsync_idx_p) ;  /* 0x0000110000007944 */ /* 0x008fea0003c00000 */
[----:B------:R-:W-:Y:S01]  /*149e0*/  MOV R4, R0 ;  /* 0x0000000000047202 */ /* 0x000fe20000000f00 */
[----:B------:R-:W-:Y:S05]  /*149f0*/  BRA `(.L_x_2303) ;  /* 0xfffeeac000007947 */ /* 0x000fea000383ffff */
.L_x_2223:
[----:B------:R-:W-:Y:S01]  /*14a00*/  IMAD.MOV.U32 R5, RZ, RZ, R15 ;  /* 0x000000ffff057224 */ /* 0x000fe200078e000f */
[----:B------:R-:W-:Y:S01]  /*14a10*/  MOV R3, 0x2 ;  /* 0x0000000200037802 */ /* 0x000fe20000000f00 */
[----:B----4-:R-:W-:Y:S01]  /*14a20*/  IMAD.MOV.U32 R0, RZ, RZ, 0x181f ;  /* 0x0000181fff007424 */ /* 0x010fe200078e00ff */
[----:B------:R-:W-:Y:S02]  /*14a30*/  MOV R2, 0x14a50 ;  /* 0x00014a5000027802 */ /* 0x000fe40000000f00 */
[----:B-123--:R-:W-:Y:S05]  /*14a40*/  CALL.REL.NOINC `($__internal_45_$__cuda_sm70_shflsync_idx_p) ;  /* 0x0000109000007944 */ /* 0x00efea0003c00000 */
[----:B------:R-:W-:Y:S05]  /*14a50*/  BRA `(.L_x_2304) ;  /* 0xfffeea8000007947 */ /* 0x000fea000383ffff */
.L_x_2226:
[----:B------:R-:W-:Y:S01]  /*14a60*/  IMAD.MOV.U32 R5, RZ, RZ, R14 ;  /* 0x000000ffff057224 */ /* 0x000fe200078e000e */
[----:B-1----:R-:W-:Y:S01]  /*14a70*/  MOV R3, 0x3 ;  /* 0x0000000300037802 */ /* 0x002fe20000000f00 */
[----:B------:R-:W-:Y:S01]  /*14a80*/  IMAD.MOV.U32 R0, RZ, RZ, 0x181f ;  /* 0x0000181fff007424 */ /* 0x000fe200078e00ff */
[----:B------:R-:W-:-:S02]  /*14a90*/  MOV R2, 0x14ab0 ;  /* 0x00014ab000027802 */ /* 0x000fc40000000f00 */
[----:B--234-:R-:W-:Y:S05]  /*14aa0*/  CALL.REL.NOINC `($__internal_45_$__cuda_sm70_shflsync_idx_p) ;  /* 0x0000103000007944 */ /* 0x01cfea0003c00000 */
[----:B------:R-:W-:Y:S01]  /*14ab0*/  IMAD.MOV.U32 R4, RZ, RZ, R0 ;  /* 0x000000ffff047224 */ /* 0x000fe200078e0000 */
[----:B------:R-:W-:Y:S01]  /*14ac0*/  MOV R3, 0x3 ;  /* 0x0000000300037802 */ /* 0x000fe20000000f00 */
[----:B------:R-:W-:Y:S01]  /*14ad0*/  IMAD.MOV.U32 R5, RZ, RZ, R15 ;  /* 0x000000ffff057224 */ /* 0x000fe200078e000f */
[----:B------:R-:W-:-:S02]  /*14ae0*/  MOV R0, 0x181f ;  /* 0x0000181f00007802 */ /* 0x000fc40000000f00 */
[----:B------:R-:W-:Y:S02]  /*14af0*/  MOV R2, 0x14b10 ;  /* 0x00014b1000027802 */ /* 0x000fe40000000f00 */
[----:B------:R-:W-:Y:S05]  /*14b00*/  CALL.REL.NOINC `($__internal_45_$__cuda_sm70_shflsync_idx_p) ;  /* 0x00000fd000007944 */ /* 0x000fea0003c00000 */
[----:B------:R-:W-:Y:S05]  /*14b10*/  BRA `(.L_x_2305) ;  /* 0xfffeec3000007947 */ /* 0x000fea000383ffff */
.L_x_2233:
[----:B------:R1:W5:Y:S01]  /*14b20*/  LDL R2, [R1+0x8] ;  /* 0x0000080001027983 */ /* 0x0003620000100800 */
[----:B------:R-:W-:Y:S02]  /*14b30*/  MOV R5, 0x2 ;  /* 0x0000000200057802 */ /* 0x000fe40000000f00 */
[----:B------:R-:W-:Y:S02]  /*14b40*/  MOV R3, 0x14b60 ;  /* 0x00014b6000037802 */ /* 0x000fe40000000f00 */
[----:B-1---5:R-:W-:Y:S05]  /*14b50*/  CALL.REL.NOINC `($__internal_44_$__cuda_sm70_shflsync_bfly_p) ;  /* 0x00000f3000007944 */ /* 0x022fea0003c00000 */
[----:B------:R-:W-:Y:S01]  /*14b60*/  MOV R0, R5 ;  /* 0x0000000500007202 */ /* 0x000fe20000000f00 */
[----:B------:R-:W-:Y:S05]  /*14b70*/  BRA `(.L_x_2306) ;  /* 0xffff986000007947 */ /* 0x000fea000383ffff */
.L_x_2234:
[----:B------:R-:W-:Y:S01]  /*14b80*/  IMAD.MOV.U32 R2, RZ, RZ, R0 ;  /* 0x000000ffff027224 */ /* 0x000fe200078e0000 */
[----:B------:R-:W-:Y:S02]  /*14b90*/  MOV R5, 0x1 ;  /* 0x0000000100057802 */ /* 0x000fe40000000f00 */
[----:B------:R-:W-:Y:S02]  /*14ba0*/  MOV R3, 0x14bc0 ;  /* 0x00014bc000037802 */ /* 0x000fe40000000f00 */
[----:B------:R-:W-:Y:S05]  /*14bb0*/  CALL.REL.NOINC `($__internal_44_$__cuda_sm70_shflsync_bfly_p) ;  /* 0x00000ed000007944 */ /* 0x000fea0003c00000 */
[----:B------:R1:W5:Y:S01]  /*14bc0*/  LDL R2, [R1+0xc] ;  /* 0x00000c0001027983 */ /* 0x0003620000100800 */
[----:B------:R-:W-:Y:S01]  /*14bd0*/  FADD.FTZ R0, R0, R5 ;  /* 0x0000000500007221 */ /* 0x000fe20000010000 */
[----:B------:R-:W-:Y:S02]  /*14be0*/  MOV R5, 0x2 ;  /* 0x0000000200057802 */ /* 0x000fe40000000f00 */
[----:B------:R-:W-:-:S02]  /*14bf0*/  MOV R3, 0x14c10 ;  /* 0x00014c1000037802 */ /* 0x000fc40000000f00 */
[----:B-1---5:R-:W-:Y:S05]  /*14c00*/  CALL.REL.NOINC `($__internal_44_$__cuda_sm70_shflsync_bfly_p) ;  /* 0x00000e8000007944 */ /* 0x022fea0003c00000 */
[----:B------:R-:W2:Y:S01]  /*14c10*/  LDL.LU R2, [R1+0xc] ;  /* 0x00000c0001027983 */ /* 0x000ea20000300800 */
[----:B------:R-:W-:Y:S01]  /*14c20*/  MOV R3, 0x14c70 ;  /* 0x00014c7000037802 */ /* 0x000fe20000000f00 */
[----:B--2---:R-:W-:Y:S01]  /*14c30*/  FADD.FTZ R4, R2, R5 ;  /* 0x0000000502047221 */ /* 0x004fe20000010000 */
[----:B------:R-:W-:-:S04]  /*14c40*/  MOV R5, 0x1 ;  /* 0x0000000100057802 */ /* 0x000fc80000000f00 */
[----:B------:R-:W-:Y:S02]  /*14c50*/  MOV R2, R4 ;  /* 0x0000000400027202 */ /* 0x000fe40000000f00 */
[----:B------:R-:W-:Y:S05]  /*14c60*/  CALL.REL.NOINC `($__internal_44_$__cuda_sm70_shflsync_bfly_p) ;  /* 0x00000e2000007944 */ /* 0x000fea0003c00000 */
[----:B------:R-:W-:Y:S01]  /*14c70*/  MOV R3, R5 ;  /* 0x0000000500037202 */ /* 0x000fe20000000f00 */
[----:B------:R-:W-:Y:S05]  /*14c80*/  BRA `(.L_x_2307) ;  /* 0xffff97e000007947 */ /* 0x000fea000383ffff */
.L_x_2241:
[----:B-1-34-:R-:W-:Y:S01]  /*14c90*/  IMAD.MOV.U32 R5, RZ, RZ, R14 ;  /* 0x000000ffff057224 */ /* 0x01afe200078e000e */
[----:B------:R-:W-:Y:S01]  /*14ca0*/  MOV R3, RZ ;  /* 0x000000ff00037202 */ /* 0x000fe20000000f00 */
[----:B------:R-:W-:Y:S01]  /*14cb0*/  IMAD.MOV.U32 R0, RZ, RZ, 0x181f ;  /* 0x0000181fff007424 */ /* 0x000fe200078e00ff */
[----:B------:R-:W-:Y:S02]  /*14cc0*/  MOV R2, 0x14ce0 ;  /* 0x00014ce000027802 */ /* 0x000fe40000000f00 */
[----:B------:R-:W-:Y:S05]  /*14cd0*/  CALL.REL.NOINC `($__internal_45_$__cuda_sm70_shflsync_idx_p) ;  /* 0x00000e0000007944 */ /* 0x000fea0003c00000 */
[----:B------:R-:W-:Y:S01]  /*14ce0*/  MOV R6, R0 ;  /* 0x0000000000067202 */ /* 0x000fe20000000f00 */
[----:B------:R-:W-:Y:S05]  /*14cf0*/  BRA `(.L_x_2308) ;  /* 0xffffb44000007947 */ /* 0x000fea000383ffff */
.L_x_2242:
[----:B------:R-:W-:Y:S01]  /*14d00*/  IMAD.MOV.U32 R5, RZ, RZ, R15 ;  /* 0x000000ffff057224 */ /* 0x000fe200078e000f */
[----:B------:R-:W-:Y:S01]  /*14d10*/  MOV R3, RZ ;  /* 0x000000ff00037202 */ /* 0x000fe20000000f00 */
[----:B------:R-:W-:Y:S01]  /*14d20*/  IMAD.MOV.U32 R0, RZ, RZ, 0x181f ;  /* 0x0000181fff007424 */ /* 0x000fe200078e00ff */
[----:B------:R-:W-:Y:S02]  /*14d30*/  MOV R2, 0x14d50 ;  /* 0x00014d5000027802 */ /* 0x000fe40000000f00 */
[----:B-12---:R-:W-:Y:S05]  /*14d40*/  CALL.REL.NOINC `($__internal_45_$__cuda_sm70_shflsync_idx_p) ;  /* 0x00000d9000007944 */ /* 0x006fea0003c00000 */
[----:B------:R-:W-:Y:S05]  /*14d50*/  BRA `(.L_x_2309) ;  /* 0xffffb40000007947 */ /* 0x000fea000383ffff */
.L_x_2245:
        /* <DEDUP_REMOVED lines=12> */
.L_x_2248:
[----:B------:R-:W-:Y:S01]  /*14e20*/  IMAD.MOV.U32 R5, RZ, RZ, R14 ;  /* 0x000000ffff057224 */ /* 0x000fe200078e000e */
[----:B-1----:R-:W-:Y:S01]  /*14e30*/  MOV R3, 0x2 ;  /* 0x0000000200037802 */ /* 0x002fe20000000f00 */
[----:B----4-:R-:W-:Y:S01]  /*14e40*/  IMAD.MOV.U32 R0, RZ, RZ, 0x181f ;  /* 0x0000181fff007424 */ /* 0x010fe200078e00ff */
[----:B------:R-:W-:Y:S02]  /*14e50*/  MOV R2, 0x14e70 ;  /* 0x00014e7000027802 */ /* 0x000fe40000000f00 */
[----:B--23--:R-:W-:Y:S05]  /*14e60*/  CALL.REL.NOINC `($__internal_45_$__cuda_sm70_shflsync_idx_p) ;  /* 0x00000c7000007944 */ /* 0x00cfea0003c00000 */
[----:B------:R-:W-:Y:S01]  /*14e70*/  MOV R6, R0 ;  /* 0x0000000000067202 */ /* 0x000fe20000000f00 */
[----:B------:R-:W-:Y:S05]  /*14e80*/  BRA `(.L_x_2311) ;  /* 0xffffb69000007947 */ /* 0x000fea000383ffff */
.L_x_2249:
[----:B------:R-:W-:Y:S01]  /*14e90*/  IMAD.MOV.U32 R5, RZ, RZ, R15 ;  /* 0x000000ffff057224 */ /* 0x000fe200078e000f */
[----:B------:R-:W-:Y:S01]  /*14ea0*/  MOV R3, 0x2 ;  /* 0x0000000200037802 */ /* 0x000fe20000000f00 */
[----:B----4-:R-:W-:Y:S01]  /*14eb0*/  IMAD.MOV.U32 R0, RZ, RZ, 0x181f ;  /* 0x0000181fff007424 */ /* 0x010fe200078e00ff */
[----:B------:R-:W-:Y:S02]  /*14ec0*/  MOV R2, 0x14ee0 ;  /* 0x00014ee000027802 */ /* 0x000fe40000000f00 */
[----:B-123--:R-:W-:Y:S05]  /*14ed0*/  CALL.REL.NOINC `($__internal_45_$__cuda_sm70_shflsync_idx_p) ;  /* 0x00000c0000007944 */ /* 0x00efea0003c00000 */
[----:B------:R-:W-:Y:S05]  /*14ee0*/  BRA `(.L_x_2312) ;  /* 0xffffb65000007947 */ /* 0x000fea000383ffff */
.L_x_2252:
        /* <DEDUP_REMOVED lines=12> */
.L_x_2254:
[----:B------:R-:W-:Y:S01]  /*14fb0*/  IMAD.MOV.U32 R5, RZ, RZ, R18 ;  /* 0x000000ffff057224 */ /* 0x000fe200078e0012 */
[----:B------:R-:W-:Y:S01]  /*14fc0*/  MOV R3, RZ ;  /* 0x000000ff00037202 */ /* 0x000fe20000000f00 */
[----:B------:R-:W-:Y:S01]  /*14fd0*/  IMAD.MOV.U32 R0, RZ, RZ, 0x1c1f ;  /* 0x00001c1fff007424 */ /* 0x000fe200078e00ff */
[----:B------:R-:W-:Y:S02]  /*14fe0*/  MOV R2, 0x15000 ;  /* 0x0001500000027802 */ /* 0x000fe40000000f00 */
[----:B------:R-:W-:Y:S05]  /*14ff0*/  CALL.REL.NOINC `($__internal_45_$__cuda_sm70_shflsync_idx_p) ;  /* 0x00000ae000007944 */ /* 0x000fea0003c00000 */
[----:B------:R-:W-:Y:S01]  /*15000*/  MOV R4, R0 ;  /* 0x0000000000047202 */ /* 0x000fe20000000f00 */
[----:B------:R-:W-:Y:S05]  /*15010*/  BRA `(.L_x_2314) ;  /* 0xffffbaf000007947 */ /* 0x000fea000383ffff */
.L_x_2255:
[----:B------:R-:W-:Y:S01]  /*15020*/  IMAD.MOV.U32 R5, RZ, RZ, R19 ;  /* 0x000000ffff057224 */ /* 0x000fe200078e0013 */
[----:B------:R-:W-:Y:S01]  /*15030*/  MOV R3, RZ ;  /* 0x000000ff00037202 */ /* 0x000fe20000000f00 */
[----:B------:R-:W-:Y:S01]  /*15040*/  IMAD.MOV.U32 R0, RZ, RZ, 0x1c1f ;  /* 0x00001c1fff007424 */ /* 0x000fe200078e00ff */
[----:B------:R-:W-:Y:S02]  /*15050*/  MOV R2, 0x15070 ;  /* 0x0001507000027802 */ /* 0x000fe40000000f00 */
[----:B-12---:R-:W-:Y:S05]  /*15060*/  CALL.REL.NOINC `($__internal_45_$__cuda_sm70_shflsync_idx_p) ;  /* 0x00000a7000007944 */ /* 0x006fea0003c00000 */
[----:B------:R-:W-:Y:S05]  /*15070*/  BRA `(.L_x_2315) ;  /* 0xffffbab000007947 */ /* 0x000fea000383ffff */
.L_x_2258:
        /* <DEDUP_REMOVED lines=12> */
.L_x_2262:
[----:B------:R-:W-:Y:S01]  /*15140*/  IMAD.MOV.U32 R5, RZ, RZ, R12 ;  /* 0x000000ffff057224 */ /* 0x000fe200078e000c */
[----:B------:R-:W-:Y:S01]  /*15150*/  MOV R3, RZ ;  /* 0x000000ff00037202 */ /* 0x000fe20000000f00 */
[----:B------:R-:W-:Y:S01]  /*15160*/  IMAD.MOV.U32 R0, RZ, RZ, 0x181f ;  /* 0x0000181fff007424 */ /* 0x000fe200078e00ff */
[----:B------:R-:W-:Y:S02]  /*15170*/  MOV R2, 0x15190 ;  /* 0x0001519000027802 */ /* 0x000fe40000000f00 */
[----:B------:R-:W-:Y:S05]  /*15180*/  CALL.REL.NOINC `($__internal_45_$__cuda_sm70_shflsync_idx_p) ;  /* 0x0000095000007944 */ /* 0x000fea0003c00000 */
[----:B------:R-:W-:Y:S01]  /*15190*/  MOV R4, R0 ;  /* 0x0000000000047202 */ /* 0x000fe20000000f00 */
[----:B------:R-:W-:Y:S05]  /*151a0*/  BRA `(.L_x_2317) ;  /* 0xffffd9e000007947 */ /* 0x000fea000383ffff */
.L_x_2263:
[----:B------:R-:W-:Y:S01]  /*151b0*/  IMAD.MOV.U32 R5, RZ, RZ, R15 ;  /* 0x000000ffff057224 */ /* 0x000fe200078e000f */
[----:B------:R-:W-:Y:S01]  /*151c0*/  MOV R3, RZ ;  /* 0x000000ff00037202 */ /* 0x000fe20000000f00 */
[----:B------:R-:W-:Y:S01]  /*151d0*/  IMAD.MOV.U32 R0, RZ, RZ, 0x181f ;  /* 0x0000181fff007424 */ /* 0x000fe200078e00ff */
[----:B------:R-:W-:Y:S02]  /*151e0*/  MOV R2, 0x15200 ;  /* 0x0001520000027802 */ /* 0x000fe40000000f00 */
[----:B-12---:R-:W-:Y:S05]  /*151f0*/  CALL.REL.NOINC `($__internal_45_$__cuda_sm70_shflsync_idx_p) ;  /* 0x000008e000007944 */ /* 0x006fea0003c00000 */
[----:B------:R-:W-:Y:S05]  /*15200*/  BRA `(.L_x_2318) ;  /* 0xffffd9a000007947 */ /* 0x000fea000383ffff */
.L_x_2266:
        /* <DEDUP_REMOVED lines=12> */
.L_x_2269:
[----:B------:R-:W-:Y:S01]  /*152d0*/  IMAD.MOV.U32 R5, RZ, RZ, R12 ;  /* 0x000000ffff057224 */ /* 0x000fe200078e000c */
[----:B-1----:R-:W-:Y:S01]  /*152e0*/  MOV R3, 0x2 ;  /* 0x0000000200037802 */ /* 0x002fe20000000f00 */
[----:B----4-:R-:W-:Y:S01]  /*152f0*/  IMAD.MOV.U32 R0, RZ, RZ, 0x181f ;  /* 0x0000181fff007424 */ /* 0x010fe200078e00ff */
[----:B------:R-:W-:Y:S02]  /*15300*/  MOV R2, 0x15320 ;  /* 0x0001532000027802 */ /* 0x000fe40000000f00 */
[----:B--23--:R-:W-:Y:S05]  /*15310*/  CALL.REL.NOINC `($__internal_45_$__cuda_sm70_shflsync_idx_p) ;  /* 0x000007c000007944 */ /* 0x00cfea0003c00000 */
[----:B------:R-:W-:Y:S01]  /*15320*/  MOV R4, R0 ;  /* 0x0000000000047202 */ /* 0x000fe20000000f00 */
[----:B------:R-:W-:Y:S05]  /*15330*/  BRA `(.L_x_2320) ;  /* 0xffffdc4000007947 */ /* 0x000fea000383ffff */
.L_x_2270:
[----:B------:R-:W-:Y:S01]  /*15340*/  IMAD.MOV.U32 R5, RZ, RZ, R15 ;  /* 0x000000ffff057224 */ /* 0x000fe200078e000f */
[----:B------:R-:W-:Y:S01]  /*15350*/  MOV R3, 0x2 ;  /* 0x0000000200037802 */ /* 0x000fe20000000f00 */
[----:B----4-:R-:W-:Y:S01]  /*15360*/  IMAD.MOV.U32 R0, RZ, RZ, 0x181f ;  /* 0x0000181fff007424 */ /* 0x010fe200078e00ff */
[----:B------:R-:W-:Y:S02]  /*15370*/  MOV R2, 0x15390 ;  /* 0x0001539000027802 */ /* 0x000fe40000000f00 */
[----:B-123--:R-:W-:Y:S05]  /*15380*/  CALL.REL.NOINC `($__internal_45_$__cuda_sm70_shflsync_idx_p) ;  /* 0x0000075000007944 */ /* 0x00efea0003c00000 */
[----:B------:R-:W-:Y:S05]  /*15390*/  BRA `(.L_x_2321) ;  /* 0xffffdc0000007947 */ /* 0x000fea000383ffff */
.L_x_2273:
        /* <DEDUP_REMOVED lines=12> */
.L_x_2275:
[----:B------:R-:W-:Y:S01]  /*15460*/  IMAD.MOV.U32 R5, RZ, RZ, R102 ;  /* 0x000000ffff057224 */ /* 0x000fe200078e0066 */
[----:B------:R-:W-:Y:S01]  /*15470*/  MOV R3, RZ ;  /* 0x000000ff00037202 */ /* 0x000fe20000000f00 */
[----:B------:R-:W-:Y:S01]  /*15480*/  IMAD.MOV.U32 R0, RZ, RZ, 0x1f ;  /* 0x0000001fff007424 */ /* 0x000fe200078e00ff */
[----:B------:R-:W-:Y:S02]  /*15490*/  MOV R2, 0x154b0 ;  /* 0x000154b000027802 */ /* 0x000fe40000000f00 */
[----:B------:R-:W-:Y:S05]  /*154a0*/  CALL.REL.NOINC `($__internal_45_$__cuda_sm70_shflsync_idx_p) ;  /* 0x0000063000007944 */ /* 0x000fea0003c00000 */
[----:B------:R-:W-:Y:S01]  /*154b0*/  MOV R9, R0 ;  /* 0x0000000000097202 */ /* 0x000fe20000000f00 */
[----:B------:R-:W-:Y:S05]  /*154c0*/  BRA `(.L_x_2323) ;  /* 0xffffdf6000007947 */ /* 0x000fea000383ffff */
.L_x_2276:
[----:B------:R-:W-:Y:S01]  /*154d0*/  IMAD.MOV.U32 R5, RZ, RZ, R102 ;  /* 0x000000ffff057224 */ /* 0x000fe200078e0066 */
[----:B------:R-:W-:Y:S01]  /*154e0*/  MOV R3, 0x1 ;  /* 0x0000000100037802 */ /* 0x000fe20000000f00 */
[----:B------:R-:W-:Y:S01]  /*154f0*/  IMAD.MOV.U32 R0, RZ, RZ, 0x1f ;  /* 0x0000001fff007424 */ /* 0x000fe200078e00ff */
[----:B------:R-:W-:Y:S02]  /*15500*/  MOV R2, 0x15520 ;  /* 0x0001552000027802 */ /* 0x000fe40000000f00 */
[----:B-12---:R-:W-:Y:S05]  /*15510*/  CALL.REL.NOINC `($__internal_45_$__cuda_sm70_shflsync_idx_p) ;  /* 0x000005c000007944 */ /* 0x006fea0003c00000 */
[----:B------:R-:W-:Y:S01]  /*15520*/  MOV R8, R0 ;  /* 0x0000000000087202 */ /* 0x000fe20000000f00 */
[----:B------:R-:W-:Y:S05]  /*15530*/  BRA `(.L_x_2324) ;  /* 0xffffdf1000007947 */ /* 0x000fea000383ffff */
.L_x_2277:
[----:B------:R-:W-:Y:S02]  /*15540*/  MOV R2, 0x1 ;  /* 0x0000000100027802 */ /* 0x000fe40000000f00 */
[----:B------:R-:W-:-:S02]  /*15550*/  MOV R3, 0x15570 ;  /* 0x0001557000037802 */ /* 0x000fc40000000f00 */
[----:B-1234-:R-:W-:Y:S05]  /*15560*/  CALL.REL.NOINC `($__internal_46_$__cuda_sm70_shflsync_up_p) ;  /* 0x000005c000007944 */ /* 0x01efea0003c00000 */
[----:B------:R-:W-:Y:S05]  /*15570*/  BRA `(.L_x_2325) ;  /* 0xffffe00000007947 */ /* 0x000fea000383ffff */
.L_x_2278:
[----:B------:R-:W-:Y:S02]  /*15580*/  MOV R2, 0x2 ;  /* 0x0000000200027802 */ /* 0x000fe40000000f00 */
[----:B------:R-:W-:-:S02]  /*15590*/  MOV R3, 0x155b0 ;  /* 0x000155b000037802 */ /* 0x000fc40000000f00 */
[----:B--2-4-:R-:W-:Y:S05]  /*155a0*/  CALL.REL.NOINC `($__internal_46_$__cuda_sm70_shflsync_up_p) ;  /* 0x0000058000007944 */ /* 0x014fea0003c00000 */
[----:B------:R-:W-:Y:S01]  /*155b0*/  SEL R3, R4, RZ, P1 ;  /* 0x000000ff04037207 */ /* 0x000fe20000800000 */
[----:B------:R-:W-:-:S04]  /*155c0*/  IMAD.MOV.U32 R2, RZ, RZ, 0x4 ;  /* 0x00000004ff027424 */ /* 0x000fc800078e00ff */
[----:B------:R-:W-:Y:S01]  /*155d0*/  IMAD.IADD R0, R0, 0x1, R3 ;  /* 0x0000000100007824 */ /* 0x000fe200078e0203 */
        /* <DEDUP_REMOVED lines=20> */
.L_x_2282:
[----:B------:R-:W-:Y:S02]  /*15720*/  MOV R2, 0x1 ;  /* 0x0000000100027802 */ /* 0x000fe40000000f00 */
[----:B------:R-:W-:Y:S02]  /*15730*/  MOV R3, 0x15750 ;  /* 0x0001575000037802 */ /* 0x000fe40000000f00 */
[----:B------:R-:W-:Y:S05]  /*15740*/  CALL.REL.NOINC `($__internal_46_$__cuda_sm70_shflsync_up_p) ;  /* 0x000003e000007944 */ /* 0x000fea0003c00000 */
[----:B------:R-:W-:Y:S01]  /*15750*/  MOV R2, R4 ;  /* 0x0000000400027202 */ /* 0x000fe20000000f00 */
[----:B------:R-:W-:Y:S05]  /*15760*/  BRA `(.L_x_2327) ;  /* 0xffffe07000007947 */ /* 0x000fea000383ffff */
.L_x_2283:
        /* <DEDUP_REMOVED lines=26> */
.L_x_2285:
[----:B------:R-:W-:Y:S02]  /*15910*/  SEL R0, RZ, 0x1, P0 ;  /* 0x00000001ff007807 */ /* 0x000fe40000000000 */
[----:B------:R-:W-:Y:S02]  /*15920*/  MOV R2, 0x15940 ;  /* 0x0001594000027802 */ /* 0x000fe40000000f00 */
[----:B-1----:R-:W-:Y:S05]  /*15930*/  CALL.REL.NOINC `($__internal_47_$__cuda_sm70_votesync_ballot) ;  /* 0x0000026000007944 */ /* 0x002fea0003c00000 */
[----:B------:R-:W-:Y:S01]  /*15940*/  MOV R12, R0 ;  /* 0x00000000000c7202 */ /* 0x000fe20000000f00 */
[----:B------:R-:W-:Y:S05]  /*15950*/  BRA `(.L_x_2329) ;  /* 0xffffe01000007947 */ /* 0x000fea000383ffff */
.L_x_2286:
[----:B------:R-:W-:Y:S01]  /*15960*/  IMAD.MOV.U32 R5, RZ, RZ, R6 ;  /* 0x000000ffff057224 */ /* 0x000fe200078e0006 */
[----:B------:R-:W-:Y:S01]  /*15970*/  MOV R3, R8 ;  /* 0x0000000800037202 */ /* 0x000fe20000000f00 */
[----:B--2---:R-:W-:Y:S01]  /*15980*/  IMAD.MOV.U32 R0, RZ, RZ, 0x1f ;  /* 0x0000001fff007424 */ /* 0x004fe200078e00ff */
[----:B------:R-:W-:Y:S02]  /*15990*/  MOV R2, 0x159b0 ;  /* 0x000159b000027802 */ /* 0x000fe40000000f00 */
[----:B-1----:R-:W-:Y:S05]  /*159a0*/  CALL.REL.NOINC `($__internal_45_$__cuda_sm70_shflsync_idx_p) ;  /* 0x0000013000007944 */ /* 0x002fea0003c00000 */
[----:B------:R-:W-:Y:S01]  /*159b0*/  IMAD.MOV.U32 R10, RZ, RZ, R0 ;  /* 0x000000ffff0a7224 */ /* 0x000fe200078e0000 */
[----:B------:R-:W-:Y:S01]  /*159c0*/  MOV R3, R8 ;  /* 0x0000000800037202 */ /* 0x000fe20000000f00 */
[----:B------:R-:W-:Y:S01]  /*159d0*/  IMAD.MOV.U32 R5, RZ, RZ, R7 ;  /* 0x000000ffff057224 */ /* 0x000fe200078e0007 */
[----:B------:R-:W-:Y:S02]  /*159e0*/  MOV R0, 0x1f ;  /* 0x0000001f00007802 */ /* 0x000fe40000000f00 */
[----:B------:R-:W-:-:S02]  /*159f0*/  MOV R2, 0x15a10 ;  /* 0x00015a1000027802 */ /* 0x000fc40000000f00 */
[----:B------:R-:W-:Y:S05]  /*15a00*/  CALL.REL.NOINC `($__internal_45_$__cuda_sm70_shflsync_idx_p) ;  /* 0x000000d000007944 */ /* 0x000fea0003c00000 */
[----:B------:R-:W-:Y:S01]  /*15a10*/  MOV R7, R0 ;  /* 0x0000000000077202 */ /* 0x000fe20000000f00 */
[----:B------:R-:W-:Y:S05]  /*15a20*/  BRA `(.L_x_2330) ;  /* 0xffffdfb000007947 */ /* 0x000fea000383ffff */
.L_x_2289:
[----:B------:R-:W-:Y:S01]  /*15a30*/  IMAD.MOV.U32 R5, RZ, RZ, R4 ;  /* 0x000000ffff057224 */ /* 0x000fe200078e0004 */
[----:B--2---:R-:W-:-:S02]  /*15a40*/  MOV R0, 0x1f ;  /* 0x0000001f00007802 */ /* 0x004fc40000000f00 */
[----:B------:R-:W-:Y:S02]  /*15a50*/  MOV R2, 0x15a70 ;  /* 0x00015a7000027802 */ /* 0x000fe40000000f00 */
[----:B-1-34-:R-:W-:Y:S05]  /*15a60*/  CALL.REL.NOINC `($__internal_45_$__cuda_sm70_shflsync_idx_p) ;  /* 0x0000007000007944 */ /* 0x01afea0003c00000 */
[----:B------:R-:W-:Y:S01]  /*15a70*/  MOV R13, R0 ;  /* 0x00000000000d7202 */ /* 0x000fe20000000f00 */
[----:B------:R-:W-:Y:S05]  /*15a80*/  BRA `(.L_x_2288) ;  /* 0xffffdfb000007947 */ /* 0x000fea000383ffff */
        .weak           $__internal_44_$__cuda_sm70_shflsync_bfly_p
        .type           $__internal_44_$__cuda_sm70_shflsync_bfly_p,@function
        .size           $__internal_44_$__cuda_sm70_shflsync_bfly_p,($__internal_45_$__cuda_sm70_shflsync_idx_p - $__internal_44_$__cuda_sm70_shflsync_bfly_p)
$__internal_44_$__cuda_sm70_shflsync_bfly_p:
[----:B------:R-:W-:Y:S04]  /*15a90*/  WARPSYNC R6 ;  /* 0x0000000600007348 */ /* 0x000fe80003800000 */
[----:B------:R1:W2:Y:S02]  /*15aa0*/  SHFL.BFLY PT, R5, R2, R5, R7 ;  /* 0x0c00000502057389 */ /* 0x0002a400000e0007 */
[----:B-1----:R-:W-:Y:S02]  /*15ab0*/  MOV R2, R3 ;  /* 0x0000000300027202 */ /* 0x002fe40000000f00 */
[----:B------:R-:W-:-:S04]  /*15ac0*/  MOV R3, 0x0 ;  /* 0x0000000000037802 */ /* 0x000fc80000000f00 */
[----:B--2---:R-:W-:Y:S05]  /*15ad0*/  RET.REL.NODEC R2 `(_ZN7cutlass13device_kernelIN5flash19enable_sm80_to_sm89INS1_16FlashAttnFwdSm80INS1_25CollectiveMainloopFwdSm80ILi8ELi1ELb0EN4cute5tupleIJNS5_1CILi128EEENS7_ILi64EEENS7_ILi256EEEEEELi256ENS_6half_tEfNS_4arch4Sm80ELb1ELb0ELb1ELb1ELb0ELb0ELb1ELb1EEENS1_21CollectiveEpilogueFwdINS6_IJS8_SA_S9_EEENS6_IJNS7_ILi1EEESI_SI_EEESC_SE_Li256ELb1ELb1ELb1ELb0EEENS1_36VarlenDynamicPersistentTileSchedulerILi128ELi64ELi256ELi256ELb1ELb1ELb0ELb1ELb1ELb1EEEEEEEEEvNT_6ParamsE) ;  /* 0xfffea52002007950 */ /* 0x004fea0003c3ffff */
        .weak           $__internal_45_$__cuda_sm70_shflsync_idx_p
        .type           $__internal_45_$__cuda_sm70_shflsync_idx_p,@function
        .size           $__internal_45_$__cuda_sm70_shflsync_idx_p,($__internal_46_$__cuda_sm70_shflsync_up_p - $__internal_45_$__cuda_sm70_shflsync_idx_p)
$__internal_45_$__cuda_sm70_shflsync_idx_p:
[----:B------:R-:W-:-:S04]  /*15ae0*/  MOV R103, 0xffffffff ;  /* 0xffffffff00677802 */ /* 0x000fc80000000f00 */
[----:B------:R-:W-:Y:S04]  /*15af0*/  WARPSYNC R103 ;  /* 0x0000006700007348 */ /* 0x000fe80003800000 */
[----:B------:R1:W2:Y:S02]  /*15b00*/  SHFL.IDX PT, R0, R5, R3, R0 ;  /* 0x0000000305007389 */ /* 0x0002a400000e0000 */
[----:B-1----:R-:W-:-:S04]  /*15b10*/  MOV R3, 0x0 ;  /* 0x0000000000037802 */ /* 0x002fc80000000f00 */
[----:B--2---:R-:W-:Y:S05]  /*15b20*/  RET.REL.NODEC R2 `(_ZN7cutlass13device_kernelIN5flash19enable_sm80_to_sm89INS1_16FlashAttnFwdSm80INS1_25CollectiveMainloopFwdSm80ILi8ELi1ELb0EN4cute5tupleIJNS5_1CILi128EEENS7_ILi64EEENS7_ILi256EEEEEELi256ENS_6half_tEfNS_4arch4Sm80ELb1ELb0ELb1ELb1ELb0ELb0ELb1ELb1EEENS1_21CollectiveEpilogueFwdINS6_IJS8_SA_S9_EEENS6_IJNS7_ILi1EEESI_SI_EEESC_SE_Li256ELb1ELb1ELb1ELb0EEENS1_36VarlenDynamicPersistentTileSchedulerILi128ELi64ELi256ELi256ELb1ELb1ELb0ELb1ELb1ELb1EEEEEEEEEvNT_6ParamsE) ;  /* 0xfffea4d002007950 */ /* 0x004fea0003c3ffff */
        .weak           $__internal_46_$__cuda_sm70_shflsync_up_p
        .type           $__internal_46_$__cuda_sm70_shflsync_up_p,@function
        .size           $__internal_46_$__cuda_sm70_shflsync_up_p,($__internal_47_$__cuda_sm70_votesync_ballot - $__internal_46_$__cuda_sm70_shflsync_up_p)
$__internal_46_$__cuda_sm70_shflsync_up_p:
[----:B------:R-:W-:Y:S02]  /*15b30*/  IMAD.MOV.U32 R4, RZ, RZ, RZ ;  /* 0x000000ffff047224 */ /* 0x000fe400078e00ff */
[----:B------:R-:W-:-:S04]  /*15b40*/  IMAD.MOV.U32 R10, RZ, RZ, -0x1 ;  /* 0xffffffffff0a7424 */ /* 0x000fc800078e00ff */
[----:B------:R-:W-:Y:S04]  /*15b50*/  WARPSYNC R10 ;  /* 0x0000000a00007348 */ /* 0x000fe80003800000 */
[----:B------:R1:W2:Y:S02]  /*15b60*/  SHFL.UP PT, R4, R0, R2, R4 ;  /* 0x0400000200047389 */ /* 0x0002a400000e0004 */
[----:B-1----:R-:W-:Y:S02]  /*15b70*/  MOV R2, R3 ;  /* 0x0000000300027202 */ /* 0x002fe40000000f00 */
[----:B------:R-:W-:-:S04]  /*15b80*/  MOV R3, 0x0 ;  /* 0x0000000000037802 */ /* 0x000fc80000000f00 */
[----:B--2---:R-:W-:Y:S05]  /*15b90*/  RET.REL.NODEC R2 `(_ZN7cutlass13device_kernelIN5flash19enable_sm80_to_sm89INS1_16FlashAttnFwdSm80INS1_25CollectiveMainloopFwdSm80ILi8ELi1ELb0EN4cute5tupleIJNS5_1CILi128EEENS7_ILi64EEENS7_ILi256EEEEEELi256ENS_6half_tEfNS_4arch4Sm80ELb1ELb0ELb1ELb1ELb0ELb0ELb1ELb1EEENS1_21CollectiveEpilogueFwdINS6_IJS8_SA_S9_EEENS6_IJNS7_ILi1EEESI_SI_EEESC_SE_Li256ELb1ELb1ELb1ELb0EEENS1_36VarlenDynamicPersistentTileSchedulerILi128ELi64ELi256ELi256ELb1ELb1ELb0ELb1ELb1ELb1EEEEEEEEEvNT_6ParamsE) ;  /* 0xfffea46002007950 */ /* 0x004fea0003c3ffff */
        .weak           $__internal_47_$__cuda_sm70_votesync_ballot
        .type           $__internal_47_$__cuda_sm70_votesync_ballot,@function
        .size           $__internal_47_$__cuda_sm70_votesync_ballot,(.L_x_5202 - $__internal_47_$__cuda_sm70_votesync_ballot)
$__internal_47_$__cuda_sm70_votesync_ballot:
[----:B------:R-:W-:Y:S01]  /*15ba0*/  ISETP.NE.U32.AND P0, PT, R0, 0x1, PT ;  /* 0x000000010000780c */ /* 0x000fe20003f05070 */
[----:B------:R-:W-:-:S04]  /*15bb0*/  IMAD.MOV.U32 R3, RZ, RZ, -0x1 ;  /* 0xffffffffff037424 */ /* 0x000fc800078e00ff */
[----:B------:R-:W-:Y:S08]  /*15bc0*/  WARPSYNC R3 ;  /* 0x0000000300007348 */ /* 0x000ff00003800000 */
[----:B------:R-:W-:-:S04]  /*15bd0*/  VOTE.ANY R0, PT, !P0 ;  /* 0x0000000000007806 */ /* 0x000fc800040e0100 */
[----:B------:R-:W-:Y:S01]  /*15be0*/  LOP3.LUT R0, R0, R3, RZ, 0xc0, !PT ;  /* 0x0000000300007212 */ /* 0x000fe200078ec0ff */
[----:B------:R-:W-:-:S04]  /*15bf0*/  IMAD.MOV.U32 R3, RZ, RZ, 0x0 ;  /* 0x00000000ff037424 */ /* 0x000fc800078e00ff */
[----:B------:R-:W-:Y:S05]  /*15c00*/  RET.REL.NODEC R2 `(_ZN7cutlass13device_kernelIN5flash19enable_sm80_to_sm89INS1_16FlashAttnFwdSm80INS1_25CollectiveMainloopFwdSm80ILi8ELi1ELb0EN4cute5tupleIJNS5_1CILi128EEENS7_ILi64EEENS7_ILi256EEEEEELi256ENS_6half_tEfNS_4arch4Sm80ELb1ELb0ELb1ELb1ELb0ELb0ELb1ELb1EEENS1_21CollectiveEpilogueFwdINS6_IJS8_SA_S9_EEENS6_IJNS7_ILi1EEESI_SI_EEESC_SE_Li256ELb1ELb1ELb1ELb0EEENS1_36VarlenDynamicPersistentTileSchedulerILi128ELi64ELi256ELi256ELb1ELb1ELb0ELb1ELb1ELb1EEEEEEEEEvNT_6ParamsE) ;  /* 0xfffea3f002007950 */ /* 0x000fea0003c3ffff */
.L_x_2331:
        /* <DEDUP_REMOVED lines=15> */
.L_x_5202:


//--------------------- .text._ZN7cutlass13device_kernelIN5flash19enable_sm80_to_sm89INS1_16FlashAttnFwdSm80INS1_25CollectiveMainloopFwdSm80ILi8ELi1ELb0EN4cute5tupleIJNS5_1CILi128EEENS7_ILi48EEENS7_ILi256EEEEEELi256ENS_6half_tEfNS_4arch4Sm80ELb1ELb0ELb1ELb1ELb0ELb1ELb1ELb1EEENS1_21CollectiveEpilogueFwdINS6_IJS8_SA_S9_EEENS6_IJNS7_ILi1EEESI_SI_EEESC_SE_Li256ELb1ELb1ELb1ELb0EEENS1_36VarlenDynamicPersistentTileSchedulerILi128ELi48ELi256ELi256ELb1ELb1ELb0ELb1ELb1ELb1EEEEEEEEEvNT_6ParamsE --------------------------
	.section	.text._ZN7cutlass13device_kernelIN5flash19enable_sm80_to_sm89INS1_16FlashAttnFwdSm80INS1_25CollectiveMainloopFwdSm80ILi8ELi1ELb0EN4cute5tupleIJNS5_1CILi128EEENS7_ILi48EEENS7_ILi256EEEEEELi256ENS_6half_tEfNS_4arch4Sm80ELb1ELb0ELb1ELb1ELb0ELb1ELb1ELb1EEENS1_21CollectiveEpilogueFwdINS6_IJS8_SA_S9_EEENS6_IJNS7_ILi1EEESI_SI_EEESC_SE_Li256ELb1ELb1ELb1ELb0EEENS1_36VarlenDynamicPersistentTileSchedulerILi128ELi48ELi256ELi256ELb1ELb1ELb0ELb1ELb1ELb1EEEEEEEEEvNT_6ParamsE,"ax",@progbits
	.sectioninfo	@"SHI_REGISTERS=255"
	.align	128
.text._ZN7cutlass13device_kernelIN5flash19enable_sm80_to_sm89INS1_16FlashAttnFwdSm80INS1_25CollectiveMainloopFwdSm80ILi8ELi1ELb0EN4cute5tupleIJNS5_1CILi128EEENS7_ILi48EEENS7_ILi256EEEEEELi256ENS_6half_tEfNS_4arch4Sm80ELb1ELb0ELb1ELb1ELb0ELb1ELb1ELb1EEENS1_21CollectiveEpilogueFwdINS6_IJS8_SA_S9_EEENS6_IJNS7_ILi1EEESI_SI_EEESC_SE_Li256ELb1ELb1ELb1ELb0EEENS1_36VarlenDynamicPersistentTileSchedulerILi128ELi48ELi256ELi256ELb1ELb1ELb0ELb1ELb1ELb1EEEEEEEEEvNT_6ParamsE:
        .type           _ZN7cutlass13device_kernelIN5flash19enable_sm80_to_sm89INS1_16FlashAttnFwdSm80INS1_25CollectiveMainloopFwdSm80ILi8ELi1ELb0EN4cute5tupleIJNS5_1CILi128EEENS7_ILi48EEENS7_ILi256EEEEEELi256ENS_6half_tEfNS_4arch4Sm80ELb1ELb0ELb1ELb1ELb0ELb1ELb1ELb1EEENS1_21CollectiveEpilogueFwdINS6_IJS8_SA_S9_EEENS6_IJNS7_ILi1EEESI_SI_EEESC_SE_Li256ELb1ELb1ELb1ELb0EEENS1_36VarlenDynamicPersistentTileSchedulerILi128ELi48ELi256ELi256ELb1ELb1ELb0ELb1ELb1ELb1EEEEEEEEEvNT_6ParamsE,@function
        .size           _ZN7cutlass13device_kernelIN5flash19enable_sm80_to_sm89INS1_16FlashAttnFwdSm80INS1_25CollectiveMainloopFwdSm80ILi8ELi1ELb0EN4cute5tupleIJNS5_1CILi128EEENS7_ILi48EEENS7_ILi256EEEEEELi256ENS_6half_tEfNS_4arch4Sm80ELb1ELb0ELb1ELb1ELb0ELb1ELb1ELb1EEENS1_21CollectiveEpilogueFwdINS6_IJS8_SA_S9_EEENS6_IJNS7_ILi1EEESI_SI_EEESC_SE_Li256ELb1ELb1ELb1ELb0EEENS1_36VarlenDynamicPersistentTileSchedulerILi128ELi48ELi256ELi256ELb1ELb1ELb0ELb1ELb1ELb1EEEEEEEEEvNT_6ParamsE,(.L_x_5207 - _ZN7cutlass13device_kernelIN5flash19enable_sm80_to_sm89INS1_16FlashAttnFwdSm80INS1_25CollectiveMainloopFwdSm80ILi8ELi1ELb0EN4cute5tupleIJNS5_1CILi128EEENS7_ILi48EEENS7_ILi256EEEEEELi256ENS_6half_tEfNS_4arch4Sm80ELb1ELb0ELb1ELb1ELb0ELb1ELb1ELb1EEENS1_21CollectiveEpilogueFwdINS6_IJS8_SA_S9_EEENS6_IJNS7_ILi1EEESI_SI_EEESC_SE_Li256ELb1ELb1ELb1ELb0EEENS1_36VarlenDynamicPersistentTileSchedulerILi128ELi48ELi256ELi256ELb1ELb1ELb0ELb1ELb1ELb1EEEEEEEEEvNT_6ParamsE)
        .other          _ZN7cutlass13device_kernelIN5flash19enable_sm80_to_sm89INS1_16FlashAttnFwdSm80INS1_25CollectiveMainloopFwdSm80ILi8ELi1ELb0EN4cute5tupleIJNS5_1CILi128EEENS7_ILi48EEENS7_ILi256EEEEEELi256ENS_6half_tEfNS_4arch4Sm80ELb1ELb0ELb1ELb1ELb0ELb1ELb1ELb1EEENS1_21CollectiveEpilogueFwdINS6_IJS8_SA_S9_EEENS6_IJNS7_ILi1EEESI_SI_EEESC_SE_Li256ELb1ELb1ELb1ELb0EEENS1_36VarlenDynamicPersistentTileSchedulerILi128ELi48ELi256ELi256ELb1ELb1ELb0ELb1ELb1ELb1EEEEEEEEEvNT_6ParamsE,@"STO_CUDA_ENTRY STV_DEFAULT"
_ZN7cutlass13device_kernelIN5flash19enable_sm80_to_sm89INS1_16FlashAttnFwdSm80INS1_25CollectiveMainloopFwdSm80ILi8ELi1ELb0EN4cute5tupleIJNS5_1CILi128EEENS7_ILi48EEENS7_ILi256EEEEEELi256ENS_6half_tEfNS_4arch4Sm80ELb1ELb0ELb1ELb1ELb0ELb1ELb1ELb1EEENS1_21CollectiveEpilogueFwdINS6_IJS8_SA_S9_EEENS6_IJNS7_ILi1EEESI_SI_EEESC_SE_Li256ELb1ELb1ELb1ELb0EEENS1_36VarlenDynamicPersistentTileSchedulerILi128ELi48ELi256ELi256ELb1ELb1ELb0ELb1ELb1ELb1EEEEEEEEEvNT_6ParamsE:
        /* <DEDUP_REMOVED lines=10> */
[----:B-1----:R1:W-:Y:S04]  /*00a0*/  @P0 STL.64 [R1], R4 ;  /* 0x0000000401000387 */ /* 0x0023e80000100a00 */
[----:B------:R1:W-:Y:S04]  /*00b0*/  @P0 STL.64 [R1+0x8], R6 ;  /* 0x0000080601000387 */ /* 0x0003e80000100a00 */
[----:B------:R-:W-:Y:S06]  /*00c0*/  @P0 BAR.ARV 0x4, 0x100 ;  /* 0x0104000000000b1d */ /* 0x000fec0000002000 */
[----:B------:R-:W-:Y:S05]  /*00d0*/  @P0 BRA `(.L_x_2332) ;  /* 0x00000ff000000947 */ /* 0x000fea0003800000 */
[----:B------:R-:W-:Y:S01]  /*00e0*/  LOP3.LUT R14, R2, 0x1f, RZ, 0xc0, !PT ;  /* 0x0000001f020e7812 */ /* 0x000fe200078ec0ff */
[----:B------:R-:W-:-:S02]  /*00f0*/  IMAD.MOV.U32 R10, RZ, RZ, RZ ;  /* 0x000000ffff0a7224 */ /* 0x000fc400078e00ff */
[----:B------:R-:W-:Y:S01]  /*0100*/  IMAD.MOV.U32 R8, RZ, RZ, RZ ;  /* 0x000000ffff087224 */ /* 0x000fe200078e00ff */
        /* <DEDUP_REMOVED lines=13> */
[----:B------:R-:W-:Y:S02]  /*01e0*/  ISETP.GE.U32.AND P1, PT, R14, 0x10, PT ;  /* 0x000000100e00780c */ /* 0x000fe40003f26070 */
[----:B------:R-:W-:Y:S01]  /*01f0*/  MOV R7, RZ ;  /* 0x000000ff00077202 */ /* 0x000fe20000000f00 */
[----:B--2---:R-:W-:-:S05]  /*0200*/  IMAD R4, R10, R8, RZ ;  /* 0x000000080a047224 */ /* 0x004fca00078e02ff */
[----:B------:R-:W2:Y:S02]  /*0210*/  SHFL.UP PT, R0, R4, 0x1, RZ ;  /* 0x0420000004007989 */ /* 0x000ea400000e00ff */
[----:B--2---:R-:W-:-:S05]  /*0220*/  SEL R0, R0, RZ, P5 ;  /* 0x000000ff00007207 */ /* 0x004fca0002800000 */
[----:B------:R-:W-:-:S05]  /*0230*/  IMAD.IADD R4, R4, 0x1, R0 ;  /* 0x0000000104047824 */ /* 0x000fca00078e0200 */
[----:B------:R-:W2:Y:S02]  /*0240*/  SHFL.UP PT, R0, R4, 0x2, RZ ;  /* 0x0440000004007989 */ /* 0x000ea400000e00ff */
[----:B--2---:R-:W-:-:S04]  /*0250*/  SEL R0, R0, RZ, P4 ;  /* 0x000000ff00007207 */ /* 0x004fc80002000000 */
[----:B------:R-:W-:-:S05]  /*0260*/  IADD3 R4, R4, R0, RZ ;  /* 0x0000000004047210 */ /* 0x000fca0007ffe0ff */
        /* <DEDUP_REMOVED lines=16> */
.L_x_2337:
        /* <DEDUP_REMOVED lines=17> */
.L_x_2548:
        /* <DEDUP_REMOVED lines=16> */
.L_x_2549:
[----:B--2---:R-:W-:-:S05]  /*0580*/  IMAD R0, R0, c[0x0][0x538], RZ ;  /* 0x00014e0000007a24 */ /* 0x004fca00078e02ff */
[----:B------:R-:W-:-:S04]  /*0590*/  IADD3 R6, R0, R6, RZ ;  /* 0x0000000600067210 */ /* 0x000fc80007ffe0ff */
[----:B------:R-:W-:-:S13]  /*05a0*/  ISETP.GT.AND P0, PT, R6, UR4, PT ;  /* 0x0000000406007c0c */ /* 0x000fda000bf04270 */
[----:B-1----:R-:W-:Y:S05]  /*05b0*/  @!P0 BRA `(.L_x_2337) ;  /* 0xfffffdb000008947 */ /* 0x002fea000383ffff */
.L_x_2333:
[----:B------:R-:W-:-:S05]  /*05c0*/  IADD3 R12, -R0, R6, RZ ;  /* 0x00000006000c7210 */ /* 0x000fca0007ffe1ff */
[----:B------:R-:W-:-:S05]  /*05d0*/  IMAD R0, R4, c[0x0][0x538], R12 ;  /* 0x00014e0004007a24 */ /* 0x000fca00078e020c */
[----:B------:R-:W-:Y:S01]  /*05e0*/  ISETP.GT.AND P0, PT, R0, UR4, PT ;  /* 0x0000000400007c0c */ /* 0x000fe2000bf04270 */
[----:B------:R-:W-:-:S12]  /*05f0*/  BRA.DIV ~URZ, `(.L_x_2338) ;  /* 0x000216327f007947 */ /* 0x000fd8000b800000 */
[----:B------:R-:W-:-:S04]  /*0600*/  VOTE.ANY R11, PT, !P0 ;  /* 0x00000000000b7806 */ /* 0x000fc800040e0100 */
.L_x_2550:
[----:B------:R-:W1:Y:S02]  /*0610*/  POPC R0, R11 ;  /* 0x0000000b00007309 */ /* 0x000e640000000000 */
[----:B-1----:R-:W-:-:S05]  /*0620*/  IADD3 R2, R0, R7, RZ ;  /* 0x0000000700027210 */ /* 0x002fca0007ffe0ff */
[----:B------:R1:W-:Y:S01]  /*0630*/  STL [R1+0xc], R2 ;  /* 0x00000c0201007387 */ /* 0x0003e20000100800 */
[----:B------:R-:W-:Y:S05]  /*0640*/  BRA.DIV ~URZ, `(.L_x_2339) ;  /* 0x000216327f007947 */ /* 0x000fea000b800000 */
[----:B------:R2:W3:Y:S01]  /*0650*/  SHFL.IDX PT, R13, R10, R0, 0x1f ;  /* 0x00001f000a0d7589 */ /* 0x0004e200000e0000 */
[----:B------:R-:W-:-:S03]  /*0660*/  MOV R6, RZ ;  /* 0x000000ff00067202 */ /* 0x000fc60000000f00 */
[----:B------:R2:W4:Y:S04]  /*0670*/  SHFL.IDX PT, R10, R8, R0, 0x1f ;  /* 0x00001f00080a7589 */ /* 0x00052800000e0000 */
.L_x_2551:
[----:B------:R-:W-:Y:S01]  /*0680*/  ISETP.NE.AND P0, PT, R11, RZ, PT ;  /* 0x000000ff0b00720c */ /* 0x000fe20003f05270 */
[----:B------:R-:W-:-:S12]  /*0690*/  BSSY B0, `(.L_x_2340) ;  /* 0x0000005000007945 */ /* 0x000fd80003800000 */
[----:B------:R-:W-:Y:S05]  /*06a0*/  @!P0 BRA `(.L_x_2341) ;  /* 0x0000003000008947 */ /* 0x000fea0003800000 */
[----:B------:R-:W-:Y:S01]  /*06b0*/  IADD3 R5, R0, -0x1, RZ ;  /* 0xffffffff00057810 */ /* 0x000fe20007ffe0ff */
[----:B------:R-:W-:Y:S05]  /*06c0*/  BRA.DIV ~URZ, `(.L_x_2342) ;  /* 0x000216927f007947 */ /* 0x000fea000b800000 */
[----:B------:R1:W2:Y:S02]  /*06d0*/  SHFL.IDX PT, R6, R4, R5, 0x1f ;  /* 0x00001f0504067589 */ /* 0x0002a400000e0000 */
.L_x_2341:
[----:B------:R-:W-:Y:S05]  /*06e0*/  BSYNC B0 ;  /* 0x0000000000007941 */ /* 0x000fea0003800000 */
.L_x_2340:
[----:B--2---:R-:W-:Y:S01]  /*06f0*/  IMAD R0, R6, c[0x0][0x538], R12 ;  /* 0x00014e0006007a24 */ /* 0x004fe200078e020c */
[----:B----4-:R-:W-:Y:S01]  /*0700*/  ISETP.NE.AND P0, PT, R10, 0x1, PT ;  /* 0x000000010a00780c */ /* 0x010fe20003f05270 */
[----:B------:R-:W-:Y:S03]  /*0710*/  BSSY B0, `(.L_x_2343) ;  /* 0x0000089000007945 */ /* 0x000fe60003800000 */
[----:B------:R2:W-:Y:S01]  /*0720*/  STL [R1], R0 ;  /* 0x0000000001007387 */ /* 0x0005e20000100800 */
[----:B------:R-:W-:-:S08]  /*0730*/  IADD3 R9, -R0, UR4, RZ ;  /* 0x0000000400097c10 */ /* 0x000fd0000fffe1ff */
[----:B------:R-:W-:Y:S05]  /*0740*/  @!P0 BRA `(.L_x_2344) ;  /* 0x000003f000008947 */ /* 0x000fea0003800000 */
[-C--:B--23--:R-:W-:Y:S02]  /*0750*/  IABS R0, R13.reuse ;  /* 0x0000000d00007213 */ /* 0x08cfe40000000000 */
[----:B------:R-:W-:-:S03]  /*0760*/  IABS R6, R13 ;  /* 0x0000000d00067213 */ /* 0x000fc60000000000 */
[----:B-1----:R-:W-:Y:S01]  /*0770*/  IMAD.MOV.U32 R5, RZ, RZ, R0 ;  /* 0x000000ffff057224 */ /* 0x002fe200078e0000 */
        /* <DEDUP_REMOVED lines=60> */
.L_x_2344:
[----:B------:R-:W4:Y:S01]  /*0b40*/  LDL R3, [R1+0xc] ;  /* 0x00000c0001037983 */ /* 0x000f220000100800 */
[----:B-1----:R-:W-:-:S04]  /*0b50*/  IMAD.MOV.U32 R2, RZ, RZ, 0x4 ;  /* 0x00000004ff027424 */ /* 0x002fc800078e00ff */
[----:B----4-:R-:W-:-:S05]  /*0b60*/  IMAD.WIDE R2, R3, R2, c[0x0][0x590] ;  /* 0x0001640003027625 */ /* 0x010fca00078e0202 */
[----:B------:R-:W4:Y:S02]  /*0b70*/  LDG.E R7, [R2.64] ;  /* 0x0000000602077981 */ /* 0x000f24000c1e1900 */
[----:B---34-:R-:W-:-:S05]  /*0b80*/  IMAD R11, R7, R13, RZ ;  /* 0x0000000d070b7224 */ /* 0x018fca00078e02ff */
[-C--:B--2---:R-:W-:Y:S02]  /*0b90*/  IABS R0, R11.reuse ;  /* 0x0000000b00007213 */ /* 0x084fe40000000000 */
        /* <DEDUP_REMOVED lines=64> */
.L_x_2345:
[----:B------:R-:W-:Y:S05]  /*0fa0*/  BSYNC B0 ;  /* 0x0000000000007941 */ /* 0x000fea0003800000 */
.L_x_2343:
[----:B------:R-:W-:-:S04]  /*0fb0*/  LOP3.LUT R0, RZ, R0, RZ, 0x33, !PT ;  /* 0x00000000ff007212 */ /* 0x000fc800078e33ff */
[----:B------:R-:W-:-:S05]  /*0fc0*/  IADD3 R0, R0, R13, RZ ;  /* 0x0000000d00007210 */ /* 0x000fca0007ffe0ff */
[----:B------:R2:W-:Y:S01]  /*0fd0*/  STL [R1+0x4], R0 ;  /* 0x0000040001007387 */ /* 0x0005e20000100800 */
[----:B------:R-:W-:Y:S05]  /*0fe0*/  BRA `(.L_x_2346) ;  /* 0x0000006000007947 */ /* 0x000fea0003800000 */
.L_x_2334:
[----:B------:R-:W-:Y:S01]  /*0ff0*/  MOV R0, UR4 ;  /* 0x0000000400007c02 */ /* 0x000fe20008000f00 */
[----:B------:R-:W-:Y:S04]  /*1000*/  STL [R1+0x4], RZ ;  /* 0x000004ff01007387 */ /* 0x000fe80000100800 */
[----:B------:R-:W-:Y:S04]  /*1010*/  STL [R1+0x8], RZ ;  /* 0x000008ff01007387 */ /* 0x000fe80000100800 */
[----:B------:R1:W-:Y:S02]  /*1020*/  STL [R1], R0 ;  /* 0x0000000001007387 */ /* 0x0003e40000100800 */
[----:B-1----:R-:W-:-:S05]  /*1030*/  MOV R0, c[0x0][0x53c] ;  /* 0x00014f0000007a02 */ /* 0x002fca0000000f00 */
[----:B------:R1:W-:Y:S02]  /*1040*/  STL [R1+0xc], R0 ;  /* 0x00000c0001007387 */ /* 0x0003e40000100800 */
.L_x_2346:
[----:B------:R-:W3:Y:S04]  /*1050*/  LDL R4, [R1] ;  /* 0x0000000001047983 */ /* 0x000ee80000100800 */
[----:B------:R-:W3:Y:S04]  /*1060*/  LDL R5, [R1+0x4] ;  /* 0x0000040001057983 */ /* 0x000ee80000100800 */
[----:B------:R-:W3:Y:S04]  /*1070*/  LDL R6, [R1+0x8] ;  /* 0x0000080001067983 */ /* 0x000ee80000100800 */
[----:B------:R-:W3:Y:S01]  /*1080*/  LDL R7, [R1+0xc] ;  /* 0x00000c0001077983 */ /* 0x000ee20000100800 */
[----:B------:R-:W-:Y:S01]  /*1090*/  ISETP.NE.AND P0, PT, R14, RZ, PT ;  /* 0x000000ff0e00720c */ /* 0x000fe20003f05270 */
[----:B------:R-:W-:-:S12]  /*10a0*/  WARPSYNC 0xffffffff ;  /* 0xffffffff00007948 */ /* 0x000fd80003800000 */
[----:B---3--:R3:W-:Y:S04]  /*10b0*/  @!P0 STS.128 [0x20080], R4 ;  /* 0x02008004ff008388 */ /* 0x0087e80000000c00 */
[----:B------:R-:W-:Y:S06]  /*10c0*/  BAR.ARV 0x5, 0x100 ;  /* 0x0144000000007b1d */ /* 0x000fec0000002000 */
.L_x_2332:
        /* <DEDUP_REMOVED lines=10> */
[----:B---3--:R-:W-:-:S02]  /*1170*/  LOP3.LUT R4, R8, 0xfffffff8, RZ, 0xc0, !PT ;  /* 0xfffffff808047812 */ /* 0x008fc400078ec0ff */
[----:B------:R-:W-:Y:S02]  /*1180*/  LOP3.LUT R0, R0, 0xfffffffe, RZ, 0xc0, !PT ;  /* 0xfffffffe00007812 */ /* 0x000fe400078ec0ff */
[----:B------:R-:W-:Y:S01]  /*1190*/  SHF.R.S32.HI R225, RZ, 0x3, R8 ;  /* 0x00000003ffe17819 */ /* 0x000fe20000011408 */
[----:B------:R-:W-:Y:S01]  /*11a0*/  IMAD.IADD R10, R15, 0x1, -R4 ;  /* 0x000000010f0a7824 */ /* 0x000fe200078e0a04 */
[----:B------:R-:W-:Y:S01]  /*11b0*/  SHF.R.S32.HI R6, RZ, 0x2, R14 ;  /* 0x00000002ff067819 */ /* 0x000fe2000001140e */
        /* <DEDUP_REMOVED lines=34> */
[C---:B------:R-:W-:Y:S01]  /*13e0*/  IMAD.IADD R0, R15.reuse, 0x1, -R5 ;  /* 0x000000010f007824 */ /* 0x040fe200078e0a05 */
        /* <DEDUP_REMOVED lines=29> */
[----:B------:R-:W-:Y:S01]  /*15c0*/  IMAD.MOV.U32 R7, RZ, RZ, 0x20 ;  /* 0x00000020ff077424 */ /* 0x000fe200078e00ff */
[----:B------:R-:W-:Y:S01]  /*15d0*/  LOP3.LUT R2, R3, R0, RZ, 0x3c, !PT ;  /* 0x0000000003027212 */ /* 0x000fe200078e3cff */
[----:B------:R-:W-:Y:S01]  /*15e0*/  IMAD R0, R12, 0x200, R13 ;  /* 0x000002000c007824 */ /* 0x000fe200078e020d */
[----:B------:R-:W-:Y:S01]  /*15f0*/  LOP3.LUT R4, R4, 0xfffffe00, RZ, 0xc0, !PT ;  /* 0xfffffe0004047812 */ /* 0x000fe200078ec0ff */
[----:B------:R-:W-:Y:S01]  /*1600*/  IMAD.MOV.U32 R8, RZ, RZ, 0x40 ;  /* 0x00000040ff087424 */ /* 0x000fe200078e00ff */
[----:B------:R-:W-:Y:S01]  /*1610*/  IADD3 R5, R16, 0x80, RZ ;  /* 0x0000008010057810 */ /* 0x000fe20007ffe0ff */
[----:B------:R1:W-:Y:S01]  /*1620*/  STL [R1+0x50], R17 ;  /* 0x0000501101007387 */ /* 0x0003e20000100800 */
[----:B------:R-:W-:-:S02]  /*1630*/  IADD3 R3, R2, R4, R6 ;  /* 0x0000000402037210 */ /* 0x000fc40007ffe006 */
[----:B------:R-:W-:Y:S01]  /*1640*/  LOP3.LUT R4, R2, R4, RZ, 0xfc, !PT ;  /* 0x0000000402047212 */ /* 0x000fe200078efcff */
[----:B------:R-:W-:Y:S01]  /*1650*/  STL [R1+0x20], R16 ;  /* 0x0000201001007387 */ /* 0x000fe20000100800 */
[----:B------:R-:W-:Y:S02]  /*1660*/  IADD3 R2, R225, 0x20, RZ ;  /* 0x00000020e1027810 */ /* 0x000fe40007ffe0ff */
[----:B------:R-:W-:Y:S01]  /*1670*/  LOP3.LUT R2, R9, 0x7ffffffc, RZ, 0xc0, !PT ;  /* 0x7ffffffc09027812 */ /* 0x000fe200078ec0ff */
[----:B------:R-:W-:Y:S01]  /*1680*/  IMAD R9, R14, 0x8, R17 ;  /* 0x000000080e097824 */ /* 0x000fe200078e0211 */
[----:B------:R-:W-:Y:S02]  /*1690*/  SEL R6, R7, 0xffffffe0, !P1 ;  /* 0xffffffe007067807 */ /* 0x000fe40004800000 */
[----:B------:R-:W-:Y:S01]  /*16a0*/  IADD3 R15, R16, 0x70, RZ ;  /* 0x00000070100f7810 */ /* 0x000fe20007ffe0ff */
[----:B------:R-:W-:Y:S01]  /*16b0*/  IMAD.IADD R2, R18, 0x1, -R2 ;  /* 0x0000000112027824 */ /* 0x000fe200078e0a02 */
[----:B------:R-:W-:-:S02]  /*16c0*/  @P0 IADD3 R15, R5, 0x10, RZ ;  /* 0x00000010050f0810 */ /* 0x000fc40007ffe0ff */
[----:B------:R-:W-:Y:S01]  /*16d0*/  SEL R5, R8, 0xffffffc0, !P2 ;  /* 0xffffffc008057807 */ /* 0x000fe20005000000 */
[----:B------:R-:W-:Y:S01]  /*16e0*/  IMAD.SHL.U32 R235, R2, 0x2, RZ ;  /* 0x0000000202eb7824 */ /* 0x000fe200078e00ff */
[----:B------:R-:W-:Y:S01]  /*16f0*/  SEL R2, R7, 0xffffffe0, !P4 ;  /* 0xffffffe007027807 */ /* 0x000fe20006000000 */
[----:B------:R-:W-:Y:S01]  /*1700*/  STL [R1+0x24], R15 ;  /* 0x0000240f01007387 */ /* 0x000fe20000100800 */
[----:B------:R-:W-:Y:S02]  /*1710*/  LEA R190, R0, 0xa080, 0x1 ;  /* 0x0000a08000be7811 */ /* 0x000fe400078e08ff */
[C---:B------:R-:W-:Y:S01]  /*1720*/  IADD3 R18, R235.reuse, 0x10, RZ ;  /* 0x00000010eb127810 */ /* 0x040fe20007ffe0ff */
[----:B------:R2:W-:Y:S01]  /*1730*/  STL [R1+0x48], R9 ;  /* 0x0000480901007387 */ /* 0x0005e20000100800 */
[C---:B------:R-:W-:Y:S02]  /*1740*/  IADD3 R13, R235.reuse, 0x20, RZ ;  /* 0x00000020eb0d7810 */ /* 0x040fe40007ffe0ff */
[----:B------:R-:W-:-:S02]  /*1750*/  IADD3 R7, R235, 0x48, RZ ;  /* 0x00000048eb077810 */ /* 0x000fc40007ffe0ff */
[C---:B------:R-:W-:Y:S02]  /*1760*/  IADD3 R19, R235.reuse, 0x8, RZ ;  /* 0x00000008eb137810 */ /* 0x040fe40007ffe0ff */
[----:B------:R-:W-:Y:S02]  /*1770*/  SHF.R.S32.HI R7, RZ, 0x1f, R18 ;  /* 0x0000001fff077819 */ /* 0x000fe40000011412 */
[C---:B-1----:R-:W-:Y:S02]  /*1780*/  IADD3 R17, R235.reuse, 0x18, RZ ;  /* 0x00000018eb117810 */ /* 0x042fe40007ffe0ff */
[----:B------:R-:W-:Y:S01]  /*1790*/  SHF.R.S32.HI R7, RZ, 0x1f, R13 ;  /* 0x0000001fff077819 */ /* 0x000fe2000001140d */
[----:B------:R-:W-:Y:S01]  /*17a0*/  IMAD.IADD R7, R16, 0x1, R6 ;  /* 0x0000000110077824 */ /* 0x000fe200078e0206 */
[----:B------:R-:W-:Y:S01]  /*17b0*/  IADD3 R11, R235, 0x30, RZ ;  /* 0x00000030eb0b7810 */ /* 0x000fe20007ffe0ff */
[----:B------:R-:W-:Y:S01]  /*17c0*/  IMAD.IADD R6, R6, 0x1, R15 ;  /* 0x0000000106067824 */ /* 0x000fe200078e020f */
[----:B------:R-:W-:-:S02]  /*17d0*/  SEL R0, R8, 0xffffffc0, !P3 ;  /* 0xffffffc008007807 */ /* 0x000fc40005800000 */
[----:B------:R-:W-:Y:S01]  /*17e0*/  SHF.R.S32.HI R8, RZ, 0x1f, R19 ;  /* 0x0000001fff087819 */ /* 0x000fe20000011413 */
[----:B------:R1:W-:Y:S01]  /*17f0*/  STL [R1+0x2c], R7 ;  /* 0x00002c0701007387 */ /* 0x0003e20000100800 */
[----:B------:R-:W-:Y:S02]  /*1800*/  SHF.R.S32.HI R8, RZ, 0x1f, R17 ;  /* 0x0000001fff087819 */ /* 0x000fe40000011411 */
[----:B------:R-:W-:Y:S01]  /*1810*/  LEA R195, R3, 0x10080, 0x1 ;  /* 0x0001008003c37811 */ /* 0x000fe200078e08ff */
[----:B------:R-:W-:Y:S01]  /*1820*/  IMAD.IADD R3, R5, 0x1, R15 ;  /* 0x0000000105037824 */ /* 0x000fe200078e020f */
[----:B------:R-:W-:Y:S02]  /*1830*/  LEA R191, R4, 0x4080, 0x1 ;  /* 0x0000408004bf7811 */ /* 0x000fe400078e08ff */
[----:B------:R-:W-:Y:S01]  /*1840*/  SHF.R.S32.HI R8, RZ, 0x1f, R11 ;  /* 0x0000001fff087819 */ /* 0x000fe2000001140b */
[----:B------:R-:W-:Y:S01]  /*1850*/  IMAD.IADD R8, R16, 0x1, R5 ;  /* 0x0000000110087824 */ /* 0x000fe200078e0205 */
[----:B------:R-:W-:Y:S01]  /*1860*/  IADD3 R139, R140, 0x40, RZ ;  /* 0x000000408c8b7810 */ /* 0x000fe20007ffe0ff */
[----:B------:R-:W-:Y:S01]  /*1870*/  IMAD.IADD R196, R195, 0x1, R2 ;  /* 0x00000001c3c47824 */ /* 0x000fe200078e0202 */
[C---:B------:R-:W-:Y:S01]  /*1880*/  IADD3 R12, R235.reuse, 0x28, RZ ;  /* 0x00000028eb0c7810 */ /* 0x040fe20007ffe0ff */
[----:B------:R-:W-:Y:S01]  /*1890*/  IMAD.IADD R192, R2, 0x1, R191 ;  /* 0x0000000102c07824 */ /* 0x000fe200078e02bf */
[----:B------:R3:W-:Y:S01]  /*18a0*/  STL [R1+0x3c], R8 ;  /* 0x00003c0801007387 */ /* 0x0007e20000100800 */
[----:B------:R-:W-:Y:S01]  /*18b0*/  IMAD.IADD R2, R6, 0x1, R5 ;  /* 0x0000000106027824 */ /* 0x000fe200078e0205 */
[C---:B------:R-:W-:Y:S01]  /*18c0*/  IADD3 R10, R235.reuse, 0x38, RZ ;  /* 0x00000038eb0a7810 */ /* 0x040fe20007ffe0ff */
[C---:B------:R-:W-:Y:S01]  /*18d0*/  IMAD.IADD R136, R140.reuse, 0x1, R139 ;  /* 0x000000018c887824 */ /* 0x040fe200078e028b */
[----:B--2---:R-:W-:Y:S01]  /*18e0*/  IADD3 R9, R235, 0x40, RZ ;  /* 0x00000040eb097810 */ /* 0x004fe20007ffe0ff */
[--C-:B------:R-:W-:Y:S01]  /*18f0*/  IMAD.IADD R198, R195, 0x1, R0.reuse ;  /* 0x00000001c3c67824 */ /* 0x100fe200078e0200 */
[----:B------:R-:W-:Y:S01]  /*1900*/  IADD3 R143, R140, 0x20, RZ ;  /* 0x000000208c8f7810 */ /* 0x000fe20007ffe0ff */
[----:B------:R-:W-:Y:S01]  /*1910*/  IMAD.IADD R194, R0, 0x1, R191 ;  /* 0x0000000100c27824 */ /* 0x000fe200078e02bf */
[----:B------:R-:W-:Y:S01]  /*1920*/  IADD3 R142, R140, 0x60, RZ ;  /* 0x000000608c8e7810 */ /* 0x000fe20007ffe0ff */
[----:B------:R-:W-:Y:S01]  /*1930*/  IMAD.IADD R197, R196, 0x1, R0 ;  /* 0x00000001c4c57824 */ /* 0x000fe200078e0200 */
[----:B------:R-:W-:Y:S01]  /*1940*/  IADD3 R227, R134, 0xc0, RZ ;  /* 0x000000c086e37810 */ /* 0x000fe20007ffe0ff */
[----:B------:R-:W-:Y:S01]  /*1950*/  IMAD.IADD R193, R0, 0x1, R192 ;  /* 0x0000000100c17824 */ /* 0x000fe200078e02c0 */
[----:B------:R-:W-:Y:S01]  /*1960*/  SHF.R.S32.HI R12, RZ, 0x1f, R12 ;  /* 0x0000001fff0c7819 */ /* 0x000fe2000001140c */
[----:B-1----:R-:W-:Y:S01]  /*1970*/  IMAD.IADD R7, R5, 0x1, R7 ;  /* 0x0000000105077824 */ /* 0x002fe200078e0207 */
[----:B------:R-:W-:-:S02]  /*1980*/  SHF.R.S32.HI R10, RZ, 0x1f, R10 ;  /* 0x0000001fff0a7819 */ /* 0x000fc4000001140a */
[----:B------:R-:W-:Y:S02]  /*1990*/  SHF.R.S32.HI R9, RZ, 0x1f, R9 ;  /* 0x0000001fff097819 */ /* 0x000fe40000011409 */
[----:B------:R3:W-:Y:S04]  /*19a0*/  STL [R1+0x38], R7 ;  /* 0x0000380701007387 */ /* 0x0007e80000100800 */
[----:B------:R3:W-:Y:S04]  /*19b0*/  STL [R1+0x34], R3 ;  /* 0x0000340301007387 */ /* 0x0007e80000100800 */
[----:B------:R3:W-:Y:S04]  /*19c0*/  STL [R1+0x28], R6 ;  /* 0x0000280601007387 */ /* 0x0007e80000100800 */
[----:B------:R3:W-:Y:S02]  /*19d0*/  STL [R1+0x30], R2 ;  /* 0x0000300201007387 */ /* 0x0007e40000100800 */
.L_x_2547:
[----:B------:R-:W2:Y:S01]  /*19e0*/  LDL R0, [R1+0xc] ;  /* 0x00000c0001007983 */ /* 0x000ea20000100800 */
        /* <DEDUP_REMOVED lines=13> */
[----:B------:R-:W-:-:S02]  /*1ac0*/  IMAD.MOV.U32 R177, RZ, RZ, RZ ;  /* 0x000000ffffb17224 */ /* 0x000fc400078e00ff */
[----:B------:R-:W-:Y:S01]  /*1ad0*/  IMAD.MOV.U32 R12, RZ, RZ, RZ ;  /* 0x000000ffff0c7224 */ /* 0x000fe200078e00ff */
[----:B--2---:R-:W-:Y:S02]  /*1ae0*/  SHF.R.S32.HI R16, RZ, 0x1f, R252 ;  /* 0x0000001fff107819 */ /* 0x004fe400000114fc */
[C---:B------:R-:W-:Y:S02]  /*1af0*/  @P4 LEA R2, P0, R252.reuse, c[0x0][0x360], 0x2 ;  /* 0x0000d800fc024a11 */ /* 0x040fe400078010ff */
[C---:B------:R-:W-:Y:S01]  /*1b00*/  @P2 LEA R4, P1, R252.reuse, c[0x0][0x370], 0x2 ;  /* 0x0000dc00fc042a11 */ /* 0x040fe200078210ff */
[----:B------:R1:W-:Y:S01]  /*1b10*/  STL [R1+0x1c], R16 ;  /* 0x00001c1001007387 */ /* 0x0003e20000100800 */
[C-C-:B------:R-:W-:Y:S02]  /*1b20*/  @P4 LEA.HI.X R3, R252.reuse, c[0x0][0x364], R16.reuse, 0x2, P0 ;  /* 0x0000d900fc034a11 */ /* 0x140fe400000f1410 */
[----:B------:R-:W-:-:S03]  /*1b30*/  @P2 LEA.HI.X R5, R252, c[0x0][0x374], R16, 0x2, P1 ;  /* 0x0000dd00fc052a11 */ /* 0x000fc600008f1410 */
[----:B------:R2:W3:Y:S01]  /*1b40*/  @P4 LDG.E R0, [R2.64] ;  /* 0x0000000602004981 */ /* 0x0004e2000c1e1900 */
[----:B------:R-:W-:-:S03]  /*1b50*/  ISETP.NE.U32.AND P0, PT, RZ, c[0x0][0x350], PT ;  /* 0x0000d400ff007a0c */ /* 0x000fc60003f05070 */
[----:B------:R1:W5:Y:S01]  /*1b60*/  @P2 LDG.E R161, [R4.64] ;  /* 0x0000000604a12981 */ /* 0x000362000c1e1900 */
[----:B------:R-:W-:Y:S02]  /*1b70*/  ISETP.NE.AND.EX P6, PT, RZ, c[0x0][0x354], PT, P0 ;  /* 0x0000d500ff007a0c */ /* 0x000fe40003fc5300 */
[----:B------:R-:W-:-:S04]  /*1b80*/  LEA R6, P2, R252, c[0x0][0x348], 0x2 ;  /* 0x0000d200fc067a11 */ /* 0x000fc800078410ff */
[----:B------:R-:W-:-:S05]  /*1b90*/  LEA.HI.X R7, R252, c[0x0][0x34c], R16, 0x2, P2 ;  /* 0x0000d300fc077a11 */ /* 0x000fca00010f1410 */
[----:B------:R3:W5:Y:S01]  /*1ba0*/  @P3 LDG.E R177, [R6.64] ;  /* 0x0000000606b13981 */ /* 0x000762000c1e1900 */
[C---:B--2---:R-:W-:Y:S02]  /*1bb0*/  LEA R2, P0, R252.reuse, c[0x0][0x358], 0x2 ;  /* 0x0000d600fc027a11 */ /* 0x044fe400078010ff */
[C---:B-1----:R-:W-:Y:S02]  /*1bc0*/  LEA R4, P1, R252.reuse, c[0x0][0x350], 0x2 ;  /* 0x0000d400fc047a11 */ /* 0x042fe400078210ff */
[C-C-:B------:R-:W-:Y:S02]  /*1bd0*/  LEA.HI.X R3, R252.reuse, c[0x0][0x35c], R16.reuse, 0x2, P0 ;  /* 0x0000d700fc037a11 */ /* 0x140fe400000f1410 */
[----:B------:R-:W-:-:S03]  /*1be0*/  LEA.HI.X R5, R252, c[0x0][0x354], R16, 0x2, P1 ;  /* 0x0000d500fc057a11 */ /* 0x000fc600008f1410 */
[----:B------:R1:W5:Y:S04]  /*1bf0*/  @P5 LDG.E R12, [R2.64] ;  /* 0x00000006020c5981 */ /* 0x000368000c1e1900 */
[----:B------:R1:W5:Y:S01]  /*1c00*/  @P6 LDG.E R160, [R4.64] ;  /* 0x0000000604a06981 */ /* 0x000362000c1e1900 */
[----:B----4-:R-:W-:-:S05]  /*1c10*/  LOP3.LUT R24, R9, 0xffff, RZ, 0xc0, !PT ;  /* 0x0000ffff09187812 */ /* 0x010fca00078ec0ff */
[----:B------:R1:W-:Y:S01]  /*1c20*/  STL [R1+0x14], R24 ;  /* 0x0000141801007387 */ /* 0x0003e20000100800 */
[----:B------:R-:W-:Y:S01]  /*1c30*/  YIELD ;  /* 0x0000000000007946 */ /* 0x000fe20003800000 */
[----:B------:R-:W-:Y:S02]  /*1c40*/  P2R R13, PR, RZ, 0x40 ;  /* 0x00000040ff0d7803 */ /* 0x000fe40000000000 */
        /* <DEDUP_REMOVED lines=9> */
.L_x_2347:
[----:B------:R-:W-:-:S04]  /*1ce0*/  ISETP.NE.U32.AND P0, PT, RZ, c[0x0][0x368], PT ;  /* 0x0000da00ff007a0c */ /* 0x000fc80003f05070 */
[----:B------:R-:W-:-:S13]  /*1cf0*/  ISETP.NE.AND.EX P0, PT, RZ, c[0x0][0x36c], PT, P0 ;  /* 0x0000db00ff007a0c */ /* 0x000fda0003f05300 */
[----:B------:R-:W-:Y:S05]  /*1d00*/  @!P0 BRA `(.L_x_2348) ;  /* 0x0000004000008947 */ /* 0x000fea0003800000 */
[----:B-1----:R-:W-:-:S04]  /*1d10*/  LEA R4, P0, R252, c[0x0][0x368], 0x2 ;  /* 0x0000da00fc047a11 */ /* 0x002fc800078010ff */
[----:B------:R-:W-:-:S05]  /*1d20*/  LEA.HI.X R5, R252, c[0x0][0x36c], R16, 0x2, P0 ;  /* 0x0000db00fc057a11 */ /* 0x000fca00000f1410 */
[----:B------:R1:W5:Y:S01]  /*1d30*/  LDG.E R11, [R4.64] ;  /* 0x00000006040b7981 */ /* 0x000362000c1e1900 */
[----:B------:R-:W-:Y:S05]  /*1d40*/  BRA `(.L_x_2349) ;  /* 0x0000005000007947 */ /* 0x000fea0003800000 */
.L_x_2348:
[----:B------:R-:W-:Y:S01]  /*1d50*/  MOV R11, c[0x0][0x1d0] ;  /* 0x00007400000b7a02 */ /* 0x000fe20000000f00 */
[----:B------:R-:W-:Y:S05]  /*1d60*/  @!P6 BRA `(.L_x_2349) ;  /* 0x000000300000e947 */ /* 0x000fea0003800000 */
[----:B------:R-:W2:Y:S04]  /*1d70*/  LDG.E R6, [R4.64] ;  /* 0x0000000604067981 */ /* 0x000ea8000c1e1900 */
[----:B-1----:R-:W2:Y:S02]  /*1d80*/  LDG.E R0, [R4.64+0x4] ;  /* 0x0000040604007981 */ /* 0x002ea4000c1e1900 */
[----:B--2---:R-:W-:Y:S02]  /*1d90*/  IADD3 R11, -R6, R0, RZ ;  /* 0x00000000060b7210 */ /* 0x004fe40007ffe1ff */
.L_x_2349:
[----:B-1----:R-:W2:Y:S04]  /*1da0*/  LDL R4, [R1+0x10] ;  /* 0x0000100001047983 */ /* 0x002ea80000100800 */
[----:B------:R-:W3:Y:S04]  /*1db0*/  LDL.LU R0, [R1+0x4] ;  /* 0x0000040001007983 */ /* 0x000ee80000300800 */
[----:B------:R1:W4:Y:S01]  /*1dc0*/  @P5 LDG.E R5, [R2.64] ;  /* 0x0000000602055981 */ /* 0x000322000c1e1900 */
[----:B------:R-:W-:-:S04]  /*1dd0*/  ISETP.NE.U32.AND P0, PT, RZ, c[0x0][0x378], PT ;  /* 0x0000de00ff007a0c */ /* 0x000fc80003f05070 */
[----:B------:R-:W-:Y:S01]  /*1de0*/  ISETP.NE.AND.EX P1, PT, RZ, c[0x0][0x37c], PT, P0 ;  /* 0x0000df00ff007a0c */ /* 0x000fe20003f25300 */
[----:B--2---:R-:W-:Y:S02]  /*1df0*/  IMAD.MOV.U32 R8, RZ, RZ, R4 ;  /* 0x000000ffff087224 */ /* 0x004fe400078e0004 */
[----:B------:R1:W4:Y:S01]  /*1e00*/  @P5 LDG.E R4, [R2.64+0x4] ;  /* 0x0000040602045981 */ /* 0x000322000c1e1900 */
[----:B-----5:R-:W-:Y:S02]  /*1e10*/  IMAD.MOV.U32 R162, RZ, RZ, R11 ;  /* 0x000000ffffa27224 */ /* 0x020fe400078e000b */
[----:B------:R-:W-:-:S05]  /*1e20*/  IMAD.MOV.U32 R6, RZ, RZ, c[0x0][0x2c4] ;  /* 0x0000b100ff067624 */ /* 0x000fca00078e00ff */
[----:B------:R-:W-:Y:S02]  /*1e30*/  ISETP.NE.AND P2, PT, R6, 0x1, PT ;  /* 0x000000010600780c */ /* 0x000fe40003f45270 */
[----:B-1----:R-:W-:-:S04]  /*1e40*/  @P1 LEA R2, P0, R252, c[0x0][0x378], 0x2 ;  /* 0x0000de00fc021a11 */ /* 0x002fc800078010ff */
[----:B------:R-:W-:-:S05]  /*1e50*/  @P1 LEA.HI.X R3, R252, c[0x0][0x37c], R16, 0x2, P0 ;  /* 0x0000df00fc031a11 */ /* 0x000fca00000f1410 */
[----:B------:R3:W5:Y:S01]  /*1e60*/  @P1 LDG.E R162, [R2.64] ;  /* 0x0000000602a21981 */ /* 0x000762000c1e1900 */
[----:B------:R-:W-:Y:S02]  /*1e70*/  IMAD.IADD R7, R11, 0x1, -R161 ;  /* 0x000000010b077824 */ /* 0x000fe400078e0aa1 */
[----:B---3--:R-:W-:Y:S02]  /*1e80*/  IMAD.SHL.U32 R2, R0, 0x80, RZ ;  /* 0x0000008000027824 */ /* 0x008fe400078e00ff */
[----:B------:R-:W-:-:S03]  /*1e90*/  IMAD.MOV.U32 R0, RZ, RZ, c[0x0][0x228] ;  /* 0x00008a00ff007624 */ /* 0x000fc600078e00ff */
[----:B------:R1:W-:Y:S02]  /*1ea0*/  STL [R1+0x18], R2 ;  /* 0x0000180201007387 */ /* 0x0003e40000100800 */
[----:B-1----:R-:W-:-:S05]  /*1eb0*/  IADD3 R2, R2, 0x7f, RZ ;  /* 0x0000007f02027810 */ /* 0x002fca0007ffe0ff */
[----:B------:R-:W-:-:S05]  /*1ec0*/  @P2 IMAD.HI.U32 R3, R2, c[0x0][0x2c8], RZ ;  /* 0x0000b20002032a27 */ /* 0x000fca00078e00ff */
[----:B------:R-:W-:Y:S01]  /*1ed0*/  @P2 SHF.R.U32.HI R2, RZ, c[0x0][0x2cc], R3 ;  /* 0x0000b300ff022a19 */ /* 0x000fe20000011603 */
[----:B------:R-:W-:Y:S01]  /*1ee0*/  BSSY B0, `(.L_x_2350) ;  /* 0x000003a000007945 */ /* 0x000fe20003800000 */
[----:B------:R-:W-:-:S04]  /*1ef0*/  LOP3.LUT R218, R218, 0xffffffbf, RZ, 0xc0, !PT ;  /* 0xffffffbfdada7812 */ /* 0x000fc800078ec0ff */
[----:B------:R-:W-:Y:S01]  /*1f00*/  @P2 LOP3.LUT R218, R218, 0x40, RZ, 0xfc, !PT ;  /* 0x00000040dada2812 */ /* 0x000fe200078efcff */
[----:B----4-:R-:W-:-:S04]  /*1f10*/  @P5 IMAD.IADD R0, R4, 0x1, -R5 ;  /* 0x0000000104005824 */ /* 0x010fc800078e0a05 */
[----:B------:R-:W-:-:S05]  /*1f20*/  IMAD.IADD R6, R7, 0x1, R0 ;  /* 0x0000000107067824 */ /* 0x000fca00078e0200 */
[C---:B------:R-:W-:Y:S02]  /*1f30*/  IADD3 R166, R6.reuse, 0x30, -R8 ;  /* 0x0000003006a67810 */ /* 0x040fe40007ffe808 */
[----:B------:R-:W-:Y:S02]  /*1f40*/  IADD3 R4, R6, 0x2f, RZ ;  /* 0x0000002f06047810 */ /* 0x000fe40007ffe0ff */
[----:B------:R-:W-:Y:S01]  /*1f50*/  LOP3.LUT R5, R9, 0xff000000, RZ, 0xc0, !PT ;  /* 0xff00000009057812 */ /* 0x000fe200078ec0ff */
[----:B------:R-:W-:Y:S01]  /*1f60*/  IMAD.IADD R3, R166, 0x1, R2 ;  /* 0x00000001a6037824 */ /* 0x000fe200078e0202 */
[----:B------:R1:W-:Y:S01]  /*1f70*/  STL [R1+0x4], R6 ;  /* 0x0000040601007387 */ /* 0x0003e20000100800 */
[----:B------:R-:W-:Y:S01]  /*1f80*/  IMAD.HI R2, R4, 0x2aaaaaab, RZ ;  /* 0x2aaaaaab04027827 */ /* 0x000fe200078e02ff */
[----:B------:R-:W-:-:S04]  /*1f90*/  SHF.R.U32.HI R8, RZ, 0x8, R5 ;  /* 0x00000008ff087819 */ /* 0x000fc80000011605 */
[----:B------:R-:W-:-:S04]  /*1fa0*/  SHF.R.U32.HI R4, RZ, 0x1f, R2 ;  /* 0x0000001fff047819 */ /* 0x000fc80000011602 */
[----:B------:R-:W-:Y:S01]  /*1fb0*/  LEA.HI.SX32 R165, R2, R4, 0x1d ;  /* 0x0000000402a57211 */ /* 0x000fe200078feaff */
[----:B-1----:R-:W-:Y:S01]  /*1fc0*/  IMAD.HI R6, R3, 0x2aaaaaab, RZ ;  /* 0x2aaaaaab03067827 */ /* 0x002fe200078e02ff */
[----:B------:R-:W-:-:S04]  /*1fd0*/  LOP3.LUT R3, R9, 0xff0000, RZ, 0xc0, !PT ;  /* 0x00ff000009037812 */ /* 0x000fc800078ec0ff */
[----:B------:R-:W-:Y:S02]  /*1fe0*/  LEA.HI R3, R3, R8, RZ, 0x10 ;  /* 0x0000000803037211 */ /* 0x000fe400078f80ff */
[----:B------:R-:W-:Y:S02]  /*1ff0*/  SHF.R.U32.HI R5, RZ, 0x1f, R6 ;  /* 0x0000001fff057819 */ /* 0x000fe40000011606 */
[----:B------:R-:W-:Y:S02]  /*2000*/  SHF.R.U32.HI R9, RZ, 0x10, R3 ;  /* 0x00000010ff097819 */ /* 0x000fe40000011603 */
[----:B------:R-:W-:Y:S02]  /*2010*/  LOP3.LUT R15, R3, 0xff, RZ, 0xc0, !PT ;  /* 0x000000ff030f7812 */ /* 0x000fe400078ec0ff */
[----:B------:R-:W-:Y:S01]  /*2020*/  LEA.HI.SX32 R2, R6, R5, 0x1d ;  /* 0x0000000506027211 */ /* 0x000fe200078feaff */
[----:B------:R1:W-:Y:S03]  /*2030*/  STL [R1+0x40], R9 ;  /* 0x0000400901007387 */ /* 0x0003e60000100800 */
[----:B------:R-:W-:Y:S01]  /*2040*/  IMNMX R5, R165, R2, PT ;  /* 0x00000002a5057217 */ /* 0x000fe20003800200 */
[----:B------:R1:W-:Y:S03]  /*2050*/  STL [R1+0x44], R15 ;  /* 0x0000440f01007387 */ /* 0x0003e60000100800 */
[----:B------:R-:W-:-:S02]  /*2060*/  ISETP.GE.AND P0, PT, R5, 0x1, PT ;  /* 0x000000010500780c */ /* 0x000fc40003f06270 */
[----:B------:R-:W-:Y:S01]  /*2070*/  ISETP.NE.AND P1, PT, R9, RZ, PT ;  /* 0x000000ff0900720c */ /* 0x000fe20003f25270 */
[----:B------:R-:W-:-:S03]  /*2080*/  IMAD.MOV.U32 R2, RZ, RZ, RZ ;  /* 0x000000ffff027224 */ /* 0x000fc600078e00ff */
[----:B------:R-:W-:-:S07]  /*2090*/  SEL R149, R9, c[0x0][0x338], P1 ;  /* 0x0000ce0009957a07 */ /* 0x000fce0000800000 */
[----:B------:R-:W-:Y:S05]  /*20a0*/  @!P0 BRA `(.L_x_2351) ;  /* 0x000001d000008947 */ /* 0x000fea0003800000 */
[----:B------:R-:W-:Y:S02]  /*20b0*/  IABS R2, R149 ;  /* 0x0000009500027213 */ /* 0x000fe40000000000 */
[----:B------:R-:W-:-:S03]  /*20c0*/  IADD3 R6, R149, -0x1, R5 ;  /* 0xffffffff95067810 */ /* 0x000fc60007ffe005 */
[----:B------:R-:W-:Y:S01]  /*20d0*/  IMAD.MOV.U32 R4, RZ, RZ, R2 ;  /* 0x000000ffff047224 */ /* 0x000fe200078e0002 */
[----:B------:R-:W-:-:S03]  /*20e0*/  IABS R10, R6 ;  /* 0x00000006000a7213 */ /* 0x000fc60000000000 */
[----:B------:R-:W2:Y:S08]  /*20f0*/  I2F.RP R2, R4 ;  /* 0x0000000400027306 */ /* 0x000eb00000209400 */
[----:B--2---:R-:W2:Y:S02]  /*2100*/  MUFU.RCP R2, R2 ;  /* 0x0000000200027308 */ /* 0x004ea40000001000 */
[----:B--2---:R-:W-:-:S06]  /*2110*/  IADD3 R2, R2, 0xffffffe, RZ ;  /* 0x0ffffffe02027810 */ /* 0x004fcc0007ffe0ff */
[----:B------:R-:W2:Y:S02]  /*2120*/  F2I.FTZ.U32.TRUNC.NTZ R3, R2 ;  /* 0x0000000200037305 */ /* 0x000ea4000021f000 */
[----:B--2---:R-:W-:-:S04]  /*2130*/  IMAD.MOV R2, RZ, RZ, -R3 ;  /* 0x000000ffff027224 */ /* 0x004fc800078e0a03 */
[----:B------:R-:W-:Y:S01]  /*2140*/  IMAD.MOV.U32 R8, RZ, RZ, R2 ;  /* 0x000000ffff087224 */ /* 0x000fe200078e0002 */
[----:B------:R-:W-:-:S03]  /*2150*/  IABS R2, R149 ;  /* 0x0000009500027213 */ /* 0x000fc60000000000 */
[----:B------:R-:W-:Y:S02]  /*2160*/  IMAD R8, R8, R4, RZ ;  /* 0x0000000408087224 */ /* 0x000fe400078e02ff */
[----:B-1----:R-:W-:Y:S02]  /*2170*/  IMAD.MOV R9, RZ, RZ, -R2 ;  /* 0x000000ffff097224 */ /* 0x002fe400078e0a02 */
        /* <DEDUP_REMOVED lines=16> */
.L_x_2351:
[----:B------:R-:W-:Y:S05]  /*2280*/  BSYNC B0 ;  /* 0x0000000000007941 */ /* 0x000fea0003800000 */
.L_x_2350:
[----:B------:R-:W-:Y:S01]  /*2290*/  IMAD R3, R15, R2, RZ ;  /* 0x000000020f037224 */ /* 0x000fe200078e02ff */
[----:B------:R-:W2:Y:S01]  /*22a0*/  S2R R8, SR_TID.X ;  /* 0x0000000000087919 */ /* 0x000ea20000002100 */
[C---:B------:R-:W-:Y:S01]  /*22b0*/  IMAD.SHL.U32 R6, R225.reuse, 0x40, RZ ;  /* 0x00000040e1067824 */ /* 0x040fe200078e00ff */
[----:B------:R-:W-:Y:S01]  /*22c0*/  IADD3 R23, R225, 0x20, RZ ;  /* 0x00000020e1177810 */ /* 0x000fe20007ffe0ff */
[C---:B------:R-:W-:Y:S01]  /*22d0*/  IMAD.IADD R2, R3.reuse, 0x1, R2 ;  /* 0x0000000103027824 */ /* 0x040fe200078e0202 */
[----:B------:R-:W-:Y:S01]  /*22e0*/  SHF.R.S32.HI R135, RZ, 0x1f, R134 ;  /* 0x0000001fff877819 */ /* 0x000fe20000011486 */
[----:B------:R-:W-:Y:S01]  /*22f0*/  IMAD R3, R3, 0x30, -R7 ;  /* 0x0000003003037824 */ /* 0x000fe200078e0a07 */
[----:B------:R-:W-:Y:S02]  /*2300*/  LOP3.LUT R163, R6, 0x1c0, RZ, 0xc0, !PT ;  /* 0x000001c006a37812 */ /* 0x000fe400078ec0ff */
[----:B------:R-:W-:-:S02]  /*2310*/  IMNMX R2, R5, R2, PT ;  /* 0x0000000205027217 */ /* 0x000fc40003800200 */
[----:B------:R-:W-:Y:S02]  /*2320*/  IMNMX R3, RZ, R3, !PT ;  /* 0x00000003ff037217 */ /* 0x000fe40007800200 */
[----:B------:R-:W-:Y:S01]  /*2330*/  SHF.R.S32.HI R6, RZ, 0x1f, R23 ;  /* 0x0000001fff067819 */ /* 0x000fe20000011417 */
[----:B------:R-:W-:Y:S01]  /*2340*/  IMAD R2, R2, 0x30, -R7 ;  /* 0x0000003002027824 */ /* 0x000fe200078e0a07 */
[----:B------:R-:W-:Y:S01]  /*2350*/  SHF.R.U32.HI R182, RZ, 0x3, R163 ;  /* 0x00000003ffb67819 */ /* 0x000fe200000116a3 */
[----:B------:R-:W-:-:S03]  /*2360*/  IMAD.WIDE.U32 R4, R3, -0x55555555, RZ ;  /* 0xaaaaaaab03047825 */ /* 0x000fc600078e00ff */
[----:B------:R-:W-:Y:S01]  /*2370*/  IMNMX R2, R2, R0, PT ;  /* 0x0000000002027217 */ /* 0x000fe20003800200 */
[----:B------:R-:W-:Y:S01]  /*2380*/  IMAD.SHL.U32 R7, R23, 0x40, RZ ;  /* 0x0000004017077824 */ /* 0x000fe200078e00ff */
[----:B------:R-:W-:Y:S02]  /*2390*/  SHF.R.U32.HI R138, RZ, 0x5, R5 ;  /* 0x00000005ff8a7819 */ /* 0x000fe40000011605 */
[----:B------:R-:W-:Y:S02]  /*23a0*/  ISETP.GT.AND P0, PT, R2, R3, PT ;  /* 0x000000030200720c */ /* 0x000fe40003f04270 */
[----:B--2---:R-:W-:Y:S02]  /*23b0*/  SHF.R.S32.HI R187, RZ, 0x1f, R8 ;  /* 0x0000001fffbb7819 */ /* 0x004fe40000011408 */
[----:B------:R-:W-:Y:S02]  /*23c0*/  LOP3.LUT R174, R7, 0x1c0, RZ, 0xc0, !PT ;  /* 0x000001c007ae7812 */ /* 0x000fe400078ec0ff */
[----:B------:R-:W-:-:S02]  /*23d0*/  LEA.HI R5, R187, R8, RZ, 0x6 ;  /* 0x00000008bb057211 */ /* 0x000fc400078f30ff */
[----:B------:R-:W-:-:S05]  /*23e0*/  SHF.R.U32.HI R185, RZ, 0x3, R174 ;  /* 0x00000003ffb97819 */ /* 0x000fca00000116ae */
[----:B------:R-:W-:Y:S01]  /*23f0*/  @P0 IADD3 R3, R2, 0x2f, RZ ;  /* 0x0000002f02030810 */ /* 0x000fe20007ffe0ff */
[----:B------:R-:W-:-:S04]  /*2400*/  IMAD.MOV.U32 R2, RZ, RZ, R138 ;  /* 0x000000ffff027224 */ /* 0x000fc800078e008a */
[----:B------:R-:W-:-:S05]  /*2410*/  @P0 IMAD.HI R3, R3, 0x2aaaaaab, RZ ;  /* 0x2aaaaaab03030827 */ /* 0x000fca00078e02ff */
[----:B------:R-:W-:-:S04]  /*2420*/  @P0 SHF.R.U32.HI R4, RZ, 0x1f, R3 ;  /* 0x0000001fff040819 */ /* 0x000fc80000011603 */
[----:B------:R-:W-:Y:S01]  /*2430*/  @P0 LEA.HI.SX32 R2, R3, R4, 0x1d ;  /* 0x0000000403020211 */ /* 0x000fe200078feaff */
[----:B------:R-:W-:Y:S01]  /*2440*/  IMAD.SHL.U32 R3, R5, 0x8, RZ ;  /* 0x0000000805037824 */ /* 0x000fe200078e00ff */
[----:B------:R-:W-:Y:S02]  /*2450*/  LOP3.LUT R4, R163, 0x38, R134, 0xf8, !PT ;  /* 0x00000038a3047812 */ /* 0x000fe400078ef886 */
[----:B------:R-:W-:Y:S02]  /*2460*/  ISETP.GT.AND P0, PT, R2, R138, PT ;  /* 0x0000008a0200720c */ /* 0x000fe40003f04270 */
[----:B------:R-:W-:Y:S02]  /*2470*/  LEA.HI R5, R6, R23, RZ, 0x3 ;  /* 0x0000001706057211 */ /* 0x000fe400078f18ff */
[----:B------:R-:W-:Y:S02]  /*2480*/  LOP3.LUT R175, R3, 0xfffffe00, RZ, 0xc0, !PT ;  /* 0xfffffe0003af7812 */ /* 0x000fe400078ec0ff */
[----:B------:R-:W-:Y:S01]  /*2490*/  LOP3.LUT R3, R4, R182, RZ, 0x3c, !PT ;  /* 0x000000b604037212 */ /* 0x000fe200078e3cff */
[----:B------:R-:W-:-:S04]  /*24a0*/  IMAD.SHL.U32 R4, R5, 0x40, RZ ;  /* 0x0000004005047824 */ /* 0x000fc800078e00ff */
[----:B------:R-:W-:Y:S01]  /*24b0*/  IMAD.IADD R3, R175, 0x1, R3 ;  /* 0x00000001af037824 */ /* 0x000fe200078e0203 */
[----:B------:R-:W-:-:S03]  /*24c0*/  LOP3.LUT R176, R4, 0xfffffe00, RZ, 0xc0, !PT ;  /* 0xfffffe0004b07812 */ /* 0x000fc600078ec0ff */
[----:B------:R-:W-:Y:S01]  /*24d0*/  IMAD.SHL.U32 R211, R3, 0x2, RZ ;  /* 0x0000000203d37824 */ /* 0x000fe200078e00ff */
        /* <DEDUP_REMOVED lines=9> */
[----:B------:R-:W-:Y:S02]  /*2570*/  SEL R21, R16, RZ, !P5 ;  /* 0x000000ff10157207 */ /* 0x000fe40006800000 */
[----:B------:R-:W-:Y:S01]  /*2580*/  SEL R20, R252, RZ, !P5 ;  /* 0x000000fffc147207 */ /* 0x000fe20006800000 */
[----:B------:R-:W-:Y:S01]  /*2590*/  IMAD R3, R146, c[0x0][0x238], RZ ;  /* 0x00008e0092037a24 */ /* 0x000fe200078e02ff */
[----:B------:R-:W-:Y:S01]  /*25a0*/  MOV R2, R4 ;  /* 0x0000000400027202 */ /* 0x000fe20000000f00 */
[----:B------:R-:W-:Y:S01]  /*25b0*/  IMAD R4, R21, c[0x0][0x248], RZ ;  /* 0x0000920015047a24 */ /* 0x000fe200078e02ff */
[----:B------:R-:W-:Y:S01]  /*25c0*/  MOV R171, c[0x0][0x238] ;  /* 0x00008e0000ab7a02 */ /* 0x000fe20000000f00 */
[----:B------:R-:W-:Y:S01]  /*25d0*/  IMAD R3, R121, c[0x0][0x23c], R3 ;  /* 0x00008f0079037a24 */ /* 0x000fe200078e0203 */
[----:B------:R-:W-:Y:S01]  /*25e0*/  ISETP.GE.AND P4, PT, R134, c[0x0][0x1d4], PT ;  /* 0x0000750086007a0c */ /* 0x000fe20003f86270 */
[----:B------:R-:W-:Y:S01]  /*25f0*/  IMAD.WIDE.U32 R150, R152, c[0x0][0x238], RZ ;  /* 0x00008e0098967a25 */ /* 0x000fe200078e00ff */
[----:B------:R-:W-:-:S02]  /*2600*/  SHF.L.U32 R184, R171, 0x5, RZ ;  /* 0x00000005abb87819 */ /* 0x000fc400000006ff */
[----:B------:R-:W-:Y:S01]  /*2610*/  IADD3 R3, R5, R3, RZ ;  /* 0x0000000305037210 */ /* 0x000fe20007ffe0ff */
[----:B------:R-:W-:Y:S01]  /*2620*/  IMAD R5, R36, -0x30, R0 ;  /* 0xffffffd024057824 */ /* 0x000fe200078e0200 */
[----:B------:R-:W-:Y:S01]  /*2630*/  SHF.L.U64.HI R171, R171, R164, c[0x0][0x23c] ;  /* 0x00008f00abab7619 */ /* 0x000fe200000102a4 */
[----:B------:R-:W-:Y:S01]  /*2640*/  IMAD.IADD R168, R151, 0x1, R168 ;  /* 0x0000000197a87824 */ /* 0x000fe200078e02a8 */
[----:B------:R-:W-:Y:S01]  /*2650*/  LOP3.LUT R218, R218, 0xfffffffe, RZ, 0xc0, !PT ;  /* 0xfffffffedada7812 */ /* 0x000fe200078ec0ff */
[----:B------:R-:W-:Y:S01]  /*2660*/  IMAD.WIDE.U32 R2, R24, c[0x0][0x240], R2 ;  /* 0x0000900018027a25 */ /* 0x000fe200078e0002 */
[----:B------:R-:W-:Y:S02]  /*2670*/  IMNMX R6, R5, 0x30, PT ;  /* 0x0000003005067817 */ /* 0x000fe40003800200 */
[----:B------:R-:W-:Y:S01]  /*2680*/  ISETP.GE.AND P6, PT, R136, c[0x0][0x1d4], PT ;  /* 0x0000750088007a0c */ /* 0x000fe20003fc6270 */
[----:B------:R-:W-:Y:S01]  /*2690*/  IMAD R3, R24, c[0x0][0x244], R3 ;  /* 0x0000910018037a24 */ /* 0x000fe200078e0203 */
[----:B------:R-:W-:Y:S01]  /*26a0*/  @P4 LOP3.LUT R218, R218, 0x1, RZ, 0xfc, !PT ;  /* 0x00000001dada4812 */ /* 0x000fe200078efcff */
[C---:B------:R-:W-:Y:S01]  /*26b0*/  IMAD R5, R20.reuse, c[0x0][0x24c], R4 ;  /* 0x0000930014057a24 */ /* 0x040fe200078e0204 */
[----:B------:R-:W-:Y:S01]  /*26c0*/  IADD3 R4, -R225, R6, RZ ;  /* 0x00000006e1047210 */ /* 0x000fe20007ffe1ff */
[----:B------:R-:W-:Y:S01]  /*26d0*/  IMAD.WIDE.U32 R124, R20, c[0x0][0x248], R2 ;  /* 0x00009200147c7a25 */ /* 0x000fe200078e0002 */
[----:B------:R-:W-:-:S02]  /*26e0*/  SHF.R.S32.HI R3, RZ, 0x1f, R36 ;  /* 0x0000001fff037819 */ /* 0x000fc40000011424 */
[----:B------:R-:W-:Y:S01]  /*26f0*/  ISETP.GT.AND P0, PT, R4, 0x20, PT ;  /* 0x000000200400780c */ /* 0x000fe20003f04270 */
[----:B------:R-:W-:Y:S01]  /*2700*/  IMAD R2, R168, R36, RZ ;  /* 0x00000024a8027224 */ /* 0x000fe200078e02ff */
[----:B------:R-:W-:Y:S01]  /*2710*/  MOV R122, R124 ;  /* 0x0000007c007a7202 */ /* 0x000fe20000000f00 */
[----:B------:R-:W-:Y:S01]  /*2720*/  IMAD.IADD R123, R125, 0x1, R5 ;  /* 0x000000017d7b7824 */ /* 0x000fe200078e0205 */
[----:B------:R-:W-:Y:S01]  /*2730*/  ISETP.GE.AND P1, PT, R4, 0x1, PT ;  /* 0x000000010400780c */ /* 0x000fe20003f26270 */
[-C--:B------:R-:W-:Y:S01]  /*2740*/  IMAD R3, R3, R150.reuse, R2 ;  /* 0x0000009603037224 */ /* 0x080fe200078e0202 */
[----:B------:R-:W-:Y:S01]  /*2750*/  ISETP.GE.AND P5, PT, R226, c[0x0][0x1d4], PT ;  /* 0x00007500e2007a0c */ /* 0x000fe20003fa6270 */
[----:B------:R-:W-:Y:S01]  /*2760*/  IMAD.WIDE.U32 R6, R36, R150, R122 ;  /* 0x0000009624067225 */ /* 0x000fe200078e007a */
[----:B------:R-:W-:-:S03]  /*2770*/  ISETP.GE.AND P4, PT, R227, c[0x0][0x1d4], PT ;  /* 0x00007500e3007a0c */ /* 0x000fc60003f86270 */
[----:B------:R-:W-:Y:S02]  /*2780*/  IMAD.IADD R3, R7, 0x1, R3 ;  /* 0x0000000107037824 */ /* 0x000fe400078e0203 */
[----:B------:R-:W-:-:S04]  /*2790*/  @P0 IADD3 R7, P2, R184, R6, RZ ;  /* 0x00000006b8070210 */ /* 0x000fc80007f5e0ff */
[C---:B------:R-:W-:Y:S02]  /*27a0*/  @P1 LEA R4, P3, R6.reuse, c[0x0][0x220], 0x1 ;  /* 0x0000880006041a11 */ /* 0x040fe400078608ff */
[----:B------:R-:W-:Y:S02]  /*27b0*/  @P0 IADD3.X R8, R3, R171, RZ, P2, !PT ;  /* 0x000000ab03080210 */ /* 0x000fe400017fe4ff */
[C---:B------:R-:W-:Y:S02]  /*27c0*/  @P0 LEA R2, P2, R7.reuse, c[0x0][0x220], 0x1 ;  /* 0x0000880007020a11 */ /* 0x040fe400078408ff */
[----:B------:R-:W-:Y:S02]  /*27d0*/  @P1 LEA.HI.X R5, R6, c[0x0][0x224], R3, 0x1, P3 ;  /* 0x0000890006051a11 */ /* 0x000fe400018f0c03 */
[----:B------:R-:W-:Y:S02]  /*27e0*/  @P0 LEA.HI.X R3, R7, c[0x0][0x224], R8, 0x1, P2 ;  /* 0x0000890007030a11 */ /* 0x000fe400010f0c08 */
[----:B------:R-:W-:-:S02]  /*27f0*/  LOP3.LUT P2, RZ, R218, 0x1, RZ, 0xc0, !PT ;  /* 0x00000001daff7812 */ /* 0x000fc4000784c0ff */
[----:B------:R-:W-:-:S11]  /*2800*/  ISETP.NE.AND P3, PT, R13, RZ, PT ;  /* 0x000000ff0d00720c */ /* 0x000fd60003f65270 */
        /* <DEDUP_REMOVED lines=11> */
[----:B------:R-:W-:-:S02]  /*28c0*/  ISETP.NE.U32.AND P0, PT, RZ, c[0x0][0x340], PT ;  /* 0x0000d000ff007a0c */ /* 0x000fc40003f05070 */
[----:B------:R-:W-:Y:S02]  /*28d0*/  IADD3 R13, R11, R160, RZ ;  /* 0x000000a00b0d7210 */ /* 0x000fe40007ffe0ff */
[----:B------:R-:W-:Y:S01]  /*28e0*/  SHF.R.S32.HI R141, RZ, 0x1f, R140 ;  /* 0x0000001fff8d7819 */ /* 0x000fe2000001148c */
[C---:B------:R-:W-:Y:S01]  /*28f0*/  IMAD R12, R22.reuse, c[0x0][0x290], RZ ;  /* 0x0000a400160c7a24 */ /* 0x040fe200078e02ff */
[----:B------:R-:W-:Y:S01]  /*2900*/  ISETP.NE.AND.EX P0, PT, RZ, c[0x0][0x344], PT, P0 ;  /* 0x0000d100ff007a0c */ /* 0x000fe20003f05300 */
[----:B------:R-:W-:Y:S02]  /*2910*/  IMAD R17, R22, c[0x0][0x1e0], RZ ;  /* 0x0000780016117a24 */ /* 0x000fe400078e02ff */
[----:B------:R-:W-:Y:S01]  /*2920*/  IMAD.WIDE.U32 R180, R225, c[0x0][0x1e0], RZ ;  /* 0x00007800e1b47a25 */ /* 0x000fe200078e00ff */
[----:B------:R-:W-:Y:S01]  /*2930*/  MOV R173, c[0x0][0x280] ;  /* 0x0000a00000ad7a02 */ /* 0x000fe20000000f00 */
[----:B------:R-:W0:Y:S08]  /*2940*/  LDGDEPBAR ;  /* 0x00000000000079af */ /* 0x000e300000000000 */
[----:B---3--:R-:W-:-:S05]  /*2950*/  @P0 IMAD.WIDE R2, R252, R14, c[0x0][0x340] ;  /* 0x0000d000fc020625 */ /* 0x008fca00078e020e */
[----:B------:R3:W4:Y:S01]  /*2960*/  @P0 LDG.E R6, [R2.64] ;  /* 0x0000000602060981 */ /* 0x000722000c1e1900 */
[----:B------:R-:W-:Y:S01]  /*2970*/  SHF.R.S32.HI R19, RZ, 0x1f, R13 ;  /* 0x0000001fff137819 */ /* 0x000fe2000001140d */
[----:B--2---:R-:W-:Y:S01]  /*2980*/  IMAD R5, R22, c[0x0][0x280], RZ ;  /* 0x0000a00016057a24 */ /* 0x004fe200078e02ff */
[----:B------:R-:W-:Y:S01]  /*2990*/  MOV R186, c[0x0][0x27c] ;  /* 0x00009f0000ba7a02 */ /* 0x000fe20000000f00 */
[----:B------:R-:W-:Y:S01]  /*29a0*/  IMAD.WIDE.U32 R10, R225, c[0x0][0x290], R134 ;  /* 0x0000a400e10a7a25 */ /* 0x000fe200078e0086 */
[----:B------:R-:W-:Y:S01]  /*29b0*/  WARPSYNC 0xffffffff ;  /* 0xffffffff00007948 */ /* 0x000fe20003800000 */
[----:B------:R-:W-:Y:S02]  /*29c0*/  SHF.L.U64.HI R159, R173, R164, c[0x0][0x284] ;  /* 0x0000a100ad9f7619 */ /* 0x000fe400000102a4 */
[----:B------:R-:W-:Y:S01]  /*29d0*/  IMAD R4, R19, c[0x0][0x1e0], RZ ;  /* 0x0000780013047a24 */ /* 0x000fe200078e02ff */
[----:B------:R-:W-:Y:S01]  /*29e0*/  SHF.L.U32 R173, R173, 0x5, RZ ;  /* 0x00000005adad7819 */ /* 0x000fe200000006ff */
[----:B-1----:R-:W-:-:S02]  /*29f0*/  IMAD R15, R225, c[0x0][0x284], R5 ;  /* 0x0000a100e10f7a24 */ /* 0x002fc400078e0205 */
[----:B------:R-:W-:Y:S02]  /*2a00*/  IMAD R4, R13, c[0x0][0x1e4], R4 ;  /* 0x000079000d047a24 */ /* 0x000fe400078e0204 */
[C---:B------:R-:W-:Y:S02]  /*2a10*/  IMAD R12, R225.reuse, c[0x0][0x294], R12 ;  /* 0x0000a500e10c7a24 */ /* 0x040fe400078e020c */
[----:B------:R-:W-:Y:S02]  /*2a20*/  IMAD R17, R225, c[0x0][0x1e4], R17 ;  /* 0x00007900e1117a24 */ /* 0x000fe400078e0211 */
[----:B------:R-:W-:Y:S02]  /*2a30*/  IMAD.MOV.U32 R172, RZ, RZ, c[0x0][0x290] ;  /* 0x0000a400ffac7624 */ /* 0x000fe400078e00ff */
[C---:B------:R-:W-:Y:S01]  /*2a40*/  IMAD R169, R152.reuse, c[0x0][0x1e4], RZ ;  /* 0x0000790098a97a24 */ /* 0x040fe200078e02ff */
[----:B------:R-:W-:Y:S01]  /*2a50*/  IADD3 R145, R181, R17, RZ ;  /* 0x00000011b5917210 */ /* 0x000fe20007ffe0ff */
[----:B------:R-:W-:Y:S01]  /*2a60*/  IMAD R170, R152, c[0x0][0x284], RZ ;  /* 0x0000a10098aa7a24 */ /* 0x000fe200078e02ff */
[----:B------:R-:W-:Y:S01]  /*2a70*/  SHF.L.U64.HI R158, R172, R164, c[0x0][0x294] ;  /* 0x0000a500ac9e7619 */ /* 0x000fe200000102a4 */
[----:B------:R-:W-:-:S02]  /*2a80*/  IMAD R167, R152, c[0x0][0x294], RZ ;  /* 0x0000a50098a77a24 */ /* 0x000fc400078e02ff */
[----:B---3--:R-:W-:-:S04]  /*2a90*/  IMAD.WIDE.U32 R2, R13, c[0x0][0x1e0], RZ ;  /* 0x000078000d027a25 */ /* 0x008fc800078e00ff */
[----:B------:R-:W-:Y:S02]  /*2aa0*/  IMAD.IADD R3, R3, 0x1, R4 ;  /* 0x0000000103037824 */ /* 0x000fe400078e0204 */
[----:B------:R-:W-:-:S04]  /*2ab0*/  IMAD.WIDE.U32 R4, R225, c[0x0][0x280], R140 ;  /* 0x0000a000e1047a25 */ /* 0x000fc800078e008c */
[C---:B------:R-:W-:Y:S01]  /*2ac0*/  IMAD.WIDE.U32 R2, R24.reuse, c[0x0][0x1e8], R2 ;  /* 0x00007a0018027a25 */ /* 0x040fe200078e0002 */
[----:B------:R-:W-:Y:S02]  /*2ad0*/  IADD3 R9, R5, R15, RZ ;  /* 0x0000000f05097210 */ /* 0x000fe40007ffe0ff */
[----:B------:R-:W-:Y:S01]  /*2ae0*/  MOV R8, R4 ;  /* 0x0000000400087202 */ /* 0x000fe20000000f00 */
[----:B------:R-:W-:Y:S02]  /*2af0*/  IMAD R3, R24, c[0x0][0x1ec], R3 ;  /* 0x00007b0018037a24 */ /* 0x000fe400078e0203 */
[----:B------:R-:W-:-:S04]  /*2b00*/  IMAD.WIDE.U32 R156, R152, c[0x0][0x1e0], RZ ;  /* 0x00007800989c7a25 */ /* 0x000fc800078e00ff */
[----:B------:R-:W-:Y:S01]  /*2b10*/  IMAD.WIDE.U32 R154, R152, c[0x0][0x280], RZ ;  /* 0x0000a000989a7a25 */ /* 0x000fe200078e00ff */
[----:B------:R-:W-:-:S03]  /*2b20*/  IADD3 R169, R157, R169, RZ ;  /* 0x000000a99da97210 */ /* 0x000fc60007ffe0ff */
[----:B------:R-:W-:-:S04]  /*2b30*/  IMAD.WIDE.U32 R152, R152, c[0x0][0x290], RZ ;  /* 0x0000a40098987a25 */ /* 0x000fc800078e00ff */
[----:B-----5:R-:W-:Y:S01]  /*2b40*/  IMAD.WIDE.U32 R106, R162, c[0x0][0x280], R8 ;  /* 0x0000a000a26a7a25 */ /* 0x020fe200078e0008 */
[----:B------:R-:W-:-:S03]  /*2b50*/  IADD3 R167, R153, R167, RZ ;  /* 0x000000a799a77210 */ /* 0x000fc60007ffe0ff */
[----:B------:R-:W-:Y:S02]  /*2b60*/  IMAD.SHL.U32 R172, R172, 0x20, RZ ;  /* 0x00000020acac7824 */ /* 0x000fe400078e00ff */
[----:B------:R-:W-:Y:S01]  /*2b70*/  IMAD.IADD R170, R155, 0x1, R170 ;  /* 0x000000019baa7824 */ /* 0x000fe200078e02aa */
[----:B----4-:R-:W-:Y:S01]  /*2b80*/  @P0 SHF.R.S32.HI R5, RZ, 0x1f, R6 ;  /* 0x0000001fff050819 */ /* 0x010fe20000011406 */
[----:B------:R-:W-:Y:S01]  /*2b90*/  @!P0 IMAD.MOV.U32 R6, RZ, RZ, R252 ;  /* 0x000000ffff068224 */ /* 0x000fe200078e00fc */
[----:B------:R-:W-:-:S04]  /*2ba0*/  @!P0 MOV R5, R16 ;  /* 0x0000001000058202 */ /* 0x000fc80000000f00 */
[----:B------:R-:W-:Y:S01]  /*2bb0*/  SEL R14, R6, RZ, !P3 ;  /* 0x000000ff060e7207 */ /* 0x000fe20005800000 */
[----:B------:R-:W-:Y:S01]  /*2bc0*/  IMAD.WIDE.U32 R6, R225, c[0x0][0x290], R140 ;  /* 0x0000a400e1067a25 */ /* 0x000fe200078e008c */
[----:B------:R-:W-:-:S03]  /*2bd0*/  SEL R18, R5, RZ, !P3 ;  /* 0x000000ff05127207 */ /* 0x000fc60005800000 */
[----:B------:R-:W-:Y:S01]  /*2be0*/  IMAD.WIDE.U32 R90, R14, c[0x0][0x1f0], R2 ;  /* 0x00007c000e5a7a25 */ /* 0x000fe200078e0002 */
[----:B------:R-:W-:Y:S02]  /*2bf0*/  MOV R2, R10 ;  /* 0x0000000a00027202 */ /* 0x000fe40000000f00 */
[----:B------:R-:W-:Y:S01]  /*2c00*/  SHF.R.S32.HI R10, RZ, 0x1f, R162 ;  /* 0x0000001fff0a7819 */ /* 0x000fe200000114a2 */
[----:B------:R-:W-:Y:S01]  /*2c10*/  IMAD.WIDE.U32 R4, R225, c[0x0][0x280], R134 ;  /* 0x0000a000e1047a25 */ /* 0x000fe200078e0086 */
[----:B------:R-:W-:Y:S02]  /*2c20*/  IADD3 R3, R12, R11, RZ ;  /* 0x0000000b0c037210 */ /* 0x000fe40007ffe0ff */
[----:B------:R-:W-:Y:S01]  /*2c30*/  IADD3 R120, P1, P0, R90, R180, R134 ;  /* 0x000000b45a787210 */ /* 0x000fe2000783e086 */
[----:B------:R-:W-:Y:S01]  /*2c40*/  IMAD R16, R18, c[0x0][0x1f0], RZ ;  /* 0x00007c0012107a24 */ /* 0x000fe200078e02ff */
[----:B------:R-:W-:Y:S01]  /*2c50*/  IADD3 R5, R15, R5, RZ ;  /* 0x000000050f057210 */ /* 0x000fe20007ffe0ff */
[----:B------:R-:W-:-:S02]  /*2c60*/  IMAD R11, R10, c[0x0][0x280], RZ ;  /* 0x0000a0000a0b7a24 */ /* 0x000fc400078e02ff */
[----:B------:R-:W-:Y:S02]  /*2c70*/  IMAD R16, R14, c[0x0][0x1f4], R16 ;  /* 0x00007d000e107a24 */ /* 0x000fe400078e0210 */
[----:B------:R-:W-:Y:S01]  /*2c80*/  IMAD.IADD R7, R7, 0x1, R12 ;  /* 0x0000000107077824 */ /* 0x000fe200078e020c */
[----:B------:R-:W-:Y:S01]  /*2c90*/  SHF.L.U32 R12, R186, 0x1, RZ ;  /* 0x00000001ba0c7819 */ /* 0x000fe200000006ff */
[----:B------:R-:W-:Y:S02]  /*2ca0*/  IMAD R10, R10, c[0x0][0x290], RZ ;  /* 0x0000a4000a0a7a24 */ /* 0x000fe400078e02ff */
[----:B------:R-:W-:Y:S02]  /*2cb0*/  IMAD.IADD R89, R91, 0x1, R16 ;  /* 0x000000015b597824 */ /* 0x000fe400078e0210 */
[C---:B------:R-:W-:Y:S02]  /*2cc0*/  IMAD R11, R162.reuse, c[0x0][0x284], R11 ;  /* 0x0000a100a20b7a24 */ /* 0x040fe400078e020b */
[C---:B------:R-:W-:Y:S01]  /*2cd0*/  IMAD R10, R162.reuse, c[0x0][0x294], R10 ;  /* 0x0000a500a20a7a24 */ /* 0x040fe200078e020a */
[----:B------:R-:W-:Y:S01]  /*2ce0*/  IADD3.X R119, R89, R145, R135, P1, P0 ;  /* 0x0000009159777210 */ /* 0x000fe20000fe0487 */
[----:B------:R-:W-:Y:S01]  /*2cf0*/  IMAD.WIDE.U32 R102, R162, c[0x0][0x290], R6 ;  /* 0x0000a400a2667a25 */ /* 0x000fe200078e0006 */
[----:B------:R-:W-:-:S02]  /*2d00*/  ISETP.GE.AND P1, PT, R134, c[0x0][0x27c], PT ;  /* 0x00009f0086007a0c */ /* 0x000fc40003f26270 */
[----:B------:R-:W-:Y:S01]  /*2d10*/  IADD3 R118, R107, R11, RZ ;  /* 0x0000000b6b767210 */ /* 0x000fe20007ffe0ff */
[----:B------:R-:W-:Y:S01]  /*2d20*/  IMAD.WIDE.U32 R100, R162, c[0x0][0x290], R2 ;  /* 0x0000a400a2647a25 */ /* 0x000fe200078e0002 */
[----:B------:R-:W-:-:S03]  /*2d30*/  IADD3 R117, R103, R10, RZ ;  /* 0x0000000a67757210 */ /* 0x000fc60007ffe0ff */
[----:B------:R-:W-:Y:S01]  /*2d40*/  IMAD.WIDE.U32 R104, R162, c[0x0][0x280], R4 ;  /* 0x0000a000a2687a25 */ /* 0x000fe200078e0004 */
[----:B------:R-:W-:-:S03]  /*2d50*/  IADD3 R115, R10, R101, RZ ;  /* 0x000000650a737210 */ /* 0x000fc60007ffe0ff */
[----:B------:R-:W-:Y:S02]  /*2d60*/  IMAD.IADD R116, R11, 0x1, R105 ;  /* 0x000000010b747824 */ /* 0x000fe400078e0269 */
[C-C-:B------:R-:W-:Y:S01]  /*2d70*/  IMAD.WIDE.U32 R2, R24.reuse, c[0x0][0x260], R134.reuse ;  /* 0x0000980018027a25 */ /* 0x140fe200078e0086 */
[----:B------:R-:W-:Y:S01]  /*2d80*/  IADD3 R148, P0, R225, R13, RZ ;  /* 0x0000000de1947210 */ /* 0x000fe20007f1e0ff */
[----:B------:R-:W-:Y:S01]  /*2d90*/  BAR.SYNC.DEFER_BLOCKING 0x0 ;  /* 0x0000000000007b1d */ /* 0x000fe20000010000 */
[----:B------:R-:W-:Y:S01]  /*2da0*/  SEL R11, RZ, c[0x0][0x27c], !P1 ;  /* 0x00009f00ff0b7a07 */ /* 0x000fe20004800000 */
[----:B------:R-:W-:Y:S01]  /*2db0*/  IMAD.WIDE.U32 R6, R24, c[0x0][0x210], R134 ;  /* 0x0000840018067a25 */ /* 0x000fe200078e0086 */
[----:B------:R-:W-:-:S03]  /*2dc0*/  IADD3 R8, -R12, c[0x0][0x1d4], RZ ;  /* 0x000075000c087a10 */ /* 0x000fc60007ffe1ff */
[----:B------:R-:W-:Y:S01]  /*2dd0*/  IMAD.MOV.U32 R4, RZ, RZ, R2 ;  /* 0x000000ffff047224 */ /* 0x000fe200078e0002 */
[----:B------:R-:W-:Y:S01]  /*2de0*/  ULDC.U8 UR4, c[0x0][0x298] ;  /* 0x0000a60000047ab9 */ /* 0x000fe20000000000 */
[----:B------:R-:W-:Y:S02]  /*2df0*/  IMAD.MOV.U32 R2, RZ, RZ, R6 ;  /* 0x000000ffff027224 */ /* 0x000fe400078e0006 */
[----:B------:R-:W-:Y:S01]  /*2e00*/  IMAD.X R147, R22, 0x1, R19, P0 ;  /* 0x0000000116937824 */ /* 0x000fe200000e0613 */
[----:B------:R-:W-:Y:S01]  /*2e10*/  ISETP.GE.AND P0, PT, R136, c[0x0][0x27c], PT ;  /* 0x00009f0088007a0c */ /* 0x000fe20003f06270 */
[----:B------:R-:W-:Y:S01]  /*2e20*/  IMAD R5, R24, c[0x0][0x264], R3 ;  /* 0x0000990018057a24 */ /* 0x000fe200078e0203 */
[----:B------:R-:W-:Y:S01]  /*2e30*/  SHF.R.S32.HI R19, RZ, 0x1f, R23 ;  /* 0x0000001fff137819 */ /* 0x000fe20000011417 */
[----:B------:R-:W-:Y:S02]  /*2e40*/  IMAD.IADD R6, R134, 0x1, R11 ;  /* 0x0000000186067824 */ /* 0x000fe400078e020b */
[----:B------:R-:W-:Y:S01]  /*2e50*/  IMAD R3, R24, c[0x0][0x214], R7 ;  /* 0x0000850018037a24 */ /* 0x000fe200078e0207 */
[CC--:B------:R-:W-:Y:S01]  /*2e60*/  SEL R7, R12.reuse, R8.reuse, !P1 ;  /* 0x000000080c077207 */ /* 0x0c0fe20004800000 */
[----:B------:R-:W-:Y:S01]  /*2e70*/  IMAD R10, R21, c[0x0][0x268], RZ ;  /* 0x00009a00150a7a24 */ /* 0x000fe200078e02ff */
[----:B------:R-:W-:Y:S01]  /*2e80*/  SEL R8, R12, R8, !P0 ;  /* 0x000000080c087207 */ /* 0x000fe20004000000 */
[----:B------:R-:W-:Y:S01]  /*2e90*/  IMAD.WIDE.U32 R98, R20, c[0x0][0x268], R4 ;  /* 0x00009a0014627a25 */ /* 0x000fe200078e0004 */
[----:B------:R-:W-:-:S02]  /*2ea0*/  SEL R4, RZ, c[0x0][0x27c], !P0 ;  /* 0x00009f00ff047a07 */ /* 0x000fc40004000000 */
[----:B------:R-:W-:Y:S01]  /*2eb0*/  SHF.R.S32.HI R5, RZ, 0x1f, R6 ;  /* 0x0000001fff057819 */ /* 0x000fe20000011406 */
[----:B------:R-:W-:Y:S01]  /*2ec0*/  IMAD R9, R18, c[0x0][0x218], RZ ;  /* 0x0000860012097a24 */ /* 0x000fe200078e02ff */
[----:B------:R-:W-:Y:S01]  /*2ed0*/  ISETP.NE.AND P0, PT, RZ, UR4, PT ;  /* 0x00000004ff007c0c */ /* 0x000fe2000bf05270 */
[----:B------:R-:W-:Y:S01]  /*2ee0*/  IMAD R18, R20, c[0x0][0x26c], R10 ;  /* 0x00009b0014127a24 */ /* 0x000fe200078e020a */
[----:B------:R-:W-:Y:S01]  /*2ef0*/  SHF.R.S32.HI R10, RZ, 0x1f, R7 ;  /* 0x0000001fff0a7819 */ /* 0x000fe20000011407 */
[C---:B------:R-:W-:Y:S01]  /*2f00*/  IMAD.WIDE.U32 R96, R14.reuse, c[0x0][0x218], R2 ;  /* 0x000086000e607a25 */ /* 0x040fe200078e0002 */
[CC--:B------:R-:W-:Y:S02]  /*2f10*/  LEA.HI R2, R5.reuse, R6.reuse, RZ, 0x6 ;  /* 0x0000000605027211 */ /* 0x0c0fe400078f30ff */
[----:B------:R-:W-:Y:S01]  /*2f20*/  LEA.HI R3, R5, R6, RZ, 0x3 ;  /* 0x0000000605037211 */ /* 0x000fe200078f18ff */
[----:B------:R-:W-:Y:S01]  /*2f30*/  IMAD R17, R14, c[0x0][0x21c], R9 ;  /* 0x000087000e117a24 */ /* 0x000fe200078e0209 */
[----:B------:R-:W-:Y:S01]  /*2f40*/  SHF.R.S32.HI R9, RZ, 0x1f, R8 ;  /* 0x0000001fff097819 */ /* 0x000fe20000011408 */
[----:B------:R-:W-:Y:S01]  /*2f50*/  IMAD.IADD R4, R136, 0x1, R4 ;  /* 0x0000000188047824 */ /* 0x000fe200078e0204 */
[----:B------:R-:W-:Y:S01]  /*2f60*/  LEA.HI R11, R10, R7, RZ, 0x4 ;  /* 0x000000070a0b7211 */ /* 0x000fe200078f20ff */
[----:B------:R-:W-:Y:S01]  /*2f70*/  IMAD.MOV.U32 R183, RZ, RZ, c[0x0][0x1e0] ;  /* 0x00007800ffb77624 */ /* 0x000fe200078e00ff */
[----:B------:R-:W-:Y:S01]  /*2f80*/  SHF.R.S32.HI R6, RZ, 0x6, R2 ;  /* 0x00000006ff067819 */ /* 0x000fe20000011402 */
[----:B------:R-:W-:Y:S01]  /*2f90*/  IMAD.WIDE.U32 R178, R23, c[0x0][0x1e0], RZ ;  /* 0x0000780017b27a25 */ /* 0x000fe200078e00ff */
[----:B------:R-:W-:-:S02]  /*2fa0*/  LOP3.LUT R7, R174, 0x38, R3, 0xf8, !PT ;  /* 0x00000038ae077812 */ /* 0x000fc400078ef803 */
[----:B------:R-:W-:Y:S01]  /*2fb0*/  SHF.R.S32.HI R5, RZ, 0x1f, R4 ;  /* 0x0000001fff057819 */ /* 0x000fe20000011404 */
[----:B------:R-:W-:Y:S01]  /*2fc0*/  IMAD.IADD R108, R99, 0x1, R18 ;  /* 0x00000001636c7824 */ /* 0x000fe200078e0212 */
[----:B------:R-:W-:Y:S01]  /*2fd0*/  LEA.HI R10, R9, R8, RZ, 0x4 ;  /* 0x00000008090a7211 */ /* 0x000fe200078f20ff */
[C---:B------:R-:W-:Y:S01]  /*2fe0*/  IMAD R9, R6.reuse, 0xc00, R175 ;  /* 0x00000c0006097824 */ /* 0x040fe200078e02af */
[----:B------:R-:W-:Y:S01]  /*2ff0*/  LOP3.LUT R8, R163, 0x38, R3, 0xf8, !PT ;  /* 0x00000038a3087812 */ /* 0x000fe200078ef803 */
[----:B------:R-:W-:Y:S01]  /*3000*/  IMAD R6, R6, 0xc00, R176 ;  /* 0x00000c0006067824 */ /* 0x000fe200078e02b0 */
[----:B------:R-:W-:Y:S01]  /*3010*/  LOP3.LUT R7, R7, R185, RZ, 0x3c, !PT ;  /* 0x000000b907077212 */ /* 0x000fe200078e3cff */
[----:B------:R-:W-:Y:S01]  /*3020*/  IMAD.IADD R95, R97, 0x1, R17 ;  /* 0x00000001615f7824 */ /* 0x000fe200078e0211 */
[C---:B------:R-:W-:Y:S02]  /*3030*/  LEA.HI R2, R5.reuse, R4, RZ, 0x3 ;  /* 0x0000000405027211 */ /* 0x040fe400078f18ff */
[----:B------:R-:W-:Y:S01]  /*3040*/  LOP3.LUT R8, R8, R182, RZ, 0x3c, !PT ;  /* 0x000000b608087212 */ /* 0x000fe200078e3cff */
[----:B------:R-:W-:Y:S01]  /*3050*/  IMAD.IADD R15, R6, 0x1, R7 ;  /* 0x00000001060f7824 */ /* 0x000fe200078e0207 */
[----:B------:R-:W-:-:S02]  /*3060*/  LEA.HI R4, R5, R4, RZ, 0x6 ;  /* 0x0000000405047211 */ /* 0x000fc400078f30ff */
[----:B------:R-:W-:Y:S01]  /*3070*/  LOP3.LUT R6, R174, 0x38, R2, 0xf8, !PT ;  /* 0x00000038ae067812 */ /* 0x000fe200078ef802 */
[----:B------:R-:W-:Y:S01]  /*3080*/  IMAD.IADD R16, R9, 0x1, R8 ;  /* 0x0000000109107824 */ /* 0x000fe200078e0208 */
[----:B------:R-:W-:Y:S01]  /*3090*/  SHF.R.S32.HI R4, RZ, 0x6, R4 ;  /* 0x00000006ff047819 */ /* 0x000fe20000011404 */
[----:B------:R-:W-:Y:S01]  /*30a0*/  IMAD.SHL.U32 R132, R15, 0x2, RZ ;  /* 0x000000020f847824 */ /* 0x000fe200078e00ff */
[----:B------:R-:W-:Y:S01]  /*30b0*/  SHF.R.S32.HI R5, RZ, 0x4, R11 ;  /* 0x00000004ff057819 */ /* 0x000fe2000001140b */
[----:B------:R-:W-:Y:S01]  /*30c0*/  IMAD.SHL.U32 R133, R16, 0x2, RZ ;  /* 0x0000000210857824 */ /* 0x000fe200078e00ff */
[----:B------:R-:W-:Y:S01]  /*30d0*/  SHF.R.S32.HI R9, RZ, 0x4, R10 ;  /* 0x00000004ff097819 */ /* 0x000fe2000001140a */
[C---:B------:R-:W-:Y:S01]  /*30e0*/  IMAD R11, R4.reuse, 0xc00, R175 ;  /* 0x00000c00040b7824 */ /* 0x040fe200078e02af */
[----:B------:R-:W-:Y:S01]  /*30f0*/  LOP3.LUT R7, R163, 0x38, R2, 0xf8, !PT ;  /* 0x00000038a3077812 */ /* 0x000fe200078ef802 */
[----:B------:R-:W-:Y:S01]  /*3100*/  IMAD R10, R4, 0xc00, R176 ;  /* 0x00000c00040a7824 */ /* 0x000fe200078e02b0 */
[----:B------:R-:W-:-:S02]  /*3110*/  LOP3.LUT R6, R6, R185, RZ, 0x3c, !PT ;  /* 0x000000b906067212 */ /* 0x000fc400078e3cff */
[----:B------:R-:W-:Y:S02]  /*3120*/  LEA.HI.SX32 R5, R3, R5, 0x1d ;  /* 0x0000000503057211 */ /* 0x000fe400078feaff */
[----:B------:R-:W-:Y:S01]  /*3130*/  LEA.HI.SX32 R4, R2, R9, 0x1d ;  /* 0x0000000902047211 */ /* 0x000fe200078feaff */
[----:B------:R-:W-:Y:S01]  /*3140*/  IMAD.IADD R13, R10, 0x1, R6 ;  /* 0x000000010a0d7824 */ /* 0x000fe200078e0206 */
[----:B------:R-:W-:Y:S01]  /*3150*/  LOP3.LUT R8, R7, R182, RZ, 0x3c, !PT ;  /* 0x000000b607087212 */ /* 0x000fe200078e3cff */
[----:B------:R-:W-:Y:S01]  /*3160*/  IMAD.SHL.U32 R93, R5, 0x8, RZ ;  /* 0x00000008055d7824 */ /* 0x000fe200078e00ff */
[----:B------:R-:W-:Y:S01]  /*3170*/  SHF.R.S32.HI R7, RZ, 0x1f, R5 ;  /* 0x0000001fff077819 */ /* 0x000fe20000011405 */
[----:B------:R-:W-:Y:S01]  /*3180*/  IMAD.SHL.U32 R94, R4, 0x8, RZ ;  /* 0x00000008045e7824 */ /* 0x000fe200078e00ff */
[----:B------:R-:W-:Y:S01]  /*3190*/  SHF.R.S32.HI R6, RZ, 0x1f, R4 ;  /* 0x0000001fff067819 */ /* 0x000fe20000011404 */
[----:B------:R-:W-:Y:S01]  /*31a0*/  IMAD.IADD R14, R11, 0x1, R8 ;  /* 0x000000010b0e7824 */ /* 0x000fe200078e0208 */
[----:B------:R-:W-:Y:S01]  /*31b0*/  LEA.HI R9, R7, R5, RZ, 0x3 ;  /* 0x0000000507097211 */ /* 0x000fe200078f18ff */
[----:B------:R-:W-:Y:S01]  /*31c0*/  IMAD.SHL.U32 R130, R13, 0x2, RZ ;  /* 0x000000020d827824 */ /* 0x000fe200078e00ff */
[----:B------:R-:W-:Y:S01]  /*31d0*/  LEA.HI R4, R6, R4, RZ, 0x3 ;  /* 0x0000000406047211 */ /* 0x000fe200078f18ff */
[----:B------:R-:W-:Y:S01]  /*31e0*/  IMAD.SHL.U32 R131, R14, 0x2, RZ ;  /* 0x000000020e837824 */ /* 0x000fe200078e00ff */
[----:B------:R-:W-:-:S02]  /*31f0*/  LOP3.LUT R7, R163, 0x38, R94, 0xf8, !PT ;  /* 0x00000038a3077812 */ /* 0x000fc400078ef85e */
[C---:B------:R-:W-:Y:S02]  /*3200*/  LOP3.LUT R6, R174.reuse, 0x38, R93, 0xf8, !PT ;  /* 0x00000038ae067812 */ /* 0x040fe400078ef85d */
[----:B------:R-:W-:Y:S02]  /*3210*/  SHF.R.S32.HI R5, RZ, 0x3, R9 ;  /* 0x00000003ff057819 */ /* 0x000fe40000011409 */
[----:B------:R-:W-:Y:S02]  /*3220*/  LOP3.LUT R8, R163, 0x38, R93, 0xf8, !PT ;  /* 0x00000038a3087812 */ /* 0x000fe400078ef85d */
[----:B------:R-:W-:Y:S01]  /*3230*/  SHF.R.S32.HI R4, RZ, 0x3, R4 ;  /* 0x00000003ff047819 */ /* 0x000fe20000011404 */
[----:B------:R-:W-:Y:S01]  /*3240*/  IMAD R9, R5, 0xc00, R175 ;  /* 0x00000c0005097824 */ /* 0x000fe200078e02af */
[----:B------:R-:W-:Y:S02]  /*3250*/  LOP3.LUT R12, R174, 0x38, R94, 0xf8, !PT ;  /* 0x00000038ae0c7812 */ /* 0x000fe400078ef85e */
[----:B------:R-:W-:-:S02]  /*3260*/  LOP3.LUT R10, R7, R182, RZ, 0x3c, !PT ;  /* 0x000000b6070a7212 */ /* 0x000fc400078e3cff */
[-C--:B------:R-:W-:Y:S01]  /*3270*/  LOP3.LUT R7, R6, R185.reuse, RZ, 0x3c, !PT ;  /* 0x000000b906077212 */ /* 0x080fe200078e3cff */
[--C-:B------:R-:W-:Y:S01]  /*3280*/  IMAD R6, R5, 0xc00, R176.reuse ;  /* 0x00000c0005067824 */ /* 0x100fe200078e02b0 */
[----:B------:R-:W-:Y:S01]  /*3290*/  LOP3.LUT R11, R8, R182, RZ, 0x3c, !PT ;  /* 0x000000b6080b7212 */ /* 0x000fe200078e3cff */
[C---:B------:R-:W-:Y:S01]  /*32a0*/  IMAD R8, R4.reuse, 0xc00, R175 ;  /* 0x00000c0004087824 */ /* 0x040fe200078e02af */
[----:B------:R-:W-:Y:S01]  /*32b0*/  LOP3.LUT R110, R3, 0xfffffff8, RZ, 0xc0, !PT ;  /* 0xfffffff8036e7812 */ /* 0x000fe200078ec0ff */
[----:B------:R-:W-:Y:S01]  /*32c0*/  IMAD R5, R4, 0xc00, R176 ;  /* 0x00000c0004057824 */ /* 0x000fe200078e02b0 */
[----:B------:R-:W-:Y:S01]  /*32d0*/  LOP3.LUT R4, R12, R185, RZ, 0x3c, !PT ;  /* 0x000000b90c047212 */ /* 0x000fe200078e3cff */
[----:B------:R-:W-:Y:S01]  /*32e0*/  IMAD.IADD R9, R9, 0x1, R11 ;  /* 0x0000000109097824 */ /* 0x000fe200078e020b */
[----:B------:R-:W-:Y:S01]  /*32f0*/  LOP3.LUT R109, R2, 0xfffffff8, RZ, 0xc0, !PT ;  /* 0xfffffff8026d7812 */ /* 0x000fe200078ec0ff */
[----:B------:R-:W-:Y:S01]  /*3300*/  IMAD.IADD R8, R8, 0x1, R10 ;  /* 0x0000000108087824 */ /* 0x000fe200078e020a */
[----:B------:R-:W-:Y:S01]  /*3310*/  SHF.L.U64.HI R164, R183, R164, c[0x0][0x1e4] ;  /* 0x00007900b7a47619 */ /* 0x000fe200000102a4 */
[----:B------:R-:W-:Y:S01]  /*3320*/  IMAD.IADD R5, R5, 0x1, R4 ;  /* 0x0000000105057824 */ /* 0x000fe200078e0204 */
[----:B------:R-:W-:Y:S01]  /*3330*/  P2R R144, PR, RZ, 0x1 ;  /* 0x00000001ff907803 */ /* 0x000fe20000000000 */
[----:B------:R-:W-:Y:S01]  /*3340*/  IMAD R4, R19, c[0x0][0x1e0], RZ ;  /* 0x0000780013047a24 */ /* 0x000fe200078e02ff */
[----:B------:R-:W-:Y:S01]  /*3350*/  SHF.R.S32.HI R114, RZ, 0x1f, R110 ;  /* 0x0000001fff727819 */ /* 0x000fe2000001146e */
[----:B------:R-:W-:Y:S01]  /*3360*/  IMAD.IADD R6, R6, 0x1, R7 ;  /* 0x0000000106067824 */ /* 0x000fe200078e0207 */
[----:B------:R-:W-:Y:S01]  /*3370*/  SHF.R.S32.HI R113, RZ, 0x1f, R109 ;  /* 0x0000001fff717819 */ /* 0x000fe2000001146d */
[----:B------:R-:W-:Y:S01]  /*3380*/  IMAD R4, R23, c[0x0][0x1e4], R4 ;  /* 0x0000790017047a24 */ /* 0x000fe200078e0204 */
[----:B------:R-:W-:Y:S01]  /*3390*/  SHF.R.S32.HI R112, RZ, 0x1f, R93 ;  /* 0x0000001fff707819 */ /* 0x000fe2000001145d */
[----:B------:R-:W-:Y:S01]  /*33a0*/  IMAD.SHL.U32 R183, R183, 0x20, RZ ;  /* 0x00000020b7b77824 */ /* 0x000fe200078e00ff */
[----:B------:R-:W-:Y:S01]  /*33b0*/  SHF.R.S32.HI R111, RZ, 0x1f, R94 ;  /* 0x0000001fff6f7819 */ /* 0x000fe2000001145e */
[----:B------:R-:W-:Y:S01]  /*33c0*/  IMAD.IADD R137, R179, 0x1, R4 ;  /* 0x00000001b3897824 */ /* 0x000fe200078e0204 */
[----:B------:R-:W-:Y:S01]  /*33d0*/  ISETP.GE.AND P0, PT, R186, 0x1, PT ;  /* 0x00000001ba00780c */ /* 0x000fe20003f06270 */
[----:B------:R-:W-:-:S02]  /*33e0*/  IMAD.SHL.U32 R129, R9, 0x2, RZ ;  /* 0x0000000209817824 */ /* 0x000fc400078e00ff */
[----:B------:R-:W-:Y:S02]  /*33f0*/  IMAD.SHL.U32 R128, R8, 0x2, RZ ;  /* 0x0000000208807824 */ /* 0x000fe400078e00ff */
[----:B------:R-:W-:Y:S02]  /*3400*/  IMAD.SHL.U32 R127, R6, 0x2, RZ ;  /* 0x00000002067f7824 */ /* 0x000fe400078e00ff */
[----:B------:R-:W-:Y:S02]  /*3410*/  IMAD.SHL.U32 R126, R5, 0x2, RZ ;  /* 0x00000002057e7824 */ /* 0x000fe400078e00ff */
.L_x_2393:
        /* <DEDUP_REMOVED lines=76> */
.L_x_2357:
[----:B------:R-:W-:Y:S05]  /*38e0*/  BSYNC B0 ;  /* 0x0000000000007941 */ /* 0x000fea0003800000 */
.L_x_2356:
        /* <DEDUP_REMOVED lines=68> */
.L_x_2359:
[----:B------:R-:W-:Y:S05]  /*3d30*/  BSYNC B0 ;  /* 0x0000000000007941 */ /* 0x000fea0003800000 */
.L_x_2358:
        /* <DEDUP_REMOVED lines=83> */
.L_x_2363:
[----:B------:R-:W-:Y:S05]  /*4270*/  BSYNC B0 ;  /* 0x0000000000007941 */ /* 0x000fea0003800000 */
.L_x_2362:
        /* <DEDUP_REMOVED lines=56> */
.L_x_2365:
[----:B------:R-:W-:Y:S05]  /*4600*/  BSYNC B0 ;  /* 0x0000000000007941 */ /* 0x000fea0003800000 */
.L_x_2364:
        /* <DEDUP_REMOVED lines=56> */
.L_x_2367:
[----:B------:R-:W-:Y:S05]  /*4990*/  BSYNC B0 ;  /* 0x0000000000007941 */ /* 0x000fea0003800000 */
.L_x_2366:
        /* <DEDUP_REMOVED lines=55> */
.L_x_2361:
[----:B------:R-:W-:Y:S05]  /*4d10*/  BSYNC B1 ;  /* 0x0000000000017941 */ /* 0x000fea0003800000 */
.L_x_2360:
        /* <DEDUP_REMOVED lines=57> */
.L_x_2370:
[----:B------:R-:W-:Y:S05]  /*50b0*/  BSYNC B0 ;  /* 0x0000000000007941 */ /* 0x000fea0003800000 */
.L_x_2369:
        /* <DEDUP_REMOVED lines=56> */
.L_x_2372:
[----:B------:R-:W-:Y:S05]  /*5440*/  BSYNC B0 ;  /* 0x0000000000007941 */ /* 0x000fea0003800000 */
.L_x_2371:
        /* <DEDUP_REMOVED lines=56> */
.L_x_2374:
[----:B------:R-:W-:Y:S05]  /*57d0*/  BSYNC B0 ;  /* 0x0000000000007941 */ /* 0x000fea0003800000 */
.L_x_2373:
        /* <DEDUP_REMOVED lines=56> */
.L_x_2355:
        /* <DEDUP_REMOVED lines=36> */
.L_x_2376:
[----:B------:R-:W-:Y:S05]  /*5da0*/  BSYNC B0 ;  /* 0x0000000000007941 */ /* 0x000fea0003800000 */
.L_x_2375:
        /* <DEDUP_REMOVED lines=59> */
.L_x_2378:
[----:B------:R-:W-:Y:S05]  /*6160*/  BSYNC B0 ;  /* 0x0000000000007941 */ /* 0x000fea0003800000 */
.L_x_2377:
        /* <DEDUP_REMOVED lines=48> */
[----:B------:R-:W-:Y:S01]  /*6470*/  @!P0 HADD2.F32 R47, -RZ, R47.H0_H0 ;  /* 0x2000002fff2f8230 */ /* 0x000fe20000004100 */
[----:B-1----:R-:W-:Y:S02]  /*6480*/  @!P0 MOV R37, R56 ;  /* 0x0000003800258202 */ /* 0x002fe40000000f00 */
[----:B--2---:R-:W-:Y:S02]  /*6490*/  @!P0 MOV R4, R12 ;  /* 0x0000000c00048202 */ /* 0x004fe40000000f00 */
[----:B------:R-:W-:Y:S01]  /*64a0*/  @!P0 SHF.R.U64 R38, R40, 0x10, R41 ;  /* 0x0000001028268819 */ /* 0x000fe20000001229 */
[----:B------:R-:W-:Y:S01]  /*64b0*/  @!P0 HADD2.F32 R6, -RZ, R37.H0_H0 ;  /* 0x20000025ff068230 */ /* 0x000fe20000004100 */
[----:B------:R-:W-:Y:S01]  /*64c0*/  @!P0 SHF.R.U32.HI R28, RZ, 0x10, R7 ;  /* 0x00000010ff1c8819 */ /* 0x000fe20000011607 */
[----:B------:R-:W-:Y:S01]  /*64d0*/  @!P0 HADD2.F32 R3, -RZ, R4.H0_H0 ;  /* 0x20000004ff038230 */ /* 0x000fe20000004100 */
[----:B------:R-:W-:Y:S01]  /*64e0*/  @!P0 SHF.R.U32.HI R9, RZ, 0x10, R5 ;  /* 0x00000010ff098819 */ /* 0x000fe20000011605 */
[----:B------:R-:W-:Y:S01]  /*64f0*/  @!P0 HADD2.F32 R7, -RZ, R39.H0_H0 ;  /* 0x20000027ff078230 */ /* 0x000fe20000004100 */
[CC--:B------:R-:W-:Y:S01]  /*6500*/  @!P0 FMUL.FTZ R40, R6.reuse, R2.reuse ;  /* 0x0000000206288220 */ /* 0x0c0fe20000410000 */
[----:B------:R-:W-:Y:S01]  /*6510*/  @!P0 HADD2.F32 R5, -RZ, R8.H0_H0 ;  /* 0x20000008ff058230 */ /* 0x000fe20000004100 */
[C---:B------:R-:W-:Y:S01]  /*6520*/  @!P0 FMUL.FTZ R2, R3.reuse, R2 ;  /* 0x0000000203028220 */ /* 0x040fe20000410000 */
[----:B------:R-:W-:Y:S01]  /*6530*/  @!P0 HADD2.F32 R37, -RZ, R37.H1_H1 ;  /* 0x30000025ff258230 */ /* 0x000fe20000004100 */
[-C--:B------:R-:W-:Y:S01]  /*6540*/  @!P0 FFMA.FTZ R87, R3, R7.reuse, -R40 ;  /* 0x0000000703578223 */ /* 0x080fe20000010828 */
[----:B------:R-:W-:Y:S01]  /*6550*/  @!P0 HADD2.F32 R4, -RZ, R4.H1_H1 ;  /* 0x30000004ff048230 */ /* 0x000fe20000004100 */
[----:B------:R-:W-:Y:S01]  /*6560*/  @!P0 FFMA.FTZ R2, R6, R7, R2 ;  /* 0x0000000706028223 */ /* 0x000fe20000010002 */
[----:B------:R-:W-:Y:S01]  /*6570*/  @!P0 HADD2.F32 R38, -RZ, R38.H0_H0 ;  /* 0x20000026ff268230 */ /* 0x000fe20000004100 */
[----:B------:R-:W-:Y:S01]  /*6580*/  @!P0 IMAD.MOV.U32 R6, RZ, RZ, R57 ;  /* 0x000000ffff068224 */ /* 0x000fe200078e0039 */
        /* <DEDUP_REMOVED lines=10> */
[----:B------:R-:W-:Y:S01]  /*6630*/  @!P0 HADD2.F32 R7, -RZ, R5.H0_H0 ;  /* 0x20000005ff078230 */ /* 0x000fe20000004100 */
[----:B------:R-:W-:Y:S01]  /*6640*/  @!P0 F2FP.PACK_AB R37, R86, R87 ;  /* 0x000000575625823e */ /* 0x000fe200000000ff */
[----:B------:R-:W-:Y:S01]  /*6650*/  @!P0 HADD2.F32 R9, -RZ, R9.H0_H0 ;  /* 0x20000009ff098230 */ /* 0x000fe20000004100 */
[-C--:B------:R-:W-:Y:S01]  /*6660*/  @!P0 FMUL.FTZ R8, R39, R4.reuse ;  /* 0x0000000427088220 */ /* 0x080fe20000410000 */
[----:B------:R-:W-:Y:S01]  /*6670*/  @!P0 HADD2.F32 R41, -RZ, R6.H1_H1 ;  /* 0x30000006ff298230 */ /* 0x000fe20000004100 */
[C---:B------:R-:W-:Y:S01]  /*6680*/  @!P0 FMUL.FTZ R4, R7.reuse, R4 ;  /* 0x0000000407048220 */ /* 0x040fe20000410000 */
[----:B------:R-:W-:Y:S01]  /*6690*/  @!P0 MOV R12, R37 ;  /* 0x00000025000c8202 */ /* 0x000fe20000000f00 */
[----:B------:R-:W-:Y:S01]  /*66a0*/  @!P0 FFMA.FTZ R84, R7, R40, -R8 ;  /* 0x0000002807548223 */ /* 0x000fe20000010808 */
[----:B------:R-:W-:Y:S01]  /*66b0*/  @!P0 MOV R7, R14 ;  /* 0x0000000e00078202 */ /* 0x000fe20000000f00 */
[----:B------:R-:W-:Y:S01]  /*66c0*/  @!P0 IMAD.MOV.U32 R8, RZ, RZ, R58 ;  /* 0x000000ffff088224 */ /* 0x000fe200078e003a */
[----:B------:R-:W-:Y:S01]  /*66d0*/  @!P0 HADD2.F32 R6, -RZ, R5.H1_H1 ;  /* 0x30000005ff068230 */ /* 0x000fe20000004100 */
[-C--:B------:R-:W-:Y:S01]  /*66e0*/  @!P0 FMUL.FTZ R10, R41, R9.reuse ;  /* 0x00000009290a8220 */ /* 0x080fe20000410000 */
[--C-:B------:R-:W-:Y:S01]  /*66f0*/  @!P0 SHF.R.U64 R46, R42, 0x10, R43.reuse ;  /* 0x000000102a2e8819 */ /* 0x100fe2000000122b */
[----:B------:R-:W-:Y:S01]  /*6700*/  @!P0 FFMA.FTZ R4, R39, R40, R4 ;  /* 0x0000002827048223 */ /* 0x000fe20000010004 */
[----:B------:R-:W-:Y:S01]  /*6710*/  @!P0 HADD2.F32 R42, -RZ, R44.H0_H0 ;  /* 0x2000002cff2a8230 */ /* 0x000fe20000004100 */
[C---:B------:R-:W-:Y:S01]  /*6720*/  @!P0 FMUL.FTZ R5, R6.reuse, R9 ;  /* 0x0000000906058220 */ /* 0x040fe20000410000 */
[----:B------:R-:W-:Y:S01]  /*6730*/  @!P0 HADD2.F32 R9, -RZ, R7.H0_H0 ;  /* 0x20000007ff098230 */ /* 0x000fe20000004100 */
[----:B------:R-:W-:Y:S01]  /*6740*/  @!P0 SHF.R.U32.HI R49, RZ, 0x10, R43 ;  /* 0x00000010ff318819 */ /* 0x000fe2000001162b */
[--C-:B------:R-:W-:Y:S01]  /*6750*/  @!P0 HADD2.F32 R43, -RZ, R8.reuse.H0_H0 ;  /* 0x20000008ff2b8230 */ /* 0x100fe20000004100 */
[-C--:B------:R-:W-:Y:S01]  /*6760*/  @!P0 FFMA.FTZ R83, R6, R42.reuse, -R10 ;  /* 0x0000002a06538223 */ /* 0x080fe2000001080a */
[----:B------:R-:W-:Y:S01]  /*6770*/  @!P0 HADD2.F32 R6, -RZ, R29.H0_H0 ;  /* 0x2000001dff068230 */ /* 0x000fe20000004100 */
[----:B------:R-:W-:Y:S01]  /*6780*/  @!P0 FFMA.FTZ R5, R41, R42, R5 ;  /* 0x0000002a29058223 */ /* 0x000fe20000010005 */
[----:B------:R-:W-:Y:S02]  /*6790*/  @!P0 HADD2.F32 R44, -RZ, R45.H0_H0 ;  /* 0x2000002dff2c8230 */ /* 0x000fe40000004100 */
[----:B------:R-:W-:Y:S01]  /*67a0*/  @!P0 HADD2.F32 R10, -RZ, R11.H0_H0 ;  /* 0x2000000bff0a8230 */ /* 0x000fe20000004100 */
[-C--:B------:R-:W-:Y:S01]  /*67b0*/  @!P0 FMUL.FTZ R11, R43, R6.reuse ;  /* 0x000000062b0b8220 */ /* 0x080fe20000410000 */
[----:B------:R-:W-:Y:S01]  /*67c0*/  @!P0 HADD2.F32 R45, -RZ, R8.H1_H1 ;  /* 0x30000008ff2d8230 */ /* 0x000fe20000004100 */
[----:B------:R-:W-:Y:S01]  /*67d0*/  @!P0 FMUL.FTZ R6, R9, R6 ;  /* 0x0000000609068220 */ /* 0x000fe20000410000 */
[----:B------:R-:W-:Y:S01]  /*67e0*/  @!P0 F2FP.PACK_AB R38, R83, R84 ;  /* 0x000000545326823e */ /* 0x000fe200000000ff */
[----:B------:R-:W-:Y:S01]  /*67f0*/  @!P0 FFMA.FTZ R82, R9, R44, -R11 ;  /* 0x0000002c09528223 */ /* 0x000fe2000001080b */
[----:B------:R-:W-:Y:S01]  /*6800*/  @!P0 MOV R11, R59 ;  /* 0x0000003b000b8202 */ /* 0x000fe20000000f00 */
[----:B------:R-:W-:Y:S01]  /*6810*/  @!P0 FMUL.FTZ R48, R45, R10 ;  /* 0x0000000a2d308220 */ /* 0x000fe20000410000 */
[----:B------:R-:W-:Y:S01]  /*6820*/  @!P0 HADD2.F32 R46, -RZ, R46.H0_H0 ;  /* 0x2000002eff2e8230 */ /* 0x000fe20000004100 */
[----:B------:R-:W-:Y:S01]  /*6830*/  @!P0 IMAD.MOV.U32 R9, RZ, RZ, R15 ;  /* 0x000000ffff098224 */ /* 0x000fe200078e000f */
[----:B------:R-:W-:Y:S01]  /*6840*/  @!P0 HADD2.F32 R8, -RZ, R7.H1_H1 ;  /* 0x30000007ff088230 */ /* 0x000fe20000004100 */
[----:B------:R-:W-:Y:S01]  /*6850*/  @!P0 FFMA.FTZ R6, R43, R44, R6 ;  /* 0x0000002c2b068223 */ /* 0x000fe20000010006 */
[----:B------:R-:W-:Y:S01]  /*6860*/  @!P0 MOV R13, R38 ;  /* 0x00000026000d8202 */ /* 0x000fe20000000f00 */
[----:B------:R-:W-:Y:S01]  /*6870*/  @!P0 HADD2.F32 R49, -RZ, R49.H0_H0 ;  /* 0x20000031ff318230 */ /* 0x000fe20000004100 */
[----:B------:R-:W-:Y:S01]  /*6880*/  @!P0 F2FP.PACK_AB R4, R5, R4 ;  /* 0x000000040504823e */ /* 0x000fe200000000ff */
[C---:B------:R-:W-:Y:S01]  /*6890*/  @!P0 FMUL.FTZ R7, R8.reuse, R10 ;  /* 0x0000000a08078220 */ /* 0x040fe20000410000 */
[----:B------:R-:W-:Y:S01]  /*68a0*/  @!P0 HADD2.F32 R10, -RZ, R9.H1_H1 ;  /* 0x30000009ff0a8230 */ /* 0x000fe20000004100 */
[-C--:B------:R-:W-:Y:S01]  /*68b0*/  @!P0 FFMA.FTZ R81, R8, R46.reuse, -R48 ;  /* 0x0000002e08518223 */ /* 0x080fe20000010830 */
[----:B------:R-:W-:Y:S01]  /*68c0*/  @!P0 HADD2.F32 R48, -RZ, R11.H1_H1 ;  /* 0x3000000bff308230 */ /* 0x000fe20000004100 */
[----:B------:R-:W-:Y:S01]  /*68d0*/  @!P0 FFMA.FTZ R7, R45, R46, R7 ;  /* 0x0000002e2d078223 */ /* 0x000fe20000010007 */
[----:B------:R-:W-:Y:S01]  /*68e0*/  @!P0 HADD2.F32 R8, -RZ, R29.H1_H1 ;  /* 0x3000001dff088230 */ /* 0x000fe20000004100 */
[----:B------:R-:W-:Y:S01]  /*68f0*/  @!P0 IMAD.MOV.U32 R57, RZ, RZ, R4 ;  /* 0x000000ffff398224 */ /* 0x000fe200078e0004 */
[----:B------:R-:W-:Y:S01]  /*6900*/  @!P0 HADD2.F32 R29, -RZ, R11.H0_H0 ;  /* 0x2000000bff1d8230 */ /* 0x000fe20000004100 */
[----:B------:R-:W-:Y:S01]  /*6910*/  @!P0 FMUL.FTZ R80, R48, R28 ;  /* 0x0000001c30508220 */ /* 0x000fe20000410000 */
[----:B------:R-:W-:Y:S03]  /*6920*/  @!P0 HADD2.F32 R11, -RZ, R9.H0_H0 ;  /* 0x20000009ff0b8230 */ /* 0x000fe60000004100 */
[-C--:B------:R-:W-:Y:S02]  /*6930*/  @!P0 FMUL.FTZ R9, R29, R8.reuse ;  /* 0x000000081d098220 */ /* 0x080fe40000410000 */
[C---:B------:R-:W-:Y:S02]  /*6940*/  @!P0 FFMA.FTZ R80, R10.reuse, R49, -R80 ;  /* 0x000000310a508223 */ /* 0x040fe40000010850 */
[C---:B------:R-:W-:Y:S02]  /*6950*/  @!P0 FMUL.FTZ R8, R11.reuse, R8 ;  /* 0x000000080b088220 */ /* 0x040fe40000410000 */
[-C--:B------:R-:W-:Y:S02]  /*6960*/  @!P0 FFMA.FTZ R11, R11, R47.reuse, -R9 ;  /* 0x0000002f0b0b8223 */ /* 0x080fe40000010809 */
        /* <DEDUP_REMOVED lines=15> */
.L_x_2382:
[----:B------:R-:W-:Y:S05]  /*6a60*/  BSYNC B0 ;  /* 0x0000000000007941 */ /* 0x000fea0003800000 */
.L_x_2381:
        /* <DEDUP_REMOVED lines=19> */
[--C-:B------:R-:W-:Y:S01]  /*6ba0*/  @!P0 HADD2.F32 R8, -RZ, R50.reuse.H0_H0 ;  /* 0x20000032ff088230 */ /* 0x100fe20000004100 */
[----:B--2---:R-:W-:Y:S01]  /*6bb0*/  @!P0 MOV R9, R44 ;  /* 0x0000002c00098202 */ /* 0x004fe20000000f00 */
[----:B------:R-:W-:Y:S01]  /*6bc0*/  @!P0 HADD2.F32 R5, -RZ, R5.H0_H0 ;  /* 0x20000005ff058230 */ /* 0x000fe20000004100 */
[----:B-1----:R-:W-:Y:S01]  /*6bd0*/  @!P0 MOV R4, R12 ;  /* 0x0000000c00048202 */ /* 0x002fe20000000f00 */
[----:B------:R-:W-:Y:S01]  /*6be0*/  @!P0 HADD2.F32 R28, -RZ, R50.H1_H1 ;  /* 0x30000032ff1c8230 */ /* 0x000fe20000004100 */
[----:B------:R-:W-:Y:S01]  /*6bf0*/  @!P0 SHF.R.U32.HI R6, RZ, 0x10, R17 ;  /* 0x00000010ff068819 */ /* 0x000fe20000011611 */
[--C-:B------:R-:W-:Y:S01]  /*6c00*/  @!P0 HADD2.F32 R7, -RZ, R9.reuse.H0_H0 ;  /* 0x20000009ff078230 */ /* 0x100fe20000004100 */
[----:B------:R-:W-:Y:S01]  /*6c10*/  @!P0 SHF.R.U64 R10, R18, 0x10, R19 ;  /* 0x00000010120a8819 */ /* 0x000fe20000001213 */
[--C-:B------:R-:W-:Y:S01]  /*6c20*/  @!P0 HADD2.F32 R3, -RZ, R4.reuse.H0_H0 ;  /* 0x20000004ff038230 */ /* 0x100fe20000004100 */
[----:B------:R-:W-:Y:S01]  /*6c30*/  @!P0 MOV R42, R47 ;  /* 0x0000002f002a8202 */ /* 0x000fe20000000f00 */
[----:B------:R-:W-:Y:S01]  /*6c40*/  @!P0 HADD2.F32 R17, -RZ, R9.H1_H1 ;  /* 0x30000009ff118230 */ /* 0x000fe20000004100 */
[-C--:B------:R-:W-:Y:S01]  /*6c50*/  @!P0 FMUL.FTZ R18, R7, R2.reuse ;  /* 0x0000000207128220 */ /* 0x080fe20000410000 */
[----:B------:R-:W-:Y:S01]  /*6c60*/  @!P0 HADD2.F32 R4, -RZ, R4.H1_H1 ;  /* 0x30000004ff048230 */ /* 0x000fe20000004100 */
[----:B------:R-:W-:Y:S01]  /*6c70*/  @!P0 IMAD.MOV.U32 R9, RZ, RZ, R45 ;  /* 0x000000ffff098224 */ /* 0x000fe200078e002d */
[--C-:B------:R-:W-:Y:S01]  /*6c80*/  @!P0 SHF.R.U64 R40, R54, 0x10, R55.reuse ;  /* 0x0000001036288819 */ /* 0x100fe20000001237 */
[C---:B------:R-:W-:Y:S01]  /*6c90*/  @!P0 FMUL.FTZ R2, R3.reuse, R2 ;  /* 0x0000000203028220 */ /* 0x040fe20000410000 */
[----:B------:R-:W-:Y:S01]  /*6ca0*/  @!P0 SHF.R.U32.HI R43, RZ, 0x10, R55 ;  /* 0x00000010ff2b8819 */ /* 0x000fe20000011637 */
[----:B------:R-:W-:Y:S01]  /*6cb0*/  @!P0 FFMA.FTZ R55, R3, R8, -R18 ;  /* 0x0000000803378223 */ /* 0x000fe20000010812 */
[----:B------:R-:W-:Y:S01]  /*6cc0*/  @!P0 HADD2.F32 R18, -RZ, R16.H0_H0 ;  /* 0x20000010ff128230 */ /* 0x000fe20000004100 */
[-C--:B------:R-:W-:Y:S01]  /*6cd0*/  @!P0 FMUL.FTZ R16, R17, R5.reuse ;  /* 0x0000000511108220 */ /* 0x080fe20000410000 */
        /* <DEDUP_REMOVED lines=9> */
[----:B------:R-:W-:Y:S01]  /*6d70*/  @!P0 SHF.R.U32.HI R37, RZ, 0x10, R53 ;  /* 0x00000010ff258819 */ /* 0x000fe20000011635 */
[----:B------:R-:W-:Y:S01]  /*6d80*/  @!P0 HADD2.F32 R29, -RZ, R9.H1_H1 ;  /* 0x30000009ff1d8230 */ /* 0x000fe20000004100 */
[-C--:B------:R-:W-:Y:S01]  /*6d90*/  @!P0 FMUL.FTZ R16, R19, R4.reuse ;  /* 0x0000000413108220 */ /* 0x080fe20000410000 */
[----:B------:R-:W-:Y:S01]  /*6da0*/  @!P0 HADD2.F32 R8, -RZ, R6.H0_H0 ;  /* 0x20000006ff088230 */ /* 0x000fe20000004100 */
[C---:B------:R-:W-:Y:S01]  /*6db0*/  @!P0 FMUL.FTZ R4, R7.reuse, R4 ;  /* 0x0000000407048220 */ /* 0x040fe20000410000 */
[----:B------:R-:W-:Y:S01]  /*6dc0*/  @!P0 F2FP.PACK_AB R17, R54, R55 ;  /* 0x000000373611823e */ /* 0x000fe200000000ff */
[----:B------:R-:W-:Y:S01]  /*6dd0*/  @!P0 FFMA.FTZ R53, R7, R28, -R16 ;  /* 0x0000001c07358223 */ /* 0x000fe20000010810 */
[----:B------:R-:W-:Y:S01]  /*6de0*/  @!P0 MOV R7, R14 ;  /* 0x0000000e00078202 */ /* 0x000fe20000000f00 */
[----:B------:R-:W-:Y:S01]  /*6df0*/  @!P0 IMAD.MOV.U32 R16, RZ, RZ, R46 ;  /* 0x000000ffff108224 */ /* 0x000fe200078e002e */
[----:B------:R-:W-:Y:S01]  /*6e00*/  @!P0 HADD2.F32 R30, -RZ, R37.H0_H0 ;  /* 0x20000025ff1e8230 */ /* 0x000fe20000004100 */
[----:B------:R-:W-:Y:S01]  /*6e10*/  @!P0 FMUL.FTZ R9, R29, R8 ;  /* 0x000000081d098220 */ /* 0x000fe20000410000 */
[----:B------:R-:W-:Y:S01]  /*6e20*/  @!P0 HADD2.F32 R6, -RZ, R5.H1_H1 ;  /* 0x30000005ff068230 */ /* 0x000fe20000004100 */
[----:B------:R-:W-:Y:S01]  /*6e30*/  @!P0 FFMA.FTZ R4, R19, R28, R4 ;  /* 0x0000001c13048223 */ /* 0x000fe20000010004 */
[----:B------:R-:W-:Y:S01]  /*6e40*/  @!P0 MOV R12, R17 ;  /* 0x00000011000c8202 */ /* 0x000fe20000000f00 */
[----:B------:R-:W-:Y:S02]  /*6e50*/  @!P0 HADD2.F32 R37, -RZ, R16.H0_H0 ;  /* 0x20000010ff258230 */ /* 0x000fe40000004100 */
[C---:B------:R-:W-:Y:S01]  /*6e60*/  @!P0 FMUL.FTZ R5, R6.reuse, R8 ;  /* 0x0000000806058220 */ /* 0x040fe20000410000 */
[----:B------:R-:W-:Y:S01]  /*6e70*/  @!P0 HADD2.F32 R10, -RZ, R10.H0_H0 ;  /* 0x2000000aff0a8230 */ /* 0x000fe20000004100 */
[-C--:B------:R-:W-:Y:S01]  /*6e80*/  @!P0 FFMA.FTZ R52, R6, R30.reuse, -R9 ;  /* 0x0000001e06348223 */ /* 0x080fe20000010809 */
[----:B------:R-:W-:Y:S01]  /*6e90*/  @!P0 HADD2.F32 R6, -RZ, R31.H0_H0 ;  /* 0x2000001fff068230 */ /* 0x000fe20000004100 */
[----:B------:R-:W-:Y:S01]  /*6ea0*/  @!P0 FFMA.FTZ R5, R29, R30, R5 ;  /* 0x0000001e1d058223 */ /* 0x000fe20000010005 */
[----:B------:R-:W-:Y:S02]  /*6eb0*/  @!P0 HADD2.F32 R39, -RZ, R16.H1_H1 ;  /* 0x30000010ff278230 */ /* 0x000fe40000004100 */
[----:B------:R-:W-:Y:S01]  /*6ec0*/  @!P0 HADD2.F32 R9, -RZ, R7.H0_H0 ;  /* 0x20000007ff098230 */ /* 0x000fe20000004100 */
[----:B------:R-:W-:Y:S01]  /*6ed0*/  @!P0 FMUL.FTZ R41, R37, R6 ;  /* 0x0000000625298220 */ /* 0x000fe20000410000 */
[----:B------:R-:W-:Y:S01]  /*6ee0*/  @!P0 HADD2.F32 R38, -RZ, R51.H0_H0 ;  /* 0x20000033ff268230 */ /* 0x000fe20000004100 */
[----:B------:R-:W-:Y:S01]  /*6ef0*/  @!P0 FMUL.FTZ R16, R39, R10 ;  /* 0x0000000a27108220 */ /* 0x000fe20000410000 */
[----:B------:R-:W-:Y:S01]  /*6f00*/  @!P0 HADD2.F32 R40, -RZ, R40.H0_H0 ;  /* 0x20000028ff288230 */ /* 0x000fe20000004100 */
[C---:B------:R-:W-:Y:S01]  /*6f10*/  @!P0 FMUL.FTZ R6, R9.reuse, R6 ;  /* 0x0000000609068220 */ /* 0x040fe20000410000 */
[----:B------:R-:W-:Y:S01]  /*6f20*/  @!P0 HADD2.F32 R8, -RZ, R7.H1_H1 ;  /* 0x30000007ff088230 */ /* 0x000fe20000004100 */
[----:B------:R-:W-:Y:S01]  /*6f30*/  @!P0 FFMA.FTZ R50, R9, R38, -R41 ;  /* 0x0000002609328223 */ /* 0x000fe20000010829 */
[----:B------:R-:W-:Y:S01]  /*6f40*/  @!P0 F2FP.PACK_AB R18, R52, R53 ;  /* 0x000000353412823e */ /* 0x000fe200000000ff */
[----:B------:R-:W-:Y:S01]  /*6f50*/  @!P0 IMAD.MOV.U32 R9, RZ, RZ, R15 ;  /* 0x000000ffff098224 */ /* 0x000fe200078e000f */
[----:B------:R-:W-:Y:S01]  /*6f60*/  @!P0 F2FP.PACK_AB R4, R5, R4 ;  /* 0x000000040504823e */ /* 0x000fe200000000ff */
[C---:B------:R-:W-:Y:S01]  /*6f70*/  @!P0 FMUL.FTZ R7, R8.reuse, R10 ;  /* 0x0000000a08078220 */ /* 0x040fe20000410000 */
[----:B------:R-:W-:Y:S01]  /*6f80*/  @!P0 MOV R13, R18 ;  /* 0x00000012000d8202 */ /* 0x000fe20000000f00 */
[----:B------:R-:W-:Y:S01]  /*6f90*/  @!P0 FFMA.FTZ R49, R8, R40, -R16 ;  /* 0x0000002808318223 */ /* 0x000fe20000010810 */
[----:B------:R-:W-:Y:S01]  /*6fa0*/  @!P0 HADD2.F32 R16, -RZ, R11.H0_H0 ;  /* 0x2000000bff108230 */ /* 0x000fe20000004100 */
[----:B------:R-:W-:Y:S01]  /*6fb0*/  @!P0 FFMA.FTZ R6, R37, R38, R6 ;  /* 0x0000002625068223 */ /* 0x000fe20000010006 */
[----:B------:R-:W-:Y:S01]  /*6fc0*/  @!P0 HADD2.F32 R8, -RZ, R31.H1_H1 ;  /* 0x3000001fff088230 */ /* 0x000fe20000004100 */
[----:B------:R-:W-:Y:S01]  /*6fd0*/  @!P0 FFMA.FTZ R7, R39, R40, R7 ;  /* 0x0000002827078223 */ /* 0x000fe20000010007 */
[--C-:B------:R-:W-:Y:S01]  /*6fe0*/  @!P0 HADD2.F32 R31, -RZ, R42.reuse.H0_H0 ;  /* 0x2000002aff1f8230 */ /* 0x100fe20000004100 */
[----:B------:R-:W-:Y:S01]  /*6ff0*/  @!P0 IMAD.MOV.U32 R45, RZ, RZ, R4 ;  /* 0x000000ffff2d8224 */ /* 0x000fe200078e0004 */
[----:B------:R-:W-:Y:S02]  /*7000*/  @!P0 HADD2.F32 R42, -RZ, R42.H1_H1 ;  /* 0x3000002aff2a8230 */ /* 0x000fe40000004100 */
[----:B------:R-:W-:Y:S02]  /*7010*/  @!P0 HADD2.F32 R10, -RZ, R9.H1_H1 ;  /* 0x30000009ff0a8230 */ /* 0x000fe40000004100 */
[----:B------:R-:W-:Y:S01]  /*7020*/  @!P0 HADD2.F32 R41, -RZ, R51.H1_H1 ;  /* 0x30000033ff298230 */ /* 0x000fe20000004100 */
[----:B------:R-:W-:Y:S01]  /*7030*/  @!P0 FMUL.FTZ R48, R42, R16 ;  /* 0x000000102a308220 */ /* 0x000fe20000410000 */
[----:B------:R-:W-:Y:S01]  /*7040*/  @!P0 HADD2.F32 R11, -RZ, R9.H0_H0 ;  /* 0x20000009ff0b8230 */ /* 0x000fe20000004100 */
[-C--:B------:R-:W-:Y:S01]  /*7050*/  @!P0 FMUL.FTZ R9, R31, R8.reuse ;  /* 0x000000081f098220 */ /* 0x080fe20000410000 */
[----:B------:R-:W-:Y:S03]  /*7060*/  @!P0 HADD2.F32 R43, -RZ, R43.H0_H0 ;  /* 0x2000002bff2b8230 */ /* 0x000fe60000004100 */
        /* <DEDUP_REMOVED lines=18> */
.L_x_2380:
[----:B------:R-:W-:Y:S05]  /*7190*/  BSYNC B1 ;  /* 0x0000000000017941 */ /* 0x000fea0003800000 */
.L_x_2379:
        /* <DEDUP_REMOVED lines=23> */
[----:B------:R-:W-:Y:S01]  /*7310*/  @!P0 HADD2.F32 R8, -RZ, R68.H0_H0 ;  /* 0x20000044ff088230 */ /* 0x000fe20000004100 */
        /* <DEDUP_REMOVED lines=13> */
[----:B------:R-:W-:Y:S01]  /*73f0*/  @!P0 HADD2.F32 R20, -RZ, R68.H1_H1 ;  /* 0x30000044ff148230 */ /* 0x000fe20000004100 */
[----:B------:R-:W-:Y:S01]  /*7400*/  @!P0 FFMA.FTZ R54, R3, R8, -R19 ;  /* 0x0000000803368223 */ /* 0x000fe20000010813 */
[----:B------:R-:W-:Y:S01]  /*7410*/  @!P0 HADD2.F32 R22, -RZ, R16.H0_H0 ;  /* 0x20000010ff168230 */ /* 0x000fe20000004100 */
[-C--:B------:R-:W-:Y:S01]  /*7420*/  @!P0 FMUL.FTZ R19, R17, R5.reuse ;  /* 0x0000000511138220 */ /* 0x080fe20000410000 */
[----:B------:R-:W-:Y:S01]  /*7430*/  @!P0 HADD2.F32 R28, -RZ, R69.H1_H1 ;  /* 0x30000045ff1c8230 */ /* 0x000fe20000004100 */
        /* <DEDUP_REMOVED lines=37> */
[----:B------:R-:W-:Y:S01]  /*7690*/  @!P0 HADD2.F32 R32, -RZ, R69.H0_H0 ;  /* 0x20000045ff208230 */ /* 0x000fe20000004100 */
        /* <DEDUP_REMOVED lines=38> */
.L_x_2384:
[----:B------:R-:W-:Y:S05]  /*7900*/  BSYNC B0 ;  /* 0x0000000000007941 */ /* 0x000fea0003800000 */
.L_x_2383:
[----:B------:R-:W-:Y:S11]  /*7910*/  ISETP.GE.AND P0, PT, R136, c[0x0][0x1d4], PT ;  /* 0x0000750088007a0c */ /* 0x000ff60003f06270 */
[----:B------:R-:W-:Y:S02]  /*7920*/  @!UPT UIADD3 URZ, URZ, URZ, URZ ;  /* 0x0000003f3f3ff290 */ /* 0x000fe4000fffe03f */
[----:B------:R-:W-:-:S05]  /*7930*/  @P0 BRA `(.L_x_2368) ;  /* 0x000009c000000947 */ /* 0x000fca0003800000 */
[----:B-1----:R-:W-:Y:S01]  /*7940*/  LDS.128 R40, [R126+0xa080] ;  /* 0x00a080007e287984 */ /* 0x002fe20000000c00 */
[----:B------:R-:W-:Y:S04]  /*7950*/  IADD3 R2, P1, P0, R90, R49, R109 ;  /* 0x000000315a027210 */ /* 0x000fe8000783e06d */
[----:B------:R-:W-:Y:S02]  /*7960*/  IADD3.X R3, R89, R50, R113, P1, P0 ;  /* 0x0000003259037210 */ /* 0x000fe40000fe0471 */
[C---:B------:R-:W-:Y:S01]  /*7970*/  LEA R38, P0, R2.reuse, c[0x0][0x1c8], 0x1 ;  /* 0x0000720002267a11 */ /* 0x040fe200078008ff */
[----:B------:R-:W1:Y:S03]  /*7980*/  LDS.128 R12, [R130+0xa080] ;  /* 0x00a08000820c7984 */ /* 0x000e660000000c00 */
[----:B------:R-:W-:Y:S02]  /*7990*/  LEA.HI.X R39, R2, c[0x0][0x1cc], R3, 0x1, P0 ;  /* 0x0000730002277a11 */ /* 0x000fe400000f0c03 */
[----:B------:R-:W-:Y:S11]  /*79a0*/  ISETP.GE.AND P0, PT, R136, c[0x0][0x27c], PT ;  /* 0x00009f0088007a0c */ /* 0x000ff60003f06270 */
[----:B------:R-:W-:Y:S02]  /*79b0*/  @!UPT UIADD3 URZ, URZ, URZ, URZ ;  /* 0x0000003f3f3ff290 */ /* 0x000fe4000fffe03f */
[--C-:B------:R-:W-:Y:S01]  /*79c0*/  @!P0 HADD2.F32 R2, -RZ, R34.reuse.H0_H0 ;  /* 0x20000022ff028230 */ /* 0x100fe20000004100 */
[--C-:B------:R-:W-:Y:S01]  /*79d0*/  @!P0 SHF.R.U32.HI R8, RZ, 0x10, R25.reuse ;  /* 0x00000010ff088819 */ /* 0x100fe20000011619 */
[----:B------:R-:W-:Y:S01]  /*79e0*/  @!P0 HADD2.F32 R3, -RZ, R34.H1_H1 ;  /* 0x30000022ff038230 */ /* 0x000fe20000004100 */
[----:B------:R-:W-:Y:S01]  /*79f0*/  @!P0 SHF.R.U64 R9, R24, 0x10, R25 ;  /* 0x0000001018098819 */ /* 0x000fe20000001219 */
[--C-:B------:R-:W-:Y:S01]  /*7a00*/  @!P0 HADD2.F32 R17, -RZ, R70.reuse.H0_H0 ;  /* 0x20000046ff118230 */ /* 0x100fe20000004100 */
[--C-:B------:R-:W-:Y:S01]  /*7a10*/  @!P0 SHF.R.U64 R11, R26, 0x10, R27.reuse ;  /* 0x000000101a0b8819 */ /* 0x100fe2000000121b */
[----:B------:R-:W-:Y:S01]  /*7a20*/  @!P0 HADD2.F32 R20, -RZ, R70.H1_H1 ;  /* 0x30000046ff148230 */ /* 0x000fe20000004100 */
[----:B------:R-:W-:Y:S01]  /*7a30*/  @!P0 SHF.R.U32.HI R10, RZ, 0x10, R27 ;  /* 0x00000010ff0a8819 */ /* 0x000fe2000001161b */
[----:B------:R-:W-:Y:S01]  /*7a40*/  @!P0 HADD2.F32 R9, -RZ, R9.H0_H0 ;  /* 0x20000009ff098230 */ /* 0x000fe20000004100 */
[--C-:B------:R-:W-:Y:S01]  /*7a50*/  @!P0 SHF.R.U64 R24, R64, 0x10, R65.reuse ;  /* 0x0000001040188819 */ /* 0x100fe20000001241 */
[----:B------:R-:W-:Y:S01]  /*7a60*/  @!P0 HADD2.F32 R28, -RZ, R71.H0_H0 ;  /* 0x20000047ff1c8230 */ /* 0x000fe20000004100 */
[----:B------:R-:W-:Y:S01]  /*7a70*/  @!P0 SHF.R.U32.HI R22, RZ, 0x10, R65 ;  /* 0x00000010ff168819 */ /* 0x000fe20000011641 */
[----:B------:R-:W-:Y:S01]  /*7a80*/  @!P0 HADD2.F32 R10, -RZ, R10.H0_H0 ;  /* 0x2000000aff0a8230 */ /* 0x000fe20000004100 */
[--C-:B------:R-:W-:Y:S02]  /*7a90*/  @!P0 SHF.R.U32.HI R25, RZ, 0x10, R67.reuse ;  /* 0x00000010ff198819 */ /* 0x100fe40000011643 */
[----:B------:R-:W-:Y:S01]  /*7aa0*/  @!P0 SHF.R.U64 R26, R66, 0x10, R67 ;  /* 0x00000010421a8819 */ /* 0x000fe20000001243 */
[----:B------:R-:W-:Y:S02]  /*7ab0*/  @!P0 HADD2.F32 R22, -RZ, R22.H0_H0 ;  /* 0x20000016ff168230 */ /* 0x000fe40000004100 */
[----:B------:R-:W-:Y:S02]  /*7ac0*/  @!P0 HADD2.F32 R30, -RZ, R25.H0_H0 ;  /* 0x20000019ff1e8230 */ /* 0x000fe40000004100 */
[----:B------:R-:W-:Y:S01]  /*7ad0*/  @!P0 HADD2.F32 R26, -RZ, R26.H0_H0 ;  /* 0x2000001aff1a8230 */ /* 0x000fe20000004100 */
[----:B-1----:R-:W-:Y:S02]  /*7ae0*/  @!P0 MOV R7, R12 ;  /* 0x0000000c00078202 */ /* 0x002fe40000000f00 */
[----:B------:R-:W-:Y:S02]  /*7af0*/  @!P0 MOV R23, R40 ;  /* 0x0000002800178202 */ /* 0x000fe40000000f00 */
[----:B------:R-:W-:Y:S01]  /*7b00*/  @!P0 MOV R18, R41 ;  /* 0x0000002900128202 */ /* 0x000fe20000000f00 */
[----:B------:R-:W-:Y:S01]  /*7b10*/  @!P0 HADD2.F32 R4, -RZ, R7.H0_H0 ;  /* 0x20000007ff048230 */ /* 0x000fe20000004100 */
[----:B------:R-:W-:Y:S01]  /*7b20*/  @!P0 MOV R6, R13 ;  /* 0x0000000d00068202 */ /* 0x000fe20000000f00 */
[--C-:B------:R-:W-:Y:S01]  /*7b30*/  @!P0 HADD2.F32 R16, -RZ, R23.reuse.H0_H0 ;  /* 0x20000017ff108230 */ /* 0x100fe20000004100 */
[----:B------:R-:W-:Y:S01]  /*7b40*/  @!P0 MOV R25, R42 ;  /* 0x0000002a00198202 */ /* 0x000fe20000000f00 */
[----:B------:R-:W-:Y:S02]  /*7b50*/  @!P0 HADD2.F32 R19, -RZ, R18.H0_H0 ;  /* 0x20000012ff138230 */ /* 0x000fe40000004100 */
[--C-:B------:R-:W-:Y:S01]  /*7b60*/  @!P0 HADD2.F32 R5, -RZ, R6.reuse.H0_H0 ;  /* 0x20000006ff058230 */ /* 0x100fe20000004100 */
[-C--:B------:R-:W-:Y:S02]  /*7b70*/  @!P0 FMUL.FTZ R27, R16, R2.reuse ;  /* 0x00000002101b8220 */ /* 0x080fe40000410000 */
[C---:B------:R-:W-:Y:S02]  /*7b80*/  @!P0 FMUL.FTZ R2, R4.reuse, R2 ;  /* 0x0000000204028220 */ /* 0x040fe40000410000 */
[----:B------:R-:W-:Y:S02]  /*7b90*/  @!P0 FMUL.FTZ R21, R19, R3 ;  /* 0x0000000313158220 */ /* 0x000fe40000410000 */
[-C--:B------:R-:W-:Y:S02]  /*7ba0*/  @!P0 FFMA.FTZ R45, R4, R17.reuse, -R27 ;  /* 0x00000011042d8223 */ /* 0x080fe4000001081b */
[----:B------:R-:W-:Y:S01]  /*7bb0*/  @!P0 FFMA.FTZ R2, R16, R17, R2 ;  /* 0x0000001110028223 */ /* 0x000fe20000010002 */
[----:B------:R-:W-:Y:S01]  /*7bc0*/  @!P0 HADD2.F32 R17, -RZ, R23.H1_H1 ;  /* 0x30000017ff118230 */ /* 0x000fe20000004100 */
[C---:B------:R-:W-:Y:S01]  /*7bd0*/  @!P0 FMUL.FTZ R4, R5.reuse, R3 ;  /* 0x0000000305048220 */ /* 0x040fe20000410000 */
[----:B------:R-:W-:Y:S01]  /*7be0*/  @!P0 HADD2.F32 R3, -RZ, R6.H1_H1 ;  /* 0x30000006ff038230 */ /* 0x000fe20000004100 */
[----:B------:R-:W-:Y:S01]  /*7bf0*/  @!P0 FFMA.FTZ R44, R5, R20, -R21 ;  /* 0x00000014052c8223 */ /* 0x000fe20000010815 */
[----:B------:R-:W-:Y:S02]  /*7c00*/  @!P0 HADD2.F32 R21, -RZ, R18.H1_H1 ;  /* 0x30000012ff158230 */ /* 0x000fe40000004100 */
[----:B------:R-:W-:Y:S02]  /*7c10*/  @!P0 HADD2.F32 R5, -RZ, R8.H0_H0 ;  /* 0x20000008ff058230 */ /* 0x000fe40000004100 */
[----:B------:R-:W-:Y:S02]  /*7c20*/  @!P0 HADD2.F32 R18, -RZ, R24.H0_H0 ;  /* 0x20000018ff128230 */ /* 0x000fe40000004100 */
[----:B------:R-:W-:Y:S01]  /*7c30*/  @!P0 HADD2.F32 R6, -RZ, R7.H1_H1 ;  /* 0x30000007ff068230 */ /* 0x000fe20000004100 */
[----:B------:R-:W-:Y:S01]  /*7c40*/  @!P0 FMUL.FTZ R8, R21, R5 ;  /* 0x0000000515088220 */ /* 0x000fe20000410000 */
[----:B------:R-:W-:Y:S01]  /*7c50*/  @!P0 HADD2.F32 R24, -RZ, R71.H1_H1 ;  /* 0x30000047ff188230 */ /* 0x000fe20000004100 */
[----:B------:R-:W-:Y:S01]  /*7c60*/  @!P0 FMUL.FTZ R7, R17, R9 ;  /* 0x0000000911078220 */ /* 0x000fe20000410000 */
[--C-:B------:R-:W-:Y:S01]  /*7c70*/  @!P0 HADD2.F32 R23, -RZ, R25.reuse.H0_H0 ;  /* 0x20000019ff178230 */ /* 0x100fe20000004100 */
[C---:B------:R-:W-:Y:S01]  /*7c80*/  @!P0 FFMA.FTZ R37, R3.reuse, R22, -R8 ;  /* 0x0000001603258223 */ /* 0x040fe20000010808 */
[----:B------:R-:W-:Y:S01]  /*7c90*/  @!P0 HADD2.F32 R25, -RZ, R25.H1_H1 ;  /* 0x30000019ff198230 */ /* 0x000fe20000004100 */
[----:B------:R-:W-:Y:S02]  /*7ca0*/  @!P0 IMAD.MOV.U32 R8, RZ, RZ, R43 ;  /* 0x000000ffff088224 */ /* 0x000fe400078e002b */
[CC--:B------:R-:W-:Y:S01]  /*7cb0*/  @!P0 FFMA.FTZ R34, R6.reuse, R18.reuse, -R7 ;  /* 0x0000001206228223 */ /* 0x0c0fe20000010807 */
[----:B------:R-:W-:Y:S01]  /*7cc0*/  @!P0 MOV R7, R15 ;  /* 0x0000000f00078202 */ /* 0x000fe20000000f00 */
[----:B------:R-:W-:Y:S01]  /*7cd0*/  @!P0 FMUL.FTZ R5, R3, R5 ;  /* 0x0000000503058220 */ /* 0x000fe20000410000 */
[--C-:B------:R-:W-:Y:S01]  /*7ce0*/  @!P0 HADD2.F32 R27, -RZ, R8.reuse.H0_H0 ;  /* 0x20000008ff1b8230 */ /* 0x100fe20000004100 */
[----:B------:R-:W-:Y:S01]  /*7cf0*/  @!P0 FMUL.FTZ R3, R6, R9 ;  /* 0x0000000906038220 */ /* 0x000fe20000410000 */
[----:B------:R-:W-:Y:S02]  /*7d00*/  @!P0 HADD2.F32 R6, -RZ, R35.H0_H0 ;  /* 0x20000023ff068230 */ /* 0x000fe40000004100 */
[--C-:B------:R-:W-:Y:S01]  /*7d10*/  @!P0 HADD2.F32 R9, -RZ, R7.reuse.H0_H0 ;  /* 0x20000007ff098230 */ /* 0x100fe20000004100 */
[----:B------:R-:W-:Y:S01]  /*7d20*/  @!P0 FFMA.FTZ R3, R17, R18, R3 ;  /* 0x0000001211038223 */ /* 0x000fe20000010003 */
[----:B------:R-:W-:Y:S01]  /*7d30*/  @!P0 HADD2.F32 R29, -RZ, R8.H1_H1 ;  /* 0x30000008ff1d8230 */ /* 0x000fe20000004100 */
[-C--:B------:R-:W-:Y:S01]  /*7d40*/  @!P0 FMUL.FTZ R16, R27, R6.reuse ;  /* 0x000000061b108220 */ /* 0x080fe20000410000 */
[----:B------:R-:W-:Y:S01]  /*7d50*/  @!P0 HADD2.F32 R7, -RZ, R7.H1_H1 ;  /* 0x30000007ff078230 */ /* 0x000fe20000004100 */
[----:B------:R-:W-:Y:S01]  /*7d60*/  @!P0 FMUL.FTZ R8, R9, R6 ;  /* 0x0000000609088220 */ /* 0x000fe20000410000 */
[----:B------:R-:W-:Y:S01]  /*7d70*/  @!P0 F2FP.PACK_AB R17, R34, R45 ;  /* 0x0000002d2211823e */ /* 0x000fe200000000ff */
[----:B------:R-:W-:Y:S01]  /*7d80*/  @!P0 FMUL.FTZ R6, R29, R10 ;  /* 0x0000000a1d068220 */ /* 0x000fe20000410000 */
[----:B------:R-:W-:Y:S01]  /*7d90*/  @!P0 F2FP.PACK_AB R18, R37, R44 ;  /* 0x0000002c2512823e */ /* 0x000fe200000000ff */
[----:B------:R-:W-:Y:S01]  /*7da0*/  @!P0 FFMA.FTZ R33, R9, R28, -R16 ;  /* 0x0000001c09218223 */ /* 0x000fe20000010810 */
[----:B------:R-:W-:Y:S01]  /*7db0*/  @!P0 HADD2.F32 R16, -RZ, R11.H0_H0 ;  /* 0x2000000bff108230 */ /* 0x000fe20000004100 */
[C---:B------:R-:W-:Y:S01]  /*7dc0*/  @!P0 FMUL.FTZ R9, R7.reuse, R10 ;  /* 0x0000000a07098220 */ /* 0x040fe20000410000 */
[----:B------:R-:W-:Y:S01]  /*7dd0*/  @!P0 MOV R13, R18 ;  /* 0x00000012000d8202 */ /* 0x000fe20000000f00 */
[----:B------:R-:W-:Y:S01]  /*7de0*/  @!P0 FFMA.FTZ R32, R7, R30, -R6 ;  /* 0x0000001e07208223 */ /* 0x000fe20000010806 */
[----:B------:R-:W-:Y:S01]  /*7df0*/  @!P0 MOV R7, R14 ;  /* 0x0000000e00078202 */ /* 0x000fe20000000f00 */
[----:B------:R-:W-:Y:S01]  /*7e00*/  @!P0 FMUL.FTZ R31, R25, R16 ;  /* 0x00000010191f8220 */ /* 0x000fe20000410000 */
[----:B------:R-:W-:Y:S01]  /*7e10*/  @!P0 HADD2.F32 R6, -RZ, R35.H1_H1 ;  /* 0x30000023ff068230 */ /* 0x000fe20000004100 */
[----:B------:R-:W-:Y:S02]  /*7e20*/  @!P0 FFMA.FTZ R4, R19, R20, R4 ;  /* 0x0000001413048223 */ /* 0x000fe40000010004 */
[--C-:B------:R-:W-:Y:S01]  /*7e30*/  @!P0 HADD2.F32 R11, -RZ, R7.reuse.H0_H0 ;  /* 0x20000007ff0b8230 */ /* 0x100fe20000004100 */
[----:B------:R-:W-:Y:S01]  /*7e40*/  @!P0 FFMA.FTZ R5, R21, R22, R5 ;  /* 0x0000001615058223 */ /* 0x000fe20000010005 */
[----:B------:R-:W-:Y:S01]  /*7e50*/  @!P0 HADD2.F32 R10, -RZ, R7.H1_H1 ;  /* 0x30000007ff0a8230 */ /* 0x000fe20000004100 */
[-C--:B------:R-:W-:Y:S02]  /*7e60*/  @!P0 FMUL.FTZ R7, R23, R6.reuse ;  /* 0x0000000617078220 */ /* 0x080fe40000410000 */
[----:B------:R-:W-:Y:S01]  /*7e70*/  @!P0 FMUL.FTZ R6, R11, R6 ;  /* 0x000000060b068220 */ /* 0x000fe20000410000 */
[----:B------:R-:W-:Y:S01]  /*7e80*/  @!P0 F2FP.PACK_AB R4, R5, R4 ;  /* 0x000000040504823e */ /* 0x000fe200000000ff */
[----:B------:R-:W-:Y:S02]  /*7e90*/  @!P0 FFMA.FTZ R11, R11, R24, -R7 ;  /* 0x000000180b0b8223 */ /* 0x000fe40000010807 */
[C---:B------:R-:W-:Y:S01]  /*7ea0*/  @!P0 FFMA.FTZ R31, R10.reuse, R26, -R31 ;  /* 0x0000001a0a1f8223 */ /* 0x040fe2000001081f */
[----:B------:R-:W-:Y:S01]  /*7eb0*/  @!P0 MOV R41, R4 ;  /* 0x0000000400298202 */ /* 0x000fe20000000f00 */
        /* <DEDUP_REMOVED lines=26> */
.L_x_2354:
        /* <DEDUP_REMOVED lines=22> */
.L_x_2386:
[----:B------:R-:W-:Y:S05]  /*81c0*/  BSYNC B0 ;  /* 0x0000000000007941 */ /* 0x000fea0003800000 */
.L_x_2385:
        /* <DEDUP_REMOVED lines=19> */
.L_x_2368:
[----:B------:R-:W-:Y:S05]  /*8300*/  BSYNC B2 ;  /* 0x0000000000027941 */ /* 0x000fea0003800000 */
.L_x_2353:
[----:B--2---:R-:W-:Y:S01]  /*8310*/  IMAD.WIDE.U32 R2, R36, 0x30, RZ ;  /* 0x0000003024027825 */ /* 0x004fe200078e00ff */
[----:B------:R-:W-:Y:S01]  /*8320*/  LOP3.LUT P3, RZ, R218, 0x1, RZ, 0xc0, !PT ;  /* 0x00000001daff7812 */ /* 0x000fe2000786c0ff */
[----:B------:R-:W-:Y:S02]  /*8330*/  BSSY B0, `(.L_x_2387) ;  /* 0x0000046000007945 */ /* 0x000fe40003800000 */
[----:B-1----:R-:W-:Y:S01]  /*8340*/  IMAD R5, R92, 0x30, RZ ;  /* 0x000000305c057824 */ /* 0x002fe200078e02ff */
[-C--:B------:R-:W-:Y:S03]  /*8350*/  IADD3 R4, P0, R121, R2.reuse, RZ ;  /* 0x0000000279047210 */ /* 0x080fe60007f1e0ff */
[----:B------:R-:W-:Y:S04]  /*8360*/  IMAD.IADD R5, R3, 0x1, R5 ;  /* 0x0000000103057824 */ /* 0x000fe800078e0205 */
[C---:B------:R-:W-:Y:S01]  /*8370*/  IMAD.X R3, R5.reuse, 0x1, R146, P0 ;  /* 0x0000000105037824 */ /* 0x040fe200000e0692 */
[----:B------:R-:W-:Y:S01]  /*8380*/  IADD3 R16, P0, R148, R2, RZ ;  /* 0x0000000294107210 */ /* 0x000fe20007f1e0ff */
[----:B------:R-:W-:Y:S03]  /*8390*/  IMAD.IADD R2, R88, 0x1, -R225 ;  /* 0x0000000158027824 */ /* 0x000fe600078e0ae1 */
[----:B------:R-:W-:Y:S02]  /*83a0*/  IADD3.X R17, R5, R147, RZ, P0, !PT ;  /* 0x0000009305117210 */ /* 0x000fe400007fe4ff */
[----:B------:R-:W-:Y:S11]  /*83b0*/  ISETP.GE.AND P0, PT, R2, 0x21, PT ;  /* 0x000000210200780c */ /* 0x000ff60003f06270 */
[----:B------:R-:W-:Y:S02]  /*83c0*/  @!UPT UIADD3 URZ, URZ, URZ, URZ ;  /* 0x0000003f3f3ff290 */ /* 0x000fe4000fffe03f */
[----:B------:R-:W-:Y:S04]  /*83d0*/  @P0 IADD3 R8, P1, R4, 0x20, RZ ;  /* 0x0000002004080810 */ /* 0x000fe80007f3e0ff */
[----:B------:R-:W-:Y:S02]  /*83e0*/  @P0 IADD3.X R9, RZ, R3, RZ, P1, !PT ;  /* 0x00000003ff090210 */ /* 0x000fe40000ffe4ff */
[----:B------:R-:W-:Y:S11]  /*83f0*/  ISETP.GE.AND P1, PT, R2, 0x1, PT ;  /* 0x000000010200780c */ /* 0x000ff60003f26270 */
[----:B------:R-:W-:Y:S02]  /*8400*/  @!UPT UIADD3 URZ, URZ, URZ, URZ ;  /* 0x0000003f3f3ff290 */ /* 0x000fe4000fffe03f */
[----:B------:R-:W-:Y:S01]  /*8410*/  @P1 IMAD R5, R3, c[0x0][0x258], RZ ;  /* 0x0000960003051a24 */ /* 0x000fe200078e02ff */
[----:B------:R-:W-:Y:S01]  /*8420*/  @P1 MOV R3, R108 ;  /* 0x0000006c00031202 */ /* 0x000fe20000000f00 */
[----:B------:R-:W-:Y:S04]  /*8430*/  @P1 IMAD.MOV.U32 R2, RZ, RZ, R98 ;  /* 0x000000ffff021224 */ /* 0x000fe800078e0062 */
[C---:B------:R-:W-:Y:S04]  /*8440*/  @P1 IMAD.WIDE.U32 R2, R4.reuse, c[0x0][0x258], R2 ;  /* 0x0000960004021a25 */ /* 0x040fe800078e0002 */
[----:B------:R-:W-:Y:S01]  /*8450*/  @P1 IMAD R4, R4, c[0x0][0x25c], R5 ;  /* 0x0000970004041a24 */ /* 0x000fe200078e0205 */
[C---:B------:R-:W-:Y:S01]  /*8460*/  @P1 LEA R6, P2, R2.reuse, c[0x0][0x250], 0x1 ;  /* 0x0000940002061a11 */ /* 0x040fe200078408ff */
[----:B------:R-:W-:Y:S02]  /*8470*/  @P0 IMAD.MOV.U32 R5, RZ, RZ, R108 ;  /* 0x000000ffff050224 */ /* 0x000fe400078e006c */
[----:B------:R-:W-:Y:S01]  /*8480*/  @P1 IMAD.IADD R3, R3, 0x1, R4 ;  /* 0x0000000103031824 */ /* 0x000fe200078e0204 */
[----:B------:R-:W-:Y:S04]  /*8490*/  @P0 MOV R4, R98 ;  /* 0x0000006200040202 */ /* 0x000fe80000000f00 */
        /* <DEDUP_REMOVED lines=8> */
[----:B------:R1:W-:Y:S03]  /*8520*/  @P1 LDGSTS.E.BYPASS.LTC128B.128 [R211+0x5880], [R6.64+0x80], !P6 ;  /* 0x0588008006d31fae */ /* 0x0003e6000f101d46 */
[----:B------:R-:W-:Y:S01]  /*8530*/  @P0 IADD3 R3, R5, R2, RZ ;  /* 0x0000000205030210 */ /* 0x000fe20007ffe0ff */
[----:B------:R1:W-:Y:S01]  /*8540*/  @P1 LDGSTS.E.BYPASS.LTC128B.128 [R211+0x7080], [R6.64+0x100], !P5 ;  /* 0x0708010006d31fae */ /* 0x0003e2000e901d46 */
[C---:B------:R-:W-:Y:S03]  /*8550*/  @P0 LEA R2, P2, R4.reuse, c[0x0][0x250], 0x1 ;  /* 0x0000940004020a11 */ /* 0x040fe600078408ff */
[----:B------:R1:W-:Y:S01]  /*8560*/  @P1 LDGSTS.E.BYPASS.LTC128B.128 [R211+0x8880], [R6.64+0x180], !P4 ;  /* 0x0888018006d31fae */ /* 0x0003e2000e101d46 */
[----:B------:R-:W-:Y:S05]  /*8570*/  @P0 LEA.HI.X R3, R4, c[0x0][0x254], R3, 0x1, P2 ;  /* 0x0000950004030a11 */ /* 0x000fea00010f0c03 */
        /* <DEDUP_REMOVED lines=13> */
[----:B------:R-:W-:Y:S04]  /*8650*/  IMAD R2, R16, c[0x0][0x20c], R2 ;  /* 0x0000830010027a24 */ /* 0x000fe800078e0202 */
        /* <DEDUP_REMOVED lines=19> */
.L_x_2388:
[----:B-1----:R-:W-:Y:S05]  /*8790*/  BSYNC B0 ;  /* 0x0000000000007941 */ /* 0x002fea0003800000 */
.L_x_2387:
        /* <DEDUP_REMOVED lines=30> */
.L_x_2390:
[----:B------:R-:W-:Y:S05]  /*8980*/  BSYNC B0 ;  /* 0x0000000000007941 */ /* 0x000fea0003800000 */
.L_x_2389:
        /* <DEDUP_REMOVED lines=36> */
.L_x_2392:
[----:B------:R-:W-:Y:S05]  /*8bd0*/  BSYNC B0 ;  /* 0x0000000000007941 */ /* 0x000fea0003800000 */
.L_x_2391:
[----:B------:R-:W0:Y:S01]  /*8be0*/  LDGDEPBAR ;  /* 0x00000000000079af */ /* 0x000e220000000000 */
[----:B------:R-:W-:Y:S01]  /*8bf0*/  IADD3 R36, R36, -0x1, RZ ;  /* 0xffffffff24247810 */ /* 0x000fe20007ffe0ff */
[----:B------:R-:W-:-:S05]  /*8c00*/  @P3 BRA `(.L_x_2393) ;  /* 0xffffa81000003947 */ /* 0x000fca000383ffff */
[----:B------:R-:W-:Y:S01]  /*8c10*/  WARPSYNC 0xffffffff ;  /* 0xffffffff00007948 */ /* 0x000fe20003800000 */
[----:B------:R-:W-:Y:S06]  /*8c20*/  BAR.SYNC.DEFER_BLOCKING 0x0 ;  /* 0x0000000000007b1d */ /* 0x000fec0000010000 */
.L_x_2352:
[----:B------:R-:W2:Y:S01]  /*8c30*/  LDL R17, [R1+0x18] ;  /* 0x0000180001117983 */ /* 0x000ea20000100800 */
[----:B------:R-:W-:-:S05]  /*8c40*/  IMAD.MOV.U32 R0, RZ, RZ, c[0x0][0x2c4] ;  /* 0x0000b100ff007624 */ /* 0x000fca00078e00ff */
[----:B------:R-:W-:Y:S01]  /*8c50*/  ISETP.NE.AND P3, PT, R0, 0x1, PT ;  /* 0x000000010000780c */ /* 0x000fe20003f65270 */
[----:B------:R-:W-:Y:S01]  /*8c60*/  BSSY B0, `(.L_x_2394) ;  /* 0x000002a000007945 */ /* 0x000fe20003800000 */
[----:B------:R-:W-:Y:S01]  /*8c70*/  IMAD.IADD R10, R160, 0x1, R161 ;  /* 0x00000001a00a7824 */ /* 0x000fe200078e02a1 */
[----:B--2---:R-:W-:-:S10]  /*8c80*/  IADD3 R0, R17, 0x7f, RZ ;  /* 0x0000007f11007810 */ /* 0x004fd40007ffe0ff */
[----:B-1----:R-:W-:-:S05]  /*8c90*/  @P3 IMAD.HI.U32 R2, R0, c[0x0][0x2c8], RZ ;  /* 0x0000b20000023a27 */ /* 0x002fca00078e00ff */
[----:B------:R-:W-:-:S05]  /*8ca0*/  @P3 SHF.R.U32.HI R0, RZ, c[0x0][0x2cc], R2 ;  /* 0x0000b300ff003a19 */ /* 0x000fca0000011602 */
[----:B------:R-:W-:-:S04]  /*8cb0*/  IMAD.IADD R0, R166, 0x1, R0 ;  /* 0x00000001a6007824 */ /* 0x000fc800078e0200 */
[----:B------:R-:W-:-:S05]  /*8cc0*/  IMAD.HI R0, R0, 0x2aaaaaab, RZ ;  /* 0x2aaaaaab00007827 */ /* 0x000fca00078e02ff */
[----:B------:R-:W-:-:S04]  /*8cd0*/  SHF.R.U32.HI R2, RZ, 0x1f, R0 ;  /* 0x0000001fff027819 */ /* 0x000fc80000011600 */
[----:B------:R-:W-:-:S04]  /*8ce0*/  LEA.HI.SX32 R0, R0, R2, 0x1d ;  /* 0x0000000200007211 */ /* 0x000fc800078feaff */
[----:B------:R-:W-:-:S04]  /*8cf0*/  IMNMX R5, R165, R0, PT ;  /* 0x00000000a5057217 */ /* 0x000fc80003800200 */
[----:B------:R-:W-:Y:S01]  /*8d00*/  ISETP.GE.AND P0, PT, R5, 0x1, PT ;  /* 0x000000010500780c */ /* 0x000fe20003f06270 */
[----:B------:R-:W-:-:S12]  /*8d10*/  IMAD.MOV.U32 R0, RZ, RZ, RZ ;  /* 0x000000ffff007224 */ /* 0x000fd800078e00ff */
        /* <DEDUP_REMOVED lines=30> */
.L_x_2395:
[----:B------:R-:W-:Y:S05]  /*8f00*/  BSYNC B0 ;  /* 0x0000000000007941 */ /* 0x000fea0003800000 */
.L_x_2394:
        /* <DEDUP_REMOVED lines=69> */
[----:B------:R-:W-:-:S04]  /*9360*/  IMNMX R18, R5, R2, PT ;  /* 0x0000000205127217 */ /* 0x000fc80003800200 */
[----:B------:R-:W-:Y:S01]  /*9370*/  ISETP.GT.AND P0, PT, R18, R234, PT ;  /* 0x000000ea1200720c */ /* 0x000fe20003f04270 */
[----:B------:R1:W-:-:S12]  /*9380*/  STL [R1+0x8], R18 ;  /* 0x0000081201007387 */ /* 0x0003d80000100800 */
[----:B------:R-:W-:Y:S05]  /*9390*/  @!P0 BRA `(.L_x_2396) ;  /* 0x0001313000008947 */ /* 0x000fea0003800000 */
[----:B------:R-:W2:Y:S04]  /*93a0*/  LDL R114, [R1+0x1c] ;  /* 0x00001c0001727983 */ /* 0x000ea80000100800 */
[----:B------:R-:W3:Y:S01]  /*93b0*/  LDL R19, [R1+0x14] ;  /* 0x0000140001137983 */ /* 0x000ee20000100800 */
[----:B------:R-:W-:-:S03]  /*93c0*/  ISETP.NE.U32.AND P0, PT, RZ, c[0x0][0x340], PT ;  /* 0x0000d000ff007a0c */ /* 0x000fc60003f05070 */
[----:B------:R-:W4:Y:S01]  /*93d0*/  S2R R6, SR_TID.X ;  /* 0x0000000000067919 */ /* 0x000f220000002100 */
[----:B------:R-:W-:-:S13]  /*93e0*/  ISETP.NE.AND.EX P2, PT, RZ, c[0x0][0x344], PT, P0 ;  /* 0x0000d100ff007a0c */ /* 0x000fda0003f45300 */
[----:B------:R-:W-:-:S04]  /*93f0*/  @P2 IMAD.MOV.U32 R2, RZ, RZ, 0x4 ;  /* 0x00000004ff022424 */ /* 0x000fc800078e00ff */
[----:B------:R-:W-:-:S05]  /*9400*/  @P2 IMAD.WIDE R2, R252, R2, c[0x0][0x340] ;  /* 0x0000d000fc022625 */ /* 0x000fca00078e0202 */
[----:B------:R1:W3:Y:S01]  /*9410*/  @P2 LDG.E R15, [R2.64] ;  /* 0x00000006020f2981 */ /* 0x0002e2000c1e1900 */
[----:B------:R-:W-:Y:S02]  /*9420*/  SHF.R.S32.HI R0, RZ, 0x1f, R177 ;  /* 0x0000001fff007819 */ /* 0x000fe400000114b1 */
[----:B----4-:R-:W-:Y:S02]  /*9430*/  LEA.HI R5, R187, R6, RZ, 0x3 ;  /* 0x00000006bb057211 */ /* 0x010fe400078f18ff */
[----:B------:R-:W-:Y:S01]  /*9440*/  ISETP.NE.U32.AND P1, PT, RZ, c[0x0][0x348], PT ;  /* 0x0000d200ff007a0c */ /* 0x000fe20003f25070 */
[----:B------:R-:W-:Y:S01]  /*9450*/  IMAD R0, R0, c[0x0][0x178], RZ ;  /* 0x00005e0000007a24 */ /* 0x000fe200078e02ff */
[----:B------:R-:W-:Y:S02]  /*9460*/  SHF.R.S32.HI R9, RZ, 0x1f, R225 ;  /* 0x0000001fff097819 */ /* 0x000fe400000114e1 */
[----:B------:R-:W-:Y:S01]  /*9470*/  ISETP.NE.AND.EX P1, PT, RZ, c[0x0][0x34c], PT, P1 ;  /* 0x0000d300ff007a0c */ /* 0x000fe20003f25310 */
[----:B------:R-:W-:Y:S01]  /*9480*/  IMAD R4, R177, c[0x0][0x17c], R0 ;  /* 0x00005f00b1047a24 */ /* 0x000fe200078e0200 */
[----:B------:R-:W-:-:S02]  /*9490*/  LOP3.LUT R0, R5, 0xfffffff8, RZ, 0xc0, !PT ;  /* 0xfffffff805007812 */ /* 0x000fc400078ec0ff */
[----:B------:R-:W-:Y:S02]  /*94a0*/  LOP3.LUT R218, R218, 0xfffffffb, RZ, 0xc0, !PT ;  /* 0xfffffffbdada7812 */ /* 0x000fe400078ec0ff */
[----:B------:R-:W-:Y:S01]  /*94b0*/  IADD3 R122, R18, -0x1, RZ ;  /* 0xffffffff127a7810 */ /* 0x000fe20007ffe0ff */
[----:B------:R-:W-:Y:S01]  /*94c0*/  IMAD.IADD R100, R6, 0x1, -R0 ;  /* 0x0000000106647824 */ /* 0x000fe200078e0a00 */
[----:B------:R-:W-:Y:S02]  /*94d0*/  SEL R6, R252, RZ, !P1 ;  /* 0x000000fffc067207 */ /* 0x000fe40004800000 */
[----:B------:R-:W-:Y:S02]  /*94e0*/  ISETP.GE.AND P4, PT, R226, c[0x0][0x198], PT ;  /* 0x00006600e2007a0c */ /* 0x000fe40003f86270 */
[----:B------:R-:W-:Y:S01]  /*94f0*/  LEA R0, R100, R225, 0x5 ;  /* 0x000000e164007211 */ /* 0x000fe200078e28ff */
[----:B-1----:R-:W-:-:S04]  /*9500*/  IMAD.WIDE.U32 R2, R177, c[0x0][0x178], RZ ;  /* 0x00005e00b1027a25 */ /* 0x002fc800078e00ff */
[----:B------:R-:W-:Y:S01]  /*9510*/  IMAD.IADD R3, R3, 0x1, R4 ;  /* 0x0000000103037824 */ /* 0x000fe200078e0204 */
[----:B------:R-:W-:Y:S01]  /*9520*/  IADD3 R4, P0, R225, R10, RZ ;  /* 0x0000000ae1047210 */ /* 0x000fe20007f1e0ff */
[----:B------:R-:W-:-:S03]  /*9530*/  IMAD.IADD R5, R17, 0x1, R0 ;  /* 0x0000000111057824 */ /* 0x000fc600078e0200 */
[----:B------:R-:W-:Y:S01]  /*9540*/  LEA.HI.X.SX32 R12, R10, R9, 0x1, P0 ;  /* 0x000000090a0c7211 */ /* 0x000fe200000f0eff */
[----:B------:R-:W-:Y:S01]  /*9550*/  @P3 IMAD.HI.U32 R8, R5, c[0x0][0x2c8], RZ ;  /* 0x0000b20005083a27 */ /* 0x000fe200078e00ff */
[----:B------:R-:W-:-:S03]  /*9560*/  ISETP.GE.AND P0, PT, R134, c[0x0][0x1d4], PT ;  /* 0x0000750086007a0c */ /* 0x000fc60003f06270 */
[----:B------:R-:W-:Y:S01]  /*9570*/  IMAD.MOV.U32 R0, RZ, RZ, R5 ;  /* 0x000000ffff007224 */ /* 0x000fe200078e0005 */
[----:B------:R-:W-:Y:S01]  /*9580*/  @P3 SHF.R.U32.HI R0, RZ, c[0x0][0x2cc], R8 ;  /* 0x0000b300ff003a19 */ /* 0x000fe20000011608 */
[----:B------:R-:W-:Y:S01]  /*9590*/  IMAD R13, R12, c[0x0][0x1e0], RZ ;  /* 0x000078000c0d7a24 */ /* 0x000fe200078e02ff */
[----:B------:R-:W-:Y:S01]  /*95a0*/  ISETP.GE.AND P3, PT, R226, c[0x0][0x1d4], PT ;  /* 0x00007500e2007a0c */ /* 0x000fe20003f66270 */
[----:B------:R-:W-:Y:S02]  /*95b0*/  IMAD R12, R12, c[0x0][0x208], RZ ;  /* 0x000082000c0c7a24 */ /* 0x000fe400078e02ff */
[----:B------:R-:W-:Y:S01]  /*95c0*/  IMAD R16, R4, c[0x0][0x1e4], R13 ;  /* 0x0000790004107a24 */ /* 0x000fe200078e020d */
[----:B------:R-:W-:Y:S02]  /*95d0*/  SHF.R.S32.HI R13, RZ, 0x1f, R0 ;  /* 0x0000001fff0d7819 */ /* 0x000fe40000011400 */
[----:B--2---:R-:W-:Y:S02]  /*95e0*/  SEL R7, R114, RZ, !P1 ;  /* 0x000000ff72077207 */ /* 0x004fe40004800000 */
[----:B------:R-:W-:Y:S01]  /*95f0*/  ISETP.GE.AND P1, PT, R136, c[0x0][0x1d4], PT ;  /* 0x0000750088007a0c */ /* 0x000fe20003f26270 */
[----:B---3--:R-:W-:-:S04]  /*9600*/  IMAD.WIDE.U32 R2, R19, c[0x0][0x1b8], R2 ;  /* 0x00006e0013027a25 */ /* 0x008fc800078e0002 */
[----:B------:R-:W-:Y:S02]  /*9610*/  IMAD R7, R7, c[0x0][0x1c0], RZ ;  /* 0x0000700007077a24 */ /* 0x000fe400078e02ff */
[----:B------:R-:W-:Y:S02]  /*9620*/  IMAD R3, R19, c[0x0][0x1bc], R3 ;  /* 0x00006f0013037a24 */ /* 0x000fe400078e0203 */
[C---:B------:R-:W-:Y:S02]  /*9630*/  IMAD R14, R6.reuse, c[0x0][0x1c4], R7 ;  /* 0x00007100060e7a24 */ /* 0x040fe400078e0207 */
[----:B------:R-:W-:Y:S01]  /*9640*/  IMAD.WIDE.U32 R6, R6, c[0x0][0x1c0], R2 ;  /* 0x0000700006067a25 */ /* 0x000fe200078e0002 */
[----:B------:R-:W-:Y:S02]  /*9650*/  MOV R3, R135 ;  /* 0x0000008700037202 */ /* 0x000fe40000000f00 */
[----:B------:R-:W-:Y:S01]  /*9660*/  @P1 LOP3.LUT R218, R218, 0x4, RZ, 0xfc, !PT ;  /* 0x00000004dada1812 */ /* 0x000fe200078efcff */
[----:B------:R-:W-:-:S03]  /*9670*/  IMAD.MOV.U32 R2, RZ, RZ, R134 ;  /* 0x000000ffff027224 */ /* 0x000fc600078e0086 */
[----:B------:R-:W-:Y:S01]  /*9680*/  LOP3.LUT R218, R218, 0xfffffff7, RZ, 0xc0, !PT ;  /* 0xfffffff7dada7812 */ /* 0x000fe200078ec0ff */
[----:B------:R-:W-:-:S03]  /*9690*/  IMAD.WIDE.U32 R10, R4, c[0x0][0x1e0], R2 ;  /* 0x00007800040a7a25 */ /* 0x000fc600078e0002 */
[----:B------:R-:W-:Y:S01]  /*96a0*/  @P0 LOP3.LUT R218, R218, 0x8, RZ, 0xfc, !PT ;  /* 0x00000008dada0812 */ /* 0x000fe200078efcff */
[----:B------:R-:W-:-:S03]  /*96b0*/  IMAD.WIDE.U32 R8, R4, c[0x0][0x208], R2 ;  /* 0x0000820004087a25 */ /* 0x000fc600078e0002 */
[----:B------:R-:W-:Y:S01]  /*96c0*/  LOP3.LUT R218, R218, 0xfffffffd, RZ, 0xc0, !PT ;  /* 0xfffffffddada7812 */ /* 0x000fe200078ec0ff */
[----:B------:R-:W-:Y:S02]  /*96d0*/  IMAD.MOV R2, RZ, RZ, -R0 ;  /* 0x000000ffff027224 */ /* 0x000fe400078e0a00 */
[----:B------:R-:W-:Y:S01]  /*96e0*/  IMAD.IADD R3, R7, 0x1, R14 ;  /* 0x0000000107037824 */ /* 0x000fe200078e020e */
[----:B------:R-:W-:Y:S01]  /*96f0*/  @P3 LOP3.LUT R218, R218, 0x2, RZ, 0xfc, !PT ;  /* 0x00000002dada3812 */ /* 0x000fe200078efcff */
[----:B------:R-:W-:Y:S02]  /*9700*/  IMAD R14, R4, c[0x0][0x20c], R12 ;  /* 0x00008300040e7a24 */ /* 0x000fe400078e020c */
[----:B------:R-:W-:Y:S01]  /*9710*/  IMAD R12, R2, c[0x0][0x2c4], R5 ;  /* 0x0000b100020c7a24 */ /* 0x000fe200078e0205 */
[----:B------:R-:W-:Y:S01]  /*9720*/  SEL R5, RZ, 0xffffffff, P1 ;  /* 0xffffffffff057807 */ /* 0x000fe20000800000 */
[----:B------:R-:W-:Y:S01]  /*9730*/  IMAD R4, R13, c[0x0][0x1b0], RZ ;  /* 0x00006c000d047a24 */ /* 0x000fe200078e02ff */
[----:B------:R-:W-:Y:S01]  /*9740*/  MOV R2, R6 ;  /* 0x0000000600027202 */ /* 0x000fe20000000f00 */
[----:B------:R-:W-:Y:S01]  /*9750*/  IMAD.IADD R7, R11, 0x1, R16 ;  /* 0x000000010b077824 */ /* 0x000fe200078e0210 */
[----:B------:R-:W-:Y:S01]  /*9760*/  SEL R6, RZ, 0x1, P0 ;  /* 0x00000001ff067807 */ /* 0x000fe20000000000 */
[----:B------:R-:W-:Y:S01]  /*9770*/  IMAD.SHL.U32 R13, R5, 0x2, RZ ;  /* 0x00000002050d7824 */ /* 0x000fe200078e00ff */
[----:B------:R-:W-:Y:S01]  /*9780*/  IADD3 R5, R9, R14, RZ ;  /* 0x0000000e09057210 */ /* 0x000fe20007ffe0ff */
[C---:B------:R-:W-:Y:S01]  /*9790*/  IMAD R4, R0.reuse, c[0x0][0x1b4], R4 ;  /* 0x00006d0000047a24 */ /* 0x040fe200078e0204 */
[----:B------:R-:W-:Y:S01]  /*97a0*/  ISETP.NE.U32.AND P0, PT, RZ, c[0x0][0x350], PT ;  /* 0x0000d400ff007a0c */ /* 0x000fe20003f05070 */
[----:B------:R-:W-:Y:S01]  /*97b0*/  IMAD.WIDE.U32 R2, R0, c[0x0][0x1b0], R2 ;  /* 0x00006c0000027a25 */ /* 0x000fe200078e0002 */
[----:B------:R-:W-:-:S02]  /*97c0*/  LOP3.LUT R14, R13, 0x2, R6, 0xe2, !PT ;  /* 0x000000020d0e7812 */ /* 0x000fc400078ee206 */
[----:B------:R-:W-:Y:S01]  /*97d0*/  SHF.R.S32.HI R0, RZ, 0x1f, R12 ;  /* 0x0000001fff007819 */ /* 0x000fe2000001140c */
[----:B------:R-:W-:Y:S01]  /*97e0*/  IMAD.MOV.U32 R6, RZ, RZ, R10 ;  /* 0x000000ffff067224 */ /* 0x000fe200078e000a */
[----:B------:R-:W-:Y:S01]  /*97f0*/  @P2 SHF.R.S32.HI R10, RZ, 0x1f, R15 ;  /* 0x0000001fff0a2819 */ /* 0x000fe2000001140f */
[----:B------:R-:W-:Y:S01]  /*9800*/  IMAD.IADD R3, R3, 0x1, R4 ;  /* 0x0000000103037824 */ /* 0x000fe200078e0204 */
[----:B------:R-:W-:Y:S01]  /*9810*/  MOV R4, R8 ;  /* 0x0000000800047202 */ /* 0x000fe20000000f00 */
[----:B------:R-:W-:Y:S01]  /*9820*/  IMAD.WIDE.U32 R6, R19, c[0x0][0x1e8], R6 ;  /* 0x00007a0013067a25 */ /* 0x000fe200078e0006 */
[----:B------:R-:W-:Y:S02]  /*9830*/  ISETP.NE.AND.EX P0, PT, RZ, c[0x0][0x354], PT, P0 ;  /* 0x0000d500ff007a0c */ /* 0x000fe40003f05300 */
[----:B------:R-:W-:Y:S01]  /*9840*/  ISETP.GE.AND P1, PT, R227, c[0x0][0x1d4], PT ;  /* 0x00007500e3007a0c */ /* 0x000fe20003f26270 */
[----:B------:R-:W-:Y:S01]  /*9850*/  @!P2 IMAD.MOV.U32 R10, RZ, RZ, R114 ;  /* 0x000000ffff0aa224 */ /* 0x000fe200078e0072 */
[----:B------:R-:W-:Y:S01]  /*9860*/  LOP3.LUT R218, R218, 0xfffffffe, RZ, 0xc0, !PT ;  /* 0xfffffffedada7812 */ /* 0x000fe200078ec0ff */
[----:B------:R-:W-:Y:S01]  /*9870*/  IMAD.WIDE.U32 R8, R12, c[0x0][0x1a8], R2 ;  /* 0x00006a000c087a25 */ /* 0x000fe200078e0002 */
[----:B------:R-:W-:-:S03]  /*9880*/  SEL R11, RZ, 0x8, P1 ;  /* 0x00000008ff0b7807 */ /* 0x000fc60000800000 */
[----:B------:R-:W-:Y:S02]  /*9890*/  IMAD R0, R0, c[0x0][0x1a8], RZ ;  /* 0x00006a0000007a24 */ /* 0x000fe400078e02ff */
[----:B------:R-:W-:-:S04]  /*98a0*/  IMAD.WIDE.U32 R2, R19, c[0x0][0x210], R4 ;  /* 0x0000840013027a25 */ /* 0x000fc800078e0004 */
[----:B------:R-:W-:Y:S01]  /*98b0*/  @!P2 IMAD.MOV.U32 R15, RZ, RZ, R252 ;  /* 0x000000ffff0fa224 */ /* 0x000fe200078e00fc */
[----:B------:R-:W-:Y:S01]  /*98c0*/  @P1 LOP3.LUT R218, R218, 0x1, RZ, 0xfc, !PT ;  /* 0x00000001dada1812 */ /* 0x000fe200078efcff */
[----:B------:R-:W-:Y:S01]  /*98d0*/  IMAD R5, R19, c[0x0][0x1ec], R7 ;  /* 0x00007b0013057a24 */ /* 0x000fe200078e0207 */
[----:B------:R-:W-:Y:S01]  /*98e0*/  SEL R7, R10, RZ, !P0 ;  /* 0x000000ff0a077207 */ /* 0x000fe20004000000 */
[----:B------:R-:W-:Y:S01]  /*98f0*/  IMAD R13, R12, c[0x0][0x1ac], R0 ;  /* 0x00006b000c0d7a24 */ /* 0x000fe200078e0200 */
[----:B------:R-:W-:Y:S01]  /*9900*/  SEL R0, R15, RZ, !P0 ;  /* 0x000000ff0f007207 */ /* 0x000fe20004000000 */
[----:B------:R-:W-:Y:S01]  /*9910*/  IMAD R3, R19, c[0x0][0x214], R3 ;  /* 0x0000850013037a24 */ /* 0x000fe200078e0203 */
[----:B------:R-:W-:Y:S01]  /*9920*/  SEL R12, RZ, 0x4, P3 ;  /* 0x00000004ff0c7807 */ /* 0x000fe20001800000 */
[----:B------:R-:W-:Y:S01]  /*9930*/  IMAD.MOV.U32 R4, RZ, RZ, R6 ;  /* 0x000000ffff047224 */ /* 0x000fe200078e0006 */
[----:B------:R-:W-:Y:S01]  /*9940*/  IADD3 R9, R9, R13, RZ ;  /* 0x0000000d09097210 */ /* 0x000fe20007ffe0ff */
[C---:B------:R-:W-:Y:S01]  /*9950*/  IMAD R6, R7.reuse, c[0x0][0x1f0], RZ ;  /* 0x00007c0007067a24 */ /* 0x040fe200078e02ff */
[----:B------:R-:W-:Y:S01]  /*9960*/  LEA R15, P0, R8, c[0x0][0x160], 0x1 ;  /* 0x00005800080f7a11 */ /* 0x000fe200078008ff */
[----:B------:R-:W-:Y:S01]  /*9970*/  IMAD R7, R7, c[0x0][0x218], RZ ;  /* 0x0000860007077a24 */ /* 0x000fe200078e02ff */
[----:B------:R-:W-:Y:S01]  /*9980*/  LOP3.LUT R126, R11, R14, R12, 0xfe, !PT ;  /* 0x0000000e0b7e7212 */ /* 0x000fe200078efe0c */
[----:B------:R-:W-:Y:S01]  /*9990*/  IMAD.WIDE.U32 R230, R0, c[0x0][0x218], R2 ;  /* 0x0000860000e67a25 */ /* 0x000fe200078e0002 */
[----:B------:R-:W-:-:S02]  /*99a0*/  LEA.HI.X R12, R8, c[0x0][0x164], R9, 0x1, P0 ;  /* 0x00005900080c7a11 */ /* 0x000fc400000f0c09 */
[----:B------:R-:W-:Y:S01]  /*99b0*/  ISETP.GE.AND P2, PT, R134, c[0x0][0x198], PT ;  /* 0x0000660086007a0c */ /* 0x000fe20003f46270 */
[----:B------:R-:W-:Y:S01]  /*99c0*/  IMAD.WIDE.U32 R228, R0, c[0x0][0x1f0], R4 ;  /* 0x00007c0000e47a25 */ /* 0x000fe200078e0004 */
[----:B------:R-:W-:Y:S02]  /*99d0*/  ISETP.GE.AND P1, PT, R136, c[0x0][0x198], PT ;  /* 0x0000660088007a0c */ /* 0x000fe40003f26270 */
[----:B------:R-:W-:Y:S01]  /*99e0*/  ISETP.GE.AND P3, PT, R227, c[0x0][0x198], PT ;  /* 0x00006600e3007a0c */ /* 0x000fe20003f66270 */
[C---:B------:R-:W-:Y:S02]  /*99f0*/  IMAD R2, R0.reuse, c[0x0][0x1f4], R6 ;  /* 0x00007d0000027a24 */ /* 0x040fe400078e0206 */
[----:B------:R-:W-:Y:S02]  /*9a00*/  IMAD R0, R0, c[0x0][0x21c], R7 ;  /* 0x0000870000007a24 */ /* 0x000fe400078e0207 */
[----:B------:R-:W-:Y:S01]  /*9a10*/  IMAD.IADD R16, R225, 0x1, R17 ;  /* 0x00000001e1107824 */ /* 0x000fe200078e0211 */
[----:B------:R-:W-:Y:S01]  /*9a20*/  IADD3 R232, R229, R2, RZ ;  /* 0x00000002e5e87210 */ /* 0x000fe20007ffe0ff */
[----:B------:R-:W-:Y:S01]  /*9a30*/  IMAD.IADD R233, R231, 0x1, R0 ;  /* 0x00000001e7e97824 */ /* 0x000fe200078e0200 */
[----:B------:R-:W-:Y:S05]  /*9a40*/  BRA.DIV ~URZ, `(.L_x_2397) ;  /* 0x000183727f007947 */ /* 0x000fea000b800000 */
[----:B------:R1:W2:Y:S02]  /*9a50*/  SHFL.IDX PT, R4, R12, RZ, 0x181f ;  /* 0x00181fff0c047589 */ /* 0x0002a400000e0000 */
.L_x_2552:
[----:B------:R-:W-:Y:S05]  /*9a60*/  BRA.DIV ~URZ, `(.L_x_2398) ;  /* 0x000183c27f007947 */ /* 0x000fea000b800000 */
[----:B------:R3:W4:Y:S02]  /*9a70*/  SHFL.IDX PT, R2, R15, RZ, 0x181f ;  /* 0x00181fff0f027589 */ /* 0x00072400000e0000 */
.L_x_2553:
[----:B---3--:R-:W3:Y:S01]  /*9a80*/  LDL R0, [R1+0x10] ;  /* 0x0000100001007983 */ /* 0x008ee20000100800 */
[----:B------:R-:W-:Y:S01]  /*9a90*/  SHF.R.S32.HI R91, RZ, 0x1f, R136 ;  /* 0x0000001fff5b7819 */ /* 0x000fe20000011488 */
[----:B------:R-:W-:Y:S01]  /*9aa0*/  BSSY B0, `(.L_x_2399) ;  /* 0x0000018000007945 */ /* 0x000fe20003800000 */
[----:B------:R-:W-:-:S02]  /*9ab0*/  SHF.R.S32.HI R13, RZ, 0x1f, R226 ;  /* 0x0000001fff0d7819 */ /* 0x000fc400000114e2 */
[----:B------:R-:W-:Y:S02]  /*9ac0*/  LEA.HI R89, R91, R136, RZ, 0x3 ;  /* 0x000000885b597211 */ /* 0x000fe400078f18ff */
[----:B------:R-:W-:Y:S01]  /*9ad0*/  SHF.R.S32.HI R14, RZ, 0x1f, R227 ;  /* 0x0000001fff0e7819 */ /* 0x000fe200000114e3 */
[----:B---3--:R-:W-:Y:S01]  /*9ae0*/  IMAD R41, R0, c[0x0][0x2c4], RZ ;  /* 0x0000b10000297a24 */ /* 0x008fe200078e02ff */
[----:B------:R-:W-:-:S04]  /*9af0*/  LOP3.LUT R0, R89, 0xfffffff8, RZ, 0xc0, !PT ;  /* 0xfffffff859007812 */ /* 0x000fc800078ec0ff */
[----:B------:R-:W-:Y:S02]  /*9b00*/  ISETP.GE.AND P6, PT, R16, R41, PT ;  /* 0x000000291000720c */ /* 0x000fe40003fc6270 */
[----:B------:R-:W-:-:S11]  /*9b10*/  SHF.R.S32.HI R24, RZ, 0x1f, R0 ;  /* 0x0000001fff187819 */ /* 0x000fd60000011400 */
        /* <DEDUP_REMOVED lines=16> */
.L_x_2400:
[----:B------:R-:W-:Y:S05]  /*9c20*/  BSYNC B0 ;  /* 0x0000000000007941 */ /* 0x000fea0003800000 */
.L_x_2399:
[----:B------:R-:W-:Y:S05]  /*9c30*/  BRA.DIV ~URZ, `(.L_x_2401) ;  /* 0x000182627f007947 */ /* 0x000fea000b800000 */
[----:B--2---:R2:W3:Y:S04]  /*9c40*/  SHFL.IDX PT, R4, R12, 0x1, 0x181f ;  /* 0x00381f000c047f89 */ /* 0x0044e800000e0000 */
[----:B----4-:R2:W4:Y:S02]  /*9c50*/  SHFL.IDX PT, R2, R15, 0x1, 0x181f ;  /* 0x00381f000f027f89 */ /* 0x01052400000e0000 */
.L_x_2554:
[----:B------:R-:W-:Y:S01]  /*9c60*/  IADD3 R3, R16, 0x20, RZ ;  /* 0x0000002010037810 */ /* 0x000fe20007ffe0ff */
[----:B------:R-:W-:Y:S01]  /*9c70*/  BSSY B0, `(.L_x_2402) ;  /* 0x0000014000007945 */ /* 0x000fe20003800000 */
[----:B------:R-:W-:Y:S02]  /*9c80*/  LOP3.LUT R218, R218, 0xffffffef, RZ, 0xc0, !PT ;  /* 0xffffffefdada7812 */ /* 0x000fe400078ec0ff */
[----:B------:R-:W-:-:S13]  /*9c90*/  ISETP.GE.AND P0, PT, R3, R41, PT ;  /* 0x000000290300720c */ /* 0x000fda0003f06270 */
[----:B------:R-:W-:Y:S01]  /*9ca0*/  @P0 LOP3.LUT R218, R218, 0x10, RZ, 0xfc, !PT ;  /* 0x00000010dada0812 */ /* 0x000fe200078efcff */
[----:B------:R-:W-:Y:S05]  /*9cb0*/  @P0 BRA `(.L_x_2403) ;  /* 0x000000f000000947 */ /* 0x000fea0003800000 */
[----:B----4-:R-:W-:-:S04]  /*9cc0*/  LEA R10, P0, R134, R2, 0x1 ;  /* 0x00000002860a7211 */ /* 0x010fc800078008ff */
[----:B---3--:R-:W-:Y:S02]  /*9cd0*/  LEA.HI.X R11, R134, R4, R135, 0x1, P0 ;  /* 0x00000004860b7211 */ /* 0x008fe400000f0c87 */
        /* <DEDUP_REMOVED lines=13> */
.L_x_2403:
[----:B------:R-:W-:Y:S05]  /*9db0*/  BSYNC B0 ;  /* 0x0000000000007941 */ /* 0x000fea0003800000 */
.L_x_2402:
[----:B------:R-:W-:Y:S05]  /*9dc0*/  BRA.DIV ~URZ, `(.L_x_2404) ;  /* 0x000181a27f007947 */ /* 0x000fea000b800000 */
[----:B---3--:R3:W1:Y:S02]  /*9dd0*/  SHFL.IDX PT, R4, R12, 0x2, 0x181f ;  /* 0x00581f000c047f89 */ /* 0x00866400000e0000 */
.L_x_2555:
[----:B------:R-:W-:Y:S05]  /*9de0*/  BRA.DIV ~URZ, `(.L_x_2405) ;  /* 0x000181f27f007947 */ /* 0x000fea000b800000 */
[----:B----4-:R4:W2:Y:S02]  /*9df0*/  SHFL.IDX PT, R2, R15, 0x2, 0x181f ;  /* 0x00581f000f027f89 */ /* 0x0108a400000e0000 */
.L_x_2556:
[----:B------:R-:W-:Y:S01]  /*9e00*/  IADD3 R3, R16, 0x40, RZ ;  /* 0x0000004010037810 */ /* 0x000fe20007ffe0ff */
[----:B------:R-:W-:Y:S01]  /*9e10*/  BSSY B0, `(.L_x_2406) ;  /* 0x0000014000007945 */ /* 0x000fe20003800000 */
[----:B------:R-:W-:Y:S02]  /*9e20*/  LOP3.LUT R218, R218, 0xffffffdf, RZ, 0xc0, !PT ;  /* 0xffffffdfdada7812 */ /* 0x000fe400078ec0ff */
[----:B------:R-:W-:-:S13]  /*9e30*/  ISETP.GE.AND P0, PT, R3, R41, PT ;  /* 0x000000290300720c */ /* 0x000fda0003f06270 */
[----:B------:R-:W-:Y:S01]  /*9e40*/  @P0 LOP3.LUT R218, R218, 0x20, RZ, 0xfc, !PT ;  /* 0x00000020dada0812 */ /* 0x000fe200078efcff */
[----:B------:R-:W-:Y:S05]  /*9e50*/  @P0 BRA `(.L_x_2407) ;  /* 0x000000f000000947 */ /* 0x000fea0003800000 */
[----:B--2---:R-:W-:-:S04]  /*9e60*/  LEA R10, P0, R134, R2, 0x1 ;  /* 0x00000002860a7211 */ /* 0x004fc800078008ff */
        /* <DEDUP_REMOVED lines=14> */
.L_x_2407:
[----:B------:R-:W-:Y:S05]  /*9f50*/  BSYNC B0 ;  /* 0x0000000000007941 */ /* 0x000fea0003800000 */
.L_x_2406:
[----:B------:R-:W-:Y:S05]  /*9f60*/  BRA.DIV ~URZ, `(.L_x_2408) ;  /* 0x000180e27f007947 */ /* 0x000fea000b800000 */
[----:B-1----:R1:W3:Y:S04]  /*9f70*/  SHFL.IDX PT, R4, R12, 0x3, 0x181f ;  /* 0x00781f000c047f89 */ /* 0x0022e800000e0000 */
[----:B--2---:R1:W2:Y:S02]  /*9f80*/  SHFL.IDX PT, R2, R15, 0x3, 0x181f ;  /* 0x00781f000f027f89 */ /* 0x0042a400000e0000 */
.L_x_2557:
[----:B----4-:R-:W4:Y:S04]  /*9f90*/  LDL R152, [R1+0x8] ;  /* 0x0000080001987983 */ /* 0x010f280000100800 */
[----:B---3--:R-:W3:Y:S04]  /*9fa0*/  LDL R153, [R1+0x4] ;  /* 0x0000040001997983 */ /* 0x008ee80000100800 */
[----:B------:R1:W5:Y:S01]  /*9fb0*/  LDL R146, [R1+0x18] ;  /* 0x0000180001927983 */ /* 0x0003620000100800 */
[----:B------:R-:W-:-:S04]  /*9fc0*/  IADD3 R3, R16, 0x60, RZ ;  /* 0x0000006010037810 */ /* 0x000fc80007ffe0ff */
[----:B------:R-:W-:-:S13]  /*9fd0*/  ISETP.GE.AND P5, PT, R3, R41, PT ;  /* 0x000000290300720c */ /* 0x000fda0003fa6270 */
[----:B-12---:R-:W-:-:S04]  /*9fe0*/  @!P5 LEA R12, P0, R226, R2, 0x1 ;  /* 0x00000002e20cd211 */ /* 0x006fc800078008ff */
[----:B------:R-:W-:Y:S02]  /*9ff0*/  @!P5 LEA.HI.X R13, R226, R4, R13, 0x1, P0 ;  /* 0x00000004e20dd211 */ /* 0x000fe400000f0c0d */
[----:B------:R-:W-:-:S04]  /*a000*/  @!P5 LEA R8, P0, R134, R2, 0x1 ;  /* 0x000000028608d211 */ /* 0x000fc800078008ff */
[----:B------:R-:W-:Y:S02]  /*a010*/  @!P5 LEA.HI.X R9, R134, R4, R135, 0x1, P0 ;  /* 0x000000048609d211 */ /* 0x000fe400000f0c87 */
[C---:B------:R-:W-:Y:S01]  /*a020*/  @!P5 LEA R6, P0, R0.reuse, R2, 0x1 ;  /* 0x000000020006d211 */ /* 0x040fe200078008ff */
[----:B------:R-:W-:Y:S01]  /*a030*/  IMAD.MOV.U32 R133, RZ, RZ, 0x30 ;  /* 0x00000030ff857424 */ /* 0x000fe200078e00ff */
[----:B------:R-:W-:Y:S01]  /*a040*/  SHF.R.S32.HI R132, RZ, 0x1f, R122 ;  /* 0x0000001fff847819 */ /* 0x000fe2000001147a */
[----:B------:R-:W-:Y:S01]  /*a050*/  @!PT LDS RZ, [RZ] ;  /* 0x00000000fffff984 */ /* 0x000fe20000000800 */
[----:B------:R-:W-:Y:S01]  /*a060*/  @!PT LDS RZ, [RZ] ;  /* 0x00000000fffff984 */ /* 0x000fe20000000800 */
[----:B------:R-:W-:Y:S01]  /*a070*/  @!PT LDS RZ, [RZ] ;  /* 0x00000000fffff984 */ /* 0x000fe20000000800 */
[----:B------:R1:W-:Y:S01]  /*a080*/  @!P5 LDGSTS.E.BYPASS.LTC128B.128 [R213+0x13080], [R8.64], !P2 ;  /* 0x1308000008d5dfae */ /* 0x0003e2000d101d46 */
[----:B------:R-:W-:Y:S02]  /*a090*/  @!P5 LEA.HI.X R7, R0, R4, R24, 0x1, P0 ;  /* 0x000000040007d211 */ /* 0x000fe400000f0c18 */
[----:B------:R-:W-:-:S03]  /*a0a0*/  @!P5 LEA R10, P0, R227, R2, 0x1 ;  /* 0x00000002e30ad211 */ /* 0x000fc600078008ff */
[----:B------:R2:W-:Y:S01]  /*a0b0*/  @!P5 LDGSTS.E.BYPASS.LTC128B.128 [R213+0x17080], [R6.64], !P1 ;  /* 0x1708000006d5dfae */ /* 0x0005e2000c901d46 */
[----:B------:R-:W-:Y:S01]  /*a0c0*/  @!P5 LEA.HI.X R11, R227, R4, R14, 0x1, P0 ;  /* 0x00000004e30bd211 */ /* 0x000fe200000f0c0e */
[----:B------:R-:W-:Y:S02]  /*a0d0*/  IMAD R4, R132, c[0x0][0x1e0], RZ ;  /* 0x0000780084047a24 */ /* 0x000fe400078e02ff */
[C---:B------:R-:W-:Y:S01]  /*a0e0*/  IMAD.WIDE.U32 R2, R122.reuse, c[0x0][0x1e0], RZ ;  /* 0x000078007a027a25 */ /* 0x040fe200078e00ff */
[----:B------:R1:W-:Y:S03]  /*a0f0*/  @!P5 LDGSTS.E.BYPASS.LTC128B.128 [R213+0x1b080], [R12.64], !P4 ;  /* 0x1b0800000cd5dfae */ /* 0x0003e6000e101d46 */
[----:B------:R-:W-:Y:S01]  /*a100*/  IMAD R4, R122, c[0x0][0x1e4], R4 ;  /* 0x000079007a047a24 */ /* 0x000fe200078e0204 */
[----:B------:R3:W-:Y:S03]  /*a110*/  @!P5 LDGSTS.E.BYPASS.LTC128B.128 [R213+0x1f080], [R10.64], !P3 ;  /* 0x1f0800000ad5dfae */ /* 0x0007e6000d901d46 */
[----:B------:R-:W-:Y:S01]  /*a120*/  IMAD.IADD R4, R3, 0x1, R4 ;  /* 0x0000000103047824 */ /* 0x000fe200078e0204 */
[----:B------:R-:W0:Y:S03]  /*a130*/  LDGDEPBAR ;  /* 0x00000000000079af */ /* 0x000e260000000000 */
[----:B------:R-:W-:-:S02]  /*a140*/  IMAD R5, R4, 0x30, RZ ;  /* 0x0000003004057824 */ /* 0x000fc400078e02ff */
[----:B------:R-:W-:Y:S02]  /*a150*/  IMAD.MOV.U32 R144, RZ, RZ, R228 ;  /* 0x000000ffff907224 */ /* 0x000fe400078e00e4 */
[----:B------:R-:W-:Y:S02]  /*a160*/  IMAD.MOV.U32 R145, RZ, RZ, R232 ;  /* 0x000000ffff917224 */ /* 0x000fe400078e00e8 */
[----:B--2---:R-:W-:Y:S02]  /*a170*/  IMAD.MOV.U32 R7, RZ, RZ, 0x20 ;  /* 0x00000020ff077424 */ /* 0x004fe400078e00ff */
[----:B------:R-:W-:-:S04]  /*a180*/  IMAD.WIDE.U32 R2, R2, 0x30, R144 ;  /* 0x0000003002027825 */ /* 0x000fc800078e0090 */
[----:B-1----:R-:W-:Y:S02]  /*a190*/  IMAD R8, R7, c[0x0][0x1e4], RZ ;  /* 0x0000790007087a24 */ /* 0x002fe400078e02ff */
[----:B------:R-:W-:Y:S01]  /*a1a0*/  IMAD.IADD R3, R3, 0x1, R5 ;  /* 0x0000000103037824 */ /* 0x000fe200078e0205 */
[----:B------:R-:W-:Y:S01]  /*a1b0*/  WARPSYNC 0xffffffff ;  /* 0xffffffff00007948 */ /* 0x000fe20003800000 */
[----:B------:R-:W-:Y:S01]  /*a1c0*/  P2R R15, PR, RZ, 0x40 ;  /* 0x00000040ff0f7803 */ /* 0x000fe20000000000 */
[----:B------:R-:W-:Y:S01]  /*a1d0*/  BAR.SYNC.DEFER_BLOCKING 0x0 ;  /* 0x0000000000007b1d */ /* 0x000fe20000010000 */
[C---:B------:R-:W-:Y:S02]  /*a1e0*/  LOP3.LUT P6, RZ, R218.reuse, 0x8, RZ, 0xc0, !PT ;  /* 0x00000008daff7812 */ /* 0x040fe400078cc0ff */
[C---:B------:R-:W-:Y:S02]  /*a1f0*/  LOP3.LUT P3, RZ, R218.reuse, 0x2, RZ, 0xc0, !PT ;  /* 0x00000002daff7812 */ /* 0x040fe4000786c0ff */
[----:B------:R-:W-:Y:S01]  /*a200*/  LOP3.LUT P4, RZ, R218, 0x1, RZ, 0xc0, !PT ;  /* 0x00000001daff7812 */ /* 0x000fe2000788c0ff */
[----:B------:R-:W-:-:S02]  /*a210*/  IMAD.MOV.U32 R147, RZ, RZ, c[0x0][0x2c4] ;  /* 0x0000b100ff937624 */ /* 0x000fc400078e00ff */
[----:B----4-:R-:W-:-:S04]  /*a220*/  IMAD R133, R152, -0x30, R133 ;  /* 0xffffffd098857824 */ /* 0x010fc800078e0285 */
[----:B---3--:R-:W-:-:S05]  /*a230*/  IMAD.IADD R131, R153, 0x1, R133 ;  /* 0x0000000199837824 */ /* 0x008fca00078e0285 */
[----:B------:R-:W-:-:S05]  /*a240*/  IMNMX R6, R131, 0x30, PT ;  /* 0x0000003083067817 */ /* 0x000fca0003800200 */
[----:B------:R-:W-:-:S05]  /*a250*/  IMAD.IADD R4, R6, 0x1, -R225 ;  /* 0x0000000106047824 */ /* 0x000fca00078e0ae1 */
[----:B------:R-:W-:Y:S01]  /*a260*/  ISETP.GE.AND P0, PT, R4, 0x21, PT ;  /* 0x000000210400780c */ /* 0x000fe20003f06270 */
[----:B------:R-:W-:-:S12]  /*a270*/  IMAD.WIDE.U32 R6, R7, c[0x0][0x1e0], RZ ;  /* 0x0000780007067a25 */ /* 0x000fd800078e00ff */
        /* <DEDUP_REMOVED lines=14> */
[----:B------:R1:W-:Y:S01]  /*a360*/  @P1 LDGSTS.E.BYPASS.LTC128B.128 [R211+0xe880], [R4.64+0x180], !P4 ;  /* 0x0e88018004d31fae */ /* 0x0003e2000e101d46 */
[----:B------:R-:W-:-:S13]  /*a370*/  LOP3.LUT P1, RZ, R218, 0x8, RZ, 0xc0, !PT ;  /* 0x00000008daff7812 */ /* 0x000fda000782c0ff */
[----:B------:R1:W-:Y:S04]  /*a380*/  @P0 LDGSTS.E.BYPASS.LTC128B.128 [R213+0xb080], [R2.64], !P1 ;  /* 0x0b08000002d50fae */ /* 0x0003e8000c901d46 */
[----:B------:R1:W-:Y:S04]  /*a390*/  @P0 LDGSTS.E.BYPASS.LTC128B.128 [R213+0xc880], [R2.64+0x80], !P2 ;  /* 0x0c88008002d50fae */ /* 0x0003e8000d101d46 */
[----:B------:R1:W-:Y:S04]  /*a3a0*/  @P0 LDGSTS.E.BYPASS.LTC128B.128 [R213+0xe080], [R2.64+0x100], !P3 ;  /* 0x0e08010002d50fae */ /* 0x0003e8000d901d46 */
[----:B------:R1:W-:Y:S01]  /*a3b0*/  @P0 LDGSTS.E.BYPASS.LTC128B.128 [R213+0xf880], [R2.64+0x180], !P4 ;  /* 0x0f88018002d50fae */ /* 0x0003e2000e101d46 */
[----:B------:R-:W-:-:S03]  /*a3c0*/  ISETP.LT.AND P0, PT, RZ, c[0x0][0x27c], PT ;  /* 0x00009f00ff007a0c */ /* 0x000fc60003f01270 */
[----:B------:R-:W0:Y:S01]  /*a3d0*/  LDGDEPBAR ;  /* 0x00000000000079af */ /* 0x000e220000000000 */
[----:B------:R-:W-:-:S09]  /*a3e0*/  ISETP.NE.AND P6, PT, R15, RZ, PT ;  /* 0x000000ff0f00720c */ /* 0x000fd20003fc5270 */
[----:B------:R-:W-:Y:S05]  /*a3f0*/  @P0 BRA `(.L_x_2409) ;  /* 0x0000002000000947 */ /* 0x000fea0003800000 */
[----:B------:R-:W-:-:S04]  /*a400*/  DEPBAR.LE SB0, 0x1 ;  /* 0x000080400000791a */ /* 0x000fc80000000000 */
[----:B------:R-:W-:Y:S05]  /*a410*/  BRA `(.L_x_2410) ;  /* 0x00008ef000007947 */ /* 0x000fea0003800000 */
.L_x_2409:
[----:B------:R-:W-:Y:S01]  /*a420*/  ULDC.U8 UR4, c[0x0][0x298] ;  /* 0x0000a60000047ab9 */ /* 0x000fe20000000000 */
[----:B-1---5:R-:W-:Y:S01]  /*a430*/  SHF.R.S32.HI R2, RZ, 0x1f, R162 ;  /* 0x0000001fff027819 */ /* 0x022fe200000114a2 */
[----:B------:R-:W-:Y:S01]  /*a440*/  IMAD.WIDE.U32 R6, R162, c[0x0][0x280], RZ ;  /* 0x0000a000a2067a25 */ /* 0x000fe200078e00ff */
[----:B------:R-:W-:Y:S01]  /*a450*/  ISETP.NE.AND P0, PT, RZ, UR4, PT ;  /* 0x00000004ff007c0c */ /* 0x000fe2000bf05270 */
[----:B------:R-:W-:Y:S01]  /*a460*/  BSSY B2, `(.L_x_2410) ;  /* 0x00008ea000027945 */ /* 0x000fe20003800000 */
[C---:B------:R-:W-:Y:S01]  /*a470*/  IADD3 R137, R225.reuse, 0x40, RZ ;  /* 0x00000040e1897810 */ /* 0x040fe20007ffe0ff */
[C---:B------:R-:W-:Y:S01]  /*a480*/  IMAD R3, R2.reuse, c[0x0][0x280], RZ ;  /* 0x0000a00002037a24 */ /* 0x040fe200078e02ff */
[----:B------:R-:W-:Y:S01]  /*a490*/  IADD3 R138, R225, 0x60, RZ ;  /* 0x00000060e18a7810 */ /* 0x000fe20007ffe0ff */
[----:B------:R-:W-:Y:S02]  /*a4a0*/  IMAD R2, R2, c[0x0][0x290], RZ ;  /* 0x0000a40002027a24 */ /* 0x000fe400078e02ff */
[----:B------:R-:W-:-:S02]  /*a4b0*/  IMAD R3, R162, c[0x0][0x284], R3 ;  /* 0x0000a100a2037a24 */ /* 0x000fc400078e0203 */
[----:B------:R-:W-:Y:S01]  /*a4c0*/  IMAD R8, R162, c[0x0][0x294], R2 ;  /* 0x0000a500a2087a24 */ /* 0x000fe200078e0202 */
[----:B------:R-:W-:Y:S01]  /*a4d0*/  LEA R2, R100, R16, 0x5 ;  /* 0x0000001064027211 */ /* 0x000fe200078e28ff */
[----:B------:R-:W-:Y:S01]  /*a4e0*/  IMAD.WIDE.U32 R4, R162, c[0x0][0x290], RZ ;  /* 0x0000a400a2047a25 */ /* 0x000fe200078e00ff */
[----:B------:R-:W-:-:S04]  /*a4f0*/  IADD3 R3, R3, R7, RZ ;  /* 0x0000000703037210 */ /* 0x000fc80007ffe0ff */
[----:B------:R-:W-:Y:S01]  /*a500*/  IADD3 R8, R8, R5, RZ ;  /* 0x0000000508087210 */ /* 0x000fe20007ffe0ff */
[----:B------:R-:W-:Y:S05]  /*a510*/  @!P0 BRA `(.L_x_2411) ;  /* 0x0000459000008947 */ /* 0x000fea0003800000 */
[----:B------:R-:W-:Y:S01]  /*a520*/  ISETP.NE.AND P1, PT, R147, 0x1, PT ;  /* 0x000000019300780c */ /* 0x000fe20003f25270 */
[----:B------:R-:W-:Y:S01]  /*a530*/  IMAD.MOV.U32 R7, RZ, RZ, R3 ;  /* 0x000000ffff077224 */ /* 0x000fe200078e0003 */
[----:B------:R-:W-:Y:S01]  /*a540*/  BSSY B0, `(.L_x_2412) ;  /* 0x000004f000007945 */ /* 0x000fe20003800000 */
[----:B------:R-:W-:Y:S01]  /*a550*/  SHF.R.S32.HI R34, RZ, 0x1f, R140 ;  /* 0x0000001fff227819 */ /* 0x000fe2000001148c */
[----:B------:R-:W-:Y:S01]  /*a560*/  CS2R R64, SRZ ;  /* 0x0000000000407805 */ /* 0x000fe2000001ff00 */
        /* <DEDUP_REMOVED lines=8> */
[----:B------:R-:W-:Y:S01]  /*a5f0*/  @P1 IMAD.HI.U32 R0, R2, c[0x0][0x2c8], RZ ;  /* 0x0000b20002001a27 */ /* 0x000fe200078e00ff */
[----:B------:R-:W-:Y:S01]  /*a600*/  CS2R R38, SRZ ;  /* 0x0000000000267805 */ /* 0x000fe2000001ff00 */
[----:B------:R-:W-:Y:S01]  /*a610*/  CS2R R28, SRZ ;  /* 0x00000000001c7805 */ /* 0x000fe2000001ff00 */
[----:B------:R-:W-:-:S02]  /*a620*/  CS2R R24, SRZ ;  /* 0x0000000000187805 */ /* 0x000fc4000001ff00 */
[----:B------:R-:W-:-:S04]  /*a630*/  @P1 SHF.R.U32.HI R2, RZ, c[0x0][0x2cc], R0 ;  /* 0x0000b300ff021a19 */ /* 0x000fc80000011600 */
        /* <DEDUP_REMOVED lines=23> */
[----:B------:R-:W-:-:S09]  /*a7b0*/  ISETP.GE.AND P1, PT, R139, c[0x0][0x27c], PT ;  /* 0x00009f008b007a0c */ /* 0x000fd20003f26270 */
[C---:B------:R-:W-:Y:S01]  /*a7c0*/  @!P3 IMAD.SHL.U32 R6, R140.reuse, 0x2, RZ ;  /* 0x000000028c06b824 */ /* 0x040fe200078e00ff */
[----:B------:R-:W-:-:S04]  /*a7d0*/  @!P3 SHF.L.U64.HI R5, R140, 0x1, R34 ;  /* 0x000000018c05b819 */ /* 0x000fc80000010222 */
[----:B--2---:R-:W-:-:S05]  /*a7e0*/  @!P3 IADD3 R18, P0, R3, R6, RZ ;  /* 0x000000060312b210 */ /* 0x004fca0007f1e0ff */
[----:B----4-:R-:W-:Y:S01]  /*a7f0*/  @!P3 IMAD.X R19, R4, 0x1, R5, P0 ;  /* 0x000000010413b824 */ /* 0x010fe200000e0605 */
        /* <DEDUP_REMOVED lines=33> */
[----:B------:R-:W-:-:S05]  /*aa10*/  @!P0 IMAD.X R5, R2, 0x1, R20, P4 ;  /* 0x0000000102058824 */ /* 0x000fca00020e0614 */
[----:B------:R1:W5:Y:S03]  /*aa20*/  @!P0 LD.E.64 R44, [R4.64] ;  /* 0x00000006042c8980 */ /* 0x000366000c101b00 */
.L_x_2413:
[----:B------:R-:W-:Y:S05]  /*aa30*/  BSYNC B0 ;  /* 0x0000000000007941 */ /* 0x000fea0003800000 */
.L_x_2412:
        /* <DEDUP_REMOVED lines=84> */
.L_x_2415:
[----:B------:R-:W-:Y:S05]  /*af80*/  BSYNC B0 ;  /* 0x0000000000007941 */ /* 0x000fea0003800000 */
.L_x_2414:
        /* <DEDUP_REMOVED lines=57> */
[----:B------:R1:W5:Y:S01]  /*b320*/  @!P3 LD.E.64 R60, [R18.64] ;  /* 0x00000006123cb980 */ /* 0x000362000c101b00 */
[----:B----4-:R-:W-:Y:S01]  /*b330*/  @!P3 IMAD.X R17, R2, 0x1, R6, P0 ;  /* 0x000000010211b824 */ /* 0x010fe200000e0606 */
[----:B------:R-:W-:Y:S02]  /*b340*/  @!P2 SHF.L.U64.HI R6, R143, 0x1, R21 ;  /* 0x000000018f06a819 */ /* 0x000fe40000010215 */
[-C--:B------:R-:W-:Y:S01]  /*b350*/  @!P2 IADD3 R14, P0, R3, R5.reuse, RZ ;  /* 0x00000005030ea210 */ /* 0x080fe20007f1e0ff */
[----:B------:R-:W-:Y:S01]  /*b360*/  CS2R R70, SRZ ;  /* 0x0000000000467805 */ /* 0x000fe2000001ff00 */
[----:B------:R-:W-:Y:S01]  /*b370*/  CS2R R72, SRZ ;  /* 0x0000000000487805 */ /* 0x000fe2000001ff00 */
[----:B------:R-:W-:Y:S01]  /*b380*/  CS2R R74, SRZ ;  /* 0x00000000004a7805 */ /* 0x000fe2000001ff00 */
[----:B------:R2:W5:Y:S01]  /*b390*/  @!P3 LD.E.64 R62, [R16.64] ;  /* 0x00000006103eb980 */ /* 0x000562000c101b00 */
[----:B------:R-:W-:Y:S01]  /*b3a0*/  @!P2 IMAD.X R15, R4, 0x1, R6, P0 ;  /* 0x00000001040fa824 */ /* 0x000fe200000e0606 */
[----:B------:R-:W-:Y:S01]  /*b3b0*/  @!P2 IADD3 R12, P0, R0, R5, RZ ;  /* 0x00000005000ca210 */ /* 0x000fe20007f1e0ff */
[----:B------:R-:W-:-:S04]  /*b3c0*/  @!P1 IMAD.SHL.U32 R5, R139, 0x2, RZ ;  /* 0x000000028b059824 */ /* 0x000fc800078e00ff */
[----:B------:R-:W-:Y:S01]  /*b3d0*/  @!P2 IMAD.X R13, R2, 0x1, R6, P0 ;  /* 0x00000001020da824 */ /* 0x000fe200000e0606 */
[----:B------:R-:W-:Y:S02]  /*b3e0*/  @!P1 SHF.L.U64.HI R6, R139, 0x1, R31 ;  /* 0x000000018b069819 */ /* 0x000fe4000001021f */
[-C--:B------:R-:W-:Y:S02]  /*b3f0*/  @!P1 IADD3 R10, P0, R3, R5.reuse, RZ ;  /* 0x00000005030a9210 */ /* 0x080fe40007f1e0ff */
[----:B------:R2:W5:Y:S03]  /*b400*/  @!P2 LD.E.64 R66, [R12.64] ;  /* 0x000000060c42a980 */ /* 0x000566000c101b00 */
[----:B------:R-:W-:Y:S01]  /*b410*/  @!P1 IMAD.X R11, R4, 0x1, R6, P0 ;  /* 0x00000001040b9824 */ /* 0x000fe200000e0606 */
[----:B------:R-:W-:Y:S01]  /*b420*/  @!P1 IADD3 R8, P0, R0, R5, RZ ;  /* 0x0000000500089210 */ /* 0x000fe20007f1e0ff */
[----:B-1----:R-:W-:-:S03]  /*b430*/  CS2R R18, SRZ ;  /* 0x0000000000127805 */ /* 0x002fc6000001ff00 */
[----:B------:R2:W5:Y:S01]  /*b440*/  @!P1 LD.E.64 R68, [R10.64] ;  /* 0x000000060a449980 */ /* 0x000562000c101b00 */
[----:B------:R-:W-:Y:S01]  /*b450*/  @!P1 IMAD.X R9, R2, 0x1, R6, P0 ;  /* 0x0000000102099824 */ /* 0x000fe200000e0606 */
[C---:B------:R-:W-:Y:S02]  /*b460*/  ISETP.GE.AND P0, PT, R142.reuse, c[0x0][0x27c], PT ;  /* 0x00009f008e007a0c */ /* 0x040fe40003f06270 */
[----:B------:R2:W5:Y:S04]  /*b470*/  @!P2 LD.E.64 R18, [R14.64] ;  /* 0x000000060e12a980 */ /* 0x000568000c101b00 */
[----:B------:R2:W5:Y:S07]  /*b480*/  @!P1 LD.E.64 R70, [R8.64] ;  /* 0x0000000608469980 */ /* 0x00056e000c101b00 */
        /* <DEDUP_REMOVED lines=8> */
.L_x_2417:
[----:B------:R-:W-:Y:S05]  /*b510*/  BSYNC B0 ;  /* 0x0000000000007941 */ /* 0x000fea0003800000 */
.L_x_2416:
[----:B--2--5:R-:W-:Y:S01]  /*b520*/  IMAD.MOV.U32 R4, RZ, RZ, R68 ;  /* 0x000000ffff047224 */ /* 0x024fe200078e0044 */
[----:B---3--:R-:W-:Y:S01]  /*b530*/  MOV R3, R69 ;  /* 0x0000004500037202 */ /* 0x008fe20000000f00 */
[----:B----4-:R-:W-:Y:S01]  /*b540*/  IMAD.MOV.U32 R2, RZ, RZ, R72 ;  /* 0x000000ffff027224 */ /* 0x010fe200078e0048 */
[----:B------:R-:W-:Y:S01]  /*b550*/  MOV R7, R66 ;  /* 0x0000004200077202 */ /* 0x000fe20000000f00 */
[----:B-1----:R-:W-:Y:S01]  /*b560*/  IMAD.MOV.U32 R0, RZ, RZ, R73 ;  /* 0x000000ffff007224 */ /* 0x002fe200078e0049 */
        /* <DEDUP_REMOVED lines=10> */
[----:B------:R-:W1:Y:S01]  /*b610*/  SHFL.IDX PT, R3, R33, 0x3, 0x181f ;  /* 0x00781f0021037f89 */ /* 0x000e6200000e0000 */
[----:B------:R-:W-:Y:S01]  /*b620*/  IMAD.MOV.U32 R6, RZ, RZ, R67 ;  /* 0x000000ffff067224 */ /* 0x000fe200078e0043 */
[----:B------:R-:W-:Y:S01]  /*b630*/  PRMT R108, R2, 0x5410, R0 ;  /* 0x00005410026c7816 */ /* 0x000fe20000000000 */
[----:B------:R-:W-:Y:S01]  /*b640*/  IMAD.MOV.U32 R2, RZ, RZ, R74 ;  /* 0x000000ffff027224 */ /* 0x000fe200078e004a */
[----:B------:R-:W-:Y:S01]  /*b650*/  MOV R0, R75 ;  /* 0x0000004b00007202 */ /* 0x000fe20000000f00 */
[----:B------:R2:W3:Y:S01]  /*b660*/  SHFL.IDX PT, R8, R30, 0x3, 0x181f ;  /* 0x00781f001e087f89 */ /* 0x0004e200000e0000 */
[----:B------:R-:W-:Y:S01]  /*b670*/  PRMT R109, R5, 0x5410, R4 ;  /* 0x00005410056d7816 */ /* 0x000fe20000000004 */
[----:B------:R-:W-:Y:S01]  /*b680*/  IMAD.MOV.U32 R5, RZ, RZ, R62 ;  /* 0x000000ffff057224 */ /* 0x000fe200078e003e */
[----:B------:R-:W-:Y:S01]  /*b690*/  PRMT R111, R2, 0x5410, R0 ;  /* 0x00005410026f7816 */ /* 0x000fe20000000000 */
[----:B------:R-:W-:Y:S01]  /*b6a0*/  BSSY B0, `(.L_x_2418) ;  /* 0x000003a000007945 */ /* 0x000fe20003800000 */
[----:B------:R-:W-:Y:S01]  /*b6b0*/  MOV R4, R63 ;  /* 0x0000003f00047202 */ /* 0x000fe20000000f00 */
[----:B------:R4:W1:Y:S01]  /*b6c0*/  SHFL.IDX PT, R2, R35, 0x3, 0x181f ;  /* 0x00781f0023027f89 */ /* 0x00086200000e0000 */
[----:B------:R-:W-:Y:S01]  /*b6d0*/  CS2R R82, SRZ ;  /* 0x0000000000527805 */ /* 0x000fe2000001ff00 */
[----:B------:R-:W-:Y:S01]  /*b6e0*/  CS2R R78, SRZ ;  /* 0x00000000004e7805 */ /* 0x000fe2000001ff00 */
[----:B------:R-:W-:Y:S01]  /*b6f0*/  CS2R R86, SRZ ;  /* 0x0000000000567805 */ /* 0x000fe2000001ff00 */
[----:B------:R1:W3:Y:S01]  /*b700*/  SHFL.IDX PT, R0, R32, 0x3, 0x181f ;  /* 0x00781f0020007f89 */ /* 0x0002e200000e0000 */
[----:B------:R-:W-:Y:S01]  /*b710*/  CS2R R84, SRZ ;  /* 0x0000000000547805 */ /* 0x000fe2000001ff00 */
[----:B------:R-:W-:Y:S01]  /*b720*/  CS2R R80, SRZ ;  /* 0x0000000000507805 */ /* 0x000fe2000001ff00 */
[----:B------:R-:W-:Y:S01]  /*b730*/  CS2R R76, SRZ ;  /* 0x00000000004c7805 */ /* 0x000fe2000001ff00 */
[----:B--2---:R-:W-:-:S02]  /*b740*/  PRMT R30, R5, 0x5410, R4 ;  /* 0x00005410051e7816 */ /* 0x004fc40000000004 */
[----:B----4-:R-:W-:Y:S01]  /*b750*/  PRMT R35, R7, 0x5410, R6 ;  /* 0x0000541007237816 */ /* 0x010fe20000000006 */
[----:B-1----:R-:W-:Y:S01]  /*b760*/  CS2R R32, SRZ ;  /* 0x0000000000207805 */ /* 0x002fe2000001ff00 */
[----:B------:R-:W-:Y:S05]  /*b770*/  @P5 BRA `(.L_x_2419) ;  /* 0x000002c000005947 */ /* 0x000fea0003800000 */
[----:B---3--:R-:W-:Y:S01]  /*b780*/  ISETP.GE.AND P1, PT, R143, c[0x0][0x27c], PT ;  /* 0x00009f008f007a0c */ /* 0x008fe20003f26270 */
        /* <DEDUP_REMOVED lines=23> */
[----:B------:R-:W-:-:S04]  /*b900*/  CS2R R32, SRZ ;  /* 0x0000000000207805 */ /* 0x000fc8000001ff00 */
[----:B-1----:R-:W-:Y:S02]  /*b910*/  @!P1 IADD3 R6, P0, R2, R9, RZ ;  /* 0x0000000902069210 */ /* 0x002fe40007f1e0ff */
[----:B--2---:R-:W-:-:S05]  /*b920*/  @!P1 SHF.L.U64.HI R5, R140, 0x1, R34 ;  /* 0x000000018c059819 */ /* 0x004fca0000010222 */
[----:B------:R-:W-:Y:S01]  /*b930*/  @!P1 IMAD.X R7, R3, 0x1, R5, P0 ;  /* 0x0000000103079824 */ /* 0x000fe200000e0605 */
[----:B------:R-:W-:Y:S01]  /*b940*/  @!P1 IADD3 R4, P0, R0, R9, RZ ;  /* 0x0000000900049210 */ /* 0x000fe20007f1e0ff */
[----:B------:R-:W-:-:S03]  /*b950*/  CS2R R76, SRZ ;  /* 0x00000000004c7805 */ /* 0x000fc6000001ff00 */
[----:B------:R1:W5:Y:S01]  /*b960*/  @!P1 LD.E.64 R32, [R6.64] ;  /* 0x0000000606209980 */ /* 0x000362000c101b00 */
[----:B------:R-:W-:Y:S01]  /*b970*/  @!P1 IMAD.X R5, R8, 0x1, R5, P0 ;  /* 0x0000000108059824 */ /* 0x000fe200000e0605 */
[----:B------:R-:W-:-:S04]  /*b980*/  ISETP.GE.AND P0, PT, R142, c[0x0][0x27c], PT ;  /* 0x00009f008e007a0c */ /* 0x000fc80003f06270 */
[----:B------:R2:W5:Y:S01]  /*b990*/  @!P1 LD.E.64 R76, [R4.64] ;  /* 0x00000006044c9980 */ /* 0x000562000c101b00 */
[----:B------:R-:W-:Y:S01]  /*b9a0*/  CS2R R88, SRZ ;  /* 0x0000000000587805 */ /* 0x000fe2000001ff00 */
[----:B------:R-:W-:-:S07]  /*b9b0*/  CS2R R86, SRZ ;  /* 0x0000000000567805 */ /* 0x000fce000001ff00 */
[C---:B-1----:R-:W-:Y:S01]  /*b9c0*/  @!P0 IMAD.SHL.U32 R6, R142.reuse, 0x2, RZ ;  /* 0x000000028e068824 */ /* 0x042fe200078e00ff */
[----:B------:R-:W-:-:S04]  /*b9d0*/  @!P0 SHF.L.U64.HI R7, R142, 0x1, R40 ;  /* 0x000000018e078819 */ /* 0x000fc80000010228 */
[----:B--2---:R-:W-:-:S05]  /*b9e0*/  @!P0 IADD3 R4, P1, R2, R6, RZ ;  /* 0x0000000602048210 */ /* 0x004fca0007f3e0ff */
[----:B------:R-:W-:Y:S01]  /*b9f0*/  @!P0 IMAD.X R5, R3, 0x1, R7, P1 ;  /* 0x0000000103058824 */ /* 0x000fe200008e0607 */
[----:B------:R-:W-:-:S04]  /*ba00*/  @!P0 IADD3 R2, P1, R0, R6, RZ ;  /* 0x0000000600028210 */ /* 0x000fc80007f3e0ff */
[----:B------:R1:W5:Y:S01]  /*ba10*/  @!P0 LD.E.64 R88, [R4.64] ;  /* 0x0000000604588980 */ /* 0x000362000c101b00 */
[----:B------:R-:W-:-:S05]  /*ba20*/  @!P0 IMAD.X R3, R8, 0x1, R7, P1 ;  /* 0x0000000108038824 */ /* 0x000fca00008e0607 */
[----:B------:R1:W5:Y:S03]  /*ba30*/  @!P0 LD.E.64 R86, [R2.64] ;  /* 0x0000000602568980 */ /* 0x000366000c101b00 */
.L_x_2419:
[----:B---3--:R-:W-:Y:S05]  /*ba40*/  BSYNC B0 ;  /* 0x0000000000007941 */ /* 0x008fea0003800000 */
.L_x_2418:
        /* <DEDUP_REMOVED lines=78> */
.L_x_2423:
[----:B------:R-:W-:Y:S05]  /*bf30*/  BSYNC B0 ;  /* 0x0000000000007941 */ /* 0x000fea0003800000 */
.L_x_2422:
        /* <DEDUP_REMOVED lines=45> */
.L_x_2425:
[----:B------:R-:W-:Y:S05]  /*c210*/  BSYNC B0 ;  /* 0x0000000000007941 */ /* 0x000fea0003800000 */
.L_x_2424:
        /* <DEDUP_REMOVED lines=45> */
.L_x_2427:
[----:B------:R-:W-:Y:S05]  /*c4f0*/  BSYNC B0 ;  /* 0x0000000000007941 */ /* 0x000fea0003800000 */
.L_x_2426:
        /* <DEDUP_REMOVED lines=44> */
.L_x_2421:
[----:B------:R-:W-:Y:S05]  /*c7c0*/  BSYNC B1 ;  /* 0x0000000000017941 */ /* 0x000fea0003800000 */
.L_x_2420:
        /* <DEDUP_REMOVED lines=49> */
.L_x_2431:
[----:B------:R-:W-:Y:S05]  /*cae0*/  BSYNC B0 ;  /* 0x0000000000007941 */ /* 0x000fea0003800000 */
.L_x_2430:
        /* <DEDUP_REMOVED lines=45> */
.L_x_2433:
[----:B------:R-:W-:Y:S05]  /*cdc0*/  BSYNC B0 ;  /* 0x0000000000007941 */ /* 0x000fea0003800000 */
.L_x_2432:
        /* <DEDUP_REMOVED lines=45> */
.L_x_2435:
[----:B------:R-:W-:Y:S05]  /*d0a0*/  BSYNC B0 ;  /* 0x0000000000007941 */ /* 0x000fea0003800000 */
.L_x_2434:
        /* <DEDUP_REMOVED lines=44> */
.L_x_2429:
[----:B------:R-:W-:Y:S05]  /*d370*/  BSYNC B1 ;  /* 0x0000000000017941 */ /* 0x000fea0003800000 */
.L_x_2428:
        /* <DEDUP_REMOVED lines=48> */
.L_x_2439:
[----:B------:R-:W-:Y:S05]  /*d680*/  BSYNC B0 ;  /* 0x0000000000007941 */ /* 0x000fea0003800000 */
.L_x_2438:
        /* <DEDUP_REMOVED lines=45> */
.L_x_2441:
[----:B------:R-:W-:Y:S05]  /*d960*/  BSYNC B0 ;  /* 0x0000000000007941 */ /* 0x000fea0003800000 */
.L_x_2440:
        /* <DEDUP_REMOVED lines=45> */
.L_x_2443:
[----:B------:R-:W-:Y:S05]  /*dc40*/  BSYNC B0 ;  /* 0x0000000000007941 */ /* 0x000fea0003800000 */
.L_x_2442:
        /* <DEDUP_REMOVED lines=44> */
.L_x_2437:
[----:B------:R-:W-:Y:S05]  /*df10*/  BSYNC B1 ;  /* 0x0000000000017941 */ /* 0x000fea0003800000 */
.L_x_2436:
        /* <DEDUP_REMOVED lines=47> */
.L_x_2446:
[----:B------:R-:W-:Y:S05]  /*e210*/  BSYNC B0 ;  /* 0x0000000000007941 */ /* 0x000fea0003800000 */
.L_x_2445:
        /* <DEDUP_REMOVED lines=45> */
.L_x_2448:
[----:B------:R-:W-:Y:S05]  /*e4f0*/  BSYNC B0 ;  /* 0x0000000000007941 */ /* 0x000fea0003800000 */
.L_x_2447:
        /* <DEDUP_REMOVED lines=45> */
.L_x_2450:
[----:B------:R-:W-:Y:S05]  /*e7d0*/  BSYNC B0 ;  /* 0x0000000000007941 */ /* 0x000fea0003800000 */
.L_x_2449:
        /* <DEDUP_REMOVED lines=45> */
.L_x_2411:
[----:B------:R-:W-:Y:S01]  /*eab0*/  ISETP.NE.AND P0, PT, R147, 0x1, PT ;  /* 0x000000019300780c */ /* 0x000fe20003f05270 */
[----:B------:R-:W-:Y:S01]  /*eac0*/  IMAD.MOV.U32 R7, RZ, RZ, R3 ;  /* 0x000000ffff077224 */ /* 0x000fe200078e0003 */
        /* <DEDUP_REMOVED lines=9> */
[----:B------:R-:W-:-:S02]  /*eb60*/  CS2R R16, SRZ ;  /* 0x0000000000107805 */ /* 0x000fc4000001ff00 */
        /* <DEDUP_REMOVED lines=47> */
.L_x_2452:
[----:B------:R-:W-:Y:S05]  /*ee60*/  BSYNC B0 ;  /* 0x0000000000007941 */ /* 0x000fea0003800000 */
.L_x_2451:
[----:B-12--5:R-:W-:Y:S01]  /*ee70*/  IMAD.MOV.U32 R3, RZ, RZ, R34 ;  /* 0x000000ffff037224 */ /* 0x026fe200078e0022 */
[----:B------:R-:W-:Y:S01]  /*ee80*/  LOP3.LUT P0, RZ, R218, 0x10, RZ, 0xc0, !PT ;  /* 0x00000010daff7812 */ /* 0x000fe2000780c0ff */
[----:B------:R-:W-:Y:S01]  /*ee90*/  IMAD.MOV.U32 R2, RZ, RZ, R35 ;  /* 0x000000ffff027224 */ /* 0x000fe200078e0023 */
[----:B------:R1:W2:Y:S01]  /*eea0*/  SHFL.IDX PT, R11, R13, 0x1, 0x181f ;  /* 0x00381f000d0b7f89 */ /* 0x0002a200000e0000 */
[----:B----4-:R-:W-:Y:S01]  /*eeb0*/  IMAD.MOV.U32 R5, RZ, RZ, R32 ;  /* 0x000000ffff057224 */ /* 0x010fe200078e0020 */
        /* <DEDUP_REMOVED lines=27> */
[----:B------:R-:W-:Y:S01]  /*f070*/  CS2R R60, SRZ ;  /* 0x00000000003c7805 */ /* 0x000fe2000001ff00 */
[----:B------:R1:W3:Y:S01]  /*f080*/  SHFL.IDX PT, R4, R25, 0x1, 0x181f ;  /* 0x00381f0019047f89 */ /* 0x0002e200000e0000 */
[----:B------:R-:W-:Y:S01]  /*f090*/  PRMT R40, R6, 0x7610, R40 ;  /* 0x0000761006287816 */ /* 0x000fe20000000028 */
[----:B------:R-:W-:Y:S01]  /*f0a0*/  CS2R R46, SRZ ;  /* 0x00000000002e7805 */ /* 0x000fe2000001ff00 */
[----:B------:R-:W-:Y:S01]  /*f0b0*/  PRMT R27, R3, 0x7610, R27 ;  /* 0x00007610031b7816 */ /* 0x000fe2000000001b */
[----:B---3--:R1:W3:Y:S01]  /*f0c0*/  SHFL.IDX PT, R10, R14, 0x1, 0x181f ;  /* 0x00381f000e0a7f89 */ /* 0x0082e200000e0000 */
[----:B------:R-:W-:Y:S01]  /*f0d0*/  PRMT R12, R2, 0x7610, R12 ;  /* 0x00007610020c7816 */ /* 0x000fe2000000000c */
        /* <DEDUP_REMOVED lines=13> */
[----:B------:R-:W-:-:S05]  /*f1b0*/  @!P1 IADD3 R8, P0, R4, R2, RZ ;  /* 0x0000000204089210 */ /* 0x000fca0007f1e0ff */
[--C-:B----4-:R-:W-:Y:S01]  /*f1c0*/  @!P1 IMAD.X R9, R5, 0x1, R3.reuse, P0 ;  /* 0x0000000105099824 */ /* 0x110fe200000e0603 */
        /* <DEDUP_REMOVED lines=17> */
.L_x_2454:
[----:B--2---:R-:W-:Y:S05]  /*f2e0*/  BSYNC B0 ;  /* 0x0000000000007941 */ /* 0x004fea0003800000 */
.L_x_2453:
[----:B----45:R-:W-:Y:S01]  /*f2f0*/  IMAD.MOV.U32 R5, RZ, RZ, R62 ;  /* 0x000000ffff057224 */ /* 0x030fe200078e003e */
[----:B------:R-:W-:Y:S01]  /*f300*/  LOP3.LUT P0, RZ, R218, 0x20, RZ, 0xc0, !PT ;  /* 0x00000020daff7812 */ /* 0x000fe2000780c0ff */
[----:B------:R-:W-:Y:S01]  /*f310*/  IMAD.MOV.U32 R3, RZ, RZ, R60 ;  /* 0x000000ffff037224 */ /* 0x000fe200078e003c */
[----:B------:R-:W-:Y:S01]  /*f320*/  MOV R6, R51 ;  /* 0x0000003300067202 */ /* 0x000fe20000000f00 */
        /* <DEDUP_REMOVED lines=24> */
[----:B------:R2:W1:Y:S01]  /*f4b0*/  SHFL.IDX PT, R4, R25, 0x2, 0x181f ;  /* 0x00581f0019047f89 */ /* 0x00046200000e0000 */
        /* <DEDUP_REMOVED lines=15> */
[----:B----4-:R-:W-:Y:S01]  /*f5b0*/  ISETP.GE.AND P1, PT, R134, c[0x0][0x27c], PT ;  /* 0x00009f0086007a0c */ /* 0x010fe20003f26270 */
        /* <DEDUP_REMOVED lines=25> */
.L_x_2456:
[----:B----4-:R-:W-:Y:S05]  /*f750*/  BSYNC B0 ;  /* 0x0000000000007941 */ /* 0x010fea0003800000 */
.L_x_2455:
[----:B-1---5:R-:W-:Y:S01]  /*f760*/  IMAD.MOV.U32 R3, RZ, RZ, R74 ;  /* 0x000000ffff037224 */ /* 0x022fe200078e004a */
[----:B------:R-:W-:Y:S01]  /*f770*/  MOV R6, R71 ;  /* 0x0000004700067202 */ /* 0x000fe20000000f00 */
[----:B------:R-:W-:Y:S01]  /*f780*/  IMAD.MOV.U32 R5, RZ, RZ, R72 ;  /* 0x000000ffff057224 */ /* 0x000fe200078e0048 */
[----:B------:R1:W4:Y:S01]  /*f790*/  SHFL.IDX PT, R11, R13, 0x3, 0x181f ;  /* 0x00781f000d0b7f89 */ /* 0x00032200000e0000 */
[----:B------:R-:W-:Y:S01]  /*f7a0*/  IMAD.MOV.U32 R2, RZ, RZ, R75 ;  /* 0x000000ffff027224 */ /* 0x000fe200078e004b */
        /* <DEDUP_REMOVED lines=15> */
[----:B------:R-:W-:Y:S01]  /*f8a0*/  CS2R R96, SRZ ;  /* 0x0000000000607805 */ /* 0x000fe2000001ff00 */
[----:B------:R-:W-:Y:S01]  /*f8b0*/  PRMT R119, R119, 0x5410, R3 ;  /* 0x0000541077777816 */ /* 0x000fe20000000003 */
[----:B------:R-:W-:Y:S01]  /*f8c0*/  IMAD.MOV.U32 R3, RZ, RZ, R76 ;  /* 0x000000ffff037224 */ /* 0x000fe200078e004c */
[----:B------:R-:W-:Y:S01]  /*f8d0*/  PRMT R117, R117, 0x5410, R2 ;  /* 0x0000541075757816 */ /* 0x000fe20000000002 */
[----:B------:R-:W-:Y:S01]  /*f8e0*/  IMAD.MOV.U32 R2, RZ, RZ, R77 ;  /* 0x000000ffff027224 */ /* 0x000fe200078e004d */
[----:B------:R-:W-:Y:S01]  /*f8f0*/  PRMT R114, R4, 0x7610, R114 ;  /* 0x0000761004727816 */ /* 0x000fe20000000072 */
[----:B------:R1:W2:Y:S01]  /*f900*/  SHFL.IDX PT, R5, R15, 0x3, 0x181f ;  /* 0x00781f000f057f89 */ /* 0x0002a200000e0000 */
[----:B------:R-:W-:Y:S01]  /*f910*/  PRMT R118, R118, 0x5410, R3 ;  /* 0x0000541076767816 */ /* 0x000fe20000000003 */
[----:B------:R-:W-:Y:S01]  /*f920*/  IMAD.MOV.U32 R3, RZ, RZ, R68 ;  /* 0x000000ffff037224 */ /* 0x000fe200078e0044 */
[----:B------:R-:W-:Y:S01]  /*f930*/  PRMT R117, R2, 0x7610, R117 ;  /* 0x0000761002757816 */ /* 0x000fe20000000075 */
[----:B------:R-:W-:Y:S01]  /*f940*/  IMAD.MOV.U32 R2, RZ, RZ, R69 ;  /* 0x000000ffff027224 */ /* 0x000fe200078e0045 */
        /* <DEDUP_REMOVED lines=11> */
[----:B----4-:R-:W-:Y:S01]  /*fa00*/  ISETP.GE.AND P1, PT, R134, c[0x0][0x27c], PT ;  /* 0x00009f0086007a0c */ /* 0x010fe20003f26270 */
[----:B------:R-:W-:Y:S01]  /*fa10*/  CS2R R82, SRZ ;  /* 0x0000000000527805 */ /* 0x000fe2000001ff00 */
[----:B------:R-:W-:-:S11]  /*fa20*/  CS2R R80, SRZ ;  /* 0x0000000000507805 */ /* 0x000fd6000001ff00 */
[C---:B------:R-:W-:Y:S01]  /*fa30*/  @!P1 IMAD.SHL.U32 R2, R134.reuse, 0x2, RZ ;  /* 0x0000000286029824 */ /* 0x040fe200078e00ff */
[----:B------:R-:W-:-:S04]  /*fa40*/  @!P1 SHF.L.U64.HI R3, R134, 0x1, R135 ;  /* 0x0000000186039819 */ /* 0x000fc80000010287 */
[----:B-1----:R-:W-:-:S05]  /*fa50*/  @!P1 IADD3 R8, P0, R4, R2, RZ ;  /* 0x0000000204089210 */ /* 0x002fca0007f1e0ff */
[--C-:B--2---:R-:W-:Y:S01]  /*fa60*/  @!P1 IMAD.X R9, R5, 0x1, R3.reuse, P0 ;  /* 0x0000000105099824 */ /* 0x104fe200000e0603 */
[----:B---3--:R-:W-:Y:S01]  /*fa70*/  @!P1 IADD3 R6, P0, R10, R2, RZ ;  /* 0x000000020a069210 */ /* 0x008fe20007f1e0ff */
        /* <DEDUP_REMOVED lines=18> */
.L_x_2458:
[----:B----4-:R-:W-:Y:S05]  /*fba0*/  BSYNC B0 ;  /* 0x0000000000007941 */ /* 0x010fea0003800000 */
.L_x_2457:
        /* <DEDUP_REMOVED lines=40> */
[----:B--2---:R-:W1:Y:S01]  /*fe30*/  LDS.128 R4, [R211+0x10080] ;  /* 0x01008000d3047984 */ /* 0x004e620000000c00 */
        /* <DEDUP_REMOVED lines=10> */
[----:B------:R-:W-:-:S02]  /*fee0*/  SHF.R.U64 R41, R18, 0x10, R19 ;  /* 0x0000001012297819 */ /* 0x000fc40000001213 */
[----:B------:R-:W-:Y:S02]  /*fef0*/  IADD3 R0, R2, R0, R175 ;  /* 0x0000000002007210 */ /* 0x000fe40007ffe0af */
[--C-:B------:R-:W-:Y:S02]  /*ff00*/  SHF.R.U32.HI R25, RZ, 0x10, R21.reuse ;  /* 0x00000010ff197819 */ /* 0x100fe40000011615 */
[----:B------:R-:W-:Y:S01]  /*ff10*/  SHF.L.U32 R29, R0, 0x1, RZ ;  /* 0x00000001001d7819 */ /* 0x000fe200000006ff */
[----:B------:R-:W-:Y:S01]  /*ff20*/  HADD2.F32 R0, -RZ, R12.H0_H0 ;  /* 0x2000000cff007230 */ /* 0x000fe20000004100 */
[----:B------:R-:W-:Y:S01]  /*ff30*/  SHF.R.U64 R54, R20, 0x10, R21 ;  /* 0x0000001014367819 */ /* 0x000fe20000001215 */
[----:B------:R-:W-:Y:S01]  /*ff40*/  HADD2.F32 R88, -RZ, R25.H0_H0 ;  /* 0x20000019ff587230 */ /* 0x000fe20000004100 */
[----:B------:R-:W-:Y:S01]  /*ff50*/  SHF.R.U64 R53, R22, 0x10, R23 ;  /* 0x0000001016357819 */ /* 0x000fe20000001217 */
[----:B---3--:R-:W2:Y:S01]  /*ff60*/  LDS.128 R8, [R29+0x10080] ;  /* 0x010080001d087984 */ /* 0x008ea20000000c00 */
[----:B------:R-:W-:Y:S01]  /*ff70*/  SHF.R.U32.HI R22, RZ, 0x10, R19 ;  /* 0x00000010ff167819 */ /* 0x000fe20000011613 */
[----:B------:R-:W-:Y:S01]  /*ff80*/  HADD2.F32 R54, -RZ, R54.H0_H0 ;  /* 0x20000036ff367230 */ /* 0x000fe20000004100 */
        /* <DEDUP_REMOVED lines=9> */
[--C-:B------:R-:W-:Y:S02]  /*10020*/  HADD2.F32 R6, -RZ, R27.reuse.H1_H1 ;  /* 0x3000001bff067230 */ /* 0x100fe40000004100 */
[--C-:B------:R-:W-:Y:S02]  /*10030*/  HADD2.F32 R19, -RZ, R4.reuse.H0_H0 ;  /* 0x20000004ff137230 */ /* 0x100fe40000004100 */
[----:B------:R-:W-:Y:S02]  /*10040*/  HADD2.F32 R21, -RZ, R4.H1_H1 ;  /* 0x30000004ff157230 */ /* 0x000fe40000004100 */
[----:B------:R-:W-:Y:S02]  /*10050*/  HADD2.F32 R4, -RZ, R27.H0_H0 ;  /* 0x2000001bff047230 */ /* 0x000fe40000004100 */
        /* <DEDUP_REMOVED lines=11> */
[----:B------:R-:W-:Y:S02]  /*10110*/  HADD2.F32 R5, -RZ, R28.H0_H0 ;  /* 0x2000001cff057230 */ /* 0x000fe40000004100 */
        /* <DEDUP_REMOVED lines=47> */
.L_x_2462:
[----:B------:R-:W-:Y:S05]  /*10410*/  BSYNC B0 ;  /* 0x0000000000007941 */ /* 0x000fea0003800000 */
.L_x_2461:
        /* <DEDUP_REMOVED lines=11> */
[----:B--2---:R-:W-:Y:S02]  /*104d0*/  SHF.L.U32 R5, R0, 0x3, RZ ;  /* 0x0000000300057819 */ /* 0x004fe400000006ff */
        /* <DEDUP_REMOVED lines=68> */
[-C--:B------:R-:W-:Y:S02]  /*10920*/  FMUL.FTZ R2, R20, R10.reuse ;  /* 0x0000000a14027220 */ /* 0x080fe40000410000 */
[C---:B------:R-:W-:Y:S02]  /*10930*/  FMUL.FTZ R12, R9.reuse, R10 ;  /* 0x0000000a090c7220 */ /* 0x040fe40000410000 */
[----:B------:R-:W-:Y:S02]  /*10940*/  FFMA.FTZ R22, R9, R37, R2 ;  /* 0x0000002509167223 */ /* 0x000fe40000010002 */
[----:B------:R-:W-:Y:S02]  /*10950*/  FFMA.FTZ R30, R8, R0, R4 ;  /* 0x00000000081e7223 */ /* 0x000fe40000010004 */
        /* <DEDUP_REMOVED lines=21> */
.L_x_2460:
[----:B------:R-:W-:Y:S05]  /*10ab0*/  BSYNC B1 ;  /* 0x0000000000017941 */ /* 0x000fea0003800000 */
.L_x_2459:
[----:B------:R-:W-:Y:S01]  /*10ac0*/  IADD3 R0, R225, 0x20, RZ ;  /* 0x00000020e1007810 */ /* 0x000fe20007ffe0ff */
[----:B------:R-:W-:Y:S01]  /*10ad0*/  BSSY B1, `(.L_x_2463) ;  /* 0x00000d2000017945 */ /* 0x000fe20003800000 */
[----:B------:R-:W-:Y:S02]  /*10ae0*/  SHF.R.S32.HI R52, RZ, 0x3, R89 ;  /* 0x00000003ff347819 */ /* 0x000fe40000011459 */
[----:B------:R-:W-:-:S13]  /*10af0*/  ISETP.GE.AND P0, PT, R0, R90, PT ;  /* 0x0000005a0000720c */ /* 0x000fda0003f06270 */
[----:B------:R-:W-:Y:S05]  /*10b00*/  @P0 BRA `(.L_x_2464) ;  /* 0x00000ce000000947 */ /* 0x000fea0003800000 */
[----:B------:R-:W-:Y:S01]  /*10b10*/  ISETP.GE.AND P0, PT, R134, c[0x0][0x27c], PT ;  /* 0x00009f0086007a0c */ /* 0x000fe20003f06270 */
[----:B------:R-:W-:-:S12]  /*10b20*/  BSSY B0, `(.L_x_2465) ;  /* 0x0000064000007945 */ /* 0x000fd80003800000 */
[----:B------:R-:W-:Y:S05]  /*10b30*/  @P0 BRA `(.L_x_2466) ;  /* 0x0000062000000947 */ /* 0x000fea0003800000 */
[----:B------:R-:W-:Y:S02]  /*10b40*/  MOV R3, c[0x0][0x27c] ;  /* 0x00009f0000037a02 */ /* 0x000fe40000000f00 */
[----:B------:R-:W-:Y:S02]  /*10b50*/  LOP3.LUT R0, R174, 0x38, R134, 0xf8, !PT ;  /* 0x00000038ae007812 */ /* 0x000fe400078ef886 */
[----:B------:R-:W-:Y:S02]  /*10b60*/  LEA.HI R3, R3, R100, RZ, 0x1d ;  /* 0x0000006403037211 */ /* 0x000fe400078fe8ff */
[----:B------:R-:W-:Y:S02]  /*10b70*/  SHF.R.U32.HI R22, RZ, 0x10, R49 ;  /* 0x00000010ff167819 */ /* 0x000fe40000011631 */
[----:B-1----:R-:W-:Y:S02]  /*10b80*/  SHF.R.S32.HI R4, RZ, 0x1f, R3 ;  /* 0x0000001fff047819 */ /* 0x002fe40000011403 */
[----:B------:R-:W-:-:S02]  /*10b90*/  SHF.L.U32 R2, R3, 0x3, RZ ;  /* 0x0000000303027819 */ /* 0x000fc400000006ff */
[----:B------:R-:W-:Y:S02]  /*10ba0*/  LEA.HI R4, R4, R3, RZ, 0x3 ;  /* 0x0000000304047211 */ /* 0x000fe400078f18ff */
[----:B------:R-:W-:Y:S02]  /*10bb0*/  LOP3.LUT R3, R176, R0, R185, 0xf6, !PT ;  /* 0x00000000b0037212 */ /* 0x000fe400078ef6b9 */
[----:B------:R-:W-:Y:S02]  /*10bc0*/  LOP3.LUT R2, R174, 0x38, R2, 0xf8, !PT ;  /* 0x00000038ae027812 */ /* 0x000fe400078ef802 */
[----:B------:R-:W-:Y:S02]  /*10bd0*/  SHF.L.U32 R0, R4, 0xa, RZ ;  /* 0x0000000a04007819 */ /* 0x000fe400000006ff */
[----:B------:R-:W-:Y:S02]  /*10be0*/  LOP3.LUT R2, R2, R185, RZ, 0x3c, !PT ;  /* 0x000000b902027212 */ /* 0x000fe400078e3cff */
[----:B------:R-:W-:-:S02]  /*10bf0*/  LOP3.LUT R0, R0, 0x7fffe000, RZ, 0xc0, !PT ;  /* 0x7fffe00000007812 */ /* 0x000fc400078ec0ff */
[----:B------:R-:W-:Y:S02]  /*10c00*/  LEA R30, R3, 0x10080, 0x1 ;  /* 0x00010080031e7811 */ /* 0x000fe400078e08ff */
[----:B------:R-:W-:Y:S02]  /*10c10*/  IADD3 R0, R2, R0, R176 ;  /* 0x0000000002007210 */ /* 0x000fe40007ffe0b0 */
[----:B------:R-:W-:Y:S01]  /*10c20*/  SHF.R.U32.HI R23, RZ, 0x10, R45 ;  /* 0x00000010ff177819 */ /* 0x000fe2000001162d */
[----:B--2---:R-:W1:Y:S01]  /*10c30*/  LDS.128 R4, [R30] ;  /* 0x000000001e047984 */ /* 0x004e620000000c00 */
[----:B------:R-:W-:Y:S01]  /*10c40*/  SHF.L.U32 R28, R0, 0x1, RZ ;  /* 0x00000001001c7819 */ /* 0x000fe200000006ff */
[----:B------:R-:W-:Y:S01]  /*10c50*/  HADD2.F32 R0, -RZ, R105.H0_H0 ;  /* 0x20000069ff007230 */ /* 0x000fe20000004100 */
[----:B------:R-:W-:Y:S01]  /*10c60*/  SHF.R.U32.HI R24, RZ, 0x10, R51 ;  /* 0x00000010ff187819 */ /* 0x000fe20000011633 */
[----:B------:R-:W-:Y:S01]  /*10c70*/  HADD2.F32 R41, -RZ, R23.H0_H0 ;  /* 0x20000017ff297230 */ /* 0x000fe20000004100 */
[----:B------:R-:W-:Y:S01]  /*10c80*/  SHF.R.U64 R32, R48, 0x10, R49 ;  /* 0x0000001030207819 */ /* 0x000fe20000001231 */
[----:B---3--:R-:W2:Y:S01]  /*10c90*/  LDS.128 R8, [R28+0x10080] ;  /* 0x010080001c087984 */ /* 0x008ea20000000c00 */
[----:B------:R-:W-:-:S02]  /*10ca0*/  SHF.R.U32.HI R26, RZ, 0x10, R47 ;  /* 0x00000010ff1a7819 */ /* 0x000fc4000001162f */
[----:B------:R-:W-:Y:S02]  /*10cb0*/  SHF.R.U64 R33, R50, 0x10, R51 ;  /* 0x0000001032217819 */ /* 0x000fe40000001233 */
[----:B------:R-:W-:Y:S01]  /*10cc0*/  SHF.R.U64 R39, R44, 0x10, R45 ;  /* 0x000000102c277819 */ /* 0x000fe2000000122d */
[----:B------:R-:W-:Y:S01]  /*10cd0*/  HADD2.F32 R40, -RZ, R26.H0_H0 ;  /* 0x2000001aff287230 */ /* 0x000fe20000004100 */
[----:B------:R-:W-:Y:S01]  /*10ce0*/  SHF.R.U64 R37, R46, 0x10, R47 ;  /* 0x000000102e257819 */ /* 0x000fe2000000122f */
[----:B-1----:R-:W-:Y:S02]  /*10cf0*/  HADD2.F32 R18, -RZ, R5.H0_H0 ;  /* 0x20000005ff127230 */ /* 0x002fe40000004100 */
[--C-:B------:R-:W-:Y:S02]  /*10d00*/  HADD2.F32 R16, -RZ, R7.reuse.H0_H0 ;  /* 0x20000007ff107230 */ /* 0x100fe40000004100 */
[----:B------:R-:W-:Y:S02]  /*10d10*/  HADD2.F32 R15, -RZ, R7.H1_H1 ;  /* 0x30000007ff0f7230 */ /* 0x000fe40000004100 */
[----:B--2---:R-:W-:-:S02]  /*10d20*/  HADD2.F32 R3, -RZ, R9.H0_H0 ;  /* 0x20000009ff037230 */ /* 0x004fc40000004100 */
[----:B------:R-:W-:Y:S02]  /*10d30*/  HADD2.F32 R2, -RZ, R9.H1_H1 ;  /* 0x30000009ff027230 */ /* 0x000fe40000004100 */
[--C-:B------:R-:W-:Y:S01]  /*10d40*/  HADD2.F32 R9, -RZ, R8.reuse.H0_H0 ;  /* 0x20000008ff097230 */ /* 0x100fe20000004100 */
[-C--:B------:R-:W-:Y:S01]  /*10d50*/  FMUL.FTZ R31, R3, R0.reuse ;  /* 0x00000000031f7220 */ /* 0x080fe20000410000 */
[----:B------:R-:W-:Y:S02]  /*10d60*/  HADD2.F32 R13, -RZ, R8.H1_H1 ;  /* 0x30000008ff0d7230 */ /* 0x000fe40000004100 */
[--C-:B------:R-:W-:Y:S02]  /*10d70*/  HADD2.F32 R8, -RZ, R11.reuse.H0_H0 ;  /* 0x2000000bff087230 */ /* 0x100fe40000004100 */
[----:B------:R-:W-:Y:S02]  /*10d80*/  HADD2.F32 R7, -RZ, R11.H1_H1 ;  /* 0x3000000bff077230 */ /* 0x000fe40000004100 */
[----:B------:R-:W-:Y:S01]  /*10d90*/  HADD2.F32 R14, -RZ, R5.H1_H1 ;  /* 0x30000005ff0e7230 */ /* 0x000fe20000004100 */
[----:B------:R-:W-:Y:S01]  /*10da0*/  FMUL.FTZ R5, R18, R0 ;  /* 0x0000000012057220 */ /* 0x000fe20000410000 */
[----:B------:R-:W-:-:S02]  /*10db0*/  HADD2.F32 R11, -RZ, R22.H0_H0 ;  /* 0x20000016ff0b7230 */ /* 0x000fc40000004100 */
[--C-:B------:R-:W-:Y:S02]  /*10dc0*/  HADD2.F32 R17, -RZ, R6.reuse.H0_H0 ;  /* 0x20000006ff117230 */ /* 0x100fe40000004100 */
        /* <DEDUP_REMOVED lines=8> */
[----:B------:R-:W-:-:S02]  /*10e50*/  HADD2.F32 R4, -RZ, R105.H1_H1 ;  /* 0x30000069ff047230 */ /* 0x000fc40000004100 */
[--C-:B------:R-:W-:Y:S02]  /*10e60*/  HADD2.F32 R5, -RZ, R107.reuse.H1_H1 ;  /* 0x3000006bff057230 */ /* 0x100fe40000004100 */
[----:B------:R-:W-:Y:S01]  /*10e70*/  HADD2.F32 R0, -RZ, R107.H0_H0 ;  /* 0x2000006bff007230 */ /* 0x000fe20000004100 */
[-C--:B------:R-:W-:Y:S01]  /*10e80*/  FMUL.FTZ R3, R19, R4.reuse ;  /* 0x0000000413037220 */ /* 0x080fe20000410000 */
[----:B------:R-:W-:Y:S01]  /*10e90*/  HADD2.F32 R2, -RZ, R106.H1_H1 ;  /* 0x3000006aff027230 */ /* 0x000fe20000004100 */
[C---:B------:R-:W-:Y:S01]  /*10ea0*/  FMUL.FTZ R27, R9.reuse, R4 ;  /* 0x00000004091b7220 */ /* 0x040fe20000410000 */
[----:B------:R-:W-:Y:S01]  /*10eb0*/  HADD2.F32 R22, -RZ, R24.H0_H0 ;  /* 0x20000018ff167230 */ /* 0x000fe20000004100 */
[----:B------:R-:W-:Y:S01]  /*10ec0*/  FFMA.FTZ R34, R9, R5, R3 ;  /* 0x0000000509227223 */ /* 0x000fe20000010003 */
[----:B------:R-:W-:Y:S01]  /*10ed0*/  HADD2.F32 R3, -RZ, R108.H0_H0 ;  /* 0x2000006cff037230 */ /* 0x000fe20000004100 */
        /* <DEDUP_REMOVED lines=9> */
[----:B------:R-:W-:Y:S01]  /*10f70*/  HADD2.F32 R33, -RZ, R39.H0_H0 ;  /* 0x20000027ff217230 */ /* 0x000fe20000004100 */
[C---:B------:R-:W-:Y:S01]  /*10f80*/  FMUL.FTZ R25, R12.reuse, R2 ;  /* 0x000000020c197220 */ /* 0x040fe20000410000 */
[----:B------:R-:W-:Y:S01]  /*10f90*/  HADD2.F32 R10, -RZ, R10.H1_H1 ;  /* 0x3000000aff0a7230 */ /* 0x000fe20000004100 */
[----:B------:R-:W-:Y:S01]  /*10fa0*/  FFMA.FTZ R35, R12, R4, R11 ;  /* 0x000000040c237223 */ /* 0x000fe2000001000b */
[----:B------:R-:W-:Y:S01]  /*10fb0*/  HADD2.F32 R32, -RZ, R37.H0_H0 ;  /* 0x20000025ff207230 */ /* 0x000fe20000004100 */
[----:B------:R-:W-:-:S02]  /*10fc0*/  FMUL.FTZ R2, R21, R8 ;  /* 0x0000000815027220 */ /* 0x000fc40000410000 */
[C---:B------:R-:W-:Y:S02]  /*10fd0*/  FMUL.FTZ R11, R7.reuse, R22 ;  /* 0x00000016070b7220 */ /* 0x040fe40000410000 */
[----:B------:R-:W-:Y:S02]  /*10fe0*/  FFMA.FTZ R22, R7, R40, R0 ;  /* 0x0000002807167223 */ /* 0x000fe40000010000 */
[C---:B------:R-:W-:Y:S02]  /*10ff0*/  FMUL.FTZ R7, R13.reuse, R8 ;  /* 0x000000080d077220 */ /* 0x040fe40000410000 */
[----:B------:R-:W-:Y:S02]  /*11000*/  FMUL.FTZ R0, R20, R9 ;  /* 0x0000000914007220 */ /* 0x000fe40000410000 */
        /* <DEDUP_REMOVED lines=19> */
[----:B------:R1:W-:Y:S04]  /*11140*/  STS.128 [R30], R8 ;  /* 0x000000081e007388 */ /* 0x0003e80000000c00 */
[----:B------:R1:W-:Y:S02]  /*11150*/  STS.128 [R28+0x10080], R4 ;  /* 0x010080041c007388 */ /* 0x0003e40000000c00 */
.L_x_2466:
[----:B------:R-:W-:Y:S05]  /*11160*/  BSYNC B0 ;  /* 0x0000000000007941 */ /* 0x000fea0003800000 */
.L_x_2465:
        /* <DEDUP_REMOVED lines=10> */
[----:B--2---:R-:W-:Y:S02]  /*11210*/  SHF.L.U32 R5, R0, 0x3, RZ ;  /* 0x0000000300057819 */ /* 0x004fe400000006ff */
[----:B------:R-:W-:Y:S02]  /*11220*/  LEA.HI R4, R4, R0, RZ, 0x3 ;  /* 0x0000000004047211 */ /* 0x000fe400078f18ff */
[----:B------:R-:W-:Y:S02]  /*11230*/  IADD3 R0, R2, R3, R176 ;  /* 0x0000000302007210 */ /* 0x000fe40007ffe0b0 */
[----:B------:R-:W-:-:S02]  /*11240*/  LOP3.LUT R3, R174, 0x38, R5, 0xf8, !PT ;  /* 0x00000038ae037812 */ /* 0x000fc400078ef805 */
[----:B------:R-:W-:Y:S02]  /*11250*/  SHF.L.U32 R2, R4, 0xa, RZ ;  /* 0x0000000a04027819 */ /* 0x000fe400000006ff */
[----:B------:R-:W-:Y:S02]  /*11260*/  LOP3.LUT R3, R3, R185, RZ, 0x3c, !PT ;  /* 0x000000b903037212 */ /* 0x000fe400078e3cff */
[----:B------:R-:W-:Y:S02]  /*11270*/  LOP3.LUT R2, R2, 0x7fffe000, RZ, 0xc0, !PT ;  /* 0x7fffe00002027812 */ /* 0x000fe400078ec0ff */
[----:B------:R-:W-:Y:S02]  /*11280*/  LEA R31, R0, 0x10080, 0x1 ;  /* 0x00010080001f7811 */ /* 0x000fe400078e08ff */
[----:B------:R-:W-:Y:S02]  /*11290*/  IADD3 R2, R3, R2, R176 ;  /* 0x0000000203027210 */ /* 0x000fe40007ffe0b0 */
[----:B------:R-:W-:Y:S01]  /*112a0*/  SHF.R.U32.HI R0, RZ, 0x10, R57 ;  /* 0x00000010ff007819 */ /* 0x000fe20000011639 */
[----:B------:R-:W1:Y:S01]  /*112b0*/  LDS.128 R4, [R31] ;  /* 0x000000001f047984 */ /* 0x000e620000000c00 */
[----:B------:R-:W-:Y:S01]  /*112c0*/  SHF.L.U32 R29, R2, 0x1, RZ ;  /* 0x00000001021d7819 */ /* 0x000fe200000006ff */
[--C-:B------:R-:W-:Y:S01]  /*112d0*/  HADD2.F32 R2, -RZ, R109.reuse.H0_H0 ;  /* 0x2000006dff027230 */ /* 0x100fe20000004100 */
[----:B------:R-:W-:Y:S01]  /*112e0*/  SHF.R.U32.HI R21, RZ, 0x10, R61 ;  /* 0x00000010ff157819 */ /* 0x000fe2000001163d */
[----:B------:R-:W-:Y:S01]  /*112f0*/  HADD2.F32 R24, -RZ, R0.H0_H0 ;  /* 0x20000000ff187230 */ /* 0x000fe20000004100 */
[----:B------:R-:W-:Y:S01]  /*11300*/  SHF.R.U32.HI R22, RZ, 0x10, R59 ;  /* 0x00000010ff167819 */ /* 0x000fe2000001163b */
[----:B---3--:R-:W2:Y:S01]  /*11310*/  LDS.128 R8, [R29+0x10080] ;  /* 0x010080001d087984 */ /* 0x008ea20000000c00 */
[----:B------:R-:W-:Y:S01]  /*11320*/  HADD2.F32 R0, -RZ, R109.H1_H1 ;  /* 0x3000006dff007230 */ /* 0x000fe20000004100 */
[----:B------:R-:W-:Y:S01]  /*11330*/  SHF.R.U32.HI R23, RZ, 0x10, R63 ;  /* 0x00000010ff177819 */ /* 0x000fe2000001163f */
[----:B------:R-:W-:Y:S01]  /*11340*/  HADD2.F32 R41, -RZ, R21.H0_H0 ;  /* 0x20000015ff297230 */ /* 0x000fe20000004100 */
[----:B------:R-:W-:Y:S01]  /*11350*/  SHF.R.U64 R25, R56, 0x10, R57 ;  /* 0x0000001038197819 */ /* 0x000fe20000001239 */
[----:B------:R-:W-:Y:S01]  /*11360*/  HADD2.F32 R22, -RZ, R22.H0_H0 ;  /* 0x20000016ff167230 */ /* 0x000fe20000004100 */
[----:B------:R-:W-:Y:S01]  /*11370*/  SHF.R.U64 R35, R60, 0x10, R61 ;  /* 0x000000103c237819 */ /* 0x000fe2000000123d */
[----:B------:R-:W-:Y:S01]  /*11380*/  HADD2.F32 R40, -RZ, R23.H0_H0 ;  /* 0x20000017ff287230 */ /* 0x000fe20000004100 */
[----:B------:R-:W-:-:S02]  /*11390*/  SHF.R.U64 R30, R58, 0x10, R59 ;  /* 0x000000103a1e7819 */ /* 0x000fc4000000123b */
        /* <DEDUP_REMOVED lines=44> */
[-C--:B------:R-:W-:Y:S02]  /*11660*/  FMUL.FTZ R2, R20, R10.reuse ;  /* 0x0000000a14027220 */ /* 0x080fe40000410000 */
[----:B------:R-:W-:-:S02]  /*11670*/  FMUL.FTZ R12, R9, R10 ;  /* 0x0000000a090c7220 */ /* 0x000fc40000410000 */
[----:B------:R-:W-:Y:S02]  /*11680*/  FFMA.FTZ R22, R9, R39, R2 ;  /* 0x0000002709167223 */ /* 0x000fe40000010002 */
[----:B------:R-:W-:Y:S02]  /*11690*/  FFMA.FTZ R30, R8, R0, R4 ;  /* 0x00000000081e7223 */ /* 0x000fe40000010004 */
        /* <DEDUP_REMOVED lines=21> */
.L_x_2464:
[----:B------:R-:W-:Y:S05]  /*117f0*/  BSYNC B1 ;  /* 0x0000000000017941 */ /* 0x000fea0003800000 */
.L_x_2463:
        /* <DEDUP_REMOVED lines=13> */
[----:B-12---:R-:W-:Y:S02]  /*118d0*/  MOV R5, c[0x0][0x27c] ;  /* 0x00009f0000057a02 */ /* 0x006fe40000000f00 */
        /* <DEDUP_REMOVED lines=97> */
.L_x_2470:
[----:B------:R-:W-:Y:S05]  /*11ef0*/  BSYNC B0 ;  /* 0x0000000000007941 */ /* 0x000fea0003800000 */
.L_x_2469:
[----:B------:R-:W-:-:S13]  /*11f00*/  ISETP.GE.AND P0, PT, R136, c[0x0][0x27c], PT ;  /* 0x00009f0088007a0c */ /* 0x000fda0003f06270 */
[----:B------:R-:W-:Y:S05]  /*11f10*/  @P0 BRA `(.L_x_2468) ;  /* 0x0000066000000947 */ /* 0x000fea0003800000 */
[----:B------:R-:W-:Y:S02]  /*11f20*/  MOV R2, c[0x0][0x27c] ;  /* 0x00009f0000027a02 */ /* 0x000fe40000000f00 */
[----:B-1----:R-:W-:Y:S02]  /*11f30*/  LEA.HI R4, R91, R136, RZ, 0x6 ;  /* 0x000000885b047211 */ /* 0x002fe400078f30ff */
[----:B------:R-:W-:Y:S02]  /*11f40*/  LEA.HI R2, R2, R52, RZ, 0x1d ;  /* 0x0000003402027211 */ /* 0x000fe400078fe8ff */
[----:B------:R-:W-:Y:S02]  /*11f50*/  LOP3.LUT R3, R0, 0x38, R89, 0xf8, !PT ;  /* 0x0000003800037812 */ /* 0x000fe400078ef859 */
[----:B--2---:R-:W-:Y:S02]  /*11f60*/  SHF.R.S32.HI R5, RZ, 0x1f, R2 ;  /* 0x0000001fff057819 */ /* 0x004fe40000011402 */
        /* <DEDUP_REMOVED lines=97> */
.L_x_2468:
[----:B------:R-:W-:Y:S05]  /*12580*/  BSYNC B1 ;  /* 0x0000000000017941 */ /* 0x000fea0003800000 */
.L_x_2467:
        /* <DEDUP_REMOVED lines=110> */
.L_x_2472:
[----:B------:R-:W-:Y:S05]  /*12c70*/  BSYNC B0 ;  /* 0x0000000000007941 */ /* 0x000fea0003800000 */
.L_x_2471:
[----:B------:R-:W-:-:S13]  /*12c80*/  ISETP.GE.AND P0, PT, R136, c[0x0][0x27c], PT ;  /* 0x00009f0088007a0c */ /* 0x000fda0003f06270 */
[----:B------:R-:W-:Y:S05]  /*12c90*/  @P0 BRA `(.L_x_2444) ;  /* 0x0000066000000947 */ /* 0x000fea0003800000 */
[----:B------:R-:W-:Y:S02]  /*12ca0*/  MOV R2, c[0x0][0x27c] ;  /* 0x00009f0000027a02 */ /* 0x000fe40000000f00 */
[----:B-1----:R-:W-:Y:S02]  /*12cb0*/  LEA.HI R4, R91, R136, RZ, 0x6 ;  /* 0x000000885b047211 */ /* 0x002fe400078f30ff */
[----:B------:R-:W-:Y:S02]  /*12cc0*/  LEA.HI R2, R2, R52, RZ, 0x1d ;  /* 0x0000003402027211 */ /* 0x000fe400078fe8ff */
[----:B------:R-:W-:Y:S02]  /*12cd0*/  SHF.L.U32 R6, R4, 0x7, RZ ;  /* 0x0000000704067819 */ /* 0x000fe400000006ff */
[----:B------:R-:W-:Y:S02]  /*12ce0*/  SHF.R.S32.HI R4, RZ, 0x1f, R2 ;  /* 0x0000001fff047819 */ /* 0x000fe40000011402 */
[----:B--2---:R-:W-:-:S02]  /*12cf0*/  SHF.L.U32 R5, R2, 0x3, RZ ;  /* 0x0000000302057819 */ /* 0x004fc400000006ff */
        /* <DEDUP_REMOVED lines=27> */
[--C-:B--2---:R-:W-:Y:S01]  /*12eb0*/  HADD2.F32 R15, -RZ, R7.reuse.H0_H0 ;  /* 0x20000007ff0f7230 */ /* 0x104fe20000004100 */
[----:B------:R-:W-:Y:S01]  /*12ec0*/  FMUL.FTZ R33, R3, R0 ;  /* 0x0000000003217220 */ /* 0x000fe20000410000 */
[----:B------:R-:W-:Y:S02]  /*12ed0*/  HADD2.F32 R14, -RZ, R7.H1_H1 ;  /* 0x30000007ff0e7230 */ /* 0x000fe40000004100 */
[--C-:B------:R-:W-:Y:S02]  /*12ee0*/  HADD2.F32 R9, -RZ, R8.reuse.H0_H0 ;  /* 0x20000008ff097230 */ /* 0x100fe40000004100 */
[----:B------:R-:W-:-:S02]  /*12ef0*/  HADD2.F32 R13, -RZ, R8.H1_H1 ;  /* 0x30000008ff0d7230 */ /* 0x000fc40000004100 */
[----:B------:R-:W-:Y:S02]  /*12f00*/  HADD2.F32 R18, -RZ, R5.H0_H0 ;  /* 0x20000005ff127230 */ /* 0x000fe40000004100 */
        /* <DEDUP_REMOVED lines=16> */
[----:B------:R-:W-:Y:S01]  /*13010*/  HADD2.F32 R2, -RZ, R128.H1_H1 ;  /* 0x30000080ff027230 */ /* 0x000fe20000004100 */
[-C--:B------:R-:W-:Y:S01]  /*13020*/  FMUL.FTZ R3, R19, R4.reuse ;  /* 0x0000000413037220 */ /* 0x080fe20000410000 */
[----:B------:R-:W-:Y:S01]  /*13030*/  HADD2.F32 R0, -RZ, R129.H0_H0 ;  /* 0x20000081ff007230 */ /* 0x000fe20000004100 */
[C---:B------:R-:W-:Y:S01]  /*13040*/  FMUL.FTZ R28, R9.reuse, R4 ;  /* 0x00000004091c7220 */ /* 0x040fe20000410000 */
[----:B------:R-:W-:Y:S01]  /*13050*/  HADD2.F32 R12, -RZ, R10.H0_H0 ;  /* 0x2000000aff0c7230 */ /* 0x000fe20000004100 */
[----:B------:R-:W-:Y:S01]  /*13060*/  FFMA.FTZ R40, R9, R5, R3 ;  /* 0x0000000509287223 */ /* 0x000fe20000010003 */
[--C-:B------:R-:W-:Y:S01]  /*13070*/  HADD2.F32 R4, -RZ, R130.reuse.H1_H1 ;  /* 0x30000082ff047230 */ /* 0x100fe20000004100 */
[----:B------:R-:W-:Y:S01]  /*13080*/  FMUL.FTZ R11, R16, R2 ;  /* 0x00000002100b7220 */ /* 0x000fe20000410000 */
[----:B------:R-:W-:Y:S01]  /*13090*/  HADD2.F32 R3, -RZ, R130.H0_H0 ;  /* 0x20000082ff037230 */ /* 0x000fe20000004100 */
[----:B------:R-:W-:Y:S01]  /*130a0*/  FMUL.FTZ R9, R15, R0 ;  /* 0x000000000f097220 */ /* 0x000fe20000410000 */
[----:B------:R-:W-:Y:S01]  /*130b0*/  HADD2.F32 R22, -RZ, R24.H0_H0 ;  /* 0x20000018ff167230 */ /* 0x000fe20000004100 */
[----:B------:R-:W-:Y:S01]  /*130c0*/  FFMA.FTZ R30, R12, R4, R11 ;  /* 0x000000040c1e7223 */ /* 0x000fe2000001000b */
        /* <DEDUP_REMOVED lines=9> */
[----:B------:R-:W-:-:S02]  /*13160*/  FFMA.FTZ R23, R7, R41, R0 ;  /* 0x0000002907177223 */ /* 0x000fc40000010000 */
[-C--:B------:R-:W-:Y:S02]  /*13170*/  FMUL.FTZ R0, R20, R11.reuse ;  /* 0x0000000b14007220 */ /* 0x080fe40000410000 */
[----:B------:R-:W-:Y:S02]  /*13180*/  FMUL.FTZ R22, R7, R22 ;  /* 0x0000001607167220 */ /* 0x000fe40000410000 */
        /* <DEDUP_REMOVED lines=23> */
.L_x_2444:
[----:B------:R-:W-:Y:S05]  /*13300*/  BSYNC B2 ;  /* 0x0000000000027941 */ /* 0x000fea0003800000 */
.L_x_2410:
[----:B-1----:R-:W1:Y:S01]  /*13310*/  S2R R4, SR_TID.X ;  /* 0x0000000000047919 */ /* 0x002e620000002100 */
[----:B------:R-:W-:Y:S01]  /*13320*/  IMAD R0, R132, c[0x0][0x208], RZ ;  /* 0x0000820084007a24 */ /* 0x000fe200078e02ff */
[----:B------:R-:W-:-:S04]  /*13330*/  DEPBAR.LE SB0, 0x0 ;  /* 0x000080000000791a */ /* 0x000fc80000000000 */
[----:B------:R-:W-:Y:S01]  /*13340*/  IMAD.WIDE.U32 R2, R122, c[0x0][0x208], RZ ;  /* 0x000082007a027a25 */ /* 0x000fe200078e00ff */
[----:B------:R-:W-:Y:S01]  /*13350*/  BAR.SYNC.DEFER_BLOCKING 0x0 ;  /* 0x0000000000007b1d */ /* 0x000fe20000010000 */
[----:B------:R-:W-:Y:S02]  /*13360*/  IADD3 R199, R190, 0x20, RZ ;  /* 0x00000020bec77810 */ /* 0x000fe40007ffe0ff */
[----:B------:R-:W-:Y:S01]  /*13370*/  IMAD R0, R122, c[0x0][0x20c], R0 ;  /* 0x000083007a007a24 */ /* 0x000fe200078e0200 */
[C---:B------:R-:W-:Y:S01]  /*13380*/  LOP3.LUT P3, RZ, R126.reuse, 0x1, RZ, 0xc0, !PT ;  /* 0x000000017eff7812 */ /* 0x040fe2000786c0ff */
[----:B--2---:R-:W-:Y:S01]  /*13390*/  IMAD.MOV.U32 R5, RZ, RZ, R233 ;  /* 0x000000ffff057224 */ /* 0x004fe200078e00e9 */
[C---:B------:R-:W-:Y:S01]  /*133a0*/  LOP3.LUT P2, RZ, R126.reuse, 0x2, RZ, 0xc0, !PT ;  /* 0x000000027eff7812 */ /* 0x040fe2000784c0ff */
[----:B------:R-:W-:Y:S01]  /*133b0*/  IMAD.IADD R0, R3, 0x1, R0 ;  /* 0x0000000103007824 */ /* 0x000fe200078e0200 */
[----:B------:R-:W-:Y:S01]  /*133c0*/  LOP3.LUT P1, RZ, R126, 0x4, RZ, 0xc0, !PT ;  /* 0x000000047eff7812 */ /* 0x000fe2000782c0ff */
[----:B------:R-:W-:Y:S02]  /*133d0*/  BSSY B0, `(.L_x_2473) ;  /* 0x0000130000007945 */ /* 0x000fe40003800000 */
[----:B------:R-:W-:Y:S01]  /*133e0*/  IMAD R0, R0, 0x30, RZ ;  /* 0x0000003000007824 */ /* 0x000fe200078e02ff */
[----:B-1----:R-:W-:Y:S01]  /*133f0*/  ISETP.GT.AND P5, PT, R4, 0x7f, PT ;  /* 0x0000007f0400780c */ /* 0x002fe20003fa4270 */
[----:B------:R-:W-:-:S04]  /*13400*/  IMAD.MOV.U32 R4, RZ, RZ, R230 ;  /* 0x000000ffff047224 */ /* 0x000fc800078e00e6 */
[----:B------:R-:W-:Y:S01]  /*13410*/  IMAD.WIDE.U32 R4, R2, 0x30, R4 ;  /* 0x0000003002047825 */ /* 0x000fe200078e0004 */
[----:B------:R-:W-:Y:S04]  /*13420*/  LDSM.16.M88.4 R12, [R195] ;  /* 0x00000000c30c783b */ /* 0x000fe80000000200 */
[----:B------:R-:W-:Y:S01]  /*13430*/  IADD3 R0, R5, R0, RZ ;  /* 0x0000000005007210 */ /* 0x000fe20007ffe0ff */
[----:B------:R-:W1:Y:S01]  /*13440*/  LDSM.16.M88.4 R20, [R190] ;  /* 0x00000000be14783b */ /* 0x000e620000000200 */
[C---:B------:R-:W-:Y:S01]  /*13450*/  LEA R2, P0, R4.reuse, c[0x0][0x1f8], 0x1 ;  /* 0x00007e0004027a11 */ /* 0x040fe200078008ff */
[----:B------:R-:W-:Y:S02]  /*13460*/  @!P5 IMAD.MOV.U32 R5, RZ, RZ, c[0x0][0x208] ;  /* 0x00008200ff05d624 */ /* 0x000fe400078e00ff */
[----:B------:R-:W-:Y:S01]  /*13470*/  @!P5 IMAD.MOV.U32 R6, RZ, RZ, c[0x0][0x20c] ;  /* 0x00008300ff06d624 */ /* 0x000fe200078e00ff */
[----:B------:R-:W-:Y:S01]  /*13480*/  LEA.HI.X R3, R4, c[0x0][0x1fc], R0, 0x1, P0 ;  /* 0x00007f0004037a11 */ /* 0x000fe200000f0c00 */
[----:B------:R-:W2:Y:S01]  /*13490*/  LDSM.16.M88.4 R24, [R190+0x800] ;  /* 0x00080000be18783b */ /* 0x000ea20000000200 */
[----:B------:R-:W-:-:S02]  /*134a0*/  @!P5 LEA R4, P0, R5, R2, 0x6 ;  /* 0x000000020504d211 */ /* 0x000fc400078030ff */
[----:B------:R-:W-:Y:S01]  /*134b0*/  MOV R0, 0x40 ;  /* 0x0000004000007802 */ /* 0x000fe20000000f00 */
[----:B------:R-:W-:Y:S01]  /*134c0*/  LDSM.16.M88.4 R44, [R190+0x1000] ;  /* 0x00100000be2c783b */ /* 0x000fe20000000200 */
[----:B------:R-:W-:Y:S02]  /*134d0*/  @!P5 LEA.HI.X R5, R5, R3, R6, 0x6, P0 ;  /* 0x000000030505d211 */ /* 0x000fe400000f3406 */
[----:B------:R-:W-:Y:S01]  /*134e0*/  LOP3.LUT P0, RZ, R100, 0x2, RZ, 0xc0, !PT ;  /* 0x0000000264ff7812 */ /* 0x000fe2000780c0ff */
[----:B---3--:R-:W-:Y:S01]  /*134f0*/  LDSM.16.M88.4 R8, [R196] ;  /* 0x00000000c408783b */ /* 0x008fe20000000200 */
[----:B------:R-:W-:-:S11]  /*13500*/  IADD3 R6, R133, R153, -R225 ;  /* 0x0000009985067210 */ /* 0x000fd60007ffe8e1 */
[----:B------:R-:W-:Y:S02]  /*13510*/  @P0 IADD3 R199, R190, -0x20, RZ ;  /* 0xffffffe0bec70810 */ /* 0x000fe40007ffe0ff */
[----:B------:R-:W-:Y:S02]  /*13520*/  LOP3.LUT P0, RZ, R100, 0x4, RZ, 0xc0, !PT ;  /* 0x0000000464ff7812 */ /* 0x000fe4000780c0ff */
[C---:B------:R-:W-:Y:S01]  /*13530*/  IADD3 R210, R199.reuse, 0x1000, RZ ;  /* 0x00001000c7d27810 */ /* 0x040fe20007ffe0ff */
[----:B------:R-:W3:Y:S01]  /*13540*/  LDSM.16.M88.4 R36, [R199] ;  /* 0x00000000c724783b */ /* 0x000ee20000000200 */
[----:B------:R-:W-:Y:S02]  /*13550*/  SEL R0, R0, 0xffffffc0, !P0 ;  /* 0xffffffc000007807 */ /* 0x000fe40004000000 */
[C---:B------:R-:W-:Y:S01]  /*13560*/  ISETP.LT.OR P0, PT, R6.reuse, 0x1, !P3 ;  /* 0x000000010600780c */ /* 0x040fe20005f01670 */
[----:B------:R-:W4:Y:S01]  /*13570*/  LDSM.16.M88.4 R52, [R199+0x800] ;  /* 0x00080000c734783b */ /* 0x000f220000000200 */
[----:B------:R-:W-:Y:S01]  /*13580*/  @!P5 ISETP.LT.OR P3, PT, R6, 0x21, !P3 ;  /* 0x000000210600d80c */ /* 0x000fe20005f61670 */
[----:B------:R-:W-:Y:S01]  /*13590*/  IMAD.IADD R189, R190, 0x1, R0 ;  /* 0x00000001bebd7824 */ /* 0x000fe200078e0200 */
[C---:B------:R-:W-:Y:S01]  /*135a0*/  IADD3 R188, R199.reuse, R0, RZ ;  /* 0x00000000c7bc7210 */ /* 0x040fe20007ffe0ff */
[----:B------:R-:W4:Y:S01]  /*135b0*/  LDSM.16.M88.4 R68, [R199+0x1000] ;  /* 0x00100000c744783b */ /* 0x000f220000000200 */
[----:B-1----:R-:W-:Y:S01]  /*135c0*/  HMMA.16816.F32 R16, R12, R20, RZ ;  /* 0x000000140c10723c */ /* 0x002fe200000018ff */
[----:B------:R-:W-:-:S02]  /*135d0*/  IADD3 R209, R199, 0x800, RZ ;  /* 0x00000800c7d17810 */ /* 0x000fc40007ffe0ff */
[C---:B------:R-:W-:Y:S02]  /*135e0*/  IADD3 R208, R199.reuse, 0x4800, RZ ;  /* 0x00004800c7d07810 */ /* 0x040fe40007ffe0ff */
[C---:B------:R-:W-:Y:S02]  /*135f0*/  IADD3 R207, R199.reuse, 0x5800, RZ ;  /* 0x00005800c7cf7810 */ /* 0x040fe40007ffe0ff */
[----:B------:R-:W-:Y:S01]  /*13600*/  @!PT LDS RZ, [RZ] ;  /* 0x00000000fffff984 */ /* 0x000fe20000000800 */
[----:B------:R-:W-:Y:S01]  /*13610*/  @!PT LDS RZ, [RZ] ;  /* 0x00000000fffff984 */ /* 0x000fe20000000800 */
[----:B------:R-:W-:Y:S01]  /*13620*/  @!PT LDS RZ, [RZ] ;  /* 0x00000000fffff984 */ /* 0x000fe20000000800 */
[----:B------:R1:W-:Y:S01]  /*13630*/  LDGSTS.E.BYPASS.LTC128B.128 [R211+0x4080], [R2.64], !P0 ;  /* 0x0408000002d37fae */ /* 0x0003e2000c101d46 */
[C---:B------:R-:W-:Y:S01]  /*13640*/  ISETP.LT.OR P0, PT, R6.reuse, 0x1, !P2 ;  /* 0x000000010600780c */ /* 0x040fe20005701670 */
[----:B------:R-:W-:Y:S01]  /*13650*/  HMMA.16816.F32 R28, R12, R22, RZ ;  /* 0x000000160c1c723c */ /* 0x000fe200000018ff */
[----:B------:R-:W-:Y:S02]  /*13660*/  @!P5 ISETP.LT.OR P2, PT, R6, 0x21, !P2 ;  /* 0x000000210600d80c */ /* 0x000fe40005741670 */
[C---:B------:R-:W-:Y:S02]  /*13670*/  IADD3 R206, R199.reuse, 0x5000, RZ ;  /* 0x00005000c7ce7810 */ /* 0x040fe40007ffe0ff */
[----:B------:R-:W-:-:S02]  /*13680*/  IADD3 R205, R199, 0x3000, RZ ;  /* 0x00003000c7cd7810 */ /* 0x000fc40007ffe0ff */
[C---:B------:R-:W-:Y:S01]  /*13690*/  IADD3 R204, R199.reuse, 0x4000, RZ ;  /* 0x00004000c7cc7810 */ /* 0x040fe20007ffe0ff */
[C---:B--2---:R-:W-:Y:S01]  /*136a0*/  HMMA.16816.F32 R32, R12.reuse, R24, RZ ;  /* 0x000000180c20723c */ /* 0x044fe200000018ff */
[C---:B------:R-:W-:Y:S02]  /*136b0*/  IADD3 R203, R199.reuse, 0x3800, RZ ;  /* 0x00003800c7cb7810 */ /* 0x040fe40007ffe0ff */
[C---:B------:R-:W-:Y:S01]  /*136c0*/  IADD3 R202, R199.reuse, 0x1800, RZ ;  /* 0x00001800c7ca7810 */ /* 0x040fe20007ffe0ff */
[----:B------:R1:W-:Y:S01]  /*136d0*/  LDGSTS.E.BYPASS.LTC128B.128 [R211+0x5880], [R2.64+0x80], !P0 ;  /* 0x0588008002d37fae */ /* 0x0003e2000c101d46 */
[C---:B------:R-:W-:Y:S02]  /*136e0*/  ISETP.LT.OR P0, PT, R6.reuse, 0x1, !P1 ;  /* 0x000000010600780c */ /* 0x040fe40004f01670 */
[----:B------:R-:W-:Y:S01]  /*136f0*/  @!P5 ISETP.LT.OR P1, PT, R6, 0x21, !P1 ;  /* 0x000000210600d80c */ /* 0x000fe20004f21670 */
[----:B------:R-:W-:Y:S01]  /*13700*/  HMMA.16816.F32 R40, R12, R26, RZ ;  /* 0x0000001a0c28723c */ /* 0x000fe200000018ff */
[----:B------:R-:W-:-:S02]  /*13710*/  IADD3 R201, R199, 0x2800, RZ ;  /* 0x00002800c7c97810 */ /* 0x000fc40007ffe0ff */
[----:B------:R-:W-:-:S05]  /*13720*/  IADD3 R200, R199, 0x2000, RZ ;  /* 0x00002000c7c87810 */ /* 0x000fca0007ffe0ff */
[----:B---3--:R-:W-:Y:S02]  /*13730*/  HMMA.16816.F32 R16, R8, R36, R16 ;  /* 0x000000240810723c */ /* 0x008fe40000001810 */
[----:B------:R1:W-:Y:S01]  /*13740*/  LDGSTS.E.BYPASS.LTC128B.128 [R211+0x7080], [R2.64+0x100], !P0 ;  /* 0x0708010002d37fae */ /* 0x0003e2000c101d46 */
[----:B------:R-:W-:-:S04]  /*13750*/  LOP3.LUT P0, RZ, R126, 0x8, RZ, 0xc0, !PT ;  /* 0x000000087eff7812 */ /* 0x000fc8000780c0ff */
[C---:B------:R-:W-:Y:S01]  /*13760*/  ISETP.LT.OR P4, PT, R6.reuse, 0x1, !P0 ;  /* 0x000000010600780c */ /* 0x040fe20004781670 */
[----:B------:R-:W-:Y:S01]  /*13770*/  HMMA.16816.F32 R48, R12, R44, RZ ;  /* 0x0000002c0c30723c */ /* 0x000fe200000018ff */
[----:B------:R-:W-:-:S07]  /*13780*/  @!P5 ISETP.LT.OR P0, PT, R6, 0x21, !P0 ;  /* 0x000000210600d80c */ /* 0x000fce0004701670 */
[----:B------:R-:W-:Y:S04]  /*13790*/  HMMA.16816.F32 R44, R12, R46, RZ ;  /* 0x0000002e0c2c723c */ /* 0x000fe800000018ff */
[----:B------:R1:W-:Y:S04]  /*137a0*/  LDGSTS.E.BYPASS.LTC128B.128 [R211+0x8880], [R2.64+0x180], !P4 ;  /* 0x0888018002d37fae */ /* 0x0003e8000e101d46 */
[----:B------:R2:W-:Y:S01]  /*137b0*/  @!P5 LDGSTS.E.BYPASS.LTC128B.128 [R213+0x5080], [R4.64], !P3 ;  /* 0x0508000004d5dfae */ /* 0x0005e2000d901d46 */
[C---:B------:R-:W-:Y:S03]  /*137c0*/  HMMA.16816.F32 R28, R8.reuse, R38, R28 ;  /* 0x00000026081c723c */ /* 0x040fe6000000181c */
[----:B------:R2:W-:Y:S04]  /*137d0*/  @!P5 LDGSTS.E.BYPASS.LTC128B.128 [R213+0x6880], [R4.64+0x80], !P2 ;  /* 0x0688008004d5dfae */ /* 0x0005e8000d101d46 */
[----:B------:R2:W-:Y:S01]  /*137e0*/  @!P5 LDGSTS.E.BYPASS.LTC128B.128 [R213+0x8080], [R4.64+0x100], !P1 ;  /* 0x0808010004d5dfae */ /* 0x0005e2000c901d46 */
[----:B----4-:R-:W-:Y:S03]  /*137f0*/  HMMA.16816.F32 R32, R8, R52, R32 ;  /* 0x000000340820723c */ /* 0x010fe60000001820 */
[----:B------:R2:W-:Y:S01]  /*13800*/  @!P5 LDGSTS.E.BYPASS.LTC128B.128 [R213+0x9880], [R4.64+0x180], !P0 ;  /* 0x0988018004d5dfae */ /* 0x0005e2000c101d46 */
[----:B------:R-:W-:-:S03]  /*13810*/  ISETP.GT.AND P0, PT, R122, R234, PT ;  /* 0x000000ea7a00720c */ /* 0x000fc60003f04270 */
[----:B------:R-:W-:Y:S01]  /*13820*/  LDSM.16.M88.4 R56, [R189] ;  /* 0x00000000bd38783b */ /* 0x000fe20000000200 */
[C---:B------:R-:W-:Y:S03]  /*13830*/  HMMA.16816.F32 R40, R8.reuse, R54, R40 ;  /* 0x000000360828723c */ /* 0x040fe60000001828 */
[----:B------:R-:W-:Y:S04]  /*13840*/  LDSM.16.M88.4 R24, [R197] ;  /* 0x00000000c518783b */ /* 0x000fe80000000200 */
[----:B------:R-:W-:Y:S01]  /*13850*/  LDSM.16.M88.4 R76, [R188] ;  /* 0x00000000bc4c783b */ /* 0x000fe20000000200 */
[C---:B------:R-:W-:Y:S03]  /*13860*/  HMMA.16816.F32 R48, R8.reuse, R68, R48 ;  /* 0x000000440830723c */ /* 0x040fe60000001830 */
[----:B------:R-:W-:Y:S04]  /*13870*/  LDSM.16.M88.4 R64, [R189+0x800] ;  /* 0x00080000bd40783b */ /* 0x000fe80000000200 */
[----:B------:R-:W-:Y:S01]  /*13880*/  LDSM.16.M88.4 R60, [R189+0x1000] ;  /* 0x00100000bd3c783b */ /* 0x000fe20000000200 */
[----:B------:R-:W-:Y:S03]  /*13890*/  HMMA.16816.F32 R44, R8, R70, R44 ;  /* 0x00000046082c723c */ /* 0x000fe6000000182c */
[----:B------:R-:W-:Y:S04]  /*138a0*/  LDSM.16.M88.4 R20, [R195+0x4000] ;  /* 0x00400000c314783b */ /* 0x000fe80000000200 */
[----:B--2---:R-:W2:Y:S04]  /*138b0*/  LDSM.16.M88.4 R4, [R198] ;  /* 0x00000000c604783b */ /* 0x004ea80000000200 */
[----:B------:R-:W3:Y:S04]  /*138c0*/  LDSM.16.M88.4 R80, [R190+0x1800] ;  /* 0x00180000be50783b */ /* 0x000ee80000000200 */
[----:B------:R-:W4:Y:S04]  /*138d0*/  LDSM.16.M88.4 R72, [R188+0x800] ;  /* 0x00080000bc48783b */ /* 0x000f280000000200 */
[----:B------:R-:W1:Y:S04]  /*138e0*/  LDSM.16.M88.4 R36, [R188+0x1000] ;  /* 0x00100000bc24783b */ /* 0x000e680000000200 */
[----:B------:R-:W-:Y:S04]  /*138f0*/  LDSM.16.M88.4 R68, [R190+0x2000] ;  /* 0x00200000be44783b */ /* 0x000fe80000000200 */
[----:B------:R-:W-:Y:S04]  /*13900*/  LDSM.16.M88.4 R52, [R190+0x2800] ;  /* 0x00280000be34783b */ /* 0x000fe80000000200 */
[----:B------:R-:W-:Y:S04]  /*13910*/  LDSM.16.M88.4 R84, [R188+0x4800] ;  /* 0x00480000bc54783b */ /* 0x000fe80000000200 */
[----:B------:R-:W0:Y:S01]  /*13920*/  LDGDEPBAR ;  /* 0x00000000000079af */ /* 0x000e220000000000 */
[C---:B--2---:R-:W-:Y:S03]  /*13930*/  HMMA.16816.F32 R12, R4.reuse, R56, R16 ;  /* 0x00000038040c723c */ /* 0x044fe60000001810 */
[----:B------:R-:W-:Y:S05]  /*13940*/  LDSM.16.M88.4 R16, [R196+0x4000] ;  /* 0x00400000c410783b */ /* 0x000fea0000000200 */
[C---:B------:R-:W-:Y:S01]  /*13950*/  HMMA.16816.F32 R28, R4.reuse, R58, R28 ;  /* 0x0000003a041c723c */ /* 0x040fe2000000181c */
[----:B------:R-:W-:Y:S07]  /*13960*/  LDSM.16.M88.4 R56, [R199+0x2000] ;  /* 0x00200000c738783b */ /* 0x000fee0000000200 */
[----:B------:R-:W-:Y:S08]  /*13970*/  HMMA.16816.F32 R32, R4, R64, R32 ;  /* 0x000000400420723c */ /* 0x000ff00000001820 */
[----:B------:R-:W-:Y:S01]  /*13980*/  HMMA.16816.F32 R8, R24, R76, R12 ;  /* 0x0000004c1808723c */ /* 0x000fe2000000180c */
[----:B------:R-:W-:Y:S07]  /*13990*/  LDSM.16.M88.4 R12, [R198+0x4000] ;  /* 0x00400000c60c783b */ /* 0x000fee0000000200 */
[C---:B------:R-:W-:Y:S01]  /*139a0*/  HMMA.16816.F32 R40, R4.reuse, R66, R40 ;  /* 0x000000420428723c */ /* 0x040fe20000001828 */
[----:B------:R-:W2:Y:S07]  /*139b0*/  LDSM.16.M88.4 R64, [R199+0x1800] ;  /* 0x00180000c740783b */ /* 0x000eae0000000200 */
[C---:B------:R-:W-:Y:S08]  /*139c0*/  HMMA.16816.F32 R48, R4.reuse, R60, R48 ;  /* 0x0000003c0430723c */ /* 0x040ff00000001830 */
[----:B------:R-:W-:Y:S01]  /*139d0*/  HMMA.16816.F32 R44, R4, R62, R44 ;  /* 0x0000003e042c723c */ /* 0x000fe2000000182c */
[----:B------:R-:W-:Y:S07]  /*139e0*/  LDSM.16.M88.4 R60, [R189+0x2000] ;  /* 0x00200000bd3c783b */ /* 0x000fee0000000200 */
[----:B------:R-:W-:Y:S01]  /*139f0*/  HMMA.16816.F32 R28, R24, R78, R28 ;  /* 0x0000004e181c723c */ /* 0x000fe2000000181c */
[----:B------:R-:W-:Y:S07]  /*13a00*/  LDSM.16.M88.4 R76, [R190+0x3000] ;  /* 0x00300000be4c783b */ /* 0x000fee0000000200 */
[----:B---3--:R-:W-:Y:S01]  /*13a10*/  HMMA.16816.F32 R4, R20, R80, R8 ;  /* 0x000000501404723c */ /* 0x008fe20000001808 */
[----:B------:R-:W-:Y:S07]  /*13a20*/  LDSM.16.M88.4 R8, [R197+0x4000] ;  /* 0x00400000c508783b */ /* 0x000fee0000000200 */
[C---:B----4-:R-:W-:Y:S08]  /*13a30*/  HMMA.16816.F32 R32, R24.reuse, R72, R32 ;  /* 0x000000481820723c */ /* 0x050ff00000001820 */
[C---:B------:R-:W-:Y:S01]  /*13a40*/  HMMA.16816.F32 R40, R24.reuse, R74, R40 ;  /* 0x0000004a1828723c */ /* 0x040fe20000001828 */
[----:B------:R-:W3:Y:S07]  /*13a50*/  LDSM.16.M88.4 R72, [R189+0x1800] ;  /* 0x00180000bd48783b */ /* 0x000eee0000000200 */
[C---:B-1----:R-:W-:Y:S08]  /*13a60*/  HMMA.16816.F32 R48, R24.reuse, R36, R48 ;  /* 0x000000241830723c */ /* 0x042ff00000001830 */
[----:B------:R-:W-:Y:S01]  /*13a70*/  HMMA.16816.F32 R44, R24, R38, R44 ;  /* 0x00000026182c723c */ /* 0x000fe2000000182c */
[----:B------:R-:W-:Y:S07]  /*13a80*/  LDSM.16.M88.4 R36, [R189+0x2800] ;  /* 0x00280000bd24783b */ /* 0x000fee0000000200 */
[----:B------:R-:W-:Y:S01]  /*13a90*/  HMMA.16816.F32 R24, R20, R82, R28 ;  /* 0x000000521418723c */ /* 0x000fe2000000181c */
[----:B------:R-:W1:Y:S04]  /*13aa0*/  LDSM.16.M88.4 R28, [R199+0x2800] ;  /* 0x00280000c71c783b */ /* 0x000e680000000200 */
[----:B------:R-:W-:Y:S03]  /*13ab0*/  LDSM.16.M88.4 R80, [R189+0x4000] ;  /* 0x00400000bd50783b */ /* 0x000fe60000000200 */
[----:B--2---:R-:W-:Y:S08]  /*13ac0*/  HMMA.16816.F32 R4, R16, R64, R4 ;  /* 0x000000401004723c */ /* 0x004ff00000001804 */
[C---:B------:R-:W-:Y:S08]  /*13ad0*/  HMMA.16816.F32 R32, R20.reuse, R68, R32 ;  /* 0x000000441420723c */ /* 0x040ff00000001820 */
        /* <DEDUP_REMOVED lines=8> */
[----:B------:R-:W3:Y:S07]  /*13b60*/  LDSM.16.M88.4 R4, [R195+0x8000] ;  /* 0x00800000c304783b */ /* 0x000eee0000000200 */
[C---:B------:R-:W-:Y:S08]  /*13b70*/  HMMA.16816.F32 R32, R16.reuse, R56, R32 ;  /* 0x000000381020723c */ /* 0x040ff00000001820 */
[C---:B------:R-:W-:Y:S01]  /*13b80*/  HMMA.16816.F32 R40, R16.reuse, R58, R40 ;  /* 0x0000003a1028723c */ /* 0x040fe20000001828 */
[----:B------:R-:W-:Y:S07]  /*13b90*/  LDSM.16.M88.4 R56, [R190+0x3800] ;  /* 0x00380000be38783b */ /* 0x000fee0000000200 */
[C---:B-1----:R-:W-:Y:S08]  /*13ba0*/  HMMA.16816.F32 R48, R16.reuse, R28, R48 ;  /* 0x0000001c1030723c */ /* 0x042ff00000001830 */
[----:B------:R-:W-:Y:S08]  /*13bb0*/  HMMA.16816.F32 R44, R16, R30, R44 ;  /* 0x0000001e102c723c */ /* 0x000ff0000000182c */
[----:B------:R-:W-:Y:S01]  /*13bc0*/  HMMA.16816.F32 R28, R12, R74, R20 ;  /* 0x0000004a0c1c723c */ /* 0x000fe20000001814 */
[----:B------:R-:W-:Y:S07]  /*13bd0*/  LDSM.16.M88.4 R72, [R199+0x3000] ;  /* 0x00300000c748783b */ /* 0x000fee0000000200 */
[----:B--2---:R-:W-:Y:S01]  /*13be0*/  HMMA.16816.F32 R16, R8, R68, R24 ;  /* 0x000000440810723c */ /* 0x004fe20000001818 */
        /* <DEDUP_REMOVED lines=8> */
[----:B------:R-:W2:Y:S03]  /*13c70*/  LDSM.16.M88.4 R68, [R189+0x3000] ;  /* 0x00300000bd44783b */ /* 0x000ea60000000200 */
[----:B---3--:R-:W-:Y:S08]  /*13c80*/  HMMA.16816.F32 R12, R4, R76, R16 ;  /* 0x0000004c040c723c */ /* 0x008ff00000001810 */
[C---:B------:R-:W-:Y:S08]  /*13c90*/  HMMA.16816.F32 R32, R8.reuse, R64, R20 ;  /* 0x000000400820723c */ /* 0x040ff00000001814 */
[----:B------:R-:W-:Y:S01]  /*13ca0*/  HMMA.16816.F32 R20, R8, R66, R40 ;  /* 0x000000420814723c */ /* 0x000fe20000001828 */
[----:B------:R-:W3:Y:S04]  /*13cb0*/  LDSM.16.M88.4 R40, [R199+0x3800] ;  /* 0x00380000c728783b */ /* 0x000ee80000000200 */
        /* <DEDUP_REMOVED lines=13> */
[----:B--2---:R-:W-:Y:S08]  /*13d90*/  HMMA.16816.F32 R8, R28, R68, R8 ;  /* 0x000000441c08723c */ /* 0x004ff00000001808 */
[C---:B------:R-:W-:Y:S08]  /*13da0*/  HMMA.16816.F32 R48, R4.reuse, R60, R48 ;  /* 0x0000003c0430723c */ /* 0x040ff00000001830 */
[----:B------:R-:W-:Y:S01]  /*13db0*/  HMMA.16816.F32 R52, R4, R62, R44 ;  /* 0x0000003e0434723c */ /* 0x000fe2000000182c */
[----:B------:R-:W2:Y:S04]  /*13dc0*/  LDSM.16.M88.4 R60, [R190+0x4800] ;  /* 0x00480000be3c783b */ /* 0x000ea80000000200 */
[----:B------:R-:W2:Y:S03]  /*13dd0*/  LDSM.16.M88.4 R44, [R188+0x3800] ;  /* 0x00380000bc2c783b */ /* 0x000ea60000000200 */
[----:B---3--:R-:W-:Y:S08]  /*13de0*/  HMMA.16816.F32 R36, R24, R40, R36 ;  /* 0x000000281824723c */ /* 0x008ff00000001824 */
[----:B------:R-:W-:Y:S01]  /*13df0*/  HMMA.16816.F32 R32, R28, R70, R32 ;  /* 0x000000461c20723c */ /* 0x000fe20000001820 */
[----:B------:R-:W-:Y:S07]  /*13e00*/  LDSM.16.M88.4 R68, [R199+0x4800] ;  /* 0x00480000c744783b */ /* 0x000fee0000000200 */
[----:B-1----:R-:W-:Y:S01]  /*13e10*/  HMMA.16816.F32 R4, R20, R56, R8 ;  /* 0x000000381404723c */ /* 0x002fe20000001808 */
[----:B------:R-:W-:Y:S07]  /*13e20*/  LDSM.16.M88.4 R8, [R198+0xc000] ;  /* 0x00c00000c608783b */ /* 0x000fee0000000200 */
[----:B------:R-:W-:Y:S01]  /*13e30*/  HMMA.16816.F32 R40, R24, R42, R12 ;  /* 0x0000002a1828723c */ /* 0x000fe2000000180c */
[----:B------:R-:W1:Y:S07]  /*13e40*/  LDSM.16.M88.4 R12, [R196+0xc000] ;  /* 0x00c00000c40c783b */ /* 0x000e6e0000000200 */
[----:B----4-:R-:W-:Y:S08]  /*13e50*/  HMMA.16816.F32 R36, R28, R72, R36 ;  /* 0x000000481c24723c */ /* 0x010ff00000001824 */
[----:B------:R-:W-:Y:S01]  /*13e60*/  HMMA.16816.F32 R32, R20, R58, R32 ;  /* 0x0000003a1420723c */ /* 0x000fe20000001820 */
[----:B------:R-:W3:Y:S07]  /*13e70*/  LDSM.16.M88.4 R56, [R189+0x4800] ;  /* 0x00480000bd38783b */ /* 0x000eee0000000200 */
[----:B--2---:R-:W-:Y:S08]  /*13e80*/  HMMA.16816.F32 R4, R16, R60, R4 ;  /* 0x0000003c1004723c */ /* 0x004ff00000001804 */
[----:B------:R-:W-:Y:S08]  /*13e90*/  HMMA.16816.F32 R48, R24, R64, R48 ;  /* 0x000000401830723c */ /* 0x000ff00000001830 */
[----:B------:R-:W-:Y:S01]  /*13ea0*/  HMMA.16816.F32 R40, R28, R74, R40 ;  /* 0x0000004a1c28723c */ /* 0x000fe20000001828 */
[----:B------:R-:W-:Y:S07]  /*13eb0*/  LDSM.16.M88.4 R72, [R199+0x5000] ;  /* 0x00500000c748783b */ /* 0x000fee0000000200 */
[----:B------:R-:W-:Y:S08]  /*13ec0*/  HMMA.16816.F32 R36, R20, R44, R36 ;  /* 0x0000002c1424723c */ /* 0x000ff00000001824 */
[----:B------:R-:W-:Y:S01]  /*13ed0*/  HMMA.16816.F32 R32, R16, R62, R32 ;  /* 0x0000003e1020723c */ /* 0x000fe20000001820 */
[----:B------:R-:W2:Y:S07]  /*13ee0*/  LDSM.16.M88.4 R60, [R188+0x4000] ;  /* 0x00400000bc3c783b */ /* 0x000eae0000000200 */
        /* <DEDUP_REMOVED lines=8> */
[----:B------:R-:W4:Y:S07]  /*13f70*/  LDSM.16.M88.4 R68, [R190+0x5800] ;  /* 0x00580000be44783b */ /* 0x000f2e0000000200 */
[----:B---3--:R-:W-:Y:S08]  /*13f80*/  HMMA.16816.F32 R24, R8, R56, R24 ;  /* 0x000000380818723c */ /* 0x008ff00000001818 */
[----:B------:R-:W-:Y:S01]  /*13f90*/  HMMA.16816.F32 R28, R28, R82, R52 ;  /* 0x000000521c1c723c */ /* 0x000fe20000001834 */
[----:B------:R-:W-:Y:S07]  /*13fa0*/  LDSM.16.M88.4 R52, [R188+0x5000] ;  /* 0x00500000bc34783b */ /* 0x000fee0000000200 */
[----:B--2---:R-:W-:Y:S08]  /*13fb0*/  HMMA.16816.F32 R32, R20, R60, R48 ;  /* 0x0000003c1420723c */ /* 0x004ff00000001830 */
[----:B------:R-:W-:Y:S08]  /*13fc0*/  HMMA.16816.F32 R44, R16, R78, R44 ;  /* 0x0000004e102c723c */ /* 0x000ff0000000182c */
[----:B------:R-:W-:Y:S08]  /*13fd0*/  HMMA.16816.F32 R40, R12, R72, R40 ;  /* 0x000000480c28723c */ /* 0x000ff00000001828 */
[----:B------:R-:W-:Y:S01]  /*13fe0*/  HMMA.16816.F32 R36, R8, R58, R36 ;  /* 0x0000003a0824723c */ /* 0x000fe20000001824 */
[----:B------:R-:W2:Y:S07]  /*13ff0*/  LDSM.16.M88.4 R56, [R199+0x5800] ;  /* 0x00580000c738783b */ /* 0x000eae0000000200 */
[----:B-1----:R-:W-:Y:S08]  /*14000*/  HMMA.16816.F32 R48, R4, R84, R24 ;  /* 0x000000540430723c */ /* 0x002ff00000001818 */
[----:B------:R-:W-:Y:S08]  /*14010*/  HMMA.16816.F32 R20, R20, R62, R28 ;  /* 0x0000003e1414723c */ /* 0x000ff0000000181c */
[----:B----4-:R-:W-:Y:S08]  /*14020*/  HMMA.16816.F32 R24, R16, R68, R32 ;  /* 0x000000441018723c */ /* 0x010ff00000001820 */
[----:B------:R-:W-:Y:S01]  /*14030*/  HMMA.16816.F32 R28, R12, R74, R44 ;  /* 0x0000004a0c1c723c */ /* 0x000fe2000000182c */
[----:B------:R-:W-:-:S04]  /*14040*/  FMUL.FTZ R0, R48, c[0x0][0x320] ;  /* 0x0000c80030007a20 */ /* 0x000fc80000410000 */
[----:B------:R1:W3:Y:S03]  /*14050*/  MUFU.TANH R60, R0 ;  /* 0x00000000003c7308 */ /* 0x0002e60000002400 */
[----:B------:R-:W-:Y:S01]  /*14060*/  HMMA.16816.F32 R32, R8, R64, R40 ;  /* 0x000000400820723c */ /* 0x000fe20000001828 */
[----:B------:R-:W4:Y:S07]  /*14070*/  LDSM.16.M88.4 R40, [R189+0x5800] ;  /* 0x00580000bd28783b */ /* 0x000f2e0000000200 */
[----:B------:R-:W-:Y:S01]  /*14080*/  HMMA.16816.F32 R36, R4, R86, R36 ;  /* 0x000000560424723c */ /* 0x000fe20000001824 */
[----:B-1----:R-:W-:-:S07]  /*14090*/  FMUL.FTZ R0, R49, c[0x0][0x320] ;  /* 0x0000c80031007a20 */ /* 0x002fce0000410000 */
[----:B------:R-:W-:Y:S01]  /*140a0*/  HMMA.16816.F32 R16, R16, R70, R20 ;  /* 0x000000461010723c */ /* 0x000fe20000001814 */
[----:B------:R1:W1:Y:S07]  /*140b0*/  MUFU.TANH R46, R0 ;  /* 0x00000000002e7308 */ /* 0x00026e0000002400 */
[----:B--2---:R-:W-:Y:S08]  /*140c0*/  HMMA.16816.F32 R20, R12, R56, R24 ;  /* 0x000000380c14723c */ /* 0x004ff00000001818 */
[----:B------:R-:W-:Y:S01]  /*140d0*/  HMMA.16816.F32 R24, R8, R66, R28 ;  /* 0x000000420818723c */ /* 0x000fe2000000181c */
[----:B-1----:R-:W-:-:S04]  /*140e0*/  FMUL.FTZ R0, R50, c[0x0][0x320] ;  /* 0x0000c80032007a20 */ /* 0x002fc80000410000 */
[----:B------:R1:W2:Y:S03]  /*140f0*/  MUFU.TANH R48, R0 ;  /* 0x0000000000307308 */ /* 0x0002a60000002400 */
[----:B------:R-:W-:Y:S01]  /*14100*/  HMMA.16816.F32 R28, R4, R52, R32 ;  /* 0x00000034041c723c */ /* 0x000fe20000001820 */
[----:B------:R-:W2:Y:S01]  /*14110*/  LDSM.16.M88.4 R32, [R188+0x5800] ;  /* 0x00580000bc20783b */ /* 0x000ea20000000200 */
[----:B------:R-:W-:-:S06]  /*14120*/  DEPBAR.LE SB0, 0x0 ;  /* 0x000080000000791a */ /* 0x000fcc0000000000 */
[----:B------:R-:W-:Y:S01]  /*14130*/  HMMA.16816.F32 R12, R12, R58, R16 ;  /* 0x0000003a0c0c723c */ /* 0x000fe20000001810 */
[----:B-1----:R-:W-:-:S07]  /*14140*/  FMUL.FTZ R0, R51, c[0x0][0x320] ;  /* 0x0000c80033007a20 */ /* 0x002fce0000410000 */
[----:B----4-:R-:W-:Y:S01]  /*14150*/  HMMA.16816.F32 R16, R8, R40, R20 ;  /* 0x000000280810723c */ /* 0x010fe20000001814 */
[----:B------:R1:W4:Y:S07]  /*14160*/  MUFU.TANH R47, R0 ;  /* 0x00000000002f7308 */ /* 0x00032e0000002400 */
[----:B------:R-:W-:Y:S08]  /*14170*/  HMMA.16816.F32 R20, R4, R54, R24 ;  /* 0x000000360414723c */ /* 0x000ff00000001818 */
[----:B------:R-:W-:Y:S01]  /*14180*/  HMMA.16816.F32 R8, R8, R42, R12 ;  /* 0x0000002a0808723c */ /* 0x000fe2000000180c */
[----:B-1----:R-:W-:-:S04]  /*14190*/  FMUL.FTZ R0, R36, c[0x0][0x320] ;  /* 0x0000c80024007a20 */ /* 0x002fc80000410000 */
[----:B------:R1:W1:Y:S03]  /*141a0*/  MUFU.TANH R44, R0 ;  /* 0x00000000002c7308 */ /* 0x0002660000002400 */
[C---:B--2---:R-:W-:Y:S01]  /*141b0*/  HMMA.16816.F32 R12, R4.reuse, R32, R16 ;  /* 0x00000020040c723c */ /* 0x044fe20000001810 */
[----:B-1----:R-:W-:Y:S11]  /*141c0*/  FMUL.FTZ R0, R37, c[0x0][0x320] ;  /* 0x0000c80025007a20 */ /* 0x002ff60000410000 */
[----:B------:R-:W-:Y:S04]  /*141d0*/  @!UPT UIADD3 URZ, URZ, URZ, URZ ;  /* 0x0000003f3f3ff290 */ /* 0x000fe8000fffe03f */
[----:B------:R-:W-:Y:S01]  /*141e0*/  HMMA.16816.F32 R4, R4, R34, R8 ;  /* 0x000000220404723c */ /* 0x000fe20000001808 */
[----:B------:R1:W2:Y:S02]  /*141f0*/  MUFU.TANH R37, R0 ;  /* 0x0000000000257308 */ /* 0x0002a40000002400 */
        /* <DEDUP_REMOVED lines=38> */
[----:B-1234-:R-:W-:Y:S02]  /*14460*/  IADD3 R0, -R225, 0x30, RZ ;  /* 0x00000030e1007810 */ /* 0x01efe40007ffe1ff */
[----:B------:R-:W-:Y:S02]  /*14470*/  IADD3 R4, R152, -0x2, RZ ;  /* 0xfffffffe98047810 */ /* 0x000fe40007ffe0ff */
[----:B------:R-:W-:-:S02]  /*14480*/  ISETP.GE.AND P0, PT, R0, 0x21, PT ;  /* 0x000000210000780c */ /* 0x000fc40003f06270 */
[----:B------:R-:W-:Y:S02]  /*14490*/  SHF.R.S32.HI R2, RZ, 0x1f, R4 ;  /* 0x0000001fff027819 */ /* 0x000fe40000011404 */
[C---:B------:R-:W-:Y:S02]  /*144a0*/  LOP3.LUT P5, RZ, R218.reuse, 0x8, RZ, 0xc0, !PT ;  /* 0x00000008daff7812 */ /* 0x040fe400078ac0ff */
[----:B------:R-:W-:Y:S01]  /*144b0*/  LOP3.LUT P3, RZ, R218, 0x4, RZ, 0xc0, !PT ;  /* 0x00000004daff7812 */ /* 0x000fe2000786c0ff */
[----:B------:R-:W-:Y:S01]  /*144c0*/  IMAD R2, R2, c[0x0][0x1e0], RZ ;  /* 0x0000780002027a24 */ /* 0x000fe200078e02ff */
[C---:B------:R-:W-:Y:S02]  /*144d0*/  LOP3.LUT P4, RZ, R218.reuse, 0x2, RZ, 0xc0, !PT ;  /* 0x00000002daff7812 */ /* 0x040fe4000788c0ff */
[----:B------:R-:W-:Y:S01]  /*144e0*/  LOP3.LUT P6, RZ, R218, 0x1, RZ, 0xc0, !PT ;  /* 0x00000001daff7812 */ /* 0x000fe200078cc0ff */
        /* <DEDUP_REMOVED lines=30> */
.L_x_2474:
[----:B--234-:R-:W-:Y:S05]  /*146d0*/  BSYNC B0 ;  /* 0x0000000000007941 */ /* 0x01cfea0003800000 */
.L_x_2473:
[----:B-1----:R-:W2:Y:S04]  /*146e0*/  LDL R0, [R1+0x48] ;  /* 0x0000480001007983 */ /* 0x002ea80000100800 */
[----:B------:R-:W3:Y:S01]  /*146f0*/  LDL R95, [R1+0x10] ;  /* 0x00001000015f7983 */ /* 0x000ee20000100800 */
[----:B------:R-:W-:Y:S01]  /*14700*/  ISETP.NE.AND P3, PT, R147, 0x1, PT ;  /* 0x000000019300780c */ /* 0x000fe20003f65270 */
[----:B------:R-:W-:Y:S01]  /*14710*/  IMAD.IADD R4, R131, 0x1, -R235 ;  /* 0x0000000183047824 */ /* 0x000fe200078e0aeb */
[----:B------:R-:W-:Y:S01]  /*14720*/  IADD3 R3, -R235, 0x1, R131 ;  /* 0x00000001eb037810 */ /* 0x000fe20007ffe183 */
[----:B------:R-:W-:Y:S04]  /*14730*/  LDSM.16.MT88.4 R32, [R192] ;  /* 0x00000000c020783b */ /* 0x000fe80000004200 */
[----:B------:R-:W-:Y:S04]  /*14740*/  LDSM.16.MT88.4 R40, [R192+0x800] ;  /* 0x00080000c028783b */ /* 0x000fe80000004200 */
[----:B------:R-:W-:Y:S04]  /*14750*/  LDSM.16.MT88.4 R64, [R194+0x3000] ;  /* 0x00300000c240783b */ /* 0x000fe80000004200 */
[----:B------:R-:W-:Y:S04]  /*14760*/  LDSM.16.MT88.4 R68, [R192+0x3000] ;  /* 0x00300000c044783b */ /* 0x000fe80000004200 */
[----:B------:R-:W-:Y:S04]  /*14770*/  LDSM.16.MT88.4 R72, [R192+0x3800] ;  /* 0x00380000c048783b */ /* 0x000fe80000004200 */
[----:B------:R-:W-:Y:S04]  /*14780*/  LDSM.16.MT88.4 R76, [R193+0x3000] ;  /* 0x00300000c14c783b */ /* 0x000fe80000004200 */
[----:B-----5:R-:W-:Y:S04]  /*14790*/  LDSM.16.MT88.4 R160, [R191+0x1000] ;  /* 0x00100000bfa0783b */ /* 0x020fe80000004200 */
[----:B------:R-:W0:Y:S01]  /*147a0*/  LDGDEPBAR ;  /* 0x00000000000079af */ /* 0x000e220000000000 */
[----:B--2---:R-:W-:-:S04]  /*147b0*/  IMAD.IADD R0, R0, 0x1, R146 ;  /* 0x0000000100007824 */ /* 0x004fc800078e0292 */
[----:B------:R-:W-:-:S04]  /*147c0*/  @P3 IMAD.HI.U32 R2, R0, c[0x0][0x2c8], RZ ;  /* 0x0000b20000023a27 */ /* 0x000fc800078e00ff */
[----:B---3--:R-:W-:Y:S01]  /*147d0*/  IMAD.IADD R3, R3, 0x1, -R95 ;  /* 0x0000000103037824 */ /* 0x008fe200078e0a5f */
[----:B------:R-:W-:-:S05]  /*147e0*/  @P3 SHF.R.U32.HI R0, RZ, c[0x0][0x2cc], R2 ;  /* 0x0000b300ff003a19 */ /* 0x000fca0000011602 */
[----:B------:R-:W1:Y:S04]  /*147f0*/  SHFL.IDX PT, R2, R0, RZ, 0x1c1f ;  /* 0x001c1fff00027589 */ /* 0x000e6800000e0000 */
[----:B------:R-:W2:Y:S01]  /*14800*/  SHFL.IDX PT, R5, R0, 0x1, 0x1c1f ;  /* 0x003c1f0000057f89 */ /* 0x000ea200000e0000 */
[C---:B-1----:R-:W-:Y:S02]  /*14810*/  IMAD.IADD R2, R3.reuse, 0x1, R2 ;  /* 0x0000000103027824 */ /* 0x042fe400078e0202 */
[----:B--2---:R-:W-:-:S03]  /*14820*/  IMAD.IADD R5, R3, 0x1, R5 ;  /* 0x0000000103057824 */ /* 0x004fc600078e0205 */
[----:B------:R-:W-:-:S04]  /*14830*/  IMNMX R2, R4, R2, PT ;  /* 0x0000000204027217 */ /* 0x000fc80003800200 */
[C---:B------:R-:W-:Y:S02]  /*14840*/  ISETP.GT.AND P0, PT, R2.reuse, RZ, PT ;  /* 0x000000ff0200720c */ /* 0x040fe40003f04270 */
[----:B------:R-:W-:Y:S02]  /*14850*/  ISETP.GT.AND P1, PT, R2, 0x1, PT ;  /* 0x000000010200780c */ /* 0x000fe40003f24270 */
[----:B------:R-:W-:Y:S02]  /*14860*/  FSEL R11, R60, -INF , P0 ;  /* 0xff8000003c0b7808 */ /* 0x000fe40000000000 */
[----:B------:R-:W-:Y:S01]  /*14870*/  ISETP.GT.AND P0, PT, R2, 0x8, PT ;  /* 0x000000080200780c */ /* 0x000fe20003f04270 */
[----:B------:R-:W-:Y:S01]  /*14880*/  LDSM.16.MT88.4 R60, [R191+0x3000] ;  /* 0x00300000bf3c783b */ /* 0x000fe20000004200 */
        /* <DEDUP_REMOVED lines=12> */
[----:B------:R-:W-:Y:S02]  /*14950*/  ISETP.GT.AND P1, PT, R2, 0x19, PT ;  /* 0x000000190200780c */ /* 0x000fe40003f24270 */
        /* <DEDUP_REMOVED lines=10> */
[----:B------:R-:W-:Y:S02]  /*14a00*/  IMNMX R0, R4, R5, PT ;  /* 0x0000000504007217 */ /* 0x000fe40003800200 */
[----:B------:R-:W-:Y:S02]  /*14a10*/  ISETP.GT.AND P1, PT, R2, 0x29, PT ;  /* 0x000000290200780c */ /* 0x000fe40003f24270 */
[----:B------:R-:W-:-:S02]  /*14a20*/  FMNMX.FTZ R3, R13, R3, !PT ;  /* 0x000000030d037209 */ /* 0x000fc40007810000 */
[----:B------:R-:W-:Y:S02]  /*14a30*/  FSEL R92, R9, -INF , P0 ;  /* 0xff800000095c7808 */ /* 0x000fe40000000000 */
[----:B------:R-:W-:Y:S02]  /*14a40*/  ISETP.GT.AND P0, PT, R0, RZ, PT ;  /* 0x000000ff0000720c */ /* 0x000fe40003f04270 */
[----:B------:R-:W-:Y:S02]  /*14a50*/  FSEL R91, R8, -INF , P1 ;  /* 0xff800000085b7808 */ /* 0x000fe40000800000 */
[----:B------:R-:W-:Y:S02]  /*14a60*/  ISETP.GT.AND P1, PT, R0, 0x1, PT ;  /* 0x000000010000780c */ /* 0x000fe40003f24270 */
[----:B------:R-:W-:Y:S02]  /*14a70*/  FMNMX.FTZ R2, R94, R3, !PT ;  /* 0x000000035e027209 */ /* 0x000fe40007810000 */
[----:B------:R-:W-:-:S02]  /*14a80*/  FSEL R5, R48, -INF , P0 ;  /* 0xff80000030057808 */ /* 0x000fc40000000000 */
[C---:B------:R-:W-:Y:S01]  /*14a90*/  ISETP.GT.AND P0, PT, R0.reuse, 0x8, PT ;  /* 0x000000080000780c */ /* 0x040fe20003f04270 */
[----:B------:R-:W-:Y:S01]  /*14aa0*/  LDSM.16.MT88.4 R48, [R192+0x1800] ;  /* 0x00180000c030783b */ /* 0x000fe20000004200 */
[----:B------:R-:W-:Y:S02]  /*14ab0*/  FSEL R10, R47, -INF , P1 ;  /* 0xff8000002f0a7808 */ /* 0x000fe40000800000 */
[----:B------:R-:W-:Y:S02]  /*14ac0*/  FMNMX.FTZ R2, R93, R2, !PT ;  /* 0x000000025d027209 */ /* 0x000fe40007810000 */
[----:B------:R-:W-:Y:S02]  /*14ad0*/  ISETP.GT.AND P1, PT, R0, 0x9, PT ;  /* 0x000000090000780c */ /* 0x000fe40003f24270 */
[----:B------:R-:W-:Y:S02]  /*14ae0*/  FSEL R9, R45, -INF , P0 ;  /* 0xff8000002d097808 */ /* 0x000fe40000000000 */
[----:B------:R-:W-:Y:S01]  /*14af0*/  FMNMX.FTZ R3, R5, R10, !PT ;  /* 0x0000000a05037209 */ /* 0x000fe20007810000 */
[----:B------:R-:W-:Y:S01]  /*14b00*/  LDSM.16.MT88.4 R44, [R193] ;  /* 0x00000000c12c783b */ /* 0x000fe20000004200 */
[----:B------:R-:W-:-:S02]  /*14b10*/  FMNMX.FTZ R2, R92, R2, !PT ;  /* 0x000000025c027209 */ /* 0x000fc40007810000 */
[----:B------:R-:W-:Y:S02]  /*14b20*/  ISETP.GT.AND P0, PT, R0, 0x10, PT ;  /* 0x000000100000780c */ /* 0x000fe40003f04270 */
[----:B------:R-:W-:Y:S02]  /*14b30*/  FSEL R8, R38, -INF , P1 ;  /* 0xff80000026087808 */ /* 0x000fe40000800000 */
[----:B------:R-:W-:Y:S01]  /*14b40*/  FMNMX.FTZ R3, R9, R3, !PT ;  /* 0x0000000309037209 */ /* 0x000fe20007810000 */
[----:B------:R-:W-:Y:S01]  /*14b50*/  LDSM.16.MT88.4 R36, [R191+0x1800] ;  /* 0x00180000bf24783b */ /* 0x000fe20000004200 */
[----:B------:R-:W-:Y:S02]  /*14b60*/  FMNMX.FTZ R2, R91, R2, !PT ;  /* 0x000000025b027209 */ /* 0x000fe40007810000 */
[----:B------:R-:W-:Y:S02]  /*14b70*/  ISETP.GT.AND P1, PT, R0, 0x11, PT ;  /* 0x000000110000780c */ /* 0x000fe40003f24270 */
[----:B------:R-:W-:Y:S01]  /*14b80*/  FSEL R7, R30, -INF , P0 ;  /* 0xff8000001e077808 */ /* 0x000fe20000000000 */
[----:B------:R-:W1:Y:S01]  /*14b90*/  SHFL.BFLY PT, R4, R2, 0x2, 0x1f ;  /* 0x0c401f0002047f89 */ /* 0x000e6200000e0000 */
[----:B------:R-:W-:-:S02]  /*14ba0*/  FMNMX.FTZ R3, R8, R3, !PT ;  /* 0x0000000308037209 */ /* 0x000fc40007810000 */
[C---:B------:R-:W-:Y:S02]  /*14bb0*/  ISETP.GT.AND P0, PT, R0.reuse, 0x18, PT ;  /* 0x000000180000780c */ /* 0x040fe40003f04270 */
[----:B------:R-:W-:Y:S02]  /*14bc0*/  FSEL R6, R29, -INF , P1 ;  /* 0xff8000001d067808 */ /* 0x000fe40000800000 */
[----:B------:R-:W-:Y:S01]  /*14bd0*/  FMNMX.FTZ R3, R7, R3, !PT ;  /* 0x0000000307037209 */ /* 0x000fe20007810000 */
[----:B------:R-:W-:Y:S01]  /*14be0*/  LDSM.16.MT88.4 R28, [R194] ;  /* 0x00000000c21c783b */ /* 0x000fe20000004200 */
        /* <DEDUP_REMOVED lines=33> */
[----:B------:R1:W-:Y:S01]  /*14e00*/  MUFU.EX2 R83, R3 ;  /* 0x0000000300537308 */ /* 0x0003e20000000800 */
[----:B------:R-:W-:-:S07]  /*14e10*/  FSETP.NEU.FTZ.AND P0, PT, R132, -INF , PT ;  /* 0xff8000008400780b */ /* 0x000fce0003f1d000 */
[----:B------:R2:W-:Y:S01]  /*14e20*/  MUFU.EX2 R216, R0 ;  /* 0x0000000000d87308 */ /* 0x0005e20000000800 */
[----:B-1----:R-:W-:-:S07]  /*14e30*/  FFMA.FTZ R3, R14, c[0x0][0x2d0], -R2 ;  /* 0x0000b4000e037a23 */ /* 0x002fce0000010802 */
[----:B------:R1:W-:Y:S01]  /*14e40*/  MUFU.EX2 R86, R3 ;  /* 0x0000000300567308 */ /* 0x0003e20000000800 */
[----:B--2---:R-:W-:-:S05]  /*14e50*/  FMUL.FTZ R0, R132, c[0x0][0x2d0] ;  /* 0x0000b40084007a20 */ /* 0x004fca0000410000 */
[----:B------:R-:W-:Y:S01]  /*14e60*/  FSEL R0, R0, RZ, P0 ;  /* 0x000000ff00007208 */ /* 0x000fe20000000000 */
[----:B-1----:R-:W-:-:S04]  /*14e70*/  FFMA.FTZ R3, R17, c[0x0][0x2d0], -R2 ;  /* 0x0000b40011037a23 */ /* 0x002fc80000010802 */
[----:B------:R1:W-:Y:S02]  /*14e80*/  MUFU.EX2 R85, R3 ;  /* 0x0000000300557308 */ /* 0x0003e40000000800 */
[--C-:B-1----:R-:W-:Y:S02]  /*14e90*/  FFMA.FTZ R3, R16, c[0x0][0x2d0], -R2.reuse ;  /* 0x0000b40010037a23 */ /* 0x102fe40000010802 */
[----:B------:R-:W1:Y:S04]  /*14ea0*/  LDSM.16.MT88.4 R16, [R191] ;  /* 0x00000000bf10783b */ /* 0x000e680000004200 */
        /* <DEDUP_REMOVED lines=8> */
[----:B--2---:R-:W-:Y:S01]  /*14f30*/  FFMA.FTZ R3, R10, c[0x0][0x2d0], -R0 ;  /* 0x0000b4000a037a23 */ /* 0x004fe20000010800 */
[----:B------:R-:W-:-:S05]  /*14f40*/  F2FP.PACK_AB R10, R85, R86 ;  /* 0x00000056550a723e */ /* 0x000fca00000000ff */
[----:B------:R2:W3:Y:S02]  /*14f50*/  MUFU.EX2 R81, R3 ;  /* 0x0000000300517308 */ /* 0x0004e40000000800 */
[----:B--2---:R-:W-:Y:S01]  /*14f60*/  FFMA.FTZ R3, R9, c[0x0][0x2d0], -R0 ;  /* 0x0000b40009037a23 */ /* 0x004fe20000010800 */
[----:B---3--:R-:W-:-:S05]  /*14f70*/  F2FP.PACK_AB R9, R81, R82 ;  /* 0x000000525109723e */ /* 0x008fca00000000ff */
[----:B------:R2:W-:Y:S02]  /*14f80*/  MUFU.EX2 R80, R3 ;  /* 0x0000000300507308 */ /* 0x0005e40000000800 */
[----:B--2---:R-:W-:Y:S01]  /*14f90*/  FFMA.FTZ R3, R8, c[0x0][0x2d0], -R0 ;  /* 0x0000b40008037a23 */ /* 0x004fe20000010800 */
[----:B------:R-:W-:-:S05]  /*14fa0*/  F2FP.PACK_AB R8, R83, R84 ;  /* 0x000000545308723e */ /* 0x000fca00000000ff */
[----:B------:R2:W3:Y:S02]  /*14fb0*/  MUFU.EX2 R133, R3 ;  /* 0x0000000300857308 */ /* 0x0004e40000000800 */
[----:B--2---:R-:W-:Y:S01]  /*14fc0*/  FFMA.FTZ R3, R7, c[0x0][0x2d0], -R0 ;  /* 0x0000b40007037a23 */ /* 0x004fe20000010800 */
[----:B---3--:R-:W-:-:S05]  /*14fd0*/  F2FP.PACK_AB R11, R133, R80 ;  /* 0x00000050850b723e */ /* 0x008fca00000000ff */
[----:B------:R2:W-:Y:S02]  /*14fe0*/  MUFU.EX2 R137, R3 ;  /* 0x0000000300897308 */ /* 0x0005e40000000800 */
[----:B------:R-:W-:Y:S01]  /*14ff0*/  HMMA.16816.F32 R12, R8, R32, RZ ;  /* 0x00000020080c723c */ /* 0x000fe200000018ff */
[----:B--2---:R-:W-:Y:S01]  /*15000*/  FFMA.FTZ R3, R6, c[0x0][0x2d0], -R0 ;  /* 0x0000b40006037a23 */ /* 0x004fe20000010800 */
[----:B------:R-:W-:-:S04]  /*15010*/  F2FP.PACK_AB R6, R219, R224 ;  /* 0x000000e0db06723e */ /* 0x000fc800000000ff */
[----:B------:R2:W3:Y:S02]  /*15020*/  MUFU.EX2 R214, R3 ;  /* 0x0000000300d67308 */ /* 0x0004e40000000800 */
[----:B--2---:R-:W-:Y:S01]  /*15030*/  FFMA.FTZ R3, R21, c[0x0][0x2d0], -R0 ;  /* 0x0000b40015037a23 */ /* 0x004fe20000010800 */
[----:B---3--:R-:W-:-:S05]  /*15040*/  F2FP.PACK_AB R5, R214, R137 ;  /* 0x00000089d605723e */ /* 0x008fca00000000ff */
[----:B------:R2:W-:Y:S02]  /*15050*/  MUFU.EX2 R215, R3 ;  /* 0x0000000300d77308 */ /* 0x0005e40000000800 */
[----:B--2---:R-:W-:Y:S02]  /*15060*/  FFMA.FTZ R3, R20, c[0x0][0x2d0], -R0 ;  /* 0x0000b40014037a23 */ /* 0x004fe40000010800 */
[C---:B-1----:R-:W-:Y:S04]  /*15070*/  HMMA.16816.F32 R20, R8.reuse, R16, RZ ;  /* 0x000000100814723c */ /* 0x042fe800000018ff */
[----:B------:R-:W1:Y:S04]  /*15080*/  MUFU.EX2 R212, R3 ;  /* 0x0000000300d47308 */ /* 0x000e680000000800 */
[----:B------:R-:W-:Y:S01]  /*15090*/  HMMA.16816.F32 R16, R8, R18, RZ ;  /* 0x000000120810723c */ /* 0x000fe200000018ff */
[----:B-1----:R-:W-:Y:S11]  /*150a0*/  F2FP.PACK_AB R7, R212, R215 ;  /* 0x000000d7d407723e */ /* 0x002ff600000000ff */
[----:B------:R-:W-:Y:S04]  /*150b0*/  @!UPT UIADD3 URZ, URZ, URZ, URZ ;  /* 0x0000003f3f3ff290 */ /* 0x000fe8000fffe03f */
        /* <DEDUP_REMOVED lines=19> */
[----:B------:R-:W-:Y:S01]  /*151f0*/  HMMA.16816.F32 R56, R4, R26, R16 ;  /* 0x0000001a0438723c */ /* 0x000fe20000001810 */
[----:B------:R-:W1:Y:S07]  /*15200*/  LDSM.16.MT88.4 R24, [R194+0x1800] ;  /* 0x00180000c218783b */ /* 0x000e6e0000004200 */
[----:B------:R-:W-:Y:S08]  /*15210*/  HMMA.16816.F32 R28, R8, R36, RZ ;  /* 0x00000024081c723c */ /* 0x000ff000000018ff */
[C---:B--2---:R-:W-:Y:S01]  /*15220*/  HMMA.16816.F32 R248, R4.reuse, R54, R20 ;  /* 0x0000003604f8723c */ /* 0x044fe20000001814 */
[----:B------:R-:W2:Y:S07]  /*15230*/  LDSM.16.MT88.4 R20, [R193+0x1800] ;  /* 0x00180000c114783b */ /* 0x000eae0000004200 */
[----:B------:R-:W-:Y:S01]  /*15240*/  HMMA.16816.F32 R12, R4, R52, R12 ;  /* 0x00000034040c723c */ /* 0x000fe2000000180c */
[----:B------:R-:W3:Y:S01]  /*15250*/  LDSM.16.MT88.4 R52, [R194+0x2000] ;  /* 0x00200000c234783b */ /* 0x000ee20000004200 */
[----:B------:R-:W-:-:S02]  /*15260*/  IMAD.MOV.U32 R99, RZ, RZ, R56 ;  /* 0x000000ffff637224 */ /* 0x000fc400078e0038 */
[----:B------:R-:W-:Y:S02]  /*15270*/  IMAD.MOV.U32 R98, RZ, RZ, R57 ;  /* 0x000000ffff627224 */ /* 0x000fe400078e0039 */
[----:B------:R-:W-:Y:S02]  /*15280*/  IMAD.MOV.U32 R97, RZ, RZ, R58 ;  /* 0x000000ffff617224 */ /* 0x000fe400078e003a */
[----:B------:R-:W-:Y:S01]  /*15290*/  HMMA.16816.F32 R16, R8, R38, RZ ;  /* 0x000000260810723c */ /* 0x000fe200000018ff */
[----:B------:R-:W-:Y:S02]  /*152a0*/  IMAD.MOV.U32 R96, RZ, RZ, R59 ;  /* 0x000000ffff607224 */ /* 0x000fe400078e003b */
[----:B------:R-:W4:Y:S05]  /*152b0*/  LDSM.16.MT88.4 R56, [R192+0x2000] ;  /* 0x00200000c038783b */ /* 0x000f2a0000004200 */
[----:B------:R-:W-:Y:S08]  /*152c0*/  HMMA.16816.F32 R28, R4, R32, R28 ;  /* 0x00000020041c723c */ /* 0x000ff0000000181c */
[----:B-1----:R-:W-:Y:S01]  /*152d0*/  HMMA.16816.F32 R36, R8, R24, RZ ;  /* 0x000000180824723c */ /* 0x002fe200000018ff */
[----:B------:R-:W-:-:S02]  /*152e0*/  IMAD.MOV.U32 R106, RZ, RZ, R12 ;  /* 0x000000ffff6a7224 */ /* 0x000fc400078e000c */
[----:B------:R-:W-:Y:S02]  /*152f0*/  IMAD.MOV.U32 R105, RZ, RZ, R13 ;  /* 0x000000ffff697224 */ /* 0x000fe400078e000d */
[----:B------:R-:W-:Y:S02]  /*15300*/  IMAD.MOV.U32 R104, RZ, RZ, R14 ;  /* 0x000000ffff687224 */ /* 0x000fe400078e000e */
[----:B------:R-:W-:Y:S01]  /*15310*/  IMAD.MOV.U32 R103, RZ, RZ, R15 ;  /* 0x000000ffff677224 */ /* 0x000fe200078e000f */
[----:B------:R-:W-:Y:S08]  /*15320*/  HMMA.16816.F32 R16, R4, R34, R16 ;  /* 0x000000220410723c */ /* 0x000ff00000001810 */
[----:B------:R-:W-:Y:S01]  /*15330*/  IMAD.MOV.U32 R110, RZ, RZ, R28 ;  /* 0x000000ffff6e7224 */ /* 0x000fe200078e001c */
[----:B------:R-:W-:Y:S01]  /*15340*/  HMMA.16816.F32 R32, R8, R26, RZ ;  /* 0x0000001a0820723c */ /* 0x000fe200000018ff */
[----:B------:R-:W-:-:S02]  /*15350*/  IMAD.MOV.U32 R109, RZ, RZ, R29 ;  /* 0x000000ffff6d7224 */ /* 0x000fc400078e001d */
[----:B------:R-:W-:Y:S02]  /*15360*/  IMAD.MOV.U32 R108, RZ, RZ, R30 ;  /* 0x000000ffff6c7224 */ /* 0x000fe400078e001e */
[----:B------:R-:W-:-:S03]  /*15370*/  IMAD.MOV.U32 R107, RZ, RZ, R31 ;  /* 0x000000ffff6b7224 */ /* 0x000fc600078e001f */
[C---:B--2---:R-:W-:Y:S07]  /*15380*/  HMMA.16816.F32 R28, R8.reuse, R20, RZ ;  /* 0x00000014081c723c */ /* 0x044fee00000018ff */
[----:B------:R-:W-:Y:S01]  /*15390*/  IMAD.MOV.U32 R114, RZ, RZ, R16 ;  /* 0x000000ffff727224 */ /* 0x000fe200078e0010 */
[----:B------:R-:W-:Y:S01]  /*153a0*/  HMMA.16816.F32 R24, R8, R22, RZ ;  /* 0x000000160818723c */ /* 0x000fe200000018ff */
[----:B------:R-:W-:Y:S02]  /*153b0*/  IMAD.MOV.U32 R113, RZ, RZ, R17 ;  /* 0x000000ffff717224 */ /* 0x000fe400078e0011 */
[----:B------:R-:W-:-:S02]  /*153c0*/  IMAD.MOV.U32 R112, RZ, RZ, R18 ;  /* 0x000000ffff707224 */ /* 0x000fc400078e0012 */
[----:B------:R-:W-:-:S03]  /*153d0*/  IMAD.MOV.U32 R111, RZ, RZ, R19 ;  /* 0x000000ffff6f7224 */ /* 0x000fc600078e0013 */
        /* <DEDUP_REMOVED lines=11> */
[----:B------:R-:W-:-:S07]  /*15490*/  IMAD.MOV.U32 R46, RZ, RZ, R108 ;  /* 0x000000ffff2e7224 */ /* 0x000fce00078e006c */
[----:B------:R-:W-:Y:S01]  /*154a0*/  HMMA.16816.F32 R220, R4, R54, R32 ;  /* 0x0000003604dc723c */ /* 0x000fe20000001820 */
[----:B------:R-:W2:Y:S06]  /*154b0*/  LDSM.16.MT88.4 R32, [R191+0x4800] ;  /* 0x00480000bf20783b */ /* 0x000eac0000004200 */
[----:B------:R-:W-:Y:S01]  /*154c0*/  IMAD.MOV.U32 R54, RZ, RZ, R112 ;  /* 0x000000ffff367224 */ /* 0x000fe200078e0070 */
[----:B------:R-:W-:Y:S01]  /*154d0*/  HMMA.16816.F32 R24, R8, R64, RZ ;  /* 0x000000400818723c */ /* 0x000fe200000018ff */
[----:B------:R-:W-:-:S06]  /*154e0*/  IMAD.MOV.U32 R55, RZ, RZ, R111 ;  /* 0x000000ffff377224 */ /* 0x000fcc00078e006f */
[----:B------:R-:W-:Y:S01]  /*154f0*/  IMAD.MOV.U32 R64, RZ, RZ, R106 ;  /* 0x000000ffff407224 */ /* 0x000fe200078e006a */
[----:B------:R-:W-:Y:S01]  /*15500*/  HMMA.16816.F32 R20, R8, R66, RZ ;  /* 0x000000420814723c */ /* 0x000fe200000018ff */
[----:B------:R-:W-:-:S06]  /*15510*/  IMAD.MOV.U32 R65, RZ, RZ, R105 ;  /* 0x000000ffff417224 */ /* 0x000fcc00078e0069 */
[----:B------:R-:W-:Y:S01]  /*15520*/  IMAD.MOV.U32 R66, RZ, RZ, R104 ;  /* 0x000000ffff427224 */ /* 0x000fe200078e0068 */
[----:B----4-:R-:W-:Y:S01]  /*15530*/  HMMA.16816.F32 R244, R4, R56, R12 ;  /* 0x0000003804f4723c */ /* 0x010fe2000000180c */
[----:B------:R-:W-:-:S07]  /*15540*/  IMAD.MOV.U32 R67, RZ, RZ, R103 ;  /* 0x000000ffff437224 */ /* 0x000fce00078e0067 */
[----:B------:R-:W-:Y:S07]  /*15550*/  HMMA.16816.F32 R12, R8, R68, RZ ;  /* 0x00000044080c723c */ /* 0x000fee00000018ff */
[----:B------:R-:W-:Y:S01]  /*15560*/  IMAD.MOV.U32 R69, RZ, RZ, R153 ;  /* 0x000000ffff457224 */ /* 0x000fe200078e0099 */
[----:B------:R-:W-:Y:S01]  /*15570*/  HMMA.16816.F32 R56, R4, R58, R48 ;  /* 0x0000003a0438723c */ /* 0x000fe20000001830 */
[----:B------:R-:W3:Y:S01]  /*15580*/  LDSM.16.MT88.4 R48, [R193+0x3800] ;  /* 0x00380000c130783b */ /* 0x000ee20000004200 */
[----:B------:R-:W-:-:S03]  /*15590*/  IMAD.MOV.U32 R68, RZ, RZ, R152 ;  /* 0x000000ffff447224 */ /* 0x000fc600078e0098 */
[----:B------:R-:W-:Y:S03]  /*155a0*/  LDSM.16.MT88.4 R152, [R192+0x1000] ;  /* 0x00100000c098783b */ /* 0x000fe60000004200 */
        /* <DEDUP_REMOVED lines=9> */
[----:B------:R-:W-:Y:S07]  /*15640*/  HMMA.16816.F32 R180, R4, R72, R12 ;  /* 0x0000004804b4723c */ /* 0x000fee000000180c */
[----:B------:R-:W-:Y:S01]  /*15650*/  IMAD.MOV.U32 R72, RZ, RZ, R102 ;  /* 0x000000ffff487224 */ /* 0x000fe200078e0066 */
[----:B------:R-:W-:Y:S01]  /*15660*/  HMMA.16816.F32 R16, R8, R76, RZ ;  /* 0x0000004c0810723c */ /* 0x000fe200000018ff */
[----:B------:R-:W-:-:S06]  /*15670*/  IMAD.MOV.U32 R73, RZ, RZ, R101 ;  /* 0x000000ffff497224 */ /* 0x000fcc00078e0065 */
[----:B------:R-:W-:Y:S01]  /*15680*/  IMAD.MOV.U32 R76, RZ, RZ, R99 ;  /* 0x000000ffff4c7224 */ /* 0x000fe200078e0063 */
[----:B------:R-:W-:Y:S01]  /*15690*/  HMMA.16816.F32 R12, R8, R78, RZ ;  /* 0x0000004e080c723c */ /* 0x000fe200000018ff */
[----:B------:R-:W-:-:S06]  /*156a0*/  IMAD.MOV.U32 R77, RZ, RZ, R98 ;  /* 0x000000ffff4d7224 */ /* 0x000fcc00078e0062 */
[----:B------:R-:W-:Y:S01]  /*156b0*/  IMAD.MOV.U32 R78, RZ, RZ, R97 ;  /* 0x000000ffff4e7224 */ /* 0x000fe200078e0061 */
[----:B--2---:R-:W-:Y:S01]  /*156c0*/  HMMA.16816.F32 R24, R8, R32, RZ ;  /* 0x000000200818723c */ /* 0x004fe200000018ff */
[----:B------:R-:W-:-:S07]  /*156d0*/  IMAD.MOV.U32 R79, RZ, RZ, R96 ;  /* 0x000000ffff4f7224 */ /* 0x000fce00078e0060 */
[----:B------:R-:W-:Y:S01]  /*156e0*/  HMMA.16816.F32 R96, R4, R74, R28 ;  /* 0x0000004a0460723c */ /* 0x000fe2000000181c */
[----:B------:R-:W2:Y:S06]  /*156f0*/  LDSM.16.MT88.4 R28, [R192+0x5000] ;  /* 0x00500000c01c783b */ /* 0x000eac0000004200 */
[----:B------:R-:W-:Y:S01]  /*15700*/  IMAD.MOV.U32 R74, RZ, RZ, R100 ;  /* 0x000000ffff4a7224 */ /* 0x000fe200078e0064 */
[----:B------:R-:W-:Y:S01]  /*15710*/  HMMA.16816.F32 R20, R8, R34, RZ ;  /* 0x000000220814723c */ /* 0x000fe200000018ff */
[----:B------:R-:W2:Y:S01]  /*15720*/  LDSM.16.MT88.4 R32, [R194+0x4800] ;  /* 0x00480000c220783b */ /* 0x000ea20000004200 */
[----:B------:R-:W-:-:S02]  /*15730*/  IMAD.MOV.U32 R75, RZ, RZ, R3 ;  /* 0x000000ffff4b7224 */ /* 0x000fc400078e0003 */
[----:B------:R-:W-:-:S04]  /*15740*/  FFMA.FTZ R3, R94, c[0x0][0x2d0], -R2 ;  /* 0x0000b4005e037a23 */ /* 0x000fc80000010802 */
        /* <DEDUP_REMOVED lines=9> */
[C---:B--2---:R-:W-:Y:S08]  /*157e0*/  HMMA.16816.F32 R108, R4.reuse, R28, R16 ;  /* 0x0000001c046c723c */ /* 0x044ff00000001810 */
[----:B------:R-:W-:Y:S08]  /*157f0*/  HMMA.16816.F32 R24, R4, R30, R12 ;  /* 0x0000001e0418723c */ /* 0x000ff0000000180c */
[C---:B------:R-:W-:Y:S08]  /*15800*/  HMMA.16816.F32 R16, R8.reuse, R32, RZ ;  /* 0x000000200810723c */ /* 0x040ff000000018ff */
        /* <DEDUP_REMOVED lines=10> */
[C---:B-1----:R-:W-:Y:S08]  /*158b0*/  HMMA.16816.F32 R124, R4.reuse, R12, R16 ;  /* 0x0000000c047c723c */ /* 0x042ff00000001810 */
[----:B------:R-:W-:Y:S01]  /*158c0*/  HMMA.16816.F32 R16, R4, R14, R8 ;  /* 0x0000000e0410723c */ /* 0x000fe20000001808 */
[----:B------:R1:W-:Y:S01]  /*158d0*/  MUFU.EX2 R11, R3 ;  /* 0x00000003000b7308 */ /* 0x0003e20000000800 */
[----:B------:R-:W-:Y:S01]  /*158e0*/  LDSM.16.MT88.4 R12, [R193+0x5800] ;  /* 0x00580000c10c783b */ /* 0x000fe20000004200 */
[----:B-1----:R-:W-:-:S06]  /*158f0*/  FFMA.FTZ R3, R93, c[0x0][0x2d0], -R2 ;  /* 0x0000b4005d037a23 */ /* 0x002fcc0000010802 */
        /* <DEDUP_REMOVED lines=17> */
[----:B------:R-:W2:Y:S01]  /*15a10*/  MUFU.EX2 R4, R0 ;  /* 0x0000000000047308 */ /* 0x000ea20000000800 */
[----:B-1----:R-:W-:-:S04]  /*15a20*/  FADD.FTZ R2, R82, R81 ;  /* 0x0000005152027221 */ /* 0x002fc80000010000 */
[----:B------:R-:W-:Y:S02]  /*15a30*/  FADD.FTZ R2, R80, R2 ;  /* 0x0000000250027221 */ /* 0x000fe40000010000 */
[----:B------:R-:W-:Y:S01]  /*15a40*/  LDSM.16.MT88.4 R80, [R192+0x4000] ;  /* 0x00400000c050783b */ /* 0x000fe20000004200 */
[----:B--2---:R-:W-:Y:S01]  /*15a50*/  F2FP.PACK_AB R131, R4, R5 ;  /* 0x000000050483723e */ /* 0x004fe200000000ff */
[----:B------:R-:W-:-:S06]  /*15a60*/  FADD.FTZ R0, R86, R3 ;  /* 0x0000000356007221 */ /* 0x000fcc0000010000 */
[C---:B------:R-:W-:Y:S01]  /*15a70*/  HMMA.16816.F32 R28, R128.reuse, R32, R64 ;  /* 0x00000020801c723c */ /* 0x040fe20000001840 */
[----:B------:R-:W-:Y:S01]  /*15a80*/  FADD.FTZ R0, R85, R0 ;  /* 0x0000000055007221 */ /* 0x000fe20000010000 */
[----:B------:R-:W-:Y:S06]  /*15a90*/  LDSM.16.MT88.4 R64, [R193+0x2800] ;  /* 0x00280000c140783b */ /* 0x000fec0000004200 */
[C---:B------:R-:W-:Y:S01]  /*15aa0*/  HMMA.16816.F32 R32, R128.reuse, R34, R248 ;  /* 0x000000228020723c */ /* 0x040fe200000018f8 */
[----:B------:R-:W2:Y:S06]  /*15ab0*/  LDL R250, [R1+0x18] ;  /* 0x0000180001fa7983 */ /* 0x000eac0000100800 */
[----:B------:R-:W-:Y:S01]  /*15ac0*/  IMAD.MOV.U32 R248, RZ, RZ, R95 ;  /* 0x000000fffff87224 */ /* 0x000fe200078e005f */
[----:B------:R-:W-:Y:S01]  /*15ad0*/  HMMA.16816.F32 R156, R128, R152, R156 ;  /* 0x00000098809c723c */ /* 0x000fe2000000189c */
[----:B------:R-:W-:-:S02]  /*15ae0*/  FADD.FTZ R3, R133, R2 ;  /* 0x0000000285037221 */ /* 0x000fc40000010000 */
[----:B------:R-:W-:Y:S02]  /*15af0*/  IMAD.MOV.U32 R249, RZ, RZ, R69 ;  /* 0x000000fffff97224 */ /* 0x000fe400078e0045 */
[----:B------:R-:W-:-:S03]  /*15b00*/  IMAD.MOV.U32 R251, RZ, RZ, R68 ;  /* 0x000000fffffb7224 */ /* 0x000fc600078e0044 */
[C---:B------:R-:W-:Y:S01]  /*15b10*/  HMMA.16816.F32 R152, R128.reuse, R154, R144 ;  /* 0x0000009a8098723c */ /* 0x040fe20000001890 */
[----:B------:R-:W1:Y:S07]  /*15b20*/  LDSM.16.MT88.4 R144, [R194+0x1000] ;  /* 0x00100000c290783b */ /* 0x000e6e0000004200 */
[C---:B------:R-:W-:Y:S08]  /*15b30*/  HMMA.16816.F32 R36, R128.reuse, R40, R44 ;  /* 0x000000288024723c */ /* 0x040ff0000000182c */
[C---:B------:R-:W-:Y:S08]  /*15b40*/  HMMA.16816.F32 R164, R128.reuse, R160, R164 ;  /* 0x000000a080a4723c */ /* 0x040ff000000018a4 */
[C---:B-1----:R-:W-:Y:S08]  /*15b50*/  HMMA.16816.F32 R148, R128.reuse, R144, R148 ;  /* 0x000000908094723c */ /* 0x042ff00000001894 */
[C---:B------:R-:W-:Y:S08]  /*15b60*/  HMMA.16816.F32 R144, R128.reuse, R146, R76 ;  /* 0x000000928090723c */ /* 0x040ff0000000184c */
[C---:B------:R-:W-:Y:S08]  /*15b70*/  HMMA.16816.F32 R76, R128.reuse, R80, R180 ;  /* 0x00000050804c723c */ /* 0x040ff000000018b4 */
[C---:B------:R-:W-:Y:S01]  /*15b80*/  HMMA.16816.F32 R80, R128.reuse, R82, R96 ;  /* 0x000000528050723c */ /* 0x040fe20000001860 */
[----:B------:R-:W1:Y:S07]  /*15b90*/  LDSM.16.MT88.4 R96, [R193+0x4000] ;  /* 0x00400000c160783b */ /* 0x000e6e0000004200 */
[C---:B------:R-:W-:Y:S08]  /*15ba0*/  HMMA.16816.F32 R44, R128.reuse, R48, R244 ;  /* 0x00000030802c723c */ /* 0x040ff000000018f4 */
[C---:B------:R-:W-:Y:S01]  /*15bb0*/  HMMA.16816.F32 R160, R128.reuse, R162, R72 ;  /* 0x000000a280a0723c */ /* 0x040fe20000001848 */
[----:B------:R-:W-:Y:S07]  /*15bc0*/  LDSM.16.MT88.4 R72, [R191+0x4000] ;  /* 0x00400000bf48783b */ /* 0x000fee0000004200 */
[C---:B------:R-:W-:Y:S08]  /*15bd0*/  HMMA.16816.F32 R124, R128.reuse, R12, R124 ;  /* 0x0000000c807c723c */ /* 0x040ff0000000187c */
[C---:B------:R-:W-:Y:S08]  /*15be0*/  HMMA.16816.F32 R40, R128.reuse, R42, R52 ;  /* 0x0000002a8028723c */ /* 0x040ff00000001834 */
[C---:B-1----:R-:W-:Y:S01]  /*15bf0*/  HMMA.16816.F32 R92, R128.reuse, R96, R112 ;  /* 0x00000060805c723c */ /* 0x042fe20000001870 */
[----:B------:R-:W-:Y:S07]  /*15c00*/  LDSM.16.MT88.4 R112, [R192+0x5800] ;  /* 0x00580000c070783b */ /* 0x000fee0000004200 */
[----:B------:R-:W-:Y:S01]  /*15c10*/  HMMA.16816.F32 R96, R128, R98, R104 ;  /* 0x000000628060723c */ /* 0x000fe20000001868 */
[----:B------:R-:W1:Y:S01]  /*15c20*/  LDSM.16.MT88.4 R104, [R191+0x5800] ;  /* 0x00580000bf68783b */ /* 0x000e620000004200 */
[----:B------:R-:W-:-:S06]  /*15c30*/  FADD.FTZ R12, R217, R0 ;  /* 0x00000000d90c7221 */ /* 0x000fcc0000010000 */
[----:B------:R-:W-:Y:S01]  /*15c40*/  HMMA.16816.F32 R48, R128, R50, R56 ;  /* 0x000000328030723c */ /* 0x000fe20000001838 */
[----:B------:R-:W3:Y:S01]  /*15c50*/  LDSM.16.MT88.4 R56, [R194+0x2800] ;  /* 0x00280000c238783b */ /* 0x000ee20000004200 */
[----:B------:R-:W-:-:S06]  /*15c60*/  IADD3 R182, R251, -0x2, RZ ;  /* 0xfffffffefbb67810 */ /* 0x000fcc0007ffe0ff */
[C---:B-1----:R-:W-:Y:S08]  /*15c70*/  HMMA.16816.F32 R100, R128.reuse, R104, R100 ;  /* 0x000000688064723c */ /* 0x042ff00000001864 */
[C---:B------:R-:W-:Y:S01]  /*15c80*/  HMMA.16816.F32 R104, R128.reuse, R106, R120 ;  /* 0x0000006a8068723c */ /* 0x040fe20000001878 */
[----:B------:R-:W1:Y:S07]  /*15c90*/  LDSM.16.MT88.4 R120, [R194+0x5800] ;  /* 0x00580000c278783b */ /* 0x000e6e0000004200 */
[C---:B---3--:R-:W-:Y:S08]  /*15ca0*/  HMMA.16816.F32 R52, R128.reuse, R56, R240 ;  /* 0x000000388034723c */ /* 0x048ff000000018f0 */
        /* <DEDUP_REMOVED lines=8> */
[----:B------:R-:W-:Y:S01]  /*15d30*/  HMMA.16816.F32 R88, R128, R90, R168 ;  /* 0x0000005a8058723c */ /* 0x000fe200000018a8 */
[----:B--2---:R-:W-:-:S04]  /*15d40*/  @P3 IMAD.HI.U32 R2, R250, c[0x0][0x2c8], RZ ;  /* 0x0000b200fa023a27 */ /* 0x004fc800078e00ff */
[----:B------:R-:W-:Y:S01]  /*15d50*/  IMAD.MOV.U32 R0, RZ, RZ, R250 ;  /* 0x000000ffff007224 */ /* 0x000fe200078e00fa */
[----:B------:R-:W-:Y:S01]  /*15d60*/  @P3 SHF.R.U32.HI R0, RZ, c[0x0][0x2cc], R2 ;  /* 0x0000b300ff003a19 */ /* 0x000fe20000011602 */
[----:B------:R-:W-:Y:S02]  /*15d70*/  FADD.FTZ R2, R137, R3 ;  /* 0x0000000389027221 */ /* 0x000fe40000010000 */
[----:B------:R-:W-:Y:S01]  /*15d80*/  FADD.FTZ R3, R216, R12 ;  /* 0x0000000cd8037221 */ /* 0x000fe20000010000 */
[----:B------:R-:W-:Y:S01]  /*15d90*/  IADD3 R0, R0, R249, -R248 ;  /* 0x000000f900007210 */ /* 0x000fe20007ffe8f8 */
[----:B------:R-:W-:Y:S02]  /*15da0*/  FADD.FTZ R2, R214, R2 ;  /* 0x00000002d6027221 */ /* 0x000fe40000010000 */
[----:B------:R-:W-:Y:S02]  /*15db0*/  FADD.FTZ R3, R224, R3 ;  /* 0x00000003e0037221 */ /* 0x000fe40000010000 */
[----:B------:R-:W-:-:S04]  /*15dc0*/  IMAD.HI R12, R0, 0x2aaaaaab, RZ ;  /* 0x2aaaaaab000c7827 */ /* 0x000fc800078e02ff */
[----:B------:R-:W-:Y:S02]  /*15dd0*/  FADD.FTZ R0, R215, R2 ;  /* 0x00000002d7007221 */ /* 0x000fe40000010000 */
[----:B------:R-:W-:Y:S01]  /*15de0*/  FADD.FTZ R2, R219, R3 ;  /* 0x00000003db027221 */ /* 0x000fe20000010000 */
[----:B------:R-:W-:-:S04]  /*15df0*/  SHF.R.U32.HI R3, RZ, 0x1f, R12 ;  /* 0x0000001fff037819 */ /* 0x000fc8000001160c */
[----:B------:R-:W-:Y:S01]  /*15e00*/  LEA.HI.SX32 R3, R12, R3, 0x1d ;  /* 0x000000030c037211 */ /* 0x000fe200078feaff */
[----:B------:R-:W-:-:S03]  /*15e10*/  FADD.FTZ R0, R212, R0 ;  /* 0x00000000d4007221 */ /* 0x000fc60000010000 */
[----:B------:R-:W-:Y:S01]  /*15e20*/  IMNMX R217, R234, R3, !PT ;  /* 0x00000003ead97217 */ /* 0x000fe20007800200 */
[----:B------:R-:W-:-:S03]  /*15e30*/  FADD.FTZ R2, R11, R2 ;  /* 0x000000020b027221 */ /* 0x000fc60000010000 */
[----:B------:R-:W-:Y:S01]  /*15e40*/  ISETP.GE.AND P0, PT, R182, R217, PT ;  /* 0x000000d9b600720c */ /* 0x000fe20003f06270 */
[----:B------:R-:W-:Y:S02]  /*15e50*/  FADD.FTZ R0, R7, R0 ;  /* 0x0000000007007221 */ /* 0x000fe40000010000 */
[----:B------:R-:W-:Y:S02]  /*15e60*/  FADD.FTZ R2, R10, R2 ;  /* 0x000000020a027221 */ /* 0x000fe40000010000 */
[----:B------:R-:W-:Y:S01]  /*15e70*/  FADD.FTZ R0, R6, R0 ;  /* 0x0000000006007221 */ /* 0x000fe20000010000 */
[----:B------:R-:W-:Y:S01]  /*15e80*/  HMMA.16816.F32 R112, R128, R114, R24 ;  /* 0x000000728070723c */ /* 0x000fe20000001818 */
[----:B------:R-:W-:Y:S02]  /*15e90*/  FADD.FTZ R2, R9, R2 ;  /* 0x0000000209027221 */ /* 0x000fe40000010000 */
[----:B------:R-:W-:-:S05]  /*15ea0*/  FADD.FTZ R0, R5, R0 ;  /* 0x0000000005007221 */ /* 0x000fca0000010000 */
[----:B------:R-:W-:Y:S01]  /*15eb0*/  HMMA.16816.F32 R120, R128, R122, R20 ;  /* 0x0000007a8078723c */ /* 0x000fe20000001814 */
[----:B------:R-:W-:Y:S02]  /*15ec0*/  FADD.FTZ R215, R8, R2 ;  /* 0x0000000208d77221 */ /* 0x000fe40000010000 */
[----:B------:R-:W-:-:S05]  /*15ed0*/  FADD.FTZ R219, R4, R0 ;  /* 0x0000000004db7221 */ /* 0x000fca0000010000 */
[----:B------:R-:W-:Y:S01]  /*15ee0*/  HMMA.16816.F32 R128, R128, R14, R16 ;  /* 0x0000000e8080723c */ /* 0x000fe20000001810 */
[----:B------:R-:W-:Y:S07]  /*15ef0*/  @!P0 BRA `(.L_x_2475) ;  /* 0x0000304000008947 */ /* 0x000fee0003800000 */
[----:B------:R-:W2:Y:S01]  /*15f00*/  LDL R251, [R1+0x48] ;  /* 0x0000480001fb7983 */ /* 0x000ea20000100800 */
[----:B------:R-:W-:Y:S01]  /*15f10*/  IMAD.MOV.U32 R133, RZ, RZ, R132 ;  /* 0x000000ffff857224 */ /* 0x000fe200078e0084 */
[----:B------:R-:W-:Y:S02]  /*15f20*/  MOV R137, R138 ;  /* 0x0000008a00897202 */ /* 0x000fe40000000f00 */
[----:B------:R-:W-:Y:S01]  /*15f30*/  MOV R212, R182 ;  /* 0x000000b600d47202 */ /* 0x000fe20000000f00 */
[----:B--2---:R-:W-:-:S04]  /*15f40*/  IMAD.IADD R216, R251, 0x1, R250 ;  /* 0x00000001fbd87824 */ /* 0x004fc800078e02fa */
[----:B------:R-:W-:-:S05]  /*15f50*/  @P3 IMAD.HI.U32 R0, R216, c[0x0][0x2c8], RZ ;  /* 0x0000b200d8003a27 */ /* 0x000fca00078e00ff */
[----:B------:R-:W-:Y:S02]  /*15f60*/  @P3 SHF.R.U32.HI R220, RZ, c[0x0][0x2cc], R0 ;  /* 0x0000b300ffdc3a19 */ /* 0x000fe40000011600 */
.L_x_2480:
[----:B------:R-:W-:Y:S04]  /*15f70*/  DEPBAR.LE SB0, 0x0 ;  /* 0x000080000000791a */ /* 0x000fe80000000000 */
[----:B------:R-:W-:Y:S01]  /*15f80*/  WARPSYNC 0xffffffff ;  /* 0xffffffff00007948 */ /* 0x000fe20003800000 */
[----:B------:R-:W-:Y:S01]  /*15f90*/  BAR.SYNC.DEFER_BLOCKING 0x0 ;  /* 0x0000000000007b1d */ /* 0x000fe20000010000 */
[----:B------:R-:W-:Y:S02]  /*15fa0*/  ISETP.GT.AND P0, PT, R234, R212, PT ;  /* 0x000000d4ea00720c */ /* 0x000fe40003f04270 */
        /* <DEDUP_REMOVED lines=13> */
[----:B------:R-:W5:Y:S01]  /*16080*/  S2R R2, SR_TID.X ;  /* 0x0000000000027919 */ /* 0x000f620000002100 */
[----:B------:R-:W-:Y:S02]  /*16090*/  SHF.R.S32.HI R0, RZ, 0x1f, R212 ;  /* 0x0000001fff007819 */ /* 0x000fe400000114d4 */
[----:B------:R-:W-:Y:S03]  /*160a0*/  LOP3.LUT P3, RZ, R218, 0x8, RZ, 0xc0, !PT ;  /* 0x00000008daff7812 */ /* 0x000fe6000786c0ff */
[----:B------:R-:W-:Y:S04]  /*160b0*/  IMAD R0, R0, c[0x0][0x208], RZ ;  /* 0x0000820000007a24 */ /* 0x000fe800078e02ff */
[----:B------:R-:W-:Y:S01]  /*160c0*/  IMAD R0, R212, c[0x0][0x20c], R0 ;  /* 0x00008300d4007a24 */ /* 0x000fe200078e0200 */
[----:B-----5:R-:W-:Y:S01]  /*160d0*/  ISETP.GT.AND P2, PT, R2, 0x7f, PT ;  /* 0x0000007f0200780c */ /* 0x020fe20003f44270 */
[----:B------:R-:W-:Y:S04]  /*160e0*/  IMAD.WIDE.U32 R2, R212, c[0x0][0x208], RZ ;  /* 0x00008200d4027a25 */ /* 0x000fe800078e00ff */
[----:B------:R-:W-:Y:S02]  /*160f0*/  IMAD.IADD R0, R3, 0x1, R0 ;  /* 0x0000000103007824 */ /* 0x000fe400078e0200 */
[----:B------:R-:W-:Y:S04]  /*16100*/  IMAD.WIDE.U32 R2, R2, 0x30, RZ ;  /* 0x0000003002027825 */ /* 0x000fe800078e00ff */
[----:B------:R-:W-:Y:S01]  /*16110*/  IMAD R0, R0, 0x30, RZ ;  /* 0x0000003000007824 */ /* 0x000fe200078e02ff */
[-C--:B------:R-:W-:Y:S01]  /*16120*/  IADD3 R5, P1, R230, R2.reuse, RZ ;  /* 0x00000002e6057210 */ /* 0x080fe20007f3e0ff */
[----:B------:R-:W-:Y:S02]  /*16130*/  @!P2 IMAD.MOV.U32 R4, RZ, RZ, c[0x0][0x208] ;  /* 0x00008200ff04a624 */ /* 0x000fe400078e00ff */
[----:B------:R-:W-:Y:S02]  /*16140*/  IMAD.IADD R0, R3, 0x1, R0 ;  /* 0x0000000103007824 */ /* 0x000fe400078e0200 */
[----:B------:R-:W-:Y:S01]  /*16150*/  @!P2 IMAD.MOV.U32 R3, RZ, RZ, c[0x0][0x20c] ;  /* 0x00008300ff03a624 */ /* 0x000fe200078e00ff */
[C---:B------:R-:W-:Y:S04]  /*16160*/  @!P2 LEA R2, P0, R4.reuse, R2, 0x5 ;  /* 0x000000020402a211 */ /* 0x040fe800078028ff */
[----:B------:R-:W-:Y:S01]  /*16170*/  @!P2 LEA.HI.X R3, R4, R0, R3, 0x5, P0 ;  /* 0x000000000403a211 */ /* 0x000fe200000f2c03 */
[--C-:B------:R-:W-:Y:S01]  /*16180*/  IMAD.X R0, R0, 0x1, R233.reuse, P1 ;  /* 0x0000000100007824 */ /* 0x100fe200008e06e9 */
[C---:B------:R-:W-:Y:S04]  /*16190*/  LEA R4, P0, R5.reuse, c[0x0][0x1f8], 0x1 ;  /* 0x00007e0005047a11 */ /* 0x040fe800078008ff */
[----:B------:R-:W-:Y:S02]  /*161a0*/  LEA.HI.X R5, R5, c[0x0][0x1fc], R0, 0x1, P0 ;  /* 0x00007f0005057a11 */ /* 0x000fe400000f0c00 */
[----:B------:R-:W-:Y:S03]  /*161b0*/  @!P2 IADD3 R0, P0, R2, R230, RZ ;  /* 0x000000e60200a210 */ /* 0x000fe60007f1e0ff */
[----:B------:R-:W-:Y:S01]  /*161c0*/  @!PT LDS RZ, [RZ] ;  /* 0x00000000fffff984 */ /* 0x000fe20000000800 */
[----:B------:R-:W-:Y:S01]  /*161d0*/  @!PT LDS RZ, [RZ] ;  /* 0x00000000fffff984 */ /* 0x000fe20000000800 */
[----:B------:R-:W-:Y:S01]  /*161e0*/  @!PT LDS RZ, [RZ] ;  /* 0x00000000fffff984 */ /* 0x000fe20000000800 */
[----:B------:R4:W-:Y:S02]  /*161f0*/  LDGSTS.E.BYPASS.LTC128B.128 [R211+0x4080], [R4.64], !P3 ;  /* 0x0408000004d37fae */ /* 0x0009e4000d901d46 */
        /* <DEDUP_REMOVED lines=10> */
.L_x_2477:
[----:B------:R-:W-:Y:S05]  /*162a0*/  BSYNC B0 ;  /* 0x0000000000007941 */ /* 0x000fea0003800000 */
.L_x_2476:
        /* <DEDUP_REMOVED lines=148> */
[C---:B-1----:R-:W-:Y:S08]  /*16bf0*/  HMMA.16816.F32 R4, R172.reuse, R176, R4 ;  /* 0x000000b0ac04723c */ /* 0x042ff00000001804 */
[C---:B------:R-:W-:Y:S08]  /*16c00*/  HMMA.16816.F32 R8, R172.reuse, R178, R8 ;  /* 0x000000b2ac08723c */ /* 0x040ff00000001808 */
[C---:B--2---:R-:W-:Y:S08]  /*16c10*/  HMMA.16816.F32 R12, R172.reuse, R168, R12 ;  /* 0x000000a8ac0c723c */ /* 0x044ff0000000180c */
[----:B------:R-:W-:Y:S01]  /*16c20*/  FMUL.FTZ R0, R4, c[0x0][0x320] ;  /* 0x0000c80004007a20 */ /* 0x000fe20000410000 */
[C---:B------:R-:W-:Y:S03]  /*16c30*/  HMMA.16816.F32 R16, R172.reuse, R170, R16 ;  /* 0x000000aaac10723c */ /* 0x040fe60000001810 */
[----:B------:R1:W2:Y:S04]  /*16c40*/  MUFU.TANH R185, R0 ;  /* 0x0000000000b97308 */ /* 0x0002a80000002400 */
[----:B------:R-:W-:Y:S02]  /*16c50*/  FMUL.FTZ R3, R11, c[0x0][0x320] ;  /* 0x0000c8000b037a20 */ /* 0x000fe40000410000 */
[----:B------:R-:W-:Y:S04]  /*16c60*/  FMUL.FTZ R10, R10, c[0x0][0x320] ;  /* 0x0000c8000a0a7a20 */ /* 0x000fe80000410000 */
[----:B------:R-:W3:Y:S02]  /*16c70*/  MUFU.TANH R138, R10 ;  /* 0x0000000a008a7308 */ /* 0x000ee40000002400 */
[----:B------:R-:W-:Y:S08]  /*16c80*/  FMUL.FTZ R2, R13, c[0x0][0x320] ;  /* 0x0000c8000d027a20 */ /* 0x000ff00000410000 */
[----:B------:R-:W4:Y:S01]  /*16c90*/  MUFU.TANH R132, R3 ;  /* 0x0000000300847308 */ /* 0x000f220000002400 */
[----:B-1----:R-:W-:Y:S09]  /*16ca0*/  FMUL.FTZ R0, R5, c[0x0][0x320] ;  /* 0x0000c80005007a20 */ /* 0x002ff20000410000 */
[----:B------:R1:W1:Y:S10]  /*16cb0*/  MUFU.TANH R184, R0 ;  /* 0x0000000000b87308 */ /* 0x0002740000002400 */
[----:B------:R-:W2:Y:S01]  /*16cc0*/  MUFU.TANH R180, R2 ;  /* 0x0000000200b47308 */ /* 0x000ea20000002400 */
[----:B-1----:R-:W-:Y:S09]  /*16cd0*/  FMUL.FTZ R0, R6, c[0x0][0x320] ;  /* 0x0000c80006007a20 */ /* 0x002ff20000410000 */
[----:B------:R1:W1:Y:S02]  /*16ce0*/  MUFU.TANH R177, R0 ;  /* 0x0000000000b17308 */ /* 0x0002640000002400 */
[----:B-1----:R-:W-:Y:S02]  /*16cf0*/  FMUL.FTZ R0, R7, c[0x0][0x320] ;  /* 0x0000c80007007a20 */ /* 0x002fe40000410000 */
[----:B------:R-:W1:Y:S01]  /*16d00*/  LDSM.16.M88.4 R4, [R188+0x5800] ;  /* 0x00580000bc04783b */ /* 0x000e620000000200 */
[----:B------:R-:W-:Y:S05]  /*16d10*/  DEPBAR.LE SB0, 0x0 ;  /* 0x000080000000791a */ /* 0x000fea0000000000 */
[----:B------:R5:W1:Y:S01]  /*16d20*/  MUFU.TANH R176, R0 ;  /* 0x0000000000b07308 */ /* 0x000a620000002400 */
[----:B------:R-:W-:Y:S01]  /*16d30*/  BAR.SYNC.DEFER_BLOCKING 0x0 ;  /* 0x0000000000007b1d */ /* 0x000fe20000010000 */
[----:B-----5:R-:W-:Y:S08]  /*16d40*/  FMUL.FTZ R0, R8, c[0x0][0x320] ;  /* 0x0000c80008007a20 */ /* 0x020ff00000410000 */
[----:B------:R5:W2:Y:S01]  /*16d50*/  MUFU.TANH R183, R0 ;  /* 0x0000000000b77308 */ /* 0x000aa20000002400 */
[C---:B-1----:R-:W-:Y:S08]  /*16d60*/  HMMA.16816.F32 R20, R172.reuse, R4, R20 ;  /* 0x00000004ac14723c */ /* 0x042ff00000001814 */
[----:B------:R-:W-:Y:S04]  /*16d70*/  HMMA.16816.F32 R24, R172, R6, R24 ;  /* 0x00000006ac18723c */ /* 0x000fe80000001818 */
[----:B-----5:R-:W-:Y:S04]  /*16d80*/  FMUL.FTZ R0, R9, c[0x0][0x320] ;  /* 0x0000c80009007a20 */ /* 0x020fe80000410000 */
[----:B------:R1:W1:Y:S04]  /*16d90*/  MUFU.TANH R182, R0 ;  /* 0x0000000000b67308 */ /* 0x0002680000002400 */
        /* <DEDUP_REMOVED lines=29> */
[----:B------:R1:W1:Y:S01]  /*16f70*/  MUFU.TANH R10, R0 ;  /* 0x00000000000a7308 */ /* 0x0002620000002400 */
[----:B------:R-:W-:-:S05]  /*16f80*/  @!P0 BRA `(.L_x_2479) ;  /* 0x0000024000008947 */ /* 0x000fca0003800000 */
[----:B-1234-:R-:W-:Y:S02]  /*16f90*/  IADD3 R0, R212, -0x1, RZ ;  /* 0xffffffffd4007810 */ /* 0x01efe40007ffe0ff */
[----:B------:R-:W-:Y:S02]  /*16fa0*/  IADD3 R3, -R225, 0x30, RZ ;  /* 0x00000030e1037810 */ /* 0x000fe40007ffe1ff */
[----:B------:R-:W-:Y:S02]  /*16fb0*/  SHF.R.S32.HI R2, RZ, 0x1f, R0 ;  /* 0x0000001fff027819 */ /* 0x000fe40000011400 */
[C---:B------:R-:W-:Y:S02]  /*16fc0*/  ISETP.GE.AND P0, PT, R3.reuse, 0x21, PT ;  /* 0x000000210300780c */ /* 0x040fe40003f06270 */
[----:B------:R-:W-:Y:S01]  /*16fd0*/  ISETP.GE.AND P1, PT, R3, 0x1, PT ;  /* 0x000000010300780c */ /* 0x000fe20003f26270 */
[----:B------:R-:W-:Y:S02]  /*16fe0*/  IMAD R4, R2, c[0x0][0x1e0], RZ ;  /* 0x0000780002047a24 */ /* 0x000fe400078e02ff */
[C---:B------:R-:W-:Y:S04]  /*16ff0*/  IMAD.WIDE.U32 R2, R0.reuse, c[0x0][0x1e0], RZ ;  /* 0x0000780000027a25 */ /* 0x040fe800078e00ff */
[----:B------:R-:W-:Y:S04]  /*17000*/  IMAD R4, R0, c[0x0][0x1e4], R4 ;  /* 0x0000790000047a24 */ /* 0x000fe800078e0204 */
[----:B------:R-:W-:Y:S02]  /*17010*/  IMAD.IADD R0, R3, 0x1, R4 ;  /* 0x0000000103007824 */ /* 0x000fe400078e0204 */
[----:B------:R-:W-:Y:S04]  /*17020*/  IMAD.WIDE.U32 R2, R2, 0x30, RZ ;  /* 0x0000003002027825 */ /* 0x000fe800078e00ff */
[----:B------:R-:W-:Y:S01]  /*17030*/  @P0 IMAD.MOV.U32 R4, RZ, RZ, c[0x0][0x1e0] ;  /* 0x00007800ff040624 */ /* 0x000fe200078e00ff */
[-C--:B------:R-:W-:Y:S01]  /*17040*/  @P1 IADD3 R5, P3, R228, R2.reuse, RZ ;  /* 0x00000002e4051210 */ /* 0x080fe20007f7e0ff */
[----:B------:R-:W-:Y:S03]  /*17050*/  IMAD R0, R0, 0x30, RZ ;  /* 0x0000003000007824 */ /* 0x000fe600078e02ff */
[----:B------:R-:W-:Y:S01]  /*17060*/  @P0 LEA R2, P2, R4, R2, 0x5 ;  /* 0x0000000204020211 */ /* 0x000fe200078428ff */
[----:B------:R-:W-:Y:S02]  /*17070*/  IMAD.IADD R0, R3, 0x1, R0 ;  /* 0x0000000103007824 */ /* 0x000fe400078e0200 */
[----:B------:R-:W-:Y:S02]  /*17080*/  @P0 IMAD.MOV.U32 R3, RZ, RZ, c[0x0][0x1e4] ;  /* 0x00007900ff030624 */ /* 0x000fe400078e00ff */
[--C-:B------:R-:W-:Y:S01]  /*17090*/  @P1 IMAD.X R6, R0, 0x1, R232.reuse, P3 ;  /* 0x0000000100061824 */ /* 0x100fe200018e06e8 */
[----:B------:R-:W-:Y:S02]  /*170a0*/  LOP3.LUT P3, RZ, R218, 0x8, RZ, 0xc0, !PT ;  /* 0x00000008daff7812 */ /* 0x000fe4000786c0ff */
[----:B------:R-:W-:Y:S02]  /*170b0*/  @P0 LEA.HI.X R3, R4, R0, R3, 0x5, P2 ;  /* 0x0000000004030211 */ /* 0x000fe400010f2c03 */
[----:B------:R-:W-:Y:S05]  /*170c0*/  @P0 IADD3 R0, P2, R2, R228, RZ ;  /* 0x000000e402000210 */ /* 0x000fea0007f5e0ff */
        /* <DEDUP_REMOVED lines=16> */
.L_x_2479:
[----:B--234-:R-:W-:Y:S05]  /*171d0*/  BSYNC B0 ;  /* 0x0000000000007941 */ /* 0x01cfea0003800000 */
.L_x_2478:
[----:B-1----:R-:W2:Y:S01]  /*171e0*/  LDL R5, [R1+0x4] ;  /* 0x0000040001057983 */ /* 0x002ea20000100800 */
[----:B------:R-:W-:Y:S03]  /*171f0*/  MOV R0, c[0x0][0x2c4] ;  /* 0x0000b10000007a02 */ /* 0x000fe60000000f00 */
[----:B------:R-:W2:Y:S01]  /*17200*/  LDL R4, [R1+0x10] ;  /* 0x0000100001047983 */ /* 0x000ea20000100800 */
[----:B------:R-:W-:Y:S02]  /*17210*/  ISETP.NE.AND P0, PT, R0, 0x1, PT ;  /* 0x000000010000780c */ /* 0x000fe40003f05270 */
[----:B------:R-:W-:Y:S01]  /*17220*/  MOV R0, R216 ;  /* 0x000000d800007202 */ /* 0x000fe20000000f00 */
[----:B------:R-:W0:Y:S10]  /*17230*/  LDGDEPBAR ;  /* 0x00000000000079af */ /* 0x000e340000000000 */
[----:B------:R-:W-:Y:S05]  /*17240*/  @P0 MOV R0, R220 ;  /* 0x000000dc00000202 */ /* 0x000fea0000000f00 */
[----:B------:R-:W1:Y:S08]  /*17250*/  SHFL.IDX PT, R3, R0, RZ, 0x1c1f ;  /* 0x001c1fff00037589 */ /* 0x000e7000000e0000 */
[----:B------:R3:W4:Y:S02]  /*17260*/  SHFL.IDX PT, R2, R0, 0x1, 0x1c1f ;  /* 0x003c1f0000027f89 */ /* 0x00072400000e0000 */
[----:B---3--:R-:W-:Y:S05]  /*17270*/  IMAD R0, R212, -0x30, RZ ;  /* 0xffffffd0d4007824 */ /* 0x008fea00078e02ff */
[----:B------:R-:W-:Y:S04]  /*17280*/  IADD3 R0, -R235, 0x1, R0 ;  /* 0x00000001eb007810 */ /* 0x000fe80007ffe100 */
[----:B--2---:R-:W-:Y:S04]  /*17290*/  IADD3 R0, -R4, R0, R5 ;  /* 0x0000000004007210 */ /* 0x004fe80007ffe105 */
[C---:B-1----:R-:W-:Y:S02]  /*172a0*/  IADD3 R4, R0.reuse, R3, RZ ;  /* 0x0000000300047210 */ /* 0x042fe40007ffe0ff */
[----:B----4-:R-:W-:Y:S02]  /*172b0*/  IADD3 R0, R0, R2, RZ ;  /* 0x0000000200007210 */ /* 0x010fe40007ffe0ff */
[----:B------:R-:W-:Y:S02]  /*172c0*/  ISETP.GT.AND P5, PT, R4, 0x19, PT ;  /* 0x000000190400780c */ /* 0x000fe40003fa4270 */
[C---:B------:R-:W-:Y:S02]  /*172d0*/  ISETP.GT.AND P0, PT, R0.reuse, RZ, PT ;  /* 0x000000ff0000720c */ /* 0x040fe40003f04270 */
[C---:B------:R-:W-:Y:S02]  /*172e0*/  ISETP.GT.AND P1, PT, R0.reuse, 0x1, PT ;  /* 0x000000010000780c */ /* 0x040fe40003f24270 */
[----:B------:R-:W-:Y:S02]  /*172f0*/  FSEL R5, R177, -INF , P0 ;  /* 0xff800000b1057808 */ /* 0x000fe40000000000 */
[----:B------:R-:W-:Y:S02]  /*17300*/  ISETP.GT.AND P0, PT, R0, 0x8, PT ;  /* 0x000000080000780c */ /* 0x000fe40003f04270 */
[----:B------:R-:W-:Y:S02]  /*17310*/  FSEL R20, R176, -INF , P1 ;  /* 0xff800000b0147808 */ /* 0x000fe40000800000 */
[----:B------:R-:W-:Y:S02]  /*17320*/  FSEL R19, R138, -INF , P0 ;  /* 0xff8000008a137808 */ /* 0x000fe40000000000 */
[C---:B------:R-:W-:Y:S02]  /*17330*/  ISETP.GT.AND P1, PT, R0.reuse, 0x9, PT ;  /* 0x000000090000780c */ /* 0x040fe40003f24270 */
        /* <DEDUP_REMOVED lines=12> */
[C---:B------:R-:W-:Y:S02]  /*17400*/  ISETP.GT.AND P0, PT, R0.reuse, 0x29, PT ;  /* 0x000000290000780c */ /* 0x040fe40003f04270 */
[----:B------:R-:W-:Y:S02]  /*17410*/  ISETP.GT.AND P1, PT, R0, 0x28, PT ;  /* 0x000000280000780c */ /* 0x000fe40003f24270 */
[----:B------:R-:W-:Y:S02]  /*17420*/  FMNMX.FTZ R0, R5, R133, !PT ;  /* 0x0000008505007209 */ /* 0x000fe40007810000 */
[----:B------:R-:W-:Y:S02]  /*17430*/  FSEL R12, R7, -INF , P2 ;  /* 0xff800000070c7808 */ /* 0x000fe40001000000 */
[----:B------:R-:W-:Y:S02]  /*17440*/  FMNMX.FTZ R0, R20, R0, !PT ;  /* 0x0000000014007209 */ /* 0x000fe40007810000 */
[----:B------:R-:W-:Y:S02]  /*17450*/  FSEL R6, R9, -INF , P1 ;  /* 0xff80000009067808 */ /* 0x000fe40000800000 */
[----:B------:R-:W-:Y:S02]  /*17460*/  FMNMX.FTZ R0, R19, R0, !PT ;  /* 0x0000000013007209 */ /* 0x000fe40007810000 */
[----:B------:R-:W-:Y:S02]  /*17470*/  FSEL R3, R10, -INF , P0 ;  /* 0xff8000000a037808 */ /* 0x000fe40000000000 */
[----:B------:R-:W-:Y:S02]  /*17480*/  FMNMX.FTZ R0, R18, R0, !PT ;  /* 0x0000000012007209 */ /* 0x000fe40007810000 */
[----:B------:R-:W-:Y:S02]  /*17490*/  ISETP.GT.AND P0, PT, R4, RZ, PT ;  /* 0x000000ff0400720c */ /* 0x000fe40003f04270 */
        /* <DEDUP_REMOVED lines=16> */
[----:B------:R-:W-:Y:S01]  /*175a0*/  ISETP.GT.AND P2, PT, R4, 0x1, PT ;  /* 0x000000010400780c */ /* 0x000fe20003f44270 */
[----:B------:R-:W1:Y:S01]  /*175b0*/  SHFL.BFLY PT, R2, R0, 0x2, 0x1f ;  /* 0x0c401f0000027f89 */ /* 0x000e6200000e0000 */
[----:B------:R-:W-:Y:S02]  /*175c0*/  FSEL R21, R180, -INF , P1 ;  /* 0xff800000b4157808 */ /* 0x000fe40000800000 */
[----:B------:R-:W-:Y:S02]  /*175d0*/  FSEL R25, R184, -INF , P2 ;  /* 0xff800000b8197808 */ /* 0x000fe40001000000 */
[----:B------:R-:W-:Y:S02]  /*175e0*/  FSEL R9, R178, -INF , P5 ;  /* 0xff800000b2097808 */ /* 0x000fe40002800000 */
[C---:B------:R-:W-:Y:S02]  /*175f0*/  ISETP.GT.AND P6, PT, R4.reuse, 0x18, PT ;  /* 0x000000180400780c */ /* 0x040fe40003fc4270 */
[C---:B------:R-:W-:Y:S02]  /*17600*/  ISETP.GT.AND P4, PT, R4.reuse, 0x20, PT ;  /* 0x000000200400780c */ /* 0x040fe40003f84270 */
[----:B------:R-:W-:Y:S02]  /*17610*/  FSEL R10, R179, -INF , P6 ;  /* 0xff800000b30a7808 */ /* 0x000fe40003000000 */
[----:B------:R-:W-:Y:S02]  /*17620*/  FSEL R8, R169, -INF , P4 ;  /* 0xff800000a9087808 */ /* 0x000fe40002000000 */
[C---:B------:R-:W-:Y:S02]  /*17630*/  ISETP.GT.AND P3, PT, R4.reuse, 0x21, PT ;  /* 0x000000210400780c */ /* 0x040fe40003f64270 */
[----:B------:R-:W-:Y:S02]  /*17640*/  ISETP.GT.AND P2, PT, R4, 0x28, PT ;  /* 0x000000280400780c */ /* 0x000fe40003f44270 */
[----:B------:R-:W-:Y:S02]  /*17650*/  FSEL R7, R168, -INF , P3 ;  /* 0xff800000a8077808 */ /* 0x000fe40001800000 */
[----:B------:R-:W-:Y:S02]  /*17660*/  ISETP.GT.AND P1, PT, R4, 0x29, PT ;  /* 0x000000290400780c */ /* 0x000fe40003f24270 */
[----:B-1----:R-:W-:Y:S02]  /*17670*/  FMNMX.FTZ R0, R0, R2, !PT ;  /* 0x0000000200007209 */ /* 0x002fe40007810000 */
[----:B------:R-:W-:Y:S03]  /*17680*/  FSEL R4, R171, -INF , P1 ;  /* 0xff800000ab047808 */ /* 0x000fe60000800000 */
[----:B------:R-:W1:Y:S02]  /*17690*/  SHFL.BFLY PT, R2, R0, 0x1, 0x1f ;  /* 0x0c201f0000027f89 */ /* 0x000e6400000e0000 */
[----:B-1----:R-:W-:Y:S04]  /*176a0*/  FMNMX.FTZ R132, R0, R2, !PT ;  /* 0x0000000200847209 */ /* 0x002fe80007810000 */
[C---:B------:R-:W-:Y:S04]  /*176b0*/  FSETP.NEU.FTZ.AND P0, PT, R132.reuse, -INF , PT ;  /* 0xff8000008400780b */ /* 0x040fe80003f1d000 */
[----:B------:R-:W-:Y:S05]  /*176c0*/  FSEL R0, R132, RZ, P0 ;  /* 0x000000ff84007208 */ /* 0x000fea0000000000 */
[----:B------:R-:W-:Y:S02]  /*176d0*/  FADD.FTZ R2, -R0, R133 ;  /* 0x0000008500027221 */ /* 0x000fe40000010100 */
[----:B------:R-:W-:Y:S02]  /*176e0*/  FMUL.FTZ R0, R132, c[0x0][0x2d0] ;  /* 0x0000b40084007a20 */ /* 0x000fe40000410000 */
[----:B------:R-:W-:Y:S03]  /*176f0*/  FMUL.FTZ R2, R2, c[0x0][0x2d0] ;  /* 0x0000b40002027a20 */ /* 0x000fe60000410000 */
[----:B------:R-:W-:Y:S03]  /*17700*/  FSEL R0, R0, RZ, P0 ;  /* 0x000000ff00007208 */ /* 0x000fe60000000000 */
[----:B------:R-:W1:Y:S02]  /*17710*/  MUFU.EX2 R2, R2 ;  /* 0x0000000200027308 */ /* 0x000e640000000800 */
[--C-:B------:R-:W-:Y:S02]  /*17720*/  FFMA.FTZ R20, R20, c[0x0][0x2d0], -R0.reuse ;  /* 0x0000b40014147a23 */ /* 0x100fe40000010800 */
[--C-:B------:R-:W-:Y:S02]  /*17730*/  FFMA.FTZ R19, R19, c[0x0][0x2d0], -R0.reuse ;  /* 0x0000b40013137a23 */ /* 0x100fe40000010800 */
[--C-:B------:R-:W-:Y:S02]  /*17740*/  FFMA.FTZ R18, R18, c[0x0][0x2d0], -R0.reuse ;  /* 0x0000b40012127a23 */ /* 0x100fe40000010800 */
[--C-:B------:R-:W-:Y:S01]  /*17750*/  FFMA.FTZ R26, R5, c[0x0][0x2d0], -R0.reuse ;  /* 0x0000b400051a7a23 */ /* 0x100fe20000010800 */
[----:B------:R-:W-:Y:S01]  /*17760*/  FSEL R5, R170, -INF , P2 ;  /* 0xff800000aa057808 */ /* 0x000fe20001000000 */
[--C-:B------:R-:W-:Y:S01]  /*17770*/  FFMA.FTZ R178, R17, c[0x0][0x2d0], -R0.reuse ;  /* 0x0000b40011b27a23 */ /* 0x100fe20000010800 */
[----:B------:R2:W-:Y:S01]  /*17780*/  MUFU.EX2 R168, R19 ;  /* 0x0000001300a87308 */ /* 0x0005e20000000800 */
[--C-:B------:R-:W-:Y:S02]  /*17790*/  FFMA.FTZ R177, R16, c[0x0][0x2d0], -R0.reuse ;  /* 0x0000b40010b17a23 */ /* 0x100fe40000010800 */
[--C-:B------:R-:W-:Y:S02]  /*177a0*/  FFMA.FTZ R180, R15, c[0x0][0x2d0], -R0.reuse ;  /* 0x0000b4000fb47a23 */ /* 0x100fe40000010800 */
[--C-:B------:R-:W-:Y:S02]  /*177b0*/  FFMA.FTZ R181, R14, c[0x0][0x2d0], -R0.reuse ;  /* 0x0000b4000eb57a23 */ /* 0x100fe40000010800 */
[--C-:B------:R-:W-:Y:S02]  /*177c0*/  FFMA.FTZ R186, R13, c[0x0][0x2d0], -R0.reuse ;  /* 0x0000b4000dba7a23 */ /* 0x100fe40000010800 */
[--C-:B------:R-:W-:Y:S01]  /*177d0*/  FFMA.FTZ R185, R12, c[0x0][0x2d0], -R0.reuse ;  /* 0x0000b4000cb97a23 */ /* 0x100fe20000010800 */
[----:B------:R3:W4:Y:S01]  /*177e0*/  MUFU.EX2 R172, R18 ;  /* 0x0000001200ac7308 */ /* 0x0007220000000800 */
[--C-:B------:R-:W-:Y:S02]  /*177f0*/  FFMA.FTZ R187, R6, c[0x0][0x2d0], -R0.reuse ;  /* 0x0000b40006bb7a23 */ /* 0x100fe40000010800 */
[----:B------:R-:W-:Y:S01]  /*17800*/  FFMA.FTZ R214, R3, c[0x0][0x2d0], -R0 ;  /* 0x0000b40003d67a23 */ /* 0x000fe20000010800 */
[----:B------:R-:W-:Y:S01]  /*17810*/  FMNMX.FTZ R0, R11, R137, !PT ;  /* 0x000000890b007209 */ /* 0x000fe20007810000 */
[C---:B-1----:R-:W-:Y:S02]  /*17820*/  FMUL.FTZ R27, R2.reuse, R147 ;  /* 0x00000093021b7220 */ /* 0x042fe40000410000 */
[C---:B------:R-:W-:Y:S01]  /*17830*/  FMUL.FTZ R14, R2.reuse, R158 ;  /* 0x0000009e020e7220 */ /* 0x040fe20000410000 */
[----:B------:R-:W-:Y:S01]  /*17840*/  FMNMX.FTZ R0, R25, R0, !PT ;  /* 0x0000000019007209 */ /* 0x000fe20007810000 */
[C---:B------:R-:W-:Y:S01]  /*17850*/  FMUL.FTZ R15, R2.reuse, R159 ;  /* 0x0000009f020f7220 */ /* 0x040fe20000410000 */
[----:B------:R1:W-:Y:S01]  /*17860*/  MUFU.EX2 R133, R26 ;  /* 0x0000001a00857308 */ /* 0x0003e20000000800 */
[----:B------:R-:W-:Y:S01]  /*17870*/  FMUL.FTZ R30, R2, R30 ;  /* 0x0000001e021e7220 */ /* 0x000fe20000410000 */
[----:B------:R-:W-:Y:S01]  /*17880*/  FMNMX.FTZ R0, R24, R0, !PT ;  /* 0x0000000018007209 */ /* 0x000fe20007810000 */
[C---:B------:R-:W-:Y:S02]  /*17890*/  FMUL.FTZ R31, R2.reuse, R31 ;  /* 0x0000001f021f7220 */ /* 0x040fe40000410000 */
[C---:B--2---:R-:W-:Y:S01]  /*178a0*/  FMUL.FTZ R19, R2.reuse, R155 ;  /* 0x0000009b02137220 */ /* 0x044fe20000410000 */
[----:B------:R-:W-:Y:S01]  /*178b0*/  FMNMX.FTZ R0, R23, R0, !PT ;  /* 0x0000000017007209 */ /* 0x000fe20007810000 */
[C---:B------:R-:W-:Y:S02]  /*178c0*/  FMUL.FTZ R34, R2.reuse, R34 ;  /* 0x0000002202227220 */ /* 0x040fe40000410000 */
[----:B------:R-:W-:Y:S01]  /*178d0*/  FMUL.FTZ R35, R2, R35 ;  /* 0x0000002302237220 */ /* 0x000fe20000410000 */
[----:B------:R-:W-:Y:S01]  /*178e0*/  FMNMX.FTZ R0, R22, R0, !PT ;  /* 0x0000000016007209 */ /* 0x000fe20007810000 */
[C---:B------:R-:W-:Y:S02]  /*178f0*/  FMUL.FTZ R38, R2.reuse, R38 ;  /* 0x0000002602267220 */ /* 0x040fe40000410000 */
[C---:B------:R-:W-:Y:S01]  /*17900*/  FMUL.FTZ R39, R2.reuse, R39 ;  /* 0x0000002702277220 */ /* 0x040fe20000410000 */
[----:B------:R-:W-:Y:S01]  /*17910*/  FMNMX.FTZ R0, R21, R0, !PT ;  /* 0x0000000015007209 */ /* 0x000fe20007810000 */
[----:B---3--:R-:W-:Y:S01]  /*17920*/  FMUL.FTZ R18, R2, R154 ;  /* 0x0000009a02127220 */ /* 0x008fe20000410000 */
[----:B----4-:R-:W-:Y:S01]  /*17930*/  F2FP.PACK_AB R147, R172, R168 ;  /* 0x000000a8ac93723e */ /* 0x010fe200000000ff */
[----:B------:R-:W-:Y:S01]  /*17940*/  FMUL.FTZ R42, R2, R42 ;  /* 0x0000002a022a7220 */ /* 0x000fe20000410000 */
[----:B------:R-:W-:Y:S01]  /*17950*/  FMNMX.FTZ R0, R10, R0, !PT ;  /* 0x000000000a007209 */ /* 0x000fe20007810000 */
[C---:B------:R-:W-:Y:S02]  /*17960*/  FMUL.FTZ R43, R2.reuse, R43 ;  /* 0x0000002b022b7220 */ /* 0x040fe40000410000 */
[C---:B------:R-:W-:Y:S01]  /*17970*/  FMUL.FTZ R46, R2.reuse, R46 ;  /* 0x0000002e022e7220 */ /* 0x040fe20000410000 */
[----:B------:R-:W-:Y:S01]  /*17980*/  FMNMX.FTZ R0, R9, R0, !PT ;  /* 0x0000000009007209 */ /* 0x000fe20007810000 */
[C---:B------:R-:W-:Y:S02]  /*17990*/  FMUL.FTZ R47, R2.reuse, R47 ;  /* 0x0000002f022f7220 */ /* 0x040fe40000410000 */
[----:B-1----:R-:W-:Y:S01]  /*179a0*/  FMUL.FTZ R26, R2, R146 ;  /* 0x00000092021a7220 */ /* 0x002fe20000410000 */
        /* <DEDUP_REMOVED lines=43> */
[----:B------:R-:W-:Y:S01]  /*17c60*/  FMUL.FTZ R119, R2, R119 ;  /* 0x0000007702777220 */ /* 0x000fe20000410000 */
[C---:B------:R-:W-:Y:S01]  /*17c70*/  FSETP.NEU.FTZ.AND P0, PT, R138.reuse, -INF , PT ;  /* 0xff8000008a00780b */ /* 0x040fe20003f1d000 */
[----:B------:R-:W-:Y:S02]  /*17c80*/  FMUL.FTZ R3, R138, c[0x0][0x2d0] ;  /* 0x0000b4008a037a20 */ /* 0x000fe40000410000 */
[----:B------:R-:W-:Y:S01]  /*17c90*/  FMUL.FTZ R122, R2, R122 ;  /* 0x0000007a027a7220 */ /* 0x000fe20000410000 */
[----:B------:R-:W-:Y:S01]  /*17ca0*/  FSEL R0, R138, RZ, P0 ;  /* 0x000000ff8a007208 */ /* 0x000fe20000000000 */
[C---:B------:R-:W-:Y:S01]  /*17cb0*/  FMUL.FTZ R123, R2.reuse, R123 ;  /* 0x0000007b027b7220 */ /* 0x040fe20000410000 */
[----:B------:R-:W-:Y:S01]  /*17cc0*/  FSEL R3, R3, RZ, P0 ;  /* 0x000000ff03037208 */ /* 0x000fe20000000000 */
[----:B------:R-:W-:Y:S01]  /*17cd0*/  FMUL.FTZ R126, R2, R126 ;  /* 0x0000007e027e7220 */ /* 0x000fe20000410000 */
[----:B------:R-:W-:Y:S01]  /*17ce0*/  ISETP.GT.AND P0, PT, R212, R217, PT ;  /* 0x000000d9d400720c */ /* 0x000fe20003f04270 */
[----:B------:R-:W-:Y:S02]  /*17cf0*/  FADD.FTZ R0, -R0, R137 ;  /* 0x0000008900007221 */ /* 0x000fe40000010100 */
[----:B------:R-:W-:Y:S01]  /*17d00*/  MUFU.EX2 R137, R20 ;  /* 0x0000001400897308 */ /* 0x000fe20000000800 */
[--C-:B------:R-:W-:Y:S02]  /*17d10*/  FFMA.FTZ R171, R23, c[0x0][0x2d0], -R3.reuse ;  /* 0x0000b40017ab7a23 */ /* 0x100fe40000010803 */
[----:B------:R-:W-:Y:S02]  /*17d20*/  FMUL.FTZ R0, R0, c[0x0][0x2d0] ;  /* 0x0000b40000007a20 */ /* 0x000fe40000410000 */
[----:B------:R-:W-:Y:S02]  /*17d30*/  FMUL.FTZ R23, R2, R151 ;  /* 0x0000009702177220 */ /* 0x000fe40000410000 */
[--C-:B------:R-:W-:Y:S02]  /*17d40*/  FFMA.FTZ R174, R22, c[0x0][0x2d0], -R3.reuse ;  /* 0x0000b40016ae7a23 */ /* 0x100fe40000010803 */
[----:B------:R-:W-:Y:S01]  /*17d50*/  FMUL.FTZ R22, R2, R150 ;  /* 0x0000009602167220 */ /* 0x000fe20000410000 */
        /* <DEDUP_REMOVED lines=10> */
[----:B------:R-:W-:Y:S02]  /*17e00*/  FMUL.FTZ R7, R2, R167 ;  /* 0x000000a702077220 */ /* 0x000fe40000410000 */
[--C-:B------:R-:W-:Y:S01]  /*17e10*/  FFMA.FTZ R184, R5, c[0x0][0x2d0], -R3.reuse ;  /* 0x0000b40005b87a23 */ /* 0x100fe20000010803 */
[----:B------:R-:W-:Y:S01]  /*17e20*/  MUFU.EX2 R158, R173 ;  /* 0x000000ad009e7308 */ /* 0x000fe20000000800 */
[----:B------:R-:W-:Y:S02]  /*17e30*/  FFMA.FTZ R3, R4, c[0x0][0x2d0], -R3 ;  /* 0x0000b40004037a23 */ /* 0x000fe40000010803 */
[----:B------:R-:W-:Y:S02]  /*17e40*/  FMUL.FTZ R10, R2, R162 ;  /* 0x000000a2020a7220 */ /* 0x000fe40000410000 */
[C---:B-1----:R-:W-:Y:S02]  /*17e50*/  FMUL.FTZ R20, R0.reuse, R148 ;  /* 0x0000009400147220 */ /* 0x042fe40000410000 */
[C---:B------:R-:W-:Y:S02]  /*17e60*/  FMUL.FTZ R21, R0.reuse, R149 ;  /* 0x0000009500157220 */ /* 0x040fe40000410000 */
[----:B------:R-:W1:Y:S01]  /*17e70*/  LDSM.16.MT88.4 R148, [R191] ;  /* 0x00000000bf94783b */ /* 0x000e620000004200 */
[C---:B------:R-:W-:Y:S01]  /*17e80*/  FMUL.FTZ R12, R0.reuse, R156 ;  /* 0x0000009c000c7220 */ /* 0x040fe20000410000 */
[----:B------:R-:W-:Y:S01]  /*17e90*/  MUFU.EX2 R159, R176 ;  /* 0x000000b0009f7308 */ /* 0x000fe20000000800 */
[C---:B------:R-:W-:Y:S02]  /*17ea0*/  FMUL.FTZ R16, R0.reuse, R152 ;  /* 0x0000009800107220 */ /* 0x040fe40000410000 */
[C---:B------:R-:W-:Y:S02]  /*17eb0*/  FMUL.FTZ R17, R0.reuse, R153 ;  /* 0x0000009900117220 */ /* 0x040fe40000410000 */
[C---:B------:R-:W-:Y:S02]  /*17ec0*/  FMUL.FTZ R4, R0.reuse, R164 ;  /* 0x000000a400047220 */ /* 0x040fe40000410000 */
[C---:B------:R-:W-:Y:S02]  /*17ed0*/  FMUL.FTZ R5, R0.reuse, R165 ;  /* 0x000000a500057220 */ /* 0x040fe40000410000 */
[C---:B------:R-:W-:Y:S01]  /*17ee0*/  FMUL.FTZ R24, R0.reuse, R144 ;  /* 0x0000009000187220 */ /* 0x040fe20000410000 */
[----:B------:R-:W3:Y:S01]  /*17ef0*/  MUFU.EX2 R153, R11 ;  /* 0x0000000b00997308 */ /* 0x000ee20000000800 */
[----:B------:R-:W-:Y:S01]  /*17f00*/  FMUL.FTZ R25, R0, R145 ;  /* 0x0000009100197220 */ /* 0x000fe20000410000 */
[----:B------:R-:W-:Y:S01]  /*17f10*/  F2FP.PACK_AB R145, R137, R133 ;  /* 0x000000858991723e */ /* 0x000fe200000000ff */
[----:B--2---:R-:W-:Y:S02]  /*17f20*/  FMUL.FTZ R6, R2, R166 ;  /* 0x000000a602067220 */ /* 0x004fe40000410000 */
        /* <DEDUP_REMOVED lines=9> */
[----:B------:R-:W2:Y:S01]  /*17fc0*/  MUFU.EX2 R156, R171 ;  /* 0x000000ab009c7308 */ /* 0x000ea20000000800 */
[C---:B------:R-:W-:Y:S02]  /*17fd0*/  FMUL.FTZ R37, R0.reuse, R37 ;  /* 0x0000002500257220 */ /* 0x040fe40000410000 */
[----:B------:R-:W-:Y:S01]  /*17fe0*/  FMUL.FTZ R40, R0, R40 ;  /* 0x0000002800287220 */ /* 0x000fe20000410000 */
[----:B---3--:R-:W-:Y:S01]  /*17ff0*/  F2FP.PACK_AB R144, R153, R169 ;  /* 0x000000a99990723e */ /* 0x008fe200000000ff */
[----:B------:R-:W-:Y:S02]  /*18000*/  FMUL.FTZ R11, R2, R163 ;  /* 0x000000a3020b7220 */ /* 0x000fe40000410000 */
        /* <DEDUP_REMOVED lines=12> */
[C---:B------:R-:W-:Y:S02]  /*180d0*/  FFMA.FTZ R161, R0.reuse, R215, R169 ;  /* 0x000000d700a17223 */ /* 0x040fe400000100a9 */
[C---:B------:R-:W-:Y:S02]  /*180e0*/  FMUL.FTZ R60, R0.reuse, R60 ;  /* 0x0000003c003c7220 */ /* 0x040fe40000410000 */
[C---:B------:R-:W-:Y:S01]  /*180f0*/  FMUL.FTZ R61, R0.reuse, R61 ;  /* 0x0000003d003d7220 */ /* 0x040fe20000410000 */
[----:B------:R2:W-:Y:S01]  /*18100*/  MUFU.EX2 R173, R182 ;  /* 0x000000b600ad7308 */ /* 0x0005e20000000800 */
[C---:B-1----:R-:W-:Y:S05]  /*18110*/  HMMA.16816.F32 R4, R144.reuse, R148, R4 ;  /* 0x000000949004723c */ /* 0x042fea0000001804 */
[C---:B------:R-:W-:Y:S02]  /*18120*/  FMUL.FTZ R64, R0.reuse, R64 ;  /* 0x0000004000407220 */ /* 0x040fe40000410000 */
[C---:B------:R-:W-:Y:S01]  /*18130*/  FMUL.FTZ R65, R0.reuse, R65 ;  /* 0x0000004100417220 */ /* 0x040fe20000410000 */
[C---:B------:R-:W-:Y:S01]  /*18140*/  HMMA.16816.F32 R8, R144.reuse, R150, R8 ;  /* 0x000000969008723c */ /* 0x040fe20000001808 */
[----:B------:R-:W1:Y:S01]  /*18150*/  LDSM.16.MT88.4 R148, [R192] ;  /* 0x00000000c094783b */ /* 0x000e620000004200 */
[----:B------:R-:W-:Y:S02]  /*18160*/  MUFU.EX2 R175, R183 ;  /* 0x000000b700af7308 */ /* 0x000fe40000000800 */
[C---:B------:R-:W-:Y:S02]  /*18170*/  FMUL.FTZ R68, R0.reuse, R68 ;  /* 0x0000004400447220 */ /* 0x040fe40000410000 */
[C---:B------:R-:W-:Y:S02]  /*18180*/  FMUL.FTZ R69, R0.reuse, R69 ;  /* 0x0000004500457220 */ /* 0x040fe40000410000 */
[C---:B------:R-:W-:Y:S04]  /*18190*/  FMUL.FTZ R72, R0.reuse, R72 ;  /* 0x0000004800487220 */ /* 0x040fe80000410000 */
[C---:B------:R-:W-:Y:S01]  /*181a0*/  FMUL.FTZ R73, R0.reuse, R73 ;  /* 0x0000004900497220 */ /* 0x040fe20000410000 */
[----:B------:R-:W-:Y:S01]  /*181b0*/  MUFU.EX2 R176, R184 ;  /* 0x000000b800b07308 */ /* 0x000fe20000000800 */
[----:B------:R-:W-:Y:S01]  /*181c0*/  FMUL.FTZ R76, R0, R76 ;  /* 0x0000004c004c7220 */ /* 0x000fe20000410000 */
[----:B--2---:R-:W-:Y:S01]  /*181d0*/  IADD3 R182, R212, -0x1, RZ ;  /* 0xffffffffd4b67810 */ /* 0x004fe20007ffe0ff */
[C---:B------:R-:W-:Y:S02]  /*181e0*/  FMUL.FTZ R77, R0.reuse, R77 ;  /* 0x0000004d004d7220 */ /* 0x040fe40000410000 */
[C---:B------:R-:W-:Y:S01]  /*181f0*/  FMUL.FTZ R80, R0.reuse, R80 ;  /* 0x0000005000507220 */ /* 0x040fe20000410000 */
[----:B------:R-:W-:Y:S01]  /*18200*/  MOV R212, R182 ;  /* 0x000000b600d47202 */ /* 0x000fe20000000f00 */
        /* <DEDUP_REMOVED lines=13> */
[C---:B-1----:R-:W-:Y:S03]  /*182e0*/  HMMA.16816.F32 R12, R144.reuse, R148, R12 ;  /* 0x00000094900c723c */ /* 0x042fe6000000180c */
[C---:B------:R-:W-:Y:S02]  /*182f0*/  FMUL.FTZ R104, R0.reuse, R104 ;  /* 0x0000006800687220 */ /* 0x040fe40000410000 */
[C---:B------:R-:W-:Y:S01]  /*18300*/  FMUL.FTZ R105, R0.reuse, R105 ;  /* 0x0000006900697220 */ /* 0x040fe20000410000 */
[----:B--2---:R-:W-:Y:S01]  /*18310*/  F2FP.PACK_AB R170, R177, R176 ;  /* 0x000000b0b1aa723e */ /* 0x004fe200000000ff */
        /* <DEDUP_REMOVED lines=16> */
[C---:B------:R-:W-:Y:S02]  /*18420*/  FMUL.FTZ R131, R2.reuse, R131 ;  /* 0x0000008302837220 */ /* 0x040fe40000410000 */
[----:B------:R-:W-:Y:S02]  /*18430*/  FFMA.FTZ R0, R2, R219, R133 ;  /* 0x000000db02007223 */ /* 0x000fe40000010085 */
[----:B------:R-:W2:Y:S02]  /*18440*/  MUFU.EX2 R2, R178 ;  /* 0x000000b200027308 */ /* 0x000ea40000000800 */
[----:B------:R-:W-:Y:S01]  /*18450*/  FADD.FTZ R0, R137, R0 ;  /* 0x0000000089007221 */ /* 0x000fe20000010000 */
[C---:B-1----:R-:W-:Y:S03]  /*18460*/  HMMA.16816.F32 R20, R144.reuse, R148, R20 ;  /* 0x000000949014723c */ /* 0x042fe60000001814 */
[----:B------:R-:W-:Y:S01]  /*18470*/  FADD.FTZ R160, R168, R0 ;  /* 0x00000000a8a07221 */ /* 0x000fe20000010000 */
[----:B------:R-:W-:Y:S01]  /*18480*/  F2FP.PACK_AB R168, R175, R173 ;  /* 0x000000adafa8723e */ /* 0x000fe200000000ff */
[----:B------:R-:W-:Y:S02]  /*18490*/  FADD.FTZ R0, R153, R161 ;  /* 0x000000a199007221 */ /* 0x000fe40000010000 */
[----:B------:R-:W-:Y:S01]  /*184a0*/  MUFU.EX2 R137, R174 ;  /* 0x000000ae00897308 */ /* 0x000fe20000000800 */
[----:B------:R-:W-:Y:S01]  /*184b0*/  FADD.FTZ R160, R172, R160 ;  /* 0x000000a0aca07221 */ /* 0x000fe20000010000 */
[C---:B------:R-:W-:Y:S01]  /*184c0*/  HMMA.16816.F32 R24, R144.reuse, R150, R24 ;  /* 0x000000969018723c */ /* 0x040fe20000001818 */
[----:B------:R-:W1:Y:S02]  /*184d0*/  LDSM.16.MT88.4 R148, [R193] ;  /* 0x00000000c194783b */ /* 0x000e640000004200 */
[----:B------:R-:W-:Y:S05]  /*184e0*/  FADD.FTZ R0, R152, R0 ;  /* 0x0000000098007221 */ /* 0x000fea0000010000 */
[----:B------:R-:W3:Y:S01]  /*184f0*/  MUFU.EX2 R133, R180 ;  /* 0x000000b400857308 */ /* 0x000ee20000000800 */
[----:B------:R-:W-:Y:S03]  /*18500*/  LDSM.16.MT88.4 R152, [R192+0x800] ;  /* 0x00080000c098783b */ /* 0x000fe60000004200 */
[----:B------:R-:W-:Y:S02]  /*18510*/  FADD.FTZ R156, R156, R0 ;  /* 0x000000009c9c7221 */ /* 0x000fe40000010000 */
[----:B--2---:R-:W-:Y:S03]  /*18520*/  FADD.FTZ R0, R2, R160 ;  /* 0x000000a002007221 */ /* 0x004fe60000010000 */
[----:B------:R-:W-:Y:S01]  /*18530*/  LDSM.16.MT88.4 R160, [R191+0x1000] ;  /* 0x00100000bfa0783b */ /* 0x000fe20000004200 */
[----:B------:R-:W2:Y:S01]  /*18540*/  MUFU.EX2 R178, R181 ;  /* 0x000000b500b27308 */ /* 0x000ea20000000800 */
[----:B------:R-:W-:Y:S09]  /*18550*/  FADD.FTZ R0, R157, R0 ;  /* 0x000000009d007221 */ /* 0x000ff20000010000 */
[----:B------:R-:W4:Y:S01]  /*18560*/  MUFU.EX2 R172, R186 ;  /* 0x000000ba00ac7308 */ /* 0x000f220000000800 */
[----:B---3--:R-:W-:Y:S09]  /*18570*/  FADD.FTZ R0, R133, R0 ;  /* 0x0000000085007221 */ /* 0x008ff20000010000 */
[----:B------:R-:W3:Y:S01]  /*18580*/  MUFU.EX2 R174, R185 ;  /* 0x000000b900ae7308 */ /* 0x000ee20000000800 */
[C---:B-1----:R-:W-:Y:S03]  /*18590*/  HMMA.16816.F32 R28, R144.reuse, R148, R28 ;  /* 0x00000094901c723c */ /* 0x042fe6000000181c */
[----:B--2---:R-:W-:Y:S05]  /*185a0*/  FADD.FTZ R0, R178, R0 ;  /* 0x00000000b2007221 */ /* 0x004fea0000010000 */
[C---:B------:R-:W-:Y:S01]  /*185b0*/  HMMA.16816.F32 R32, R144.reuse, R150, R32 ;  /* 0x000000969020723c */ /* 0x040fe20000001820 */
[----:B------:R-:W1:Y:S03]  /*185c0*/  LDSM.16.MT88.4 R148, [R191+0x1800] ;  /* 0x00180000bf94783b */ /* 0x000e660000004200 */
[----:B----4-:R-:W-:Y:S01]  /*185d0*/  FADD.FTZ R0, R172, R0 ;  /* 0x00000000ac007221 */ /* 0x010fe20000010000 */
[C---:B---3--:R-:W-:Y:S03]  /*185e0*/  F2FP.PACK_AB R169, R174.reuse, R172 ;  /* 0x000000acaea9723e */ /* 0x048fe600000000ff */
        /* <DEDUP_REMOVED lines=40> */
[----:B------:R-:W-:Y:S01]  /*18870*/  F2FP.PACK_AB R146, R179, R159 ;  /* 0x0000009fb392723e */ /* 0x000fe200000000ff */
[----:B------:R-:W-:Y:S01]  /*18880*/  FADD.FTZ R2, R137, R156 ;  /* 0x0000009c89027221 */ /* 0x000fe20000010000 */
[----:B------:R-:W-:Y:S01]  /*18890*/  F2FP.PACK_AB R147, R178, R133 ;  /* 0x00000085b293723e */ /* 0x000fe200000000ff */
[----:B------:R-:W2:Y:S01]  /*188a0*/  MUFU.EX2 R137, R214 ;  /* 0x000000d600897308 */ /* 0x000ea20000000800 */
[----:B------:R-:W-:Y:S01]  /*188b0*/  MOV R133, R132 ;  /* 0x0000008400857202 */ /* 0x000fe20000000f00 */
[----:B------:R-:W-:Y:S04]  /*188c0*/  FADD.FTZ R2, R158, R2 ;  /* 0x000000029e027221 */ /* 0x000fe80000010000 */
[----:B------:R-:W-:Y:S04]  /*188d0*/  FADD.FTZ R2, R159, R2 ;  /* 0x000000029f027221 */ /* 0x000fe80000010000 */
[----:B------:R-:W-:Y:S04]  /*188e0*/  FADD.FTZ R2, R179, R2 ;  /* 0x00000002b3027221 */ /* 0x000fe80000010000 */
[----:B------:R-:W-:Y:S04]  /*188f0*/  FADD.FTZ R2, R173, R2 ;  /* 0x00000002ad027221 */ /* 0x000fe80000010000 */
[----:B------:R-:W-:Y:S04]  /*18900*/  FADD.FTZ R2, R175, R2 ;  /* 0x00000002af027221 */ /* 0x000fe80000010000 */
[----:B------:R-:W-:Y:S01]  /*18910*/  FADD.FTZ R2, R176, R2 ;  /* 0x00000002b0027221 */ /* 0x000fe20000010000 */
[C---:B--2---:R-:W-:Y:S01]  /*18920*/  F2FP.PACK_AB R171, R137.reuse, R3 ;  /* 0x0000000389ab723e */ /* 0x044fe200000000ff */
[----:B------:R-:W-:Y:S01]  /*18930*/  FADD.FTZ R219, R137, R0 ;  /* 0x0000000089db7221 */ /* 0x000fe20000010000 */
[C---:B-1----:R-:W-:Y:S03]  /*18940*/  HMMA.16816.F32 R4, R144.reuse, R148, R4 ;  /* 0x000000949004723c */ /* 0x042fe60000001804 */
[----:B------:R-:W-:Y:S01]  /*18950*/  MOV R137, R138 ;  /* 0x0000008a00897202 */ /* 0x000fe20000000f00 */
[----:B------:R-:W-:Y:S04]  /*18960*/  FADD.FTZ R215, R177, R2 ;  /* 0x00000002b1d77221 */ /* 0x000fe80000010000 */
        /* <DEDUP_REMOVED lines=93> */
.L_x_2475:
[----:B------:R-:W-:-:S13]  /*18f40*/  ISETP.GE.AND P0, PT, R182, R234, PT ;  /* 0x000000eab600720c */ /* 0x000fda0003f06270 */
[----:B------:R-:W-:Y:S05]  /*18f50*/  @!P0 BRA `(.L_x_2481) ;  /* 0x00002b7000008947 */ /* 0x000fea0003800000 */
.L_x_2484:
[----:B------:R-:W-:Y:S04]  /*18f60*/  DEPBAR.LE SB0, 0x0 ;  /* 0x000080000000791a */ /* 0x000fe80000000000 */
[----:B------:R-:W-:Y:S01]  /*18f70*/  WARPSYNC 0xffffffff ;  /* 0xffffffff00007948 */ /* 0x000fe20003800000 */
[----:B------:R-:W-:Y:S01]  /*18f80*/  BAR.SYNC.DEFER_BLOCKING 0x0 ;  /* 0x0000000000007b1d */ /* 0x000fe20000010000 */
[----:B------:R-:W-:Y:S02]  /*18f90*/  SHF.R.S32.HI R0, RZ, 0x1f, R182 ;  /* 0x0000001fff007819 */ /* 0x000fe400000114b6 */
[C---:B------:R-:W-:Y:S02]  /*18fa0*/  LOP3.LUT P3, RZ, R218.reuse, 0x8, RZ, 0xc0, !PT ;  /* 0x00000008daff7812 */ /* 0x040fe4000786c0ff */
[----:B------:R-:W-:Y:S01]  /*18fb0*/  LOP3.LUT P6, RZ, R218, 0x4, RZ, 0xc0, !PT ;  /* 0x00000004daff7812 */ /* 0x000fe200078cc0ff */
[----:B------:R-:W-:Y:S01]  /*18fc0*/  IMAD R0, R0, c[0x0][0x208], RZ ;  /* 0x0000820000007a24 */ /* 0x000fe200078e02ff */
[C---:B------:R-:W-:Y:S02]  /*18fd0*/  LOP3.LUT P5, RZ, R218.reuse, 0x2, RZ, 0xc0, !PT ;  /* 0x00000002daff7812 */ /* 0x040fe400078ac0ff */
[----:B------:R-:W-:Y:S01]  /*18fe0*/  LOP3.LUT P4, RZ, R218, 0x1, RZ, 0xc0, !PT ;  /* 0x00000001daff7812 */ /* 0x000fe2000788c0ff */
[----:B------:R-:W-:Y:S01]  /*18ff0*/  IMAD R0, R182, c[0x0][0x20c], R0 ;  /* 0x00008300b6007a24 */ /* 0x000fe200078e0200 */
[----:B------:R-:W-:Y:S01]  /*19000*/  LDSM.16.M88.4 R24, [R195] ;  /* 0x00000000c318783b */ /* 0x000fe20000000200 */
[----:B------:R-:W-:Y:S05]  /*19010*/  BSSY B0, `(.L_x_2482) ;  /* 0x000011b000007945 */ /* 0x000fea0003800000 */
[----:B------:R-:W1:Y:S06]  /*19020*/  LDSM.16.M88.4 R8, [R190] ;  /* 0x00000000be08783b */ /* 0x000e6c0000000200 */
[----:B------:R-:W2:Y:S06]  /*19030*/  LDSM.16.M88.4 R16, [R190+0x800] ;  /* 0x00080000be10783b */ /* 0x000eac0000000200 */
[----:B------:R-:W3:Y:S06]  /*19040*/  LDSM.16.M88.4 R168, [R190+0x1000] ;  /* 0x00100000bea8783b */ /* 0x000eec0000000200 */
[----:B------:R-:W-:Y:S06]  /*19050*/  LDSM.16.M88.4 R172, [R196] ;  /* 0x00000000c4ac783b */ /* 0x000fec0000000200 */
[----:B------:R-:W4:Y:S01]  /*19060*/  S2R R2, SR_TID.X ;  /* 0x0000000000027919 */ /* 0x000f220000002100 */
[C---:B-1----:R-:W-:Y:S08]  /*19070*/  HMMA.16816.F32 R4, R24.reuse, R8, RZ ;  /* 0x000000081804723c */ /* 0x042ff000000018ff */
[C---:B------:R-:W-:Y:S01]  /*19080*/  HMMA.16816.F32 R8, R24.reuse, R10, RZ ;  /* 0x0000000a1808723c */ /* 0x040fe200000018ff */
[----:B----4-:R-:W-:Y:S03]  /*19090*/  ISETP.GT.AND P2, PT, R2, 0x7f, PT ;  /* 0x0000007f0200780c */ /* 0x010fe60003f44270 */
[----:B------:R-:W-:Y:S04]  /*190a0*/  IMAD.WIDE.U32 R2, R182, c[0x0][0x208], RZ ;  /* 0x00008200b6027a25 */ /* 0x000fe800078e00ff */
[C---:B--2---:R-:W-:Y:S01]  /*190b0*/  HMMA.16816.F32 R12, R24.reuse, R16, RZ ;  /* 0x00000010180c723c */ /* 0x044fe200000018ff */
[----:B------:R-:W-:Y:S03]  /*190c0*/  IADD3 R0, R3, R0, RZ ;  /* 0x0000000003007210 */ /* 0x000fe60007ffe0ff */
[----:B------:R-:W-:Y:S02]  /*190d0*/  IMAD.WIDE.U32 R2, R2, 0x30, RZ ;  /* 0x0000003002027825 */ /* 0x000fe400078e00ff */
[----:B------:R-:W-:Y:S02]  /*190e0*/  @!P2 MOV R133, c[0x0][0x208] ;  /* 0x000082000085aa02 */ /* 0x000fe40000000f00 */
[C---:B------:R-:W-:Y:S01]  /*190f0*/  HMMA.16816.F32 R16, R24.reuse, R18, RZ ;  /* 0x000000121810723c */ /* 0x040fe200000018ff */
[----:B------:R-:W-:Y:S05]  /*19100*/  IMAD R0, R0, 0x30, RZ ;  /* 0x0000003000007824 */ /* 0x000fea00078e02ff */
[----:B------:R-:W-:Y:S02]  /*19110*/  IADD3 R0, R3, R0, RZ ;  /* 0x0000000003007210 */ /* 0x000fe40007ffe0ff */
[C---:B---3--:R-:W-:Y:S01]  /*19120*/  HMMA.16816.F32 R20, R24.reuse, R168, RZ ;  /* 0x000000a81814723c */ /* 0x048fe200000018ff */
[-C--:B------:R-:W-:Y:S07]  /*19130*/  IADD3 R3, P1, R230, R2.reuse, RZ ;  /* 0x00000002e6037210 */ /* 0x080fee0007f3e0ff */
[----:B------:R-:W-:Y:S01]  /*19140*/  HMMA.16816.F32 R24, R24, R170, RZ ;  /* 0x000000aa1818723c */ /* 0x000fe200000018ff */
[----:B------:R-:W1:Y:S07]  /*19150*/  LDSM.16.M88.4 R168, [R199] ;  /* 0x00000000c7a8783b */ /* 0x000e6e0000000200 */
[C---:B-1----:R-:W-:Y:S08]  /*19160*/  HMMA.16816.F32 R4, R172.reuse, R168, R4 ;  /* 0x000000a8ac04723c */ /* 0x042ff00000001804 */
[C---:B------:R-:W-:Y:S01]  /*19170*/  HMMA.16816.F32 R8, R172.reuse, R170, R8 ;  /* 0x000000aaac08723c */ /* 0x040fe20000001808 */
[----:B------:R-:W1:Y:S07]  /*19180*/  LDSM.16.M88.4 R168, [R209] ;  /* 0x00000000d1a8783b */ /* 0x000e6e0000000200 */
[C---:B-1----:R-:W-:Y:S07]  /*19190*/  HMMA.16816.F32 R12, R172.reuse, R168, R12 ;  /* 0x000000a8ac0c723c */ /* 0x042fee000000180c */
[C---:B------:R-:W-:Y:S01]  /*191a0*/  @!P2 LEA R168, P0, R133.reuse, R2, 0x5 ;  /* 0x0000000285a8a211 */ /* 0x040fe200078028ff */
[C---:B------:R-:W-:Y:S01]  /*191b0*/  HMMA.16816.F32 R16, R172.reuse, R170, R16 ;  /* 0x000000aaac10723c */ /* 0x040fe20000001810 */
[----:B------:R-:W-:Y:S04]  /*191c0*/  @!P2 MOV R2, c[0x0][0x20c] ;  /* 0x000083000002aa02 */ /* 0x000fe80000000f00 */
[----:B------:R-:W-:Y:S02]  /*191d0*/  @!P2 LEA.HI.X R137, R133, R0, R2, 0x5, P0 ;  /* 0x000000008589a211 */ /* 0x000fe400000f2c02 */
[C---:B------:R-:W-:Y:S02]  /*191e0*/  LEA R2, P0, R3.reuse, c[0x0][0x1f8], 0x1 ;  /* 0x00007e0003027a11 */ /* 0x040fe400078008ff */
[-C--:B------:R-:W-:Y:S03]  /*191f0*/  IADD3.X R133, R0, R233.reuse, RZ, P1, !PT ;  /* 0x000000e900857210 */ /* 0x080fe60000ffe4ff */
[----:B------:R-:W-:Y:S02]  /*19200*/  @!P2 IADD3 R0, P1, R168, R230, RZ ;  /* 0x000000e6a800a210 */ /* 0x000fe40007f3e0ff */
[----:B------:R-:W1:Y:S01]  /*19210*/  LDSM.16.M88.4 R168, [R210] ;  /* 0x00000000d2a8783b */ /* 0x000e620000000200 */
[----:B------:R-:W-:Y:S02]  /*19220*/  LEA.HI.X R3, R3, c[0x0][0x1fc], R133, 0x1, P0 ;  /* 0x00007f0003037a11 */ /* 0x000fe400000f0c85 */
[C---:B------:R-:W-:Y:S02]  /*19230*/  @!P2 LEA R176, P0, R0.reuse, c[0x0][0x1f8], 0x1 ;  /* 0x00007e0000b0aa11 */ /* 0x040fe400078008ff */
[----:B------:R-:W-:Y:S01]  /*19240*/  @!P2 IADD3.X R133, R137, R233, RZ, P1, !PT ;  /* 0x000000e98985a210 */ /* 0x000fe20000ffe4ff */
[----:B------:R-:W-:Y:S01]  /*19250*/  @!PT LDS RZ, [RZ] ;  /* 0x00000000fffff984 */ /* 0x000fe20000000800 */
[----:B------:R-:W-:Y:S01]  /*19260*/  @!PT LDS RZ, [RZ] ;  /* 0x00000000fffff984 */ /* 0x000fe20000000800 */
[----:B------:R-:W-:Y:S01]  /*19270*/  @!PT LDS RZ, [RZ] ;  /* 0x00000000fffff984 */ /* 0x000fe20000000800 */
[----:B------:R2:W-:Y:S03]  /*19280*/  LDGSTS.E.BYPASS.LTC128B.128 [R213+0x4080], [R2.64], !P3 ;  /* 0x0408000002d57fae */ /* 0x0005e6000d901d46 */
[----:B------:R-:W-:Y:S03]  /*19290*/  @!P2 LEA.HI.X R177, R0, c[0x0][0x1fc], R133, 0x1, P0 ;  /* 0x00007f0000b1aa11 */ /* 0x000fe600000f0c85 */
[----:B------:R2:W-:Y:S06]  /*192a0*/  LDGSTS.E.BYPASS.LTC128B.128 [R213+0x5880], [R2.64+0x80], !P6 ;  /* 0x0588008002d57fae */ /* 0x0005ec000f101d46 */
[----:B------:R2:W-:Y:S06]  /*192b0*/  LDGSTS.E.BYPASS.LTC128B.128 [R213+0x7080], [R2.64+0x100], !P5 ;  /* 0x0708010002d57fae */ /* 0x0005ec000e901d46 */
[----:B------:R2:W-:Y:S06]  /*192c0*/  LDGSTS.E.BYPASS.LTC128B.128 [R213+0x8880], [R2.64+0x180], !P4 ;  /* 0x0888018002d57fae */ /* 0x0005ec000e101d46 */
[----:B------:R3:W-:Y:S01]  /*192d0*/  @!P2 LDGSTS.E.BYPASS.LTC128B.128 [R213+0x5080], [R176.64], !P3 ;  /* 0x05080000b0d5afae */ /* 0x0007e2000d901d46 */
[----:B------:R-:W-:Y:S05]  /*192e0*/  ISETP.GT.AND P3, PT, R182, R234, PT ;  /* 0x000000eab600720c */ /* 0x000fea0003f64270 */
[----:B------:R3:W-:Y:S01]  /*192f0*/  @!P2 LDGSTS.E.BYPASS.LTC128B.128 [R213+0x6880], [R176.64+0x80], !P6 ;  /* 0x06880080b0d5afae */ /* 0x0007e2000f101d46 */
[C---:B-1----:R-:W-:Y:S05]  /*19300*/  HMMA.16816.F32 R20, R172.reuse, R168, R20 ;  /* 0x000000a8ac14723c */ /* 0x042fea0000001814 */
[----:B------:R3:W-:Y:S03]  /*19310*/  @!P2 LDGSTS.E.BYPASS.LTC128B.128 [R213+0x8080], [R176.64+0x100], !P5 ;  /* 0x08080100b0d5afae */ /* 0x0007e6000e901d46 */
[----:B------:R-:W-:Y:S03]  /*19320*/  HMMA.16816.F32 R24, R172, R170, R24 ;  /* 0x000000aaac18723c */ /* 0x000fe60000001818 */
[----:B------:R3:W-:Y:S06]  /*19330*/  @!P2 LDGSTS.E.BYPASS.LTC128B.128 [R213+0x9880], [R176.64+0x180], !P4 ;  /* 0x09880180b0d5afae */ /* 0x0007ec000e101d46 */
[----:B------:R-:W-:Y:S06]  /*19340*/  LDSM.16.M88.4 R168, [R198] ;  /* 0x00000000c6a8783b */ /* 0x000fec0000000200 */
[----:B------:R-:W1:Y:S06]  /*19350*/  LDSM.16.M88.4 R172, [R189] ;  /* 0x00000000bdac783b */ /* 0x000e6c0000000200 */
[----:B------:R-:W0:Y:S01]  /*19360*/  LDGDEPBAR ;  /* 0x00000000000079af */ /* 0x000e220000000000 */
        /* <DEDUP_REMOVED lines=132> */
[----:B------:R-:W1:Y:S11]  /*19bb0*/  LDSM.16.M88.4 R172, [R188+0x5000] ;  /* 0x00500000bcac783b */ /* 0x000e760000000200 */
[----:B------:R-:W-:Y:S04]  /*19bc0*/  @!UPT UIADD3 URZ, URZ, URZ, URZ ;  /* 0x0000003f3f3ff290 */ /* 0x000fe8000fffe03f */
[----:B------:R-:W-:Y:S04]  /*19bd0*/  FMUL.FTZ R0, R4, c[0x0][0x320] ;  /* 0x0000c80004007a20 */ /* 0x000fe80000410000 */
[----:B------:R4:W4:Y:S04]  /*19be0*/  MUFU.TANH R179, R0 ;  /* 0x0000000000b37308 */ /* 0x0009280000002400 */
[----:B--2---:R-:W-:Y:S06]  /*19bf0*/  FMUL.FTZ R2, R8, c[0x0][0x320] ;  /* 0x0000c80008027a20 */ /* 0x004fec0000410000 */
[----:B---3--:R-:W2:Y:S01]  /*19c00*/  MUFU.TANH R177, R2 ;  /* 0x0000000200b17308 */ /* 0x008ea20000002400 */
[C---:B-1----:R-:W-:Y:S03]  /*19c10*/  HMMA.16816.F32 R12, R168.reuse, R172, R12 ;  /* 0x000000aca80c723c */ /* 0x042fe6000000180c */
[----:B----4-:R-:W-:Y:S06]  /*19c20*/  FMUL.FTZ R0, R5, c[0x0][0x320] ;  /* 0x0000c80005007a20 */ /* 0x010fec0000410000 */
[----:B------:R1:W3:Y:S01]  /*19c30*/  MUFU.TANH R180, R0 ;  /* 0x0000000000b47308 */ /* 0x0002e20000002400 */
[C---:B------:R-:W-:Y:S03]  /*19c40*/  HMMA.16816.F32 R16, R168.reuse, R174, R16 ;  /* 0x000000aea810723c */ /* 0x040fe60000001810 */
[----:B-1----:R-:W-:Y:S06]  /*19c50*/  FMUL.FTZ R0, R6, c[0x0][0x320] ;  /* 0x0000c80006007a20 */ /* 0x002fec0000410000 */
[----:B------:R1:W4:Y:S03]  /*19c60*/  MUFU.TANH R178, R0 ;  /* 0x0000000000b27308 */ /* 0x0003260000002400 */
[----:B-1----:R-:W-:Y:S02]  /*19c70*/  FMUL.FTZ R0, R7, c[0x0][0x320] ;  /* 0x0000c80007007a20 */ /* 0x002fe40000410000 */
[----:B------:R-:W1:Y:S01]  /*19c80*/  LDSM.16.M88.4 R4, [R188+0x5800] ;  /* 0x00580000bc04783b */ /* 0x000e620000000200 */
[----:B------:R-:W-:Y:S04]  /*19c90*/  DEPBAR.LE SB0, 0x0 ;  /* 0x000080000000791a */ /* 0x000fe80000000000 */
[----:B------:R5:W1:Y:S01]  /*19ca0*/  MUFU.TANH R181, R0 ;  /* 0x0000000000b57308 */ /* 0x000a620000002400 */
[----:B------:R-:W-:Y:S01]  /*19cb0*/  BAR.SYNC.DEFER_BLOCKING 0x0 ;  /* 0x0000000000007b1d */ /* 0x000fe20000010000 */
[----:B-----5:R-:W-:Y:S08]  /*19cc0*/  FMUL.FTZ R0, R9, c[0x0][0x320] ;  /* 0x0000c80009007a20 */ /* 0x020ff00000410000 */
[----:B------:R5:W2:Y:S01]  /*19cd0*/  MUFU.TANH R176, R0 ;  /* 0x0000000000b07308 */ /* 0x000aa20000002400 */
[C---:B-1----:R-:W-:Y:S07]  /*19ce0*/  HMMA.16816.F32 R20, R168.reuse, R4, R20 ;  /* 0x00000004a814723c */ /* 0x042fee0000001814 */
[----:B------:R-:W-:Y:S01]  /*19cf0*/  MOV R4, R138 ;  /* 0x0000008a00047202 */ /* 0x000fe20000000f00 */
        /* <DEDUP_REMOVED lines=41> */
[----:B------:R-:W-:Y:S03]  /*19f90*/  ISETP.GE.AND P0, PT, R6, 0x21, PT ;  /* 0x000000210600780c */ /* 0x000fe60003f06270 */
[----:B------:R-:W-:Y:S02]  /*19fa0*/  IMAD R5, R2, c[0x0][0x1e0], RZ ;  /* 0x0000780002057a24 */ /* 0x000fe400078e02ff */
[C---:B------:R-:W-:Y:S04]  /*19fb0*/  IMAD.WIDE.U32 R2, R0.reuse, c[0x0][0x1e0], RZ ;  /* 0x0000780000027a25 */ /* 0x040fe800078e00ff */
[----:B------:R-:W-:Y:S04]  /*19fc0*/  IMAD R0, R0, c[0x0][0x1e4], R5 ;  /* 0x0000790000007a24 */ /* 0x000fe800078e0205 */
[----:B------:R-:W-:Y:S02]  /*19fd0*/  IMAD.IADD R0, R3, 0x1, R0 ;  /* 0x0000000103007824 */ /* 0x000fe400078e0200 */
[----:B------:R-:W-:Y:S02]  /*19fe0*/  @P0 IMAD.MOV.U32 R7, RZ, RZ, c[0x0][0x1e0] ;  /* 0x00007800ff070624 */ /* 0x000fe400078e00ff */
[----:B------:R-:W-:Y:S04]  /*19ff0*/  IMAD.WIDE.U32 R2, R2, 0x30, RZ ;  /* 0x0000003002027825 */ /* 0x000fe800078e00ff */
[----:B------:R-:W-:Y:S01]  /*1a000*/  IMAD R0, R0, 0x30, RZ ;  /* 0x0000003000007824 */ /* 0x000fe200078e02ff */
[----:B------:R-:W-:Y:S01]  /*1a010*/  @P0 LEA R5, P1, R7, R2, 0x5 ;  /* 0x0000000207050211 */ /* 0x000fe200078228ff */
[----:B------:R-:W-:Y:S02]  /*1a020*/  @P0 IMAD.MOV.U32 R14, RZ, RZ, c[0x0][0x1e4] ;  /* 0x00007900ff0e0624 */ /* 0x000fe400078e00ff */
[----:B------:R-:W-:Y:S05]  /*1a030*/  IMAD.IADD R0, R3, 0x1, R0 ;  /* 0x0000000103007824 */ /* 0x000fea00078e0200 */
[----:B------:R-:W-:Y:S02]  /*1a040*/  @P0 LEA.HI.X R3, R7, R0, R14, 0x5, P1 ;  /* 0x0000000007030211 */ /* 0x000fe400008f2c0e */
[----:B------:R-:W-:Y:S11]  /*1a050*/  ISETP.GE.AND P1, PT, R6, 0x1, PT ;  /* 0x000000010600780c */ /* 0x000ff60003f26270 */
[----:B------:R-:W-:Y:S02]  /*1a060*/  @!UPT UIADD3 URZ, URZ, URZ, URZ ;  /* 0x0000003f3f3ff290 */ /* 0x000fe4000fffe03f */
[----:B------:R-:W-:Y:S05]  /*1a070*/  @P1 IADD3 R2, P2, R228, R2, RZ ;  /* 0x00000002e4021210 */ /* 0x000fea0007f5e0ff */
[----:B------:R-:W-:Y:S01]  /*1a080*/  @P1 IMAD.X R0, R0, 0x1, R232, P2 ;  /* 0x0000000100001824 */ /* 0x000fe200010e06e8 */
[C---:B------:R-:W-:Y:S04]  /*1a090*/  @P1 LEA R6, P2, R2.reuse, c[0x0][0x1c8], 0x1 ;  /* 0x0000720002061a11 */ /* 0x040fe800078408ff */
[----:B------:R-:W-:Y:S02]  /*1a0a0*/  @P1 LEA.HI.X R7, R2, c[0x0][0x1cc], R0, 0x1, P2 ;  /* 0x0000730002071a11 */ /* 0x000fe400010f0c00 */
        /* <DEDUP_REMOVED lines=17> */
.L_x_2483:
[----:B--234-:R-:W-:Y:S05]  /*1a1c0*/  BSYNC B0 ;  /* 0x0000000000007941 */ /* 0x01cfea0003800000 */
.L_x_2482:
[----:B-1----:R-:W-:Y:S01]  /*1a1d0*/  FMNMX.FTZ R3, R179, R138, !PT ;  /* 0x0000008ab3037209 */ /* 0x002fe20007810000 */
[----:B------:R-:W-:Y:S01]  /*1a1e0*/  LDSM.16.MT88.4 R168, [R191] ;  /* 0x00000000bfa8783b */ /* 0x000fe20000004200 */
[----:B------:R-:W-:Y:S02]  /*1a1f0*/  FMNMX.FTZ R0, R178, R132, !PT ;  /* 0x00000084b2007209 */ /* 0x000fe40007810000 */
[----:B------:R-:W-:Y:S02]  /*1a200*/  FMNMX.FTZ R3, R180, R3, !PT ;  /* 0x00000003b4037209 */ /* 0x000fe40007810000 */
[----:B------:R-:W-:Y:S02]  /*1a210*/  FMNMX.FTZ R0, R181, R0, !PT ;  /* 0x00000000b5007209 */ /* 0x000fe40007810000 */
[----:B------:R-:W-:Y:S01]  /*1a220*/  FMNMX.FTZ R3, R177, R3, !PT ;  /* 0x00000003b1037209 */ /* 0x000fe20007810000 */
[----:B------:R-:W0:Y:S01]  /*1a230*/  LDGDEPBAR ;  /* 0x00000000000079af */ /* 0x000e220000000000 */
        /* <DEDUP_REMOVED lines=20> */
[----:B------:R-:W-:Y:S08]  /*1a380*/  SHFL.BFLY PT, R5, R3, 0x2, 0x1f ;  /* 0x0c401f0003057f89 */ /* 0x000ff000000e0000 */
[----:B------:R-:W1:Y:S02]  /*1a390*/  SHFL.BFLY PT, R2, R0, 0x2, 0x1f ;  /* 0x0c401f0000027f89 */ /* 0x000e6400000e0000 */
[----:B-1----:R-:W-:Y:S02]  /*1a3a0*/  FMNMX.FTZ R0, R0, R2, !PT ;  /* 0x0000000200007209 */ /* 0x002fe40007810000 */
[----:B------:R-:W-:Y:S04]  /*1a3b0*/  FMNMX.FTZ R5, R3, R5, !PT ;  /* 0x0000000503057209 */ /* 0x000fe80007810000 */
[----:B------:R-:W1:Y:S08]  /*1a3c0*/  SHFL.BFLY PT, R3, R0, 0x1, 0x1f ;  /* 0x0c201f0000037f89 */ /* 0x000e7000000e0000 */
[----:B------:R-:W2:Y:S01]  /*1a3d0*/  SHFL.BFLY PT, R6, R5, 0x1, 0x1f ;  /* 0x0c201f0005067f89 */ /* 0x000ea200000e0000 */
[----:B-1----:R-:W-:Y:S02]  /*1a3e0*/  FMNMX.FTZ R3, R0, R3, !PT ;  /* 0x0000000300037209 */ /* 0x002fe40007810000 */
[----:B--2---:R-:W-:Y:S05]  /*1a3f0*/  FMNMX.FTZ R138, R5, R6, !PT ;  /* 0x00000006058a7209 */ /* 0x004fea0007810000 */
[C---:B------:R-:W-:Y:S02]  /*1a400*/  FADD.FTZ R2, -R138.reuse, R4 ;  /* 0x000000048a027221 */ /* 0x040fe40000010100 */
[----:B------:R-:W-:Y:S02]  /*1a410*/  FMUL.FTZ R4, R138, c[0x0][0x2d0] ;  /* 0x0000b4008a047a20 */ /* 0x000fe40000410000 */
[----:B------:R-:W-:Y:S02]  /*1a420*/  FMUL.FTZ R2, R2, c[0x0][0x2d0] ;  /* 0x0000b40002027a20 */ /* 0x000fe40000410000 */
[--C-:B------:R-:W-:Y:S02]  /*1a430*/  FFMA.FTZ R5, R180, c[0x0][0x2d0], -R4.reuse ;  /* 0x0000b400b4057a23 */ /* 0x100fe40000010804 */
[--C-:B------:R-:W-:Y:S02]  /*1a440*/  FFMA.FTZ R0, R179, c[0x0][0x2d0], -R4.reuse ;  /* 0x0000b400b3007a23 */ /* 0x100fe40000010804 */
[----:B------:R1:W-:Y:S01]  /*1a450*/  MUFU.EX2 R214, R5 ;  /* 0x0000000500d67308 */ /* 0x0003e20000000800 */
[--C-:B------:R-:W-:Y:S02]  /*1a460*/  FFMA.FTZ R179, R9, c[0x0][0x2d0], -R4.reuse ;  /* 0x0000b40009b37a23 */ /* 0x100fe40000010804 */
[--C-:B------:R-:W-:Y:S07]  /*1a470*/  FFMA.FTZ R172, R172, c[0x0][0x2d0], -R4.reuse ;  /* 0x0000b400acac7a23 */ /* 0x100fee0000010804 */
[----:B------:R2:W-:Y:S10]  /*1a480*/  MUFU.EX2 R14, R0 ;  /* 0x00000000000e7308 */ /* 0x0005f40000000800 */
[----:B------:R-:W3:Y:S01]  /*1a490*/  MUFU.EX2 R2, R2 ;  /* 0x0000000200027308 */ /* 0x000ee20000000800 */
[--C-:B-1----:R-:W-:Y:S02]  /*1a4a0*/  FFMA.FTZ R5, R177, c[0x0][0x2d0], -R4.reuse ;  /* 0x0000b400b1057a23 */ /* 0x102fe40000010804 */
[----:B------:R-:W-:Y:S07]  /*1a4b0*/  FFMA.FTZ R177, R10, c[0x0][0x2d0], -R4 ;  /* 0x0000b4000ab17a23 */ /* 0x000fee0000010804 */
[----:B------:R1:W-:Y:S01]  /*1a4c0*/  MUFU.EX2 R222, R5 ;  /* 0x0000000500de7308 */ /* 0x0003e20000000800 */
[C---:B--2---:R-:W-:Y:S02]  /*1a4d0*/  FADD.FTZ R0, -R3.reuse, R132 ;  /* 0x0000008403007221 */ /* 0x044fe40000010100 */
[----:B------:R-:W-:Y:S02]  /*1a4e0*/  FMUL.FTZ R132, R3, c[0x0][0x2d0] ;  /* 0x0000b40003847a20 */ /* 0x000fe40000410000 */
[----:B------:R-:W-:Y:S02]  /*1a4f0*/  FMUL.FTZ R0, R0, c[0x0][0x2d0] ;  /* 0x0000b40000007a20 */ /* 0x000fe40000410000 */
[----:B------:R-:W-:Y:S03]  /*1a500*/  FFMA.FTZ R6, R174, c[0x0][0x2d0], -R132 ;  /* 0x0000b400ae067a23 */ /* 0x000fe60000010884 */
[----:B------:R-:W-:Y:S01]  /*1a510*/  MUFU.EX2 R217, R172 ;  /* 0x000000ac00d97308 */ /* 0x000fe20000000800 */
[--C-:B------:R-:W-:Y:S02]  /*1a520*/  FFMA.FTZ R174, R173, c[0x0][0x2d0], -R4.reuse ;  /* 0x0000b400adae7a23 */ /* 0x100fe40000010804 */
[C---:B---3--:R-:W-:Y:S02]  /*1a530*/  FMUL.FTZ R9, R2.reuse, R161 ;  /* 0x000000a102097220 */ /* 0x048fe40000410000 */
[C---:B------:R-:W-:Y:S02]  /*1a540*/  FMUL.FTZ R16, R2.reuse, R152 ;  /* 0x0000009802107220 */ /* 0x040fe40000410000 */
[C---:B------:R-:W-:Y:S02]  /*1a550*/  FMUL.FTZ R17, R2.reuse, R153 ;  /* 0x0000009902117220 */ /* 0x040fe40000410000 */
[--C-:B------:R-:W-:Y:S01]  /*1a560*/  FFMA.FTZ R173, R13, c[0x0][0x2d0], -R4.reuse ;  /* 0x0000b4000dad7a23 */ /* 0x100fe20000010804 */
[----:B------:R-:W2:Y:S01]  /*1a570*/  MUFU.EX2 R0, R0 ;  /* 0x0000000000007308 */ /* 0x000ea20000000800 */
[----:B------:R-:W-:Y:S02]  /*1a580*/  FMUL.FTZ R24, R2, R144 ;  /* 0x0000009002187220 */ /* 0x000fe40000410000 */
[--C-:B-1----:R-:W-:Y:S02]  /*1a590*/  FFMA.FTZ R5, R176, c[0x0][0x2d0], -R4.reuse ;  /* 0x0000b400b0057a23 */ /* 0x102fe40000010804 */
[----:B------:R-:W-:Y:S02]  /*1a5a0*/  FFMA.FTZ R176, R11, c[0x0][0x2d0], -R4 ;  /* 0x0000b4000bb07a23 */ /* 0x000fe40000010804 */
[C---:B------:R-:W-:Y:S02]  /*1a5b0*/  FMUL.FTZ R25, R2.reuse, R145 ;  /* 0x0000009102197220 */ /* 0x040fe40000410000 */
[C---:B------:R-:W-:Y:S01]  /*1a5c0*/  FMUL.FTZ R13, R2.reuse, R157 ;  /* 0x0000009d020d7220 */ /* 0x040fe20000410000 */
[----:B------:R1:W3:Y:S01]  /*1a5d0*/  MUFU.EX2 R224, R5 ;  /* 0x0000000500e07308 */ /* 0x0002e20000000800 */
[C---:B------:R-:W-:Y:S02]  /*1a5e0*/  FFMA.FTZ R157, R2.reuse, R215, R14 ;  /* 0x000000d7029d7223 */ /* 0x040fe4000001000e */
[C---:B------:R-:W-:Y:S02]  /*1a5f0*/  FMUL.FTZ R20, R2.reuse, R148 ;  /* 0x0000009402147220 */ /* 0x040fe40000410000 */
[C---:B------:R-:W-:Y:S02]  /*1a600*/  FMUL.FTZ R21, R2.reuse, R149 ;  /* 0x0000009502157220 */ /* 0x040fe40000410000 */
[C---:B------:R-:W-:Y:S02]  /*1a610*/  FMUL.FTZ R28, R2.reuse, R28 ;  /* 0x0000001c021c7220 */ /* 0x040fe40000410000 */
[C---:B------:R-:W-:Y:S01]  /*1a620*/  FMUL.FTZ R29, R2.reuse, R29 ;  /* 0x0000001d021d7220 */ /* 0x040fe20000410000 */
[----:B------:R4:W-:Y:S01]  /*1a630*/  MUFU.EX2 R221, R6 ;  /* 0x0000000600dd7308 */ /* 0x0009e20000000800 */
[C---:B------:R-:W-:Y:S02]  /*1a640*/  FMUL.FTZ R32, R2.reuse, R32 ;  /* 0x0000002002207220 */ /* 0x040fe40000410000 */
[----:B------:R-:W-:Y:S02]  /*1a650*/  FMUL.FTZ R33, R2, R33 ;  /* 0x0000002102217220 */ /* 0x000fe40000410000 */
[C---:B--2---:R-:W-:Y:S02]  /*1a660*/  FMUL.FTZ R10, R0.reuse, R162 ;  /* 0x000000a2000a7220 */ /* 0x044fe40000410000 */
[C---:B------:R-:W-:Y:S02]  /*1a670*/  FMUL.FTZ R11, R0.reuse, R163 ;  /* 0x000000a3000b7220 */ /* 0x040fe40000410000 */
[C---:B------:R-:W-:Y:S01]  /*1a680*/  FMUL.FTZ R18, R0.reuse, R154 ;  /* 0x0000009a00127220 */ /* 0x040fe20000410000 */
[----:B------:R-:W-:Y:S01]  /*1a690*/  MUFU.EX2 R216, R173 ;  /* 0x000000ad00d87308 */ /* 0x000fe20000000800 */
[----:B------:R-:W-:Y:S02]  /*1a6a0*/  FMUL.FTZ R19, R0, R155 ;  /* 0x0000009b00137220 */ /* 0x000fe40000410000 */
[----:B------:R-:W-:Y:S01]  /*1a6b0*/  LDSM.16.MT88.4 R152, [R194] ;  /* 0x00000000c298783b */ /* 0x000fe20000004200 */
[----:B-1----:R-:W-:Y:S02]  /*1a6c0*/  FFMA.FTZ R5, R178, c[0x0][0x2d0], -R132 ;  /* 0x0000b400b2057a23 */ /* 0x002fe40000010884 */
[----:B------:R-:W-:Y:S02]  /*1a6d0*/  FFMA.FTZ R178, R8, c[0x0][0x2d0], -R4 ;  /* 0x0000b40008b27a23 */ /* 0x000fe40000010804 */
[----:B------:R-:W-:Y:S02]  /*1a6e0*/  FMUL.FTZ R8, R2, R160 ;  /* 0x000000a002087220 */ /* 0x000fe40000410000 */
[----:B------:R1:W-:Y:S01]  /*1a6f0*/  MUFU.EX2 R180, R5 ;  /* 0x0000000500b47308 */ /* 0x0003e20000000800 */
[----:B------:R-:W2:Y:S01]  /*1a700*/  LDSM.16.MT88.4 R160, [R192] ;  /* 0x00000000c0a0783b */ /* 0x000ea20000004200 */
[C---:B------:R-:W-:Y:S02]  /*1a710*/  FMUL.FTZ R7, R0.reuse, R167 ;  /* 0x000000a700077220 */ /* 0x040fe40000410000 */
[----:B----4-:R-:W-:Y:S01]  /*1a720*/  FMUL.FTZ R6, R0, R166 ;  /* 0x000000a600067220 */ /* 0x010fe20000410000 */
[----:B---3--:R-:W-:Y:S01]  /*1a730*/  F2FP.PACK_AB R166, R224, R222 ;  /* 0x000000dee0a6723e */ /* 0x008fe200000000ff */
[C---:B------:R-:W-:Y:S02]  /*1a740*/  FMUL.FTZ R26, R0.reuse, R146 ;  /* 0x00000092001a7220 */ /* 0x040fe40000410000 */
[C---:B------:R-:W-:Y:S02]  /*1a750*/  FMUL.FTZ R27, R0.reuse, R147 ;  /* 0x00000093001b7220 */ /* 0x040fe40000410000 */
[----:B------:R-:W3:Y:S01]  /*1a760*/  LDSM.16.MT88.4 R144, [R193] ;  /* 0x00000000c190783b */ /* 0x000ee20000004200 */
[C---:B------:R-:W-:Y:S01]  /*1a770*/  FMUL.FTZ R15, R0.reuse, R159 ;  /* 0x0000009f000f7220 */ /* 0x040fe20000410000 */
[----:B------:R-:W-:Y:S01]  /*1a780*/  MUFU.EX2 R173, R176 ;  /* 0x000000b000ad7308 */ /* 0x000fe20000000800 */
[C---:B------:R-:W-:Y:S02]  /*1a790*/  FMUL.FTZ R22, R0.reuse, R150 ;  /* 0x0000009600167220 */ /* 0x040fe40000410000 */
[C---:B------:R-:W-:Y:S02]  /*1a7a0*/  FMUL.FTZ R23, R0.reuse, R151 ;  /* 0x0000009700177220 */ /* 0x040fe40000410000 */
[C---:B------:R-:W-:Y:S01]  /*1a7b0*/  FMUL.FTZ R30, R0.reuse, R30 ;  /* 0x0000001e001e7220 */ /* 0x040fe20000410000 */
[----:B------:R-:W-:Y:S01]  /*1a7c0*/  LDSM.16.MT88.4 R148, [R191+0x800] ;  /* 0x00080000bf94783b */ /* 0x000fe20000004200 */
[C---:B------:R-:W-:Y:S02]  /*1a7d0*/  FMUL.FTZ R31, R0.reuse, R31 ;  /* 0x0000001f001f7220 */ /* 0x040fe40000410000 */
[C---:B------:R-:W-:Y:S01]  /*1a7e0*/  FMUL.FTZ R34, R0.reuse, R34 ;  /* 0x0000002200227220 */ /* 0x040fe20000410000 */
[----:B------:R-:W-:Y:S01]  /*1a7f0*/  MUFU.EX2 R176, R177 ;  /* 0x000000b100b07308 */ /* 0x000fe20000000800 */
[----:B------:R-:W-:Y:S02]  /*1a800*/  FMUL.FTZ R35, R0, R35 ;  /* 0x0000002300237220 */ /* 0x000fe40000410000 */
[--C-:B-1----:R-:W-:Y:S02]  /*1a810*/  FFMA.FTZ R5, R181, c[0x0][0x2d0], -R132.reuse ;  /* 0x0000b400b5057a23 */ /* 0x102fe40000010884 */
[C---:B------:R-:W-:Y:S02]  /*1a820*/  FMUL.FTZ R36, R2.reuse, R36 ;  /* 0x0000002402247220 */ /* 0x040fe40000410000 */
[----:B------:R-:W-:Y:S02]  /*1a830*/  FMUL.FTZ R37, R2, R37 ;  /* 0x0000002502257220 */ /* 0x000fe40000410000 */
[C---:B------:R-:W-:Y:S01]  /*1a840*/  FMUL.FTZ R38, R0.reuse, R38 ;  /* 0x0000002600267220 */ /* 0x040fe20000410000 */
[----:B------:R1:W-:Y:S01]  /*1a850*/  MUFU.EX2 R220, R5 ;  /* 0x0000000500dc7308 */ /* 0x0003e20000000800 */
        /* <DEDUP_REMOVED lines=14> */
[----:B------:R-:W-:Y:S02]  /*1a940*/  FFMA.FTZ R175, R12, c[0x0][0x2d0], -R4 ;  /* 0x0000b4000caf7a23 */ /* 0x000fe40000010804 */
[----:B------:R-:W1:Y:S01]  /*1a950*/  MUFU.EX2 R223, R5 ;  /* 0x0000000500df7308 */ /* 0x000e620000000800 */
[----:B------:R-:W-:Y:S01]  /*1a960*/  FMUL.FTZ R4, R2, R164 ;  /* 0x000000a402047220 */ /* 0x000fe20000410000 */
[----:B------:R-:W-:Y:S01]  /*1a970*/  F2FP.PACK_AB R164, R214, R14 ;  /* 0x0000000ed6a4723e */ /* 0x000fe200000000ff */
        /* <DEDUP_REMOVED lines=18> */
[C---:B------:R-:W-:Y:S05]  /*1aaa0*/  HMMA.16816.F32 R4, R164.reuse, R168, R4 ;  /* 0x000000a8a404723c */ /* 0x040fea0000001804 */
[----:B------:R-:W-:Y:S02]  /*1aab0*/  FMUL.FTZ R63, R0, R63 ;  /* 0x0000003f003f7220 */ /* 0x000fe40000410000 */
[C---:B------:R-:W-:Y:S01]  /*1aac0*/  FMUL.FTZ R64, R2.reuse, R64 ;  /* 0x0000004002407220 */ /* 0x040fe20000410000 */
[C---:B------:R-:W-:Y:S04]  /*1aad0*/  HMMA.16816.F32 R8, R164.reuse, R170, R8 ;  /* 0x000000aaa408723c */ /* 0x040fe80000001808 */
[----:B------:R-:W-:Y:S01]  /*1aae0*/  FMUL.FTZ R65, R2, R65 ;  /* 0x0000004102417220 */ /* 0x000fe20000410000 */
[----:B------:R-:W-:Y:S01]  /*1aaf0*/  F2FP.PACK_AB R168, R176, R173 ;  /* 0x000000adb0a8723e */ /* 0x000fe200000000ff */
[C---:B------:R-:W-:Y:S02]  /*1ab00*/  FMUL.FTZ R66, R0.reuse, R66 ;  /* 0x0000004200427220 */ /* 0x040fe40000410000 */
[C---:B--2---:R-:W-:Y:S04]  /*1ab10*/  HMMA.16816.F32 R12, R164.reuse, R160, R12 ;  /* 0x000000a0a40c723c */ /* 0x044fe8000000180c */
[----:B------:R-:W-:Y:S02]  /*1ab20*/  FMUL.FTZ R67, R0, R67 ;  /* 0x0000004300437220 */ /* 0x000fe40000410000 */
[C---:B------:R-:W-:Y:S02]  /*1ab30*/  FMUL.FTZ R68, R2.reuse, R68 ;  /* 0x0000004402447220 */ /* 0x040fe40000410000 */
[C---:B------:R-:W-:Y:S01]  /*1ab40*/  HMMA.16816.F32 R16, R164.reuse, R162, R16 ;  /* 0x000000a2a410723c */ /* 0x040fe20000001810 */
[----:B------:R-:W-:Y:S03]  /*1ab50*/  LDSM.16.MT88.4 R160, [R191+0x1000] ;  /* 0x00100000bfa0783b */ /* 0x000fe60000004200 */
[----:B------:R-:W-:Y:S02]  /*1ab60*/  FMUL.FTZ R69, R2, R69 ;  /* 0x0000004502457220 */ /* 0x000fe40000410000 */
[C---:B------:R-:W-:Y:S02]  /*1ab70*/  FMUL.FTZ R70, R0.reuse, R70 ;  /* 0x0000004600467220 */ /* 0x040fe40000410000 */
        /* <DEDUP_REMOVED lines=56> */
[C---:B------:R-:W-:Y:S02]  /*1af00*/  FMUL.FTZ R117, R2.reuse, R117 ;  /* 0x0000007502757220 */ /* 0x040fe40000410000 */
[C---:B------:R-:W-:Y:S01]  /*1af10*/  FMUL.FTZ R120, R2.reuse, R120 ;  /* 0x0000007802787220 */ /* 0x040fe20000410000 */
[C---:B------:R-:W-:Y:S01]  /*1af20*/  HMMA.16816.F32 R48, R164.reuse, R146, R48 ;  /* 0x00000092a430723c */ /* 0x040fe20000001830 */
[----:B------:R-:W1:Y:S03]  /*1af30*/  LDSM.16.MT88.4 R144, [R194+0x1800] ;  /* 0x00180000c290783b */ /* 0x000e660000004200 */
[----:B------:R-:W-:Y:S02]  /*1af40*/  FMUL.FTZ R121, R2, R121 ;  /* 0x0000007902797220 */ /* 0x000fe40000410000 */
[C---:B------:R-:W-:Y:S02]  /*1af50*/  FMUL.FTZ R118, R0.reuse, R118 ;  /* 0x0000007600767220 */ /* 0x040fe40000410000 */
[C---:B------:R-:W-:Y:S04]  /*1af60*/  FMUL.FTZ R119, R0.reuse, R119 ;  /* 0x0000007700777220 */ /* 0x040fe80000410000 */
[C---:B------:R-:W-:Y:S02]  /*1af70*/  FMUL.FTZ R122, R0.reuse, R122 ;  /* 0x0000007a007a7220 */ /* 0x040fe40000410000 */
[C---:B------:R-:W-:Y:S02]  /*1af80*/  FMUL.FTZ R123, R0.reuse, R123 ;  /* 0x0000007b007b7220 */ /* 0x040fe40000410000 */
[----:B------:R-:W-:Y:S02]  /*1af90*/  FFMA.FTZ R156, R0, R219, R180 ;  /* 0x000000db009c7223 */ /* 0x000fe400000100b4 */
[C---:B------:R-:W-:Y:S02]  /*1afa0*/  FMUL.FTZ R124, R2.reuse, R124 ;  /* 0x0000007c027c7220 */ /* 0x040fe40000410000 */
[C---:B------:R-:W-:Y:S02]  /*1afb0*/  FMUL.FTZ R125, R2.reuse, R125 ;  /* 0x0000007d027d7220 */ /* 0x040fe40000410000 */
[C---:B------:R-:W-:Y:S02]  /*1afc0*/  FMUL.FTZ R128, R2.reuse, R128 ;  /* 0x0000008002807220 */ /* 0x040fe40000410000 */
[----:B------:R-:W-:Y:S02]  /*1afd0*/  FMUL.FTZ R129, R2, R129 ;  /* 0x0000008102817220 */ /* 0x000fe40000410000 */
[--C-:B------:R-:W-:Y:S02]  /*1afe0*/  FFMA.FTZ R2, R187, c[0x0][0x2d0], -R132.reuse ;  /* 0x0000b400bb027a23 */ /* 0x100fe40000010884 */
[C---:B------:R-:W-:Y:S02]  /*1aff0*/  FMUL.FTZ R126, R0.reuse, R126 ;  /* 0x0000007e007e7220 */ /* 0x040fe40000410000 */
[----:B------:R2:W-:Y:S01]  /*1b000*/  MUFU.EX2 R215, R2 ;  /* 0x0000000200d77308 */ /* 0x0005e20000000800 */
[C---:B------:R-:W-:Y:S02]  /*1b010*/  FMUL.FTZ R127, R0.reuse, R127 ;  /* 0x0000007f007f7220 */ /* 0x040fe40000410000 */
[C---:B------:R-:W-:Y:S02]  /*1b020*/  FMUL.FTZ R130, R0.reuse, R130 ;  /* 0x0000008200827220 */ /* 0x040fe40000410000 */
[----:B------:R-:W-:Y:S02]  /*1b030*/  FMUL.FTZ R131, R0, R131 ;  /* 0x0000008300837220 */ /* 0x000fe40000410000 */
[--C-:B------:R-:W-:Y:S02]  /*1b040*/  FFMA.FTZ R0, R212, c[0x0][0x2d0], -R132.reuse ;  /* 0x0000b400d4007a23 */ /* 0x100fe40000010884 */
[--C-:B------:R-:W-:Y:S01]  /*1b050*/  FFMA.FTZ R137, R137, c[0x0][0x2d0], -R132.reuse ;  /* 0x0000b40089897a23 */ /* 0x100fe20000010884 */
[C---:B-1----:R-:W-:Y:S01]  /*1b060*/  HMMA.16816.F32 R52, R164.reuse, R144, R52 ;  /* 0x00000090a434723c */ /* 0x042fe20000001834 */
[----:B------:R1:W-:Y:S07]  /*1b070*/  MUFU.EX2 R180, R0 ;  /* 0x0000000000b47308 */ /* 0x0003ee0000000800 */
[C---:B------:R-:W-:Y:S01]  /*1b080*/  HMMA.16816.F32 R56, R164.reuse, R146, R56 ;  /* 0x00000092a438723c */ /* 0x040fe20000001838 */
[----:B------:R-:W3:Y:S03]  /*1b090*/  LDSM.16.MT88.4 R144, [R193+0x1800] ;  /* 0x00180000c190783b */ /* 0x000ee60000004200 */
[--C-:B--2---:R-:W-:Y:S02]  /*1b0a0*/  FFMA.FTZ R2, R186, c[0x0][0x2d0], -R132.reuse ;  /* 0x0000b400ba027a23 */ /* 0x104fe40000010884 */
[----:B------:R-:W-:Y:S10]  /*1b0b0*/  MUFU.EX2 R186, R175 ;  /* 0x000000af00ba7308 */ /* 0x000ff40000000800 */
[----:B------:R2:W-:Y:S01]  /*1b0c0*/  MUFU.EX2 R187, R2 ;  /* 0x0000000200bb7308 */ /* 0x0005e20000000800 */
[--C-:B-1----:R-:W-:Y:S09]  /*1b0d0*/  FFMA.FTZ R0, R183, c[0x0][0x2d0], -R132.reuse ;  /* 0x0000b400b7007a23 */ /* 0x102ff20000010884 */
[----:B------:R1:W-:Y:S10]  /*1b0e0*/  MUFU.EX2 R174, R0 ;  /* 0x0000000000ae7308 */ /* 0x0003f40000000800 */
[----:B------:R-:W4:Y:S01]  /*1b0f0*/  MUFU.EX2 R175, R179 ;  /* 0x000000b300af7308 */ /* 0x000f220000000800 */
[C---:B---3--:R-:W-:Y:S03]  /*1b100*/  HMMA.16816.F32 R60, R164.reuse, R144, R60 ;  /* 0x00000090a43c723c */ /* 0x048fe6000000183c */
[----:B--2---:R-:W-:Y:S06]  /*1b110*/  FFMA.FTZ R2, R185, c[0x0][0x2d0], -R132 ;  /* 0x0000b400b9027a23 */ /* 0x004fec0000010884 */
[----:B------:R2:W3:Y:S01]  /*1b120*/  MUFU.EX2 R181, R2 ;  /* 0x0000000200b57308 */ /* 0x0004e20000000800 */
[C---:B------:R-:W-:Y:S01]  /*1b130*/  HMMA.16816.F32 R64, R164.reuse, R146, R64 ;  /* 0x00000092a440723c */ /* 0x040fe20000001840 */
[----:B------:R-:W5:Y:S02]  /*1b140*/  LDSM.16.MT88.4 R144, [R191+0x3000] ;  /* 0x00300000bf90783b */ /* 0x000f640000004200 */
[----:B-1----:R-:W-:Y:S04]  /*1b150*/  FADD.FTZ R0, R220, R156 ;  /* 0x0000009cdc007221 */ /* 0x002fe80000010000 */
[----:B------:R-:W-:Y:S01]  /*1b160*/  FADD.FTZ R0, R223, R0 ;  /* 0x00000000df007221 */ /* 0x000fe20000010000 */
[----:B----4-:R-:W-:Y:S04]  /*1b170*/  F2FP.PACK_AB R170, R177, R175 ;  /* 0x000000afb1aa723e */ /* 0x010fe800000000ff */
[----:B------:R-:W-:Y:S04]  /*1b180*/  FADD.FTZ R0, R221, R0 ;  /* 0x00000000dd007221 */ /* 0x000fe80000010000 */
[----:B------:R-:W-:Y:S04]  /*1b190*/  FADD.FTZ R0, R215, R0 ;  /* 0x00000000d7007221 */ /* 0x000fe80000010000 */
[----:B------:R-:W-:Y:S02]  /*1b1a0*/  FADD.FTZ R0, R187, R0 ;  /* 0x00000000bb007221 */ /* 0x000fe40000010000 */
[--C-:B--2---:R-:W-:Y:S02]  /*1b1b0*/  FFMA.FTZ R2, R184, c[0x0][0x2d0], -R132.reuse ;  /* 0x0000b400b8027a23 */ /* 0x104fe40000010884 */
[----:B------:R-:W-:Y:S02]  /*1b1c0*/  FFMA.FTZ R132, R133, c[0x0][0x2d0], -R132 ;  /* 0x0000b40085847a23 */ /* 0x000fe40000010884 */
[----:B------:R-:W-:Y:S01]  /*1b1d0*/  FADD.FTZ R133, R214, R157 ;  /* 0x0000009dd6857221 */ /* 0x000fe20000010000 */
[----:B------:R-:W1:Y:S01]  /*1b1e0*/  MUFU.EX2 R172, R2 ;  /* 0x0000000200ac7308 */ /* 0x000e620000000800 */
[----:B---3--:R-:W-:Y:S09]  /*1b1f0*/  FADD.FTZ R0, R181, R0 ;  /* 0x00000000b5007221 */ /* 0x008ff20000010000 */
[----:B------:R-:W-:Y:S01]  /*1b200*/  MUFU.EX2 R132, R132 ;  /* 0x0000008400847308 */ /* 0x000fe20000000800 */
[C---:B-----5:R-:W-:Y:S08]  /*1b210*/  HMMA.16816.F32 R68, R164.reuse, R144, R68 ;  /* 0x00000090a444723c */ /* 0x060ff00000001844 */
[C---:B------:R-:W-:Y:S01]  /*1b220*/  HMMA.16816.F32 R72, R164.reuse, R146, R72 ;  /* 0x00000092a448723c */ /* 0x040fe20000001848 */
[----:B------:R-:W2:Y:S03]  /*1b230*/  LDSM.16.MT88.4 R144, [R192+0x3000] ;  /* 0x00300000c090783b */ /* 0x000ea60000004200 */
[----:B-1----:R-:W-:Y:S01]  /*1b240*/  F2FP.PACK_AB R169, R174, R172 ;  /* 0x000000acaea9723e */ /* 0x002fe200000000ff */
[----:B------:R-:W-:Y:S02]  /*1b250*/  FADD.FTZ R2, R222, R133 ;  /* 0x00000085de027221 */ /* 0x000fe40000010000 */
[----:B------:R-:W1:Y:S02]  /*1b260*/  MUFU.EX2 R133, R137 ;  /* 0x0000008900857308 */ /* 0x000e640000000800 */
[----:B------:R-:W-:Y:S04]  /*1b270*/  FADD.FTZ R2, R224, R2 ;  /* 0x00000002e0027221 */ /* 0x000fe80000010000 */
[----:B------:R-:W-:Y:S04]  /*1b280*/  FADD.FTZ R2, R158, R2 ;  /* 0x000000029e027221 */ /* 0x000fe80000010000 */
[C---:B------:R-:W-:Y:S04]  /*1b290*/  FADD.FTZ R2, R217.reuse, R2 ;  /* 0x00000002d9027221 */ /* 0x040fe80000010000 */
[----:B------:R-:W-:Y:S01]  /*1b2a0*/  FADD.FTZ R2, R216, R2 ;  /* 0x00000002d8027221 */ /* 0x000fe20000010000 */
[----:B-1----:R-:W-:Y:S01]  /*1b2b0*/  F2FP.PACK_AB R171, R132, R133 ;  /* 0x0000008584ab723e */ /* 0x002fe200000000ff */
        /* <DEDUP_REMOVED lines=20> */
[----:B------:R-:W-:Y:S04]  /*1b400*/  HMMA.16816.F32 R128, R164, R146, R128 ;  /* 0x00000092a480723c */ /* 0x000fe80000001880 */
[----:B------:R-:W-:Y:S03]  /*1b410*/  F2FP.PACK_AB R145, R187, R215 ;  /* 0x000000d7bb91723e */ /* 0x000fe600000000ff */
[----:B------:R-:W-:Y:S02]  /*1b420*/  F2FP.PACK_AB R146, R186, R216 ;  /* 0x000000d8ba92723e */ /* 0x000fe400000000ff */
[----:B------:R-:W-:Y:S07]  /*1b430*/  F2FP.PACK_AB R147, R180, R181 ;  /* 0x000000b5b493723e */ /* 0x000fee00000000ff */
[C---:B------:R-:W-:Y:S08]  /*1b440*/  HMMA.16816.F32 R4, R144.reuse, R148, R4 ;  /* 0x000000949004723c */ /* 0x040ff00000001804 */
        /* <DEDUP_REMOVED lines=102> */
[----:B------:R-:W-:Y:S01]  /*1bab0*/  MOV R132, R3 ;  /* 0x0000000300847202 */ /* 0x000fe20000000f00 */
[----:B------:R-:W-:-:S05]  /*1bac0*/  @P3 BRA `(.L_x_2484) ;  /* 0xffffd49000003947 */ /* 0x000fca000383ffff */
.L_x_2481:
[----:B------:R-:W-:Y:S02]  /*1bad0*/  MOV R7, 0x1f ;  /* 0x0000001f00077802 */ /* 0x000fe40000000f00 */
[----:B------:R-:W-:Y:S01]  /*1bae0*/  MOV R6, 0xffffffff ;  /* 0xffffffff00067802 */ /* 0x000fe20000000f00 */
[----:B------:R-:W-:Y:S05]  /*1baf0*/  BRA.DIV ~URZ, `(.L_x_2485) ;  /* 0x000066227f007947 */ /* 0x000fea000b800000 */
[----:B------:R1:W2:Y:S02]  /*1bb00*/  SHFL.BFLY PT, R0, R215, 0x2, 0x1f ;  /* 0x0c401f00d7007f89 */ /* 0x0002a400000e0000 */
.L_x_2558:
[----:B--2---:R-:W-:Y:S01]  /*1bb10*/  FADD.FTZ R0, R0, R215 ;  /* 0x000000d700007221 */ /* 0x004fe20000010000 */
[----:B------:R-:W-:Y:S05]  /*1bb20*/  BRA.DIV ~URZ, `(.L_x_2486) ;  /* 0x000066527f007947 */ /* 0x000fea000b800000 */
[----:B------:R-:W2:Y:S04]  /*1bb30*/  SHFL.BFLY PT, R2, R219, 0x2, 0x1f ;  /* 0x0c401f00db027f89 */ /* 0x000ea800000e0000 */
[----:B------:R-:W3:Y:S01]  /*1bb40*/  SHFL.BFLY PT, R5, R0, 0x1, 0x1f ;  /* 0x0c201f0000057f89 */ /* 0x000ee200000e0000 */
[----:B--2---:R-:W-:-:S02]  /*1bb50*/  FADD.FTZ R4, R2, R219 ;  /* 0x000000db02047221 */ /* 0x004fc40000010000 */
[----:B---3--:R-:W-:-:S03]  /*1bb60*/  FADD.FTZ R0, R0, R5 ;  /* 0x0000000500007221 */ /* 0x008fc60000010000 */
[----:B------:R2:W3:Y:S04]  /*1bb70*/  SHFL.BFLY PT, R3, R4, 0x1, 0x1f ;  /* 0x0c201f0004037f89 */ /* 0x0004e800000e0000 */
.L_x_2559:
[----:B------:R-:W-:Y:S01]  /*1bb80*/  FSETP.NE.FTZ.AND P1, PT, R0, RZ, PT ;  /* 0x000000ff0000720b */ /* 0x000fe20003f35000 */
[----:B---3--:R-:W-:Y:S01]  /*1bb90*/  FADD.FTZ R3, R3, R4 ;  /* 0x0000000403037221 */ /* 0x008fe20000010000 */
[----:B------:R-:W-:Y:S02]  /*1bba0*/  MOV R2, RZ ;  /* 0x000000ff00027202 */ /* 0x000fe40000000f00 */
[----:B------:R-:W-:Y:S02]  /*1bbb0*/  MOV R21, 0xff800000 ;  /* 0xff80000000157802 */ /* 0x000fe40000000f00 */
[----:B------:R-:W-:Y:S02]  /*1bbc0*/  FSETP.NE.FTZ.AND P0, PT, R3, RZ, PT ;  /* 0x000000ff0300720b */ /* 0x000fe40003f15000 */
[----:B------:R-:W-:-:S05]  /*1bbd0*/  MOV R20, 0xff800000 ;  /* 0xff80000000147802 */ /* 0x000fca0000000f00 */
        /* <DEDUP_REMOVED lines=143> */
.L_x_2396:
[----:B------:R2:W5:Y:S01]  /*1c4d0*/  LDL R6, [R1] ;  /* 0x0000000001067983 */ /* 0x0005620000100800 */
        /* <DEDUP_REMOVED lines=17> */
[----:B------:R2:W-:Y:S02]  /*1c5f0*/  STL [R1], R6 ;  /* 0x0000000601007387 */ /* 0x0005e40000100800 */
.L_x_2488:
[----:B--2---:R-:W-:Y:S05]  /*1c600*/  BSYNC B0 ;  /* 0x0000000000007941 */ /* 0x004fea0003800000 */
.L_x_2487:
        /* <DEDUP_REMOVED lines=22> */
[----:B--2---:R-:W-:-:S02]  /*1c770*/  F2FP.PACK_AB R0, R125, R124 ;  /* 0x0000007c7d00723e */ /* 0x004fc400000000ff */
[----:B-1----:R-:W-:-:S03]  /*1c780*/  F2FP.PACK_AB R2, R27, R26 ;  /* 0x0000001a1b02723e */ /* 0x002fc600000000ff */
        /* <DEDUP_REMOVED lines=141> */
.L_x_2491:
[----:B-1----:R-:W2:Y:S04]  /*1d060*/  LDL R4, [R1+0x48] ;  /* 0x0000480001047983 */ /* 0x002ea80000100800 */
[----:B------:R-:W2:Y:S04]  /*1d070*/  LDL R115, [R1+0x18] ;  /* 0x0000180001737983 */ /* 0x000ea80000100800 */
[----:B------:R-:W3:Y:S04]  /*1d080*/  LDL R118, [R1+0x14] ;  /* 0x0000140001767983 */ /* 0x000ee80000100800 */
        /* <DEDUP_REMOVED lines=15> */
[----:B-1----:R-:W-:Y:S01]  /*1d180*/  IMAD R3, R7, R0, RZ ;  /* 0x0000000007037224 */ /* 0x002fe200078e02ff */
[----:B------:R-:W-:Y:S01]  /*1d190*/  LOP3.LUT R218, R218, 0xfffffffd, RZ, 0xc0, !PT ;  /* 0xfffffffddada7812 */ /* 0x000fe200078ec0ff */
[----:B--2---:R-:W-:Y:S01]  /*1d1a0*/  IMAD.IADD R8, R4, 0x1, R115 ;  /* 0x0000000104087824 */ /* 0x004fe200078e0273 */
        /* <DEDUP_REMOVED lines=39> */
[----:B------:R-:W-:Y:S01]  /*1d420*/  IMAD R11, R12, c[0x0][0x4e8], RZ ;  /* 0x00013a000c0b7a24 */ /* 0x000fe200078e02ff */
[----:B------:R2:W-:Y:S02]  /*1d430*/  SHFL.IDX PT, R4, R3, 0x1, 0x1c1f ;  /* 0x003c1f0003047f89 */ /* 0x0005e400000e0000 */
[----:B------:R-:W-:Y:S02]  /*1d440*/  LOP3.LUT P0, RZ, R15, 0x3, RZ, 0xc0, !PT ;  /* 0x000000030fff7812 */ /* 0x000fe4000780c0ff */
        /* <DEDUP_REMOVED lines=28> */
[C---:B------:R-:W-:Y:S01]  /*1d610*/  IMAD.WIDE.U32 R4, R118.reuse, c[0x0][0x3e8], R2 ;  /* 0x0000fa0076047a25 */ /* 0x040fe200078e0002 */
        /* <DEDUP_REMOVED lines=37> */
.L_x_2560:
[----:B------:R-:W-:Y:S05]  /*1d870*/  BRA.DIV ~URZ, `(.L_x_2494) ;  /* 0x00004a727f007947 */ /* 0x000fea000b800000 */
[----:B------:R4:W2:Y:S02]  /*1d880*/  SHFL.IDX PT, R2, R14, RZ, 0x181f ;  /* 0x00181fff0e027589 */ /* 0x0008a400000e0000 */
.L_x_2561:
        /* <DEDUP_REMOVED lines=26> */
.L_x_2496:
[----:B------:R-:W-:Y:S05]  /*1da30*/  BSYNC B0 ;  /* 0x0000000000007941 */ /* 0x000fea0003800000 */
.L_x_2495:
[----:B------:R-:W-:Y:S05]  /*1da40*/  BRA.DIV ~URZ, `(.L_x_2497) ;  /* 0x000049127f007947 */ /* 0x000fea000b800000 */
[----:B---3--:R3:W4:Y:S04]  /*1da50*/  SHFL.IDX PT, R10, R13, 0x1, 0x181f ;  /* 0x00381f000d0a7f89 */ /* 0x00872800000e0000 */
[----:B--2---:R3:W2:Y:S02]  /*1da60*/  SHFL.IDX PT, R2, R14, 0x1, 0x181f ;  /* 0x00381f000e027f89 */ /* 0x0046a400000e0000 */
.L_x_2562:
        /* <DEDUP_REMOVED lines=20> */
.L_x_2499:
[----:B------:R-:W-:Y:S05]  /*1dbb0*/  BSYNC B0 ;  /* 0x0000000000007941 */ /* 0x000fea0003800000 */
.L_x_2498:
[----:B------:R-:W-:Y:S05]  /*1dbc0*/  BRA.DIV ~URZ, `(.L_x_2500) ;  /* 0x000048627f007947 */ /* 0x000fea000b800000 */
[----:B----4-:R4:W3:Y:S02]  /*1dbd0*/  SHFL.IDX PT, R10, R13, 0x2, 0x181f ;  /* 0x00581f000d0a7f89 */ /* 0x0108e400000e0000 */
.L_x_2563:
[----:B------:R-:W-:Y:S05]  /*1dbe0*/  BRA.DIV ~URZ, `(.L_x_2501) ;  /* 0x000048b27f007947 */ /* 0x000fea000b800000 */
[----:B--2---:R2:W4:Y:S02]  /*1dbf0*/  SHFL.IDX PT, R2, R14, 0x2, 0x181f ;  /* 0x00581f000e027f89 */ /* 0x00452400000e0000 */
.L_x_2564:
        /* <DEDUP_REMOVED lines=20> */
.L_x_2503:
[----:B------:R-:W-:Y:S05]  /*1dd40*/  BSYNC B0 ;  /* 0x0000000000007941 */ /* 0x000fea0003800000 */
.L_x_2502:
[----:B------:R-:W-:Y:S05]  /*1dd50*/  BRA.DIV ~URZ, `(.L_x_2504) ;  /* 0x000047b27f007947 */ /* 0x000fea000b800000 */
[----:B---3--:R3:W2:Y:S04]  /*1dd60*/  SHFL.IDX PT, R10, R13, 0x3, 0x181f ;  /* 0x00781f000d0a7f89 */ /* 0x0086a800000e0000 */
[----:B----4-:R3:W4:Y:S02]  /*1dd70*/  SHFL.IDX PT, R2, R14, 0x3, 0x181f ;  /* 0x00781f000e027f89 */ /* 0x01072400000e0000 */
.L_x_2565:
        /* <DEDUP_REMOVED lines=21> */
.L_x_2492:
        /* <DEDUP_REMOVED lines=35> */
.L_x_2566:
[----:B------:R-:W-:Y:S05]  /*1e100*/  BRA.DIV ~URZ, `(.L_x_2507) ;  /* 0x000045427f007947 */ /* 0x000fea000b800000 */
[----:B------:R3:W4:Y:S02]  /*1e110*/  SHFL.IDX PT, R0, R17, RZ, 0x1c1f ;  /* 0x001c1fff11007589 */ /* 0x00072400000e0000 */
.L_x_2567:
        /* <DEDUP_REMOVED lines=31> */
[----:B------:R-:W-:Y:S02]  /*1e310*/  SHF.R.S32.HI R15, RZ, 0x1f, R15 ;  /* 0x0000001fff0f7819 */ /* 0x000fe4000001140f */
[----:B------:R-:W-:Y:S02]  /*1e320*/  ISETP.GE.AND P2, PT, R10, c[0x0][0x3c8], PT ;  /* 0x0000f2000a007a0c */ /* 0x000fe40003f46270 */
[----:B------:R-:W-:Y:S02]  /*1e330*/  IADD3 R5, R235, 0x30, RZ ;  /* 0x00000030eb057810 */ /* 0x000fe40007ffe0ff */
[C---:B--2---:R-:W-:Y:S02]  /*1e340*/  @!P5 LEA R6, P1, R14.reuse, R0, 0x2 ;  /* 0x000000000e06d211 */ /* 0x044fe400078210ff */
        /* <DEDUP_REMOVED lines=8> */
[----:B------:R-:W-:Y:S02]  /*1e3d0*/  SHF.R.S32.HI R13, RZ, 0x1f, R13 ;  /* 0x0000001fff0d7819 */ /* 0x000fe4000001140d */
[----:B------:R-:W-:Y:S02]  /*1e3e0*/  IADD3 R12, R235, 0x48, RZ ;  /* 0x00000048eb0c7810 */ /* 0x000fe40007ffe0ff */
[----:B------:R-:W-:-:S02]  /*1e3f0*/  @!P6 LEA.HI.X R9, R11, R4, R13, 0x2, P1 ;  /* 0x000000040b09e211 */ /* 0x000fc400008f140d */
[C---:B------:R-:W-:Y:S02]  /*1e400*/  IADD3 R11, R235.reuse, 0x38, RZ ;  /* 0x00000038eb0b7810 */ /* 0x040fe40007ffe0ff */
[----:B------:R-:W-:Y:S01]  /*1e410*/  IADD3 R13, R235, 0x30, RZ ;  /* 0x00000030eb0d7810 */ /* 0x000fe20007ffe0ff */
[----:B------:R5:W-:Y:S01]  /*1e420*/  @!P6 ST.E.64 [R8.64], R144 ;  /* 0x000000900800e985 */ /* 0x000be2000c101b06 */
[----:B------:R-:W-:Y:S02]  /*1e430*/  SHF.R.S32.HI R11, RZ, 0x1f, R11 ;  /* 0x0000001fff0b7819 */ /* 0x000fe4000001140b */
[----:B------:R-:W-:Y:S02]  /*1e440*/  SHF.R.S32.HI R13, RZ, 0x1f, R13 ;  /* 0x0000001fff0d7819 */ /* 0x000fe4000001140d */
[----:B--2---:R-:W-:Y:S02]  /*1e450*/  @!P3 LEA R6, P0, R5, R0, 0x2 ;  /* 0x000000000506b211 */ /* 0x004fe400078010ff */
[----:B------:R-:W-:-:S02]  /*1e460*/  ISETP.GE.AND P1, PT, R12, c[0x0][0x3c8], PT ;  /* 0x0000f2000c007a0c */ /* 0x000fc40003f26270 */
[----:B------:R-:W-:Y:S02]  /*1e470*/  @!P3 LEA.HI.X R7, R5, R4, R13, 0x2, P0 ;  /* 0x000000040507b211 */ /* 0x000fe400000f140d */
[C---:B------:R-:W-:Y:S02]  /*1e480*/  IADD3 R5, R235.reuse, 0x50, RZ ;  /* 0x00000050eb057810 */ /* 0x040fe40007ffe0ff */
[----:B------:R-:W-:Y:S01]  /*1e490*/  IADD3 R13, R235, 0x40, RZ ;  /* 0x00000040eb0d7810 */ /* 0x000fe20007ffe0ff */
[----:B------:R2:W-:Y:S01]  /*1e4a0*/  @!P3 ST.E.64 [R6.64], R28 ;  /* 0x0000001c0600b985 */ /* 0x0005e2000c101b06 */
[----:B------:R-:W-:Y:S02]  /*1e4b0*/  ISETP.GE.AND P5, PT, R5, c[0x0][0x3c8], PT ;  /* 0x0000f20005007a0c */ /* 0x000fe40003fa6270 */
[----:B------:R-:W-:Y:S02]  /*1e4c0*/  SHF.R.S32.HI R13, RZ, 0x1f, R13 ;  /* 0x0000001fff0d7819 */ /* 0x000fe4000001140d */
[----:B----4-:R-:W-:-:S04]  /*1e4d0*/  @!P2 LEA R2, P4, R10, R0, 0x2 ;  /* 0x000000000a02a211 */ /* 0x010fc800078810ff */
[----:B------:R-:W-:Y:S02]  /*1e4e0*/  @!P2 LEA.HI.X R3, R10, R4, R11, 0x2, P4 ;  /* 0x000000040a03a211 */ /* 0x000fe400020f140b */
[----:B------:R-:W-:Y:S02]  /*1e4f0*/  IADD3 R10, R235, 0x40, RZ ;  /* 0x00000040eb0a7810 */ /* 0x000fe40007ffe0ff */
[----:B------:R-:W-:Y:S01]  /*1e500*/  SHF.R.S32.HI R11, RZ, 0x1f, R5 ;  /* 0x0000001fff0b7819 */ /* 0x000fe20000011405 */
[----:B------:R4:W-:Y:S01]  /*1e510*/  @!P2 ST.E.64 [R2.64], R22 ;  /* 0x000000160200a985 */ /* 0x0009e2000c101b06 */
[----:B------:R-:W-:-:S13]  /*1e520*/  ISETP.GE.AND P6, PT, R10, c[0x0][0x3c8], PT ;  /* 0x0000f2000a007a0c */ /* 0x000fda0003fc6270 */
[-C--:B-----5:R-:W-:Y:S02]  /*1e530*/  @!P6 LEA R8, P0, R10, R0.reuse, 0x2 ;  /* 0x000000000a08e211 */ /* 0x0a0fe400078010ff */
[----:B--2---:R-:W-:Y:S02]  /*1e540*/  SHF.R.S32.HI R7, RZ, 0x1f, R12 ;  /* 0x0000001fff077819 */ /* 0x004fe4000001140c */
[----:B------:R-:W-:Y:S02]  /*1e550*/  @!P1 LEA R6, P2, R12, R0, 0x2 ;  /* 0x000000000c069211 */ /* 0x000fe400078410ff */
[-C--:B------:R-:W-:Y:S02]  /*1e560*/  @!P6 LEA.HI.X R9, R10, R4.reuse, R13, 0x2, P0 ;  /* 0x000000040a09e211 */ /* 0x080fe400000f140d */
[----:B------:R-:W-:Y:S02]  /*1e570*/  @!P1 LEA.HI.X R7, R12, R4, R7, 0x2, P2 ;  /* 0x000000040c079211 */ /* 0x000fe400010f1407 */
[C---:B------:R-:W-:Y:S01]  /*1e580*/  @!P5 LEA R10, P0, R5.reuse, R0, 0x2 ;  /* 0x00000000050ad211 */ /* 0x040fe200078010ff */
[----:B------:R2:W-:Y:S03]  /*1e590*/  @!P6 ST.E.64 [R8.64], R36 ;  /* 0x000000240800e985 */ /* 0x0005e6000c101b06 */
[----:B------:R-:W-:Y:S01]  /*1e5a0*/  @!P5 LEA.HI.X R11, R5, R4, R11, 0x2, P0 ;  /* 0x00000004050bd211 */ /* 0x000fe200000f140b */
[----:B------:R5:W-:Y:S01]  /*1e5b0*/  @!P1 ST.E.64 [R6.64], R32 ;  /* 0x0000002006009985 */ /* 0x000be2000c101b06 */
[----:B----4-:R-:W-:-:S02]  /*1e5c0*/  IADD3 R3, R235, 0x58, RZ ;  /* 0x00000058eb037810 */ /* 0x010fc40007ffe0ff */
[----:B------:R-:W-:Y:S01]  /*1e5d0*/  IADD3 R2, R235, 0x60, RZ ;  /* 0x00000060eb027810 */ /* 0x000fe20007ffe0ff */
[----:B------:R4:W-:Y:S01]  /*1e5e0*/  @!P5 ST.E.64 [R10.64], R44 ;  /* 0x0000002c0a00d985 */ /* 0x0009e2000c101b06 */
[----:B------:R-:W-:Y:S02]  /*1e5f0*/  ISETP.GE.AND P3, PT, R3, c[0x0][0x3c8], PT ;  /* 0x0000f20003007a0c */ /* 0x000fe40003f66270 */
[----:B------:R-:W-:Y:S02]  /*1e600*/  ISETP.GE.AND P4, PT, R2, c[0x0][0x3c8], PT ;  /* 0x0000f20002007a0c */ /* 0x000fe40003f86270 */
[----:B------:R-:W-:-:S04]  /*1e610*/  IADD3 R5, R235, 0x70, RZ ;  /* 0x00000070eb057810 */ /* 0x000fc80007ffe0ff */
[----:B------:R-:W-:-:S07]  /*1e620*/  ISETP.GE.AND P6, PT, R5, c[0x0][0x3c8], PT ;  /* 0x0000f20005007a0c */ /* 0x000fce0003fc6270 */
[-C--:B------:R-:W-:Y:S02]  /*1e630*/  @!P4 LEA R12, P0, R2, R0.reuse, 0x2 ;  /* 0x00000000020cc211 */ /* 0x080fe400078010ff */
[----:B--2---:R-:W-:Y:S02]  /*1e640*/  SHF.R.S32.HI R9, RZ, 0x1f, R3 ;  /* 0x0000001fff097819 */ /* 0x004fe40000011403 */
[----:B------:R-:W-:Y:S02]  /*1e650*/  @!P3 LEA R8, P1, R3, R0, 0x2 ;  /* 0x000000000308b211 */ /* 0x000fe400078210ff */
[----:B-----5:R-:W-:Y:S02]  /*1e660*/  IADD3 R6, R235, 0x68, RZ ;  /* 0x00000068eb067810 */ /* 0x020fe40007ffe0ff */
[----:B------:R-:W-:Y:S02]  /*1e670*/  SHF.R.S32.HI R7, RZ, 0x1f, R2 ;  /* 0x0000001fff077819 */ /* 0x000fe40000011402 */
[----:B------:R-:W-:-:S02]  /*1e680*/  ISETP.GE.AND P2, PT, R6, c[0x0][0x3c8], PT ;  /* 0x0000f20006007a0c */ /* 0x000fc40003f46270 */
        /* <DEDUP_REMOVED lines=11> */
[----:B------:R-:W-:Y:S02]  /*1e740*/  IADD3 R7, R235, 0x88, RZ ;  /* 0x00000088eb077810 */ /* 0x000fe40007ffe0ff */
[----:B------:R-:W-:Y:S02]  /*1e750*/  SHF.R.S32.HI R5, RZ, 0x1f, R2 ;  /* 0x0000001fff057819 */ /* 0x000fe40000011402 */
[----:B--2---:R-:W-:Y:S02]  /*1e760*/  SHF.R.S32.HI R9, RZ, 0x1f, R6 ;  /* 0x0000001fff097819 */ /* 0x004fe40000011406 */
[-C--:B------:R-:W-:Y:S02]  /*1e770*/  @!P2 LEA R8, P1, R6, R0.reuse, 0x2 ;  /* 0x000000000608a211 */ /* 0x080fe400078210ff */
[----:B-----5:R-:W-:-:S02]  /*1e780*/  @!P5 LEA R12, P0, R2, R0, 0x2 ;  /* 0x00000000020cd211 */ /* 0x020fc400078010ff */
[-C--:B------:R-:W-:Y:S02]  /*1e790*/  @!P2 LEA.HI.X R9, R6, R4.reuse, R9, 0x2, P1 ;  /* 0x000000040609a211 */ /* 0x080fe400008f1409 */
[----:B------:R-:W-:Y:S02]  /*1e7a0*/  IADD3 R6, R235, 0x90, RZ ;  /* 0x00000090eb067810 */ /* 0x000fe40007ffe0ff */
[----:B------:R-:W-:Y:S01]  /*1e7b0*/  @!P5 LEA.HI.X R13, R2, R4, R5, 0x2, P0 ;  /* 0x00000004020dd211 */ /* 0x000fe200000f1405 */
[----:B------:R2:W-:Y:S01]  /*1e7c0*/  @!P2 ST.E.64 [R8.64], R48 ;  /* 0x000000300800a985 */ /* 0x0005e2000c101b06 */
[----:B------:R-:W-:Y:S02]  /*1e7d0*/  ISETP.GE.AND P2, PT, R7, c[0x0][0x3c8], PT ;  /* 0x0000f20007007a0c */ /* 0x000fe40003f46270 */
[----:B------:R-:W-:Y:S01]  /*1e7e0*/  ISETP.GE.AND P4, PT, R6, c[0x0][0x3c8], PT ;  /* 0x0000f20006007a0c */ /* 0x000fe20003f86270 */
[----:B------:R4:W-:Y:S01]  /*1e7f0*/  @!P6 ST.E.64 [R10.64], R60 ;  /* 0x0000003c0a00e985 */ /* 0x0009e2000c101b06 */
[----:B------:R-:W-:-:S02]  /*1e800*/  IADD3 R5, R235, 0x98, RZ ;  /* 0x00000098eb057810 */ /* 0x000fc40007ffe0ff */
[----:B------:R-:W-:Y:S02]  /*1e810*/  SHF.R.S32.HI R2, RZ, 0x1f, R6 ;  /* 0x0000001fff027819 */ /* 0x000fe40000011406 */
[----:B--2---:R-:W-:Y:S02]  /*1e820*/  SHF.R.S32.HI R9, RZ, 0x1f, R3 ;  /* 0x0000001fff097819 */ /* 0x004fe40000011403 */
[----:B------:R-:W-:-:S05]  /*1e830*/  @!P3 LEA R8, P1, R3, R0, 0x2 ;  /* 0x000000000308b211 */ /* 0x000fca00078210ff */
[C---:B----4-:R-:W-:Y:S02]  /*1e840*/  @!P4 LEA R10, P0, R6.reuse, R0, 0x2 ;  /* 0x00000000060ac211 */ /* 0x050fe400078010ff */
        /* <DEDUP_REMOVED lines=8> */
[----:B------:R-:W-:-:S04]  /*1e8d0*/  IADD3 R6, R235, 0xb0, RZ ;  /* 0x000000b0eb067810 */ /* 0x000fc80007ffe0ff */
[----:B------:R-:W-:Y:S02]  /*1e8e0*/  ISETP.GE.AND P6, PT, R6, c[0x0][0x3c8], PT ;  /* 0x0000f20006007a0c */ /* 0x000fe40003fc6270 */
[----:B--2---:R-:W-:Y:S02]  /*1e8f0*/  SHF.R.S32.HI R9, RZ, 0x1f, R7 ;  /* 0x0000001fff097819 */ /* 0x004fe40000011407 */
[----:B------:R-:W-:-:S03]  /*1e900*/  @!P2 LEA R8, P1, R7, R0, 0x2 ;  /* 0x000000000708a211 */ /* 0x000fc600078210ff */
[----:B----4-:R-:W-:Y:S02]  /*1e910*/  @!P5 LEA R12, P0, R3, R0, 0x2 ;  /* 0x00000000030cd211 */ /* 0x010fe400078010ff */
[----:B------:R-:W-:Y:S02]  /*1e920*/  @!P2 LEA.HI.X R9, R7, R4, R9, 0x2, P1 ;  /* 0x000000040709a211 */ /* 0x000fe400008f1409 */
[----:B------:R-:W-:-:S03]  /*1e930*/  SHF.R.S32.HI R7, RZ, 0x1f, R3 ;  /* 0x0000001fff077819 */ /* 0x000fc60000011403 */
[----:B------:R2:W-:Y:S01]  /*1e940*/  @!P2 ST.E.64 [R8.64], R64 ;  /* 0x000000400800a985 */ /* 0x0005e2000c101b06 */
[----:B------:R-:W-:Y:S02]  /*1e950*/  ISETP.GE.AND P2, PT, R2, c[0x0][0x3c8], PT ;  /* 0x0000f20002007a0c */ /* 0x000fe40003f46270 */
[----:B------:R-:W-:Y:S01]  /*1e960*/  @!P5 LEA.HI.X R13, R3, R4, R7, 0x2, P0 ;  /* 0x00000004030dd211 */ /* 0x000fe200000f1407 */
[----:B------:R4:W-:Y:S01]  /*1e970*/  @!P4 ST.E.64 [R10.64], R76 ;  /* 0x0000004c0a00c985 */ /* 0x0009e2000c101b06 */
[----:B------:R-:W-:Y:S02]  /*1e980*/  IADD3 R7, R235, 0xb8, RZ ;  /* 0x000000b8eb077810 */ /* 0x000fe40007ffe0ff */
[----:B------:R-:W-:Y:S02]  /*1e990*/  SHF.R.S32.HI R3, RZ, 0x1f, R2 ;  /* 0x0000001fff037819 */ /* 0x000fe40000011402 */
[----:B--2---:R-:W-:Y:S02]  /*1e9a0*/  SHF.R.S32.HI R9, RZ, 0x1f, R5 ;  /* 0x0000001fff097819 */ /* 0x004fe40000011405 */
[----:B------:R-:W-:-:S02]  /*1e9b0*/  @!P3 LEA R8, P1, R5, R0, 0x2 ;  /* 0x000000000508b211 */ /* 0x000fc400078210ff */
[----:B----4-:R-:W-:Y:S02]  /*1e9c0*/  SHF.R.S32.HI R11, RZ, 0x1f, R6 ;  /* 0x0000001fff0b7819 */ /* 0x010fe40000011406 */
[----:B------:R-:W-:Y:S02]  /*1e9d0*/  @!P3 LEA.HI.X R9, R5, R4, R9, 0x2, P1 ;  /* 0x000000040509b211 */ /* 0x000fe400008f1409 */
[----:B------:R-:W-:Y:S02]  /*1e9e0*/  IADD3 R5, R235, 0xc0, RZ ;  /* 0x000000c0eb057810 */ /* 0x000fe40007ffe0ff */
[C---:B------:R-:W-:Y:S01]  /*1e9f0*/  @!P6 LEA R10, P0, R6.reuse, R0, 0x2 ;  /* 0x00000000060ae211 */ /* 0x040fe200078010ff */
[----:B------:R2:W-:Y:S01]  /*1ea00*/  @!P3 ST.E.64 [R8.64], R72 ;  /* 0x000000480800b985 */ /* 0x0005e2000c101b06 */
[----:B------:R-:W-:Y:S02]  /*1ea10*/  ISETP.GE.AND P3, PT, R7, c[0x0][0x3c8], PT ;  /* 0x0000f20007007a0c */ /* 0x000fe40003f66270 */
[----:B------:R-:W-:Y:S01]  /*1ea20*/  ISETP.GE.AND P4, PT, R5, c[0x0][0x3c8], PT ;  /* 0x0000f20005007a0c */ /* 0x000fe20003f86270 */
[----:B------:R4:W-:Y:S01]  /*1ea30*/  @!P5 ST.E.64 [R12.64], R84 ;  /* 0x000000540c00d985 */ /* 0x0009e2000c101b06 */
[----:B------:R-:W-:-:S02]  /*1ea40*/  @!P6 LEA.HI.X R11, R6, R4, R11, 0x2, P0 ;  /* 0x00000004060be211 */ /* 0x000fc400000f140b */
[----:B--2---:R-:W-:-:S04]  /*1ea50*/  @!P2 LEA R8, P1, R2, R0, 0x2 ;  /* 0x000000000208a211 */ /* 0x004fc800078210ff */
[----:B------:R-:W-:Y:S02]  /*1ea60*/  @!P2 LEA.HI.X R9, R2, R4, R3, 0x2, P1 ;  /* 0x000000040209a211 */ /* 0x000fe400008f1403 */
[----:B------:R-:W-:Y:S02]  /*1ea70*/  IADD3 R2, R235, 0xd0, RZ ;  /* 0x000000d0eb027810 */ /* 0x000fe40007ffe0ff */
[-C--:B------:R-:W-:Y:S01]  /*1ea80*/  @!P3 LEA R6, P1, R7, R0.reuse, 0x2 ;  /* 0x000000000706b211 */ /* 0x080fe200078210ff */
[----:B------:R2:W-:Y:S01]  /*1ea90*/  @!P2 ST.E.64 [R8.64], R80 ;  /* 0x000000500800a985 */ /* 0x0005e2000c101b06 */
[----:B------:R-:W-:Y:S02]  /*1eaa0*/  IADD3 R3, R235, 0xc8, RZ ;  /* 0x000000c8eb037810 */ /* 0x000fe40007ffe0ff */
[----:B----4-:R-:W-:Y:S01]  /*1eab0*/  @!P4 LEA R12, P0, R5, R0, 0x2 ;  /* 0x00000000050cc211 */ /* 0x010fe200078010ff */
[----:B------:R4:W-:Y:S01]  /*1eac0*/  @!P6 ST.E.64 [R10.64], R92 ;  /* 0x0000005c0a00e985 */ /* 0x0009e2000c101b06 */
[----:B------:R-:W-:-:S02]  /*1ead0*/  ISETP.GE.AND P5, PT, R2, c[0x0][0x3c8], PT ;  /* 0x0000f20002007a0c */ /* 0x000fc40003fa6270 */
[----:B------:R-:W-:Y:S02]  /*1eae0*/  ISETP.GE.AND P2, PT, R3, c[0x0][0x3c8], PT ;  /* 0x0000f20003007a0c */ /* 0x000fe40003f46270 */
[----:B--2---:R-:W-:Y:S02]  /*1eaf0*/  SHF.R.S32.HI R9, RZ, 0x1f, R7 ;  /* 0x0000001fff097819 */ /* 0x004fe40000011407 */
[----:B------:R-:W-:Y:S02]  /*1eb00*/  SHF.R.S32.HI R8, RZ, 0x1f, R5 ;  /* 0x0000001fff087819 */ /* 0x000fe40000011405 */
[-C--:B------:R-:W-:Y:S02]  /*1eb10*/  @!P3 LEA.HI.X R7, R7, R4.reuse, R9, 0x2, P1 ;  /* 0x000000040707b211 */ /* 0x080fe400008f1409 */
[----:B------:R-:W-:Y:S02]  /*1eb20*/  @!P4 LEA.HI.X R13, R5, R4, R8, 0x2, P0 ;  /* 0x00000004050dc211 */ /* 0x000fe400000f1408 */
[----:B------:R-:W-:Y:S01]  /*1eb30*/  SHF.R.S32.HI R5, RZ, 0x1f, R2 ;  /* 0x0000001fff057819 */ /* 0x000fe20000011402 */
[----:B------:R2:W-:Y:S01]  /*1eb40*/  @!P3 ST.E.64 [R6.64], R88 ;  /* 0x000000580600b985 */ /* 0x0005e2000c101b06 */
[----:B----4-:R-:W-:-:S02]  /*1eb50*/  @!P5 LEA R10, P0, R2, R0, 0x2 ;  /* 0x00000000020ad211 */ /* 0x010fc400078010ff */
[----:B------:R-:W-:Y:S01]  /*1eb60*/  SHF.R.S32.HI R9, RZ, 0x1f, R3 ;  /* 0x0000001fff097819 */ /* 0x000fe20000011403 */
[----:B------:R-:W-:Y:S01]  /*1eb70*/  @!P4 ST.E.64 [R12.64], R100 ;  /* 0x000000640c00c985 */ /* 0x000fe2000c101b06 */
[----:B------:R-:W-:Y:S02]  /*1eb80*/  @!P2 LEA R8, P1, R3, R0, 0x2 ;  /* 0x000000000308a211 */ /* 0x000fe400078210ff */
[-C--:B------:R-:W-:Y:S02]  /*1eb90*/  @!P5 LEA.HI.X R11, R2, R4.reuse, R5, 0x2, P0 ;  /* 0x00000004020bd211 */ /* 0x080fe400000f1405 */
[----:B------:R-:W-:Y:S02]  /*1eba0*/  IADD3 R5, R235, 0xe8, RZ ;  /* 0x000000e8eb057810 */ /* 0x000fe40007ffe0ff */
[----:B------:R-:W-:Y:S02]  /*1ebb0*/  @!P2 LEA.HI.X R9, R3, R4, R9, 0x2, P1 ;  /* 0x000000040309a211 */ /* 0x000fe400008f1409 */
[----:B------:R-:W-:-:S02]  /*1ebc0*/  ISETP.GE.AND P3, PT, R5, c[0x0][0x3c8], PT ;  /* 0x0000f20005007a0c */ /* 0x000fc40003f66270 */
[----:B------:R-:W-:Y:S01]  /*1ebd0*/  IADD3 R3, R235, 0xf0, RZ ;  /* 0x000000f0eb037810 */ /* 0x000fe20007ffe0ff */
[----:B------:R4:W-:Y:S03]  /*1ebe0*/  @!P2 ST.E.64 [R8.64], R96 ;  /* 0x000000600800a985 */ /* 0x0009e6000c101b06 */
[----:B------:R-:W-:Y:S01]  /*1ebf0*/  ISETP.GE.AND P2, PT, R3, c[0x0][0x3c8], PT ;  /* 0x0000f20003007a0c */ /* 0x000fe20003f46270 */
[----:B------:R5:W-:Y:S01]  /*1ec00*/  @!P5 ST.E.64 [R10.64], R108 ;  /* 0x0000006c0a00d985 */ /* 0x000be2000c101b06 */
[C---:B--2---:R-:W-:Y:S02]  /*1ec10*/  IADD3 R6, R235.reuse, 0xd8, RZ ;  /* 0x000000d8eb067810 */ /* 0x044fe40007ffe0ff */
[----:B------:R-:W-:Y:S02]  /*1ec20*/  IADD3 R7, R235, 0xe0, RZ ;  /* 0x000000e0eb077810 */ /* 0x000fe40007ffe0ff */
[----:B------:R-:W-:-:S02]  /*1ec30*/  ISETP.GE.AND P4, PT, R6, c[0x0][0x3c8], PT ;  /* 0x0000f20006007a0c */ /* 0x000fc40003f86270 */
[----:B------:R-:W-:Y:S02]  /*1ec40*/  ISETP.GE.AND P6, PT, R7, c[0x0][0x3c8], PT ;  /* 0x0000f20007007a0c */ /* 0x000fe40003fc6270 */
[----:B------:R-:W-:Y:S02]  /*1ec50*/  SHF.R.S32.HI R2, RZ, 0x1f, R6 ;  /* 0x0000001fff027819 */ /* 0x000fe40000011406 */
[----:B----4-:R-:W-:-:S07]  /*1ec60*/  SHF.R.S32.HI R8, RZ, 0x1f, R7 ;  /* 0x0000001fff087819 */ /* 0x010fce0000011407 */
[CC--:B------:R-:W-:Y:S02]  /*1ec70*/  @!P4 LEA R14, P1, R6.reuse, R0.reuse, 0x2 ;  /* 0x00000000060ec211 */ /* 0x0c0fe400078210ff */
[----:B------:R-:W-:Y:S02]  /*1ec80*/  @!P6 LEA R12, P0, R7, R0, 0x2 ;  /* 0x00000000070ce211 */ /* 0x000fe400078010ff */
[-C--:B------:R-:W-:Y:S02]  /*1ec90*/  @!P4 LEA.HI.X R15, R6, R4.reuse, R2, 0x2, P1 ;  /* 0x00000004060fc211 */ /* 0x080fe400008f1402 */
[----:B------:R-:W-:Y:S02]  /*1eca0*/  IADD3 R2, R235, 0xf8, RZ ;  /* 0x000000f8eb027810 */ /* 0x000fe40007ffe0ff */
[----:B------:R-:W-:Y:S01]  /*1ecb0*/  @!P6 LEA.HI.X R13, R7, R4, R8, 0x2, P0 ;  /* 0x00000004070de211 */ /* 0x000fe200000f1408 */
[----:B------:R2:W-:Y:S01]  /*1ecc0*/  @!P4 ST.E.64 [R14.64], R160 ;  /* 0x000000a00e00c985 */ /* 0x0005e2000c101b06 */
[----:B------:R-:W-:-:S02]  /*1ecd0*/  ISETP.GE.AND P1, PT, R2, c[0x0][0x3c8], PT ;  /* 0x0000f20002007a0c */ /* 0x000fc40003f26270 */
[----:B------:R-:W-:Y:S01]  /*1ece0*/  SHF.R.S32.HI R6, RZ, 0x1f, R5 ;  /* 0x0000001fff067819 */ /* 0x000fe20000011405 */
[----:B------:R2:W-:Y:S01]  /*1ecf0*/  @!P6 ST.E.64 [R12.64], R156 ;  /* 0x0000009c0c00e985 */ /* 0x0005e2000c101b06 */
[----:B-----5:R-:W-:-:S04]  /*1ed00*/  @!P3 LEA R10, P0, R5, R0, 0x2 ;  /* 0x00000000050ab211 */ /* 0x020fc800078010ff */
        /* <DEDUP_REMOVED lines=10> */
.L_x_2509:
[----:B------:R-:W-:Y:S05]  /*1edb0*/  BSYNC B0 ;  /* 0x0000000000007941 */ /* 0x000fea0003800000 */
.L_x_2508:
[----:B------:R-:W-:Y:S05]  /*1edc0*/  BRA.DIV ~URZ, `(.L_x_2510) ;  /* 0x000038f27f007947 */ /* 0x000fea000b800000 */
[----:B--2---:R2:W1:Y:S04]  /*1edd0*/  SHFL.IDX PT, R4, R16, 0x1, 0x1c1f ;  /* 0x003c1f0010047f89 */ /* 0x00446800000e0000 */
[----:B----4-:R2:W4:Y:S02]  /*1ede0*/  SHFL.IDX PT, R0, R17, 0x1, 0x1c1f ;  /* 0x003c1f0011007f89 */ /* 0x01052400000e0000 */
.L_x_2568:
        /* <DEDUP_REMOVED lines=8> */
[----:B------:R-:W-:Y:S01]  /*1ee70*/  IADD3 R11, R235, 0x8, RZ ;  /* 0x00000008eb0b7810 */ /* 0x000fe20007ffe0ff */
[----:B----4-:R-:W-:Y:S01]  /*1ee80*/  @!P1 IMAD.MOV.U32 R2, RZ, RZ, R0 ;  /* 0x000000ffff029224 */ /* 0x010fe200078e0000 */
[----:B------:R-:W-:Y:S01]  /*1ee90*/  ISETP.GE.AND P4, PT, R15, c[0x0][0x3c8], PT ;  /* 0x0000f2000f007a0c */ /* 0x000fe20003f86270 */
[----:B-1----:R-:W-:Y:S01]  /*1eea0*/  @!P1 IMAD.MOV.U32 R3, RZ, RZ, R4 ;  /* 0x000000ffff039224 */ /* 0x002fe200078e0004 */
        /* <DEDUP_REMOVED lines=22> */
[----:B------:R-:W-:Y:S02]  /*1f010*/  @!P4 LEA R8, P0, R15, R0, 0x2 ;  /* 0x000000000f08c211 */ /* 0x000fe400078010ff */
[----:B------:R-:W-:Y:S01]  /*1f020*/  ISETP.GE.AND P1, PT, R13, c[0x0][0x3c8], PT ;  /* 0x0000f2000d007a0c */ /* 0x000fe20003f26270 */
[----:B------:R1:W-:Y:S01]  /*1f030*/  @!P5 ST.E.64 [R2.64], R128 ;  /* 0x000000800200d985 */ /* 0x0003e2000c101b06 */
[----:B------:R-:W-:Y:S02]  /*1f040*/  @!P4 LEA.HI.X R9, R15, R4, R16, 0x2, P0 ;  /* 0x000000040f09c211 */ /* 0x000fe400000f1410 */
[----:B----4-:R-:W-:Y:S02]  /*1f050*/  @!P3 LEA R6, P6, R12, R0, 0x2 ;  /* 0x000000000c06b211 */ /* 0x010fe400078c10ff */
[----:B------:R-:W-:Y:S01]  /*1f060*/  ISETP.GE.AND P0, PT, R10, c[0x0][0x3c8], PT ;  /* 0x0000f2000a007a0c */ /* 0x000fe20003f06270 */
[----:B------:R2:W-:Y:S01]  /*1f070*/  @!P4 ST.E.64 [R8.64], R154 ;  /* 0x0000009a0800c985 */ /* 0x0005e2000c101b06 */
[----:B------:R-:W-:-:S02]  /*1f080*/  @!P3 LEA.HI.X R7, R12, R4, R14, 0x2, P6 ;  /* 0x000000040c07b211 */ /* 0x000fc400030f140e */
[C---:B------:R-:W-:Y:S02]  /*1f090*/  IADD3 R12, R235.reuse, 0x40, RZ ;  /* 0x00000040eb0c7810 */ /* 0x040fe40007ffe0ff */
[C---:B------:R-:W-:Y:S01]  /*1f0a0*/  IADD3 R15, R235.reuse, 0x30, RZ ;  /* 0x00000030eb0f7810 */ /* 0x040fe20007ffe0ff */
[----:B------:R4:W-:Y:S01]  /*1f0b0*/  @!P3 ST.E.64 [R6.64], R150 ;  /* 0x000000960600b985 */ /* 0x0009e2000c101b06 */
[----:B------:R-:W-:Y:S02]  /*1f0c0*/  ISETP.GE.AND P4, PT, R12, c[0x0][0x3c8], PT ;  /* 0x0000f2000c007a0c */ /* 0x000fe40003f86270 */
[----:B------:R-:W-:Y:S02]  /*1f0d0*/  SHF.R.S32.HI R15, RZ, 0x1f, R15 ;  /* 0x0000001fff0f7819 */ /* 0x000fe4000001140f */
[----:B------:R-:W-:Y:S02]  /*1f0e0*/  IADD3 R14, R235, 0x48, RZ ;  /* 0x00000048eb0e7810 */ /* 0x000fe40007ffe0ff */
[----:B-1----:R-:W-:-:S04]  /*1f0f0*/  @!P2 LEA R2, P5, R5, R0, 0x2 ;  /* 0x000000000502a211 */ /* 0x002fc800078a10ff */
[----:B------:R-:W-:Y:S02]  /*1f100*/  @!P2 LEA.HI.X R3, R5, R4, R11, 0x2, P5 ;  /* 0x000000040503a211 */ /* 0x000fe400028f140b */
[----:B------:R-:W-:Y:S02]  /*1f110*/  IADD3 R11, R235, 0x38, RZ ;  /* 0x00000038eb0b7810 */ /* 0x000fe40007ffe0ff */
        /* <DEDUP_REMOVED lines=10> */
[----:B------:R-:W-:Y:S02]  /*1f1c0*/  IADD3 R15, R235, 0x40, RZ ;  /* 0x00000040eb0f7810 */ /* 0x000fe40007ffe0ff */
[----:B------:R-:W-:Y:S01]  /*1f1d0*/  SHF.R.S32.HI R13, RZ, 0x1f, R5 ;  /* 0x0000001fff0d7819 */ /* 0x000fe20000011405 */
[----:B------:R4:W-:Y:S01]  /*1f1e0*/  @!P0 ST.E.64 [R6.64], R30 ;  /* 0x0000001e06008985 */ /* 0x0009e2000c101b06 */
[----:B------:R-:W-:-:S02]  /*1f1f0*/  SHF.R.S32.HI R15, RZ, 0x1f, R15 ;  /* 0x0000001fff0f7819 */ /* 0x000fc4000001140f */
[----:B------:R-:W-:-:S04]  /*1f200*/  @!P4 LEA R10, P0, R12, R0, 0x2 ;  /* 0x000000000c0ac211 */ /* 0x000fc800078010ff */
[----:B------:R-:W-:Y:S02]  /*1f210*/  @!P4 LEA.HI.X R11, R12, R4, R15, 0x2, P0 ;  /* 0x000000040c0bc211 */ /* 0x000fe400000f140f */
[----:B------:R-:W-:Y:S02]  /*1f220*/  @!P6 LEA R16, P0, R5, R0, 0x2 ;  /* 0x000000000510e211 */ /* 0x000fe400078010ff */
[C---:B-1----:R-:W-:Y:S01]  /*1f230*/  IADD3 R3, R235.reuse, 0x58, RZ ;  /* 0x00000058eb037810 */ /* 0x042fe20007ffe0ff */
[----:B------:R1:W-:Y:S01]  /*1f240*/  @!P4 ST.E.64 [R10.64], R38 ;  /* 0x000000260a00c985 */ /* 0x0003e2000c101b06 */
[----:B------:R-:W-:Y:S02]  /*1f250*/  IADD3 R2, R235, 0x60, RZ ;  /* 0x00000060eb027810 */ /* 0x000fe40007ffe0ff */
[----:B------:R-:W-:Y:S02]  /*1f260*/  ISETP.GE.AND P5, PT, R3, c[0x0][0x3c8], PT ;  /* 0x0000f20003007a0c */ /* 0x000fe40003fa6270 */
[----:B------:R-:W-:-:S02]  /*1f270*/  SHF.R.S32.HI R12, RZ, 0x1f, R3 ;  /* 0x0000001fff0c7819 */ /* 0x000fc40000011403 */
[----:B---3--:R-:W-:Y:S02]  /*1f280*/  @!P6 LEA.HI.X R17, R5, R4, R13, 0x2, P0 ;  /* 0x000000040511e211 */ /* 0x008fe400000f140d */
[----:B------:R-:W-:Y:S02]  /*1f290*/  ISETP.GE.AND P4, PT, R2, c[0x0][0x3c8], PT ;  /* 0x0000f20002007a0c */ /* 0x000fe40003f86270 */
[----:B--2---:R-:W-:Y:S02]  /*1f2a0*/  @!P3 LEA R8, P1, R14, R0, 0x2 ;  /* 0x000000000e08b211 */ /* 0x004fe400078210ff */
[C---:B------:R-:W-:Y:S02]  /*1f2b0*/  IADD3 R5, R235.reuse, 0x70, RZ ;  /* 0x00000070eb057810 */ /* 0x040fe40007ffe0ff */
[----:B----4-:R-:W-:Y:S02]  /*1f2c0*/  SHF.R.S32.HI R7, RZ, 0x1f, R14 ;  /* 0x0000001fff077819 */ /* 0x010fe4000001140e */
[----:B------:R-:W-:-:S02]  /*1f2d0*/  IADD3 R6, R235, 0x68, RZ ;  /* 0x00000068eb067810 */ /* 0x000fc40007ffe0ff */
[----:B------:R-:W-:Y:S02]  /*1f2e0*/  @!P3 LEA.HI.X R9, R14, R4, R7, 0x2, P1 ;  /* 0x000000040e09b211 */ /* 0x000fe400008f1407 */
[C---:B------:R-:W-:Y:S02]  /*1f2f0*/  @!P5 LEA R14, P1, R3.reuse, R0, 0x2 ;  /* 0x00000000030ed211 */ /* 0x040fe400078210ff */
[----:B------:R-:W-:Y:S01]  /*1f300*/  ISETP.GE.AND P2, PT, R6, c[0x0][0x3c8], PT ;  /* 0x0000f20006007a0c */ /* 0x000fe20003f46270 */
[----:B------:R2:W-:Y:S01]  /*1f310*/  @!P3 ST.E.64 [R8.64], R34 ;  /* 0x000000220800b985 */ /* 0x0005e2000c101b06 */
[----:B------:R-:W-:Y:S02]  /*1f320*/  @!P5 LEA.HI.X R15, R3, R4, R12, 0x2, P1 ;  /* 0x00000004030fd211 */ /* 0x000fe400008f140c */
[----:B------:R-:W-:Y:S01]  /*1f330*/  ISETP.GE.AND P1, PT, R5, c[0x0][0x3c8], PT ;  /* 0x0000f20005007a0c */ /* 0x000fe20003f26270 */
[----:B------:R3:W-:Y:S01]  /*1f340*/  @!P6 ST.E.64 [R16.64], R46 ;  /* 0x0000002e1000e985 */ /* 0x0007e2000c101b06 */
[----:B------:R-:W-:-:S02]  /*1f350*/  @!P4 LEA R12, P0, R2, R0, 0x2 ;  /* 0x00000000020cc211 */ /* 0x000fc400078010ff */
[----:B------:R-:W-:Y:S01]  /*1f360*/  IADD3 R3, R235, 0x78, RZ ;  /* 0x00000078eb037810 */ /* 0x000fe20007ffe0ff */
[----:B------:R4:W-:Y:S01]  /*1f370*/  @!P5 ST.E.64 [R14.64], R42 ;  /* 0x0000002a0e00d985 */ /* 0x0009e2000c101b06 */
[----:B------:R-:W-:-:S03]  /*1f380*/  SHF.R.S32.HI R7, RZ, 0x1f, R6 ;  /* 0x0000001fff077819 */ /* 0x000fc60000011406 */
[----:B-1----:R-:W-:-:S04]  /*1f390*/  @!P2 LEA R10, P3, R6, R0, 0x2 ;  /* 0x00000000060aa211 */ /* 0x002fc800078610ff */
[----:B------:R-:W-:Y:S02]  /*1f3a0*/  @!P2 LEA.HI.X R11, R6, R4, R7, 0x2, P3 ;  /* 0x00000004060ba211 */ /* 0x000fe400018f1407 */
[----:B------:R-:W-:Y:S02]  /*1f3b0*/  IADD3 R7, R235, 0x88, RZ ;  /* 0x00000088eb077810 */ /* 0x000fe40007ffe0ff */
[----:B------:R-:W-:Y:S02]  /*1f3c0*/  SHF.R.S32.HI R6, RZ, 0x1f, R3 ;  /* 0x0000001fff067819 */ /* 0x000fe40000011403 */
[----:B------:R-:W-:Y:S02]  /*1f3d0*/  ISETP.GE.AND P5, PT, R7, c[0x0][0x3c8], PT ;  /* 0x0000f20007007a0c */ /* 0x000fe40003fa6270 */
[----:B--2---:R-:W-:Y:S02]  /*1f3e0*/  SHF.R.S32.HI R8, RZ, 0x1f, R2 ;  /* 0x0000001fff087819 */ /* 0x004fe40000011402 */
[----:B------:R-:W-:-:S02]  /*1f3f0*/  SHF.R.S32.HI R9, RZ, 0x1f, R5 ;  /* 0x0000001fff097819 */ /* 0x000fc40000011405 */
[C---:B------:R-:W-:Y:S02]  /*1f400*/  @!P4 LEA.HI.X R13, R2.reuse, R4, R8, 0x2, P0 ;  /* 0x00000004020dc211 */ /* 0x040fe400000f1408 */
[----:B------:R-:W-:Y:S02]  /*1f410*/  @!P1 LEA R18, P4, R5, R0, 0x2 ;  /* 0x0000000005129211 */ /* 0x000fe400078810ff */
[----:B------:R-:W-:Y:S02]  /*1f420*/  ISETP.GE.AND P0, PT, R3, c[0x0][0x3c8], PT ;  /* 0x0000f20003007a0c */ /* 0x000fe40003f06270 */
[----:B------:R-:W-:Y:S02]  /*1f430*/  IADD3 R8, R235, 0x80, RZ ;  /* 0x00000080eb087810 */ /* 0x000fe40007ffe0ff */
[----:B------:R-:W-:Y:S02]  /*1f440*/  @!P1 LEA.HI.X R19, R5, R4, R9, 0x2, P4 ;  /* 0x0000000405139211 */ /* 0x000fe400020f1409 */
[----:B------:R-:W-:-:S02]  /*1f450*/  ISETP.GE.AND P4, PT, R2, c[0x0][0x3c8], PT ;  /* 0x0000f20002007a0c */ /* 0x000fc40003f86270 */
[----:B------:R-:W-:Y:S02]  /*1f460*/  ISETP.GE.AND P6, PT, R8, c[0x0][0x3c8], PT ;  /* 0x0000f20008007a0c */ /* 0x000fe40003fc6270 */
[----:B------:R-:W-:Y:S02]  /*1f470*/  IADD3 R2, R235, 0x90, RZ ;  /* 0x00000090eb027810 */ /* 0x000fe40007ffe0ff */
[----:B------:R-:W-:Y:S02]  /*1f480*/  SHF.R.S32.HI R5, RZ, 0x1f, R8 ;  /* 0x0000001fff057819 */ /* 0x000fe40000011408 */
[C---:B---3--:R-:W-:Y:S02]  /*1f490*/  @!P0 LEA R16, P3, R3.reuse, R0, 0x2 ;  /* 0x0000000003108211 */ /* 0x048fe400078610ff */
[----:B------:R-:W-:Y:S02]  /*1f4a0*/  SHF.R.S32.HI R9, RZ, 0x1f, R2 ;  /* 0x0000001fff097819 */ /* 0x000fe40000011402 */
[----:B------:R-:W-:Y:S01]  /*1f4b0*/  @!P0 LEA.HI.X R17, R3, R4, R6, 0x2, P3 ;  /* 0x0000000403118211 */ /* 0x000fe200018f1406 */
[----:B------:R1:W-:Y:S01]  /*1f4c0*/  @!P4 ST.E.64 [R12.64], R54 ;  /* 0x000000360c00c985 */ /* 0x0003e2000c101b06 */
[----:B------:R-:W-:-:S02]  /*1f4d0*/  SHF.R.S32.HI R3, RZ, 0x1f, R7 ;  /* 0x0000001fff037819 */ /* 0x000fc40000011407 */
[C---:B----4-:R-:W-:Y:S01]  /*1f4e0*/  @!P6 LEA R14, P3, R8.reuse, R0, 0x2 ;  /* 0x00000000080ee211 */ /* 0x050fe200078610ff */
[----:B------:R-:W-:Y:S01]  /*1f4f0*/  @!P2 ST.E.64 [R10.64], R50 ;  /* 0x000000320a00a985 */ /* 0x000fe2000c101b06 */
[C---:B------:R-:W-:Y:S02]  /*1f500*/  IADD3 R6, R235.reuse, 0x98, RZ ;  /* 0x00000098eb067810 */ /* 0x040fe40007ffe0ff */
[----:B------:R-:W-:Y:S01]  /*1f510*/  @!P6 LEA.HI.X R15, R8, R4, R5, 0x2, P3 ;  /* 0x00000004080fe211 */ /* 0x000fe200018f1405 */
[----:B------:R-:W-:Y:S01]  /*1f520*/  @!P1 ST.E.64 [R18.64], R62 ;  /* 0x0000003e12009985 */ /* 0x000fe2000c101b06 */
[----:B------:R-:W-:Y:S02]  /*1f530*/  ISETP.GE.AND P4, PT, R6, c[0x0][0x3c8], PT ;  /* 0x0000f20006007a0c */ /* 0x000fe40003f86270 */
[----:B------:R-:W-:Y:S01]  /*1f540*/  IADD3 R5, R235, 0xa0, RZ ;  /* 0x000000a0eb057810 */ /* 0x000fe20007ffe0ff */
[----:B------:R-:W-:Y:S03]  /*1f550*/  @!P0 ST.E.64 [R16.64], R58 ;  /* 0x0000003a10008985 */ /* 0x000fe6000c101b06 */
[----:B------:R-:W-:Y:S01]  /*1f560*/  ISETP.GE.AND P3, PT, R5, c[0x0][0x3c8], PT ;  /* 0x0000f20005007a0c */ /* 0x000fe20003f66270 */
[----:B------:R2:W-:Y:S01]  /*1f570*/  @!P6 ST.E.64 [R14.64], R70 ;  /* 0x000000460e00e985 */ /* 0x0005e2000c101b06 */
[----:B------:R-:W-:-:S05]  /*1f580*/  ISETP.GE.AND P6, PT, R2, c[0x0][0x3c8], PT ;  /* 0x0000f20002007a0c */ /* 0x000fca0003fc6270 */
[-C--:B------:R-:W-:Y:S02]  /*1f590*/  @!P4 LEA R8, P1, R6, R0.reuse, 0x2 ;  /* 0x000000000608c211 */ /* 0x080fe400078210ff */
[----:B-1----:R-:W-:-:S04]  /*1f5a0*/  @!P5 LEA R12, P2, R7, R0, 0x2 ;  /* 0x00000000070cd211 */ /* 0x002fc800078410ff */
[----:B------:R-:W-:Y:S02]  /*1f5b0*/  @!P5 LEA.HI.X R13, R7, R4, R3, 0x2, P2 ;  /* 0x00000004070dd211 */ /* 0x000fe400010f1403 */
[----:B------:R-:W-:Y:S02]  /*1f5c0*/  ISETP.GE.AND P2, PT, R2, c[0x0][0x3c8], PT ;  /* 0x0000f20002007a0c */ /* 0x000fe40003f46270 */
[----:B------:R-:W-:Y:S01]  /*1f5d0*/  SHF.R.S32.HI R7, RZ, 0x1f, R6 ;  /* 0x0000001fff077819 */ /* 0x000fe20000011406 */
[----:B------:R1:W-:Y:S01]  /*1f5e0*/  @!P5 ST.E.64 [R12.64], R66 ;  /* 0x000000420c00d985 */ /* 0x0003e2000c101b06 */
[----:B------:R-:W-:Y:S02]  /*1f5f0*/  IADD3 R3, R235, 0xa8, RZ ;  /* 0x000000a8eb037810 */ /* 0x000fe40007ffe0ff */
[----:B--2---:R-:W-:-:S07]  /*1f600*/  SHF.R.S32.HI R15, RZ, 0x1f, R5 ;  /* 0x0000001fff0f7819 */ /* 0x004fce0000011405 */
[----:B------:R-:W-:-:S04]  /*1f610*/  @!P2 LEA R10, P0, R2, R0, 0x2 ;  /* 0x00000000020aa211 */ /* 0x000fc800078010ff */
[-C--:B------:R-:W-:Y:S02]  /*1f620*/  @!P2 LEA.HI.X R11, R2, R4.reuse, R9, 0x2, P0 ;  /* 0x00000004020ba211 */ /* 0x080fe400000f1409 */
[----:B------:R-:W-:Y:S02]  /*1f630*/  @!P4 LEA.HI.X R9, R6, R4, R7, 0x2, P1 ;  /* 0x000000040609c211 */ /* 0x000fe400008f1407 */
[----:B------:R-:W-:Y:S01]  /*1f640*/  @!P3 LEA R14, P0, R5, R0, 0x2 ;  /* 0x00000000050eb211 */ /* 0x000fe200078010ff */
[----:B------:R2:W-:Y:S01]  /*1f650*/  @!P6 ST.E.64 [R10.64], R78 ;  /* 0x0000004e0a00e985 */ /* 0x0005e2000c101b06 */
[----:B------:R-:W-:Y:S02]  /*1f660*/  IADD3 R7, R235, 0xb8, RZ ;  /* 0x000000b8eb077810 */ /* 0x000fe40007ffe0ff */
[----:B------:R-:W-:Y:S01]  /*1f670*/  @!P3 LEA.HI.X R15, R5, R4, R15, 0x2, P0 ;  /* 0x00000004050fb211 */ /* 0x000fe200000f140f */
[----:B------:R3:W-:Y:S01]  /*1f680*/  @!P4 ST.E.64 [R8.64], R74 ;  /* 0x0000004a0800c985 */ /* 0x0007e2000c101b06 */
[----:B------:R-:W-:-:S02]  /*1f690*/  ISETP.GE.AND P0, PT, R7, c[0x0][0x3c8], PT ;  /* 0x0000f20007007a0c */ /* 0x000fc40003f06270 */
[----:B------:R-:W-:Y:S01]  /*1f6a0*/  ISETP.GE.AND P2, PT, R3, c[0x0][0x3c8], PT ;  /* 0x0000f20003007a0c */ /* 0x000fe20003f46270 */
[----:B------:R4:W-:Y:S01]  /*1f6b0*/  @!P3 ST.E.64 [R14.64], R86 ;  /* 0x000000560e00b985 */ /* 0x0009e2000c101b06 */
[C---:B------:R-:W-:Y:S02]  /*1f6c0*/  IADD3 R5, R235.reuse, 0xc0, RZ ;  /* 0x000000c0eb057810 */ /* 0x040fe40007ffe0ff */
[----:B------:R-:W-:Y:S02]  /*1f6d0*/  IADD3 R6, R235, 0xb0, RZ ;  /* 0x000000b0eb067810 */ /* 0x000fe40007ffe0ff */
[----:B------:R-:W-:Y:S02]  /*1f6e0*/  ISETP.GE.AND P6, PT, R5, c[0x0][0x3c8], PT ;  /* 0x0000f20005007a0c */ /* 0x000fe40003fc6270 */
[----:B------:R-:W-:Y:S02]  /*1f6f0*/  IADD3 R2, R235, 0xc8, RZ ;  /* 0x000000c8eb027810 */ /* 0x000fe40007ffe0ff */
[----:B------:R-:W-:-:S02]  /*1f700*/  ISETP.GE.AND P1, PT, R6, c[0x0][0x3c8], PT ;  /* 0x0000f20006007a0c */ /* 0x000fc40003f26270 */
[----:B-1----:R-:W-:Y:S02]  /*1f710*/  SHF.R.S32.HI R13, RZ, 0x1f, R3 ;  /* 0x0000001fff0d7819 */ /* 0x002fe40000011403 */
[----:B------:R-:W-:-:S04]  /*1f720*/  @!P2 LEA R12, P5, R3, R0, 0x2 ;  /* 0x00000000030ca211 */ /* 0x000fc800078a10ff */
[----:B------:R-:W-:Y:S02]  /*1f730*/  @!P2 LEA.HI.X R13, R3, R4, R13, 0x2, P5 ;  /* 0x00000004030da211 */ /* 0x000fe400028f140d */
[----:B------:R-:W-:-:S03]  /*1f740*/  SHF.R.S32.HI R3, RZ, 0x1f, R6 ;  /* 0x0000001fff037819 */ /* 0x000fc60000011406 */
[----:B------:R1:W-:Y:S01]  /*1f750*/  @!P2 ST.E.64 [R12.64], R82 ;  /* 0x000000520c00a985 */ /* 0x0003e2000c101b06 */
[-C--:B--2---:R-:W-:Y:S02]  /*1f760*/  @!P1 LEA R10, P5, R6, R0.reuse, 0x2 ;  /* 0x00000000060a9211 */ /* 0x084fe400078a10ff */
[----:B---3--:R-:W-:Y:S02]  /*1f770*/  SHF.R.S32.HI R9, RZ, 0x1f, R7 ;  /* 0x0000001fff097819 */ /* 0x008fe40000011407 */
[-C--:B------:R-:W-:Y:S02]  /*1f780*/  @!P0 LEA R8, P4, R7, R0.reuse, 0x2 ;  /* 0x0000000007088211 */ /* 0x080fe400078810ff */
[----:B----4-:R-:W-:Y:S02]  /*1f790*/  @!P6 LEA R14, P3, R5, R0, 0x2 ;  /* 0x00000000050ee211 */ /* 0x010fe400078610ff */
[----:B------:R-:W-:Y:S02]  /*1f7a0*/  @!P0 LEA.HI.X R9, R7, R4, R9, 0x2, P4 ;  /* 0x0000000407098211 */ /* 0x000fe400020f1409 */
[----:B------:R-:W-:-:S02]  /*1f7b0*/  ISETP.GE.AND P4, PT, R2, c[0x0][0x3c8], PT ;  /* 0x0000f20002007a0c */ /* 0x000fc40003f86270 */
[----:B------:R-:W-:Y:S02]  /*1f7c0*/  @!P1 LEA.HI.X R11, R6, R4, R3, 0x2, P5 ;  /* 0x00000004060b9211 */ /* 0x000fe400028f1403 */
[C---:B------:R-:W-:Y:S02]  /*1f7d0*/  IADD3 R3, R235.reuse, 0xd0, RZ ;  /* 0x000000d0eb037810 */ /* 0x040fe40007ffe0ff */
[----:B------:R-:W-:Y:S01]  /*1f7e0*/  IADD3 R7, R235, 0xd8, RZ ;  /* 0x000000d8eb077810 */ /* 0x000fe20007ffe0ff */
[----:B------:R2:W-:Y:S01]  /*1f7f0*/  @!P1 ST.E.64 [R10.64], R166 ;  /* 0x000000a60a009985 */ /* 0x0005e2000c101b06 */
[----:B------:R-:W-:Y:S02]  /*1f800*/  ISETP.GE.AND P5, PT, R3, c[0x0][0x3c8], PT ;  /* 0x0000f20003007a0c */ /* 0x000fe40003fa6270 */
[----:B------:R-:W-:Y:S01]  /*1f810*/  SHF.R.S32.HI R6, RZ, 0x1f, R2 ;  /* 0x0000001fff067819 */ /* 0x000fe20000011402 */
[----:B------:R3:W-:Y:S02]  /*1f820*/  @!P0 ST.E.64 [R8.64], R90 ;  /* 0x0000005a08008985 */ /* 0x0007e4000c101b06 */
[----:B------:R-:W-:-:S02]  /*1f830*/  @!P4 LEA R16, P2, R2, R0, 0x2 ;  /* 0x000000000210c211 */ /* 0x000fc400078410ff */
[----:B------:R-:W-:Y:S02]  /*1f840*/  ISETP.GE.AND P4, PT, R7, c[0x0][0x3c8], PT ;  /* 0x0000f20007007a0c */ /* 0x000fe40003f86270 */
[----:B-1----:R-:W-:-:S04]  /*1f850*/  SHF.R.S32.HI R12, RZ, 0x1f, R5 ;  /* 0x0000001fff0c7819 */ /* 0x002fc80000011405 */
[----:B------:R-:W-:Y:S02]  /*1f860*/  @!P6 LEA.HI.X R15, R5, R4, R12, 0x2, P3 ;  /* 0x00000004050fe211 */ /* 0x000fe400018f140c */
[C---:B------:R-:W-:Y:S02]  /*1f870*/  ISETP.GE.AND P3, PT, R2.reuse, c[0x0][0x3c8], PT ;  /* 0x0000f20002007a0c */ /* 0x040fe40003f66270 */
[-C--:B------:R-:W-:Y:S01]  /*1f880*/  @!P5 LEA R12, P1, R3, R0.reuse, 0x2 ;  /* 0x00000000030cd211 */ /* 0x080fe200078210ff */
[----:B------:R-:W-:Y:S01]  /*1f890*/  @!P6 ST.E.64 [R14.64], R168 ;  /* 0x000000a80e00e985 */ /* 0x000fe2000c101b06 */
[----:B------:R-:W-:Y:S02]  /*1f8a0*/  IADD3 R5, R235, 0xe8, RZ ;  /* 0x000000e8eb057810 */ /* 0x000fe40007ffe0ff */
[----:B------:R-:W-:Y:S02]  /*1f8b0*/  ISETP.GE.AND P6, PT, R2, c[0x0][0x3c8], PT ;  /* 0x0000f20002007a0c */ /* 0x000fe40003fc6270 */
[----:B--2---:R-:W-:-:S05]  /*1f8c0*/  @!P4 LEA R10, P0, R7, R0, 0x2 ;  /* 0x00000000070ac211 */ /* 0x004fca00078010ff */
[-C--:B------:R-:W-:Y:S02]  /*1f8d0*/  @!P3 LEA.HI.X R17, R2, R4.reuse, R6, 0x2, P2 ;  /* 0x000000040211b211 */ /* 0x080fe400010f1406 */
[----:B------:R-:W-:Y:S02]  /*1f8e0*/  IADD3 R6, R235, 0xe0, RZ ;  /* 0x000000e0eb067810 */ /* 0x000fe40007ffe0ff */
[----:B---3--:R-:W-:Y:S02]  /*1f8f0*/  SHF.R.S32.HI R8, RZ, 0x1f, R3 ;  /* 0x0000001fff087819 */ /* 0x008fe40000011403 */
[----:B------:R-:W-:Y:S01]  /*1f900*/  @!P6 ST.E.64 [R16.64], R172 ;  /* 0x000000ac1000e985 */ /* 0x000fe2000c101b06 */
[----:B------:R-:W-:Y:S02]  /*1f910*/  ISETP.GE.AND P3, PT, R6, c[0x0][0x3c8], PT ;  /* 0x0000f20006007a0c */ /* 0x000fe40003f66270 */
[----:B------:R-:W-:Y:S02]  /*1f920*/  @!P5 LEA.HI.X R13, R3, R4, R8, 0x2, P1 ;  /* 0x00000004030dd211 */ /* 0x000fe400008f1408 */
[----:B------:R-:W-:-:S02]  /*1f930*/  ISETP.GE.AND P2, PT, R5, c[0x0][0x3c8], PT ;  /* 0x0000f20005007a0c */ /* 0x000fc40003f46270 */
[----:B------:R-:W-:Y:S01]  /*1f940*/  IADD3 R3, R235, 0xf0, RZ ;  /* 0x000000f0eb037810 */ /* 0x000fe20007ffe0ff */
[----:B------:R-:W-:Y:S01]  /*1f950*/  @!P5 ST.E.64 [R12.64], R170 ;  /* 0x000000aa0c00d985 */ /* 0x000fe2000c101b06 */
[----:B------:R-:W-:Y:S02]  /*1f960*/  SHF.R.S32.HI R9, RZ, 0x1f, R7 ;  /* 0x0000001fff097819 */ /* 0x000fe40000011407 */
        /* <DEDUP_REMOVED lines=23> */
.L_x_2490:
        /* <DEDUP_REMOVED lines=15> */
[----:B-1----:R-:W-:Y:S01]  /*1fbd0*/  SEL R18, R0, c[0x0][0x3d4], P0 ;  /* 0x0000f50000127a07 */ /* 0x002fe20000000000 */
[----:B------:R-:W-:Y:S05]  /*1fbe0*/  @P1 BRA `(.L_x_2511) ;  /* 0x0000004000001947 */ /* 0x000fea0003800000 */
[----:B------:R-:W-:Y:S05]  /*1fbf0*/  @!P2 BRA `(.L_x_2511) ;  /* 0x000000300000a947 */ /* 0x000fea0003800000 */
[----:B------:R1:W2:Y:S04]  /*1fc00*/  LDG.E R0, [R4.64] ;  /* 0x0000000604007981 */ /* 0x0002a8000c1e1900 */
[----:B-1--4-:R-:W2:Y:S02]  /*1fc10*/  LDG.E R4, [R4.64+0x4] ;  /* 0x0000040604047981 */ /* 0x012ea4000c1e1900 */
[----:B--2--5:R-:W-:Y:S02]  /*1fc20*/  IADD3 R19, -R0, R4, RZ ;  /* 0x0000000400137210 */ /* 0x024fe40007ffe1ff */
.L_x_2511:
[----:B------:R-:W1:Y:S01]  /*1fc30*/  S2R R21, SR_TID.X ;  /* 0x0000000000157919 */ /* 0x000e620000002100 */
[----:B------:R-:W-:Y:S01]  /*1fc40*/  BSSY B0, `(.L_x_2512) ;  /* 0x0000038000007945 */ /* 0x000fe20003800000 */
[----:B------:R-:W-:Y:S02]  /*1fc50*/  SEL R12, R252, RZ, !P2 ;  /* 0x000000fffc0c7207 */ /* 0x000fe40005000000 */
[----:B------:R-:W-:-:S02]  /*1fc60*/  SEL R20, R7, RZ, !P2 ;  /* 0x000000ff07147207 */ /* 0x000fc40005000000 */
[----:B-----5:R-:W-:Y:S02]  /*1fc70*/  SHF.R.S32.HI R17, RZ, 0x1f, R6 ;  /* 0x0000001fff117819 */ /* 0x020fe40000011406 */
[----:B-1----:R-:W-:-:S13]  /*1fc80*/  ISETP.GT.AND P0, PT, R21, 0x7f, PT ;  /* 0x0000007f1500780c */ /* 0x002fda0003f04270 */
[----:B------:R-:W-:Y:S05]  /*1fc90*/  @P0 BRA `(.L_x_2513) ;  /* 0x0000032000000947 */ /* 0x000fea0003800000 */
[----:B----4-:R-:W2:Y:S01]  /*1fca0*/  LDL R2, [R1+0x18] ;  /* 0x0000180001027983 */ /* 0x010ea20000100800 */
        /* <DEDUP_REMOVED lines=49> */
.L_x_2513:
[----:B------:R-:W-:Y:S05]  /*1ffc0*/  BSYNC B0 ;  /* 0x0000000000007941 */ /* 0x000fea0003800000 */
.L_x_2512:
[----:B------:R-:W-:-:S13]  /*1ffd0*/  ISETP.GT.AND P0, PT, R18, 0x1, PT ;  /* 0x000000011200780c */ /* 0x000fda0003f04270 */
[----:B------:R-:W-:Y:S05]  /*1ffe0*/  @P0 BRA `(.L_x_2505) ;  /* 0x000008d000000947 */ /* 0x000fea0003800000 */
[----:B------:R-:W2:Y:S04]  /*1fff0*/  LDL.LU R8, [R1+0x14] ;  /* 0x0000140001087983 */ /* 0x000ea80000300800 */
[----:B------:R-:W3:Y:S01]  /*20000*/  LDL.LU R7, [R1+0x18] ;  /* 0x0000180001077983 */ /* 0x000ee20000300800 */
[----:B-1--4-:R-:W-:Y:S01]  /*20010*/  SHF.R.S32.HI R4, RZ, 0x1f, R21 ;  /* 0x0000001fff047819 */ /* 0x012fe20000011415 */
        /* <DEDUP_REMOVED lines=12> */
[----:B--2---:R-:W-:-:S04]  /*200e0*/  IMAD.WIDE.U32 R2, R8, c[0x0][0x3e8], R2 ;  /* 0x0000fa0008027a25 */ /* 0x004fc800078e0002 */
[----:B---3--:R-:W-:Y:S01]  /*200f0*/  IMAD.IADD R4, R7, 0x1, R0 ;  /* 0x0000000107047824 */ /* 0x008fe200078e0200 */
[----:B------:R-:W-:Y:S01]  /*20100*/  IADD3 R13, R225, R7, RZ ;  /* 0x00000007e10d7210 */ /* 0x000fe20007ffe0ff */
[----:B------:R-:W-:Y:S02]  /*20110*/  IMAD R3, R8, c[0x0][0x3ec], R3 ;  /* 0x0000fb0008037a24 */ /* 0x000fe400078e0203 */
[----:B------:R-:W-:Y:S01]  /*20120*/  @P0 IMAD.HI.U32 R6, R4, c[0x0][0x4ec], RZ ;  /* 0x00013b0004060a27 */ /* 0x000fe200078e00ff */
[----:B------:R-:W-:-:S03]  /*20130*/  MOV R0, R4 ;  /* 0x0000000400007202 */ /* 0x000fc60000000f00 */
[----:B------:R-:W-:Y:S01]  /*20140*/  IMAD.WIDE.U32 R2, R12, c[0x0][0x3f0], R2 ;  /* 0x0000fc000c027a25 */ /* 0x000fe200078e0002 */
[----:B------:R-:W-:-:S04]  /*20150*/  @P0 SHF.R.U32.HI R0, RZ, c[0x0][0x4f0], R6 ;  /* 0x00013c00ff000a19 */ /* 0x000fc80000011606 */
[--C-:B------:R-:W-:Y:S02]  /*20160*/  SHF.R.S32.HI R6, RZ, 0x1f, R0.reuse ;  /* 0x0000001fff067819 */ /* 0x100fe40000011400 */
[----:B------:R-:W-:Y:S01]  /*20170*/  IADD3 R3, R3, R5, RZ ;  /* 0x0000000503037210 */ /* 0x000fe20007ffe0ff */
[----:B------:R-:W-:Y:S02]  /*20180*/  IMAD.MOV R5, RZ, RZ, -R0 ;  /* 0x000000ffff057224 */ /* 0x000fe400078e0a00 */
[----:B------:R-:W-:Y:S02]  /*20190*/  IMAD R6, R6, c[0x0][0x3e0], RZ ;  /* 0x0000f80006067a24 */ /* 0x000fe400078e02ff */
        /* <DEDUP_REMOVED lines=13> */
.L_x_2569:
[----:B------:R-:W-:Y:S05]  /*20270*/  BRA.DIV ~URZ, `(.L_x_2515) ;  /* 0x000025827f007947 */ /* 0x000fea000b800000 */
[----:B------:R3:W4:Y:S02]  /*20280*/  SHFL.IDX PT, R2, R14, RZ, 0x181f ;  /* 0x00181fff0e027589 */ /* 0x00072400000e0000 */
.L_x_2570:
        /* <DEDUP_REMOVED lines=27> */
.L_x_2517:
[----:B------:R-:W-:Y:S05]  /*20440*/  BSYNC B0 ;  /* 0x0000000000007941 */ /* 0x000fea0003800000 */
.L_x_2516:
[----:B------:R-:W-:Y:S05]  /*20450*/  BRA.DIV ~URZ, `(.L_x_2518) ;  /* 0x000024127f007947 */ /* 0x000fea000b800000 */
[----:B--2---:R2:W1:Y:S04]  /*20460*/  SHFL.IDX PT, R10, R11, 0x1, 0x181f ;  /* 0x00381f000b0a7f89 */ /* 0x00446800000e0000 */
[----:B----4-:R2:W4:Y:S02]  /*20470*/  SHFL.IDX PT, R2, R14, 0x1, 0x181f ;  /* 0x00381f000e027f89 */ /* 0x01052400000e0000 */
.L_x_2571:
        /* <DEDUP_REMOVED lines=20> */
.L_x_2520:
[----:B------:R-:W-:Y:S05]  /*205c0*/  BSYNC B0 ;  /* 0x0000000000007941 */ /* 0x000fea0003800000 */
.L_x_2519:
[----:B------:R-:W-:Y:S05]  /*205d0*/  BRA.DIV ~URZ, `(.L_x_2521) ;  /* 0x000023627f007947 */ /* 0x000fea000b800000 */
[----:B-1----:R1:W2:Y:S02]  /*205e0*/  SHFL.IDX PT, R10, R11, 0x2, 0x181f ;  /* 0x00581f000b0a7f89 */ /* 0x0022a400000e0000 */
.L_x_2572:
[----:B------:R-:W-:Y:S05]  /*205f0*/  BRA.DIV ~URZ, `(.L_x_2522) ;  /* 0x000023b27f007947 */ /* 0x000fea000b800000 */
[----:B----4-:R4:W1:Y:S02]  /*20600*/  SHFL.IDX PT, R2, R14, 0x2, 0x181f ;  /* 0x00581f000e027f89 */ /* 0x01086400000e0000 */
.L_x_2573:
        /* <DEDUP_REMOVED lines=20> */
.L_x_2524:
[----:B------:R-:W-:Y:S05]  /*20750*/  BSYNC B0 ;  /* 0x0000000000007941 */ /* 0x000fea0003800000 */
.L_x_2523:
[----:B------:R-:W-:Y:S05]  /*20760*/  BRA.DIV ~URZ, `(.L_x_2525) ;  /* 0x000022b27f007947 */ /* 0x000fea000b800000 */
[----:B--2---:R2:W3:Y:S04]  /*20770*/  SHFL.IDX PT, R10, R11, 0x3, 0x181f ;  /* 0x00781f000b0a7f89 */ /* 0x0044e800000e0000 */
[----:B-1----:R2:W1:Y:S02]  /*20780*/  SHFL.IDX PT, R2, R14, 0x3, 0x181f ;  /* 0x00781f000e027f89 */ /* 0x00246400000e0000 */
.L_x_2574:
        /* <DEDUP_REMOVED lines=19> */
.L_x_2505:
[----:B------:R-:W-:Y:S05]  /*208c0*/  BSYNC B1 ;  /* 0x0000000000017941 */ /* 0x000fea0003800000 */
.L_x_2489:
[----:B-1--4-:R-:W4:Y:S02]  /*208d0*/  LDL R0, [R1+0x4c] ;  /* 0x00004c0001007983 */ /* 0x012f240000100800 */
[----:B----4-:R-:W-:-:S13]  /*208e0*/  ISETP.NE.AND P0, PT, R0, RZ, PT ;  /* 0x000000ff0000720c */ /* 0x010fda0003f05270 */
[----:B------:R-:W-:Y:S01]  /*208f0*/  @P0 WARPSYNC 0xffffffff ;  /* 0xffffffff00000948 */ /* 0x000fe20003800000 */
[----:B------:R-:W-:Y:S06]  /*20900*/  @P0 BAR.SYNC.DEFER_BLOCKING 0x5, 0x100 ;  /* 0x0144000000000b1d */ /* 0x000fec0000010000 */
[----:B------:R-:W1:Y:S04]  /*20910*/  @P0 LDS.128 R4, [0x20080] ;  /* 0x02008000ff040984 */ /* 0x000e680000000c00 */
[----:B-1----:R1:W-:Y:S04]  /*20920*/  @P0 STL.64 [R1], R4 ;  /* 0x0000000401000387 */ /* 0x0023e80000100a00 */
[----:B------:R1:W-:Y:S04]  /*20930*/  @P0 STL.64 [R1+0x8], R6 ;  /* 0x0000080601000387 */ /* 0x0003e80000100a00 */
[----:B------:R-:W-:Y:S06]  /*20940*/  @P0 BAR.ARV 0x4, 0x100 ;  /* 0x0104000000000b1d */ /* 0x000fec0000002000 */
[----:B------:R-:W-:Y:S05]  /*20950*/  @P0 BRA `(.L_x_2526) ;  /* 0x0000106000000947 */ /* 0x000fea0003800000 */
[----:B------:R-:W4:Y:S01]  /*20960*/  S2R R0, SR_TID.X ;  /* 0x0000000000007919 */ /* 0x000f220000002100 */
[----:B-1----:R-:W-:Y:S01]  /*20970*/  IMAD.MOV.U32 R7, RZ, RZ, RZ ;  /* 0x000000ffff077224 */ /* 0x002fe200078e00ff */
[----:B--234-:R-:W-:-:S04]  /*20980*/  LOP3.LUT R14, R0, 0x1f, RZ, 0xc0, !PT ;  /* 0x0000001f000e7812 */ /* 0x01cfc800078ec0ff */
[----:B------:R-:W-:Y:S01]  /*20990*/  ISETP.NE.AND P6, PT, R14, 0x1f, PT ;  /* 0x0000001f0e00780c */ /* 0x000fe20003fc5270 */
[----:B------:R-:W-:Y:S10]  /*209a0*/  BRA.DIV ~URZ, `(.L_x_2527) ;  /* 0x000021427f007947 */ /* 0x000ff4000b800000 */
[----:B------:R1:W2:Y:S02]  /*209b0*/  SHFL.IDX PT, R10, R114, RZ, 0x1f ;  /* 0x00001fff720a7589 */ /* 0x0002a400000e0000 */
.L_x_2575:
[----:B------:R-:W-:Y:S05]  /*209c0*/  BRA.DIV ~URZ, `(.L_x_2528) ;  /* 0x000021927f007947 */ /* 0x000fea000b800000 */
[----:B------:R3:W4:Y:S02]  /*209d0*/  SHFL.IDX PT, R8, R114, 0x1, 0x1f ;  /* 0x00201f0072087f89 */ /* 0x00072400000e0000 */
.L_x_2576:
        /* <DEDUP_REMOVED lines=19> */
.L_x_2577:
        /* <DEDUP_REMOVED lines=16> */
.L_x_2578:
[----:B---3--:R-:W-:Y:S01]  /*20c10*/  IMAD R0, R0, c[0x0][0x538], RZ ;  /* 0x00014e0000007a24 */ /* 0x008fe200078e02ff */
[----:B------:R-:W-:Y:S04]  /*20c20*/  BSSY B1, `(.L_x_2531) ;  /* 0x00000d0000017945 */ /* 0x000fe80003800000 */
[----:B----4-:R-:W-:-:S04]  /*20c30*/  IADD3 R8, R0, R8, RZ ;  /* 0x0000000800087210 */ /* 0x010fc80007ffe0ff */
[----:B--2---:R-:W-:-:S13]  /*20c40*/  ISETP.GT.AND P0, PT, R8, R10, PT ;  /* 0x0000000a0800720c */ /* 0x004fda0003f04270 */
[----:B------:R-:W-:Y:S05]  /*20c50*/  @P0 BRA `(.L_x_2532) ;  /* 0x0000025000000947 */ /* 0x000fea0003800000 */
.L_x_2536:
        /* <DEDUP_REMOVED lines=17> */
.L_x_2579:
        /* <DEDUP_REMOVED lines=16> */
.L_x_2580:
[----:B--2---:R-:W-:-:S05]  /*20e70*/  IMAD R0, R0, c[0x0][0x538], RZ ;  /* 0x00014e0000007a24 */ /* 0x004fca00078e02ff */
[----:B------:R-:W-:-:S04]  /*20e80*/  IADD3 R8, R0, R8, RZ ;  /* 0x0000000800087210 */ /* 0x000fc80007ffe0ff */
[----:B------:R-:W-:-:S13]  /*20e90*/  ISETP.GT.AND P0, PT, R8, R10, PT ;  /* 0x0000000a0800720c */ /* 0x000fda0003f04270 */
[----:B-1----:R-:W-:Y:S05]  /*20ea0*/  @!P0 BRA `(.L_x_2536) ;  /* 0xfffffdb000008947 */ /* 0x002fea000383ffff */
.L_x_2532:
[----:B------:R-:W-:-:S05]  /*20eb0*/  IADD3 R12, -R0, R8, RZ ;  /* 0x00000008000c7210 */ /* 0x000fca0007ffe1ff */
[----:B------:R-:W-:-:S05]  /*20ec0*/  IMAD R0, R4, c[0x0][0x538], R12 ;  /* 0x00014e0004007a24 */ /* 0x000fca00078e020c */
[----:B------:R-:W-:Y:S01]  /*20ed0*/  ISETP.GT.AND P0, PT, R0, R10, PT ;  /* 0x0000000a0000720c */ /* 0x000fe20003f04270 */
[----:B------:R-:W-:-:S12]  /*20ee0*/  BRA.DIV ~URZ, `(.L_x_2537) ;  /* 0x000020d27f007947 */ /* 0x000fd8000b800000 */
[----:B------:R-:W-:-:S03]  /*20ef0*/  VOTE.ANY R11, PT, !P0 ;  /* 0x00000000000b7806 */ /* 0x000fc600040e0100 */
.L_x_2581:
[----:B------:R-:W2:Y:S01]  /*20f00*/  LDL.LU R2, [R1+0xc] ;  /* 0x00000c0001027983 */ /* 0x000ea20000300800 */
[----:B------:R-:W2:Y:S02]  /*20f10*/  POPC R0, R11 ;  /* 0x0000000b00007309 */ /* 0x000ea40000000000 */
[----:B--2---:R-:W-:-:S05]  /*20f20*/  IADD3 R2, R0, R2, RZ ;  /* 0x0000000200027210 */ /* 0x004fca0007ffe0ff */
[----:B------:R2:W-:Y:S01]  /*20f30*/  STL [R1+0xc], R2 ;  /* 0x00000c0201007387 */ /* 0x0005e20000100800 */
[----:B------:R-:W-:Y:S05]  /*20f40*/  BRA.DIV ~URZ, `(.L_x_2538) ;  /* 0x000020c27f007947 */ /* 0x000fea000b800000 */
[----:B------:R3:W4:Y:S04]  /*20f50*/  SHFL.IDX PT, R8, R6, R0, 0x1f ;  /* 0x00001f0006087589 */ /* 0x00072800000e0000 */
[----:B------:R3:W1:Y:S02]  /*20f60*/  SHFL.IDX PT, R7, R7, R0, 0x1f ;  /* 0x00001f0007077589 */ /* 0x00066400000e0000 */
.L_x_2582:
[----:B------:R-:W-:Y:S01]  /*20f70*/  ISETP.NE.AND P0, PT, R11, RZ, PT ;  /* 0x000000ff0b00720c */ /* 0x000fe20003f05270 */
[----:B------:R-:W-:-:S12]  /*20f80*/  BSSY B0, `(.L_x_2539) ;  /* 0x0000005000007945 */ /* 0x000fd80003800000 */
[----:B------:R-:W-:Y:S05]  /*20f90*/  @!P0 BRA `(.L_x_2540) ;  /* 0x0000003000008947 */ /* 0x000fea0003800000 */
[----:B---3--:R-:W-:Y:S01]  /*20fa0*/  IADD3 R0, R0, -0x1, RZ ;  /* 0xffffffff00007810 */ /* 0x008fe20007ffe0ff */
[----:B------:R-:W-:Y:S05]  /*20fb0*/  BRA.DIV ~URZ, `(.L_x_2541) ;  /* 0x000021227f007947 */ /* 0x000fea000b800000 */
[----:B------:R3:W2:Y:S02]  /*20fc0*/  SHFL.IDX PT, R13, R4, R0, 0x1f ;  /* 0x00001f00040d7589 */ /* 0x0006a400000e0000 */
.L_x_2540:
[----:B------:R-:W-:Y:S05]  /*20fd0*/  BSYNC B0 ;  /* 0x0000000000007941 */ /* 0x000fea0003800000 */
.L_x_2539:
[----:B--23--:R-:W-:Y:S01]  /*20fe0*/  IMAD R0, R13, c[0x0][0x538], R12 ;  /* 0x00014e000d007a24 */ /* 0x00cfe200078e020c */
[----:B-1----:R-:W-:Y:S01]  /*20ff0*/  ISETP.NE.AND P0, PT, R7, 0x1, PT ;  /* 0x000000010700780c */ /* 0x002fe20003f05270 */
[----:B------:R-:W-:Y:S03]  /*21000*/  BSSY B0, `(.L_x_2542) ;  /* 0x0000088000007945 */ /* 0x000fe60003800000 */
[----:B------:R1:W-:Y:S01]  /*21010*/  STL [R1], R0 ;  /* 0x0000000001007387 */ /* 0x0003e20000100800 */
[----:B------:R-:W-:-:S08]  /*21020*/  IADD3 R6, -R0, R10, RZ ;  /* 0x0000000a00067210 */ /* 0x000fd00007ffe1ff */
[----:B------:R-:W-:Y:S05]  /*21030*/  @!P0 BRA `(.L_x_2543) ;  /* 0x000003f000008947 */ /* 0x000fea0003800000 */
[-C--:B-1--4-:R-:W-:Y:S02]  /*21040*/  IABS R0, R8.reuse ;  /* 0x0000000800007213 */ /* 0x092fe40000000000 */
        /* <DEDUP_REMOVED lines=62> */
.L_x_2543:
        /* <DEDUP_REMOVED lines=69> */
.L_x_2544:
[----:B------:R-:W-:Y:S05]  /*21880*/  BSYNC B0 ;  /* 0x0000000000007941 */ /* 0x000fea0003800000 */
.L_x_2542:
[----:B------:R-:W-:-:S04]  /*21890*/  LOP3.LUT R2, RZ, R2, RZ, 0x33, !PT ;  /* 0x00000002ff027212 */ /* 0x000fc800078e33ff */
[----:B-1----:R-:W-:-:S05]  /*218a0*/  IADD3 R0, R2, R8, RZ ;  /* 0x0000000802007210 */ /* 0x002fca0007ffe0ff */
[----:B------:R1:W-:Y:S01]  /*218b0*/  STL [R1+0x4], R0 ;  /* 0x0000040001007387 */ /* 0x0003e20000100800 */
[----:B------:R-:W-:Y:S05]  /*218c0*/  BRA `(.L_x_2545) ;  /* 0x0000005000007947 */ /* 0x000fea0003800000 */
.L_x_2533:
[----:B------:R-:W-:Y:S01]  /*218d0*/  MOV R0, c[0x0][0x53c] ;  /* 0x00014f0000007a02 */ /* 0x000fe20000000f00 */
[----:B------:R2:W-:Y:S04]  /*218e0*/  STL [R1], R10 ;  /* 0x0000000a01007387 */ /* 0x0005e80000100800 */
[----:B------:R2:W-:Y:S04]  /*218f0*/  STL [R1+0x4], RZ ;  /* 0x000004ff01007387 */ /* 0x0005e80000100800 */
[----:B------:R2:W-:Y:S04]  /*21900*/  STL [R1+0x8], RZ ;  /* 0x000008ff01007387 */ /* 0x0005e80000100800 */
[----:B------:R2:W-:Y:S02]  /*21910*/  STL [R1+0xc], R0 ;  /* 0x00000c0001007387 */ /* 0x0005e40000100800 */
.L_x_2545:
[----:B------:R-:W-:Y:S05]  /*21920*/  BSYNC B1 ;  /* 0x0000000000017941 */ /* 0x000fea0003800000 */
.L_x_2531:
[----:B-1----:R-:W3:Y:S04]  /*21930*/  LDL R4, [R1] ;  /* 0x0000000001047983 */ /* 0x002ee80000100800 */
        /* <DEDUP_REMOVED lines=8> */
.L_x_2526:
[----:B--2---:R-:W2:Y:S02]  /*219c0*/  LDL R0, [R1+0xc] ;  /* 0x00000c0001007983 */ /* 0x004ea40000100800 */
[----:B--2---:R-:W-:-:S13]  /*219d0*/  ISETP.GE.AND P0, PT, R0, c[0x0][0x53c], PT ;  /* 0x00014f0000007a0c */ /* 0x004fda0003f06270 */
[----:B-1-3--:R-:W-:Y:S01]  /*219e0*/  @P0 CALL.REL.NOINC `(.L_x_2546) ;  /* 0x0000001000000944 */ /* 0x00afe20003c00000 */
[----:B------:R-:W-:Y:S05]  /*219f0*/  BRA `(.L_x_2547) ;  /* 0xfffdffe000007947 */ /* 0x000fea000383ffff */
.L_x_2546:
[----:B------:R-:W-:Y:S05]  /*21a00*/  EXIT ;  /* 0x000000000000794d */ /* 0x000fea0003800000 */
.L_x_2335:
[----:B------:R-:W-:Y:S01]  /*21a10*/  IMAD.MOV.U32 R0, RZ, RZ, R5 ;  /* 0x000000ffff007224 */ /* 0x000fe200078e0005 */
[----:B------:R-:W-:Y:S02]  /*21a20*/  MOV R2, 0x1 ;  /* 0x0000000100027802 */ /* 0x000fe40000000f00 */
[----:B------:R-:W-:Y:S02]  /*21a30*/  MOV R3, 0x21a50 ;  /* 0x00021a5000037802 */ /* 0x000fe40000000f00 */
[----:B------:R-:W-:Y:S05]  /*21a40*/  CALL.REL.NOINC `($__internal_50_$__cuda_sm70_shflsync_up_p) ;  /* 0x000017a000007944 */ /* 0x000fea0003c00000 */
[----:B------:R-:W-:Y:S01]  /*21a50*/  MOV R0, R4 ;  /* 0x0000000400007202 */ /* 0x000fe20000000f00 */
[----:B------:R-:W-:Y:S05]  /*21a60*/  BRA `(.L_x_2548) ;  /* 0xfffdea1000007947 */ /* 0x000fea000383ffff */
.L_x_2336:
[----:B------:R-:W-:Y:S01]  /*21a70*/  IMAD.MOV.U32 R0, RZ, RZ, R5 ;  /* 0x000000ffff007224 */ /* 0x000fe200078e0005 */
[----:B------:R-:W-:Y:S02]  /*21a80*/  MOV R2, 0x2 ;  /* 0x0000000200027802 */ /* 0x000fe40000000f00 */
[----:B------:R-:W-:Y:S02]  /*21a90*/  MOV R3, 0x21ab0 ;  /* 0x00021ab000037802 */ /* 0x000fe40000000f00 */
[----:B------:R-:W-:Y:S05]  /*21aa0*/  CALL.REL.NOINC `($__internal_50_$__cuda_sm70_shflsync_up_p) ;  /* 0x0000174000007944 */ /* 0x000fea0003c00000 */
[----:B------:R-:W-:Y:S01]  /*21ab0*/  SEL R0, R4, RZ, P4 ;  /* 0x000000ff04007207 */ /* 0x000fe20002000000 */
[----:B------:R-:W-:Y:S01]  /*21ac0*/  IMAD.MOV.U32 R2, RZ, RZ, 0x4 ;  /* 0x00000004ff027424 */ /* 0x000fe200078e00ff */
[----:B------:R-:W-:-:S03]  /*21ad0*/  MOV R3, 0x21b00 ;  /* 0x00021b0000037802 */ /* 0x000fc60000000f00 */
[----:B------:R-:W-:Y:S02]  /*21ae0*/  IMAD.IADD R0, R5, 0x1, R0 ;  /* 0x0000000105007824 */ /* 0x000fe400078e0200 */
        /* <DEDUP_REMOVED lines=13> */
[----:B------:R-:W-:Y:S02]  /*21bc0*/  MOV R3, 0x1f ;  /* 0x0000001f00037802 */ /* 0x000fe40000000f00 */
[----:B------:R-:W-:Y:S01]  /*21bd0*/  MOV R2, 0x21c10 ;  /* 0x00021c1000027802 */ /* 0x000fe20000000f00 */
[----:B------:R-:W-:-:S04]  /*21be0*/  IMAD.IADD R4, R0, 0x1, R4 ;  /* 0x0000000100047824 */ /* 0x000fc800078e0204 */
[----:B------:R-:W-:Y:S02]  /*21bf0*/  IMAD.MOV.U32 R9, RZ, RZ, R4 ;  /* 0x000000ffff097224 */ /* 0x000fe400078e0004 */
[----:B------:R-:W-:Y:S05]  /*21c00*/  CALL.REL.NOINC `($__internal_49_$__cuda_sm70_shflsync_idx_p) ;  /* 0x0000159000007944 */ /* 0x000fea0003c00000 */
[----:B------:R-:W-:Y:S01]  /*21c10*/  MOV R0, R5 ;  /* 0x0000000500007202 */ /* 0x000fe20000000f00 */
[----:B------:R-:W-:Y:S05]  /*21c20*/  BRA `(.L_x_2549) ;  /* 0xfffde95000007947 */ /* 0x000fea000383ffff */
.L_x_2338:
[----:B------:R-:W-:Y:S02]  /*21c30*/  SEL R0, RZ, 0x1, P0 ;  /* 0x00000001ff007807 */ /* 0x000fe40000000000 */
[----:B------:R-:W-:Y:S02]  /*21c40*/  MOV R2, 0x21c60 ;  /* 0x00021c6000027802 */ /* 0x000fe40000000f00 */
[----:B------:R-:W-:Y:S05]  /*21c50*/  CALL.REL.NOINC `($__internal_51_$__cuda_sm70_votesync_ballot) ;  /* 0x0000160000007944 */ /* 0x000fea0003c00000 */
[----:B------:R-:W-:Y:S01]  /*21c60*/  MOV R11, R0 ;  /* 0x00000000000b7202 */ /* 0x000fe20000000f00 */
[----:B------:R-:W-:Y:S05]  /*21c70*/  BRA `(.L_x_2550) ;  /* 0xfffde99000007947 */ /* 0x000fea000383ffff */
.L_x_2339:
[----:B------:R-:W-:Y:S01]  /*21c80*/  IMAD.MOV.U32 R9, RZ, RZ, R10 ;  /* 0x000000ffff097224 */ /* 0x000fe200078e000a */
[----:B------:R-:W-:Y:S01]  /*21c90*/  MOV R5, R0 ;  /* 0x0000000000057202 */ /* 0x000fe20000000f00 */
[----:B------:R-:W-:Y:S01]  /*21ca0*/  IMAD.MOV.U32 R3, RZ, RZ, 0x1f ;  /* 0x0000001fff037424 */ /* 0x000fe200078e00ff */
[----:B-1----:R-:W-:Y:S02]  /*21cb0*/  MOV R2, 0x21cd0 ;  /* 0x00021cd000027802 */ /* 0x002fe40000000f00 */
[----:B------:R-:W-:Y:S05]  /*21cc0*/  CALL.REL.NOINC `($__internal_49_$__cuda_sm70_shflsync_idx_p) ;  /* 0x000014d000007944 */ /* 0x000fea0003c00000 */
[----:B------:R-:W-:Y:S01]  /*21cd0*/  IMAD.MOV.U32 R13, RZ, RZ, R5 ;  /* 0x000000ffff0d7224 */ /* 0x000fe200078e0005 */
[----:B------:R-:W-:Y:S01]  /*21ce0*/  MOV R9, R8 ;  /* 0x0000000800097202 */ /* 0x000fe20000000f00 */
[----:B------:R-:W-:Y:S01]  /*21cf0*/  IMAD.MOV.U32 R6, RZ, RZ, RZ ;  /* 0x000000ffff067224 */ /* 0x000fe200078e00ff */
[----:B------:R-:W-:Y:S01]  /*21d00*/  MOV R5, R0 ;  /* 0x0000000000057202 */ /* 0x000fe20000000f00 */
[----:B------:R-:W-:Y:S01]  /*21d10*/  IMAD.MOV.U32 R3, RZ, RZ, 0x1f ;  /* 0x0000001fff037424 */ /* 0x000fe200078e00ff */
[----:B------:R-:W-:-:S02]  /*21d20*/  MOV R2, 0x21d40 ;  /* 0x00021d4000027802 */ /* 0x000fc40000000f00 */
[----:B------:R-:W-:Y:S05]  /*21d30*/  CALL.REL.NOINC `($__internal_49_$__cuda_sm70_shflsync_idx_p) ;  /* 0x0000146000007944 */ /* 0x000fea0003c00000 */
[----:B------:R-:W-:Y:S01]  /*21d40*/  MOV R10, R5 ;  /* 0x00000005000a7202 */ /* 0x000fe20000000f00 */
[----:B------:R-:W-:Y:S05]  /*21d50*/  BRA `(.L_x_2551) ;  /* 0xfffde92000007947 */ /* 0x000fea000383ffff */
.L_x_2342:
[----:B------:R-:W-:Y:S01]  /*21d60*/  IMAD.MOV.U32 R9, RZ, RZ, R4 ;  /* 0x000000ffff097224 */ /* 0x000fe200078e0004 */
[----:B------:R-:W-:-:S02]  /*21d70*/  MOV R3, 0x1f ;  /* 0x0000001f00037802 */ /* 0x000fc40000000f00 */
[----:B-1----:R-:W-:Y:S02]  /*21d80*/  MOV R2, 0x21da0 ;  /* 0x00021da000027802 */ /* 0x002fe40000000f00 */
[----:B--234-:R-:W-:Y:S05]  /*21d90*/  CALL.REL.NOINC `($__internal_49_$__cuda_sm70_shflsync_idx_p) ;  /* 0x0000140000007944 */ /* 0x01cfea0003c00000 */
[----:B------:R-:W-:Y:S01]  /*21da0*/  MOV R6, R5 ;  /* 0x0000000500067202 */ /* 0x000fe20000000f00 */
[----:B------:R-:W-:Y:S05]  /*21db0*/  BRA `(.L_x_2341) ;  /* 0xfffde92000007947 */ /* 0x000fea000383ffff */
.L_x_2397:
[----:B------:R-:W-:Y:S01]  /*21dc0*/  IMAD.MOV.U32 R9, RZ, RZ, R12 ;  /* 0x000000ffff097224 */ /* 0x000fe200078e000c */
[----:B------:R-:W-:Y:S01]  /*21dd0*/  MOV R5, RZ ;  /* 0x000000ff00057202 */ /* 0x000fe20000000f00 */
[----:B------:R-:W-:Y:S01]  /*21de0*/  IMAD.MOV.U32 R3, RZ, RZ, 0x181f ;  /* 0x0000181fff037424 */ /* 0x000fe200078e00ff */
[----:B------:R-:W-:Y:S02]  /*21df0*/  MOV R2, 0x21e10 ;  /* 0x00021e1000027802 */ /* 0x000fe40000000f00 */
[----:B-----5:R-:W-:Y:S05]  /*21e00*/  CALL.REL.NOINC `($__internal_49_$__cuda_sm70_shflsync_idx_p) ;  /* 0x0000139000007944 */ /* 0x020fea0003c00000 */
[----:B------:R-:W-:Y:S01]  /*21e10*/  MOV R4, R5 ;  /* 0x0000000500047202 */ /* 0x000fe20000000f00 */
[----:B------:R-:W-:Y:S05]  /*21e20*/  BRA `(.L_x_2552) ;  /* 0xfffe7c3000007947 */ /* 0x000fea000383ffff */
.L_x_2398:
[----:B------:R-:W-:Y:S01]  /*21e30*/  IMAD.MOV.U32 R9, RZ, RZ, R15 ;  /* 0x000000ffff097224 */ /* 0x000fe200078e000f */
[----:B------:R-:W-:Y:S01]  /*21e40*/  MOV R5, RZ ;  /* 0x000000ff00057202 */ /* 0x000fe20000000f00 */
[----:B------:R-:W-:Y:S01]  /*21e50*/  IMAD.MOV.U32 R3, RZ, RZ, 0x181f ;  /* 0x0000181fff037424 */ /* 0x000fe200078e00ff */
[----:B------:R-:W-:Y:S02]  /*21e60*/  MOV R2, 0x21e80 ;  /* 0x00021e8000027802 */ /* 0x000fe40000000f00 */
[----:B-12--5:R-:W-:Y:S05]  /*21e70*/  CALL.REL.NOINC `($__internal_49_$__cuda_sm70_shflsync_idx_p) ;  /* 0x0000132000007944 */ /* 0x026fea0003c00000 */
[----:B------:R-:W-:Y:S01]  /*21e80*/  MOV R2, R5 ;  /* 0x0000000500027202 */ /* 0x000fe20000000f00 */
[----:B------:R-:W-:Y:S05]  /*21e90*/  BRA `(.L_x_2553) ;  /* 0xfffe7be000007947 */ /* 0x000fea000383ffff */
.L_x_2401:
[----:B--2---:R-:W-:Y:S01]  /*21ea0*/  IMAD.MOV.U32 R9, RZ, RZ, R12 ;  /* 0x000000ffff097224 */ /* 0x004fe200078e000c */
[----:B------:R-:W-:Y:S01]  /*21eb0*/  MOV R5, 0x1 ;  /* 0x0000000100057802 */ /* 0x000fe20000000f00 */
[----:B------:R-:W-:Y:S01]  /*21ec0*/  IMAD.MOV.U32 R3, RZ, RZ, 0x181f ;  /* 0x0000181fff037424 */ /* 0x000fe200078e00ff */
[----:B----4-:R-:W-:-:S02]  /*21ed0*/  MOV R2, 0x21ef0 ;  /* 0x00021ef000027802 */ /* 0x010fc40000000f00 */
[----:B-1---5:R-:W-:Y:S05]  /*21ee0*/  CALL.REL.NOINC `($__internal_49_$__cuda_sm70_shflsync_idx_p) ;  /* 0x000012b000007944 */ /* 0x022fea0003c00000 */
[----:B------:R-:W-:Y:S01]  /*21ef0*/  IMAD.MOV.U32 R4, RZ, RZ, R5 ;  /* 0x000000ffff047224 */ /* 0x000fe200078e0005 */
[----:B------:R-:W-:Y:S01]  /*21f00*/  MOV R5, 0x1 ;  /* 0x0000000100057802 */ /* 0x000fe20000000f00 */
[----:B------:R-:W-:Y:S01]  /*21f10*/  IMAD.MOV.U32 R9, RZ, RZ, R15 ;  /* 0x000000ffff097224 */ /* 0x000fe200078e000f */
[----:B------:R-:W-:-:S02]  /*21f20*/  MOV R3, 0x181f ;  /* 0x0000181f00037802 */ /* 0x000fc40000000f00 */
[----:B------:R-:W-:Y:S02]  /*21f30*/  MOV R2, 0x21f50 ;  /* 0x00021f5000027802 */ /* 0x000fe40000000f00 */
[----:B------:R-:W-:Y:S05]  /*21f40*/  CALL.REL.NOINC `($__internal_49_$__cuda_sm70_shflsync_idx_p) ;  /* 0x0000125000007944 */ /* 0x000fea0003c00000 */
[----:B------:R-:W-:Y:S01]  /*21f50*/  MOV R2, R5 ;  /* 0x0000000500027202 */ /* 0x000fe20000000f00 */
[----:B------:R-:W-:Y:S05]  /*21f60*/  BRA `(.L_x_2554) ;  /* 0xfffe7cf000007947 */ /* 0x000fea000383ffff */
.L_x_2404:
[----:B---3--:R-:W-:Y:S01]  /*21f70*/  IMAD.MOV.U32 R9, RZ, RZ, R12 ;  /* 0x000000ffff097224 */ /* 0x008fe200078e000c */
[----:B------:R-:W-:Y:S01]  /*21f80*/  MOV R5, 0x2 ;  /* 0x0000000200057802 */ /* 0x000fe20000000f00 */
[----:B------:R-:W-:Y:S01]  /*21f90*/  IMAD.MOV.U32 R3, RZ, RZ, 0x181f ;  /* 0x0000181fff037424 */ /* 0x000fe200078e00ff */
[----:B----4-:R-:W-:Y:S02]  /*21fa0*/  MOV R2, 0x21fc0 ;  /* 0x00021fc000027802 */ /* 0x010fe40000000f00 */
[----:B-12--5:R-:W-:Y:S05]  /*21fb0*/  CALL.REL.NOINC `($__internal_49_$__cuda_sm70_shflsync_idx_p) ;  /* 0x000011e000007944 */ /* 0x026fea0003c00000 */
[----:B------:R-:W-:Y:S01]  /*21fc0*/  MOV R4, R5 ;  /* 0x0000000500047202 */ /* 0x000fe20000000f00 */
[----:B------:R-:W-:Y:S05]  /*21fd0*/  BRA `(.L_x_2555) ;  /* 0xfffe7e0000007947 */ /* 0x000fea000383ffff */
.L_x_2405:
[----:B------:R-:W-:Y:S01]  /*21fe0*/  IMAD.MOV.U32 R9, RZ, RZ, R15 ;  /* 0x000000ffff097224 */ /* 0x000fe200078e000f */
[----:B------:R-:W-:Y:S01]  /*21ff0*/  MOV R5, 0x2 ;  /* 0x0000000200057802 */ /* 0x000fe20000000f00 */
[----:B------:R-:W-:Y:S01]  /*22000*/  IMAD.MOV.U32 R3, RZ, RZ, 0x181f ;  /* 0x0000181fff037424 */ /* 0x000fe200078e00ff */
[----:B----4-:R-:W-:Y:S02]  /*22010*/  MOV R2, 0x22030 ;  /* 0x0002203000027802 */ /* 0x010fe40000000f00 */
[----:B-123-5:R-:W-:Y:S05]  /*22020*/  CALL.REL.NOINC `($__internal_49_$__cuda_sm70_shflsync_idx_p) ;  /* 0x0000117000007944 */ /* 0x02efea0003c00000 */
[----:B------:R-:W-:Y:S01]  /*22030*/  MOV R2, R5 ;  /* 0x0000000500027202 */ /* 0x000fe20000000f00 */
[----:B------:R-:W-:Y:S05]  /*22040*/  BRA `(.L_x_2556) ;  /* 0xfffe7db000007947 */ /* 0x000fea000383ffff */
.L_x_2408:
[----:B-1----:R-:W-:Y:S01]  /*22050*/  IMAD.MOV.U32 R9, RZ, RZ, R12 ;  /* 0x000000ffff097224 */ /* 0x002fe200078e000c */
[----:B------:R-:W-:Y:S01]  /*22060*/  MOV R5, 0x3 ;  /* 0x0000000300057802 */ /* 0x000fe20000000f00 */
[----:B------:R-:W-:Y:S01]  /*22070*/  IMAD.MOV.U32 R3, RZ, RZ, 0x181f ;  /* 0x0000181fff037424 */ /* 0x000fe200078e00ff */
[----:B--2---:R-:W-:-:S02]  /*22080*/  MOV R2, 0x220a0 ;  /* 0x000220a000027802 */ /* 0x004fc40000000f00 */
[----:B---345:R-:W-:Y:S05]  /*22090*/  CALL.REL.NOINC `($__internal_49_$__cuda_sm70_shflsync_idx_p) ;  /* 0x0000110000007944 */ /* 0x038fea0003c00000 */
        /* <DEDUP_REMOVED lines=8> */
.L_x_2485:
[----:B------:R-:W-:Y:S01]  /*22120*/  IMAD.MOV.U32 R2, RZ, RZ, R215 ;  /* 0x000000ffff027224 */ /* 0x000fe200078e00d7 */
[----:B------:R-:W-:Y:S02]  /*22130*/  MOV R5, 0x2 ;  /* 0x0000000200057802 */ /* 0x000fe40000000f00 */
[----:B------:R-:W-:Y:S02]  /*22140*/  MOV R3, 0x22160 ;  /* 0x0002216000037802 */ /* 0x000fe40000000f00 */
[----:B------:R-:W-:Y:S05]  /*22150*/  CALL.REL.NOINC `($__internal_48_$__cuda_sm70_shflsync_bfly_p) ;  /* 0x00000ff000007944 */ /* 0x000fea0003c00000 */
[----:B------:R-:W-:Y:S01]  /*22160*/  MOV R0, R5 ;  /* 0x0000000500007202 */ /* 0x000fe20000000f00 */
[----:B------:R-:W-:Y:S05]  /*22170*/  BRA `(.L_x_2558) ;  /* 0xffff999000007947 */ /* 0x000fea000383ffff */
.L_x_2486:
[----:B------:R-:W-:Y:S01]  /*22180*/  IMAD.MOV.U32 R2, RZ, RZ, R0 ;  /* 0x000000ffff027224 */ /* 0x000fe200078e0000 */
[----:B------:R-:W-:Y:S02]  /*22190*/  MOV R5, 0x1 ;  /* 0x0000000100057802 */ /* 0x000fe40000000f00 */
[----:B------:R-:W-:Y:S02]  /*221a0*/  MOV R3, 0x221c0 ;  /* 0x000221c000037802 */ /* 0x000fe40000000f00 */
[----:B-1----:R-:W-:Y:S05]  /*221b0*/  CALL.REL.NOINC `($__internal_48_$__cuda_sm70_shflsync_bfly_p) ;  /* 0x00000f9000007944 */ /* 0x002fea0003c00000 */
[----:B------:R-:W-:Y:S01]  /*221c0*/  FADD.FTZ R0, R0, R5 ;  /* 0x0000000500007221 */ /* 0x000fe20000010000 */
[----:B------:R-:W-:Y:S02]  /*221d0*/  MOV R2, R219 ;  /* 0x000000db00027202 */ /* 0x000fe40000000f00 */
[----:B------:R-:W-:-:S02]  /*221e0*/  MOV R5, 0x2 ;  /* 0x0000000200057802 */ /* 0x000fc40000000f00 */
[----:B------:R-:W-:Y:S02]  /*221f0*/  MOV R3, 0x22210 ;  /* 0x0002221000037802 */ /* 0x000fe40000000f00 */
[----:B------:R-:W-:Y:S05]  /*22200*/  CALL.REL.NOINC `($__internal_48_$__cuda_sm70_shflsync_bfly_p) ;  /* 0x00000f4000007944 */ /* 0x000fea0003c00000 */
[----:B------:R-:W-:Y:S01]  /*22210*/  FADD.FTZ R4, R219, R5 ;  /* 0x00000005db047221 */ /* 0x000fe20000010000 */
[----:B------:R-:W-:Y:S02]  /*22220*/  MOV R5, 0x1 ;  /* 0x0000000100057802 */ /* 0x000fe40000000f00 */
[----:B------:R-:W-:Y:S02]  /*22230*/  MOV R3, 0x22260 ;  /* 0x0002226000037802 */ /* 0x000fe40000000f00 */
[----:B------:R-:W-:Y:S02]  /*22240*/  MOV R2, R4 ;  /* 0x0000000400027202 */ /* 0x000fe40000000f00 */
[----:B------:R-:W-:Y:S05]  /*22250*/  CALL.REL.NOINC `($__internal_48_$__cuda_sm70_shflsync_bfly_p) ;  /* 0x00000ef000007944 */ /* 0x000fea0003c00000 */
[----:B------:R-:W-:Y:S01]  /*22260*/  MOV R3, R5 ;  /* 0x0000000500037202 */ /* 0x000fe20000000f00 */
[----:B------:R-:W-:Y:S05]  /*22270*/  BRA `(.L_x_2559) ;  /* 0xffff990000007947 */ /* 0x000fea000383ffff */
.L_x_2493:
[----:B--234-:R-:W-:Y:S01]  /*22280*/  IMAD.MOV.U32 R9, RZ, RZ, R13 ;  /* 0x000000ffff097224 */ /* 0x01cfe200078e000d */
[----:B------:R-:W-:Y:S01]  /*22290*/  MOV R5, RZ ;  /* 0x000000ff00057202 */ /* 0x000fe20000000f00 */
[----:B------:R-:W-:Y:S01]  /*222a0*/  IMAD.MOV.U32 R3, RZ, RZ, 0x181f ;  /* 0x0000181fff037424 */ /* 0x000fe200078e00ff */
[----:B------:R-:W-:Y:S02]  /*222b0*/  MOV R2, 0x222d0 ;  /* 0x000222d000027802 */ /* 0x000fe40000000f00 */
[----:B-1----:R-:W-:Y:S05]  /*222c0*/  CALL.REL.NOINC `($__internal_49_$__cuda_sm70_shflsync_idx_p) ;  /* 0x00000ed000007944 */ /* 0x002fea0003c00000 */
[----:B------:R-:W-:Y:S01]  /*222d0*/  MOV R10, R5 ;  /* 0x00000005000a7202 */ /* 0x000fe20000000f00 */
[----:B------:R-:W-:Y:S05]  /*222e0*/  BRA `(.L_x_2560) ;  /* 0xffffb58000007947 */ /* 0x000fea000383ffff */
.L_x_2494:
[----:B------:R-:W-:Y:S01]  /*222f0*/  IMAD.MOV.U32 R9, RZ, RZ, R14 ;  /* 0x000000ffff097224 */ /* 0x000fe200078e000e */
[----:B------:R-:W-:Y:S01]  /*22300*/  MOV R5, RZ ;  /* 0x000000ff00057202 */ /* 0x000fe20000000f00 */
[----:B------:R-:W-:Y:S01]  /*22310*/  IMAD.MOV.U32 R3, RZ, RZ, 0x181f ;  /* 0x0000181fff037424 */ /* 0x000fe200078e00ff */
[----:B------:R-:W-:-:S02]  /*22320*/  MOV R2, 0x22340 ;  /* 0x0002234000027802 */ /* 0x000fc40000000f00 */
[----:B-123--:R-:W-:Y:S05]  /*22330*/  CALL.REL.NOINC `($__internal_49_$__cuda_sm70_shflsync_idx_p) ;  /* 0x00000e6000007944 */ /* 0x00efea0003c00000 */
[----:B------:R-:W-:Y:S01]  /*22340*/  MOV R2, R5 ;  /* 0x0000000500027202 */ /* 0x000fe20000000f00 */
[----:B------:R-:W-:Y:S05]  /*22350*/  BRA `(.L_x_2561) ;  /* 0xffffb53000007947 */ /* 0x000fea000383ffff */
.L_x_2497:
[----:B--2---:R-:W-:Y:S01]  /*22360*/  IMAD.MOV.U32 R9, RZ, RZ, R13 ;  /* 0x000000ffff097224 */ /* 0x004fe200078e000d */
[----:B------:R-:W-:Y:S01]  /*22370*/  MOV R5, 0x1 ;  /* 0x0000000100057802 */ /* 0x000fe20000000f00 */
[----:B------:R-:W-:Y:S01]  /*22380*/  IMAD.MOV.U32 R3, RZ, RZ, 0x181f ;  /* 0x0000181fff037424 */ /* 0x000fe200078e00ff */
[----:B------:R-:W-:-:S02]  /*22390*/  MOV R2, 0x223b0 ;  /* 0x000223b000027802 */ /* 0x000fc40000000f00 */
[----:B-1-34-:R-:W-:Y:S05]  /*223a0*/  CALL.REL.NOINC `($__internal_49_$__cuda_sm70_shflsync_idx_p) ;  /* 0x00000df000007944 */ /* 0x01afea0003c00000 */
        /* <DEDUP_REMOVED lines=8> */
.L_x_2500:
[----:B--2---:R-:W-:Y:S01]  /*22430*/  IMAD.MOV.U32 R9, RZ, RZ, R13 ;  /* 0x000000ffff097224 */ /* 0x004fe200078e000d */
[----:B------:R-:W-:Y:S01]  /*22440*/  MOV R5, 0x2 ;  /* 0x0000000200057802 */ /* 0x000fe20000000f00 */
[----:B------:R-:W-:Y:S01]  /*22450*/  IMAD.MOV.U32 R3, RZ, RZ, 0x181f ;  /* 0x0000181fff037424 */ /* 0x000fe200078e00ff */
[----:B------:R-:W-:Y:S02]  /*22460*/  MOV R2, 0x22480 ;  /* 0x0002248000027802 */ /* 0x000fe40000000f00 */
[----:B-1-34-:R-:W-:Y:S05]  /*22470*/  CALL.REL.NOINC `($__internal_49_$__cuda_sm70_shflsync_idx_p) ;  /* 0x00000d2000007944 */ /* 0x01afea0003c00000 */
[----:B------:R-:W-:Y:S01]  /*22480*/  MOV R10, R5 ;  /* 0x00000005000a7202 */ /* 0x000fe20000000f00 */
[----:B------:R-:W-:Y:S05]  /*22490*/  BRA `(.L_x_2563) ;  /* 0xffffb74000007947 */ /* 0x000fea000383ffff */
.L_x_2501:
[----:B--2---:R-:W-:Y:S01]  /*224a0*/  IMAD.MOV.U32 R9, RZ, RZ, R14 ;  /* 0x000000ffff097224 */ /* 0x004fe200078e000e */
[----:B------:R-:W-:Y:S01]  /*224b0*/  MOV R5, 0x2 ;  /* 0x0000000200057802 */ /* 0x000fe20000000f00 */
[----:B------:R-:W-:Y:S01]  /*224c0*/  IMAD.MOV.U32 R3, RZ, RZ, 0x181f ;  /* 0x0000181fff037424 */ /* 0x000fe200078e00ff */
[----:B------:R-:W-:Y:S02]  /*224d0*/  MOV R2, 0x224f0 ;  /* 0x000224f000027802 */ /* 0x000fe40000000f00 */
[----:B-1-34-:R-:W-:Y:S05]  /*224e0*/  CALL.REL.NOINC `($__internal_49_$__cuda_sm70_shflsync_idx_p) ;  /* 0x00000cb000007944 */ /* 0x01afea0003c00000 */
[----:B------:R-:W-:Y:S01]  /*224f0*/  MOV R2, R5 ;  /* 0x0000000500027202 */ /* 0x000fe20000000f00 */
[----:B------:R-:W-:Y:S05]  /*22500*/  BRA `(.L_x_2564) ;  /* 0xffffb6f000007947 */ /* 0x000fea000383ffff */
.L_x_2504:
[----:B---3--:R-:W-:Y:S01]  /*22510*/  IMAD.MOV.U32 R9, RZ, RZ, R13 ;  /* 0x000000ffff097224 */ /* 0x008fe200078e000d */
[----:B------:R-:W-:Y:S01]  /*22520*/  MOV R5, 0x3 ;  /* 0x0000000300057802 */ /* 0x000fe20000000f00 */
[----:B------:R-:W-:Y:S01]  /*22530*/  IMAD.MOV.U32 R3, RZ, RZ, 0x181f ;  /* 0x0000181fff037424 */ /* 0x000fe200078e00ff */
[----:B----4-:R-:W-:-:S02]  /*22540*/  MOV R2, 0x22560 ;  /* 0x0002256000027802 */ /* 0x010fc40000000f00 */
[----:B-12---:R-:W-:Y:S05]  /*22550*/  CALL.REL.NOINC `($__internal_49_$__cuda_sm70_shflsync_idx_p) ;  /* 0x00000c4000007944 */ /* 0x006fea0003c00000 */
        /* <DEDUP_REMOVED lines=8> */
.L_x_2506:
[----:B------:R-:W-:Y:S01]  /*225e0*/  IMAD.MOV.U32 R9, RZ, RZ, R16 ;  /* 0x000000ffff097224 */ /* 0x000fe200078e0010 */
[----:B------:R-:W-:Y:S01]  /*225f0*/  MOV R5, RZ ;  /* 0x000000ff00057202 */ /* 0x000fe20000000f00 */
[----:B------:R-:W-:Y:S01]  /*22600*/  IMAD.MOV.U32 R3, RZ, RZ, 0x1c1f ;  /* 0x00001c1fff037424 */ /* 0x000fe200078e00ff */
[----:B------:R-:W-:Y:S02]  /*22610*/  MOV R2, 0x22630 ;  /* 0x0002263000027802 */ /* 0x000fe40000000f00 */
[----:B------:R-:W-:Y:S05]  /*22620*/  CALL.REL.NOINC `($__internal_49_$__cuda_sm70_shflsync_idx_p) ;  /* 0x00000b7000007944 */ /* 0x000fea0003c00000 */
[----:B------:R-:W-:Y:S01]  /*22630*/  MOV R4, R5 ;  /* 0x0000000500047202 */ /* 0x000fe20000000f00 */
[----:B------:R-:W-:Y:S05]  /*22640*/  BRA `(.L_x_2566) ;  /* 0xffffbab000007947 */ /* 0x000fea000383ffff */
.L_x_2507:
[----:B------:R-:W-:Y:S01]  /*22650*/  IMAD.MOV.U32 R9, RZ, RZ, R17 ;  /* 0x000000ffff097224 */ /* 0x000fe200078e0011 */
[----:B------:R-:W-:Y:S01]  /*22660*/  MOV R5, RZ ;  /* 0x000000ff00057202 */ /* 0x000fe20000000f00 */
[----:B------:R-:W-:Y:S01]  /*22670*/  IMAD.MOV.U32 R3, RZ, RZ, 0x1c1f ;  /* 0x00001c1fff037424 */ /* 0x000fe200078e00ff */
[----:B------:R-:W-:Y:S02]  /*22680*/  MOV R2, 0x226a0 ;  /* 0x000226a000027802 */ /* 0x000fe40000000f00 */
[----:B-12---:R-:W-:Y:S05]  /*22690*/  CALL.REL.NOINC `($__internal_49_$__cuda_sm70_shflsync_idx_p) ;  /* 0x00000b0000007944 */ /* 0x006fea0003c00000 */
[----:B------:R-:W-:Y:S01]  /*226a0*/  MOV R0, R5 ;  /* 0x0000000500007202 */ /* 0x000fe20000000f00 */
[----:B------:R-:W-:Y:S05]  /*226b0*/  BRA `(.L_x_2567) ;  /* 0xffffba6000007947 */ /* 0x000fea000383ffff */
.L_x_2510:
        /* <DEDUP_REMOVED lines=13> */
.L_x_2514:
[----:B------:R-:W-:Y:S01]  /*22790*/  IMAD.MOV.U32 R9, RZ, RZ, R11 ;  /* 0x000000ffff097224 */ /* 0x000fe200078e000b */
[----:B------:R-:W-:Y:S01]  /*227a0*/  MOV R5, RZ ;  /* 0x000000ff00057202 */ /* 0x000fe20000000f00 */
[----:B------:R-:W-:Y:S01]  /*227b0*/  IMAD.MOV.U32 R3, RZ, RZ, 0x181f ;  /* 0x0000181fff037424 */ /* 0x000fe200078e00ff */
[----:B------:R-:W-:Y:S02]  /*227c0*/  MOV R2, 0x227e0 ;  /* 0x000227e000027802 */ /* 0x000fe40000000f00 */
[----:B------:R-:W-:Y:S05]  /*227d0*/  CALL.REL.NOINC `($__internal_49_$__cuda_sm70_shflsync_idx_p) ;  /* 0x000009c000007944 */ /* 0x000fea0003c00000 */
[----:B------:R-:W-:Y:S01]  /*227e0*/  MOV R10, R5 ;  /* 0x00000005000a7202 */ /* 0x000fe20000000f00 */
[----:B------:R-:W-:Y:S05]  /*227f0*/  BRA `(.L_x_2569) ;  /* 0xffffda7000007947 */ /* 0x000fea000383ffff */
.L_x_2515:
[----:B------:R-:W-:Y:S01]  /*22800*/  IMAD.MOV.U32 R9, RZ, RZ, R14 ;  /* 0x000000ffff097224 */ /* 0x000fe200078e000e */
[----:B------:R-:W-:Y:S01]  /*22810*/  MOV R5, RZ ;  /* 0x000000ff00057202 */ /* 0x000fe20000000f00 */
[----:B------:R-:W-:Y:S01]  /*22820*/  IMAD.MOV.U32 R3, RZ, RZ, 0x181f ;  /* 0x0000181fff037424 */ /* 0x000fe200078e00ff */
[----:B------:R-:W-:Y:S02]  /*22830*/  MOV R2, 0x22850 ;  /* 0x0002285000027802 */ /* 0x000fe40000000f00 */
[----:B-12---:R-:W-:Y:S05]  /*22840*/  CALL.REL.NOINC `($__internal_49_$__cuda_sm70_shflsync_idx_p) ;  /* 0x0000095000007944 */ /* 0x006fea0003c00000 */
[----:B------:R-:W-:Y:S01]  /*22850*/  MOV R2, R5 ;  /* 0x0000000500027202 */ /* 0x000fe20000000f00 */
[----:B------:R-:W-:Y:S05]  /*22860*/  BRA `(.L_x_2570) ;  /* 0xffffda2000007947 */ /* 0x000fea000383ffff */
.L_x_2518:
[----:B--2---:R-:W-:Y:S01]  /*22870*/  IMAD.MOV.U32 R9, RZ, RZ, R11 ;  /* 0x000000ffff097224 */ /* 0x004fe200078e000b */
[----:B------:R-:W-:Y:S01]  /*22880*/  MOV R5, 0x1 ;  /* 0x0000000100057802 */ /* 0x000fe20000000f00 */
[----:B------:R-:W-:Y:S01]  /*22890*/  IMAD.MOV.U32 R3, RZ, RZ, 0x181f ;  /* 0x0000181fff037424 */ /* 0x000fe200078e00ff */
[----:B----4-:R-:W-:-:S02]  /*228a0*/  MOV R2, 0x228c0 ;  /* 0x000228c000027802 */ /* 0x010fc40000000f00 */
[----:B-1-3--:R-:W-:Y:S05]  /*228b0*/  CALL.REL.NOINC `($__internal_49_$__cuda_sm70_shflsync_idx_p) ;  /* 0x000008e000007944 */ /* 0x00afea0003c00000 */
        /* <DEDUP_REMOVED lines=8> */
.L_x_2521:
[----:B-1----:R-:W-:Y:S01]  /*22940*/  IMAD.MOV.U32 R9, RZ, RZ, R11 ;  /* 0x000000ffff097224 */ /* 0x002fe200078e000b */
[----:B------:R-:W-:Y:S01]  /*22950*/  MOV R5, 0x2 ;  /* 0x0000000200057802 */ /* 0x000fe20000000f00 */
[----:B------:R-:W-:Y:S01]  /*22960*/  IMAD.MOV.U32 R3, RZ, RZ, 0x181f ;  /* 0x0000181fff037424 */ /* 0x000fe200078e00ff */
[----:B----4-:R-:W-:Y:S02]  /*22970*/  MOV R2, 0x22990 ;  /* 0x0002299000027802 */ /* 0x010fe40000000f00 */
[----:B--23--:R-:W-:Y:S05]  /*22980*/  CALL.REL.NOINC `($__internal_49_$__cuda_sm70_shflsync_idx_p) ;  /* 0x0000081000007944 */ /* 0x00cfea0003c00000 */
[----:B------:R-:W-:Y:S01]  /*22990*/  MOV R10, R5 ;  /* 0x00000005000a7202 */ /* 0x000fe20000000f00 */
[----:B------:R-:W-:Y:S05]  /*229a0*/  BRA `(.L_x_2572) ;  /* 0xffffdc4000007947 */ /* 0x000fea000383ffff */
.L_x_2522:
[----:B------:R-:W-:Y:S01]  /*229b0*/  IMAD.MOV.U32 R9, RZ, RZ, R14 ;  /* 0x000000ffff097224 */ /* 0x000fe200078e000e */
[----:B------:R-:W-:Y:S01]  /*229c0*/  MOV R5, 0x2 ;  /* 0x0000000200057802 */ /* 0x000fe20000000f00 */
[----:B------:R-:W-:Y:S01]  /*229d0*/  IMAD.MOV.U32 R3, RZ, RZ, 0x181f ;  /* 0x0000181fff037424 */ /* 0x000fe200078e00ff */
[----:B----4-:R-:W-:Y:S02]  /*229e0*/  MOV R2, 0x22a00 ;  /* 0x00022a0000027802 */ /* 0x010fe40000000f00 */
[----:B-123--:R-:W-:Y:S05]  /*229f0*/  CALL.REL.NOINC `($__internal_49_$__cuda_sm70_shflsync_idx_p) ;  /* 0x000007a000007944 */ /* 0x00efea0003c00000 */
[----:B------:R-:W-:Y:S01]  /*22a00*/  MOV R2, R5 ;  /* 0x0000000500027202 */ /* 0x000fe20000000f00 */
[----:B------:R-:W-:Y:S05]  /*22a10*/  BRA `(.L_x_2573) ;  /* 0xffffdbf000007947 */ /* 0x000fea000383ffff */
.L_x_2525:
[----:B-1----:R-:W-:Y:S01]  /*22a20*/  IMAD.MOV.U32 R9, RZ, RZ, R11 ;  /* 0x000000ffff097224 */ /* 0x002fe200078e000b */
[----:B------:R-:W-:Y:S01]  /*22a30*/  MOV R5, 0x3 ;  /* 0x0000000300057802 */ /* 0x000fe20000000f00 */
[----:B------:R-:W-:Y:S01]  /*22a40*/  IMAD.MOV.U32 R3, RZ, RZ, 0x181f ;  /* 0x0000181fff037424 */ /* 0x000fe200078e00ff */
[----:B------:R-:W-:-:S02]  /*22a50*/  MOV R2, 0x22a70 ;  /* 0x00022a7000027802 */ /* 0x000fc40000000f00 */
[----:B--234-:R-:W-:Y:S05]  /*22a60*/  CALL.REL.NOINC `($__internal_49_$__cuda_sm70_shflsync_idx_p) ;  /* 0x0000073000007944 */ /* 0x01cfea0003c00000 */
        /* <DEDUP_REMOVED lines=8> */
.L_x_2527:
[----:B------:R-:W-:Y:S01]  /*22af0*/  IMAD.MOV.U32 R9, RZ, RZ, R114 ;  /* 0x000000ffff097224 */ /* 0x000fe200078e0072 */
[----:B------:R-:W-:Y:S01]  /*22b00*/  MOV R5, RZ ;  /* 0x000000ff00057202 */ /* 0x000fe20000000f00 */
[----:B------:R-:W-:Y:S01]  /*22b10*/  IMAD.MOV.U32 R3, RZ, RZ, 0x1f ;  /* 0x0000001fff037424 */ /* 0x000fe200078e00ff */
[----:B------:R-:W-:Y:S02]  /*22b20*/  MOV R2, 0x22b40 ;  /* 0x00022b4000027802 */ /* 0x000fe40000000f00 */
[----:B------:R-:W-:Y:S05]  /*22b30*/  CALL.REL.NOINC `($__internal_49_$__cuda_sm70_shflsync_idx_p) ;  /* 0x0000066000007944 */ /* 0x000fea0003c00000 */
[----:B------:R-:W-:Y:S01]  /*22b40*/  MOV R10, R5 ;  /* 0x00000005000a7202 */ /* 0x000fe20000000f00 */
[----:B------:R-:W-:Y:S05]  /*22b50*/  BRA `(.L_x_2575) ;  /* 0xffffde6000007947 */ /* 0x000fea000383ffff */
.L_x_2528:
[----:B------:R-:W-:Y:S01]  /*22b60*/  IMAD.MOV.U32 R9, RZ, RZ, R114 ;  /* 0x000000ffff097224 */ /* 0x000fe200078e0072 */
[----:B------:R-:W-:Y:S01]  /*22b70*/  MOV R5, 0x1 ;  /* 0x0000000100057802 */ /* 0x000fe20000000f00 */
[----:B------:R-:W-:Y:S01]  /*22b80*/  IMAD.MOV.U32 R3, RZ, RZ, 0x1f ;  /* 0x0000001fff037424 */ /* 0x000fe200078e00ff */
[----:B------:R-:W-:Y:S02]  /*22b90*/  MOV R2, 0x22bb0 ;  /* 0x00022bb000027802 */ /* 0x000fe40000000f00 */
[----:B-12---:R-:W-:Y:S05]  /*22ba0*/  CALL.REL.NOINC `($__internal_49_$__cuda_sm70_shflsync_idx_p) ;  /* 0x000005f000007944 */ /* 0x006fea0003c00000 */
[----:B------:R-:W-:Y:S01]  /*22bb0*/  MOV R8, R5 ;  /* 0x0000000500087202 */ /* 0x000fe20000000f00 */
[----:B------:R-:W-:Y:S05]  /*22bc0*/  BRA `(.L_x_2576) ;  /* 0xffffde1000007947 */ /* 0x000fea000383ffff */
.L_x_2529:
[----:B------:R-:W-:Y:S02]  /*22bd0*/  MOV R2, 0x1 ;  /* 0x0000000100027802 */ /* 0x000fe40000000f00 */
[----:B------:R-:W-:-:S02]  /*22be0*/  MOV R3, 0x22c00 ;  /* 0x00022c0000037802 */ /* 0x000fc40000000f00 */
[----:B-1234-:R-:W-:Y:S05]  /*22bf0*/  CALL.REL.NOINC `($__internal_50_$__cuda_sm70_shflsync_up_p) ;  /* 0x000005f000007944 */ /* 0x01efea0003c00000 */
[----:B------:R-:W-:Y:S05]  /*22c00*/  BRA `(.L_x_2577) ;  /* 0xffffdf0000007947 */ /* 0x000fea000383ffff */
.L_x_2530:
[----:B------:R-:W-:Y:S02]  /*22c10*/  MOV R2, 0x2 ;  /* 0x0000000200027802 */ /* 0x000fe40000000f00 */
[----:B------:R-:W-:-:S02]  /*22c20*/  MOV R3, 0x22c40 ;  /* 0x00022c4000037802 */ /* 0x000fc40000000f00 */
[----:B--2-4-:R-:W-:Y:S05]  /*22c30*/  CALL.REL.NOINC `($__internal_50_$__cuda_sm70_shflsync_up_p) ;  /* 0x000005b000007944 */ /* 0x014fea0003c00000 */
[----:B------:R-:W-:Y:S01]  /*22c40*/  SEL R3, R4, RZ, P1 ;  /* 0x000000ff04037207 */ /* 0x000fe20000800000 */
[----:B------:R-:W-:-:S04]  /*22c50*/  IMAD.MOV.U32 R2, RZ, RZ, 0x4 ;  /* 0x00000004ff027424 */ /* 0x000fc800078e00ff */
[----:B------:R-:W-:Y:S01]  /*22c60*/  IMAD.IADD R0, R0, 0x1, R3 ;  /* 0x0000000100007824 */ /* 0x000fe200078e0203 */
        /* <DEDUP_REMOVED lines=21> */
.L_x_2534:
[----:B------:R-:W-:Y:S02]  /*22dc0*/  MOV R2, 0x1 ;  /* 0x0000000100027802 */ /* 0x000fe40000000f00 */
[----:B------:R-:W-:Y:S02]  /*22dd0*/  MOV R3, 0x22df0 ;  /* 0x00022df000037802 */ /* 0x000fe40000000f00 */
[----:B------:R-:W-:Y:S05]  /*22de0*/  CALL.REL.NOINC `($__internal_50_$__cuda_sm70_shflsync_up_p) ;  /* 0x0000040000007944 */ /* 0x000fea0003c00000 */
[----:B------:R-:W-:Y:S01]  /*22df0*/  MOV R2, R4 ;  /* 0x0000000400027202 */ /* 0x000fe20000000f00 */
[----:B------:R-:W-:Y:S05]  /*22e00*/  BRA `(.L_x_2579) ;  /* 0xffffdf6000007947 */ /* 0x000fea000383ffff */
.L_x_2535:
        /* <DEDUP_REMOVED lines=27> */
.L_x_2537:
[----:B------:R-:W-:Y:S02]  /*22fc0*/  SEL R0, RZ, 0x1, P0 ;  /* 0x00000001ff007807 */ /* 0x000fe40000000000 */
[----:B------:R-:W-:Y:S02]  /*22fd0*/  MOV R2, 0x22ff0 ;  /* 0x00022ff000027802 */ /* 0x000fe40000000f00 */
[----:B-1----:R-:W-:Y:S05]  /*22fe0*/  CALL.REL.NOINC `($__internal_51_$__cuda_sm70_votesync_ballot) ;  /* 0x0000027000007944 */ /* 0x002fea0003c00000 */
[----:B------:R-:W-:Y:S01]  /*22ff0*/  MOV R11, R0 ;  /* 0x00000000000b7202 */ /* 0x000fe20000000f00 */
[----:B------:R-:W-:Y:S05]  /*23000*/  BRA `(.L_x_2581) ;  /* 0xffffdef000007947 */ /* 0x000fea000383ffff */
.L_x_2538:
[----:B------:R-:W-:Y:S01]  /*23010*/  IMAD.MOV.U32 R9, RZ, RZ, R6 ;  /* 0x000000ffff097224 */ /* 0x000fe200078e0006 */
[----:B------:R-:W-:Y:S01]  /*23020*/  MOV R5, R0 ;  /* 0x0000000000057202 */ /* 0x000fe20000000f00 */
[----:B------:R-:W-:Y:S01]  /*23030*/  IMAD.MOV.U32 R3, RZ, RZ, 0x1f ;  /* 0x0000001fff037424 */ /* 0x000fe200078e00ff */
[----:B--2---:R-:W-:Y:S02]  /*23040*/  MOV R2, 0x23060 ;  /* 0x0002306000027802 */ /* 0x004fe40000000f00 */
[----:B-1----:R-:W-:Y:S05]  /*23050*/  CALL.REL.NOINC `($__internal_49_$__cuda_sm70_shflsync_idx_p) ;  /* 0x0000014000007944 */ /* 0x002fea0003c00000 */
[----:B------:R-:W-:Y:S01]  /*23060*/  IMAD.MOV.U32 R8, RZ, RZ, R5 ;  /* 0x000000ffff087224 */ /* 0x000fe200078e0005 */
[----:B------:R-:W-:Y:S01]  /*23070*/  MOV R5, R0 ;  /* 0x0000000000057202 */ /* 0x000fe20000000f00 */
[----:B------:R-:W-:Y:S01]  /*23080*/  IMAD.MOV.U32 R9, RZ, RZ, R7 ;  /* 0x000000ffff097224 */ /* 0x000fe200078e0007 */
[----:B------:R-:W-:-:S02]  /*23090*/  MOV R3, 0x1f ;  /* 0x0000001f00037802 */ /* 0x000fc40000000f00 */
[----:B------:R-:W-:Y:S02]  /*230a0*/  MOV R2, 0x230c0 ;  /* 0x000230c000027802 */ /* 0x000fe40000000f00 */
[----:B------:R-:W-:Y:S05]  /*230b0*/  CALL.REL.NOINC `($__internal_49_$__cuda_sm70_shflsync_idx_p) ;  /* 0x000000e000007944 */ /* 0x000fea0003c00000 */
[----:B------:R-:W-:Y:S01]  /*230c0*/  MOV R7, R5 ;  /* 0x0000000500077202 */ /* 0x000fe20000000f00 */
[----:B------:R-:W-:Y:S05]  /*230d0*/  BRA `(.L_x_2582) ;  /* 0xffffde9000007947 */ /* 0x000fea000383ffff */
.L_x_2541:
[----:B------:R-:W-:Y:S01]  /*230e0*/  IMAD.MOV.U32 R9, RZ, RZ, R4 ;  /* 0x000000ffff097224 */ /* 0x000fe200078e0004 */
[----:B------:R-:W-:Y:S01]  /*230f0*/  MOV R5, R0 ;  /* 0x0000000000057202 */ /* 0x000fe20000000f00 */
[----:B------:R-:W-:Y:S01]  /*23100*/  IMAD.MOV.U32 R3, RZ, RZ, 0x1f ;  /* 0x0000001fff037424 */ /* 0x000fe200078e00ff */
[----:B--2---:R-:W-:Y:S02]  /*23110*/  MOV R2, 0x23130 ;  /* 0x0002313000027802 */ /* 0x004fe40000000f00 */
[----:B-1--4-:R-:W-:Y:S05]  /*23120*/  CALL.REL.NOINC `($__internal_49_$__cuda_sm70_shflsync_idx_p) ;  /* 0x0000007000007944 */ /* 0x012fea0003c00000 */
[----:B------:R-:W-:Y:S01]  /*23130*/  MOV R13, R5 ;  /* 0x00000005000d7202 */ /* 0x000fe20000000f00 */
[----:B------:R-:W-:Y:S05]  /*23140*/  BRA `(.L_x_2540) ;  /* 0xffffde8000007947 */ /* 0x000fea000383ffff */
        .weak           $__internal_48_$__cuda_sm70_shflsync_bfly_p
        .type           $__internal_48_$__cuda_sm70_shflsync_bfly_p,@function
        .size           $__internal_48_$__cuda_sm70_shflsync_bfly_p,($__internal_49_$__cuda_sm70_shflsync_idx_p - $__internal_48_$__cuda_sm70_shflsync_bfly_p)
$__internal_48_$__cuda_sm70_shflsync_bfly_p:
[----:B------:R-:W-:Y:S04]  /*23150*/  WARPSYNC R6 ;  /* 0x0000000600007348 */ /* 0x000fe80003800000 */
[----:B------:R1:W2:Y:S02]  /*23160*/  SHFL.BFLY PT, R5, R2, R5, R7 ;  /* 0x0c00000502057389 */ /* 0x0002a400000e0007 */
[----:B-1----:R-:W-:-:S02]  /*23170*/  MOV R2, R3 ;  /* 0x0000000300027202 */ /* 0x002fc40000000f00 */
[----:B------:R-:W-:-:S04]  /*23180*/  MOV R3, 0x0 ;  /* 0x0000000000037802 */ /* 0x000fc80000000f00 */
[----:B--2---:R-:W-:Y:S05]  /*23190*/  RET.REL.NODEC R2 `(_ZN7cutlass13device_kernelIN5flash19enable_sm80_to_sm89INS1_16FlashAttnFwdSm80INS1_25CollectiveMainloopFwdSm80ILi8ELi1ELb0EN4cute5tupleIJNS5_1CILi128EEENS7_ILi48EEENS7_ILi256EEEEEELi256ENS_6half_tEfNS_4arch4Sm80ELb1ELb0ELb1ELb1ELb0ELb1ELb1ELb1EEENS1_21CollectiveEpilogueFwdINS6_IJS8_SA_S9_EEENS6_IJNS7_ILi1EEESI_SI_EEESC_SE_Li256ELb1ELb1ELb1ELb0EEENS1_36VarlenDynamicPersistentTileSchedulerILi128ELi48ELi256ELi256ELb1ELb1ELb0ELb1ELb1ELb1EEEEEEEEEvNT_6ParamsE) ;  /* 0xfffdce6002007950 */ /* 0x004fea0003c3ffff */
        .weak           $__internal_49_$__cuda_sm70_shflsync_idx_p
        .type           $__internal_49_$__cuda_sm70_shflsync_idx_p,@function
        .size           $__internal_49_$__cuda_sm70_shflsync_idx_p,($__internal_50_$__cuda_sm70_shflsync_up_p - $__internal_49_$__cuda_sm70_shflsync_idx_p)
$__internal_49_$__cuda_sm70_shflsync_idx_p:
[----:B------:R-:W-:-:S04]  /*231a0*/  MOV R115, 0xffffffff ;  /* 0xffffffff00737802 */ /* 0x000fc80000000f00 */
[----:B------:R-:W-:Y:S04]  /*231b0*/  WARPSYNC R115 ;  /* 0x0000007300007348 */ /* 0x000fe80003800000 */
[----:B------:R1:W2:Y:S02]  /*231c0*/  SHFL.IDX PT, R5, R9, R5, R3 ;  /* 0x0000000509057389 */ /* 0x0002a400000e0003 */
[----:B-1----:R-:W-:-:S04]  /*231d0*/  MOV R3, 0x0 ;  /* 0x0000000000037802 */ /* 0x002fc80000000f00 */
[----:B--2---:R-:W-:Y:S05]  /*231e0*/  RET.REL.NODEC R2 `(_ZN7cutlass13device_kernelIN5flash19enable_sm80_to_sm89INS1_16FlashAttnFwdSm80INS1_25CollectiveMainloopFwdSm80ILi8ELi1ELb0EN4cute5tupleIJNS5_1CILi128EEENS7_ILi48EEENS7_ILi256EEEEEELi256ENS_6half_tEfNS_4arch4Sm80ELb1ELb0ELb1ELb1ELb0ELb1ELb1ELb1EEENS1_21CollectiveEpilogueFwdINS6_IJS8_SA_S9_EEENS6_IJNS7_ILi1EEESI_SI_EEESC_SE_Li256ELb1ELb1ELb1ELb0EEENS1_36VarlenDynamicPersistentTileSchedulerILi128ELi48ELi256ELi256ELb1ELb1ELb0ELb1ELb1ELb1EEEEEEEEEvNT_6ParamsE) ;  /* 0xfffdce1002007950 */ /* 0x004fea0003c3ffff */
        .weak           $__internal_50_$__cuda_sm70_shflsync_up_p
        .type           $__internal_50_$__cuda_sm70_shflsync_up_p,@function
        .size           $__internal_50_$__cuda_sm70_shflsync_up_p,($__internal_51_$__cuda_sm70_votesync_ballot - $__internal_50_$__cuda_sm70_shflsync_up_p)
$__internal_50_$__cuda_sm70_shflsync_up_p:
[----:B------:R-:W-:Y:S02]  /*231f0*/  IMAD.MOV.U32 R4, RZ, RZ, RZ ;  /* 0x000000ffff047224 */ /* 0x000fe400078e00ff */
[----:B------:R-:W-:-:S04]  /*23200*/  IMAD.MOV.U32 R9, RZ, RZ, -0x1 ;  /* 0xffffffffff097424 */ /* 0x000fc800078e00ff */
[----:B------:R-:W-:Y:S04]  /*23210*/  WARPSYNC R9 ;  /* 0x0000000900007348 */ /* 0x000fe80003800000 */
[----:B------:R1:W2:Y:S02]  /*23220*/  SHFL.UP PT, R4, R0, R2, R4 ;  /* 0x0400000200047389 */ /* 0x0002a400000e0004 */
[----:B-1----:R-:W-:Y:S02]  /*23230*/  MOV R2, R3 ;  /* 0x0000000300027202 */ /* 0x002fe40000000f00 */
[----:B------:R-:W-:-:S04]  /*23240*/  MOV R3, 0x0 ;  /* 0x0000000000037802 */ /* 0x000fc80000000f00 */
[----:B--2---:R-:W-:Y:S05]  /*23250*/  RET.REL.NODEC R2 `(_ZN7cutlass13device_kernelIN5flash19enable_sm80_to_sm89INS1_16FlashAttnFwdSm80INS1_25CollectiveMainloopFwdSm80ILi8ELi1ELb0EN4cute5tupleIJNS5_1CILi128EEENS7_ILi48EEENS7_ILi256EEEEEELi256ENS_6half_tEfNS_4arch4Sm80ELb1ELb0ELb1ELb1ELb0ELb1ELb1ELb1EEENS1_21CollectiveEpilogueFwdINS6_IJS8_SA_S9_EEENS6_IJNS7_ILi1EEESI_SI_EEESC_SE_Li256ELb1ELb1ELb1ELb0EEENS1_36VarlenDynamicPersistentTileSchedulerILi128ELi48ELi256ELi256ELb1ELb1ELb0ELb1ELb1ELb1EEEEEEEEEvNT_6ParamsE) ;  /* 0xfffdcda002007950 */ /* 0x004fea0003c3ffff */
        .weak           $__internal_51_$__cuda_sm70_votesync_ballot
        .type           $__internal_51_$__cuda_sm70_votesync_ballot,@function
        .size           $__internal_51_$__cuda_sm70_votesync_ballot,(.L_x_5207 - $__internal_51_$__cuda_sm70_votesync_ballot)
$__internal_51_$__cuda_sm70_votesync_ballot:
[----:B------:R-:W-:Y:S01]  /*23260*/  ISETP.NE.U32.AND P0, PT, R0, 0x1, PT ;  /* 0x000000010000780c */ /* 0x000fe20003f05070 */
[----:B------:R-:W-:-:S04]  /*23270*/  IMAD.MOV.U32 R3, RZ, RZ, -0x1 ;  /* 0xffffffffff037424 */ /* 0x000fc800078e00ff */
[----:B------:R-:W-:Y:S08]  /*23280*/  WARPSYNC R3 ;  /* 0x0000000300007348 */ /* 0x000ff00003800000 */
[----:B------:R-:W-:-:S04]  /*23290*/  VOTE.ANY R0, PT, !P0 ;  /* 0x0000000000007806 */ /* 0x000fc800040e0100 */
[----:B------:R-:W-:Y:S01]  /*232a0*/  LOP3.LUT R0, R0, R3, RZ, 0xc0, !PT ;  /* 0x0000000300007212 */ /* 0x000fe200078ec0ff */
[----:B------:R-:W-:-:S04]  /*232b0*/  IMAD.MOV.U32 R3, RZ, RZ, 0x0 ;  /* 0x00000000ff037424 */ /* 0x000fc800078e00ff */
[----:B------:R-:W-:Y:S05]  /*232c0*/  RET.REL.NODEC R2 `(_ZN7cutlass13device_kernelIN5flash19enable_sm80_to_sm89INS1_16FlashAttnFwdSm80INS1_25CollectiveMainloopFwdSm80ILi8ELi1ELb0EN4cute5tupleIJNS5_1CILi128EEENS7_ILi48EEENS7_ILi256EEEEEELi256ENS_6half_tEfNS_4arch4Sm80ELb1ELb0ELb1ELb1ELb0ELb1ELb1ELb1EEENS1_21CollectiveEpilogueFwdINS6_IJS8_SA_S9_EEENS6_IJNS7_ILi1EEESI_SI_EEESC_SE_Li256ELb1ELb1ELb1ELb0EEENS1_36VarlenDynamicPersistentTileSchedulerILi128ELi48ELi256ELi256ELb1ELb1ELb0ELb1ELb1ELb1EEEEEEEEEvNT_6ParamsE) ;  /* 0xfffdcd3002007950 */ /* 0x000fea0003c3ffff */
.L_x_2583:
        /* <DEDUP_REMOVED lines=11> */
.L_x_5207:


//--------------------- .text._ZN7cutlass13device_kernelIN5flash19enable_sm80_to_sm89INS1_16FlashAttnFwdSm80INS1_25CollectiveMainloopFwdSm80ILi8ELi1ELb1EN4cute5tupleIJNS5_1CILi128EEENS7_ILi64EEENS7_ILi256EEEEEELi256ENS_6half_tEfNS_4arch4Sm80ELb0ELb0ELb0ELb0ELb0ELb0ELb1ELb1EEENS1_21CollectiveEpilogueFwdINS6_IJS8_SA_S9_EEENS6_IJNS7_ILi1EEESI_SI_EEESC_SE_Li256ELb0ELb1ELb1ELb0EEENS1_19SingleTileSchedulerILb0ELb1ELb1ELi128EEEEEEEEEvNT_6ParamsE --------------------------
	.section	.text._ZN7cutlass13device_kernelIN5flash19enable_sm80_to_sm89INS1_16FlashAttnFwdSm80INS1_25CollectiveMainloopFwdSm80ILi8ELi1ELb1EN4cute5tupleIJNS5_1CILi128EEENS7_ILi64EEENS7_ILi256EEEEEELi256ENS_6half_tEfNS_4arch4Sm80ELb0ELb0ELb0ELb0ELb0ELb0ELb1ELb1EEENS1_21CollectiveEpilogueFwdINS6_IJS8_SA_S9_EEENS6_IJNS7_ILi1EEESI_SI_EEESC_SE_Li256ELb0ELb1ELb1ELb0EEENS1_19SingleTileSchedulerILb0ELb1ELb1ELi128EEEEEEEEEvNT_6ParamsE,"ax",@progbits
	.sectioninfo	@"SHI_REGISTERS=255"
	.align	128
.text._ZN7cutlass13device_kernelIN5flash19enable_sm80_to_sm89INS1_16FlashAttnFwdSm80INS1_25CollectiveMainloopFwdSm80ILi8ELi1ELb1EN4cute5tupleIJNS5_1CILi128EEENS7_ILi64EEENS7_ILi256EEEEEELi256ENS_6half_tEfNS_4arch4Sm80ELb0ELb0ELb0ELb0ELb0ELb0ELb1ELb1EEENS1_21CollectiveEpilogueFwdINS6_IJS8_SA_S9_EEENS6_IJNS7_ILi1EEESI_SI_EEESC_SE_Li256ELb0ELb1ELb1ELb0EEENS1_19SingleTileSchedulerILb0ELb1ELb1ELi128EEEEEEEEEvNT_6ParamsE:
        .type           _ZN7cutlass13device_kernelIN5flash19enable_sm80_to_sm89INS1_16FlashAttnFwdSm80INS1_25CollectiveMainloopFwdSm80ILi8ELi1ELb1EN4cute5tupleIJNS5_1CILi128EEENS7_ILi64EEENS7_ILi256EEEEEELi256ENS_6half_tEfNS_4arch4Sm80ELb0ELb0ELb0ELb0ELb0ELb0ELb1ELb1EEENS1_21CollectiveEpilogueFwdINS6_IJS8_SA_S9_EEENS6_IJNS7_ILi1EEESI_SI_EEESC_SE_Li256ELb0ELb1ELb1ELb0EEENS1_19SingleTileSchedulerILb0ELb1ELb1ELi128EEEEEEEEEvNT_6ParamsE,@function
        .size           _ZN7cutlass13device_kernelIN5flash19enable_sm80_to_sm89INS1_16FlashAttnFwdSm80INS1_25CollectiveMainloopFwdSm80ILi8ELi1ELb1EN4cute5tupleIJNS5_1CILi128EEENS7_ILi64EEENS7_ILi256EEEEEELi256ENS_6half_tEfNS_4arch4Sm80ELb0ELb0ELb0ELb0ELb0ELb0ELb1ELb1EEENS1_21CollectiveEpilogueFwdINS6_IJS8_SA_S9_EEENS6_IJNS7_ILi1EEESI_SI_EEESC_SE_Li256ELb0ELb1ELb1ELb0EEENS1_19SingleTileSchedulerILb0ELb1ELb1ELi128EEEEEEEEEvNT_6ParamsE,(.L_x_5212 - _ZN7cutlass13device_kernelIN5flash19enable_sm80_to_sm89INS1_16FlashAttnFwdSm80INS1_25CollectiveMainloopFwdSm80ILi8ELi1ELb1EN4cute5tupleIJNS5_1CILi128EEENS7_ILi64EEENS7_ILi256EEEEEELi256ENS_6half_tEfNS_4arch4Sm80ELb0ELb0ELb0ELb0ELb0ELb0ELb1ELb1EEENS1_21CollectiveEpilogueFwdINS6_IJS8_SA_S9_EEENS6_IJNS7_ILi1EEESI_SI_EEESC_SE_Li256ELb0ELb1ELb1ELb0EEENS1_19SingleTileSchedulerILb0ELb1ELb1ELi128EEEEEEEEEvNT_6ParamsE)
        .other          _ZN7cutlass13device_kernelIN5flash19enable_sm80_to_sm89INS1_16FlashAttnFwdSm80INS1_25CollectiveMainloopFwdSm80ILi8ELi1ELb1EN4cute5tupleIJNS5_1CILi128EEENS7_ILi64EEENS7_ILi256EEEEEELi256ENS_6half_tEfNS_4arch4Sm80ELb0ELb0ELb0ELb0ELb0ELb0ELb1ELb1EEENS1_21CollectiveEpilogueFwdINS6_IJS8_SA_S9_EEENS6_IJNS7_ILi1EEESI_SI_EEESC_SE_Li256ELb0ELb1ELb1ELb0EEENS1_19SingleTileSchedulerILb0ELb1ELb1ELi128EEEEEEEEEvNT_6ParamsE,@"STO_CUDA_ENTRY STV_DEFAULT"
_ZN7cutlass13device_kernelIN5flash19enable_sm80_to_sm89INS1_16FlashAttnFwdSm80INS1_25CollectiveMainloopFwdSm80ILi8ELi1ELb1EN4cute5tupleIJNS5_1CILi128EEENS7_ILi64EEENS7_ILi256EEEEEELi256ENS_6half_tEfNS_4arch4Sm80ELb0ELb0ELb0ELb0ELb0ELb0ELb1ELb1EEENS1_21CollectiveEpilogueFwdINS6_IJS8_SA_S9_EEENS6_IJNS7_ILi1EEESI_SI_EEESC_SE_Li256ELb0ELb1ELb1ELb0EEENS1_19SingleTileSchedulerILb0ELb1ELb1ELi128EEEEEEEEEvNT_6ParamsE:
        /* <DEDUP_REMOVED lines=18> */
.L_x_2584:
[----:B---3--:R-:W-:Y:S02]  /*0120*/  ULDC.64 UR4, c[0x0][0x550] ;  /* 0x0001540000047ab9 */ /* 0x008fe40000000a00 */
[----:B------:R-:W-:Y:S02]  /*0130*/  UISETP.NE.AND UP0, UPT, UR4, 0x1, UPT ;  /* 0x000000010400788c */ /* 0x000fe4000bf05270 */
[----:B------:R-:W-:-:S02]  /*0140*/  UIMAD.WIDE.U32 UR8, UR6, UR5, URZ ;  /* 0x00000005060872a5 */ /* 0x000fc4000f8e003f */
[----:B------:R-:W-:Y:S02]  /*0150*/  ULDC UR4, c[0x0][0x558] ;  /* 0x0001560000047ab9 */ /* 0x000fe40000000800 */
[----:B------:R-:W-:-:S05]  /*0160*/  UMOV UR11, UR6 ;  /* 0x00000006000b7c82 */ /* 0x000fca0008000000 */
[----:B------:R-:W-:-:S03]  /*0170*/  @UP0 USHF.R.U32.HI UR11, URZ, UR4, UR9 ;  /* 0x000000043f0b0299 */ /* 0x000fc60008011609 */
.L_x_2585:
        /* <DEDUP_REMOVED lines=50> */
.L_x_2586:
        /* <DEDUP_REMOVED lines=97> */
[----:B------:R-:W-:Y:S01]  /*0ab0*/  IMAD.U32 R3, RZ, RZ, UR7 ;  /* 0x00000007ff037e24 */ /* 0x000fe2000f8e00ff */
[----:B------:R-:W-:Y:S01]  /*0ac0*/  UIADD3 UR7, UR14, -0x1, URZ ;  /* 0xffffffff0e077890 */ /* 0x000fe2000fffe03f */
[----:B------:R-:W-:Y:S01]  /*0ad0*/  IMAD.U32 R3, RZ, RZ, UR4 ;  /* 0x00000004ff037e24 */ /* 0x000fe2000f8e00ff */
        /* <DEDUP_REMOVED lines=9> */
[----:B------:R-:W-:-:S02]  /*0b70*/  UIMAD UR4, UR11, UR5, UR4 ;  /* 0x000000050b0472a4 */ /* 0x000fc4000f8e0204 */
[----:B------:R-:W-:Y:S01]  /*0b80*/  IMAD R0, R25, 0x20, R23 ;  /* 0x0000002019007824 */ /* 0x000fe200078e0217 */
[----:B------:R-:W-:Y:S02]  /*0b90*/  USHF.R.S32.HI UR6, URZ, 0x1f, UR7 ;  /* 0x0000001f3f067899 */ /* 0x000fe40008011407 */
[----:B------:R-:W-:Y:S02]  /*0ba0*/  UISETP.GT.AND UP0, UPT, UR7, UR8, UPT ;  /* 0x000000080700728c */ /* 0x000fe4000bf04270 */
[----:B-1----:R-:W-:Y:S01]  /*0bb0*/  LEA R4, R8, R0, 0x7 ;  /* 0x0000000008047211 */ /* 0x002fe200078e38ff */
[----:B------:R-:W-:-:S04]  /*0bc0*/  UIADD3 UR14, UR14, -0x2, URZ ;  /* 0xfffffffe0e0e7890 */ /* 0x000fc8000fffe03f */
[----:B------:R-:W-:-:S04]  /*0bd0*/  @P1 IMAD.HI.U32 R5, R4, c[0x0][0x2c8], RZ ;  /* 0x0000b20004051a27 */ /* 0x000fc800078e00ff */
[----:B------:R-:W-:Y:S01]  /*0be0*/  IMAD.MOV.U32 R0, RZ, RZ, R4 ;  /* 0x000000ffff007224 */ /* 0x000fe200078e0004 */
[----:B------:R-:W-:Y:S01]  /*0bf0*/  @P1 SHF.R.U32.HI R0, RZ, c[0x0][0x2cc], R5 ;  /* 0x0000b300ff001a19 */ /* 0x000fe20000011605 */
[----:B------:R-:W-:-:S03]  /*0c00*/  IMAD R5, R12, c[0x0][0x1c4], R6 ;  /* 0x000071000c057a24 */ /* 0x000fc600078e0206 */
[--C-:B------:R-:W-:Y:S02]  /*0c10*/  SHF.R.S32.HI R6, RZ, 0x1f, R0.reuse ;  /* 0x0000001fff067819 */ /* 0x100fe40000011400 */
[----:B------:R-:W-:Y:S01]  /*0c20*/  IADD3 R3, R3, R5, RZ ;  /* 0x0000000503037210 */ /* 0x000fe20007ffe0ff */
[----:B------:R-:W-:Y:S02]  /*0c30*/  IMAD.MOV R5, RZ, RZ, -R0 ;  /* 0x000000ffff057224 */ /* 0x000fe400078e0a00 */
[----:B------:R-:W-:Y:S02]  /*0c40*/  IMAD R6, R6, c[0x0][0x1b0], RZ ;  /* 0x00006c0006067a24 */ /* 0x000fe400078e02ff */
[----:B------:R-:W-:Y:S02]  /*0c50*/  IMAD R4, R5, c[0x0][0x2c4], R4 ;  /* 0x0000b10005047a24 */ /* 0x000fe400078e0204 */
[----:B------:R-:W-:-:S03]  /*0c60*/  IMAD.WIDE.U32 R2, R0, c[0x0][0x1b0], R2 ;  /* 0x00006c0000027a25 */ /* 0x000fc600078e0002 */
[----:B------:R-:W-:Y:S01]  /*0c70*/  SHF.R.S32.HI R5, RZ, 0x1f, R4 ;  /* 0x0000001fff057819 */ /* 0x000fe20000011404 */
[----:B------:R-:W-:Y:S02]  /*0c80*/  IMAD R0, R0, c[0x0][0x1b4], R6 ;  /* 0x00006d0000007a24 */ /* 0x000fe400078e0206 */
[----:B------:R-:W-:Y:S02]  /*0c90*/  IMAD.U32 R6, RZ, RZ, UR7 ;  /* 0x00000007ff067e24 */ /* 0x000fe4000f8e00ff */
[----:B------:R-:W-:Y:S02]  /*0ca0*/  IMAD.IADD R3, R3, 0x1, R0 ;  /* 0x0000000103037824 */ /* 0x000fe400078e0200 */
[----:B------:R-:W-:Y:S02]  /*0cb0*/  IMAD R0, R5, c[0x0][0x1a8], RZ ;  /* 0x00006a0005007a24 */ /* 0x000fe400078e02ff */
[----:B------:R-:W-:Y:S02]  /*0cc0*/  IMAD.SHL.U32 R5, R23, 0x40, RZ ;  /* 0x0000004017057824 */ /* 0x000fe400078e00ff */
[----:B------:R-:W-:-:S02]  /*0cd0*/  IMAD R9, R4, c[0x0][0x1ac], R0 ;  /* 0x00006b0004097a24 */ /* 0x000fc400078e0200 */
[----:B------:R-:W-:Y:S01]  /*0ce0*/  IMAD.WIDE.U32 R2, R4, c[0x0][0x1a8], R2 ;  /* 0x00006a0004027a25 */ /* 0x000fe200078e0002 */
[----:B------:R-:W-:Y:S02]  /*0cf0*/  LEA R4, R8, R23, 0x7 ;  /* 0x0000001708047211 */ /* 0x000fe400078e38ff */
[----:B------:R-:W-:Y:S01]  /*0d00*/  LOP3.LUT R0, R5, 0x1c0, RZ, 0xc0, !PT ;  /* 0x000001c005007812 */ /* 0x000fe200078ec0ff */
[----:B------:R-:W-:Y:S01]  /*0d10*/  IMAD.SHL.U32 R8, R25, 0x8, RZ ;  /* 0x0000000819087824 */ /* 0x000fe200078e00ff */
[----:B------:R-:W-:Y:S01]  /*0d20*/  LEA R22, P2, R2, c[0x0][0x160], 0x1 ;  /* 0x0000580002167a11 */ /* 0x000fe200078408ff */
[----:B------:R-:W-:Y:S01]  /*0d30*/  IMAD R24, R6, -0x40, R7 ;  /* 0xffffffc006187824 */ /* 0x000fe200078e0207 */
[----:B------:R-:W-:Y:S01]  /*0d40*/  SHF.R.U32.HI R7, RZ, 0x3, R0 ;  /* 0x00000003ff077819 */ /* 0x000fe20000011600 */
[----:B------:R-:W-:Y:S01]  /*0d50*/  IMAD R5, R10, c[0x0][0x168], RZ ;  /* 0x00005a000a057a24 */ /* 0x000fe200078e02ff */
[----:B------:R-:W-:Y:S01]  /*0d60*/  LOP3.LUT R6, R0, 0x38, R8, 0xf8, !PT ;  /* 0x0000003800067812 */ /* 0x000fe200078ef808 */
[----:B------:R-:W-:Y:S01]  /*0d70*/  IMAD.IADD R0, R3, 0x1, R9 ;  /* 0x0000000103007824 */ /* 0x000fe200078e0209 */
[----:B------:R-:W-:-:S02]  /*0d80*/  LEA.HI R3, R27, R164, RZ, 0x6 ;  /* 0x000000a41b037211 */ /* 0x000fc400078f30ff */
[----:B------:R-:W-:Y:S02]  /*0d90*/  ISETP.GE.AND P6, PT, R4, R5, PT ;  /* 0x000000050400720c */ /* 0x000fe40003fc6270 */
[----:B------:R-:W-:Y:S01]  /*0da0*/  LEA.HI.X R21, R2, c[0x0][0x164], R0, 0x1, P2 ;  /* 0x0000590002157a11 */ /* 0x000fe200010f0c00 */
[----:B------:R-:W-:Y:S01]  /*0db0*/  IMAD.SHL.U32 R0, R3, 0x8, RZ ;  /* 0x0000000803007824 */ /* 0x000fe200078e00ff */
[----:B------:R-:W-:Y:S01]  /*0dc0*/  SHFL.IDX PT, R2, R22, RZ, 0x181f ;  /* 0x00181fff16027589 */ /* 0x000fe200000e0000 */
[----:B------:R-:W-:Y:S02]  /*0dd0*/  LOP3.LUT R6, R6, R7, RZ, 0x3c, !PT ;  /* 0x0000000706067212 */ /* 0x000fe400078e3cff */
[----:B------:R-:W-:Y:S01]  /*0de0*/  IADD3 R10, R4, 0x20, RZ ;  /* 0x00000020040a7810 */ /* 0x000fe20007ffe0ff */
[----:B------:R-:W1:Y:S01]  /*0df0*/  SHFL.IDX PT, R3, R21, RZ, 0x181f ;  /* 0x00181fff15037589 */ /* 0x000e6200000e0000 */
[----:B------:R-:W-:Y:S02]  /*0e00*/  LOP3.LUT R16, R6, 0xfffffe00, R0, 0xf8, !PT ;  /* 0xfffffe0006107812 */ /* 0x000fe400078ef800 */
[----:B------:R-:W-:Y:S01]  /*0e10*/  IADD3 R0, R8, 0x80, RZ ;  /* 0x0000008008007810 */ /* 0x000fe20007ffe0ff */
[----:B------:R-:W2:Y:S01]  /*0e20*/  SHFL.IDX PT, R6, R22, 0x1, 0x181f ;  /* 0x00381f0016067f89 */ /* 0x000ea200000e0000 */
[----:B------:R-:W-:Y:S01]  /*0e30*/  ISETP.GE.AND P1, PT, R10, R5, PT ;  /* 0x000000050a00720c */ /* 0x000fe20003f26270 */
[----:B------:R-:W-:Y:S01]  /*0e40*/  IMAD.SHL.U32 R101, R16, 0x2, RZ ;  /* 0x0000000210657824 */ /* 0x000fe200078e00ff */
[----:B------:R-:W-:-:S02]  /*0e50*/  IADD3 R10, R8, 0x40, RZ ;  /* 0x00000040080a7810 */ /* 0x000fc40007ffe0ff */
[----:B------:R-:W-:Y:S02]  /*0e60*/  @!P6 SHF.R.S32.HI R7, RZ, 0x1f, R0 ;  /* 0x0000001fff07e819 */ /* 0x000fe40000011400 */
[----:B------:R-:W-:Y:S01]  /*0e70*/  @!P6 SHF.R.S32.HI R13, RZ, 0x1f, R10 ;  /* 0x0000001fff0de819 */ /* 0x000fe2000001140a */
[----:B------:R-:W-:Y:S01]  /*0e80*/  STL [R1+0x18], R101 ;  /* 0x0000186501007387 */ /* 0x000fe20000100800 */
[----:B------:R-:W-:Y:S02]  /*0e90*/  @!P6 LEA.HI R19, R7, R0, RZ, 0x3 ;  /* 0x000000000713e211 */ /* 0x000fe400078f18ff */
[----:B------:R-:W-:Y:S01]  /*0ea0*/  ISETP.GE.AND P2, PT, R8, c[0x0][0x198], PT ;  /* 0x0000660008007a0c */ /* 0x000fe20003f46270 */
[----:B------:R-:W4:Y:S01]  /*0eb0*/  SHFL.IDX PT, R7, R21, 0x1, 0x181f ;  /* 0x00381f0015077f89 */ /* 0x000f2200000e0000 */
[----:B------:R-:W-:Y:S02]  /*0ec0*/  @!P6 LEA.HI R13, R13, R10, RZ, 0x3 ;  /* 0x0000000a0d0de211 */ /* 0x000fe400078f18ff */
[----:B------:R-:W-:-:S02]  /*0ed0*/  ISETP.GE.AND P5, PT, R10, c[0x0][0x198], PT ;  /* 0x000066000a007a0c */ /* 0x000fc40003fa6270 */
        /* <DEDUP_REMOVED lines=22> */
[----:B--2---:R-:W-:Y:S01]  /*1040*/  IMAD R17, R26, c[0x0][0x1e0], RZ ;  /* 0x000078001a117a24 */ /* 0x004fe200078e02ff */
[----:B------:R-:W-:Y:S02]  /*1050*/  @!P1 SHF.R.S32.HI R16, RZ, 0x1f, R10 ;  /* 0x0000001fff109819 */ /* 0x000fe4000001140a */
[----:B---3--:R-:W-:Y:S01]  /*1060*/  IADD3 R3, R4, 0x40, RZ ;  /* 0x0000004004037810 */ /* 0x008fe20007ffe0ff */
        /* <DEDUP_REMOVED lines=10> */
[----:B------:R-:W-:Y:S02]  /*1110*/  @!P1 LEA.HI R18, R16, R10, RZ, 0x3 ;  /* 0x0000000a10129211 */ /* 0x000fe400078f18ff */
        /* <DEDUP_REMOVED lines=13> */
[----:B------:R-:W1:Y:S04]  /*11f0*/  SHFL.IDX PT, R3, R21, 0x3, 0x181f ;  /* 0x00781f0015037f89 */ /* 0x000e6800000e0000 */
        /* <DEDUP_REMOVED lines=21> */
[--C-:B------:R-:W-:Y:S01]  /*1350*/  @!P0 LEA.HI.X R7, R8, R3, R9.reuse, 0x1, P1 ;  /* 0x0000000308078211 */ /* 0x100fe200008f0c09 */
        /* <DEDUP_REMOVED lines=16> */
[----:B------:R-:W-:Y:S01]  /*1460*/  IMAD.WIDE.U32 R28, R14, c[0x0][0x1f0], R4 ;  /* 0x00007c000e1c7a25 */ /* 0x000fe200078e0004 */
[----:B------:R-:W-:-:S02]  /*1470*/  USHF.L.U64.HI UR15, UR4, UR15, UR5 ;  /* 0x0000000f040f7299 */ /* 0x000fc40008010205 */
[----:B------:R-:W-:Y:S01]  /*1480*/  USHF.L.U32 UR10, UR4, 0x5, URZ ;  /* 0x00000005040a7899 */ /* 0x000fe2000800063f */
[----:B------:R-:W-:Y:S01]  /*1490*/  IMAD.U32 R100, RZ, RZ, UR16 ;  /* 0x00000010ff647e24 */ /* 0x000fe2000f8e00ff */
[----:B------:R-:W-:Y:S01]  /*14a0*/  UIMAD UR18, UR15, UR7, URZ ;  /* 0x000000070f1272a4 */ /* 0x000fe2000f8e023f */
[----:B------:R-:W-:Y:S01]  /*14b0*/  IMAD.MOV.U32 R102, RZ, RZ, R28 ;  /* 0x000000ffff667224 */ /* 0x000fe200078e001c */
[----:B------:R-:W-:Y:S01]  /*14c0*/  USHF.L.U64.HI UR9, UR4, UR9, UR5 ;  /* 0x0000000904097299 */ /* 0x000fe20008010205 */
[----:B------:R-:W-:Y:S01]  /*14d0*/  IMAD.IADD R17, R17, 0x1, -R13 ;  /* 0x0000000111117824 */ /* 0x000fe200078e0a0d */
        /* <DEDUP_REMOVED lines=11> */
[----:B------:R-:W-:Y:S01]  /*1590*/  ULDC.64 UR4, c[0x0][0x208] ;  /* 0x0000820000047ab9 */ /* 0x000fe20000000a00 */
[----:B------:R-:W-:Y:S02]  /*15a0*/  IADD3 R103, R29, R12, RZ ;  /* 0x0000000c1d677210 */ /* 0x000fe40007ffe0ff */
        /* <DEDUP_REMOVED lines=22> */
[----:B-1----:R-:W-:-:S05]  /*1710*/  @P2 LEA R6, P3, R2, c[0x0][0x1c8], 0x1 ;  /* 0x0000720002062a11 */ /* 0x002fca00078608ff */
[----:B------:R-:W-:Y:S01]  /*1720*/  IMAD.U32 R13, RZ, RZ, UR4 ;  /* 0x00000004ff0d7e24 */ /* 0x000fe2000f8e00ff */
[----:B------:R-:W-:Y:S01]  /*1730*/  ULDC UR4, c[0x0][0x1d0] ;  /* 0x0000740000047ab9 */ /* 0x000fe20000000800 */
[----:B--2---:R-:W-:Y:S01]  /*1740*/  IMAD.SHL.U32 R4, R25, 0x40, RZ ;  /* 0x0000004019047824 */ /* 0x004fe200078e00ff */
[C---:B------:R-:W-:Y:S01]  /*1750*/  @P1 IADD3 R5, P0, R2.reuse, UR10, RZ ;  /* 0x0000000a02051c10 */ /* 0x040fe2000ff1e0ff */
[----:B------:R-:W-:Y:S01]  /*1760*/  UIMAD UR4, UR7, UR5, UR4 ;  /* 0x00000005070472a4 */ /* 0x000fe2000f8e0204 */
[----:B------:R-:W-:Y:S02]  /*1770*/  @P2 LEA.HI.X R7, R2, c[0x0][0x1cc], R0, 0x1, P3 ;  /* 0x0000730002072a11 */ /* 0x000fe400018f0c00 */
[----:B------:R-:W-:Y:S02]  /*1780*/  LOP3.LUT R3, R4, 0x1c0, RZ, 0xc0, !PT ;  /* 0x000001c004037812 */ /* 0x000fe400078ec0ff */
[----:B------:R-:W-:Y:S01]  /*1790*/  @P1 IADD3.X R2, R0, UR9, RZ, P0, !PT ;  /* 0x0000000900021c10 */ /* 0x000fe200087fe4ff */
[----:B------:R-:W-:Y:S01]  /*17a0*/  IMAD R0, R26, c[0x0][0x208], RZ ;  /* 0x000082001a007a24 */ /* 0x000fe200078e02ff */
[----:B------:R-:W-:Y:S01]  /*17b0*/  LOP3.LUT R10, R3, 0x8, R10, 0xf8, !PT ;  /* 0x00000008030a7812 */ /* 0x000fe200078ef80a */
[----:B------:R1:W-:Y:S01]  /*17c0*/  @P2 LDGSTS.E.BYPASS.LTC128B.128 [R101+0x10100], [R6.64], !P6 ;  /* 0x1010000006652fae */ /* 0x0003e2000f101d4c */
[----:B------:R-:W-:Y:S01]  /*17d0*/  SHF.R.U32.HI R3, RZ, 0x3, R3 ;  /* 0x00000003ff037819 */ /* 0x000fe20000011603 */
[----:B------:R-:W-:Y:S01]  /*17e0*/  IMAD R0, R23, c[0x0][0x20c], R0 ;  /* 0x0000830017007a24 */ /* 0x000fe200078e0200 */
[----:B------:R-:W-:Y:S01]  /*17f0*/  ISETP.GE.AND P3, PT, R11, c[0x0][0x1d4], PT ;  /* 0x000075000b007a0c */ /* 0x000fe20003f66270 */
[----:B------:R1:W-:Y:S01]  /*1800*/  @P2 LDGSTS.E.BYPASS.LTC128B.128 [R101+0x12100], [R6.64+0x80], !P5 ;  /* 0x1210008006652fae */ /* 0x0003e2000e901d4c */
[----:B------:R-:W-:Y:S01]  /*1810*/  LOP3.LUT R3, R10, R3, RZ, 0x3c, !PT ;  /* 0x000000030a037212 */ /* 0x000fe200078e3cff */
[----:B------:R-:W-:Y:S01]  /*1820*/  IMAD.IADD R9, R9, 0x1, R0 ;  /* 0x0000000109097824 */ /* 0x000fe200078e0200 */
[----:B------:R-:W-:Y:S01]  /*1830*/  LOP3.LUT R10, R18, 0xfffffff0, RZ, 0xc0, !PT ;  /* 0xfffffff0120a7812 */ /* 0x000fe200078ec0ff */
[----:B------:R1:W-:Y:S01]  /*1840*/  @P2 LDGSTS.E.BYPASS.LTC128B.128 [R101+0x14100], [R6.64+0x100], !P4 ;  /* 0x1410010006652fae */ /* 0x0003e2000e101d4c */
[----:B------:R-:W-:Y:S01]  /*1850*/  @P1 LEA R4, P0, R5, c[0x0][0x1c8], 0x1 ;  /* 0x0000720005041a11 */ /* 0x000fe200078008ff */
[----:B------:R-:W-:Y:S01]  /*1860*/  IMAD R0, R17, 0x200, R3 ;  /* 0x0000020011007824 */ /* 0x000fe200078e0203 */
[----:B------:R-:W-:Y:S01]  /*1870*/  SEL R11, RZ, 0x2, P5 ;  /* 0x00000002ff0b7807 */ /* 0x000fe20002800000 */
[----:B------:R-:W-:Y:S01]  /*1880*/  IMAD.IADD R10, R164, 0x1, -R10 ;  /* 0x00000001a40a7824 */ /* 0x000fe200078e0a0a */
[----:B------:R-:W-:Y:S01]  /*1890*/  @P1 LEA.HI.X R5, R5, c[0x0][0x1cc], R2, 0x1, P0 ;  /* 0x0000730005051a11 */ /* 0x000fe200000f0c02 */
[----:B------:R-:W-:Y:S01]  /*18a0*/  IMAD.SHL.U32 R236, R0, 0x2, RZ ;  /* 0x0000000200ec7824 */ /* 0x000fe200078e00ff */
[----:B------:R-:W-:Y:S01]  /*18b0*/  MOV R2, UR11 ;  /* 0x0000000b00027c02 */ /* 0x000fe20008000f00 */
[----:B------:R1:W-:Y:S01]  /*18c0*/  @P2 LDGSTS.E.BYPASS.LTC128B.128 [R101+0x16100], [R6.64+0x180], !P3 ;  /* 0x1610018006652fae */ /* 0x0003e2000d901d4c */
[----:B------:R-:W-:-:S02]  /*18d0*/  SHF.R.S32.HI R16, RZ, 0x1f, R10 ;  /* 0x0000001fff107819 */ /* 0x000fc4000001140a */
[----:B------:R-:W-:Y:S01]  /*18e0*/  LOP3.LUT P0, RZ, R25, 0x2, RZ, 0xc0, !PT ;  /* 0x0000000219ff7812 */ /* 0x000fe2000780c0ff */
[----:B------:R-:W-:Y:S01]  /*18f0*/  IMAD.WIDE.U32 R2, R2, c[0x0][0x210], R8 ;  /* 0x0000840002027a25 */ /* 0x000fe200078e0008 */
[----:B------:R-:W-:Y:S01]  /*1900*/  LEA.HI R16, R16, R10, RZ, 0x3 ;  /* 0x0000000a10107211 */ /* 0x000fe200078f18ff */
[----:B------:R2:W-:Y:S01]  /*1910*/  @P1 LDGSTS.E.BYPASS.LTC128B.128 [R101+0x11100], [R4.64], !P6 ;  /* 0x1110000004651fae */ /* 0x0005e2000f101d4c */
[----:B------:R-:W-:Y:S02]  /*1920*/  IADD3 R8, R236, 0x10100, RZ ;  /* 0x00010100ec087810 */ /* 0x000fe40007ffe0ff */
[----:B------:R-:W-:Y:S01]  /*1930*/  LOP3.LUT R0, R16, 0xfffffff8, RZ, 0xc0, !PT ;  /* 0xfffffff810007812 */ /* 0x000fe200078ec0ff */
[----:B------:R2:W-:Y:S01]  /*1940*/  @P1 LDGSTS.E.BYPASS.LTC128B.128 [R101+0x13100], [R4.64+0x80], !P5 ;  /* 0x1310008004651fae */ /* 0x0005e2000e901d4c */
[----:B------:R-:W-:Y:S02]  /*1950*/  IADD3 R3, R3, UR17, RZ ;  /* 0x0000001103037c10 */ /* 0x000fe4000fffe0ff */
[----:B------:R-:W-:Y:S01]  /*1960*/  IADD3 R10, R10, -R0, RZ ;  /* 0x800000000a0a7210 */ /* 0x000fe20007ffe0ff */
[----:B------:R-:W-:Y:S01]  /*1970*/  IMAD R0, R15, c[0x0][0x218], RZ ;  /* 0x000086000f007a24 */ /* 0x000fe200078e02ff */
[----:B------:R2:W-:Y:S01]  /*1980*/  @P1 LDGSTS.E.BYPASS.LTC128B.128 [R101+0x15100], [R4.64+0x100], !P4 ;  /* 0x1510010004651fae */ /* 0x0005e2000e101d4c */
[----:B------:R-:W-:Y:S01]  /*1990*/  IMAD.WIDE.U32 R20, R14, c[0x0][0x218], R2 ;  /* 0x000086000e147a25 */ /* 0x000fe200078e0002 */
[----:B------:R-:W-:-:S02]  /*19a0*/  IADD3 R243, R236, 0x10120, RZ ;  /* 0x00010120ecf37810 */ /* 0x000fc40007ffe0ff */
[----:B------:R2:W-:Y:S01]  /*19b0*/  @P1 LDGSTS.E.BYPASS.LTC128B.128 [R101+0x17100], [R4.64+0x180], !P3 ;  /* 0x1710018004651fae */ /* 0x0005e2000d901d4c */
[----:B------:R-:W-:Y:S01]  /*19c0*/  IMAD R15, R14, c[0x0][0x21c], R0 ;  /* 0x000087000e0f7a24 */ /* 0x000fe200078e0200 */
[----:B------:R-:W-:Y:S01]  /*19d0*/  @P0 IADD3 R243, R8, -0x20, RZ ;  /* 0xffffffe008f30810 */ /* 0x000fe20007ffe0ff */
[----:B------:R-:W-:Y:S01]  /*19e0*/  IMAD.SHL.U32 R0, R10, 0x40, RZ ;  /* 0x000000400a007824 */ /* 0x000fe200078e00ff */
[----:B------:R-:W0:Y:S01]  /*19f0*/  LDGDEPBAR ;  /* 0x00000000000079af */ /* 0x000e220000000000 */
[----:B------:R-:W-:Y:S01]  /*1a00*/  IMAD.U32 R3, RZ, RZ, UR19 ;  /* 0x00000013ff037e24 */ /* 0x000fe2000f8e00ff */
[----:B------:R-:W-:Y:S01]  /*1a10*/  SHF.L.U32 R3, R17, 0x3, RZ ;  /* 0x0000000311037819 */ /* 0x000fe200000006ff */
[----:B------:R-:W-:Y:S01]  /*1a20*/  IMAD.U32 R2, RZ, RZ, UR18 ;  /* 0x00000012ff027e24 */ /* 0x000fe2000f8e00ff */
[----:B------:R-:W-:Y:S01]  /*1a30*/  LOP3.LUT R0, R0, 0x1c0, RZ, 0xc0, !PT ;  /* 0x000001c000007812 */ /* 0x000fe200078ec0ff */
[----:B------:R-:W-:Y:S01]  /*1a40*/  IMAD.IADD R19, R21, 0x1, R15 ;  /* 0x0000000115137824 */ /* 0x000fe200078e020f */
[----:B------:R-:W-:Y:S01]  /*1a50*/  SEL R9, RZ, 0x4, P4 ;  /* 0x00000004ff097807 */ /* 0x000fe20002000000 */
[----:B------:R-:W-:Y:S01]  /*1a60*/  STL.64 [R1+0x60], R20 ;  /* 0x0000601401007387 */ /* 0x000fe20000100a00 */
[----:B------:R-:W-:-:S02]  /*1a70*/  LOP3.LUT R8, R0, 0x8, R3, 0xf8, !PT ;  /* 0x0000000800087812 */ /* 0x000fc400078ef803 */
[----:B------:R-:W-:Y:S01]  /*1a80*/  SHF.R.U32.HI R3, RZ, 0x3, R0 ;  /* 0x00000003ff037819 */ /* 0x000fe20000011600 */
[----:B------:R-:W-:Y:S01]  /*1a90*/  STL [R1+0x54], R19 ;  /* 0x0000541301007387 */ /* 0x000fe20000100800 */
[----:B------:R-:W-:Y:S02]  /*1aa0*/  LEA R0, P0, R2, R20, 0x6 ;  /* 0x0000001402007211 */ /* 0x000fe400078030ff */
[----:B------:R-:W-:Y:S02]  /*1ab0*/  LOP3.LUT R3, R8, R3, RZ, 0x3c, !PT ;  /* 0x0000000308037212 */ /* 0x000fe400078e3cff */
[----:B------:R-:W-:Y:S02]  /*1ac0*/  LEA.HI.X R2, R2, R19, R13, 0x6, P0 ;  /* 0x0000001302027211 */ /* 0x000fe400000f340d */
[----:B-1----:R-:W-:Y:S02]  /*1ad0*/  LEA R6, P1, R0, c[0x0][0x1f8], 0x1 ;  /* 0x00007e0000067a11 */ /* 0x002fe400078208ff */
[----:B------:R-:W-:-:S02]  /*1ae0*/  IADD3 R9, R9, R11, R12 ;  /* 0x0000000b09097210 */ /* 0x000fc40007ffe00c */
[----:B------:R-:W-:Y:S01]  /*1af0*/  LEA.HI.X R7, R0, c[0x0][0x1fc], R2, 0x1, P1 ;  /* 0x00007f0000077a11 */ /* 0x000fe200008f0c02 */
[----:B--2---:R-:W-:Y:S01]  /*1b00*/  IMAD.SHL.U32 R4, R16, 0x40, RZ ;  /* 0x0000004010047824 */ /* 0x004fe200078e00ff */
[----:B------:R-:W-:Y:S01]  /*1b10*/  SHF.L.U32 R0, R92, 0x5, RZ ;  /* 0x000000055c007819 */ /* 0x000fe200000006ff */
[----:B------:R-:W-:Y:S01]  /*1b20*/  IMAD.MOV.U32 R5, RZ, RZ, c[0x0][0x20c] ;  /* 0x00008300ff057624 */ /* 0x000fe200078e00ff */
[----:B------:R-:W-:Y:S01]  /*1b30*/  SEL R2, RZ, 0x8, P3 ;  /* 0x00000008ff027807 */ /* 0x000fe20001800000 */
[----:B------:R-:W-:-:S04]  /*1b40*/  DEPBAR.LE SB0, 0x1 ;  /* 0x000080400000791a */ /* 0x000fc80000000000 */
[----:B------:R-:W-:Y:S01]  /*1b50*/  LOP3.LUT R4, R3, 0xfffffe00, R4, 0xf8, !PT ;  /* 0xfffffe0003047812 */ /* 0x000fe200078ef804 */
[----:B------:R-:W-:Y:S01]  /*1b60*/  IMAD.MOV.U32 R3, RZ, RZ, c[0x0][0x208] ;  /* 0x00008200ff037624 */ /* 0x000fe200078e00ff */
[----:B------:R-:W-:Y:S01]  /*1b70*/  LOP3.LUT R0, R0, 0x7ffffc00, RZ, 0xc0, !PT ;  /* 0x7ffffc0000007812 */ /* 0x000fe200078ec0ff */
[----:B------:R-:W-:Y:S01]  /*1b80*/  BAR.SYNC.DEFER_BLOCKING 0x0 ;  /* 0x0000000000007b1d */ /* 0x000fe20000010000 */
[----:B------:R-:W-:Y:S01]  /*1b90*/  LOP3.LUT P0, RZ, R10, 0x4, RZ, 0xc0, !PT ;  /* 0x000000040aff7812 */ /* 0x000fe2000780c0ff */
[C---:B------:R-:W-:Y:S01]  /*1ba0*/  IMAD.SHL.U32 R237, R4.reuse, 0x2, RZ ;  /* 0x0000000204ed7824 */ /* 0x040fe200078e00ff */
[----:B------:R-:W-:Y:S01]  /*1bb0*/  LEA R8, P1, R3, R6, 0x6 ;  /* 0x0000000603087211 */ /* 0x000fe200078230ff */
[----:B------:R-:W-:Y:S01]  /*1bc0*/  IMAD.IADD R220, R4, 0x1, R0 ;  /* 0x0000000104dc7824 */ /* 0x000fe200078e0200 */
[----:B------:R-:W-:Y:S01]  /*1bd0*/  LOP3.LUT P2, RZ, R10, 0x2, RZ, 0xc0, !PT ;  /* 0x000000020aff7812 */ /* 0x000fe2000784c0ff */
[----:B------:R-:W-:Y:S01]  /*1be0*/  IMAD.IADD R10, R9, 0x1, R2 ;  /* 0x00000001090a7824 */ /* 0x000fe200078e0202 */
[----:B------:R-:W-:Y:S01]  /*1bf0*/  LEA.HI.X R9, R3, R7, R5, 0x6, P1 ;  /* 0x0000000703097211 */ /* 0x000fe200008f3405 */
[----:B------:R-:W-:Y:S01]  /*1c00*/  IMAD.MOV.U32 R5, RZ, RZ, 0x10 ;  /* 0x00000010ff057424 */ /* 0x000fe200078e00ff */
[C---:B------:R-:W-:Y:S01]  /*1c10*/  LEA R228, R220.reuse, 0x100, 0x1 ;  /* 0x00000100dce47811 */ /* 0x040fe200078e08ff */
[----:B------:R-:W-:Y:S01]  /*1c20*/  IMAD.MOV.U32 R0, RZ, RZ, 0x20 ;  /* 0x00000020ff007424 */ /* 0x000fe200078e00ff */
[----:B------:R-:W-:Y:S01]  /*1c30*/  IADD3 R3, -R23, UR4, RZ ;  /* 0x0000000417037c10 */ /* 0x000fe2000fffe1ff */
[----:B------:R-:W-:Y:S01]  /*1c40*/  IMAD.SHL.U32 R220, R220, 0x2, RZ ;  /* 0x00000002dcdc7824 */ /* 0x000fe200078e00ff */
[----:B------:R-:W-:Y:S01]  /*1c50*/  SEL R5, R5, 0xfffffff0, !P2 ;  /* 0xfffffff005057807 */ /* 0x000fe20005000000 */
[----:B------:R-:W-:Y:S01]  /*1c60*/  IMAD.MOV.U32 R2, RZ, RZ, -0x40 ;  /* 0xffffffc0ff027424 */ /* 0x000fe200078e00ff */
[----:B------:R-:W-:-:S02]  /*1c70*/  SEL R0, R0, 0xffffffe0, !P0 ;  /* 0xffffffe000007807 */ /* 0x000fc40004000000 */
[C---:B------:R-:W-:Y:S01]  /*1c80*/  LEA R224, R5.reuse, R228, 0x1 ;  /* 0x000000e405e07211 */ /* 0x040fe200078e08ff */
[----:B------:R-:W-:Y:S01]  /*1c90*/  IMAD R238, R5, 0x2, R237 ;  /* 0x0000000205ee7824 */ /* 0x000fe200078e02ed */
[----:B------:R-:W-:Y:S01]  /*1ca0*/  LOP3.LUT P2, RZ, R10, 0x2, RZ, 0xc0, !PT ;  /* 0x000000020aff7812 */ /* 0x000fe2000784c0ff */
[C---:B------:R-:W-:Y:S01]  /*1cb0*/  IMAD R228, R0.reuse, 0x2, R228 ;  /* 0x0000000200e47824 */ /* 0x040fe200078e02e4 */
[C---:B------:R-:W-:Y:S01]  /*1cc0*/  ISETP.LT.OR P1, PT, R3.reuse, 0x1, P6 ;  /* 0x000000010300780c */ /* 0x040fe20003721670 */
[C---:B------:R-:W-:Y:S01]  /*1cd0*/  IMAD R232, R0.reuse, 0x2, R224 ;  /* 0x0000000200e87824 */ /* 0x040fe200078e02e0 */
[C---:B------:R-:W-:Y:S01]  /*1ce0*/  ISETP.LT.OR P0, PT, R3.reuse, 0x1, !P2 ;  /* 0x000000010300780c */ /* 0x040fe20005701670 */
[----:B------:R-:W1:Y:S01]  /*1cf0*/  LDSM.16.M88.4 R168, [R220+0x100] ;  /* 0x00010000dca8783b */ /* 0x000e620000000200 */
[----:B------:R-:W-:Y:S01]  /*1d00*/  P2R R11, PR, RZ, 0x20 ;  /* 0x00000020ff0b7803 */ /* 0x000fe20000000000 */
[C---:B------:R-:W-:Y:S01]  /*1d10*/  IMAD R240, R0.reuse, 0x2, R238 ;  /* 0x0000000200f07824 */ /* 0x040fe200078e02ee */
[----:B------:R-:W-:Y:S01]  /*1d20*/  ISETP.LT.OR P2, PT, R3, 0x21, !P2 ;  /* 0x000000210300780c */ /* 0x000fe20005741670 */
[----:B------:R-:W-:Y:S01]  /*1d30*/  LDSM.16.M88.4 R188, [R220+0x4100] ;  /* 0x00410000dcbc783b */ /* 0x000fe20000000200 */
[----:B------:R-:W-:-:S03]  /*1d40*/  LEA R241, R0, R237, 0x1 ;  /* 0x000000ed00f17211 */ /* 0x000fc600078e08ff */
        /* <DEDUP_REMOVED lines=15> */
[----:B-1----:R-:W-:Y:S04]  /*1e40*/  STL [R1+0x74], R170 ;  /* 0x000074aa01007387 */ /* 0x002fe80000100800 */
[----:B------:R-:W-:Y:S01]  /*1e50*/  STL [R1+0x70], R171 ;  /* 0x000070ab01007387 */ /* 0x000fe20000100800 */
[----:B------:R-:W-:-:S04]  /*1e60*/  DEPBAR.LE SB0, 0x0 ;  /* 0x000080000000791a */ /* 0x000fc80000000000 */
[----:B------:R-:W-:Y:S06]  /*1e70*/  BAR.SYNC.DEFER_BLOCKING 0x0 ;  /* 0x0000000000007b1d */ /* 0x000fec0000010000 */
[----:B------:R-:W1:Y:S04]  /*1e80*/  LDSM.16.M88.4 R16, [R236+0x10100] ;  /* 0x01010000ec10783b */ /* 0x000e680000000200 */
[----:B------:R-:W2:Y:S04]  /*1e90*/  LDSM.16.M88.4 R32, [R236+0x10900] ;  /* 0x01090000ec20783b */ /* 0x000ea80000000200 */
[----:B------:R-:W-:Y:S04]  /*1ea0*/  LDSM.16.M88.4 R36, [R236+0x11100] ;  /* 0x01110000ec24783b */ /* 0x000fe80000000200 */
[----:B------:R-:W3:Y:S04]  /*1eb0*/  LDSM.16.M88.4 R40, [R236+0x11900] ;  /* 0x01190000ec28783b */ /* 0x000ee80000000200 */
[----:B------:R-:W4:Y:S04]  /*1ec0*/  LDSM.16.M88.4 R28, [R243] ;  /* 0x00000000f31c783b */ /* 0x000f280000000200 */
[----:B------:R-:W4:Y:S04]  /*1ed0*/  LDSM.16.M88.4 R48, [R243+0x800] ;  /* 0x00080000f330783b */ /* 0x000f280000000200 */
[----:B------:R-:W4:Y:S04]  /*1ee0*/  LDSM.16.M88.4 R60, [R243+0x1000] ;  /* 0x00100000f33c783b */ /* 0x000f280000000200 */
[----:B------:R-:W4:Y:S04]  /*1ef0*/  LDSM.16.M88.4 R72, [R243+0x1800] ;  /* 0x00180000f348783b */ /* 0x000f280000000200 */
        /* <DEDUP_REMOVED lines=9> */
[----:B--2---:R-:W-:Y:S02]  /*1f90*/  HMMA.16816.F32 R20, R168, R32, RZ ;  /* 0x00000020a814723c */ /* 0x004fe400000018ff */
[----:B------:R1:W-:Y:S01]  /*1fa0*/  LDGSTS.E.BYPASS.LTC128B.128 [R101+0x4100], [R6.64+0x100], !P0 ;  /* 0x0410010006657fae */ /* 0x0003e2000c101d4c */
[----:B------:R-:W-:-:S04]  /*1fb0*/  LOP3.LUT P0, RZ, R25, 0x4, RZ, 0xc0, !PT ;  /* 0x0000000419ff7812 */ /* 0x000fc8000780c0ff */
[----:B------:R-:W-:Y:S01]  /*1fc0*/  SEL R2, R2, 0x40, P0 ;  /* 0x0000004002027807 */ /* 0x000fe20000000000 */
[----:B---3--:R-:W-:Y:S01]  /*1fd0*/  HMMA.16816.F32 R24, R168, R40, RZ ;  /* 0x00000028a818723c */ /* 0x008fe200000018ff */
[----:B------:R-:W-:Y:S02]  /*1fe0*/  LOP3.LUT P0, RZ, R10, 0x8, RZ, 0xc0, !PT ;  /* 0x000000080aff7812 */ /* 0x000fe4000780c0ff */
[----:B------:R-:W-:Y:S01]  /*1ff0*/  IADD3 R242, R236, R2, RZ ;  /* 0x00000002ecf27210 */ /* 0x000fe20007ffe0ff */
[----:B------:R-:W-:Y:S01]  /*2000*/  IMAD.IADD R239, R2, 0x1, R243 ;  /* 0x0000000102ef7824 */ /* 0x000fe200078e02f3 */
[C---:B------:R-:W-:Y:S02]  /*2010*/  ISETP.LT.OR P5, PT, R3.reuse, 0x1, !P0 ;  /* 0x000000010300780c */ /* 0x040fe400047a1670 */
[----:B------:R-:W-:Y:S01]  /*2020*/  ISETP.LT.OR P0, PT, R3, 0x21, !P0 ;  /* 0x000000210300780c */ /* 0x000fe20004701670 */
[----:B----4-:R-:W-:Y:S01]  /*2030*/  HMMA.16816.F32 R64, R172, R28, R12 ;  /* 0x0000001cac40723c */ /* 0x010fe2000000180c */
[----:B------:R-:W-:-:S05]  /*2040*/  LOP3.LUT R2, R92, 0xffffffe0, RZ, 0xc0, !PT ;  /* 0xffffffe05c027812 */ /* 0x000fca00078ec0ff */
[----:B------:R-:W-:Y:S02]  /*2050*/  IMAD.IADD R2, R164, 0x1, -R2 ;  /* 0x00000001a4027824 */ /* 0x000fe400078e0a02 */
[----:B------:R-:W-:Y:S02]  /*2060*/  HMMA.16816.F32 R12, R168, R18, RZ ;  /* 0x00000012a80c723c */ /* 0x000fe400000018ff */
[----:B------:R1:W-:Y:S01]  /*2070*/  LDGSTS.E.BYPASS.LTC128B.128 [R101+0x6100], [R6.64+0x180], !P5 ;  /* 0x0610018006657fae */ /* 0x0003e2000e901d4c */
[----:B------:R-:W-:Y:S02]  /*2080*/  ISETP.LT.OR P5, PT, R3, 0x21, P6 ;  /* 0x000000210300780c */ /* 0x000fe400037a1670 */
[----:B------:R-:W-:-:S03]  /*2090*/  SHF.R.S32.HI R3, RZ, 0x1f, R2 ;  /* 0x0000001fff037819 */ /* 0x000fc60000011402 */
[----:B------:R-:W-:Y:S01]  /*20a0*/  HMMA.16816.F32 R16, R168, R34, RZ ;  /* 0x00000022a810723c */ /* 0x000fe200000018ff */
[----:B------:R-:W-:-:S04]  /*20b0*/  LEA.HI R3, R3, R2, RZ, 0x2 ;  /* 0x0000000203037211 */ /* 0x000fc800078f10ff */
[----:B------:R-:W-:-:S03]  /*20c0*/  LOP3.LUT R3, R3, 0x7ffffffc, RZ, 0xc0, !PT ;  /* 0x7ffffffc03037812 */ /* 0x000fc600078ec0ff */
[----:B------:R2:W-:Y:S01]  /*20d0*/  LDGSTS.E.BYPASS.LTC128B.128 [R101+0x1100], [R8.64], !P5 ;  /* 0x0110000008657fae */ /* 0x0005e2000e901d4c */
[----:B------:R-:W-:Y:S01]  /*20e0*/  ISETP.NE.AND P5, PT, R11, RZ, PT ;  /* 0x000000ff0b00720c */ /* 0x000fe20003fa5270 */
[C---:B------:R-:W-:Y:S01]  /*20f0*/  HMMA.16816.F32 R32, R172.reuse, R48, R20 ;  /* 0x00000030ac20723c */ /* 0x040fe20000001814 */
[----:B------:R-:W-:Y:S01]  /*2100*/  IMAD.IADD R3, R2, 0x1, -R3 ;  /* 0x0000000102037824 */ /* 0x000fe200078e0a03 */
[----:B------:R2:W-:Y:S01]  /*2110*/  LDGSTS.E.BYPASS.LTC128B.128 [R101+0x3100], [R8.64+0x80], !P2 ;  /* 0x0310008008657fae */ /* 0x0005e2000d101d4c */
[----:B------:R-:W-:Y:S01]  /*2120*/  IMAD.U32 R2, RZ, RZ, UR4 ;  /* 0x00000004ff027e24 */ /* 0x000fe2000f8e00ff */
[----:B------:R-:W-:Y:S02]  /*2130*/  @UP0 USHF.R.S32.HI UR4, URZ, 0x1f, UR14 ;  /* 0x0000001f3f040899 */ /* 0x000fe4000801140e */
[----:B------:R2:W-:Y:S01]  /*2140*/  LDGSTS.E.BYPASS.LTC128B.128 [R101+0x5100], [R8.64+0x100], !P1 ;  /* 0x0510010008657fae */ /* 0x0005e2000c901d4c */
[----:B------:R-:W-:Y:S01]  /*2150*/  IMAD R2, R3, -0x2, R2 ;  /* 0xfffffffe03027824 */ /* 0x000fe200078e0202 */
[----:B------:R-:W-:Y:S01]  /*2160*/  HMMA.16816.F32 R56, R172, R30, R12 ;  /* 0x0000001eac38723c */ /* 0x000fe2000000180c */
[----:B------:R-:W-:Y:S01]  /*2170*/  @UP0 UIMAD UR4, UR4, UR16, UR15 ;  /* 0x00000010040402a4 */ /* 0x000fe2000f8e020f */
[----:B------:R2:W-:Y:S02]  /*2180*/  LDGSTS.E.BYPASS.LTC128B.128 [R101+0x7100], [R8.64+0x180], !P0 ;  /* 0x0710018008657fae */ /* 0x0005e4000c101d4c */
[----:B------:R-:W-:-:S02]  /*2190*/  ISETP.GT.AND P0, PT, R2, RZ, PT ;  /* 0x000000ff0200720c */ /* 0x000fc40003f04270 */
[----:B------:R-:W3:Y:S01]  /*21a0*/  LDSM.16.M88.4 R52, [R242+0x10100] ;  /* 0x01010000f234783b */ /* 0x000ee20000000200 */
[C---:B------:R-:W-:Y:S01]  /*21b0*/  ISETP.GT.AND P2, PT, R2.reuse, 0x1, PT ;  /* 0x000000010200780c */ /* 0x040fe20003f44270 */
[C---:B------:R-:W-:Y:S01]  /*21c0*/  HMMA.16816.F32 R12, R168.reuse, R38, RZ ;  /* 0x00000026a80c723c */ /* 0x040fe200000018ff */
[----:B------:R-:W-:Y:S01]  /*21d0*/  ISETP.GT.AND P1, PT, R2, 0x8, PT ;  /* 0x000000080200780c */ /* 0x000fe20003f24270 */
[----:B------:R-:W4:Y:S04]  /*21e0*/  LDSM.16.M88.4 R76, [R242+0x10900] ;  /* 0x01090000f24c783b */ /* 0x000f280000000200 */
[----:B------:R-:W1:Y:S02]  /*21f0*/  LDSM.16.M88.4 R44, [R242+0x11100] ;  /* 0x01110000f22c783b */ /* 0x000e640000000200 */
[----:B------:R-:W-:Y:S02]  /*2200*/  HMMA.16816.F32 R28, R168, R42, RZ ;  /* 0x0000002aa81c723c */ /* 0x000fe400000018ff */
[----:B------:R-:W1:Y:S04]  /*2210*/  LDSM.16.M88.4 R68, [R242+0x11900] ;  /* 0x01190000f244783b */ /* 0x000e680000000200 */
[----:B------:R-:W-:Y:S02]  /*2220*/  LDSM.16.M88.4 R80, [R239] ;  /* 0x00000000ef50783b */ /* 0x000fe40000000200 */
[----:B------:R-:W-:Y:S02]  /*2230*/  HMMA.16816.F32 R20, R172, R50, R16 ;  /* 0x00000032ac14723c */ /* 0x000fe40000001810 */
[----:B------:R-:W1:Y:S04]  /*2240*/  LDSM.16.M88.4 R48, [R239+0x800] ;  /* 0x00080000ef30783b */ /* 0x000e680000000200 */
[----:B------:R-:W-:Y:S02]  /*2250*/  LDSM.16.M88.4 R84, [R236+0x12100] ;  /* 0x01210000ec54783b */ /* 0x000fe40000000200 */
[----:B--2---:R-:W-:Y:S02]  /*2260*/  HMMA.16816.F32 R8, R168, R36, RZ ;  /* 0x00000024a808723c */ /* 0x004fe400000018ff */
[----:B------:R-:W-:Y:S04]  /*2270*/  LDSM.16.M88.4 R88, [R243+0x2800] ;  /* 0x00280000f358783b */ /* 0x000fe80000000200 */
[----:B------:R-:W0:Y:S02]  /*2280*/  LDGDEPBAR ;  /* 0x00000000000079af */ /* 0x000e240000000000 */
[C---:B------:R-:W-:Y:S08]  /*2290*/  HMMA.16816.F32 R12, R172.reuse, R62, R12 ;  /* 0x0000003eac0c723c */ /* 0x040ff0000000180c */
[C---:B------:R-:W-:Y:S08]  /*22a0*/  HMMA.16816.F32 R28, R172.reuse, R74, R28 ;  /* 0x0000004aac1c723c */ /* 0x040ff0000000181c */
[C---:B------:R-:W-:Y:S01]  /*22b0*/  HMMA.16816.F32 R16, R172.reuse, R60, R8 ;  /* 0x0000003cac10723c */ /* 0x040fe20000001808 */
[----:B------:R-:W-:Y:S07]  /*22c0*/  LDSM.16.M88.4 R60, [R236+0x13100] ;  /* 0x01310000ec3c783b */ /* 0x000fee0000000200 */
[----:B------:R-:W-:Y:S01]  /*22d0*/  HMMA.16816.F32 R8, R172, R72, R24 ;  /* 0x00000048ac08723c */ /* 0x000fe20000001818 */
[----:B------:R-:W-:Y:S07]  /*22e0*/  LDSM.16.M88.4 R72, [R239+0x1800] ;  /* 0x00180000ef48783b */ /* 0x000fee0000000200 */
[C---:B---3--:R-:W-:Y:S01]  /*22f0*/  HMMA.16816.F32 R40, R180.reuse, R52, R64 ;  /* 0x00000034b428723c */ /* 0x048fe20000001840 */
[----:B------:R-:W2:Y:S07]  /*2300*/  LDSM.16.M88.4 R64, [R239+0x1000] ;  /* 0x00100000ef40783b */ /* 0x000eae0000000200 */
[C---:B----4-:R-:W-:Y:S08]  /*2310*/  HMMA.16816.F32 R36, R180.reuse, R76, R32 ;  /* 0x0000004cb424723c */ /* 0x050ff00000001820 */
[C---:B------:R-:W-:Y:S01]  /*2320*/  HMMA.16816.F32 R32, R180.reuse, R78, R20 ;  /* 0x0000004eb420723c */ /* 0x040fe20000001814 */
[----:B------:R-:W3:Y:S07]  /*2330*/  LDSM.16.M88.4 R76, [R236+0x12900] ;  /* 0x01290000ec4c783b */ /* 0x000eee0000000200 */
[C---:B------:R-:W-:Y:S08]  /*2340*/  HMMA.16816.F32 R56, R180.reuse, R54, R56 ;  /* 0x00000036b438723c */ /* 0x040ff00000001838 */
[C---:B-1----:R-:W-:Y:S08]  /*2350*/  HMMA.16816.F32 R24, R180.reuse, R44, R16 ;  /* 0x0000002cb418723c */ /* 0x042ff00000001810 */
[C---:B------:R-:W-:Y:S08]  /*2360*/  HMMA.16816.F32 R20, R180.reuse, R46, R12 ;  /* 0x0000002eb414723c */ /* 0x040ff0000000180c */
[C---:B------:R-:W-:Y:S08]  /*2370*/  HMMA.16816.F32 R16, R180.reuse, R68, R8 ;  /* 0x00000044b410723c */ /* 0x040ff00000001808 */
[----:B------:R-:W-:Y:S01]  /*2380*/  HMMA.16816.F32 R12, R180, R70, R28 ;  /* 0x00000046b40c723c */ /* 0x000fe2000000181c */
[----:B------:R-:W1:Y:S07]  /*2390*/  LDSM.16.M88.4 R68, [R236+0x13900] ;  /* 0x01390000ec44783b */ /* 0x000e6e0000000200 */
[C---:B------:R-:W-:Y:S08]  /*23a0*/  HMMA.16816.F32 R52, R184.reuse, R48, R36 ;  /* 0x00000030b834723c */ /* 0x040ff00000001824 */
[C---:B------:R-:W-:Y:S08]  /*23b0*/  HMMA.16816.F32 R8, R184.reuse, R80, R40 ;  /* 0x00000050b808723c */ /* 0x040ff00000001828 */
[C---:B------:R-:W-:Y:S08]  /*23c0*/  HMMA.16816.F32 R48, R184.reuse, R50, R32 ;  /* 0x00000032b830723c */ /* 0x040ff00000001820 */
[C---:B------:R-:W-:Y:S01]  /*23d0*/  HMMA.16816.F32 R56, R184.reuse, R82, R56 ;  /* 0x00000052b838723c */ /* 0x040fe20000001838 */
[----:B------:R-:W4:Y:S07]  /*23e0*/  LDSM.16.M88.4 R80, [R243+0x2000] ;  /* 0x00200000f350783b */ /* 0x000f2e0000000200 */
[C---:B--2---:R-:W-:Y:S08]  /*23f0*/  HMMA.16816.F32 R44, R184.reuse, R64, R24 ;  /* 0x00000040b82c723c */ /* 0x044ff00000001818 */
[C---:B------:R-:W-:Y:S08]  /*2400*/  HMMA.16816.F32 R40, R184.reuse, R66, R20 ;  /* 0x00000042b828723c */ /* 0x040ff00000001814 */
[C---:B------:R-:W-:Y:S08]  /*2410*/  HMMA.16816.F32 R36, R184.reuse, R72, R16 ;  /* 0x00000048b824723c */ /* 0x040ff00000001810 */
[----:B------:R-:W-:Y:S01]  /*2420*/  HMMA.16816.F32 R32, R184, R74, R12 ;  /* 0x0000004ab820723c */ /* 0x000fe2000000180c */
[----:B------:R-:W2:Y:S07]  /*2430*/  LDSM.16.M88.4 R72, [R243+0x3000] ;  /* 0x00300000f348783b */ /* 0x000eae0000000200 */
[C---:B------:R-:W-:Y:S08]  /*2440*/  HMMA.16816.F32 R28, R188.reuse, R84, R8 ;  /* 0x00000054bc1c723c */ /* 0x040ff00000001808 */
[C---:B---3--:R-:W-:Y:S08]  /*2450*/  HMMA.16816.F32 R20, R188.reuse, R76, R52 ;  /* 0x0000004cbc14723c */ /* 0x048ff00000001834 */
[C---:B------:R-:W-:Y:S01]  /*2460*/  HMMA.16816.F32 R16, R188.reuse, R78, R48 ;  /* 0x0000004ebc10723c */ /* 0x040fe20000001830 */
[----:B------:R-:W3:Y:S04]  /*2470*/  LDSM.16.M88.4 R76, [R243+0x3800] ;  /* 0x00380000f34c783b */ /* 0x000ee80000000200 */
[----:B------:R-:W-:Y:S03]  /*2480*/  LDSM.16.M88.4 R48, [R242+0x12900] ;  /* 0x01290000f230783b */ /* 0x000fe60000000200 */
[C---:B------:R-:W-:Y:S01]  /*2490*/  HMMA.16816.F32 R24, R188.reuse, R86, R56 ;  /* 0x00000056bc18723c */ /* 0x040fe20000001838 */
[----:B------:R-:W-:Y:S07]  /*24a0*/  LDSM.16.M88.4 R84, [R243+0x7000] ;  /* 0x00700000f354783b */ /* 0x000fee0000000200 */
[C---:B------:R-:W-:Y:S08]  /*24b0*/  HMMA.16816.F32 R12, R188.reuse, R60, R44 ;  /* 0x0000003cbc0c723c */ /* 0x040ff0000000182c */
[C---:B------:R-:W-:Y:S01]  /*24c0*/  HMMA.16816.F32 R8, R188.reuse, R62, R40 ;  /* 0x0000003ebc08723c */ /* 0x040fe20000001828 */
[----:B------:R-:W2:Y:S07]  /*24d0*/  LDSM.16.M88.4 R40, [R242+0x12100] ;  /* 0x01210000f228783b */ /* 0x000eae0000000200 */
[C---:B-1----:R-:W-:Y:S08]  /*24e0*/  HMMA.16816.F32 R52, R188.reuse, R68, R36 ;  /* 0x00000044bc34723c */ /* 0x042ff00000001824 */
[----:B------:R-:W-:Y:S01]  /*24f0*/  HMMA.16816.F32 R68, R188, R70, R32 ;  /* 0x00000046bc44723c */ /* 0x000fe20000001820 */
[----:B------:R-:W1:Y:S07]  /*2500*/  LDSM.16.M88.4 R32, [R242+0x13100] ;  /* 0x01310000f220783b */ /* 0x000e6e0000000200 */
[C---:B----4-:R-:W-:Y:S01]  /*2510*/  HMMA.16816.F32 R64, R192.reuse, R80, R28 ;  /* 0x00000050c040723c */ /* 0x050fe2000000181c */
[----:B------:R-:W4:Y:S07]  /*2520*/  LDSM.16.M88.4 R28, [R242+0x13900] ;  /* 0x01390000f21c783b */ /* 0x000f2e0000000200 */
[C---:B------:R-:W-:Y:S01]  /*2530*/  HMMA.16816.F32 R60, R192.reuse, R82, R24 ;  /* 0x00000052c03c723c */ /* 0x040fe20000001818 */
[----:B------:R-:W-:Y:S07]  /*2540*/  LDSM.16.M88.4 R80, [R239+0x2800] ;  /* 0x00280000ef50783b */ /* 0x000fee0000000200 */
[C---:B------:R-:W-:Y:S08]  /*2550*/  HMMA.16816.F32 R56, R192.reuse, R88, R20 ;  /* 0x00000058c038723c */ /* 0x040ff00000001814 */
[C---:B--2---:R-:W-:Y:S08]  /*2560*/  HMMA.16816.F32 R36, R192.reuse, R72, R12 ;  /* 0x00000048c024723c */ /* 0x044ff0000000180c */
[C---:B------:R-:W-:Y:S01]  /*2570*/  HMMA.16816.F32 R24, R192.reuse, R74, R8 ;  /* 0x0000004ac018723c */ /* 0x040fe20000001808 */
[----:B------:R-:W2:Y:S07]  /*2580*/  LDSM.16.M88.4 R72, [R239+0x2000] ;  /* 0x00200000ef48783b */ /* 0x000eae0000000200 */
[C---:B------:R-:W-:Y:S01]  /*2590*/  HMMA.16816.F32 R44, R192.reuse, R90, R16 ;  /* 0x0000005ac02c723c */ /* 0x040fe20000001810 */
[----:B------:R-:W-:Y:S07]  /*25a0*/  LDSM.16.M88.4 R88, [R242+0x16900] ;  /* 0x01690000f258783b */ /* 0x000fee0000000200 */
[C---:B---3--:R-:W-:Y:S08]  /*25b0*/  HMMA.16816.F32 R20, R192.reuse, R76, R52 ;  /* 0x0000004cc014723c */ /* 0x048ff00000001834 */
[----:B------:R-:W-:Y:S01]  /*25c0*/  HMMA.16816.F32 R16, R192, R78, R68 ;  /* 0x0000004ec010723c */ /* 0x000fe20000001844 */
[----:B------:R-:W3:Y:S04]  /*25d0*/  LDSM.16.M88.4 R68, [R239+0x3000] ;  /* 0x00300000ef44783b */ /* 0x000ee80000000200 */
[----:B------:R-:W2:Y:S03]  /*25e0*/  LDSM.16.M88.4 R76, [R239+0x3800] ;  /* 0x00380000ef4c783b */ /* 0x000ea60000000200 */
[C---:B------:R-:W-:Y:S08]  /*25f0*/  HMMA.16816.F32 R8, R196.reuse, R42, R60 ;  /* 0x0000002ac408723c */ /* 0x040ff0000000183c */
[C---:B------:R-:W-:Y:S08]  /*2600*/  HMMA.16816.F32 R12, R196.reuse, R40, R64 ;  /* 0x00000028c40c723c */ /* 0x040ff00000001840 */
[C---:B------:R-:W-:Y:S08]  /*2610*/  HMMA.16816.F32 R60, R196.reuse, R48, R56 ;  /* 0x00000030c43c723c */ /* 0x040ff00000001838 */
[C---:B-1----:R-:W-:Y:S01]  /*2620*/  HMMA.16816.F32 R56, R196.reuse, R32, R36 ;  /* 0x00000020c438723c */ /* 0x042fe20000001824 */
[----:B------:R-:W1:Y:S07]  /*2630*/  LDSM.16.M88.4 R36, [R236+0x14100] ;  /* 0x01410000ec24783b */ /* 0x000e6e0000000200 */
[C---:B------:R-:W-:Y:S01]  /*2640*/  HMMA.16816.F32 R52, R196.reuse, R34, R24 ;  /* 0x00000022c434723c */ /* 0x040fe20000001818 */
[----:B------:R-:W1:Y:S07]  /*2650*/  LDSM.16.M88.4 R32, [R236+0x14900] ;  /* 0x01490000ec20783b */ /* 0x000e6e0000000200 */
[C---:B------:R-:W-:Y:S08]  /*2660*/  HMMA.16816.F32 R64, R196.reuse, R50, R44 ;  /* 0x00000032c440723c */ /* 0x040ff0000000182c */
[C---:B----4-:R-:W-:Y:S08]  /*2670*/  HMMA.16816.F32 R48, R196.reuse, R28, R20 ;  /* 0x0000001cc430723c */ /* 0x050ff00000001814 */
[----:B------:R-:W-:Y:S01]  /*2680*/  HMMA.16816.F32 R44, R196, R30, R16 ;  /* 0x0000001ec42c723c */ /* 0x000fe20000001810 */
[----:B------:R-:W4:Y:S07]  /*2690*/  LDSM.16.M88.4 R28, [R236+0x15100] ;  /* 0x01510000ec1c783b */ /* 0x000f2e0000000200 */
[C---:B--2---:R-:W-:Y:S08]  /*26a0*/  HMMA.16816.F32 R40, R200.reuse, R72, R12 ;  /* 0x00000048c828723c */ /* 0x044ff0000000180c */
[C---:B------:R-:W-:Y:S01]  /*26b0*/  HMMA.16816.F32 R24, R200.reuse, R74, R8 ;  /* 0x0000004ac818723c */ /* 0x040fe20000001808 */
[----:B------:R-:W-:Y:S07]  /*26c0*/  LDSM.16.M88.4 R72, [R242+0x15100] ;  /* 0x01510000f248783b */ /* 0x000fee0000000200 */
[C---:B------:R-:W-:Y:S08]  /*26d0*/  HMMA.16816.F32 R20, R200.reuse, R80, R60 ;  /* 0x00000050c814723c */ /* 0x040ff0000000183c */
[C---:B---3--:R-:W-:Y:S08]  /*26e0*/  HMMA.16816.F32 R12, R200.reuse, R68, R56 ;  /* 0x00000044c80c723c */ /* 0x048ff00000001838 */
[C---:B------:R-:W-:Y:S01]  /*26f0*/  HMMA.16816.F32 R8, R200.reuse, R70, R52 ;  /* 0x00000046c808723c */ /* 0x040fe20000001834 */
[----:B------:R-:W-:Y:S07]  /*2700*/  LDSM.16.M88.4 R68, [R243+0x4000] ;  /* 0x00400000f344783b */ /* 0x000fee0000000200 */
[C---:B------:R-:W-:Y:S01]  /*2710*/  HMMA.16816.F32 R16, R200.reuse, R82, R64 ;  /* 0x00000052c810723c */ /* 0x040fe20000001840 */
[----:B------:R-:W2:Y:S04]  /*2720*/  LDSM.16.M88.4 R64, [R236+0x15900] ;  /* 0x01590000ec40783b */ /* 0x000ea80000000200 */
[----:B------:R-:W3:Y:S03]  /*2730*/  LDSM.16.M88.4 R80, [R243+0x4800] ;  /* 0x00480000f350783b */ /* 0x000ee60000000200 */
[----:B------:R-:W-:Y:S08]  /*2740*/  HMMA.16816.F32 R48, R200, R76, R48 ;  /* 0x0000004cc830723c */ /* 0x000ff00000001830 */
[C---:B-1----:R-:W-:Y:S08]  /*2750*/  HMMA.16816.F32 R56, R204.reuse, R36, R40 ;  /* 0x00000024cc38723c */ /* 0x042ff00000001828 */
[----:B------:R-:W-:Y:S08]  /*2760*/  HMMA.16816.F32 R52, R204, R32, R20 ;  /* 0x00000020cc34723c */ /* 0x000ff00000001814 */
[----:B------:R-:W-:Y:S01]  /*2770*/  HMMA.16816.F32 R60, R200, R78, R44 ;  /* 0x0000004ec83c723c */ /* 0x000fe2000000182c */
[----:B------:R-:W-:Y:S07]  /*2780*/  LDSM.16.M88.4 R76, [R242+0x15900] ;  /* 0x01590000f24c783b */ /* 0x000fee0000000200 */
[C---:B----4-:R-:W-:Y:S08]  /*2790*/  HMMA.16816.F32 R40, R204.reuse, R28, R12 ;  /* 0x0000001ccc28723c */ /* 0x050ff0000000180c */
[C---:B------:R-:W-:Y:S01]  /*27a0*/  HMMA.16816.F32 R20, R204.reuse, R30, R8 ;  /* 0x0000001ecc14723c */ /* 0x040fe20000001808 */
[----:B------:R-:W1:Y:S07]  /*27b0*/  LDSM.16.M88.4 R28, [R243+0x5000] ;  /* 0x00500000f31c783b */ /* 0x000e6e0000000200 */
[C---:B------:R-:W-:Y:S01]  /*27c0*/  HMMA.16816.F32 R36, R204.reuse, R38, R24 ;  /* 0x00000026cc24723c */ /* 0x040fe20000001818 */
[----:B------:R-:W4:Y:S07]  /*27d0*/  LDSM.16.M88.4 R24, [R243+0x5800] ;  /* 0x00580000f318783b */ /* 0x000f2e0000000200 */
[C---:B------:R-:W-:Y:S01]  /*27e0*/  HMMA.16816.F32 R44, R204.reuse, R34, R16 ;  /* 0x00000022cc2c723c */ /* 0x040fe20000001810 */
[----:B------:R-:W1:Y:S07]  /*27f0*/  LDSM.16.M88.4 R32, [R242+0x14100] ;  /* 0x01410000f220783b */ /* 0x000e6e0000000200 */
[C---:B--2---:R-:W-:Y:S08]  /*2800*/  HMMA.16816.F32 R16, R204.reuse, R64, R48 ;  /* 0x00000040cc10723c */ /* 0x044ff00000001830 */
[----:B------:R-:W-:Y:S01]  /*2810*/  HMMA.16816.F32 R12, R204, R66, R60 ;  /* 0x00000042cc0c723c */ /* 0x000fe2000000183c */
[----:B------:R-:W2:Y:S07]  /*2820*/  LDSM.16.M88.4 R64, [R242+0x14900] ;  /* 0x01490000f240783b */ /* 0x000eae0000000200 */
[C---:B------:R-:W-:Y:S08]  /*2830*/  HMMA.16816.F32 R8, R208.reuse, R68, R56 ;  /* 0x00000044d008723c */ /* 0x040ff00000001838 */
        /* <DEDUP_REMOVED lines=8> */
[C---:B----4-:R-:W-:Y:S08]  /*28c0*/  HMMA.16816.F32 R52, R208.reuse, R24, R16 ;  /* 0x00000018d034723c */ /* 0x050ff00000001810 */
[----:B------:R-:W-:Y:S08]  /*28d0*/  HMMA.16816.F32 R44, R208, R26, R12 ;  /* 0x0000001ad02c723c */ /* 0x000ff0000000180c */
[C---:B------:R-:W-:Y:S08]  /*28e0*/  HMMA.16816.F32 R24, R212.reuse, R32, R8 ;  /* 0x00000020d418723c */ /* 0x040ff00000001808 */
[C---:B------:R-:W-:Y:S01]  /*28f0*/  HMMA.16816.F32 R20, R212.reuse, R34, R36 ;  /* 0x00000022d414723c */ /* 0x040fe20000001824 */
[----:B------:R-:W4:Y:S07]  /*2900*/  LDSM.16.M88.4 R32, [R239+0x5000] ;  /* 0x00500000ef20783b */ /* 0x000f2e0000000200 */
[C---:B--2---:R-:W-:Y:S08]  /*2910*/  HMMA.16816.F32 R16, R212.reuse, R64, R48 ;  /* 0x00000040d410723c */ /* 0x044ff00000001830 */
[C---:B------:R-:W-:Y:S08]  /*2920*/  HMMA.16816.F32 R8, R212.reuse, R72, R60 ;  /* 0x00000048d408723c */ /* 0x040ff0000000183c */
[C---:B------:R-:W-:Y:S01]  /*2930*/  HMMA.16816.F32 R12, R212.reuse, R66, R56 ;  /* 0x00000042d40c723c */ /* 0x040fe20000001838 */
[----:B------:R-:W2:Y:S07]  /*2940*/  LDSM.16.M88.4 R64, [R236+0x16100] ;  /* 0x01610000ec40783b */ /* 0x000eae0000000200 */
[C---:B------:R-:W-:Y:S01]  /*2950*/  HMMA.16816.F32 R40, R212.reuse, R74, R40 ;  /* 0x0000004ad428723c */ /* 0x040fe20000001828 */
[----:B------:R-:W-:Y:S07]  /*2960*/  LDSM.16.M88.4 R72, [R236+0x16900] ;  /* 0x01690000ec48783b */ /* 0x000fee0000000200 */
[----:B------:R-:W-:Y:S08]  /*2970*/  HMMA.16816.F32 R60, R212, R76, R52 ;  /* 0x0000004cd43c723c */ /* 0x000ff00000001834 */
[C---:B---3--:R-:W-:Y:S08]  /*2980*/  HMMA.16816.F32 R52, R216.reuse, R80, R24 ;  /* 0x00000050d834723c */ /* 0x048ff00000001818 */
[----:B------:R-:W-:Y:S01]  /*2990*/  HMMA.16816.F32 R48, R216, R82, R20 ;  /* 0x00000052d830723c */ /* 0x000fe20000001814 */
[----:B------:R-:W3:Y:S07]  /*29a0*/  LDSM.16.M88.4 R80, [R236+0x17100] ;  /* 0x01710000ec50783b */ /* 0x000eee0000000200 */
[----:B------:R-:W-:Y:S01]  /*29b0*/  HMMA.16816.F32 R56, R212, R78, R44 ;  /* 0x0000004ed438723c */ /* 0x000fe2000000182c */
[----:B------:R-:W-:Y:S07]  /*29c0*/  LDSM.16.M88.4 R76, [R243+0x6800] ;  /* 0x00680000f34c783b */ /* 0x000fee0000000200 */
[C---:B-1----:R-:W-:Y:S08]  /*29d0*/  HMMA.16816.F32 R44, R216.reuse, R28, R16 ;  /* 0x0000001cd82c723c */ /* 0x042ff00000001810 */
[C---:B----4-:R-:W-:Y:S08]  /*29e0*/  HMMA.16816.F32 R24, R216.reuse, R32, R8 ;  /* 0x00000020d818723c */ /* 0x050ff00000001808 */
[C---:B------:R-:W-:Y:S08]  /*29f0*/  HMMA.16816.F32 R20, R216.reuse, R34, R40 ;  /* 0x00000022d814723c */ /* 0x040ff00000001828 */
[C---:B------:R-:W-:Y:S01]  /*2a00*/  HMMA.16816.F32 R16, R216.reuse, R68, R60 ;  /* 0x00000044d810723c */ /* 0x040fe2000000183c */
[----:B------:R-:W1:Y:S07]  /*2a10*/  LDSM.16.M88.4 R60, [R243+0x6000] ;  /* 0x00600000f33c783b */ /* 0x000e6e0000000200 */
[----:B------:R-:W-:Y:S01]  /*2a20*/  HMMA.16816.F32 R36, R216, R30, R12 ;  /* 0x0000001ed824723c */ /* 0x000fe2000000180c */
[----:B------:R-:W4:Y:S07]  /*2a30*/  LDSM.16.M88.4 R28, [R236+0x17900] ;  /* 0x01790000ec1c783b */ /* 0x000f2e0000000200 */
[C---:B--2---:R-:W-:Y:S08]  /*2a40*/  HMMA.16816.F32 R8, R220.reuse, R64, R52 ;  /* 0x00000040dc08723c */ /* 0x044ff00000001834 */
[----:B------:R-:W-:Y:S01]  /*2a50*/  HMMA.16816.F32 R48, R220, R66, R48 ;  /* 0x00000042dc30723c */ /* 0x000fe20000001830 */
[----:B------:R-:W-:Y:S07]  /*2a60*/  LDSM.16.M88.4 R64, [R239+0x6000] ;  /* 0x00600000ef40783b */ /* 0x000fee0000000200 */
[----:B------:R-:W-:Y:S01]  /*2a70*/  HMMA.16816.F32 R12, R216, R70, R56 ;  /* 0x00000046d80c723c */ /* 0x000fe20000001838 */
[----:B------:R-:W-:Y:S07]  /*2a80*/  LDSM.16.M88.4 R68, [R243+0x7800] ;  /* 0x00780000f344783b */ /* 0x000fee0000000200 */
[C---:B---3--:R-:W-:Y:S08]  /*2a90*/  HMMA.16816.F32 R32, R220.reuse, R80, R24 ;  /* 0x00000050dc20723c */ /* 0x048ff00000001818 */
[C---:B------:R-:W-:Y:S01]  /*2aa0*/  HMMA.16816.F32 R56, R220.reuse, R82, R20 ;  /* 0x00000052dc38723c */ /* 0x040fe20000001814 */
[----:B------:R-:W2:Y:S07]  /*2ab0*/  LDSM.16.M88.4 R80, [R242+0x16100] ;  /* 0x01610000f250783b */ /* 0x000eae0000000200 */
[C---:B------:R-:W-:Y:S08]  /*2ac0*/  HMMA.16816.F32 R44, R220.reuse, R72, R44 ;  /* 0x00000048dc2c723c */ /* 0x040ff0000000182c */
[----:B------:R-:W-:Y:S01]  /*2ad0*/  HMMA.16816.F32 R40, R220, R74, R36 ;  /* 0x0000004adc28723c */ /* 0x000fe20000001824 */
[----:B------:R-:W-:Y:S07]  /*2ae0*/  LDSM.16.M88.4 R72, [R239+0x6800] ;  /* 0x00680000ef48783b */ /* 0x000fee0000000200 */
[C---:B-1----:R-:W-:Y:S08]  /*2af0*/  HMMA.16816.F32 R24, R224.reuse, R60, R8 ;  /* 0x0000003ce018723c */ /* 0x042ff00000001808 */
[----:B------:R-:W-:Y:S01]  /*2b00*/  HMMA.16816.F32 R20, R224, R62, R48 ;  /* 0x0000003ee014723c */ /* 0x000fe20000001830 */
[----:B------:R-:W-:Y:S07]  /*2b10*/  LDSM.16.M88.4 R60, [R239+0x7000] ;  /* 0x00700000ef3c783b */ /* 0x000fee0000000200 */
[C---:B----4-:R-:W-:Y:S08]  /*2b20*/  HMMA.16816.F32 R52, R220.reuse, R28, R16 ;  /* 0x0000001cdc34723c */ /* 0x050ff00000001810 */
[----:B------:R-:W-:Y:S01]  /*2b30*/  HMMA.16816.F32 R36, R220, R30, R12 ;  /* 0x0000001edc24723c */ /* 0x000fe2000000180c */
[----:B------:R-:W1:Y:S07]  /*2b40*/  LDSM.16.M88.4 R28, [R242+0x17100] ;  /* 0x01710000f21c783b */ /* 0x000e6e0000000200 */
[C---:B------:R-:W-:Y:S08]  /*2b50*/  HMMA.16816.F32 R16, R224.reuse, R76, R44 ;  /* 0x0000004ce010723c */ /* 0x040ff0000000182c */
[C---:B------:R-:W-:Y:S08]  /*2b60*/  HMMA.16816.F32 R8, R224.reuse, R84, R32 ;  /* 0x00000054e008723c */ /* 0x040ff00000001820 */
[C---:B------:R-:W-:Y:S01]  /*2b70*/  HMMA.16816.F32 R32, R224.reuse, R86, R56 ;  /* 0x00000056e020723c */ /* 0x040fe20000001838 */
[----:B------:R-:W3:Y:S07]  /*2b80*/  LDSM.16.M88.4 R56, [R242+0x17900] ;  /* 0x01790000f238783b */ /* 0x000eee0000000200 */
[----:B------:R-:W-:Y:S08]  /*2b90*/  HMMA.16816.F32 R12, R224, R78, R40 ;  /* 0x0000004ee00c723c */ /* 0x000ff00000001828 */
[C---:B--2---:R-:W-:Y:S08]  /*2ba0*/  HMMA.16816.F32 R24, R228.reuse, R80, R24 ;  /* 0x00000050e418723c */ /* 0x044ff00000001818 */
[----:B------:R-:W-:Y:S08]  /*2bb0*/  HMMA.16816.F32 R40, R228, R82, R20 ;  /* 0x00000052e428723c */ /* 0x000ff00000001814 */
[C---:B------:R-:W-:Y:S08]  /*2bc0*/  HMMA.16816.F32 R48, R224.reuse, R68, R52 ;  /* 0x00000044e030723c */ /* 0x040ff00000001834 */
[----:B------:R-:W-:Y:S01]  /*2bd0*/  HMMA.16816.F32 R44, R224, R70, R36 ;  /* 0x00000046e02c723c */ /* 0x000fe20000001824 */
[----:B------:R-:W2:Y:S01]  /*2be0*/  LDSM.16.M88.4 R68, [R239+0x7800] ;  /* 0x00780000ef44783b */ /* 0x000ea20000000200 */
[----:B------:R-:W-:-:S06]  /*2bf0*/  DEPBAR.LE SB0, 0x0 ;  /* 0x000080000000791a */ /* 0x000fcc0000000000 */
[C---:B------:R-:W-:Y:S08]  /*2c00*/  HMMA.16816.F32 R36, R228.reuse, R88, R16 ;  /* 0x00000058e424723c */ /* 0x040ff00000001810 */
[----:B------:R-:W-:Y:S08]  /*2c10*/  HMMA.16816.F32 R52, R228, R90, R12 ;  /* 0x0000005ae434723c */ /* 0x000ff0000000180c */
[----:B------:R-:W-:Y:S08]  /*2c20*/  HMMA.16816.F32 R24, R232, R64, R24 ;  /* 0x00000040e818723c */ /* 0x000ff00000001818 */
[C---:B-1----:R-:W-:Y:S08]  /*2c30*/  HMMA.16816.F32 R12, R228.reuse, R30, R32 ;  /* 0x0000001ee40c723c */ /* 0x042ff00000001820 */
[----:B------:R-:W-:Y:S08]  /*2c40*/  HMMA.16816.F32 R8, R228, R28, R8 ;  /* 0x0000001ce408723c */ /* 0x000ff00000001808 */
[----:B------:R-:W-:Y:S01]  /*2c50*/  HMMA.16816.F32 R28, R232, R66, R40 ;  /* 0x00000042e81c723c */ /* 0x000fe20000001828 */
[----:B------:R-:W-:-:S02]  /*2c60*/  FSEL R6, R24, -INF , P0 ;  /* 0xff80000018067808 */ /* 0x000fc40000000000 */
[----:B------:R-:W-:-:S04]  /*2c70*/  FSEL R7, R25, -INF , P2 ;  /* 0xff80000019077808 */ /* 0x000fc80001000000 */
[----:B------:R-:W-:Y:S01]  /*2c80*/  FMNMX.FTZ R3, R6, R7, !PT ;  /* 0x0000000706037209 */ /* 0x000fe20007810000 */
[----:B---3--:R-:W-:Y:S08]  /*2c90*/  HMMA.16816.F32 R16, R228, R56, R48 ;  /* 0x00000038e410723c */ /* 0x008ff00000001830 */
[C---:B------:R-:W-:Y:S08]  /*2ca0*/  HMMA.16816.F32 R36, R232.reuse, R72, R36 ;  /* 0x00000048e824723c */ /* 0x040ff00000001824 */
[----:B------:R-:W-:Y:S08]  /*2cb0*/  HMMA.16816.F32 R48, R232, R74, R52 ;  /* 0x0000004ae830723c */ /* 0x000ff00000001834 */
[----:B------:R-:W-:Y:S08]  /*2cc0*/  HMMA.16816.F32 R20, R228, R58, R44 ;  /* 0x0000003ae414723c */ /* 0x000ff0000000182c */
[C---:B------:R-:W-:Y:S07]  /*2cd0*/  HMMA.16816.F32 R32, R232.reuse, R62, R12 ;  /* 0x0000003ee820723c */ /* 0x040fee000000180c */
[----:B------:R-:W-:Y:S01]  /*2ce0*/  FSEL R15, R26, -INF , P0 ;  /* 0xff8000001a0f7808 */ /* 0x000fe20000000000 */
[----:B------:R-:W-:Y:S01]  /*2cf0*/  HMMA.16816.F32 R44, R232, R60, R8 ;  /* 0x0000003ce82c723c */ /* 0x000fe20000001808 */
[----:B------:R-:W-:Y:S01]  /*2d00*/  BAR.SYNC.DEFER_BLOCKING 0x0 ;  /* 0x0000000000007b1d */ /* 0x000fe20000010000 */
[----:B------:R-:W-:-:S04]  /*2d10*/  ISETP.GT.AND P0, PT, R2, 0x9, PT ;  /* 0x000000090200780c */ /* 0x000fc80003f04270 */
[----:B------:R-:W-:Y:S01]  /*2d20*/  FSEL R12, R29, -INF , P0 ;  /* 0xff8000001d0c7808 */ /* 0x000fe20000000000 */
[----:B------:R-:W-:Y:S01]  /*2d30*/  IMAD.U32 R11, RZ, RZ, UR10 ;  /* 0x0000000aff0b7e24 */ /* 0x000fe2000f8e00ff */
[----:B------:R-:W-:Y:S01]  /*2d40*/  FSEL R10, R28, -INF , P1 ;  /* 0xff8000001c0a7808 */ /* 0x000fe20000800000 */
[C---:B--2---:R-:W-:Y:S01]  /*2d50*/  HMMA.16816.F32 R40, R232.reuse, R68, R16 ;  /* 0x00000044e828723c */ /* 0x044fe20000001810 */
[----:B------:R-:W-:Y:S02]  /*2d60*/  FSEL R26, R31, -INF , P0 ;  /* 0xff8000001f1a7808 */ /* 0x000fe40000000000 */
[----:B------:R-:W-:Y:S02]  /*2d70*/  FMNMX.FTZ R3, R10, R3, !PT ;  /* 0x000000030a037209 */ /* 0x000fe40007810000 */
[C---:B------:R-:W-:Y:S02]  /*2d80*/  ISETP.GT.AND P0, PT, R2.reuse, 0x18, PT ;  /* 0x000000180200780c */ /* 0x040fe40003f04270 */
[----:B------:R-:W-:Y:S01]  /*2d90*/  FSEL R16, R27, -INF , P2 ;  /* 0xff8000001b107808 */ /* 0x000fe20001000000 */
[----:B------:R-:W-:Y:S01]  /*2da0*/  HMMA.16816.F32 R20, R232, R70, R20 ;  /* 0x00000046e814723c */ /* 0x000fe20000001814 */
[----:B------:R-:W-:-:S02]  /*2db0*/  ISETP.GT.AND P2, PT, R2, 0x10, PT ;  /* 0x000000100200780c */ /* 0x000fc40003f44270 */
[----:B------:R-:W-:Y:S02]  /*2dc0*/  FSEL R17, R30, -INF , P1 ;  /* 0xff8000001e117808 */ /* 0x000fe40000800000 */
[----:B------:R-:W-:Y:S02]  /*2dd0*/  ISETP.GT.AND P1, PT, R2, 0x11, PT ;  /* 0x000000110200780c */ /* 0x000fe40003f24270 */
[----:B------:R-:W-:Y:S02]  /*2de0*/  FSEL R14, R36, -INF , P2 ;  /* 0xff800000240e7808 */ /* 0x000fe40001000000 */
[----:B------:R-:W-:Y:S02]  /*2df0*/  FMNMX.FTZ R3, R12, R3, !PT ;  /* 0x000000030c037209 */ /* 0x000fe40007810000 */
        /* <DEDUP_REMOVED lines=18> */
[----:B------:R-:W-:Y:S02]  /*2f20*/  FMNMX.FTZ R8, R15, R16, !PT ;  /* 0x000000100f087209 */ /* 0x000fe40007810000 */
        /* <DEDUP_REMOVED lines=11> */
[----:B------:R-:W-:Y:S02]  /*2fe0*/  FSEL R97, R35, -INF , P1 ;  /* 0xff80000023617808 */ /* 0x000fe40000800000 */
[----:B------:R-:W-:-:S02]  /*2ff0*/  FSEL R99, R42, -INF , P0 ;  /* 0xff8000002a637808 */ /* 0x000fc40000000000 */
[----:B------:R-:W-:Y:S02]  /*3000*/  FSEL R94, R40, -INF , P0 ;  /* 0xff800000285e7808 */ /* 0x000fe40000000000 */
[C---:B------:R-:W-:Y:S02]  /*3010*/  ISETP.GT.AND P2, PT, R2.reuse, 0x31, PT ;  /* 0x000000310200780c */ /* 0x040fe40003f44270 */
[C---:B------:R-:W-:Y:S02]  /*3020*/  ISETP.GT.AND P1, PT, R2.reuse, 0x38, PT ;  /* 0x000000380200780c */ /* 0x040fe40003f24270 */
[----:B------:R-:W-:Y:S02]  /*3030*/  ISETP.GT.AND P0, PT, R2, 0x39, PT ;  /* 0x000000390200780c */ /* 0x000fe40003f04270 */
[----:B------:R-:W-:Y:S02]  /*3040*/  FMNMX.FTZ R3, R79, R3, !PT ;  /* 0x000000034f037209 */ /* 0x000fe40007810000 */
[----:B------:R-:W-:-:S02]  /*3050*/  FMNMX.FTZ R2, R28, R8, !PT ;  /* 0x000000081c027209 */ /* 0x000fc40007810000 */
[----:B------:R-:W-:Y:S02]  /*3060*/  FSEL R93, R41, -INF , P2 ;  /* 0xff800000295d7808 */ /* 0x000fe40001000000 */
[----:B------:R-:W-:Y:S02]  /*3070*/  FMNMX.FTZ R3, R94, R3, !PT ;  /* 0x000000035e037209 */ /* 0x000fe40007810000 */
[----:B------:R-:W-:Y:S02]  /*3080*/  FMNMX.FTZ R2, R29, R2, !PT ;  /* 0x000000021d027209 */ /* 0x000fe40007810000 */
[----:B------:R-:W-:Y:S02]  /*3090*/  FSEL R92, R20, -INF , P1 ;  /* 0xff800000145c7808 */ /* 0x000fe40000800000 */
[----:B------:R-:W-:Y:S02]  /*30a0*/  FMNMX.FTZ R3, R93, R3, !PT ;  /* 0x000000035d037209 */ /* 0x000fe40007810000 */
[----:B------:R-:W-:-:S02]  /*30b0*/  FMNMX.FTZ R2, R52, R2, !PT ;  /* 0x0000000234027209 */ /* 0x000fc40007810000 */
[----:B------:R-:W-:Y:S02]  /*30c0*/  FSEL R86, R21, -INF , P0 ;  /* 0xff80000015567808 */ /* 0x000fe40000000000 */
[----:B------:R-:W-:Y:S02]  /*30d0*/  FMNMX.FTZ R3, R92, R3, !PT ;  /* 0x000000035c037209 */ /* 0x000fe40007810000 */
[----:B------:R-:W-:Y:S02]  /*30e0*/  FMNMX.FTZ R2, R53, R2, !PT ;  /* 0x0000000235027209 */ /* 0x000fe40007810000 */
[----:B------:R-:W-:Y:S02]  /*30f0*/  FMNMX.FTZ R3, R86, R3, !PT ;  /* 0x0000000356037209 */ /* 0x000fe40007810000 */
[----:B------:R-:W-:Y:S02]  /*3100*/  FMNMX.FTZ R2, R96, R2, !PT ;  /* 0x0000000260027209 */ /* 0x000fe40007810000 */
[----:B------:R-:W-:Y:S01]  /*3110*/  FSEL R78, R43, -INF , P2 ;  /* 0xff8000002b4e7808 */ /* 0x000fe20001000000 */
[----:B------:R-:W1:Y:S01]  /*3120*/  SHFL.BFLY PT, R8, R3, 0x2, 0x1f ;  /* 0x0c401f0003087f89 */ /* 0x000e6200000e0000 */
[----:B------:R-:W-:-:S02]  /*3130*/  FMNMX.FTZ R2, R95, R2, !PT ;  /* 0x000000025f027209 */ /* 0x000fc40007810000 */
[----:B------:R-:W-:Y:S02]  /*3140*/  FSEL R77, R22, -INF , P1 ;  /* 0xff800000164d7808 */ /* 0x000fe40000800000 */
[----:B------:R-:W-:Y:S02]  /*3150*/  FMNMX.FTZ R2, R98, R2, !PT ;  /* 0x0000000262027209 */ /* 0x000fe40007810000 */
[----:B------:R-:W-:Y:S02]  /*3160*/  FSEL R76, R23, -INF , P0 ;  /* 0xff800000174c7808 */ /* 0x000fe40000000000 */
[----:B------:R-:W-:Y:S02]  /*3170*/  FMNMX.FTZ R2, R97, R2, !PT ;  /* 0x0000000261027209 */ /* 0x000fe40007810000 */
[----:B------:R-:W-:Y:S02]  /*3180*/  PLOP3.LUT P0, PT, PT, PT, UP0, 0x80, 0x0 ;  /* 0x000000000000781c */ /* 0x000fe40003f0f008 */
[----:B------:R-:W-:-:S04]  /*3190*/  FMNMX.FTZ R2, R99, R2, !PT ;  /* 0x0000000263027209 */ /* 0x000fc80007810000 */
[----:B------:R-:W-:-:S04]  /*31a0*/  FMNMX.FTZ R2, R78, R2, !PT ;  /* 0x000000024e027209 */ /* 0x000fc80007810000 */
[----:B------:R-:W-:Y:S02]  /*31b0*/  FMNMX.FTZ R2, R77, R2, !PT ;  /* 0x000000024d027209 */ /* 0x000fe40007810000 */
        /* <DEDUP_REMOVED lines=30> */
[----:B------:R-:W-:Y:S01]  /*33a0*/  FSETP.NEU.FTZ.AND P1, PT, R2, -INF , PT ;  /* 0xff8000000200780b */ /* 0x000fe20003f3d000 */
[----:B------:R3:W-:Y:S01]  /*33b0*/  @P0 LDGSTS.E.BYPASS.LTC128B.128 [R101+0x12100], [R6.64+0x80], !P5 ;  /* 0x1210008006650fae */ /* 0x0007e2000e901d4c */
[----:B------:R1:W4:Y:S02]  /*33c0*/  MUFU.EX2 R177, R10 ;  /* 0x0000000a00b17308 */ /* 0x0003240000000800 */
[----:B------:R-:W-:Y:S01]  /*33d0*/  FSEL R12, R12, RZ, P1 ;  /* 0x000000ff0c0c7208 */ /* 0x000fe20000800000 */
[----:B------:R3:W-:Y:S04]  /*33e0*/  @P0 LDGSTS.E.BYPASS.LTC128B.128 [R101+0x14100], [R6.64+0x100], !P4 ;  /* 0x1410010006650fae */ /* 0x0007e8000e101d4c */
[--C-:B------:R-:W-:Y:S01]  /*33f0*/  FFMA.FTZ R4, R16, c[0x0][0x2d0], -R12.reuse ;  /* 0x0000b40010047a23 */ /* 0x100fe2000001080c */
[----:B------:R3:W-:Y:S01]  /*3400*/  @P0 LDGSTS.E.BYPASS.LTC128B.128 [R101+0x16100], [R6.64+0x180], !P3 ;  /* 0x1610018006650fae */ /* 0x0007e2000d901d4c */
[----:B--2---:R-:W-:-:S02]  /*3410*/  FFMA.FTZ R0, R28, c[0x0][0x2d0], -R12 ;  /* 0x0000b4001c007a23 */ /* 0x004fc4000001080c */
[----:B------:R2:W-:Y:S01]  /*3420*/  MUFU.EX2 R178, R4 ;  /* 0x0000000400b27308 */ /* 0x0005e20000000800 */
[----:B------:R4:W-:Y:S04]  /*3430*/  @P0 LDGSTS.E.BYPASS.LTC128B.128 [R101+0x11100], [R8.64], !P6 ;  /* 0x1110000008650fae */ /* 0x0009e8000f101d4c */
[----:B------:R4:W-:Y:S01]  /*3440*/  @P0 LDGSTS.E.BYPASS.LTC128B.128 [R101+0x13100], [R8.64+0x80], !P5 ;  /* 0x1310008008650fae */ /* 0x0009e2000e901d4c */
[----:B-1----:R-:W-:Y:S02]  /*3450*/  FFMA.FTZ R10, R14, c[0x0][0x2d0], -R13 ;  /* 0x0000b4000e0a7a23 */ /* 0x002fe4000001080d */
[----:B------:R1:W-:Y:S01]  /*3460*/  MUFU.EX2 R157, R0 ;  /* 0x00000000009d7308 */ /* 0x0003e20000000800 */
[----:B------:R4:W-:Y:S04]  /*3470*/  @P0 LDGSTS.E.BYPASS.LTC128B.128 [R101+0x15100], [R8.64+0x100], !P4 ;  /* 0x1510010008650fae */ /* 0x0009e8000e101d4c */
[----:B------:R4:W-:Y:S01]  /*3480*/  @P0 LDGSTS.E.BYPASS.LTC128B.128 [R101+0x17100], [R8.64+0x180], !P3 ;  /* 0x1710018008650fae */ /* 0x0009e2000d901d4c */
[----:B--2---:R-:W-:-:S03]  /*3490*/  FFMA.FTZ R4, R17, c[0x0][0x2d0], -R12 ;  /* 0x0000b40011047a23 */ /* 0x004fc6000001080c */
[----:B------:R-:W-:Y:S01]  /*34a0*/  LDSM.16.MT88.4 R20, [R237+0x100] ;  /* 0x00010000ed14783b */ /* 0x000fe20000004200 */
[----:B------:R4:W-:Y:S03]  /*34b0*/  MUFU.EX2 R252, R10 ;  /* 0x0000000a00fc7308 */ /* 0x0009e60000000800 */
[----:B------:R-:W2:Y:S01]  /*34c0*/  LDSM.16.MT88.4 R16, [R238+0x100] ;  /* 0x00010000ee10783b */ /* 0x000ea20000004200 */
[----:B---3--:R-:W-:-:S03]  /*34d0*/  FFMA.FTZ R6, R15, c[0x0][0x2d0], -R12 ;  /* 0x0000b4000f067a23 */ /* 0x008fc6000001080c */
[----:B------:R-:W3:Y:S01]  /*34e0*/  LDSM.16.MT88.4 R36, [R241+0x100] ;  /* 0x00010000f124783b */ /* 0x000ee20000004200 */
[----:B------:R4:W-:Y:S01]  /*34f0*/  MUFU.EX2 R159, R4 ;  /* 0x00000004009f7308 */ /* 0x0009e20000000800 */
[----:B-1----:R-:W-:Y:S02]  /*3500*/  FFMA.FTZ R0, R29, c[0x0][0x2d0], -R12 ;  /* 0x0000b4001d007a23 */ /* 0x002fe4000001080c */
[----:B------:R-:W1:Y:S04]  /*3510*/  LDSM.16.MT88.4 R40, [R238+0x900] ;  /* 0x00090000ee28783b */ /* 0x000e680000004200 */
[----:B------:R-:W1:Y:S01]  /*3520*/  LDSM.16.MT88.4 R28, [R241+0x900] ;  /* 0x00090000f11c783b */ /* 0x000e620000004200 */
[----:B------:R-:W4:Y:S02]  /*3530*/  MUFU.EX2 R179, R6 ;  /* 0x0000000600b37308 */ /* 0x000f240000000800 */
[----:B----4-:R-:W-:Y:S01]  /*3540*/  F2FP.PACK_AB R10, R177, R156 ;  /* 0x0000009cb10a723e */ /* 0x010fe200000000ff */
[----:B------:R-:W4:Y:S01]  /*3550*/  LDSM.16.MT88.4 R56, [R240+0x100] ;  /* 0x00010000f038783b */ /* 0x000f220000004200 */
[----:B------:R-:W-:-:S03]  /*3560*/  F2FP.PACK_AB R8, R89, R88 ;  /* 0x000000585908723e */ /* 0x000fc600000000ff */
[----:B------:R-:W1:Y:S01]  /*3570*/  LDSM.16.MT88.4 R44, [R237+0x900] ;  /* 0x00090000ed2c783b */ /* 0x000e620000004200 */
[----:B------:R-:W-:Y:S01]  /*3580*/  FFMA.FTZ R4, R26, c[0x0][0x2d0], -R12 ;  /* 0x0000b4001a047a23 */ /* 0x000fe2000001080c */
[----:B------:R2:W-:Y:S02]  /*3590*/  MUFU.EX2 R6, R0 ;  /* 0x0000000000067308 */ /* 0x0005e40000000800 */
[----:B------:R-:W1:Y:S04]  /*35a0*/  LDSM.16.MT88.4 R68, [R237+0x2100] ;  /* 0x00210000ed44783b */ /* 0x000e680000004200 */
[----:B------:R-:W1:Y:S01]  /*35b0*/  LDSM.16.MT88.4 R64, [R240+0x900] ;  /* 0x00090000f040783b */ /* 0x000e620000004200 */
[----:B------:R-:W-:Y:S01]  /*35c0*/  F2FP.PACK_AB R9, R178, R179 ;  /* 0x000000b3b209723e */ /* 0x000fe200000000ff */
[----:B------:R3:W3:Y:S02]  /*35d0*/  MUFU.EX2 R158, R4 ;  /* 0x00000004009e7308 */ /* 0x0006e40000000800 */
[----:B------:R-:W1:Y:S01]  /*35e0*/  LDSM.16.MT88.4 R72, [R237+0x2900] ;  /* 0x00290000ed48783b */ /* 0x000e620000004200 */
[----:B------:R-:W-:-:S03]  /*35f0*/  UISETP.GE.AND UP0, UPT, UR14, UR8, UPT ;  /* 0x000000080e00728c */ /* 0x000fc6000bf06270 */
[----:B------:R-:W0:Y:S01]  /*3600*/  LDGDEPBAR ;  /* 0x00000000000079af */ /* 0x000e220000000000 */
[----:B--2---:R-:W-:-:S04]  /*3610*/  FFMA.FTZ R0, R52, c[0x0][0x2d0], -R12 ;  /* 0x0000b40034007a23 */ /* 0x004fc8000001080c */
[----:B------:R2:W-:Y:S01]  /*3620*/  MUFU.EX2 R14, R0 ;  /* 0x00000000000e7308 */ /* 0x0005e20000000800 */
[----:B---3--:R-:W-:Y:S01]  /*3630*/  FFMA.FTZ R4, R25, c[0x0][0x2d0], -R13 ;  /* 0x0000b40019047a23 */ /* 0x008fe2000001080d */
[----:B------:R-:W-:-:S06]  /*3640*/  F2FP.PACK_AB R11, R158, R159 ;  /* 0x0000009f9e0b723e */ /* 0x000fcc00000000ff */
[----:B------:R3:W-:Y:S01]  /*3650*/  MUFU.EX2 R166, R4 ;  /* 0x0000000400a67308 */ /* 0x0007e20000000800 */
[C---:B------:R-:W-:Y:S01]  /*3660*/  HMMA.16816.F32 R32, R8.reuse, R16, RZ ;  /* 0x000000100820723c */ /* 0x040fe200000018ff */
[----:B--2---:R-:W-:Y:S02]  /*3670*/  FFMA.FTZ R0, R53, c[0x0][0x2d0], -R12 ;  /* 0x0000b40035007a23 */ /* 0x004fe4000001080c */
[----:B------:R-:W2:Y:S05]  /*3680*/  LDSM.16.MT88.4 R52, [R238+0x2100] ;  /* 0x00210000ee34783b */ /* 0x000eaa0000004200 */
[----:B------:R-:W-:Y:S01]  /*3690*/  HMMA.16816.F32 R60, R8, R20, RZ ;  /* 0x00000014083c723c */ /* 0x000fe200000018ff */
[----:B------:R1:W1:Y:S01]  /*36a0*/  MUFU.EX2 R83, R0 ;  /* 0x0000000000537308 */ /* 0x0002620000000800 */
[----:B---3--:R-:W-:-:S06]  /*36b0*/  FFMA.FTZ R4, R24, c[0x0][0x2d0], -R13 ;  /* 0x0000b40018047a23 */ /* 0x008fcc000001080d */
[C---:B------:R-:W-:Y:S01]  /*36c0*/  HMMA.16816.F32 R24, R8.reuse, R18, RZ ;  /* 0x000000120818723c */ /* 0x040fe200000018ff */
[----:B------:R3:W3:Y:S07]  /*36d0*/  MUFU.EX2 R167, R4 ;  /* 0x0000000400a77308 */ /* 0x0006ee0000000800 */
[----:B------:R-:W-:Y:S01]  /*36e0*/  HMMA.16816.F32 R48, R8, R22, RZ ;  /* 0x000000160830723c */ /* 0x000fe200000018ff */
[----:B-1----:R-:W-:Y:S01]  /*36f0*/  IMAD.MOV.U32 R0, RZ, RZ, R6 ;  /* 0x000000ffff007224 */ /* 0x002fe200078e0006 */
[----:B------:R-:W-:-:S04]  /*3700*/  F2FP.PACK_AB R7, R83, R14 ;  /* 0x0000000e5307723e */ /* 0x000fc800000000ff */
[----:B------:R-:W-:Y:S02]  /*3710*/  F2FP.PACK_AB R5, R0, R157 ;  /* 0x0000009d0005723e */ /* 0x000fe400000000ff */
[----:B------:R-:W-:Y:S01]  /*3720*/  HMMA.16816.F32 R16, R8, R38, RZ ;  /* 0x000000260810723c */ /* 0x000fe200000018ff */
[----:B---3--:R-:W-:Y:S02]  /*3730*/  F2FP.PACK_AB R4, R166, R252 ;  /* 0x000000fca604723e */ /* 0x008fe400000000ff */
[----:B------:R-:W-:-:S05]  /*3740*/  F2FP.PACK_AB R6, R82, R167 ;  /* 0x000000a75206723e */ /* 0x000fca00000000ff */
[----:B------:R-:W-:Y:S08]  /*3750*/  HMMA.16816.F32 R20, R8, R36, RZ ;  /* 0x000000240814723c */ /* 0x000ff000000018ff */
[C---:B------:R-:W-:Y:S08]  /*3760*/  HMMA.16816.F32 R24, R4.reuse, R42, R24 ;  /* 0x0000002a0418723c */ /* 0x040ff00000001818 */
[----:B------:R-:W-:Y:S08]  /*3770*/  HMMA.16816.F32 R16, R4, R30, R16 ;  /* 0x0000001e0410723c */ /* 0x000ff00000001810 */
[----:B----4-:R-:W-:Y:S08]  /*3780*/  HMMA.16816.F32 R36, R8, R56, RZ ;  /* 0x000000380824723c */ /* 0x010ff000000018ff */
[----:B------:R-:W-:Y:S01]  /*3790*/  HMMA.16816.F32 R20, R4, R28, R20 ;  /* 0x0000001c0414723c */ /* 0x000fe20000001814 */
[----:B------:R-:W-:Y:S01]  /*37a0*/  MOV R119, R25 ;  /* 0x0000001900777202 */ /* 0x000fe20000000f00 */
[----:B------:R-:W-:-:S02]  /*37b0*/  IMAD.MOV.U32 R116, RZ, RZ, R24 ;  /* 0x000000ffff747224 */ /* 0x000fc400078e0018 */
[----:B------:R-:W-:Y:S02]  /*37c0*/  IMAD.MOV.U32 R118, RZ, RZ, R26 ;  /* 0x000000ffff767224 */ /* 0x000fe400078e001a */
[----:B------:R-:W-:Y:S02]  /*37d0*/  IMAD.MOV.U32 R117, RZ, RZ, R27 ;  /* 0x000000ffff757224 */ /* 0x000fe400078e001b */
[----:B------:R-:W-:Y:S01]  /*37e0*/  HMMA.16816.F32 R32, R4, R40, R32 ;  /* 0x000000280420723c */ /* 0x000fe20000001820 */
[----:B------:R-:W-:Y:S01]  /*37f0*/  IMAD.MOV.U32 R115, RZ, RZ, R16 ;  /* 0x000000ffff737224 */ /* 0x000fe200078e0010 */
[----:B------:R-:W-:Y:S01]  /*3800*/  MOV R91, R18 ;  /* 0x00000012005b7202 */ /* 0x000fe20000000f00 */
[----:B------:R-:W-:Y:S02]  /*3810*/  IMAD.MOV.U32 R114, RZ, RZ, R17 ;  /* 0x000000ffff727224 */ /* 0x000fe400078e0011 */
[----:B------:R-:W-:-:S03]  /*3820*/  IMAD.MOV.U32 R90, RZ, RZ, R19 ;  /* 0x000000ffff5a7224 */ /* 0x000fc600078e0013 */
[C---:B------:R-:W-:Y:S08]  /*3830*/  HMMA.16816.F32 R60, R4.reuse, R44, R60 ;  /* 0x0000002c043c723c */ /* 0x040ff0000000183c */
[----:B------:R-:W-:Y:S01]  /*3840*/  HMMA.16816.F32 R44, R4, R46, R48 ;  /* 0x0000002e042c723c */ /* 0x000fe20000001830 */
[----:B------:R-:W-:Y:S01]  /*3850*/  IMAD.MOV.U32 R25, RZ, RZ, R22 ;  /* 0x000000ffff197224 */ /* 0x000fe200078e0016 */
[----:B------:R-:W-:Y:S01]  /*3860*/  MOV R24, R21 ;  /* 0x0000001500187202 */ /* 0x000fe20000000f00 */
[----:B------:R-:W-:Y:S01]  /*3870*/  IMAD.MOV.U32 R170, RZ, RZ, R20 ;  /* 0x000000ffffaa7224 */ /* 0x000fe200078e0014 */
[----:B------:R-:W-:Y:S01]  /*3880*/  LDSM.16.MT88.4 R48, [R237+0x4100] ;  /* 0x00410000ed30783b */ /* 0x000fe20000004200 */
[----:B------:R-:W-:-:S03]  /*3890*/  IMAD.MOV.U32 R171, RZ, RZ, R23 ;  /* 0x000000ffffab7224 */ /* 0x000fc600078e0017 */
[----:B------:R-:W-:Y:S01]  /*38a0*/  HMMA.16816.F32 R16, R8, R68, RZ ;  /* 0x000000440810723c */ /* 0x000fe200000018ff */
[----:B------:R-:W-:Y:S02]  /*38b0*/  IMAD.MOV.U32 R41, RZ, RZ, R34 ;  /* 0x000000ffff297224 */ /* 0x000fe400078e0022 */
[----:B------:R-:W-:Y:S02]  /*38c0*/  IMAD.MOV.U32 R40, RZ, RZ, R35 ;  /* 0x000000ffff287224 */ /* 0x000fe400078e0023 */
[----:B------:R-:W-:Y:S02]  /*38d0*/  IMAD.MOV.U32 R125, RZ, RZ, R33 ;  /* 0x000000ffff7d7224 */ /* 0x000fe400078e0021 */
[----:B------:R-:W-:Y:S01]  /*38e0*/  IMAD.MOV.U32 R124, RZ, RZ, R32 ;  /* 0x000000ffff7c7224 */ /* 0x000fe200078e0020 */
[----:B------:R-:W-:Y:S01]  /*38f0*/  HMMA.16816.F32 R28, R4, R64, R36 ;  /* 0x00000040041c723c */ /* 0x000fe20000001824 */
[----:B------:R-:W1:Y:S01]  /*3900*/  LDSM.16.MT88.4 R32, [R241+0x2100] ;  /* 0x00210000f120783b */ /* 0x000e620000004200 */
[----:B------:R-:W-:Y:S01]  /*3910*/  IMAD.MOV.U32 R123, RZ, RZ, R62 ;  /* 0x000000ffff7b7224 */ /* 0x000fe200078e003e */
[----:B------:R-:W-:Y:S01]  /*3920*/  MOV R121, R61 ;  /* 0x0000003d00797202 */ /* 0x000fe20000000f00 */
[----:B------:R-:W-:Y:S01]  /*3930*/  IMAD.MOV.U32 R122, RZ, RZ, R63 ;  /* 0x000000ffff7a7224 */ /* 0x000fe200078e003f */
[----:B------:R-:W3:Y:S01]  /*3940*/  LDSM.16.MT88.4 R36, [R238+0x2900] ;  /* 0x00290000ee24783b */ /* 0x000ee20000004200 */
[----:B------:R-:W-:-:S02]  /*3950*/  IMAD.MOV.U32 R120, RZ, RZ, R60 ;  /* 0x000000ffff787224 */ /* 0x000fc400078e003c */
[----:B------:R-:W-:Y:S01]  /*3960*/  HMMA.16816.F32 R20, R8, R58, RZ ;  /* 0x0000003a0814723c */ /* 0x000fe200000018ff */
[----:B------:R-:W-:Y:S01]  /*3970*/  IMAD.MOV.U32 R113, RZ, RZ, R46 ;  /* 0x000000ffff717224 */ /* 0x000fe200078e002e */
[----:B------:R-:W-:Y:S01]  /*3980*/  MOV R80, R44 ;  /* 0x0000002c00507202 */ /* 0x000fe20000000f00 */
[----:B------:R-:W-:Y:S01]  /*3990*/  IMAD.MOV.U32 R112, RZ, RZ, R47 ;  /* 0x000000ffff707224 */ /* 0x000fe200078e002f */
[----:B------:R-:W-:Y:S01]  /*39a0*/  LDSM.16.MT88.4 R56, [R241+0x2900] ;  /* 0x00290000f138783b */ /* 0x000fe20000004200 */
[----:B------:R-:W-:-:S03]  /*39b0*/  IMAD.MOV.U32 R81, RZ, RZ, R45 ;  /* 0x000000ffff517224 */ /* 0x000fc600078e002d */
[----:B------:R-:W-:Y:S01]  /*39c0*/  HMMA.16816.F32 R248, R4, R72, R16 ;  /* 0x0000004804f8723c */ /* 0x000fe20000001810 */
[----:B------:R-:W4:Y:S04]  /*39d0*/  LDSM.16.MT88.4 R44, [R240+0x2100] ;  /* 0x00210000f02c783b */ /* 0x000f280000004200 */
[----:B------:R-:W-:Y:S02]  /*39e0*/  LDSM.16.MT88.4 R60, [R241+0x4100] ;  /* 0x00410000f13c783b */ /* 0x000fe40000004200 */
[----:B------:R-:W-:Y:S01]  /*39f0*/  IMAD.MOV.U32 R73, RZ, RZ, R25 ;  /* 0x000000ffff497224 */ /* 0x000fe200078e0019 */
[----:B------:R-:W-:Y:S01]  /*3a00*/  MOV R15, R31 ;  /* 0x0000001f000f7202 */ /* 0x000fe20000000f00 */
[----:B------:R-:W-:Y:S02]  /*3a10*/  IMAD.MOV.U32 R176, RZ, RZ, R28 ;  /* 0x000000ffffb07224 */ /* 0x000fe400078e001c */
[----:B------:R-:W-:-:S02]  /*3a20*/  IMAD.MOV.U32 R165, RZ, RZ, R29 ;  /* 0x000000ffffa57224 */ /* 0x000fc400078e001d */
[----:B------:R-:W-:Y:S02]  /*3a30*/  IMAD.MOV.U32 R164, RZ, RZ, R30 ;  /* 0x000000ffffa47224 */ /* 0x000fe400078e001e */
[----:B------:R-:W-:Y:S01]  /*3a40*/  HMMA.16816.F32 R28, R8, R70, RZ ;  /* 0x00000046081c723c */ /* 0x000fe200000018ff */
[----:B------:R-:W-:Y:S01]  /*3a50*/  IMAD.MOV.U32 R72, RZ, RZ, R24 ;  /* 0x000000ffff487224 */ /* 0x000fe200078e0018 */
[----:B------:R-:W-:Y:S06]  /*3a60*/  LDSM.16.MT88.4 R68, [R240+0x4100] ;  /* 0x00410000f044783b */ /* 0x000fec0000004200 */
[----:B------:R-:W-:Y:S01]  /*3a70*/  HMMA.16816.F32 R244, R4, R66, R20 ;  /* 0x0000004204f4723c */ /* 0x000fe20000001814 */
[----:B------:R-:W-:Y:S07]  /*3a80*/  LDSM.16.MT88.4 R64, [R238+0x4900] ;  /* 0x00490000ee40783b */ /* 0x000fee0000004200 */
[C---:B--2---:R-:W-:Y:S08]  /*3a90*/  HMMA.16816.F32 R24, R8.reuse, R52, RZ ;  /* 0x000000340818723c */ /* 0x044ff000000018ff */
[C---:B------:R-:W-:Y:S01]  /*3aa0*/  HMMA.16816.F32 R20, R8.reuse, R54, RZ ;  /* 0x000000360814723c */ /* 0x040fe200000018ff */
[----:B------:R-:W2:Y:S07]  /*3ab0*/  LDSM.16.MT88.4 R52, [R240+0x2900] ;  /* 0x00290000f034783b */ /* 0x000eae0000004200 */
[----:B-1----:R-:W-:Y:S08]  /*3ac0*/  HMMA.16816.F32 R16, R8, R32, RZ ;  /* 0x000000200810723c */ /* 0x002ff000000018ff */
[C---:B------:R-:W-:Y:S07]  /*3ad0*/  HMMA.16816.F32 R160, R4.reuse, R74, R28 ;  /* 0x0000004a04a0723c */ /* 0x040fee000000181c */
[----:B------:R-:W-:Y:S01]  /*3ae0*/  IMAD.MOV.U32 R74, RZ, RZ, R41 ;  /* 0x000000ffff4a7224 */ /* 0x000fe200078e0029 */
[----:B---3--:R-:W-:Y:S01]  /*3af0*/  HMMA.16816.F32 R148, R4, R36, R24 ;  /* 0x000000240494723c */ /* 0x008fe20000001818 */
[----:B------:R-:W-:-:S02]  /*3b00*/  IMAD.MOV.U32 R75, RZ, RZ, R40 ;  /* 0x000000ffff4b7224 */ /* 0x000fc400078e0028 */
[----:B------:R-:W1:Y:S05]  /*3b10*/  LDSM.16.MT88.4 R40, [R238+0x4100] ;  /* 0x00410000ee28783b */ /* 0x000e6a0000004200 */
[----:B------:R-:W-:Y:S01]  /*3b20*/  HMMA.16816.F32 R100, R4, R38, R20 ;  /* 0x000000260464723c */ /* 0x000fe20000001814 */
[----:B------:R-:W3:Y:S07]  /*3b30*/  LDSM.16.MT88.4 R36, [R237+0x4900] ;  /* 0x00490000ed24783b */ /* 0x000eee0000004200 */
[C---:B------:R-:W-:Y:S08]  /*3b40*/  HMMA.16816.F32 R32, R8.reuse, R34, RZ ;  /* 0x000000220820723c */ /* 0x040ff000000018ff */
[----:B----4-:R-:W-:Y:S08]  /*3b50*/  HMMA.16816.F32 R24, R8, R46, RZ ;  /* 0x0000002e0818723c */ /* 0x010ff000000018ff */
[----:B------:R-:W-:Y:S08]  /*3b60*/  HMMA.16816.F32 R104, R4, R56, R16 ;  /* 0x000000380468723c */ /* 0x000ff00000001810 */
[C---:B------:R-:W-:Y:S08]  /*3b70*/  HMMA.16816.F32 R20, R8.reuse, R48, RZ ;  /* 0x000000300814723c */ /* 0x040ff000000018ff */
[C---:B------:R-:W-:Y:S01]  /*3b80*/  HMMA.16816.F32 R16, R8.reuse, R50, RZ ;  /* 0x000000320810723c */ /* 0x040fe200000018ff */
[----:B------:R-:W-:Y:S07]  /*3b90*/  LDSM.16.MT88.4 R48, [R237+0x6100] ;  /* 0x00610000ed30783b */ /* 0x000fee0000004200 */
[----:B------:R-:W-:Y:S01]  /*3ba0*/  HMMA.16816.F32 R28, R8, R44, RZ ;  /* 0x0000002c081c723c */ /* 0x000fe200000018ff */
[----:B------:R-:W4:Y:S07]  /*3bb0*/  LDSM.16.MT88.4 R44, [R241+0x4900] ;  /* 0x00490000f12c783b */ /* 0x000f2e0000004200 */
[C---:B------:R-:W-:Y:S01]  /*3bc0*/  HMMA.16816.F32 R108, R4.reuse, R58, R32 ;  /* 0x0000003a046c723c */ /* 0x040fe20000001820 */
[----:B------:R-:W4:Y:S07]  /*3bd0*/  LDSM.16.MT88.4 R56, [R240+0x4900] ;  /* 0x00490000f038783b */ /* 0x000f2e0000004200 */
[----:B--2---:R-:W-:Y:S07]  /*3be0*/  HMMA.16816.F32 R140, R4, R54, R24 ;  /* 0x00000036048c723c */ /* 0x004fee0000001818 */
[----:B------:R-:W-:Y:S01]  /*3bf0*/  IMAD.MOV.U32 R54, RZ, RZ, R118 ;  /* 0x000000ffff367224 */ /* 0x000fe200078e0076 */
[----:B------:R-:W-:Y:S01]  /*3c00*/  HMMA.16816.F32 R24, R8, R60, RZ ;  /* 0x0000003c0818723c */ /* 0x000fe200000018ff */
[----:B------:R-:W-:-:S06]  /*3c10*/  IMAD.MOV.U32 R55, RZ, RZ, R117 ;  /* 0x000000ffff377224 */ /* 0x000fcc00078e0075 */
[----:B------:R-:W-:Y:S01]  /*3c20*/  MOV R61, R125 ;  /* 0x0000007d003d7202 */ /* 0x000fe20000000f00 */
[----:B-1----:R-:W-:Y:S01]  /*3c30*/  HMMA.16816.F32 R32, R8, R40, RZ ;  /* 0x000000280820723c */ /* 0x002fe200000018ff */
[----:B------:R-:W-:-:S07]  /*3c40*/  IMAD.MOV.U32 R60, RZ, RZ, R124 ;  /* 0x000000ffff3c7224 */ /* 0x000fce00078e007c */
[C---:B---3--:R-:W-:Y:S08]  /*3c50*/  HMMA.16816.F32 R152, R4.reuse, R36, R20 ;  /* 0x000000240498723c */ /* 0x048ff00000001814 */
[----:B------:R-:W-:Y:S01]  /*3c60*/  HMMA.16816.F32 R136, R4, R38, R16 ;  /* 0x000000260488723c */ /* 0x000fe20000001810 */
[----:B------:R-:W1:Y:S07]  /*3c70*/  LDSM.16.MT88.4 R36, [R237+0x6900] ;  /* 0x00690000ed24783b */ /* 0x000e6e0000004200 */
[C---:B------:R-:W-:Y:S07]  /*3c80*/  HMMA.16816.F32 R20, R8.reuse, R62, RZ ;  /* 0x0000003e0814723c */ /* 0x040fee00000018ff */
[----:B------:R-:W-:Y:S01]  /*3c90*/  IMAD.MOV.U32 R62, RZ, RZ, R123 ;  /* 0x000000ffff3e7224 */ /* 0x000fe200078e007b */
[----:B------:R-:W-:Y:S01]  /*3ca0*/  HMMA.16816.F32 R16, R8, R68, RZ ;  /* 0x000000440810723c */ /* 0x000fe200000018ff */
[----:B------:R-:W-:-:S06]  /*3cb0*/  IMAD.MOV.U32 R63, RZ, RZ, R122 ;  /* 0x000000ffff3f7224 */ /* 0x000fcc00078e007a */
[----:B------:R-:W-:Y:S01]  /*3cc0*/  MOV R68, R115 ;  /* 0x0000007300447202 */ /* 0x000fe20000000f00 */
[----:B------:R-:W-:Y:S01]  /*3cd0*/  HMMA.16816.F32 R144, R4, R52, R28 ;  /* 0x000000340490723c */ /* 0x000fe2000000181c */
[----:B------:R-:W-:-:S06]  /*3ce0*/  IMAD.MOV.U32 R69, RZ, RZ, R114 ;  /* 0x000000ffff457224 */ /* 0x000fcc00078e0072 */
[----:B------:R-:W-:Y:S01]  /*3cf0*/  IMAD.MOV.U32 R53, RZ, RZ, R119 ;  /* 0x000000ffff357224 */ /* 0x000fe200078e0077 */
[----:B----4-:R-:W-:Y:S01]  /*3d00*/  HMMA.16816.F32 R132, R4, R44, R24 ;  /* 0x0000002c0484723c */ /* 0x010fe20000001818 */
[----:B------:R-:W-:-:S06]  /*3d10*/  IMAD.MOV.U32 R52, RZ, RZ, R116 ;  /* 0x000000ffff347224 */ /* 0x000fcc00078e0074 */
[----:B------:R-:W-:Y:S01]  /*3d20*/  IMAD.MOV.U32 R45, RZ, RZ, R121 ;  /* 0x000000ffff2d7224 */ /* 0x000fe200078e0079 */
[----:B------:R-:W-:Y:S01]  /*3d30*/  HMMA.16816.F32 R28, R8, R42, RZ ;  /* 0x0000002a081c723c */ /* 0x000fe200000018ff */
[----:B------:R-:W-:Y:S01]  /*3d40*/  MOV R44, R120 ;  /* 0x00000078002c7202 */ /* 0x000fe20000000f00 */
[----:B------:R-:W-:Y:S06]  /*3d50*/  LDSM.16.MT88.4 R40, [R241+0x6100] ;  /* 0x00610000f128783b */ /* 0x000fec0000004200 */
[C---:B------:R-:W-:Y:S01]  /*3d60*/  HMMA.16816.F32 R124, R4.reuse, R64, R32 ;  /* 0x00000040047c723c */ /* 0x040fe20000001820 */
[----:B------:R-:W2:Y:S07]  /*3d70*/  LDSM.16.MT88.4 R32, [R238+0x6100] ;  /* 0x00610000ee20783b */ /* 0x000eae0000004200 */
[C---:B------:R-:W-:Y:S07]  /*3d80*/  HMMA.16816.F32 R120, R4.reuse, R46, R20 ;  /* 0x0000002e0478723c */ /* 0x040fee0000001814 */
[----:B------:R-:W-:Y:S01]  /*3d90*/  IMAD.MOV.U32 R46, RZ, RZ, R113 ;  /* 0x000000ffff2e7224 */ /* 0x000fe200078e0071 */
[----:B------:R-:W-:Y:S01]  /*3da0*/  HMMA.16816.F32 R116, R4, R56, R16 ;  /* 0x000000380474723c */ /* 0x000fe20000001810 */
[----:B------:R-:W-:-:S06]  /*3db0*/  IMAD.MOV.U32 R47, RZ, RZ, R112 ;  /* 0x000000ffff2f7224 */ /* 0x000fcc00078e0070 */
[----:B------:R-:W-:Y:S01]  /*3dc0*/  IMAD.MOV.U32 R56, RZ, RZ, R91 ;  /* 0x000000ffff387224 */ /* 0x000fe200078e005b */
[----:B------:R-:W-:Y:S01]  /*3dd0*/  HMMA.16816.F32 R20, R8, R48, RZ ;  /* 0x000000300814723c */ /* 0x000fe200000018ff */
[----:B------:R-:W-:-:S06]  /*3de0*/  MOV R57, R90 ;  /* 0x0000005a00397202 */ /* 0x000fcc0000000f00 */
[----:B------:R-:W-:Y:S01]  /*3df0*/  IMAD.MOV.U32 R48, RZ, RZ, R83 ;  /* 0x000000ffff307224 */ /* 0x000fe200078e0053 */
[----:B------:R-:W-:Y:S01]  /*3e00*/  HMMA.16816.F32 R16, R8, R50, RZ ;  /* 0x000000320810723c */ /* 0x000fe200000018ff */
[----:B------:R-:W-:-:S06]  /*3e10*/  IMAD.MOV.U32 R49, RZ, RZ, R82 ;  /* 0x000000ffff317224 */ /* 0x000fcc00078e0052 */
[----:B------:R-:W-:Y:S01]  /*3e20*/  MOV R50, R81 ;  /* 0x0000005100327202 */ /* 0x000fe20000000f00 */
[----:B------:R-:W-:Y:S01]  /*3e30*/  HMMA.16816.F32 R24, R8, R70, RZ ;  /* 0x000000460818723c */ /* 0x000fe200000018ff */
[----:B------:R-:W-:-:S06]  /*3e40*/  IMAD.MOV.U32 R51, RZ, RZ, R80 ;  /* 0x000000ffff337224 */ /* 0x000fcc00078e0050 */
[----:B------:R-:W-:Y:S01]  /*3e50*/  IMAD.MOV.U32 R70, RZ, RZ, R89 ;  /* 0x000000ffff467224 */ /* 0x000fe200078e0059 */
[C---:B------:R-:W-:Y:S01]  /*3e60*/  HMMA.16816.F32 R128, R4.reuse, R66, R28 ;  /* 0x000000420480723c */ /* 0x040fe2000000181c */
[----:B------:R-:W-:Y:S01]  /*3e70*/  IMAD.MOV.U32 R71, RZ, RZ, R88 ;  /* 0x000000ffff477224 */ /* 0x000fe200078e0058 */
[----:B------:R-:W3:Y:S06]  /*3e80*/  LDSM.16.MT88.4 R28, [R238+0x6900] ;  /* 0x00690000ee1c783b */ /* 0x000eec0000004200 */
[C---:B-1----:R-:W-:Y:S08]  /*3e90*/  HMMA.16816.F32 R88, R4.reuse, R36, R20 ;  /* 0x000000240458723c */ /* 0x042ff00000001814 */
[C---:B------:R-:W-:Y:S01]  /*3ea0*/  HMMA.16816.F32 R80, R4.reuse, R38, R16 ;  /* 0x000000260450723c */ /* 0x040fe20000001810 */
[----:B------:R-:W1:Y:S07]  /*3eb0*/  LDSM.16.MT88.4 R36, [R241+0x6900] ;  /* 0x00690000f124783b */ /* 0x000e6e0000004200 */
[----:B------:R-:W-:Y:S08]  /*3ec0*/  HMMA.16816.F32 R112, R4, R58, R24 ;  /* 0x0000003a0470723c */ /* 0x000ff00000001818 */
[C---:B--2---:R-:W-:Y:S08]  /*3ed0*/  HMMA.16816.F32 R24, R8.reuse, R32, RZ ;  /* 0x000000200818723c */ /* 0x044ff000000018ff */
[C---:B------:R-:W-:Y:S08]  /*3ee0*/  HMMA.16816.F32 R20, R8.reuse, R34, RZ ;  /* 0x000000220814723c */ /* 0x040ff000000018ff */
[----:B------:R-:W-:Y:S07]  /*3ef0*/  HMMA.16816.F32 R16, R8, R40, RZ ;  /* 0x000000280810723c */ /* 0x000fee00000018ff */
[----:B------:R-:W-:Y:S01]  /*3f00*/  IMAD.MOV.U32 R40, RZ, RZ, R70 ;  /* 0x000000ffff287224 */ /* 0x000fe200078e0046 */
[----:B------:R-:W-:Y:S01]  /*3f10*/  MOV R41, R71 ;  /* 0x0000004700297202 */ /* 0x000fe20000000f00 */
[----:B------:R-:W-:Y:S01]  /*3f20*/  IMAD.MOV.U32 R70, RZ, RZ, R56 ;  /* 0x000000ffff467224 */ /* 0x000fe200078e0038 */
[----:B---3--:R-:W-:Y:S01]  /*3f30*/  HMMA.16816.F32 R64, R4, R28, R24 ;  /* 0x0000001c0440723c */ /* 0x008fe20000001818 */
[----:B------:R-:W-:-:S06]  /*3f40*/  IMAD.MOV.U32 R71, RZ, RZ, R57 ;  /* 0x000000ffff477224 */ /* 0x000fcc00078e0039 */
[----:B------:R-:W-:Y:S01]  /*3f50*/  IMAD.MOV.U32 R29, RZ, RZ, R50 ;  /* 0x000000ffff1d7224 */ /* 0x000fe200078e0032 */
[----:B------:R-:W-:Y:S01]  /*3f60*/  HMMA.16816.F32 R56, R4, R30, R20 ;  /* 0x0000001e0438723c */ /* 0x000fe20000001814 */
[----:B------:R-:W-:-:S06]  /*3f70*/  IMAD.MOV.U32 R28, RZ, RZ, R51 ;  /* 0x000000ffff1c7224 */ /* 0x000fcc00078e0033 */
[----:B------:R-:W-:Y:S01]  /*3f80*/  IMAD.MOV.U32 R30, RZ, RZ, R48 ;  /* 0x000000ffff1e7224 */ /* 0x000fe200078e0030 */
[----:B------:R-:W-:Y:S01]  /*3f90*/  HMMA.16816.F32 R20, R8, R42, RZ ;  /* 0x0000002a0814723c */ /* 0x000fe200000018ff */
[----:B------:R-:W-:-:S06]  /*3fa0*/  IMAD.MOV.U32 R31, RZ, RZ, R49 ;  /* 0x000000ffff1f7224 */ /* 0x000fcc00078e0031 */
[----:B------:R-:W-:Y:S01]  /*3fb0*/  IMAD.MOV.U32 R43, RZ, RZ, R166 ;  /* 0x000000ffff2b7224 */ /* 0x000fe200078e00a6 */
[----:B-1----:R-:W-:Y:S01]  /*3fc0*/  HMMA.16816.F32 R48, R4, R36, R16 ;  /* 0x000000240430723c */ /* 0x002fe20000001810 */
[----:B------:R-:W1:Y:S01]  /*3fd0*/  LDSM.16.MT88.4 R16, [R240+0x6100] ;  /* 0x00610000f010783b */ /* 0x000e620000004200 */
[----:B------:R-:W-:-:S05]  /*3fe0*/  IMAD.MOV.U32 R42, RZ, RZ, R167 ;  /* 0x000000ffff2a7224 */ /* 0x000fca00078e00a7 */
[----:B------:R-:W-:Y:S01]  /*3ff0*/  MOV R36, R0 ;  /* 0x0000000000247202 */ /* 0x000fe20000000f00 */
[----:B------:R-:W-:Y:S02]  /*4000*/  FFMA.FTZ R0, R87, c[0x0][0x2d0], -R13 ;  /* 0x0000b40057007a23 */ /* 0x000fe4000001080d */
[----:B------:R-:W-:-:S06]  /*4010*/  IMAD.MOV.U32 R37, RZ, RZ, R177 ;  /* 0x000000ffff257224 */ /* 0x000fcc00078e00b1 */
[----:B------:R-:W-:Y:S07]  /*4020*/  HMMA.16816.F32 R32, R4, R38, R20 ;  /* 0x000000260420723c */ /* 0x000fee0000001814 */
[----:B------:R-:W-:Y:S02]  /*4030*/  IMAD.MOV.U32 R39, RZ, RZ, R156 ;  /* 0x000000ffff277224 */ /* 0x000fe400078e009c */
[----:B------:R2:W-:Y:S01]  /*4040*/  MUFU.EX2 R156, R0 ;  /* 0x00000000009c7308 */ /* 0x0005e20000000800 */
[----:B-1----:R-:W-:Y:S01]  /*4050*/  HMMA.16816.F32 R24, R8, R16, RZ ;  /* 0x000000100818723c */ /* 0x002fe200000018ff */
[----:B--2---:R-:W-:-:S06]  /*4060*/  FFMA.FTZ R0, R85, c[0x0][0x2d0], -R13 ;  /* 0x0000b40055007a23 */ /* 0x004fcc000001080d */
[----:B------:R1:W2:Y:S01]  /*4070*/  MUFU.EX2 R166, R0 ;  /* 0x0000000000a67308 */ /* 0x0002a20000000800 */
[----:B------:R-:W-:Y:S01]  /*4080*/  HMMA.16816.F32 R8, R8, R18, RZ ;  /* 0x000000120808723c */ /* 0x000fe200000018ff */
[----:B------:R-:W3:Y:S01]  /*4090*/  LDSM.16.MT88.4 R16, [R240+0x6900] ;  /* 0x00690000f010783b */ /* 0x000ee20000004200 */
[----:B-1----:R-:W-:-:S05]  /*40a0*/  FFMA.FTZ R0, R84, c[0x0][0x2d0], -R13 ;  /* 0x0000b40054007a23 */ /* 0x002fca000001080d */
[----:B------:R1:W-:Y:S02]  /*40b0*/  MUFU.EX2 R167, R0 ;  /* 0x0000000000a77308 */ /* 0x0003e40000000800 */
[----:B-1----:R-:W-:-:S06]  /*40c0*/  FFMA.FTZ R0, R79, c[0x0][0x2d0], -R13 ;  /* 0x0000b4004f007a23 */ /* 0x002fcc000001080d */
[----:B------:R1:W4:Y:S09]  /*40d0*/  MUFU.EX2 R177, R0 ;  /* 0x0000000000b17308 */ /* 0x0003320000000800 */
[C---:B---3--:R-:W-:Y:S01]  /*40e0*/  HMMA.16816.F32 R20, R4.reuse, R18, R8 ;  /* 0x000000120414723c */ /* 0x048fe20000001808 */
[----:B------:R-:W3:Y:S07]  /*40f0*/  LDSM.16.MT88.4 R8, [R237+0x1100] ;  /* 0x00110000ed08783b */ /* 0x000eee0000004200 */
[----:B------:R-:W-:Y:S01]  /*4100*/  HMMA.16816.F32 R24, R4, R16, R24 ;  /* 0x000000100418723c */ /* 0x000fe20000001818 */
[----:B-1----:R-:W-:Y:S01]  /*4110*/  FFMA.FTZ R0, R96, c[0x0][0x2d0], -R12 ;  /* 0x0000b40060007a23 */ /* 0x002fe2000001080c */
[----:B------:R-:W-:Y:S01]  /*4120*/  MOV R96, R39 ;  /* 0x0000002700607202 */ /* 0x000fe20000000f00 */
[----:B------:R-:W-:-:S02]  /*4130*/  IMAD.MOV.U32 R39, RZ, RZ, R42 ;  /* 0x000000ffff277224 */ /* 0x000fc400078e002a */
[----:B------:R-:W-:Y:S02]  /*4140*/  IMAD.MOV.U32 R42, RZ, RZ, R43 ;  /* 0x000000ffff2a7224 */ /* 0x000fe400078e002b */
[----:B------:R-:W-:Y:S02]  /*4150*/  IMAD.MOV.U32 R43, RZ, RZ, R36 ;  /* 0x000000ffff2b7224 */ /* 0x000fe400078e0024 */
[----:B------:R-:W-:Y:S01]  /*4160*/  IMAD.MOV.U32 R36, RZ, RZ, R37 ;  /* 0x000000ffff247224 */ /* 0x000fe200078e0025 */
[----:B------:R-:W-:Y:S01]  /*4170*/  MOV R37, R30 ;  /* 0x0000001e00257202 */ /* 0x000fe20000000f00 */
[----:B------:R-:W-:Y:S02]  /*4180*/  IMAD.MOV.U32 R30, RZ, RZ, R31 ;  /* 0x000000ffff1e7224 */ /* 0x000fe400078e001f */
[----:B------:R-:W-:Y:S02]  /*4190*/  IMAD.MOV.U32 R31, RZ, RZ, R46 ;  /* 0x000000ffff1f7224 */ /* 0x000fe400078e002e */
        /* <DEDUP_REMOVED lines=8> */
[----:B------:R-:W-:Y:S01]  /*4220*/  IMAD.MOV.U32 R74, RZ, RZ, R75 ;  /* 0x000000ffff4a7224 */ /* 0x000fe200078e004b */
[----:B------:R1:W-:Y:S01]  /*4230*/  MUFU.EX2 R19, R0 ;  /* 0x0000000000137308 */ /* 0x0003e20000000800 */
[----:B------:R-:W-:-:S02]  /*4240*/  IMAD.MOV.U32 R84, RZ, RZ, R36 ;  /* 0x000000ffff547224 */ /* 0x000fc400078e0024 */
[----:B------:R-:W-:Y:S02]  /*4250*/  IMAD.MOV.U32 R36, RZ, RZ, R47 ;  /* 0x000000ffff247224 */ /* 0x000fe400078e002f */
[----:B------:R-:W-:Y:S01]  /*4260*/  IMAD.MOV.U32 R47, RZ, RZ, R74 ;  /* 0x000000ffff2f7224 */ /* 0x000fe200078e004a */
[----:B------:R-:W-:Y:S01]  /*4270*/  MOV R74, R164 ;  /* 0x000000a4004a7202 */ /* 0x000fe20000000f00 */
[----:B------:R-:W-:Y:S01]  /*4280*/  IMAD.MOV.U32 R87, RZ, RZ, R42 ;  /* 0x000000ffff577224 */ /* 0x000fe200078e002a */
[----:B------:R-:W-:Y:S01]  /*4290*/  MOV R85, R43 ;  /* 0x0000002b00557202 */ /* 0x000fe20000000f00 */
[----:B------:R-:W-:Y:S01]  /*42a0*/  IMAD.MOV.U32 R38, RZ, RZ, R45 ;  /* 0x000000ffff267224 */ /* 0x000fe200078e002d */
[----:B--2---:R-:W-:Y:S01]  /*42b0*/  F2FP.PACK_AB R4, R166, R156 ;  /* 0x0000009ca604723e */ /* 0x004fe200000000ff */
[----:B------:R-:W-:Y:S02]  /*42c0*/  IMAD.MOV.U32 R75, RZ, RZ, R170 ;  /* 0x000000ffff4b7224 */ /* 0x000fe400078e00aa */
[----:B-1----:R-:W-:Y:S01]  /*42d0*/  FFMA.FTZ R0, R95, c[0x0][0x2d0], -R12 ;  /* 0x0000b4005f007a23 */ /* 0x002fe2000001080c */
[----:B----4-:R-:W-:Y:S01]  /*42e0*/  F2FP.PACK_AB R6, R177, R167 ;  /* 0x000000a7b106723e */ /* 0x010fe200000000ff */
[----:B------:R-:W-:Y:S01]  /*42f0*/  IMAD.MOV.U32 R95, RZ, RZ, R39 ;  /* 0x000000ffff5f7224 */ /* 0x000fe200078e0027 */
[----:B------:R1:W5:Y:S01]  /*4300*/  LDL.LU R170, [R1+0x74] ;  /* 0x0000740001aa7983 */ /* 0x0003620000300800 */
[----:B------:R2:W4:Y:S01]  /*4310*/  MUFU.EX2 R164, R0 ;  /* 0x0000000000a47308 */ /* 0x0005220000000800 */
[----:B------:R-:W-:-:S02]  /*4320*/  IMAD.MOV.U32 R39, RZ, RZ, R62 ;  /* 0x000000ffff277224 */ /* 0x000fc400078e003e */
[----:B------:R-:W-:Y:S02]  /*4330*/  IMAD.MOV.U32 R62, RZ, RZ, R73 ;  /* 0x000000ffff3e7224 */ /* 0x000fe400078e0049 */
[----:B------:R-:W-:Y:S02]  /*4340*/  IMAD.MOV.U32 R42, RZ, RZ, R30 ;  /* 0x000000ffff2a7224 */ /* 0x000fe400078e001e */
[----:B------:R-:W-:Y:S02]  /*4350*/  IMAD.MOV.U32 R73, RZ, RZ, R165 ;  /* 0x000000ffff497224 */ /* 0x000fe400078e00a5 */
[----:B------:R-:W-:Y:S01]  /*4360*/  IMAD.MOV.U32 R30, RZ, RZ, R31 ;  /* 0x000000ffff1e7224 */ /* 0x000fe200078e001f */
[----:B------:R-:W-:Y:S01]  /*4370*/  MOV R31, R46 ;  /* 0x0000002e001f7202 */ /* 0x000fe20000000f00 */
[----:B------:R-:W-:Y:S01]  /*4380*/  IMAD.MOV.U32 R46, RZ, RZ, R61 ;  /* 0x000000ffff2e7224 */ /* 0x000fe200078e003d */
[----:B------:R-:W-:Y:S01]  /*4390*/  MOV R61, R72 ;  /* 0x00000048003d7202 */ /* 0x000fe20000000f00 */
[----:B------:R-:W-:-:S02]  /*43a0*/  IMAD.MOV.U32 R43, RZ, RZ, R37 ;  /* 0x000000ffff2b7224 */ /* 0x000fc400078e0025 */
[----:B------:R-:W-:Y:S02]  /*43b0*/  IMAD.MOV.U32 R45, RZ, RZ, R60 ;  /* 0x000000ffff2d7224 */ /* 0x000fe400078e003c */
[----:B--2---:R-:W-:Y:S02]  /*43c0*/  FFMA.FTZ R0, R98, c[0x0][0x2d0], -R12 ;  /* 0x0000b40062007a23 */ /* 0x004fe4000001080c */
[----:B------:R-:W-:Y:S02]  /*43d0*/  IMAD.MOV.U32 R72, RZ, RZ, R176 ;  /* 0x000000ffff487224 */ /* 0x000fe400078e00b0 */
[----:B------:R2:W-:Y:S01]  /*43e0*/  MUFU.EX2 R165, R0 ;  /* 0x0000000000a57308 */ /* 0x0005e20000000800 */
[----:B------:R-:W-:Y:S01]  /*43f0*/  IMAD.MOV.U32 R37, RZ, RZ, R44 ;  /* 0x000000ffff257224 */ /* 0x000fe200078e002c */
[----:B----4-:R-:W-:Y:S01]  /*4400*/  F2FP.PACK_AB R5, R164, R19 ;  /* 0x00000013a405723e */ /* 0x010fe200000000ff */
[----:B------:R-:W-:Y:S01]  /*4410*/  IMAD.MOV.U32 R60, RZ, RZ, R75 ;  /* 0x000000ffff3c7224 */ /* 0x000fe200078e004b */
[----:B------:R-:W-:Y:S01]  /*4420*/  MOV R44, R63 ;  /* 0x0000003f002c7202 */ /* 0x000fe20000000f00 */
[----:B------:R-:W-:-:S02]  /*4430*/  IMAD.MOV.U32 R63, RZ, RZ, R171 ;  /* 0x000000ffff3f7224 */ /* 0x000fc400078e00ab */
[----:B--2---:R-:W-:Y:S01]  /*4440*/  FFMA.FTZ R0, R97, c[0x0][0x2d0], -R12 ;  /* 0x0000b40061007a23 */ /* 0x004fe2000001080c */
[----:B------:R1:W5:Y:S01]  /*4450*/  LDL.LU R171, [R1+0x70] ;  /* 0x0000700001ab7983 */ /* 0x0003620000300800 */
[----:B------:R-:W-:Y:S01]  /*4460*/  IMAD.MOV.U32 R75, RZ, RZ, R15 ;  /* 0x000000ffff4b7224 */ /* 0x000fe200078e000f */
[----:B------:R-:W-:Y:S01]  /*4470*/  PLOP3.LUT P0, PT, PT, PT, UP0, 0x80, 0x0 ;  /* 0x000000000000781c */ /* 0x000fe20003f0f008 */
[----:B------:R-:W2:Y:S01]  /*4480*/  MUFU.EX2 R176, R0 ;  /* 0x0000000000b07308 */ /* 0x000ea20000000800 */
[----:B------:R-:W-:Y:S02]  /*4490*/  IMAD.MOV.U32 R98, RZ, RZ, R14 ;  /* 0x000000ffff627224 */ /* 0x000fe400078e000e */
[--C-:B------:R-:W-:Y:S02]  /*44a0*/  FFMA.FTZ R17, R94, c[0x0][0x2d0], -R13.reuse ;  /* 0x0000b4005e117a23 */ /* 0x100fe4000001080d */
[--C-:B------:R-:W-:Y:S02]  /*44b0*/  FFMA.FTZ R16, R93, c[0x0][0x2d0], -R13.reuse ;  /* 0x0000b4005d107a23 */ /* 0x100fe4000001080d */
[----:B------:R-:W-:-:S02]  /*44c0*/  FFMA.FTZ R15, R92, c[0x0][0x2d0], -R13 ;  /* 0x0000b4005c0f7a23 */ /* 0x000fc4000001080d */
[----:B------:R-:W-:Y:S01]  /*44d0*/  FFMA.FTZ R14, R86, c[0x0][0x2d0], -R13 ;  /* 0x0000b400560e7a23 */ /* 0x000fe2000001080d */
[----:B------:R-:W-:Y:S01]  /*44e0*/  MUFU.EX2 R17, R17 ;  /* 0x0000001100117308 */ /* 0x000fe20000000800 */
[--C-:B------:R-:W-:Y:S02]  /*44f0*/  FFMA.FTZ R13, R99, c[0x0][0x2d0], -R12.reuse ;  /* 0x0000b400630d7a23 */ /* 0x100fe4000001080c */
[--C-:B------:R-:W-:Y:S01]  /*4500*/  FFMA.FTZ R18, R77, c[0x0][0x2d0], -R12.reuse ;  /* 0x0000b4004d127a23 */ /* 0x100fe2000001080c */
[----:B--2---:R-:W-:Y:S01]  /*4510*/  F2FP.PACK_AB R7, R176, R165 ;  /* 0x000000a5b007723e */ /* 0x004fe200000000ff */
[----:B------:R-:W-:-:S03]  /*4520*/  FFMA.FTZ R0, R78, c[0x0][0x2d0], -R12 ;  /* 0x0000b4004e007a23 */ /* 0x000fc6000001080c */
[----:B------:R-:W2:Y:S01]  /*4530*/  MUFU.EX2 R16, R16 ;  /* 0x0000001000107308 */ /* 0x000ea20000000800 */
[----:B------:R-:W-:Y:S02]  /*4540*/  FFMA.FTZ R12, R76, c[0x0][0x2d0], -R12 ;  /* 0x0000b4004c0c7a23 */ /* 0x000fe4000001080c */
        /* <DEDUP_REMOVED lines=10> */
[----:B------:R-:W-:Y:S01]  /*45f0*/  HMMA.16816.F32 R76, R4, R10, R244 ;  /* 0x0000000a044c723c */ /* 0x000fe200000018f4 */
[----:B------:R-:W3:Y:S06]  /*4600*/  LDSM.16.MT88.4 R8, [R237+0x3100] ;  /* 0x00310000ed08783b */ /* 0x000eec0000004200 */
[----:B------:R-:W-:Y:S01]  /*4610*/  IMAD.MOV.U32 R245, RZ, RZ, R84 ;  /* 0x000000fffff57224 */ /* 0x000fe200078e0054 */
[----:B------:R-:W-:Y:S01]  /*4620*/  MOV R246, R85 ;  /* 0x0000005500f67202 */ /* 0x000fe20000000f00 */
[----:B------:R-:W-:-:S02]  /*4630*/  IMAD.MOV.U32 R247, RZ, RZ, R87 ;  /* 0x000000fffff77224 */ /* 0x000fc400078e0057 */
[----:B------:R-:W-:Y:S01]  /*4640*/  IMAD.MOV.U32 R244, RZ, RZ, R98 ;  /* 0x000000fffff47224 */ /* 0x000fe200078e0062 */
[C---:B---3--:R-:W-:Y:S07]  /*4650*/  HMMA.16816.F32 R84, R4.reuse, R8, R248 ;  /* 0x000000080454723c */ /* 0x048fee00000018f8 */
[----:B------:R-:W-:Y:S01]  /*4660*/  IMAD.MOV.U32 R250, RZ, RZ, R95 ;  /* 0x000000fffffa7224 */ /* 0x000fe200078e005f */
[----:B------:R-:W-:Y:S01]  /*4670*/  MOV R248, R244 ;  /* 0x000000f400f87202 */ /* 0x000fe20000000f00 */
[----:B------:R-:W-:Y:S01]  /*4680*/  HMMA.16816.F32 R92, R4, R10, R160 ;  /* 0x0000000a045c723c */ /* 0x000fe200000018a0 */
[----:B------:R-:W3:Y:S01]  /*4690*/  LDSM.16.MT88.4 R8, [R238+0x3100] ;  /* 0x00310000ee08783b */ /* 0x000ee20000004200 */
[----:B------:R-:W-:-:S02]  /*46a0*/  IMAD.MOV.U32 R251, RZ, RZ, R96 ;  /* 0x000000fffffb7224 */ /* 0x000fc400078e0060 */
[----:B------:R-:W-:-:S04]  /*46b0*/  IMAD.MOV.U32 R249, RZ, RZ, R245 ;  /* 0x000000fffff97224 */ /* 0x000fc800078e00f5 */
[C---:B---3--:R-:W-:Y:S08]  /*46c0*/  HMMA.16816.F32 R96, R4.reuse, R8, R148 ;  /* 0x000000080460723c */ /* 0x048ff00000001894 */
[C---:B------:R-:W-:Y:S01]  /*46d0*/  HMMA.16816.F32 R100, R4.reuse, R10, R100 ;  /* 0x0000000a0464723c */ /* 0x040fe20000001864 */
[----:B------:R-:W3:Y:S07]  /*46e0*/  LDSM.16.MT88.4 R8, [R241+0x3100] ;  /* 0x00310000f108783b */ /* 0x000eee0000004200 */
[C---:B---3--:R-:W-:Y:S08]  /*46f0*/  HMMA.16816.F32 R104, R4.reuse, R8, R104 ;  /* 0x000000080468723c */ /* 0x048ff00000001868 */
[C---:B------:R-:W-:Y:S01]  /*4700*/  HMMA.16816.F32 R108, R4.reuse, R10, R108 ;  /* 0x0000000a046c723c */ /* 0x040fe2000000186c */
[----:B------:R-:W3:Y:S07]  /*4710*/  LDSM.16.MT88.4 R8, [R240+0x3100] ;  /* 0x00310000f008783b */ /* 0x000eee0000004200 */
[C---:B---3--:R-:W-:Y:S08]  /*4720*/  HMMA.16816.F32 R144, R4.reuse, R8, R144 ;  /* 0x000000080490723c */ /* 0x048ff00000001890 */
        /* <DEDUP_REMOVED lines=11> */
[----:B------:R-:W3:Y:S01]  /*47e0*/  LDSM.16.MT88.4 R8, [R237+0x5100] ;  /* 0x00510000ed08783b */ /* 0x000ee20000004200 */
[----:B------:R-:W-:Y:S02]  /*47f0*/  IMAD.MOV.U32 R250, RZ, RZ, R247 ;  /* 0x000000fffffa7224 */ /* 0x000fe400078e00f7 */
[----:B------:R-:W-:Y:S02]  /*4800*/  IMAD.MOV.U32 R247, RZ, RZ, R42 ;  /* 0x000000fffff77224 */ /* 0x000fe400078e002a */
[----:B------:R-:W-:Y:S02]  /*4810*/  IMAD.MOV.U32 R246, RZ, RZ, R43 ;  /* 0x000000fffff67224 */ /* 0x000fe400078e002b */
[----:B------:R-:W-:Y:S02]  /*4820*/  IMAD.MOV.U32 R163, RZ, RZ, R145 ;  /* 0x000000ffffa37224 */ /* 0x000fe400078e0091 */
[----:B------:R-:W-:Y:S01]  /*4830*/  IMAD.MOV.U32 R160, RZ, RZ, R144 ;  /* 0x000000ffffa07224 */ /* 0x000fe200078e0090 */
[C---:B---3--:R-:W-:Y:S08]  /*4840*/  HMMA.16816.F32 R152, R4.reuse, R8, R152 ;  /* 0x000000080498723c */ /* 0x048ff00000001898 */
[C---:B------:R-:W-:Y:S01]  /*4850*/  HMMA.16816.F32 R136, R4.reuse, R10, R136 ;  /* 0x0000000a0488723c */ /* 0x040fe20000001888 */
[----:B------:R-:W3:Y:S07]  /*4860*/  LDSM.16.MT88.4 R8, [R238+0x5100] ;  /* 0x00510000ee08783b */ /* 0x000eee0000004200 */
[C---:B---3--:R-:W-:Y:S08]  /*4870*/  HMMA.16816.F32 R124, R4.reuse, R8, R124 ;  /* 0x00000008047c723c */ /* 0x048ff0000000187c */
[C---:B------:R-:W-:Y:S01]  /*4880*/  HMMA.16816.F32 R128, R4.reuse, R10, R128 ;  /* 0x0000000a0480723c */ /* 0x040fe20000001880 */
[----:B------:R-:W3:Y:S07]  /*4890*/  LDSM.16.MT88.4 R8, [R241+0x5100] ;  /* 0x00510000f108783b */ /* 0x000eee0000004200 */
[C---:B---3--:R-:W-:Y:S08]  /*48a0*/  HMMA.16816.F32 R140, R4.reuse, R8, R132 ;  /* 0x00000008048c723c */ /* 0x048ff00000001884 */
[----:B------:R-:W-:Y:S07]  /*48b0*/  HMMA.16816.F32 R8, R4, R10, R120 ;  /* 0x0000000a0408723c */ /* 0x000fee0000001878 */
[----:B------:R-:W-:Y:S01]  /*48c0*/  IMAD.MOV.U32 R120, RZ, RZ, R146 ;  /* 0x000000ffff787224 */ /* 0x000fe200078e0092 */
[----:B------:R-:W-:Y:S01]  /*48d0*/  MOV R122, R248 ;  /* 0x000000f8007a7202 */ /* 0x000fe20000000f00 */
[----:B------:R-:W-:-:S02]  /*48e0*/  IMAD.MOV.U32 R121, RZ, RZ, R147 ;  /* 0x000000ffff797224 */ /* 0x000fc400078e0093 */
[----:B------:R-:W-:-:S05]  /*48f0*/  IMAD.MOV.U32 R123, RZ, RZ, R249 ;  /* 0x000000ffff7b7224 */ /* 0x000fca00078e00f9 */
[----:B------:R-:W-:Y:S01]  /*4900*/  MOV R135, R141 ;  /* 0x0000008d00877202 */ /* 0x000fe20000000f00 */
[----:B------:R-:W-:Y:S02]  /*4910*/  IMAD.MOV.U32 R134, RZ, RZ, R142 ;  /* 0x000000ffff867224 */ /* 0x000fe400078e008e */
[----:B------:R-:W-:Y:S02]  /*4920*/  IMAD.MOV.U32 R133, RZ, RZ, R143 ;  /* 0x000000ffff857224 */ /* 0x000fe400078e008f */
[----:B------:R-:W-:-:S03]  /*4930*/  IMAD.MOV.U32 R132, RZ, RZ, R140 ;  /* 0x000000ffff847224 */ /* 0x000fc600078e008c */
[----:B------:R-:W-:Y:S01]  /*4940*/  IMAD.MOV.U32 R149, RZ, RZ, R8 ;  /* 0x000000ffff957224 */ /* 0x000fe200078e0008 */
[----:B------:R-:W-:Y:S01]  /*4950*/  MOV R148, R9 ;  /* 0x0000000900947202 */ /* 0x000fe20000000f00 */
[----:B------:R-:W-:Y:S02]  /*4960*/  IMAD.MOV.U32 R43, RZ, RZ, R10 ;  /* 0x000000ffff2b7224 */ /* 0x000fe400078e000a */
[----:B------:R-:W-:Y:S02]  /*4970*/  IMAD.MOV.U32 R42, RZ, RZ, R11 ;  /* 0x000000ffff2a7224 */ /* 0x000fe400078e000b */
[----:B------:R-:W3:Y:S02]  /*4980*/  LDSM.16.MT88.4 R8, [R240+0x5100] ;  /* 0x00510000f008783b */ /* 0x000ee40000004200 */
[C---:B---3--:R-:W-:Y:S07]  /*4990*/  HMMA.16816.F32 R144, R4.reuse, R8, R116 ;  /* 0x000000080490723c */ /* 0x048fee0000001874 */
[----:B------:R-:W-:Y:S01]  /*49a0*/  IMAD.MOV.U32 R117, RZ, RZ, R135 ;  /* 0x000000ffff757224 */ /* 0x000fe200078e0087 */
[----:B------:R-:W-:Y:S01]  /*49b0*/  HMMA.16816.F32 R140, R4, R10, R112 ;  /* 0x0000000a048c723c */ /* 0x000fe20000001870 */
[----:B------:R-:W3:Y:S01]  /*49c0*/  LDSM.16.MT88.4 R8, [R237+0x7100] ;  /* 0x00710000ed08783b */ /* 0x000ee20000004200 */
[----:B------:R-:W-:Y:S01]  /*49d0*/  IMAD.MOV.U32 R118, RZ, RZ, R134 ;  /* 0x000000ffff767224 */ /* 0x000fe200078e0086 */
[----:B------:R-:W-:Y:S01]  /*49e0*/  MOV R116, R132 ;  /* 0x0000008400747202 */ /* 0x000fe20000000f00 */
[----:B------:R-:W-:-:S03]  /*49f0*/  IMAD.MOV.U32 R119, RZ, RZ, R133 ;  /* 0x000000ffff777224 */ /* 0x000fc600078e0085 */
[----:B------:R-:W-:Y:S02]  /*4a00*/  IMAD.MOV.U32 R115, RZ, RZ, R250 ;  /* 0x000000ffff737224 */ /* 0x000fe400078e00fa */
[----:B------:R-:W-:Y:S02]  /*4a10*/  IMAD.MOV.U32 R114, RZ, RZ, R251 ;  /* 0x000000ffff727224 */ /* 0x000fe400078e00fb */
[----:B------:R-:W-:Y:S02]  /*4a20*/  IMAD.MOV.U32 R112, RZ, RZ, R43 ;  /* 0x000000ffff707224 */ /* 0x000fe400078e002b */
[----:B------:R-:W-:Y:S01]  /*4a30*/  IMAD.MOV.U32 R113, RZ, RZ, R42 ;  /* 0x000000ffff717224 */ /* 0x000fe200078e002a */
[C---:B---3--:R-:W-:Y:S08]  /*4a40*/  HMMA.16816.F32 R132, R4.reuse, R8, R88 ;  /* 0x000000080484723c */ /* 0x048ff00000001858 */
[----:B------:R-:W-:Y:S01]  /*4a50*/  HMMA.16816.F32 R248, R4, R10, R80 ;  /* 0x0000000a04f8723c */ /* 0x000fe20000001850 */
[----:B------:R-:W3:Y:S06]  /*4a60*/  LDSM.16.MT88.4 R8, [R238+0x7100] ;  /* 0x00710000ee08783b */ /* 0x000eec0000004200 */
[----:B------:R-:W-:Y:S01]  /*4a70*/  IMAD.MOV.U32 R80, RZ, RZ, R121 ;  /* 0x000000ffff507224 */ /* 0x000fe200078e0079 */
[----:B------:R-:W-:Y:S01]  /*4a80*/  MOV R121, R244 ;  /* 0x000000f400797202 */ /* 0x000fe20000000f00 */
[----:B------:R-:W-:Y:S01]  /*4a90*/  IMAD.MOV.U32 R82, RZ, RZ, R246 ;  /* 0x000000ffff527224 */ /* 0x000fe200078e00f6 */
[----:B------:R-:W-:Y:S01]  /*4aa0*/  MOV R81, R123 ;  /* 0x0000007b00517202 */ /* 0x000fe20000000f00 */
[----:B------:R-:W-:-:S02]  /*4ab0*/  IMAD.MOV.U32 R83, RZ, RZ, R247 ;  /* 0x000000ffff537224 */ /* 0x000fc400078e00f7 */
[----:B------:R-:W-:Y:S01]  /*4ac0*/  IMAD.MOV.U32 R123, RZ, RZ, R150 ;  /* 0x000000ffff7b7224 */ /* 0x000fe200078e0096 */
[C---:B---3--:R-:W-:Y:S11]  /*4ad0*/  HMMA.16816.F32 R88, R4.reuse, R8, R64 ;  /* 0x000000080458723c */ /* 0x048ff60000001840 */
[----:B------:R-:W-:Y:S11]  /*4ae0*/  @!UPT UIADD3 URZ, URZ, URZ, URZ ;  /* 0x0000003f3f3ff290 */ /* 0x000ff6000fffe03f */
[----:B------:R-:W-:Y:S02]  /*4af0*/  @!UPT UIADD3 URZ, URZ, URZ, URZ ;  /* 0x0000003f3f3ff290 */ /* 0x000fe4000fffe03f */
[----:B------:R-:W-:Y:S01]  /*4b00*/  IMAD.MOV.U32 R66, RZ, RZ, R89 ;  /* 0x000000ffff427224 */ /* 0x000fe200078e0059 */
[----:B------:R-:W-:Y:S01]  /*4b10*/  MOV R65, R90 ;  /* 0x0000005a00417202 */ /* 0x000fe20000000f00 */
[----:B------:R-:W-:Y:S02]  /*4b20*/  IMAD.MOV.U32 R89, RZ, RZ, R120 ;  /* 0x000000ffff597224 */ /* 0x000fe400078e0078 */
[----:B------:R-:W-:Y:S02]  /*4b30*/  IMAD.MOV.U32 R120, RZ, RZ, R245 ;  /* 0x000000ffff787224 */ /* 0x000fe400078e00f5 */
[----:B------:R-:W-:Y:S01]  /*4b40*/  HMMA.16816.F32 R244, R4, R10, R56 ;  /* 0x0000000a04f4723c */ /* 0x000fe20000001838 */
[----:B------:R-:W3:Y:S01]  /*4b50*/  LDSM.16.MT88.4 R8, [R241+0x7100] ;  /* 0x00710000f108783b */ /* 0x000ee20000004200 */
[----:B------:R-:W-:Y:S02]  /*4b60*/  IMAD.MOV.U32 R67, RZ, RZ, R88 ;  /* 0x000000ffff437224 */ /* 0x000fe400078e0058 */
[----:B------:R-:W-:Y:S01]  /*4b70*/  IMAD.MOV.U32 R64, RZ, RZ, R91 ;  /* 0x000000ffff407224 */ /* 0x000fe200078e005b */
[----:B------:R-:W-:Y:S01]  /*4b80*/  MOV R91, R148 ;  /* 0x00000094005b7202 */ /* 0x000fe20000000f00 */
[----:B------:R-:W-:Y:S01]  /*4b90*/  IMAD.MOV.U32 R88, RZ, RZ, R122 ;  /* 0x000000ffff587224 */ /* 0x000fe200078e007a */
[----:B------:R-:W-:Y:S01]  /*4ba0*/  MOV R59, R41 ;  /* 0x00000029003b7202 */ /* 0x000fe20000000f00 */
[----:B------:R-:W-:-:S02]  /*4bb0*/  IMAD.MOV.U32 R122, RZ, RZ, R151 ;  /* 0x000000ffff7a7224 */ /* 0x000fc400078e0097 */
[----:B------:R-:W-:Y:S02]  /*4bc0*/  IMAD.MOV.U32 R90, RZ, RZ, R149 ;  /* 0x000000ffff5a7224 */ /* 0x000fe400078e0095 */
[----:B------:R-:W-:Y:S02]  /*4bd0*/  IMAD.MOV.U32 R58, RZ, RZ, R40 ;  /* 0x000000ffff3a7224 */ /* 0x000fe400078e0028 */
[----:B------:R-:W-:Y:S01]  /*4be0*/  LDSM.16.MT88.4 R40, [R237+0x1900] ;  /* 0x00190000ed28783b */ /* 0x000fe20000004200 */
[C---:B---3--:R-:W-:Y:S03]  /*4bf0*/  HMMA.16816.F32 R148, R4.reuse, R8, R48 ;  /* 0x000000080494723c */ /* 0x048fe60000001830 */
[----:B------:R-:W-:Y:S05]  /*4c00*/  LDSM.16.MT88.4 R48, [R238+0x1900] ;  /* 0x00190000ee30783b */ /* 0x000fea0000004200 */
[C---:B------:R-:W-:Y:S01]  /*4c10*/  HMMA.16816.F32 R32, R4.reuse, R10, R32 ;  /* 0x0000000a0420723c */ /* 0x040fe20000001820 */
[----:B------:R-:W3:Y:S07]  /*4c20*/  LDSM.16.MT88.4 R8, [R240+0x7100] ;  /* 0x00710000f008783b */ /* 0x000eee0000004200 */
[C---:B---3--:R-:W-:Y:S01]  /*4c30*/  HMMA.16816.F32 R24, R4.reuse, R8, R24 ;  /* 0x000000080418723c */ /* 0x048fe20000001818 */
[----:B------:R3:W-:Y:S07]  /*4c40*/  MUFU.EX2 R9, R13 ;  /* 0x0000000d00097308 */ /* 0x0007ee0000000800 */
[----:B------:R-:W-:Y:S01]  /*4c50*/  HMMA.16816.F32 R20, R4, R10, R20 ;  /* 0x0000000a0414723c */ /* 0x000fe20000001814 */
[----:B------:R-:W-:Y:S06]  /*4c60*/  MUFU.EX2 R11, R15 ;  /* 0x0000000f000b7308 */ /* 0x000fec0000000800 */
[----:B------:R-:W-:-:S02]  /*4c70*/  FADD.FTZ R5, R179, R178 ;  /* 0x000000b2b3057221 */ /* 0x000fc40000010000 */
[----:B------:R4:W1:Y:S01]  /*4c80*/  MUFU.EX2 R10, R14 ;  /* 0x0000000e000a7308 */ /* 0x0008620000000800 */
[----:B------:R-:W-:Y:S02]  /*4c90*/  IMAD.MOV.U32 R179, RZ, RZ, R88 ;  /* 0x000000ffffb37224 */ /* 0x000fe400078e0058 */
[----:B------:R-:W-:Y:S01]  /*4ca0*/  FADD.FTZ R5, R159, R5 ;  /* 0x000000059f057221 */ /* 0x000fe20000010000 */
[----:B------:R-:W-:Y:S01]  /*4cb0*/  MOV R159, R89 ;  /* 0x00000059009f7202 */ /* 0x000fe20000000f00 */
[----:B------:R-:W-:Y:S02]  /*4cc0*/  IMAD.MOV.U32 R88, RZ, RZ, R90 ;  /* 0x000000ffff587224 */ /* 0x000fe400078e005a */
[----:B------:R-:W-:Y:S01]  /*4cd0*/  IMAD.MOV.U32 R89, RZ, RZ, R91 ;  /* 0x000000ffff597224 */ /* 0x000fe200078e005b */
[----:B------:R1:W1:Y:S01]  /*4ce0*/  MUFU.EX2 R8, R0 ;  /* 0x0000000000087308 */ /* 0x0002620000000800 */
[----:B------:R-:W-:Y:S01]  /*4cf0*/  IMAD.MOV.U32 R90, RZ, RZ, R112 ;  /* 0x000000ffff5a7224 */ /* 0x000fe200078e0070 */
[----:B------:R-:W-:Y:S01]  /*4d00*/  MOV R91, R113 ;  /* 0x00000071005b7202 */ /* 0x000fe20000000f00 */
[----:B------:R-:W-:Y:S01]  /*4d10*/  IMAD.MOV.U32 R113, RZ, RZ, R163 ;  /* 0x000000ffff717224 */ /* 0x000fe200078e00a3 */
[----:B---3--:R-:W-:Y:S01]  /*4d20*/  MOV R13, R89 ;  /* 0x00000059000d7202 */ /* 0x008fe20000000f00 */
[----:B------:R-:W-:Y:S01]  /*4d30*/  IMAD.MOV.U32 R112, RZ, RZ, R160 ;  /* 0x000000ffff707224 */ /* 0x000fe200078e00a0 */
[----:B--2---:R-:W-:Y:S01]  /*4d40*/  F2FP.PACK_AB R160, R16, R17 ;  /* 0x0000001110a0723e */ /* 0x004fe200000000ff */
[----:B------:R-:W-:Y:S01]  /*4d50*/  IMAD.MOV.U32 R178, RZ, RZ, R83 ;  /* 0x000000ffffb27224 */ /* 0x000fe200078e0053 */
[----:B------:R2:W-:Y:S01]  /*4d60*/  MUFU.EX2 R7, R18 ;  /* 0x0000001200077308 */ /* 0x0005e20000000800 */
[----:B----4-:R-:W-:-:S02]  /*4d70*/  IMAD.MOV.U32 R14, RZ, RZ, R90 ;  /* 0x000000ffff0e7224 */ /* 0x010fc400078e005a */
[----:B------:R-:W-:-:S05]  /*4d80*/  IMAD.MOV.U32 R15, RZ, RZ, R91 ;  /* 0x000000ffff0f7224 */ /* 0x000fca00078e005b */
[----:B------:R3:W4:Y:S01]  /*4d90*/  MUFU.EX2 R6, R12 ;  /* 0x0000000c00067308 */ /* 0x0007220000000800 */
[----:B-1----:R-:W-:Y:S02]  /*4da0*/  FADD.FTZ R0, R59, R58 ;  /* 0x0000003a3b007221 */ /* 0x002fe40000010000 */
[----:B------:R-:W1:Y:S02]  /*4db0*/  LDSM.16.MT88.4 R56, [R241+0x1900] ;  /* 0x00190000f138783b */ /* 0x000e640000004200 */
[----:B------:R-:W-:Y:S02]  /*4dc0*/  FADD.FTZ R0, R80, R0 ;  /* 0x0000000050007221 */ /* 0x000fe40000010000 */
[----:B--2---:R-:W-:Y:S02]  /*4dd0*/  IMAD.MOV.U32 R18, RZ, RZ, R82 ;  /* 0x000000ffff127224 */ /* 0x004fe400078e0052 */
[----:B------:R-:W-:Y:S02]  /*4de0*/  FADD.FTZ R4, R81, R0 ;  /* 0x0000000051047221 */ /* 0x000fe40000010000 */
[----:B------:R-:W-:Y:S01]  /*4df0*/  FADD.FTZ R0, R158, R5 ;  /* 0x000000059e007221 */ /* 0x000fe20000010000 */
[----:B------:R-:W-:Y:S01]  /*4e00*/  LDSM.16.MT88.4 R80, [R238+0x3900] ;  /* 0x00390000ee50783b */ /* 0x000fe20000004200 */
[----:B------:R-:W-:Y:S01]  /*4e10*/  IMAD.MOV.U32 R5, RZ, RZ, R114 ;  /* 0x000000ffff057224 */ /* 0x000fe200078e0072 */
[----:B------:R-:W-:Y:S01]  /*4e20*/  MOV R114, R162 ;  /* 0x000000a200727202 */ /* 0x000fe20000000f00 */
[----:B------:R-:W-:Y:S01]  /*4e30*/  IMAD.MOV.U32 R158, RZ, RZ, R115 ;  /* 0x000000ffff9e7224 */ /* 0x000fe200078e0073 */
[----:B------:R-:W-:Y:S01]  /*4e40*/  F2FP.PACK_AB R162, R10, R11 ;  /* 0x0000000b0aa2723e */ /* 0x000fe200000000ff */
[----:B------:R-:W-:Y:S01]  /*4e50*/  IMAD.MOV.U32 R115, RZ, RZ, R161 ;  /* 0x000000ffff737224 */ /* 0x000fe200078e00a1 */
[----:B------:R-:W-:Y:S01]  /*4e60*/  F2FP.PACK_AB R161, R8, R9 ;  /* 0x0000000908a1723e */ /* 0x000fe200000000ff */
[----:B---3--:R-:W-:Y:S01]  /*4e70*/  IMAD.MOV.U32 R12, RZ, RZ, R88 ;  /* 0x000000ffff0c7224 */ /* 0x008fe200078e0058 */
[----:B----4-:R-:W-:Y:S01]  /*4e80*/  F2FP.PACK_AB R163, R6, R7 ;  /* 0x0000000706a3723e */ /* 0x010fe200000000ff */
[----:B------:R-:W-:Y:S01]  /*4e90*/  LDSM.16.MT88.4 R88, [R241+0x3900] ;  /* 0x00390000f158783b */ /* 0x000fe20000004200 */
        /* <DEDUP_REMOVED lines=12> */
[----:B------:R-:W-:Y:S01]  /*4f60*/  IMAD.MOV.U32 R28, RZ, RZ, R67 ;  /* 0x000000ffff1c7224 */ /* 0x000fe200078e0043 */
[----:B------:R-:W-:Y:S01]  /*4f70*/  MOV R29, R66 ;  /* 0x00000042001d7202 */ /* 0x000fe20000000f00 */
[----:B------:R-:W-:Y:S01]  /*4f80*/  IMAD.MOV.U32 R30, RZ, RZ, R65 ;  /* 0x000000ffff1e7224 */ /* 0x000fe200078e0041 */
[----:B------:R-:W-:Y:S01]  /*4f90*/  HMMA.16816.F32 R44, R160, R48, R44 ;  /* 0x00000030a02c723c */ /* 0x000fe2000000182c */
[----:B------:R-:W-:Y:S02]  /*4fa0*/  IMAD.MOV.U32 R31, RZ, RZ, R64 ;  /* 0x000000ffff1f7224 */ /* 0x000fe400078e0040 */
[----:B------:R-:W2:Y:S01]  /*4fb0*/  LDSM.16.MT88.4 R64, [R240+0x1900] ;  /* 0x00190000f040783b */ /* 0x000ea20000004200 */
[----:B------:R-:W-:-:S02]  /*4fc0*/  FADD.FTZ R4, R166, R4 ;  /* 0x00000004a6047221 */ /* 0x000fc40000010000 */
[----:B------:R-:W-:Y:S02]  /*4fd0*/  FADD.FTZ R0, R164, R0 ;  /* 0x00000000a4007221 */ /* 0x000fe40000010000 */
[C---:B------:R-:W-:Y:S01]  /*4fe0*/  HMMA.16816.F32 R48, R160.reuse, R50, R52 ;  /* 0x00000032a030723c */ /* 0x040fe20000001834 */
[----:B------:R-:W-:Y:S02]  /*4ff0*/  FADD.FTZ R5, R167, R4 ;  /* 0x00000004a7057221 */ /* 0x000fe40000010000 */
[----:B------:R-:W-:Y:S02]  /*5000*/  FADD.FTZ R4, R165, R0 ;  /* 0x00000000a5047221 */ /* 0x000fe40000010000 */
[----:B------:R-:W-:Y:S02]  /*5010*/  FADD.FTZ R0, R177, R5 ;  /* 0x00000005b1007221 */ /* 0x000fe40000010000 */
[----:B------:R-:W-:Y:S01]  /*5020*/  FADD.FTZ R4, R176, R4 ;  /* 0x00000004b0047221 */ /* 0x000fe20000010000 */
[----:B-1----:R-:W-:Y:S01]  /*5030*/  HMMA.16816.F32 R52, R160, R56, R60 ;  /* 0x00000038a034723c */ /* 0x002fe2000000183c */
[----:B------:R-:W-:-:S02]  /*5040*/  FADD.FTZ R17, R17, R0 ;  /* 0x0000000011117221 */ /* 0x000fc40000010000 */
[----:B------:R-:W-:Y:S02]  /*5050*/  FADD.FTZ R9, R9, R4 ;  /* 0x0000000409097221 */ /* 0x000fe40000010000 */
[----:B------:R-:W-:Y:S02]  /*5060*/  FADD.FTZ R16, R16, R17 ;  /* 0x0000001110107221 */ /* 0x000fe40000010000 */
[----:B------:R-:W-:Y:S01]  /*5070*/  FADD.FTZ R8, R8, R9 ;  /* 0x0000000908087221 */ /* 0x000fe20000010000 */
[----:B------:R-:W-:Y:S01]  /*5080*/  HMMA.16816.F32 R56, R160, R58, R68 ;  /* 0x0000003aa038723c */ /* 0x000fe20000001844 */
[----:B------:R-:W-:Y:S02]  /*5090*/  FADD.FTZ R11, R11, R16 ;  /* 0x000000100b0b7221 */ /* 0x000fe40000010000 */
[----:B------:R-:W-:Y:S02]  /*50a0*/  FADD.FTZ R7, R7, R8 ;  /* 0x0000000807077221 */ /* 0x000fe40000010000 */
[----:B------:R-:W-:-:S02]  /*50b0*/  FADD.FTZ R4, R10, R11 ;  /* 0x0000000b0a047221 */ /* 0x000fc40000010000 */
[----:B------:R-:W-:-:S05]  /*50c0*/  FADD.FTZ R0, R6, R7 ;  /* 0x0000000706007221 */ /* 0x000fca0000010000 */
[----:B------:R-:W-:Y:S04]  /*50d0*/  STL [R1+0x20], R0 ;  /* 0x0000200001007387 */ /* 0x000fe80000100800 */
[----:B------:R-:W-:Y:S01]  /*50e0*/  STL [R1+0x1c], R4 ;  /* 0x00001c0401007387 */ /* 0x000fe20000100800 */
[C---:B--2---:R-:W-:Y:S03]  /*50f0*/  HMMA.16816.F32 R60, R160.reuse, R64, R72 ;  /* 0x00000040a03c723c */ /* 0x044fe60000001848 */
[----:B------:R-:W1:Y:S05]  /*5100*/  LDSM.16.MT88.4 R72, [R237+0x3900] ;  /* 0x00390000ed48783b */ /* 0x000e6a0000004200 */
[C---:B------:R-:W-:Y:S08]  /*5110*/  HMMA.16816.F32 R64, R160.reuse, R66, R76 ;  /* 0x00000042a040723c */ /* 0x040ff0000000184c */
[C---:B------:R-:W-:Y:S01]  /*5120*/  HMMA.16816.F32 R76, R160.reuse, R80, R96 ;  /* 0x00000050a04c723c */ /* 0x040fe20000001860 */
[----:B------:R-:W2:Y:S07]  /*5130*/  LDSM.16.MT88.4 R96, [R240+0x3900] ;  /* 0x00390000f060783b */ /* 0x000eae0000004200 */
[C---:B------:R-:W-:Y:S08]  /*5140*/  HMMA.16816.F32 R80, R160.reuse, R82, R100 ;  /* 0x00000052a050723c */ /* 0x040ff00000001864 */
[C---:B-1----:R-:W-:Y:S08]  /*5150*/  HMMA.16816.F32 R68, R160.reuse, R72, R84 ;  /* 0x00000048a044723c */ /* 0x042ff00000001854 */
[C---:B------:R-:W-:Y:S07]  /*5160*/  HMMA.16816.F32 R72, R160.reuse, R74, R92 ;  /* 0x0000004aa048723c */ /* 0x040fee000000185c */
[----:B------:R-:W-:Y:S01]  /*5170*/  IMAD.MOV.U32 R92, RZ, RZ, R112 ;  /* 0x000000ffff5c7224 */ /* 0x000fe200078e0070 */
[----:B------:R-:W-:Y:S01]  /*5180*/  MOV R93, R113 ;  /* 0x00000071005d7202 */ /* 0x000fe20000000f00 */
[----:B------:R-:W-:Y:S01]  /*5190*/  IMAD.MOV.U32 R94, RZ, RZ, R114 ;  /* 0x000000ffff5e7224 */ /* 0x000fe200078e0072 */
[C---:B------:R-:W-:Y:S01]  /*51a0*/  HMMA.16816.F32 R84, R160.reuse, R88, R104 ;  /* 0x00000058a054723c */ /* 0x040fe20000001868 */
[----:B------:R-:W-:Y:S01]  /*51b0*/  IMAD.MOV.U32 R95, RZ, RZ, R115 ;  /* 0x000000ffff5f7224 */ /* 0x000fe200078e0073 */
[----:B------:R-:W1:Y:S04]  /*51c0*/  LDSM.16.MT88.4 R104, [R237+0x5900] ;  /* 0x00590000ed68783b */ /* 0x000e680000004200 */
[----:B------:R-:W3:Y:S02]  /*51d0*/  LDSM.16.MT88.4 R112, [R238+0x5900] ;  /* 0x00590000ee70783b */ /* 0x000ee40000004200 */
[C---:B------:R-:W-:Y:S08]  /*51e0*/  HMMA.16816.F32 R88, R160.reuse, R90, R108 ;  /* 0x0000005aa058723c */ /* 0x040ff0000000186c */
[C---:B--2---:R-:W-:Y:S08]  /*51f0*/  HMMA.16816.F32 R92, R160.reuse, R96, R92 ;  /* 0x00000060a05c723c */ /* 0x044ff0000000185c */
[C---:B------:R-:W-:Y:S01]  /*5200*/  HMMA.16816.F32 R96, R160.reuse, R98, R120 ;  /* 0x00000062a060723c */ /* 0x040fe20000001878 */
[----:B------:R-:W2:Y:S07]  /*5210*/  LDSM.16.MT88.4 R120, [R241+0x5900] ;  /* 0x00590000f178783b */ /* 0x000eae0000004200 */
[C---:B-1----:R-:W-:Y:S01]  /*5220*/  HMMA.16816.F32 R100, R160.reuse, R104, R152 ;  /* 0x00000068a064723c */ /* 0x042fe20000001898 */
[----:B------:R-:W1:Y:S07]  /*5230*/  LDSM.16.MT88.4 R152, [R241+0x7900] ;  /* 0x00790000f198783b */ /* 0x000e6e0000004200 */
[C---:B---3--:R-:W-:Y:S08]  /*5240*/  HMMA.16816.F32 R108, R160.reuse, R112, R124 ;  /* 0x00000070a06c723c */ /* 0x048ff0000000187c */
[C---:B------:R-:W-:Y:S01]  /*5250*/  HMMA.16816.F32 R112, R160.reuse, R114, R128 ;  /* 0x00000072a070723c */ /* 0x040fe20000001880 */
[----:B------:R-:W3:Y:S07]  /*5260*/  LDSM.16.MT88.4 R128, [R240+0x5900] ;  /* 0x00590000f080783b */ /* 0x000eee0000004200 */
[C---:B------:R-:W-:Y:S01]  /*5270*/  HMMA.16816.F32 R104, R160.reuse, R106, R136 ;  /* 0x0000006aa068723c */ /* 0x040fe20000001888 */
[----:B------:R-:W4:Y:S07]  /*5280*/  LDSM.16.MT88.4 R136, [R237+0x7900] ;  /* 0x00790000ed88783b */ /* 0x000f2e0000004200 */
[C---:B--2---:R-:W-:Y:S08]  /*5290*/  HMMA.16816.F32 R116, R160.reuse, R120, R116 ;  /* 0x00000078a074723c */ /* 0x044ff00000001874 */
[C---:B------:R-:W-:Y:S01]  /*52a0*/  HMMA.16816.F32 R120, R160.reuse, R122, R12 ;  /* 0x0000007aa078723c */ /* 0x040fe2000000180c */
[----:B------:R-:W2:Y:S07]  /*52b0*/  LDSM.16.MT88.4 R12, [R240+0x7900] ;  /* 0x00790000f00c783b */ /* 0x000eae0000004200 */
[C---:B-1----:R-:W-:Y:S08]  /*52c0*/  HMMA.16816.F32 R148, R160.reuse, R152, R148 ;  /* 0x00000098a094723c */ /* 0x042ff00000001894 */
[C---:B------:R-:W-:Y:S08]  /*52d0*/  HMMA.16816.F32 R152, R160.reuse, R154, R32 ;  /* 0x0000009aa098723c */ /* 0x040ff00000001820 */
[C---:B---3--:R-:W-:Y:S01]  /*52e0*/  HMMA.16816.F32 R124, R160.reuse, R128, R144 ;  /* 0x00000080a07c723c */ /* 0x048fe20000001890 */
[----:B------:R-:W1:Y:S07]  /*52f0*/  LDSM.16.MT88.4 R144, [R238+0x7900] ;  /* 0x00790000ee90783b */ /* 0x000e6e0000004200 */
[C---:B------:R-:W-:Y:S08]  /*5300*/  HMMA.16816.F32 R128, R160.reuse, R130, R140 ;  /* 0x00000082a080723c */ /* 0x040ff0000000188c */
[C---:B----4-:R-:W-:Y:S08]  /*5310*/  HMMA.16816.F32 R132, R160.reuse, R136, R132 ;  /* 0x00000088a084723c */ /* 0x050ff00000001884 */
[C---:B------:R-:W-:Y:S08]  /*5320*/  HMMA.16816.F32 R136, R160.reuse, R138, R248 ;  /* 0x0000008aa088723c */ /* 0x040ff000000018f8 */
[C---:B--2---:R-:W-:Y:S08]  /*5330*/  HMMA.16816.F32 R156, R160.reuse, R12, R24 ;  /* 0x0000000ca09c723c */ /* 0x044ff00000001818 */
[C---:B-1----:R-:W-:Y:S08]  /*5340*/  HMMA.16816.F32 R140, R160.reuse, R144, R28 ;  /* 0x00000090a08c723c */ /* 0x042ff0000000181c */
[C---:B------:R-:W-:Y:S08]  /*5350*/  HMMA.16816.F32 R144, R160.reuse, R146, R244 ;  /* 0x00000092a090723c */ /* 0x040ff000000018f4 */
[----:B------:R-:W-:Y:S01]  /*5360*/  HMMA.16816.F32 R160, R160, R14, R20 ;  /* 0x0000000ea0a0723c */ /* 0x000fe20000001814 */
[----:B------:R-:W-:Y:S07]  /*5370*/  @!P0 BRA `(.L_x_2588) ;  /* 0x0000378000008947 */ /* 0x000fee0003800000 */
[----:B------:R-:W2:Y:S04]  /*5380*/  LDL.64 R28, [R1+0x60] ;  /* 0x00006000011c7983 */ /* 0x000ea80000100a00 */
[----:B------:R-:W3:Y:S04]  /*5390*/  LDL R18, [R1+0x54] ;  /* 0x0000540001127983 */ /* 0x000ee80000100800 */
[----:B------:R-:W4:Y:S04]  /*53a0*/  LDL.64 R30, [R1+0x68] ;  /* 0x00006800011e7983 */ /* 0x000f280000100a00 */
[----:B------:R-:W4:Y:S01]  /*53b0*/  LDL.64 R178, [R1+0x58] ;  /* 0x0000580001b27983 */ /* 0x000f220000100a00 */
        /* <DEDUP_REMOVED lines=43> */
[----:B--2---:R-:W-:-:S04]  /*5670*/  IMAD.X R4, RZ, RZ, R179, P2 ;  /* 0x000000ffff047224 */ /* 0x004fc800010e06b3 */
[----:B------:R1:W-:Y:S01]  /*5680*/  STL [R1+0x28], R2 ;  /* 0x0000280201007387 */ /* 0x0003e20000100800 */
[----:B---3--:R-:W-:-:S03]  /*5690*/  IMAD.X R3, RZ, RZ, R179, P1 ;  /* 0x000000ffff037224 */ /* 0x008fc600008e06b3 */
[----:B------:R2:W-:Y:S04]  /*56a0*/  STL [R1+0x34], R4 ;  /* 0x0000340401007387 */ /* 0x0005e80000100800 */
[----:B------:R2:W-:Y:S01]  /*56b0*/  STL [R1+0x2c], R3 ;  /* 0x00002c0301007387 */ /* 0x0005e20000100800 */
[----:B-1----:R-:W-:-:S05]  /*56c0*/  IMAD.X R2, RZ, RZ, R179, P0 ;  /* 0x000000ffff027224 */ /* 0x002fca00000e06b3 */
[----:B------:R2:W-:Y:S02]  /*56d0*/  STL [R1+0x24], R2 ;  /* 0x0000240201007387 */ /* 0x0005e40000100800 */
.L_x_2589:
[----:B------:R-:W3:Y:S01]  /*56e0*/  LDL R165, [R1+0x14] ;  /* 0x0000140001a57983 */ /* 0x000ee20000100800 */
[----:B------:R-:W-:Y:S04]  /*56f0*/  DEPBAR.LE SB0, 0x0 ;  /* 0x000080000000791a */ /* 0x000fe80000000000 */
[----:B------:R-:W-:Y:S01]  /*5700*/  USHF.R.S32.HI UR14, URZ, 0x1f, UR16 ;  /* 0x0000001f3f0e7899 */ /* 0x000fe20008011410 */
[----:B--2---:R-:W2:Y:S01]  /*5710*/  LDL R3, [R1+0x10] ;  /* 0x0000100001037983 */ /* 0x004ea20000100800 */
[----:B------:R-:W-:Y:S02]  /*5720*/  UIMAD.WIDE.U32 UR18, UR16, UR6, URZ ;  /* 0x00000006101272a5 */ /* 0x000fe4000f8e003f */
[----:B------:R-:W-:Y:S02]  /*5730*/  UIMAD UR14, UR14, UR6, URZ ;  /* 0x000000060e0e72a4 */ /* 0x000fe4000f8e023f */
[----:B------:R-:W-:Y:S01]  /*5740*/  USHF.L.U32 UR15, UR18, 0x6, URZ ;  /* 0x00000006120f7899 */ /* 0x000fe2000800063f */
[----:B------:R-:W4:Y:S01]  /*5750*/  LDL R2, [R1+0xc] ;  /* 0x00000c0001027983 */ /* 0x000f220000100800 */
[----:B------:R-:W-:Y:S04]  /*5760*/  UIMAD UR14, UR16, UR7, UR14 ;  /* 0x00000007100e72a4 */ /* 0x000fe8000f8e020e */
[----:B------:R-:W-:Y:S01]  /*5770*/  UIADD3 UR14, UR19, UR14, URZ ;  /* 0x0000000e130e7290 */ /* 0x000fe2000fffe03f */
[----:B------:R-:W-:Y:S03]  /*5780*/  BAR.SYNC.DEFER_BLOCKING 0x0 ;  /* 0x0000000000007b1d */ /* 0x000fe60000010000 */
[----:B------:R-:W-:Y:S03]  /*5790*/  USHF.L.U64.HI UR14, UR18, 0x6, UR14 ;  /* 0x00000006120e7899 */ /* 0x000fe6000801020e */
[----:B------:R-:W-:Y:S06]  /*57a0*/  STL [R1+0x90], R240 ;  /* 0x000090f001007387 */ /* 0x000fec0000100800 */
[----:B-----5:R-:W-:Y:S06]  /*57b0*/  STL [R1+0x70], R243 ;  /* 0x000070f301007387 */ /* 0x020fec0000100800 */
[----:B------:R-:W-:Y:S06]  /*57c0*/  STL [R1+0x80], R168 ;  /* 0x000080a801007387 */ /* 0x000fec0000100800 */
[----:B------:R-:W1:Y:S06]  /*57d0*/  LDSM.16.M88.4 R8, [R236+0x10100] ;  /* 0x01010000ec08783b */ /* 0x000e6c0000000200 */
[----:B------:R-:W1:Y:S06]  /*57e0*/  LDSM.16.M88.4 R16, [R236+0x10900] ;  /* 0x01090000ec10783b */ /* 0x000e6c0000000200 */
[----:B------:R-:W1:Y:S06]  /*57f0*/  LDSM.16.M88.4 R24, [R236+0x11100] ;  /* 0x01110000ec18783b */ /* 0x000e6c0000000200 */
[----:B------:R-:W1:Y:S06]  /*5800*/  LDSM.16.M88.4 R32, [R236+0x11900] ;  /* 0x01190000ec20783b */ /* 0x000e6c0000000200 */
[----:B------:R1:W1:Y:S06]  /*5810*/  LDSM.16.M88.4 R176, [R243] ;  /* 0x00000000f3b0783b */ /* 0x00026c0000000200 */
[----:B------:R-:W-:Y:S06]  /*5820*/  STL [R1+0x7c], R169 ;  /* 0x00007ca901007387 */ /* 0x000fec0000100800 */
[----:B-----5:R-:W-:Y:S01]  /*5830*/  STL [R1+0x78], R170 ;  /* 0x000078aa01007387 */ /* 0x020fe20000100800 */
[C---:B-1----:R-:W-:Y:S05]  /*5840*/  HMMA.16816.F32 R4, R168.reuse, R8, RZ ;  /* 0x00000008a804723c */ /* 0x042fea00000018ff */
[----:B------:R1:W-:Y:S03]  /*5850*/  STL [R1+0x74], R171 ;  /* 0x000074ab01007387 */ /* 0x0003e60000100800 */
[C---:B------:R-:W-:Y:S03]  /*5860*/  HMMA.16816.F32 R8, R168.reuse, R10, RZ ;  /* 0x0000000aa808723c */ /* 0x040fe600000018ff */
[----:B------:R-:W4:Y:S06]  /*5870*/  LDL R167, [R1+0x40] ;  /* 0x0000400001a77983 */ /* 0x000f2c0000100800 */
[----:B------:R-:W4:Y:S01]  /*5880*/  LDL R243, [R1+0x54] ;  /* 0x0000540001f37983 */ /* 0x000f220000100800 */
[C---:B------:R-:W-:Y:S05]  /*5890*/  HMMA.16816.F32 R12, R168.reuse, R16, RZ ;  /* 0x00000010a80c723c */ /* 0x040fea00000018ff */
[----:B------:R-:W4:Y:S03]  /*58a0*/  LDL R166, [R1+0x3c] ;  /* 0x00003c0001a67983 */ /* 0x000f260000100800 */
[C---:B------:R-:W-:Y:S03]  /*58b0*/  HMMA.16816.F32 R16, R168.reuse, R18, RZ ;  /* 0x00000012a810723c */ /* 0x040fe600000018ff */
[----:B------:R-:W4:Y:S05]  /*58c0*/  LDL R240, [R1+0x18] ;  /* 0x0000180001f07983 */ /* 0x000f2a0000100800 */
[C---:B------:R-:W-:Y:S08]  /*58d0*/  HMMA.16816.F32 R20, R168.reuse, R24, RZ ;  /* 0x00000018a814723c */ /* 0x040ff000000018ff */
[C---:B------:R-:W-:Y:S08]  /*58e0*/  HMMA.16816.F32 R24, R168.reuse, R26, RZ ;  /* 0x0000001aa818723c */ /* 0x040ff000000018ff */
[C---:B------:R-:W-:Y:S08]  /*58f0*/  HMMA.16816.F32 R28, R168.reuse, R32, RZ ;  /* 0x00000020a81c723c */ /* 0x040ff000000018ff */
[----:B------:R-:W-:Y:S01]  /*5900*/  HMMA.16816.F32 R32, R168, R34, RZ ;  /* 0x00000022a820723c */ /* 0x000fe200000018ff */
[----:B------:R-:W4:Y:S06]  /*5910*/  LDL R168, [R1+0x44] ;  /* 0x0000440001a87983 */ /* 0x000f2c0000100800 */
[----:B-1----:R-:W4:Y:S01]  /*5920*/  LDL R171, [R1+0x50] ;  /* 0x0000500001ab7983 */ /* 0x002f220000100800 */
[C---:B------:R-:W-:Y:S05]  /*5930*/  HMMA.16816.F32 R4, R172.reuse, R176, R4 ;  /* 0x000000b0ac04723c */ /* 0x040fea0000001804 */
[----:B------:R-:W4:Y:S03]  /*5940*/  LDL R170, [R1+0x4c] ;  /* 0x00004c0001aa7983 */ /* 0x000f260000100800 */
[C---:B------:R-:W-:Y:S03]  /*5950*/  HMMA.16816.F32 R8, R172.reuse, R178, R8 ;  /* 0x000000b2ac08723c */ /* 0x040fe60000001808 */
[----:B------:R-:W4:Y:S06]  /*5960*/  LDL R169, [R1+0x48] ;  /* 0x0000480001a97983 */ /* 0x000f2c0000100800 */
[----:B---3--:R-:W1:Y:S02]  /*5970*/  LDSM.16.M88.4 R176, [R165] ;  /* 0x00000000a5b0783b */ /* 0x008e640000000200 */
[C---:B-1----:R-:W-:Y:S08]  /*5980*/  HMMA.16816.F32 R12, R172.reuse, R176, R12 ;  /* 0x000000b0ac0c723c */ /* 0x042ff0000000180c */
[C---:B------:R-:W-:Y:S01]  /*5990*/  HMMA.16816.F32 R16, R172.reuse, R178, R16 ;  /* 0x000000b2ac10723c */ /* 0x040fe20000001810 */
[----:B--2---:R-:W1:Y:S07]  /*59a0*/  LDSM.16.M88.4 R176, [R3] ;  /* 0x0000000003b0783b */ /* 0x004e6e0000000200 */
[C---:B-1----:R-:W-:Y:S08]  /*59b0*/  HMMA.16816.F32 R20, R172.reuse, R176, R20 ;  /* 0x000000b0ac14723c */ /* 0x042ff00000001814 */
[C---:B------:R-:W-:Y:S01]  /*59c0*/  HMMA.16816.F32 R24, R172.reuse, R178, R24 ;  /* 0x000000b2ac18723c */ /* 0x040fe20000001818 */
[----:B----4-:R-:W1:Y:S07]  /*59d0*/  LDSM.16.M88.4 R176, [R2] ;  /* 0x0000000002b0783b */ /* 0x010e6e0000000200 */
[C---:B-1----:R-:W-:Y:S01]  /*59e0*/  HMMA.16816.F32 R28, R172.reuse, R176, R28 ;  /* 0x000000b0ac1c723c */ /* 0x042fe2000000181c */
[----:B------:R-:W2:Y:S06]  /*59f0*/  LDL.64 R176, [R1+0x60] ;  /* 0x0000600001b07983 */ /* 0x000eac0000100a00 */
[----:B------:R-:W-:Y:S01]  /*5a00*/  STL [R1+0x8c], R173 ;  /* 0x00008cad01007387 */ /* 0x000fe20000100800 */
[----:B------:R-:W-:Y:S05]  /*5a10*/  HMMA.16816.F32 R32, R172, R178, R32 ;  /* 0x000000b2ac20723c */ /* 0x000fea0000001820 */
[----:B------:R-:W-:Y:S06]  /*5a20*/  STL [R1+0x88], R174 ;  /* 0x000088ae01007387 */ /* 0x000fec0000100800 */
[----:B------:R-:W-:Y:S01]  /*5a30*/  STL [R1+0x84], R175 ;  /* 0x000084af01007387 */ /* 0x000fe20000100800 */
[----:B--2---:R-:W-:Y:S04]  /*5a40*/  IADD3 R3, P1, R176, UR15, RZ ;  /* 0x0000000fb0037c10 */ /* 0x004fe8000ff3e0ff */
[----:B------:R-:W-:Y:S02]  /*5a50*/  LEA R2, P0, R3, c[0x0][0x1f8], 0x1 ;  /* 0x00007e0003027a11 */ /* 0x000fe400078008ff */
[----:B------:R-:W-:Y:S04]  /*5a60*/  IADD3.X R165, R243, UR14, RZ, P1, !PT ;  /* 0x0000000ef3a57c10 */ /* 0x000fe80008ffe4ff */
[----:B------:R-:W-:Y:S05]  /*5a70*/  LEA.HI.X R3, R3, c[0x0][0x1fc], R165, 0x1, P0 ;  /* 0x00007f0003037a11 */ /* 0x000fea00000f0ca5 */
[----:B------:R-:W-:Y:S01]  /*5a80*/  @!PT LDS RZ, [RZ] ;  /* 0x00000000fffff984 */ /* 0x000fe20000000800 */
[----:B------:R-:W-:Y:S01]  /*5a90*/  @!PT LDS RZ, [RZ] ;  /* 0x00000000fffff984 */ /* 0x000fe20000000800 */
[----:B------:R-:W-:Y:S01]  /*5aa0*/  @!PT LDS RZ, [RZ] ;  /* 0x00000000fffff984 */ /* 0x000fe20000000800 */
        /* <DEDUP_REMOVED lines=38> */
[----:B------:R-:W-:Y:S03]  /*5d10*/  @UP0 USHF.L.U32 UR15, UR18, 0x6, URZ ;  /* 0x00000006120f0899 */ /* 0x000fe6000800063f */
[----:B------:R-:W3:Y:S01]  /*5d20*/  LDL R167, [R1+0x4] ;  /* 0x0000040001a77983 */ /* 0x000ee20000100800 */
[C---:B------:R-:W-:Y:S02]  /*5d30*/  LEA R2, P0, R3.reuse, c[0x0][0x1f8], 0x1 ;  /* 0x00007e0003027a11 */ /* 0x040fe400078008ff */
[----:B------:R-:W-:Y:S01]  /*5d40*/  IADD3.X R165, R166, UR14, RZ, P1, !PT ;  /* 0x0000000ea6a57c10 */ /* 0x000fe20008ffe4ff */
[----:B------:R-:W-:Y:S02]  /*5d50*/  @UP0 USHF.R.S32.HI UR14, URZ, 0x1f, UR16 ;  /* 0x0000001f3f0e0899 */ /* 0x000fe40008011410 */
[----:B------:R-:W4:Y:S01]  /*5d60*/  LDL R166, [R1] ;  /* 0x0000000001a67983 */ /* 0x000f220000100800 */
[----:B------:R-:W-:Y:S01]  /*5d70*/  LEA.HI.X R3, R3, c[0x0][0x1fc], R165, 0x1, P0 ;  /* 0x00007f0003037a11 */ /* 0x000fe200000f0ca5 */
[----:B------:R-:W-:Y:S01]  /*5d80*/  @UP0 UIMAD UR14, UR14, UR4, URZ ;  /* 0x000000040e0e02a4 */ /* 0x000fe2000f8e023f */
[----:B------:R-:W-:Y:S03]  /*5d90*/  PLOP3.LUT P0, PT, PT, PT, UP0, 0x80, 0x0 ;  /* 0x000000000000781c */ /* 0x000fe60003f0f008 */
[----:B------:R1:W-:Y:S01]  /*5da0*/  LDGSTS.E.BYPASS.LTC128B.128 [R240+0x7100], [R2.64], !P3 ;  /* 0x0710000002f07fae */ /* 0x0003e2000d901d4c */
[----:B------:R-:W-:Y:S04]  /*5db0*/  @UP0 UIMAD UR14, UR16, UR5, UR14 ;  /* 0x00000005100e02a4 */ /* 0x000fe8000f8e020e */
[----:B------:R-:W-:Y:S01]  /*5dc0*/  @UP0 UIADD3 UR14, UR19, UR14, URZ ;  /* 0x0000000e130e0290 */ /* 0x000fe2000fffe03f */
[----:B------:R-:W1:Y:S03]  /*5dd0*/  LDSM.16.M88.4 R176, [R242+0x10100] ;  /* 0x01010000f2b0783b */ /* 0x000e660000000200 */
[----:B------:R-:W-:Y:S03]  /*5de0*/  @UP0 USHF.L.U64.HI UR14, UR18, 0x6, UR14 ;  /* 0x00000006120e0899 */ /* 0x000fe6000801020e */
        /* <DEDUP_REMOVED lines=161> */
[----:B------:R-:W-:Y:S04]  /*6800*/  FMNMX.FTZ R3, R4, R0, !PT ;  /* 0x0000000004037209 */ /* 0x000fe80007810000 */
[----:B------:R-:W-:Y:S04]  /*6810*/  FMNMX.FTZ R3, R5, R3, !PT ;  /* 0x0000000305037209 */ /* 0x000fe80007810000 */
[----:B------:R-:W-:Y:S04]  /*6820*/  FMNMX.FTZ R3, R8, R3, !PT ;  /* 0x0000000308037209 */ /* 0x000fe80007810000 */
[----:B------:R-:W-:Y:S01]  /*6830*/  FMNMX.FTZ R3, R9, R3, !PT ;  /* 0x0000000309037209 */ /* 0x000fe20007810000 */
        /* <DEDUP_REMOVED lines=10> */
[----:B------:R-:W1:Y:S01]  /*68e0*/  LDSM.16.M88.4 R176, [R239+0x7800] ;  /* 0x00780000efb0783b */ /* 0x000e620000000200 */
[----:B------:R-:W-:Y:S05]  /*68f0*/  DEPBAR.LE SB0, 0x0 ;  /* 0x000080000000791a */ /* 0x000fea0000000000 */
[----:B------:R-:W-:Y:S09]  /*6900*/  BAR.SYNC.DEFER_BLOCKING 0x0 ;  /* 0x0000000000007b1d */ /* 0x000ff20000010000 */
[----:B------:R-:W-:Y:S04]  /*6910*/  FMNMX.FTZ R3, R20, R3, !PT ;  /* 0x0000000314037209 */ /* 0x000fe80007810000 */
[----:B------:R-:W-:Y:S04]  /*6920*/  FMNMX.FTZ R3, R21, R3, !PT ;  /* 0x0000000315037209 */ /* 0x000fe80007810000 */
[----:B------:R-:W-:Y:S04]  /*6930*/  FMNMX.FTZ R3, R24, R3, !PT ;  /* 0x0000000318037209 */ /* 0x000fe80007810000 */
[----:B------:R-:W-:Y:S01]  /*6940*/  FMNMX.FTZ R3, R25, R3, !PT ;  /* 0x0000000319037209 */ /* 0x000fe20007810000 */
[C---:B-1----:R-:W-:Y:S08]  /*6950*/  HMMA.16816.F32 R28, R232.reuse, R176, R28 ;  /* 0x000000b0e81c723c */ /* 0x042ff0000000181c */
[----:B------:R-:W-:Y:S11]  /*6960*/  HMMA.16816.F32 R32, R232, R178, R32 ;  /* 0x000000b2e820723c */ /* 0x000ff60000001820 */
[----:B------:R-:W-:Y:S05]  /*6970*/  @!UPT UIADD3 URZ, URZ, URZ, URZ ;  /* 0x0000003f3f3ff290 */ /* 0x000fea000fffe03f */
[----:B------:R-:W-:Y:S04]  /*6980*/  FMNMX.FTZ R3, R28, R3, !PT ;  /* 0x000000031c037209 */ /* 0x000fe80007810000 */
[----:B------:R-:W-:Y:S04]  /*6990*/  FMNMX.FTZ R3, R29, R3, !PT ;  /* 0x000000031d037209 */ /* 0x000fe80007810000 */
[----:B------:R-:W-:Y:S04]  /*69a0*/  FMNMX.FTZ R3, R32, R3, !PT ;  /* 0x0000000320037209 */ /* 0x000fe80007810000 */
[----:B------:R-:W-:Y:S05]  /*69b0*/  FMNMX.FTZ R3, R33, R3, !PT ;  /* 0x0000000321037209 */ /* 0x000fea0007810000 */
[----:B------:R-:W1:Y:S02]  /*69c0*/  SHFL.BFLY PT, R2, R3, 0x2, 0x1f ;  /* 0x0c401f0003027f89 */ /* 0x000e6400000e0000 */
[----:B-1----:R-:W-:Y:S05]  /*69d0*/  FMNMX.FTZ R3, R3, R2, !PT ;  /* 0x0000000203037209 */ /* 0x002fea0007810000 */
[----:B------:R-:W1:Y:S02]  /*69e0*/  SHFL.BFLY PT, R2, R3, 0x1, 0x1f ;  /* 0x0c201f0003027f89 */ /* 0x000e6400000e0000 */
[----:B-1----:R-:W-:Y:S05]  /*69f0*/  FMNMX.FTZ R3, R3, R2, !PT ;  /* 0x0000000203037209 */ /* 0x002fea0007810000 */
[C---:B------:R-:W-:Y:S02]  /*6a00*/  FMUL.FTZ R2, R3.reuse, c[0x0][0x2d0] ;  /* 0x0000b40003027a20 */ /* 0x040fe40000410000 */
[----:B------:R-:W-:Y:S02]  /*6a10*/  FADD.FTZ R0, -R3, R0 ;  /* 0x0000000003007221 */ /* 0x000fe40000010100 */
[--C-:B------:R-:W-:Y:S02]  /*6a20*/  FFMA.FTZ R165, R5, c[0x0][0x2d0], -R2.reuse ;  /* 0x0000b40005a57a23 */ /* 0x100fe40000010802 */
[----:B------:R-:W2:Y:S01]  /*6a30*/  LDL.LU R5, [R1+0x1c] ;  /* 0x00001c0001057983 */ /* 0x000ea20000300800 */
        /* <DEDUP_REMOVED lines=12> */
[--C-:B------:R-:W-:Y:S02]  /*6b00*/  FFMA.FTZ R179, R12, c[0x0][0x2d0], -R2.reuse ;  /* 0x0000b4000cb37a23 */ /* 0x100fe40000010802 */
[--C-:B------:R-:W-:Y:S02]  /*6b10*/  FFMA.FTZ R173, R20, c[0x0][0x2d0], -R2.reuse ;  /* 0x0000b40014ad7a23 */ /* 0x100fe40000010802 */
[--C-:B------:R-:W-:Y:S02]  /*6b20*/  FFMA.FTZ R174, R21, c[0x0][0x2d0], -R2.reuse ;  /* 0x0000b40015ae7a23 */ /* 0x100fe40000010802 */
[--C-:B------:R-:W-:Y:S02]  /*6b30*/  FFMA.FTZ R175, R24, c[0x0][0x2d0], -R2.reuse ;  /* 0x0000b40018af7a23 */ /* 0x100fe40000010802 */
[--C-:B------:R-:W-:Y:S01]  /*6b40*/  FFMA.FTZ R168, R25, c[0x0][0x2d0], -R2.reuse ;  /* 0x0000b40019a87a23 */ /* 0x100fe20000010802 */
[----:B-1----:R-:W4:Y:S01]  /*6b50*/  LDL.LU R4, [R1+0x20] ;  /* 0x0000200001047983 */ /* 0x002f220000300800 */
[----:B------:R-:W-:Y:S05]  /*6b60*/  FFMA.FTZ R177, R16, c[0x0][0x2d0], -R2 ;  /* 0x0000b40010b17a23 */ /* 0x000fea0000010802 */
[----:B------:R-:W4:Y:S01]  /*6b70*/  LDL.64 R32, [R1+0x68] ;  /* 0x0000680001207983 */ /* 0x000f220000100a00 */
[----:B------:R-:W-:Y:S01]  /*6b80*/  MUFU.EX2 R177, R177 ;  /* 0x000000b100b17308 */ /* 0x000fe20000000800 */
[C---:B---3--:R-:W-:Y:S02]  /*6b90*/  FMUL.FTZ R36, R0.reuse, R36 ;  /* 0x0000002400247220 */ /* 0x048fe40000410000 */
[C---:B------:R-:W-:Y:S02]  /*6ba0*/  FMUL.FTZ R37, R0.reuse, R37 ;  /* 0x0000002500257220 */ /* 0x040fe40000410000 */
[----:B------:R-:W3:Y:S01]  /*6bb0*/  LDL.64 R28, [R1+0x58] ;  /* 0x00005800011c7983 */ /* 0x000ee20000100a00 */
[C---:B------:R-:W-:Y:S02]  /*6bc0*/  FMUL.FTZ R40, R0.reuse, R40 ;  /* 0x0000002800287220 */ /* 0x040fe40000410000 */
[C---:B------:R-:W-:Y:S02]  /*6bd0*/  FMUL.FTZ R41, R0.reuse, R41 ;  /* 0x0000002900297220 */ /* 0x040fe40000410000 */
[C---:B------:R-:W-:Y:S01]  /*6be0*/  FMUL.FTZ R44, R0.reuse, R44 ;  /* 0x0000002c002c7220 */ /* 0x040fe20000410000 */
[----:B------:R-:W4:Y:S01]  /*6bf0*/  LDL R25, [R1+0x38] ;  /* 0x0000380001197983 */ /* 0x000f220000100800 */
        /* <DEDUP_REMOVED lines=75> */
[----:B---3--:R-:W-:Y:S03]  /*70b0*/  MUFU.EX2 R28, R167 ;  /* 0x000000a7001c7308 */ /* 0x008fe60000000800 */
[----:B------:R-:W-:Y:S04]  /*70c0*/  FMNMX.FTZ R0, R27, R0, !PT ;  /* 0x000000001b007209 */ /* 0x000fe80007810000 */
        /* <DEDUP_REMOVED lines=11> */
[----:B------:R-:W2:Y:S01]  /*7180*/  LDL R6, [R1+0x2c] ;  /* 0x00002c0001067983 */ /* 0x000ea20000100800 */
[----:B------:R-:W-:Y:S02]  /*7190*/  FMUL.FTZ R0, R0, c[0x0][0x2d0] ;  /* 0x0000b40000007a20 */ /* 0x000fe40000410000 */
        /* <DEDUP_REMOVED lines=11> */
[----:B------:R-:W-:Y:S03]  /*7250*/  FFMA.FTZ R27, R27, c[0x0][0x2d0], -R16 ;  /* 0x0000b4001b1b7a23 */ /* 0x000fe60000010810 */
[----:B------:R-:W-:Y:S10]  /*7260*/  MUFU.EX2 R18, R18 ;  /* 0x0000001200127308 */ /* 0x000ff40000000800 */
[----:B----4-:R3:W-:Y:S01]  /*7270*/  MUFU.EX2 R33, R26 ;  /* 0x0000001a00217308 */ /* 0x0107e20000000800 */
[C---:B-1----:R-:W-:Y:S02]  /*7280*/  FFMA.FTZ R9, R0.reuse, R4, R8 ;  /* 0x0000000400097223 */ /* 0x042fe40000010008 */
        /* <DEDUP_REMOVED lines=64> */
[----:B------:R-:W-:Y:S01]  /*7690*/  @P0 IADD3 R0, P2, R32, UR15, RZ ;  /* 0x0000000f20000c10 */ /* 0x000fe2000ff5e0ff */
[--C-:B---3--:R-:W-:Y:S02]  /*76a0*/  FFMA.FTZ R26, R34, c[0x0][0x2d0], -R16.reuse ;  /* 0x0000b400221a7a23 */ /* 0x108fe40000010810 */
[----:B------:R-:W-:Y:S01]  /*76b0*/  MUFU.EX2 R34, R171 ;  /* 0x000000ab00227308 */ /* 0x000fe20000000800 */
[C---:B------:R-:W-:Y:S02]  /*76c0*/  @P0 LEA R4, P1, R0.reuse, c[0x0][0x1c8], 0x1 ;  /* 0x0000720000040a11 */ /* 0x040fe400078208ff */
[----:B------:R-:W-:Y:S04]  /*76d0*/  @P0 IADD3.X R5, R29, UR14, RZ, P2, !PT ;  /* 0x0000000e1d050c10 */ /* 0x000fe800097fe4ff */
[----:B------:R-:W-:Y:S02]  /*76e0*/  @P0 LEA.HI.X R5, R0, c[0x0][0x1cc], R5, 0x1, P1 ;  /* 0x0000730000050a11 */ /* 0x000fe400008f0c05 */
[----:B------:R-:W-:Y:S01]  /*76f0*/  @P0 IADD3 R0, P2, R25, UR15, RZ ;  /* 0x0000000f19000c10 */ /* 0x000fe2000ff5e0ff */
[----:B------:R-:W-:Y:S02]  /*7700*/  MUFU.EX2 R26, R26 ;  /* 0x0000001a001a7308 */ /* 0x000fe40000000800 */
[----:B------:R1:W-:Y:S02]  /*7710*/  @P0 LDGSTS.E.BYPASS.LTC128B.128 [R240+0x10100], [R4.64], !P6 ;  /* 0x1010000004f00fae */ /* 0x0003e4000f101d4c */
[----:B-1----:R-:W-:Y:S02]  /*7720*/  @P0 LEA R4, P1, R0, c[0x0][0x1c8], 0x1 ;  /* 0x0000720000040a11 */ /* 0x002fe400078208ff */
[----:B------:R-:W-:Y:S04]  /*7730*/  @P0 IADD3.X R5, R24, UR14, RZ, P2, !PT ;  /* 0x0000000e18050c10 */ /* 0x000fe800097fe4ff */
[----:B------:R-:W-:Y:S02]  /*7740*/  @P0 LEA.HI.X R5, R0, c[0x0][0x1cc], R5, 0x1, P1 ;  /* 0x0000730000050a11 */ /* 0x000fe400008f0c05 */
[----:B------:R-:W-:Y:S03]  /*7750*/  @P0 IADD3 R0, P2, R12, UR15, RZ ;  /* 0x0000000f0c000c10 */ /* 0x000fe6000ff5e0ff */
[----:B------:R1:W-:Y:S02]  /*7760*/  @P0 LDGSTS.E.BYPASS.LTC128B.128 [R240+0x12100], [R4.64], !P5 ;  /* 0x1210000004f00fae */ /* 0x0003e4000e901d4c */
[----:B-1----:R-:W-:Y:S02]  /*7770*/  @P0 LEA R4, P1, R0, c[0x0][0x1c8], 0x1 ;  /* 0x0000720000040a11 */ /* 0x002fe400078208ff */
[----:B--2---:R-:W-:Y:S04]  /*7780*/  @P0 IADD3.X R5, R6, UR14, RZ, P2, !PT ;  /* 0x0000000e06050c10 */ /* 0x004fe800097fe4ff */
[----:B------:R-:W-:Y:S02]  /*7790*/  @P0 LEA.HI.X R5, R0, c[0x0][0x1cc], R5, 0x1, P1 ;  /* 0x0000730000050a11 */ /* 0x000fe400008f0c05 */
[----:B------:R-:W-:Y:S01]  /*77a0*/  @P0 IADD3 R0, P2, R21, UR15, RZ ;  /* 0x0000000f15000c10 */ /* 0x000fe2000ff5e0ff */
[----:B------:R-:W-:Y:S02]  /*77b0*/  @UP0 UIADD3 UR15, UP1, UR10, UR15, URZ ;  /* 0x0000000f0a0f0290 */ /* 0x000fe4000ff3e03f */
[----:B------:R1:W-:Y:S02]  /*77c0*/  @P0 LDGSTS.E.BYPASS.LTC128B.128 [R240+0x14100], [R4.64], !P4 ;  /* 0x1410000004f00fae */ /* 0x0003e4000e101d4c */
[----:B-1----:R-:W-:Y:S02]  /*77d0*/  @P0 LEA R4, P1, R0, c[0x0][0x1c8], 0x1 ;  /* 0x0000720000040a11 */ /* 0x002fe400078208ff */
[----:B------:R-:W-:Y:S01]  /*77e0*/  @P0 IADD3.X R5, R20, UR14, RZ, P2, !PT ;  /* 0x0000000e14050c10 */ /* 0x000fe200097fe4ff */
[----:B------:R-:W-:Y:S03]  /*77f0*/  @UP0 UIADD3.X UR14, UR9, UR14, URZ, UP1, !UPT ;  /* 0x0000000e090e0290 */ /* 0x000fe60008ffe43f */
[----:B------:R-:W-:Y:S02]  /*7800*/  @P0 LEA.HI.X R5, R0, c[0x0][0x1cc], R5, 0x1, P1 ;  /* 0x0000730000050a11 */ /* 0x000fe400008f0c05 */
[----:B------:R-:W-:Y:S02]  /*7810*/  @P0 IADD3 R0, P2, R32, UR15, RZ ;  /* 0x0000000f20000c10 */ /* 0x000fe4000ff5e0ff */
[----:B------:R-:W1:Y:S01]  /*7820*/  MUFU.EX2 R32, R176 ;  /* 0x000000b000207308 */ /* 0x000e620000000800 */
[----:B------:R2:W-:Y:S09]  /*7830*/  @P0 LDGSTS.E.BYPASS.LTC128B.128 [R240+0x16100], [R4.64], !P3 ;  /* 0x1610000004f00fae */ /* 0x0005f2000d901d4c */
[----:B------:R-:W-:Y:S01]  /*7840*/  MUFU.EX2 R176, R174 ;  /* 0x000000ae00b07308 */ /* 0x000fe20000000800 */
[C---:B--2---:R-:W-:Y:S02]  /*7850*/  @P0 LEA R4, P1, R0.reuse, c[0x0][0x1c8], 0x1 ;  /* 0x0000720000040a11 */ /* 0x044fe400078208ff */
[----:B------:R-:W-:Y:S07]  /*7860*/  @P0 IADD3.X R5, R29, UR14, RZ, P2, !PT ;  /* 0x0000000e1d050c10 */ /* 0x000fee00097fe4ff */
[----:B------:R1:W-:Y:S01]  /*7870*/  MUFU.EX2 R29, R22 ;  /* 0x00000016001d7308 */ /* 0x0003e20000000800 */
[----:B------:R-:W-:Y:S02]  /*7880*/  @P0 LEA.HI.X R5, R0, c[0x0][0x1cc], R5, 0x1, P1 ;  /* 0x0000730000050a11 */ /* 0x000fe400008f0c05 */
[----:B------:R-:W-:Y:S03]  /*7890*/  @P0 IADD3 R0, P2, R25, UR15, RZ ;  /* 0x0000000f19000c10 */ /* 0x000fe6000ff5e0ff */
[----:B------:R2:W-:Y:S04]  /*78a0*/  @P0 LDGSTS.E.BYPASS.LTC128B.128 [R240+0x11100], [R4.64], !P6 ;  /* 0x1110000004f00fae */ /* 0x0005e8000f101d4c */
[----:B------:R-:W-:Y:S10]  /*78b0*/  MUFU.EX2 R25, R179 ;  /* 0x000000b300197308 */ /* 0x000ff40000000800 */
[----:B------:R-:W-:Y:S01]  /*78c0*/  MUFU.EX2 R179, R168 ;  /* 0x000000a800b37308 */ /* 0x000fe20000000800 */
[----:B-1----:R-:W-:Y:S02]  /*78d0*/  MOV R22, R32 ;  /* 0x0000002000167202 */ /* 0x002fe40000000f00 */
[----:B--2---:R-:W-:Y:S02]  /*78e0*/  @P0 LEA R4, P1, R0, c[0x0][0x1c8], 0x1 ;  /* 0x0000720000040a11 */ /* 0x004fe400078208ff */
[----:B------:R-:W-:Y:S05]  /*78f0*/  @P0 IADD3.X R5, R24, UR14, RZ, P2, !PT ;  /* 0x0000000e18050c10 */ /* 0x000fea00097fe4ff */
[----:B------:R-:W-:Y:S01]  /*7900*/  MUFU.EX2 R24, R166 ;  /* 0x000000a600187308 */ /* 0x000fe20000000800 */
[----:B------:R-:W-:Y:S02]  /*7910*/  @P0 LEA.HI.X R5, R0, c[0x0][0x1cc], R5, 0x1, P1 ;  /* 0x0000730000050a11 */ /* 0x000fe400008f0c05 */
[----:B------:R-:W-:Y:S03]  /*7920*/  @P0 IADD3 R0, P2, R12, UR15, RZ ;  /* 0x0000000f0c000c10 */ /* 0x000fe6000ff5e0ff */
[----:B------:R1:W-:Y:S04]  /*7930*/  @P0 LDGSTS.E.BYPASS.LTC128B.128 [R240+0x13100], [R4.64], !P5 ;  /* 0x1310000004f00fae */ /* 0x0003e8000e901d4c */
[----:B------:R-:W-:Y:S01]  /*7940*/  MUFU.EX2 R12, R165 ;  /* 0x000000a5000c7308 */ /* 0x000fe20000000800 */
[----:B-1----:R-:W-:Y:S02]  /*7950*/  @P0 LEA R4, P1, R0, c[0x0][0x1c8], 0x1 ;  /* 0x0000720000040a11 */ /* 0x002fe400078208ff */
[----:B------:R-:W-:Y:S01]  /*7960*/  @P0 IADD3.X R5, R6, UR14, RZ, P2, !PT ;  /* 0x0000000e06050c10 */ /* 0x000fe200097fe4ff */
[----:B------:R-:W-:Y:S03]  /*7970*/  FFMA.FTZ R6, R7, c[0x0][0x2d0], -R16 ;  /* 0x0000b40007067a23 */ /* 0x000fe60000010810 */
[----:B------:R-:W-:Y:S02]  /*7980*/  @P0 LEA.HI.X R5, R0, c[0x0][0x1cc], R5, 0x1, P1 ;  /* 0x0000730000050a11 */ /* 0x000fe400008f0c05 */
[----:B------:R-:W-:Y:S01]  /*7990*/  @P0 IADD3 R0, P2, R21, UR15, RZ ;  /* 0x0000000f15000c10 */ /* 0x000fe2000ff5e0ff */
[----:B------:R-:W1:Y:S02]  /*79a0*/  MUFU.EX2 R6, R6 ;  /* 0x0000000600067308 */ /* 0x000e640000000800 */
[----:B------:R2:W-:Y:S08]  /*79b0*/  @P0 LDGSTS.E.BYPASS.LTC128B.128 [R240+0x15100], [R4.64], !P4 ;  /* 0x1510000004f00fae */ /* 0x0005f0000e101d4c */
[----:B------:R-:W-:Y:S01]  /*79c0*/  MUFU.EX2 R21, R15 ;  /* 0x0000000f00157308 */ /* 0x000fe20000000800 */
[----:B--2---:R-:W-:Y:S02]  /*79d0*/  @P0 LEA R4, P1, R0, c[0x0][0x1c8], 0x1 ;  /* 0x0000720000040a11 */ /* 0x004fe400078208ff */
[----:B------:R-:W-:Y:S01]  /*79e0*/  @P0 IADD3.X R5, R20, UR14, RZ, P2, !PT ;  /* 0x0000000e14050c10 */ /* 0x000fe200097fe4ff */
[----:B-1----:R-:W-:Y:S03]  /*79f0*/  FADD.FTZ R20, R6, R9 ;  /* 0x0000000906147221 */ /* 0x002fe60000010000 */
[----:B------:R-:W-:Y:S03]  /*7a00*/  @P0 LEA.HI.X R5, R0, c[0x0][0x1cc], R5, 0x1, P1 ;  /* 0x0000730000050a11 */ /* 0x000fe600008f0c05 */
[----:B------:R-:W-:Y:S02]  /*7a10*/  MUFU.EX2 R0, R10 ;  /* 0x0000000a00007308 */ /* 0x000fe40000000800 */
[----:B------:R1:W-:Y:S06]  /*7a20*/  @P0 LDGSTS.E.BYPASS.LTC128B.128 [R240+0x17100], [R4.64], !P3 ;  /* 0x1710000004f00fae */ /* 0x0003ec000d901d4c */
[----:B------:R-:W2:Y:S06]  /*7a30*/  LDSM.16.MT88.4 R164, [R237+0x100] ;  /* 0x00010000eda4783b */ /* 0x000eac0000004200 */
[----:B------:R-:W0:Y:S06]  /*7a40*/  LDGDEPBAR ;  /* 0x00000000000079af */ /* 0x000e2c0000000000 */
[----:B-1----:R-:W3:Y:S01]  /*7a50*/  LDL.LU R240, [R1+0x90] ;  /* 0x0000900001f07983 */ /* 0x002ee20000300800 */
[C---:B------:R-:W-:Y:S01]  /*7a60*/  F2FP.PACK_AB R4, R12.reuse, R17 ;  /* 0x000000110c04723e */ /* 0x040fe200000000ff */
[----:B------:R-:W-:Y:S01]  /*7a70*/  FADD.FTZ R12, R12, R13 ;  /* 0x0000000d0c0c7221 */ /* 0x000fe20000010000 */
[----:B------:R-:W-:Y:S01]  /*7a80*/  F2FP.PACK_AB R5, R6, R8 ;  /* 0x000000080605723e */ /* 0x000fe200000000ff */
[----:B------:R1:W4:Y:S01]  /*7a90*/  MUFU.EX2 R13, R11 ;  /* 0x0000000b000d7308 */ /* 0x0003220000000800 */
[----:B------:R-:W-:Y:S01]  /*7aa0*/  F2FP.PACK_AB R6, R28, R24 ;  /* 0x000000181c06723e */ /* 0x000fe200000000ff */
[----:B------:R-:W-:Y:S08]  /*7ab0*/  FADD.FTZ R12, R24, R12 ;  /* 0x0000000c180c7221 */ /* 0x000ff00000010000 */
[----:B------:R2:W-:Y:S01]  /*7ac0*/  MUFU.EX2 R17, R14 ;  /* 0x0000000e00117308 */ /* 0x0005e20000000800 */
[----:B-1----:R-:W1:Y:S01]  /*7ad0*/  LDSM.16.MT88.4 R8, [R238+0x100] ;  /* 0x00010000ee08783b */ /* 0x002e620000004200 */
[----:B----4-:R-:W-:Y:S07]  /*7ae0*/  F2FP.PACK_AB R7, R13, R0 ;  /* 0x000000000d07723e */ /* 0x010fee00000000ff */
[C---:B--2---:R-:W-:Y:S01]  /*7af0*/  HMMA.16816.F32 R36, R4.reuse, R164, R36 ;  /* 0x000000a40424723c */ /* 0x044fe20000001824 */
[----:B------:R-:W-:Y:S04]  /*7b00*/  MUFU.EX2 R165, R19 ;  /* 0x0000001300a57308 */ /* 0x000fe80000000800 */
[----:B------:R-:W-:Y:S02]  /*7b10*/  FADD.FTZ R14, R0, R20 ;  /* 0x00000014000e7221 */ /* 0x000fe40000010000 */
[----:B------:R-:W-:Y:S01]  /*7b20*/  FADD.FTZ R0, R28, R12 ;  /* 0x0000000c1c007221 */ /* 0x000fe20000010000 */
[C---:B------:R-:W-:Y:S03]  /*7b30*/  HMMA.16816.F32 R40, R4.reuse, R166, R40 ;  /* 0x000000a60428723c */ /* 0x040fe60000001828 */
[----:B------:R2:W-:Y:S01]  /*7b40*/  MUFU.EX2 R167, R173 ;  /* 0x000000ad00a77308 */ /* 0x0005e20000000800 */
[----:B------:R-:W-:Y:S02]  /*7b50*/  FFMA.FTZ R28, R30, c[0x0][0x2d0], -R16 ;  /* 0x0000b4001e1c7a23 */ /* 0x000fe40000010810 */
[----:B------:R-:W-:Y:S07]  /*7b60*/  FADD.FTZ R0, R25, R0 ;  /* 0x0000000019007221 */ /* 0x000fee0000010000 */
[----:B------:R-:W-:Y:S10]  /*7b70*/  MUFU.EX2 R164, R23 ;  /* 0x0000001700a47308 */ /* 0x000ff40000000800 */
[----:B------:R-:W-:Y:S01]  /*7b80*/  MUFU.EX2 R30, R169 ;  /* 0x000000a9001e7308 */ /* 0x000fe20000000800 */
[C---:B-1----:R-:W-:Y:S01]  /*7b90*/  HMMA.16816.F32 R44, R4.reuse, R8, R44 ;  /* 0x00000008042c723c */ /* 0x042fe2000000182c */
[----:B--2---:R1:W5:Y:S07]  /*7ba0*/  LDL.LU R173, [R1+0x8c] ;  /* 0x00008c0001ad7983 */ /* 0x00436e0000300800 */
[C---:B------:R-:W-:Y:S01]  /*7bb0*/  HMMA.16816.F32 R48, R4.reuse, R10, R48 ;  /* 0x0000000a0430723c */ /* 0x040fe20000001830 */
[----:B------:R-:W2:Y:S01]  /*7bc0*/  LDSM.16.MT88.4 R8, [R241+0x100] ;  /* 0x00010000f108783b */ /* 0x000ea20000004200 */
[----:B------:R-:W4:Y:S05]  /*7bd0*/  MUFU.EX2 R166, R178 ;  /* 0x000000b200a67308 */ /* 0x000f2a0000000800 */
[----:B------:R1:W5:Y:S05]  /*7be0*/  LDL.LU R174, [R1+0x88] ;  /* 0x0000880001ae7983 */ /* 0x00036a0000300800 */
[----:B------:R1:W1:Y:S10]  /*7bf0*/  MUFU.EX2 R178, R175 ;  /* 0x000000af00b27308 */ /* 0x0002740000000800 */
[----:B------:R-:W-:Y:S01]  /*7c00*/  MUFU.EX2 R28, R28 ;  /* 0x0000001c001c7308 */ /* 0x000fe20000000800 */
[C---:B----4-:R-:W-:Y:S04]  /*7c10*/  FADD.FTZ R20, R166.reuse, R0 ;  /* 0x00000000a6147221 */ /* 0x050fe80000010000 */
[----:B------:R-:W-:Y:S01]  /*7c20*/  FADD.FTZ R20, R177, R20 ;  /* 0x00000014b1147221 */ /* 0x000fe20000010000 */
[----:B-1----:R1:W5:Y:S01]  /*7c30*/  LDL.LU R175, [R1+0x84] ;  /* 0x0000840001af7983 */ /* 0x0023620000300800 */
[C---:B--2---:R-:W-:Y:S05]  /*7c40*/  HMMA.16816.F32 R52, R4.reuse, R8, R52 ;  /* 0x000000080434723c */ /* 0x044fea0000001834 */
[----:B------:R1:W5:Y:S06]  /*7c50*/  LDL.LU R168, [R1+0x80] ;  /* 0x0000800001a87983 */ /* 0x00036c0000300800 */
[----:B------:R1:W5:Y:S01]  /*7c60*/  LDL.LU R169, [R1+0x7c] ;  /* 0x00007c0001a97983 */ /* 0x0003620000300800 */
[C---:B------:R-:W-:Y:S05]  /*7c70*/  HMMA.16816.F32 R56, R4.reuse, R10, R56 ;  /* 0x0000000a0438723c */ /* 0x040fea0000001838 */
[----:B---3--:R-:W2:Y:S03]  /*7c80*/  LDSM.16.MT88.4 R8, [R240+0x100] ;  /* 0x00010000f008783b */ /* 0x008ea60000004200 */
        /* <DEDUP_REMOVED lines=42> */
[--C-:B------:R-:W-:Y:S01]  /*7f30*/  FFMA.FTZ R25, R35, c[0x0][0x2d0], -R16.reuse ;  /* 0x0000b40023197a23 */ /* 0x100fe20000010810 */
[----:B------:R-:W-:Y:S01]  /*7f40*/  F2FP.PACK_AB R6, R32, R177 ;  /* 0x000000b12006723e */ /* 0x000fe200000000ff */
[----:B------:R-:W-:Y:S10]  /*7f50*/  MUFU.EX2 R35, R243 ;  /* 0x000000f300237308 */ /* 0x000ff40000000800 */
[----:B------:R3:W4:Y:S10]  /*7f60*/  MUFU.EX2 R32, R27 ;  /* 0x0000001b00207308 */ /* 0x0007340000000800 */
[----:B------:R-:W-:Y:S01]  /*7f70*/  MUFU.EX2 R25, R25 ;  /* 0x0000001900197308 */ /* 0x000fe20000000800 */
[C---:B--2---:R-:W-:Y:S08]  /*7f80*/  HMMA.16816.F32 R36, R4.reuse, R8, R36 ;  /* 0x000000080424723c */ /* 0x044ff00000001824 */
[C---:B------:R-:W-:Y:S01]  /*7f90*/  HMMA.16816.F32 R40, R4.reuse, R10, R40 ;  /* 0x0000000a0428723c */ /* 0x040fe20000001828 */
[----:B------:R-:W2:Y:S03]  /*7fa0*/  LDSM.16.MT88.4 R8, [R238+0x900] ;  /* 0x00090000ee08783b */ /* 0x000ea60000004200 */
[----:B---3--:R-:W-:Y:S02]  /*7fb0*/  FFMA.FTZ R27, R31, c[0x0][0x2d0], -R16 ;  /* 0x0000b4001f1b7a23 */ /* 0x008fe40000010810 */
[----:B------:R3:W-:Y:S10]  /*7fc0*/  MUFU.EX2 R31, R170 ;  /* 0x000000aa001f7308 */ /* 0x0007f40000000800 */
[----:B------:R-:W1:Y:S01]  /*7fd0*/  MUFU.EX2 R27, R27 ;  /* 0x0000001b001b7308 */ /* 0x000e620000000800 */
[----:B---3--:R3:W5:Y:S06]  /*7fe0*/  LDL.LU R170, [R1+0x78] ;  /* 0x0000780001aa7983 */ /* 0x00876c0000300800 */
[----:B------:R3:W5:Y:S01]  /*7ff0*/  LDL.LU R171, [R1+0x74] ;  /* 0x0000740001ab7983 */ /* 0x0007620000300800 */
[C---:B--2---:R-:W-:Y:S05]  /*8000*/  HMMA.16816.F32 R44, R4.reuse, R8, R44 ;  /* 0x00000008042c723c */ /* 0x044fea000000182c */
[----:B------:R3:W5:Y:S03]  /*8010*/  LDL.LU R243, [R1+0x70] ;  /* 0x0000700001f37983 */ /* 0x0007660000300800 */
[C---:B------:R-:W-:Y:S03]  /*8020*/  HMMA.16816.F32 R48, R4.reuse, R10, R48 ;  /* 0x0000000a0430723c */ /* 0x040fe60000001830 */
[----:B------:R-:W2:Y:S05]  /*8030*/  LDSM.16.MT88.4 R8, [R241+0x900] ;  /* 0x00090000f108783b */ /* 0x000eaa0000004200 */
        /* <DEDUP_REMOVED lines=42> */
[----:B------:R-:W-:Y:S01]  /*82e0*/  FADD.FTZ R4, R13, R14 ;  /* 0x0000000e0d047221 */ /* 0x000fe20000010000 */
[----:B------:R-:W-:Y:S01]  /*82f0*/  F2FP.PACK_AB R6, R179, R178 ;  /* 0x000000b2b306723e */ /* 0x000fe200000000ff */
[----:B------:R-:W1:Y:S03]  /*8300*/  LDSM.16.MT88.4 R12, [R238+0x1100] ;  /* 0x00110000ee0c783b */ /* 0x000e660000004200 */
[----:B------:R-:W-:Y:S01]  /*8310*/  FADD.FTZ R17, R17, R4 ;  /* 0x0000000411117221 */ /* 0x000fe20000010000 */
[----:B------:R-:W-:Y:S02]  /*8320*/  F2FP.PACK_AB R4, R176, R167 ;  /* 0x000000a7b004723e */ /* 0x000fe400000000ff */
[----:B------:R-:W-:Y:S01]  /*8330*/  F2FP.PACK_AB R5, R164, R29 ;  /* 0x0000001da405723e */ /* 0x000fe200000000ff */
[----:B------:R-:W-:Y:S01]  /*8340*/  FADD.FTZ R0, R21, R17 ;  /* 0x0000001115007221 */ /* 0x000fe20000010000 */
[----:B----4-:R-:W-:Y:S03]  /*8350*/  F2FP.PACK_AB R7, R32, R33 ;  /* 0x000000212007723e */ /* 0x010fe600000000ff */
[----:B------:R-:W-:Y:S02]  /*8360*/  FADD.FTZ R24, R18, R0 ;  /* 0x0000000012187221 */ /* 0x000fe40000010000 */
[----:B------:R-:W-:Y:S01]  /*8370*/  LDSM.16.MT88.4 R16, [R238+0x1900] ;  /* 0x00190000ee10783b */ /* 0x000fe20000004200 */
[----:B------:R-:W-:Y:S04]  /*8380*/  FADD.FTZ R0, R22, R20 ;  /* 0x0000001416007221 */ /* 0x000fe80000010000 */
[----:B------:R-:W-:Y:S01]  /*8390*/  FADD.FTZ R0, R167, R0 ;  /* 0x00000000a7007221 */ /* 0x000fe20000010000 */
[----:B------:R-:W-:Y:S01]  /*83a0*/  LDSM.16.MT88.4 R20, [R240+0x1900] ;  /* 0x00190000f014783b */ /* 0x000fe20000004200 */
        /* <DEDUP_REMOVED lines=46> */
[----:B------:R-:W-:Y:S01]  /*8690*/  HMMA.16816.F32 R160, R4, R14, R160 ;  /* 0x0000000e04a0723c */ /* 0x000fe200000018a0 */
[----:B------:R-:W1:Y:S06]  /*86a0*/  LDSM.16.MT88.4 R12, [R241+0x1900] ;  /* 0x00190000f10c783b */ /* 0x000e6c0000004200 */
[----:B------:R-:W-:Y:S01]  /*86b0*/  FADD.FTZ R4, R165, R24 ;  /* 0x00000018a5047221 */ /* 0x000fe20000010000 */
[----:B------:R-:W-:Y:S01]  /*86c0*/  F2FP.PACK_AB R6, R35, R34 ;  /* 0x000000222306723e */ /* 0x000fe200000000ff */
[----:B------:R-:W-:Y:S03]  /*86d0*/  FADD.FTZ R24, R176, R0 ;  /* 0x00000000b0187221 */ /* 0x000fe60000010000 */
[----:B------:R-:W-:Y:S01]  /*86e0*/  F2FP.PACK_AB R5, R27, R28 ;  /* 0x0000001c1b05723e */ /* 0x000fe200000000ff */
[----:B------:R-:W-:Y:S01]  /*86f0*/  FADD.FTZ R29, R29, R4 ;  /* 0x000000041d1d7221 */ /* 0x000fe20000010000 */
[----:B------:R-:W-:Y:S02]  /*8700*/  F2FP.PACK_AB R4, R31, R30 ;  /* 0x0000001e1f04723e */ /* 0x000fe400000000ff */
[----:B------:R-:W-:Y:S01]  /*8710*/  F2FP.PACK_AB R7, R25, R26 ;  /* 0x0000001a1907723e */ /* 0x000fe200000000ff */
[----:B------:R-:W-:Y:S01]  /*8720*/  FADD.FTZ R0, R164, R29 ;  /* 0x0000001da4007221 */ /* 0x000fe20000010000 */
[----:B------:R-:W-:Y:S03]  /*8730*/  MOV R164, R2 ;  /* 0x0000000200a47202 */ /* 0x000fe60000000f00 */
[----:B------:R-:W-:Y:S02]  /*8740*/  FADD.FTZ R0, R33, R0 ;  /* 0x0000000021007221 */ /* 0x000fe40000010000 */
[C---:B--2---:R-:W-:Y:S08]  /*8750*/  HMMA.16816.F32 R36, R4.reuse, R8, R36 ;  /* 0x000000080424723c */ /* 0x044ff00000001824 */
[C---:B------:R-:W-:Y:S01]  /*8760*/  HMMA.16816.F32 R40, R4.reuse, R10, R40 ;  /* 0x0000000a0428723c */ /* 0x040fe20000001828 */
[----:B------:R-:W2:Y:S07]  /*8770*/  LDSM.16.MT88.4 R8, [R237+0x3900] ;  /* 0x00390000ed08783b */ /* 0x000eae0000004200 */
[C---:B------:R-:W-:Y:S08]  /*8780*/  HMMA.16816.F32 R44, R4.reuse, R16, R44 ;  /* 0x00000010042c723c */ /* 0x040ff0000000182c */
[C---:B------:R-:W-:Y:S01]  /*8790*/  HMMA.16816.F32 R48, R4.reuse, R18, R48 ;  /* 0x000000120430723c */ /* 0x040fe20000001830 */
[----:B------:R-:W-:Y:S07]  /*87a0*/  LDSM.16.MT88.4 R16, [R241+0x3900] ;  /* 0x00390000f110783b */ /* 0x000fee0000004200 */
[C---:B-1----:R-:W-:Y:S08]  /*87b0*/  HMMA.16816.F32 R52, R4.reuse, R12, R52 ;  /* 0x0000000c0434723c */ /* 0x042ff00000001834 */
        /* <DEDUP_REMOVED lines=29> */
[C---:B--2---:R-:W-:Y:S07]  /*8990*/  HMMA.16816.F32 R132, R4.reuse, R8, R132 ;  /* 0x000000080484723c */ /* 0x044fee0000001884 */
[----:B------:R-:W-:Y:S01]  /*89a0*/  FADD.FTZ R8, R178, R24 ;  /* 0x00000018b2087221 */ /* 0x000fe20000010000 */
[C---:B------:R-:W-:Y:S04]  /*89b0*/  HMMA.16816.F32 R136, R4.reuse, R10, R136 ;  /* 0x0000000a0488723c */ /* 0x040fe80000001888 */
[----:B------:R-:W-:Y:S02]  /*89c0*/  FADD.FTZ R9, R179, R8 ;  /* 0x00000008b3097221 */ /* 0x000fe40000010000 */
[----:B------:R-:W-:Y:S02]  /*89d0*/  FADD.FTZ R8, R32, R0 ;  /* 0x0000000020087221 */ /* 0x000fe40000010000 */
[C---:B-1----:R-:W-:Y:S04]  /*89e0*/  HMMA.16816.F32 R140, R4.reuse, R12, R140 ;  /* 0x0000000c048c723c */ /* 0x042fe8000000188c */
[----:B------:R-:W-:Y:S04]  /*89f0*/  FADD.FTZ R0, R30, R9 ;  /* 0x000000091e007221 */ /* 0x000fe80000010000 */
[C---:B------:R-:W-:Y:S04]  /*8a00*/  HMMA.16816.F32 R144, R4.reuse, R14, R144 ;  /* 0x0000000e0490723c */ /* 0x040fe80000001890 */
[----:B------:R-:W-:Y:S04]  /*8a10*/  FADD.FTZ R0, R31, R0 ;  /* 0x000000001f007221 */ /* 0x000fe80000010000 */
[C---:B---3--:R-:W-:Y:S08]  /*8a20*/  HMMA.16816.F32 R148, R4.reuse, R16, R148 ;  /* 0x000000100494723c */ /* 0x048ff00000001894 */
[C---:B------:R-:W-:Y:S08]  /*8a30*/  HMMA.16816.F32 R152, R4.reuse, R18, R152 ;  /* 0x000000120498723c */ /* 0x040ff00000001898 */
[C---:B----4-:R-:W-:Y:S08]  /*8a40*/  HMMA.16816.F32 R156, R4.reuse, R20, R156 ;  /* 0x00000014049c723c */ /* 0x050ff0000000189c */
[----:B------:R-:W-:Y:S07]  /*8a50*/  HMMA.16816.F32 R160, R4, R22, R160 ;  /* 0x0000001604a0723c */ /* 0x000fee00000018a0 */
[----:B------:R-:W-:Y:S02]  /*8a60*/  FADD.FTZ R5, R28, R8 ;  /* 0x000000081c057221 */ /* 0x000fe40000010000 */
[----:B------:R-:W-:Y:S03]  /*8a70*/  FADD.FTZ R4, R34, R0 ;  /* 0x0000000022047221 */ /* 0x000fe60000010000 */
[----:B------:R-:W-:Y:S02]  /*8a80*/  FADD.FTZ R5, R27, R5 ;  /* 0x000000051b057221 */ /* 0x000fe40000010000 */
[----:B------:R-:W-:Y:S02]  /*8a90*/  FADD.FTZ R4, R35, R4 ;  /* 0x0000000423047221 */ /* 0x000fe40000010000 */
[----:B------:R-:W-:Y:S03]  /*8aa0*/  FADD.FTZ R0, R26, R5 ;  /* 0x000000051a007221 */ /* 0x000fe60000010000 */
[----:B------:R-:W-:Y:S01]  /*8ab0*/  STL [R1+0x1c], R4 ;  /* 0x00001c0401007387 */ /* 0x000fe20000100800 */
[----:B------:R-:W-:Y:S05]  /*8ac0*/  FADD.FTZ R0, R25, R0 ;  /* 0x0000000019007221 */ /* 0x000fea0000010000 */
[----:B------:R1:W-:Y:S02]  /*8ad0*/  STL [R1+0x20], R0 ;  /* 0x0000200001007387 */ /* 0x0003e40000100800 */
[----:B-1----:R-:W-:Y:S01]  /*8ae0*/  MOV R0, R3 ;  /* 0x0000000300007202 */ /* 0x002fe20000000f00 */
[----:B------:R-:W-:-:S05]  /*8af0*/  @P0 BRA `(.L_x_2589) ;  /* 0xffffcbe000000947 */ /* 0x000fca000383ffff */
.L_x_2588:
        /* <DEDUP_REMOVED lines=157> */
.L_x_2587:
        /* <DEDUP_REMOVED lines=13> */
[----:B------:R-:W-:Y:S01]  /*95a0*/  UIMAD UR7, UR6, UR4, URZ ;  /* 0x00000004060772a4 */ /* 0x000fe2000f8e023f */
[----:B------:R-:W4:Y:S03]  /*95b0*/  S2R R17, SR_CTAID.X ;  /* 0x0000000000117919 */ /* 0x000f260000002500 */
        /* <DEDUP_REMOVED lines=38> */
[C---:B------:R-:W-:Y:S02]  /*9820*/  IMAD R7, R10.reuse, c[0x0][0x444], R7 ;  /* 0x000111000a077a24 */ /* 0x040fe400078e0207 */
[----:B----4-:R-:W-:Y:S01]  /*9830*/  IMAD R6, R17, 0x80, R0 ;  /* 0x0000008011067824 */ /* 0x010fe200078e0200 */
[----:B------:R-:W-:Y:S01]  /*9840*/  SHF.R.S32.HI R0, RZ, 0x1f, R9 ;  /* 0x0000001fff007819 */ /* 0x000fe20000011409 */
[----:B------:R-:W-:-:S04]  /*9850*/  IMAD.WIDE.U32 R2, R10, c[0x0][0x440], R2 ;  /* 0x000110000a027a25 */ /* 0x000fc800078e0002 */
[----:B------:R-:W-:Y:S01]  /*9860*/  @P1 IMAD.HI.U32 R10, R6, c[0x0][0x4ec], RZ ;  /* 0x00013b00060a1a27 */ /* 0x000fe200078e00ff */
[----:B------:R-:W-:-:S03]  /*9870*/  IADD3 R3, R3, R7, RZ ;  /* 0x0000000703037210 */ /* 0x000fc60007ffe0ff */
[----:B------:R-:W-:Y:S02]  /*9880*/  IMAD.IADD R5, R5, 0x1, R8 ;  /* 0x0000000105057824 */ /* 0x000fe400078e0208 */
[----:B------:R-:W-:Y:S01]  /*9890*/  IMAD.MOV.U32 R8, RZ, RZ, R6 ;  /* 0x000000ffff087224 */ /* 0x000fe200078e0006 */
[----:B------:R-:W-:Y:S01]  /*98a0*/  @P1 SHF.R.U32.HI R8, RZ, c[0x0][0x4f0], R10 ;  /* 0x00013c00ff081a19 */ /* 0x000fe2000001160a */
[C---:B------:R-:W-:Y:S02]  /*98b0*/  IMAD R7, R0.reuse, c[0x0][0x4e0], RZ ;  /* 0x0001380000077a24 */ /* 0x040fe400078e02ff */
[----:B------:R-:W-:Y:S02]  /*98c0*/  IMAD R0, R0, c[0x0][0x448], RZ ;  /* 0x0001120000007a24 */ /* 0x000fe400078e02ff */
[----:B------:R-:W-:Y:S02]  /*98d0*/  IMAD R11, R9, c[0x0][0x4e4], R7 ;  /* 0x00013900090b7a24 */ /* 0x000fe400078e0207 */
[----:B------:R-:W-:-:S02]  /*98e0*/  IMAD.MOV R7, RZ, RZ, -R8 ;  /* 0x000000ffff077224 */ /* 0x000fc400078e0a08 */
[C---:B------:R-:W-:Y:S01]  /*98f0*/  IMAD R10, R9.reuse, c[0x0][0x44c], R0 ;  /* 0x00011300090a7a24 */ /* 0x040fe200078e0200 */
[----:B------:R-:W-:Y:S01]  /*9900*/  MOV R0, R6 ;  /* 0x0000000600007202 */ /* 0x000fe20000000f00 */
[----:B------:R-:W-:-:S04]  /*9910*/  IMAD.WIDE.U32 R2, R9, c[0x0][0x448], R2 ;  /* 0x0001120009027a25 */ /* 0x000fc800078e0002 */
[----:B------:R-:W-:-:S04]  /*9920*/  IMAD.WIDE.U32 R4, R9, c[0x0][0x4e0], R4 ;  /* 0x0001380009047a25 */ /* 0x000fc800078e0004 */
[----:B------:R-:W-:Y:S01]  /*9930*/  @P1 IMAD.HI.U32 R9, R6, c[0x0][0x4ec], RZ ;  /* 0x00013b0006091a27 */ /* 0x000fe200078e00ff */
[----:B------:R-:W-:Y:S01]  /*9940*/  BAR.SYNC.DEFER_BLOCKING 0x1, 0x100 ;  /* 0x0044000000007b1d */ /* 0x000fe20000010000 */
[----:B------:R-:W-:Y:S02]  /*9950*/  IADD3 R4, P0, R8, R4, RZ ;  /* 0x0000000408047210 */ /* 0x000fe40007f1e0ff */
[----:B------:R-:W-:Y:S01]  /*9960*/  IMAD R7, R7, c[0x0][0x4e8], R6 ;  /* 0x00013a0007077a24 */ /* 0x000fe200078e0206 */
[----:B------:R-:W-:Y:S01]  /*9970*/  @P1 SHF.R.U32.HI R0, RZ, c[0x0][0x4f0], R9 ;  /* 0x00013c00ff001a19 */ /* 0x000fe20000011609 */
[----:B------:R-:W-:Y:S01]  /*9980*/  IMAD.IADD R3, R3, 0x1, R10 ;  /* 0x0000000103037824 */ /* 0x000fe200078e020a */
[----:B------:R-:W-:Y:S02]  /*9990*/  SHF.R.S32.HI R10, RZ, 0x1f, R8 ;  /* 0x0000001fff0a7819 */ /* 0x000fe40000011408 */
[----:B------:R-:W-:Y:S01]  /*99a0*/  SHF.R.S32.HI R9, RZ, 0x1f, R7 ;  /* 0x0000001fff097819 */ /* 0x000fe20000011407 */
[----:B------:R-:W-:Y:S01]  /*99b0*/  IMAD.WIDE.U32 R2, R0, c[0x0][0x430], R2 ;  /* 0x00010c0000027a25 */ /* 0x000fe200078e0002 */
[----:B------:R-:W-:-:S02]  /*99c0*/  IADD3.X R5, R10, R5, R11, P0, !PT ;  /* 0x000000050a057210 */ /* 0x000fc400007fe40b */
[----:B------:R-:W-:Y:S01]  /*99d0*/  IADD3 R8, -R0, RZ, RZ ;  /* 0x000000ff00087210 */ /* 0x000fe20007ffe1ff */
[----:B------:R-:W-:Y:S01]  /*99e0*/  IMAD R9, R9, c[0x0][0x4c8], RZ ;  /* 0x0001320009097a24 */ /* 0x000fe200078e02ff */
[----:B------:R-:W-:Y:S01]  /*99f0*/  SHF.R.S32.HI R10, RZ, 0x1f, R0 ;  /* 0x0000001fff0a7819 */ /* 0x000fe20000011400 */
[----:B------:R-:W-:Y:S01]  /*9a00*/  IMAD.WIDE.U32 R4, R7, c[0x0][0x4c8], R4 ;  /* 0x0001320007047a25 */ /* 0x000fe200078e0004 */
[----:B------:R-:W-:-:S03]  /*9a10*/  LOP3.LUT P1, RZ, R12, 0x3, RZ, 0xc0, !PT ;  /* 0x000000030cff7812 */ /* 0x000fc6000782c0ff */
[----:B------:R-:W-:Y:S01]  /*9a20*/  IMAD R7, R7, c[0x0][0x4cc], R9 ;  /* 0x0001330007077a24 */ /* 0x000fe200078e0209 */
[----:B------:R-:W-:Y:S01]  /*9a30*/  LEA R9, P0, R4, c[0x0][0x4a8], 0x2 ;  /* 0x00012a0004097a11 */ /* 0x000fe200078010ff */
[----:B------:R-:W-:Y:S02]  /*9a40*/  IMAD R8, R8, c[0x0][0x4e8], R6 ;  /* 0x00013a0008087a24 */ /* 0x000fe400078e0206 */
[----:B------:R-:W-:Y:S01]  /*9a50*/  IMAD R6, R10, c[0x0][0x430], RZ ;  /* 0x00010c000a067a24 */ /* 0x000fe200078e02ff */
[----:B------:R-:W-:Y:S01]  /*9a60*/  LEA R10, R17, R13, 0x7 ;  /* 0x0000000d110a7211 */ /* 0x000fe200078e38ff */
[----:B------:R-:W-:Y:S02]  /*9a70*/  IMAD.IADD R5, R5, 0x1, R7 ;  /* 0x0000000105057824 */ /* 0x000fe400078e0207 */
[----:B------:R-:W-:Y:S01]  /*9a80*/  IMAD R0, R0, c[0x0][0x434], R6 ;  /* 0x00010d0000007a24 */ /* 0x000fe200078e0206 */
[----:B------:R-:W-:Y:S02]  /*9a90*/  SHF.R.S32.HI R6, RZ, 0x1f, R8 ;  /* 0x0000001fff067819 */ /* 0x000fe40000011408 */
[----:B------:R-:W-:Y:S01]  /*9aa0*/  LEA.HI.X R5, R4, c[0x0][0x4ac], R5, 0x2, P0 ;  /* 0x00012b0004057a11 */ /* 0x000fe200000f1405 */
[----:B------:R-:W-:Y:S01]  /*9ab0*/  IMAD.IADD R3, R3, 0x1, R0 ;  /* 0x0000000103037824 */ /* 0x000fe200078e0200 */
[----:B------:R-:W-:Y:S01]  /*9ac0*/  SHFL.IDX PT, R4, R9, 0x1, 0x1c1f ;  /* 0x003c1f0009047f89 */ /* 0x000fe200000e0000 */
[----:B------:R-:W-:-:S02]  /*9ad0*/  IMAD R0, R6, c[0x0][0x428], RZ ;  /* 0x00010a0006007a24 */ /* 0x000fc400078e02ff */
[C---:B------:R-:W-:Y:S01]  /*9ae0*/  IMAD.WIDE.U32 R2, R8.reuse, c[0x0][0x428], R2 ;  /* 0x00010a0008027a25 */ /* 0x040fe200078e0002 */
[----:B------:R1:W-:Y:S03]  /*9af0*/  SHFL.IDX PT, R6, R9, RZ, 0x1c1f ;  /* 0x001c1fff09067589 */ /* 0x0003e600000e0000 */
[----:B------:R-:W-:Y:S01]  /*9b00*/  IMAD R0, R8, c[0x0][0x42c], R0 ;  /* 0x00010b0008007a24 */ /* 0x000fe200078e0200 */
[----:B------:R-:W2:Y:S01]  /*9b10*/  SHFL.IDX PT, R7, R5, RZ, 0x1c1f ;  /* 0x001c1fff05077589 */ /* 0x000ea200000e0000 */
[----:B------:R-:W-:-:S03]  /*9b20*/  IADD3 R8, R10, 0x8, RZ ;  /* 0x000000080a087810 */ /* 0x000fc60007ffe0ff */
[----:B------:R-:W3:Y:S01]  /*9b30*/  SHFL.IDX PT, R5, R5, 0x1, 0x1c1f ;  /* 0x003c1f0005057f89 */ /* 0x000ee200000e0000 */
[----:B------:R-:W-:Y:S01]  /*9b40*/  IADD3 R0, R3, R0, RZ ;  /* 0x0000000003007210 */ /* 0x000fe20007ffe0ff */
[----:B-1----:R-:W-:Y:S01]  /*9b50*/  IMAD R9, R18, c[0x0][0x388], RZ ;  /* 0x0000e20012097a24 */ /* 0x002fe200078e02ff */
[----:B------:R-:W-:-:S04]  /*9b60*/  LEA R18, P0, R2, c[0x0][0x400], 0x2 ;  /* 0x0001000002127a11 */ /* 0x000fc800078010ff */
[-C--:B------:R-:W-:Y:S02]  /*9b70*/  ISETP.GE.OR P2, PT, R10, R9.reuse, P1 ;  /* 0x000000090a00720c */ /* 0x080fe40000f46670 */
[-C--:B------:R-:W-:Y:S02]  /*9b80*/  ISETP.GE.OR P1, PT, R8, R9.reuse, P1 ;  /* 0x000000090800720c */ /* 0x080fe40000f26670 */
[----:B------:R-:W-:Y:S02]  /*9b90*/  LEA.HI.X R17, R2, c[0x0][0x404], R0, 0x2, P0 ;  /* 0x0001010002117a11 */ /* 0x000fe400000f1400 */
[----:B------:R-:W-:Y:S01]  /*9ba0*/  LOP3.LUT R0, R16, 0x7ffffffc, RZ, 0xc0, !PT ;  /* 0x7ffffffc10007812 */ /* 0x000fe200078ec0ff */
[----:B------:R1:W4:Y:S01]  /*9bb0*/  SHFL.IDX PT, R2, R18, RZ, 0x1c1f ;  /* 0x001c1fff12027589 */ /* 0x00032200000e0000 */
[----:B------:R-:W-:-:S03]  /*9bc0*/  ISETP.GE.AND P0, PT, R8, R9, PT ;  /* 0x000000090800720c */ /* 0x000fc60003f06270 */
[----:B------:R-:W-:Y:S01]  /*9bd0*/  IMAD.IADD R0, R12, 0x1, -R0 ;  /* 0x000000010c007824 */ /* 0x000fe200078e0a00 */
[----:B------:R1:W1:Y:S04]  /*9be0*/  SHFL.IDX PT, R3, R17, RZ, 0x1c1f ;  /* 0x001c1fff11037589 */ /* 0x00026800000e0000 */
[----:B--2---:R2:W-:Y:S01]  /*9bf0*/  @!P2 ST.E [R6.64], R14 ;  /* 0x0000000e0600a985 */ /* 0x0045e2000c10190c */
[----:B------:R-:W-:-:S03]  /*9c00*/  SHF.L.U32 R0, R0, 0x1, RZ ;  /* 0x0000000100007819 */ /* 0x000fc600000006ff */
[----:B---3--:R2:W-:Y:S01]  /*9c10*/  @!P1 ST.E [R4.64], R15 ;  /* 0x0000000f04009985 */ /* 0x0085e2000c10190c */
[----:B------:R-:W-:-:S13]  /*9c20*/  ISETP.GE.AND P1, PT, R10, R9, PT ;  /* 0x000000090a00720c */ /* 0x000fda0003f26270 */
[----:B------:R-:W-:Y:S05]  /*9c30*/  @P1 BRA `(.L_x_2592) ;  /* 0x00000bd000001947 */ /* 0x000fea0003800000 */
[C---:B----4-:R-:W-:Y:S02]  /*9c40*/  ISETP.GE.AND P2, PT, R0.reuse, c[0x0][0x3c8], PT ;  /* 0x0000f20000007a0c */ /* 0x050fe40003f46270 */
[C---:B--2---:R-:W-:Y:S02]  /*9c50*/  IADD3 R5, R0.reuse, 0x8, RZ ;  /* 0x0000000800057810 */ /* 0x044fe40007ffe0ff */
[----:B------:R-:W-:Y:S02]  /*9c60*/  IADD3 R4, R0, 0x10, RZ ;  /* 0x0000001000047810 */ /* 0x000fe40007ffe0ff */
[----:B------:R-:W-:Y:S02]  /*9c70*/  ISETP.GE.AND P6, PT, R5, c[0x0][0x3c8], PT ;  /* 0x0000f20005007a0c */ /* 0x000fe40003fc6270 */
[----:B------:R-:W-:Y:S02]  /*9c80*/  ISETP.GE.AND P1, PT, R4, c[0x0][0x3c8], PT ;  /* 0x0000f20004007a0c */ /* 0x000fe40003f26270 */
[----:B------:R-:W-:-:S02]  /*9c90*/  IADD3 R8, R0, 0x18, RZ ;  /* 0x0000001800087810 */ /* 0x000fc40007ffe0ff */
[C---:B------:R-:W-:Y:S01]  /*9ca0*/  IADD3 R10, R0.reuse, 0x20, RZ ;  /* 0x00000020000a7810 */ /* 0x040fe20007ffe0ff */
[C---:B-1----:R-:W-:Y:S01]  /*9cb0*/  @!P2 IMAD.WIDE R6, R0.reuse, 0x4, R2 ;  /* 0x000000040006a825 */ /* 0x042fe200078e0202 */
        /* <DEDUP_REMOVED lines=181> */
.L_x_2592:
[----:B----4-:R-:W-:Y:S05]  /*a810*/  BSYNC B0 ;  /* 0x0000000000007941 */ /* 0x010fea0003800000 */
.L_x_2591:
[----:B-1----:R1:W3:Y:S04]  /*a820*/  SHFL.IDX PT, R3, R17, 0x1, 0x1c1f ;  /* 0x003c1f0011037f89 */ /* 0x0022e800000e0000 */
[----:B------:R1:W4:Y:S01]  /*a830*/  SHFL.IDX PT, R2, R18, 0x1, 0x1c1f ;  /* 0x003c1f0012027f89 */ /* 0x00032200000e0000 */
[----:B------:R-:W-:Y:S05]  /*a840*/  @P0 EXIT ;  /* 0x000000000000094d */ /* 0x000fea0003800000 */
[C---:B--2---:R-:W-:Y:S02]  /*a850*/  IADD3 R5, R0.reuse, 0x8, RZ ;  /* 0x0000000800057810 */ /* 0x044fe40007ffe0ff */
        /* <DEDUP_REMOVED lines=190> */
.L_x_2590:
        /* <DEDUP_REMOVED lines=50> */
.L_x_2593:
        /* <DEDUP_REMOVED lines=10> */
.L_x_5212:


//--------------------- .text._ZN7cutlass13device_kernelIN5flash19enable_sm80_to_sm89INS1_16FlashAttnFwdSm80INS1_25CollectiveMainloopFwdSm80ILi8ELi1ELb1EN4cute5tupleIJNS5_1CILi128EEENS7_ILi48EEENS7_ILi256EEEEEELi256ENS_6half_tEfNS_4arch4Sm80ELb0ELb0ELb0ELb1ELb0ELb0ELb1ELb1EEENS1_21CollectiveEpilogueFwdINS6_IJS8_SA_S9_EEENS6_IJNS7_ILi1EEESI_SI_EEESC_SE_Li256ELb1ELb1ELb1ELb0EEENS1_36VarlenDynamicPersistentTileSchedulerILi128ELi48ELi256ELi256ELb1ELb1ELb0ELb0ELb1ELb1EEEEEEEEEvNT_6ParamsE --------------------------
	.section	.text._ZN7cutlass13device_kernelIN5flash19enable_sm80_to_sm89INS1_16FlashAttnFwdSm80INS1_25CollectiveMainloopFwdSm80ILi8ELi1ELb1EN4cute5tupleIJNS5_1CILi128EEENS7_ILi48EEENS7_ILi256EEEEEELi256ENS_6half_tEfNS_4arch4Sm80ELb0ELb0ELb0ELb1ELb0ELb0ELb1ELb1EEENS1_21CollectiveEpilogueFwdINS6_IJS8_SA_S9_EEENS6_IJNS7_ILi1EEESI_SI_EEESC_SE_Li256ELb1ELb1ELb1ELb0EEENS1_36VarlenDynamicPersistentTileSchedulerILi128ELi48ELi256ELi256ELb1ELb1ELb0ELb0ELb1ELb1EEEEEEEEEvNT_6ParamsE,"ax",@progbits
	.sectioninfo	@"SHI_REGISTERS=255"
	.align	128
.text._ZN7cutlass13device_kernelIN5flash19enable_sm80_to_sm89INS1_16FlashAttnFwdSm80INS1_25CollectiveMainloopFwdSm80ILi8ELi1ELb1EN4cute5tupleIJNS5_1CILi128EEENS7_ILi48EEENS7_ILi256EEEEEELi256ENS_6half_tEfNS_4arch4Sm80ELb0ELb0ELb0ELb1ELb0ELb0ELb1ELb1EEENS1_21CollectiveEpilogueFwdINS6_IJS8_SA_S9_EEENS6_IJNS7_ILi1EEESI_SI_EEESC_SE_Li256ELb1ELb1ELb1ELb0EEENS1_36VarlenDynamicPersistentTileSchedulerILi128ELi48ELi256ELi256ELb1ELb1ELb0ELb0ELb1ELb1EEEEEEEEEvNT_6ParamsE:
        .type           _ZN7cutlass13device_kernelIN5flash19enable_sm80_to_sm89INS1_16FlashAttnFwdSm80INS1_25CollectiveMainloopFwdSm80ILi8ELi1ELb1EN4cute5tupleIJNS5_1CILi128EEENS7_ILi48EEENS7_ILi256EEEEEELi256ENS_6half_tEfNS_4arch4Sm80ELb0ELb0ELb0ELb1ELb0ELb0ELb1ELb1EEENS1_21CollectiveEpilogueFwdINS6_IJS8_SA_S9_EEENS6_IJNS7_ILi1EEESI_SI_EEESC_SE_Li256ELb1ELb1ELb1ELb0EEENS1_36VarlenDynamicPersistentTileSchedulerILi128ELi48ELi256ELi256ELb1ELb1ELb0ELb0ELb1ELb1EEEEEEEEEvNT_6ParamsE,@function
        .size           _ZN7cutlass13device_kernelIN5flash19enable_sm80_to_sm89INS1_16FlashAttnFwdSm80INS1_25CollectiveMainloopFwdSm80ILi8ELi1ELb1EN4cute5tupleIJNS5_1CILi128EEENS7_ILi48EEENS7_ILi256EEEEEELi256ENS_6half_tEfNS_4arch4Sm80ELb0ELb0ELb0ELb1ELb0ELb0ELb1ELb1EEENS1_21CollectiveEpilogueFwdINS6_IJS8_SA_S9_EEENS6_IJNS7_ILi1EEESI_SI_EEESC_SE_Li256ELb1ELb1ELb1ELb0EEENS1_36VarlenDynamicPersistentTileSchedulerILi128ELi48ELi256ELi256ELb1ELb1ELb0ELb0ELb1ELb1EEEEEEEEEvNT_6ParamsE,(.L_x_5213 - _ZN7cutlass13device_kernelIN5flash19enable_sm80_to_sm89INS1_16FlashAttnFwdSm80INS1_25CollectiveMainloopFwdSm80ILi8ELi1ELb1EN4cute5tupleIJNS5_1CILi128EEENS7_ILi48EEENS7_ILi256EEEEEELi256ENS_6half_tEfNS_4arch4Sm80ELb0ELb0ELb0ELb1ELb0ELb0ELb1ELb1EEENS1_21CollectiveEpilogueFwdINS6_IJS8_SA_S9_EEENS6_IJNS7_ILi1EEESI_SI_EEESC_SE_Li256ELb1ELb1ELb1ELb0EEENS1_36VarlenDynamicPersistentTileSchedulerILi128ELi48ELi256ELi256ELb1ELb1ELb0ELb0ELb1ELb1EEEEEEEEEvNT_6ParamsE)
        .other          _ZN7cutlass13device_kernelIN5flash19enable_sm80_to_sm89INS1_16FlashAttnFwdSm80INS1_25CollectiveMainloopFwdSm80ILi8ELi1ELb1EN4cute5tupleIJNS5_1CILi128EEENS7_ILi48EEENS7_ILi256EEEEEELi256ENS_6half_tEfNS_4arch4Sm80ELb0ELb0ELb0ELb1ELb0ELb0ELb1ELb1EEENS1_21CollectiveEpilogueFwdINS6_IJS8_SA_S9_EEENS6_IJNS7_ILi1EEESI_SI_EEESC_SE_Li256ELb1ELb1ELb1ELb0EEENS1_36VarlenDynamicPersistentTileSchedulerILi128ELi48ELi256ELi256ELb1ELb1ELb0ELb0ELb1ELb1EEEEEEEEEvNT_6ParamsE,@"STO_CUDA_ENTRY STV_DEFAULT"
_ZN7cutlass13device_kernelIN5flash19enable_sm80_to_sm89INS1_16FlashAttnFwdSm80INS1_25CollectiveMainloopFwdSm80ILi8ELi1ELb1EN4cute5tupleIJNS5_1CILi128EEENS7_ILi48EEENS7_ILi256EEEEEELi256ENS_6half_tEfNS_4arch4Sm80ELb0ELb0ELb0ELb1ELb0ELb0ELb1ELb1EEENS1_21CollectiveEpilogueFwdINS6_IJS8_SA_S9_EEENS6_IJNS7_ILi1EEESI_SI_EEESC_SE_Li256ELb1ELb1ELb1ELb0EEENS1_36VarlenDynamicPersistentTileSchedulerILi128ELi48ELi256ELi256ELb1ELb1ELb0ELb0ELb1ELb1EEEEEEEEEvNT_6ParamsE:
        /* <DEDUP_REMOVED lines=54> */
.L_x_2599:
        /* <DEDUP_REMOVED lines=17> */
.L_x_2677:
        /* <DEDUP_REMOVED lines=16> */
.L_x_2678:
[----:B--2---:R-:W-:-:S05]  /*0570*/  IMAD R0, R0, c[0x0][0x538], RZ ;  /* 0x00014e0000007a24 */ /* 0x004fca00078e02ff */
[----:B------:R-:W-:-:S04]  /*0580*/  IADD3 R6, R0, R6, RZ ;  /* 0x0000000600067210 */ /* 0x000fc80007ffe0ff */
[----:B------:R-:W-:-:S13]  /*0590*/  ISETP.GT.AND P0, PT, R6, UR4, PT ;  /* 0x0000000406007c0c */ /* 0x000fda000bf04270 */
[----:B-1----:R-:W-:Y:S05]  /*05a0*/  @!P0 BRA `(.L_x_2599) ;  /* 0xfffffdb000008947 */ /* 0x002fea000383ffff */
.L_x_2595:
[----:B------:R-:W-:-:S05]  /*05b0*/  IADD3 R12, -R0, R6, RZ ;  /* 0x00000006000c7210 */ /* 0x000fca0007ffe1ff */
[----:B------:R-:W-:-:S05]  /*05c0*/  IMAD R0, R4, c[0x0][0x538], R12 ;  /* 0x00014e0004007a24 */ /* 0x000fca00078e020c */
[----:B------:R-:W-:Y:S01]  /*05d0*/  ISETP.GT.AND P0, PT, R0, UR4, PT ;  /* 0x0000000400007c0c */ /* 0x000fe2000bf04270 */
[----:B------:R-:W-:-:S12]  /*05e0*/  BRA.DIV ~URZ, `(.L_x_2600) ;  /* 0x0000d6027f007947 */ /* 0x000fd8000b800000 */
[----:B------:R-:W-:-:S04]  /*05f0*/  VOTE.ANY R6, PT, !P0 ;  /* 0x0000000000067806 */ /* 0x000fc800040e0100 */
.L_x_2679:
[----:B------:R1:W2:Y:S01]  /*0600*/  POPC R13, R6 ;  /* 0x00000006000d7309 */ /* 0x0002a20000000000 */
[----:B------:R-:W-:Y:S05]  /*0610*/  BRA.DIV ~URZ, `(.L_x_2601) ;  /* 0x0000d6227f007947 */ /* 0x000fea000b800000 */
[----:B--2---:R-:W2:Y:S04]  /*0620*/  SHFL.IDX PT, R11, R8, R13, 0x1f ;  /* 0x00001f0d080b7589 */ /* 0x004ea800000e0000 */
[----:B------:R3:W4:Y:S02]  /*0630*/  SHFL.IDX PT, R10, R7, R13, 0x1f ;  /* 0x00001f0d070a7589 */ /* 0x00072400000e0000 */
[----:B---3--:R-:W-:Y:S02]  /*0640*/  MOV R7, RZ ;  /* 0x000000ff00077202 */ /* 0x008fe40000000f00 */
.L_x_2680:
[----:B--2-4-:R-:W-:Y:S01]  /*0650*/  ISETP.NE.AND P0, PT, R6, RZ, PT ;  /* 0x000000ff0600720c */ /* 0x014fe20003f05270 */
[----:B------:R-:W-:-:S12]  /*0660*/  BSSY B0, `(.L_x_2602) ;  /* 0x0000005000007945 */ /* 0x000fd80003800000 */
[----:B------:R-:W-:Y:S05]  /*0670*/  @!P0 BRA `(.L_x_2603) ;  /* 0x0000003000008947 */ /* 0x000fea0003800000 */
[----:B------:R-:W-:Y:S01]  /*0680*/  IADD3 R3, R13, -0x1, RZ ;  /* 0xffffffff0d037810 */ /* 0x000fe20007ffe0ff */
[----:B------:R-:W-:Y:S05]  /*0690*/  BRA.DIV ~URZ, `(.L_x_2604) ;  /* 0x0000d6827f007947 */ /* 0x000fea000b800000 */
[----:B------:R2:W3:Y:S02]  /*06a0*/  SHFL.IDX PT, R7, R4, R3, 0x1f ;  /* 0x00001f0304077589 */ /* 0x0004e400000e0000 */
.L_x_2603:
[----:B------:R-:W-:Y:S05]  /*06b0*/  BSYNC B0 ;  /* 0x0000000000007941 */ /* 0x000fea0003800000 */
.L_x_2602:
        /* <DEDUP_REMOVED lines=69> */
.L_x_2596:
[----:B------:R-:W-:Y:S01]  /*0b10*/  MOV R0, UR4 ;  /* 0x0000000400007c02 */ /* 0x000fe20008000f00 */
[----:B------:R-:W-:Y:S04]  /*0b20*/  STL [R1+0x4c], RZ ;  /* 0x00004cff01007387 */ /* 0x000fe80000100800 */
[----:B------:R-:W-:Y:S04]  /*0b30*/  STL [R1+0x50], RZ ;  /* 0x000050ff01007387 */ /* 0x000fe80000100800 */
[----:B------:R1:W-:Y:S02]  /*0b40*/  STL [R1+0x48], R0 ;  /* 0x0000480001007387 */ /* 0x0003e40000100800 */
[----:B-1----:R-:W-:-:S05]  /*0b50*/  MOV R0, c[0x0][0x53c] ;  /* 0x00014f0000007a02 */ /* 0x002fca0000000f00 */
[----:B------:R1:W-:Y:S02]  /*0b60*/  STL [R1+0x54], R0 ;  /* 0x0000540001007387 */ /* 0x0003e40000100800 */
.L_x_2605:
        /* <DEDUP_REMOVED lines=8> */
.L_x_2594:
        /* <DEDUP_REMOVED lines=25> */
[----:B------:R-:W-:Y:S01]  /*0d80*/  IMAD.SHL.U32 R20, R6, 0x8, RZ ;  /* 0x0000000806147824 */ /* 0x000fe200078e00ff */
        /* <DEDUP_REMOVED lines=20> */
[----:B------:R-:W-:Y:S01]  /*0ed0*/  LOP3.LUT R0, R0, 0xffffff8, RZ, 0xc0, !PT ;  /* 0x0ffffff800007812 */ /* 0x000fe200078ec0ff */
[----:B------:R-:W-:Y:S01]  /*0ee0*/  IMAD.MOV.U32 R6, RZ, RZ, 0x10 ;  /* 0x00000010ff067424 */ /* 0x000fe200078e00ff */
        /* <DEDUP_REMOVED lines=14> */
[C---:B------:R-:W-:Y:S01]  /*0fd0*/  IMAD.SHL.U32 R4, R7.reuse, 0x40, RZ ;  /* 0x0000004007047824 */ /* 0x040fe200078e00ff */
[----:B------:R-:W-:Y:S01]  /*0fe0*/  LOP3.LUT R5, R0, 0x8, R2, 0xf8, !PT ;  /* 0x0000000800057812 */ /* 0x000fe200078ef802 */
[----:B------:R-:W-:Y:S01]  /*0ff0*/  IMAD.MOV.U32 R14, RZ, RZ, 0x20 ;  /* 0x00000020ff0e7424 */ /* 0x000fe200078e00ff */
[----:B------:R-:W-:Y:S01]  /*1000*/  SHF.R.U32.HI R2, RZ, 0x3, R0 ;  /* 0x00000003ff027819 */ /* 0x000fe20000011600 */
[----:B------:R-:W-:Y:S01]  /*1010*/  STL [R1+0x98], R15 ;  /* 0x0000980f01007387 */ /* 0x000fe20000100800 */
[----:B------:R-:W-:Y:S01]  /*1020*/  R2P PR, R7, 0x6 ;  /* 0x0000000607007804 */ /* 0x000fe20000000000 */
[----:B------:R-:W-:Y:S01]  /*1030*/  IMAD.SHL.U32 R248, R248, 0x2, RZ ;  /* 0x00000002f8f87824 */ /* 0x000fe200078e00ff */
[----:B------:R-:W-:Y:S01]  /*1040*/  LOP3.LUT R7, R5, R2, RZ, 0x3c, !PT ;  /* 0x0000000205077212 */ /* 0x000fe200078e3cff */
[----:B------:R-:W-:Y:S01]  /*1050*/  IMAD R5, R242, 0x200, R3 ;  /* 0x00000200f2057824 */ /* 0x000fe200078e0203 */
[----:B------:R-:W-:-:S02]  /*1060*/  LEA.HI R0, R3, R3, RZ, 0x1 ;  /* 0x0000000303007211 */ /* 0x000fc400078f08ff */
[----:B------:R-:W-:Y:S02]  /*1070*/  LOP3.LUT R2, R4, 0x1c0, RZ, 0xc0, !PT ;  /* 0x000001c004027812 */ /* 0x000fe400078ec0ff */
        /* <DEDUP_REMOVED lines=62> */
.L_x_2676:
        /* <DEDUP_REMOVED lines=40> */
.L_x_2606:
[----:B------:R-:W-:-:S04]  /*16e0*/  ISETP.NE.U32.AND P0, PT, RZ, c[0x0][0x368], PT ;  /* 0x0000da00ff007a0c */ /* 0x000fc80003f05070 */
[----:B------:R-:W-:-:S13]  /*16f0*/  ISETP.NE.AND.EX P0, PT, RZ, c[0x0][0x36c], PT, P0 ;  /* 0x0000db00ff007a0c */ /* 0x000fda0003f05300 */
[----:B------:R-:W-:Y:S05]  /*1700*/  @!P0 BRA `(.L_x_2607) ;  /* 0x0000004000008947 */ /* 0x000fea0003800000 */
[----:B-1----:R-:W-:-:S04]  /*1710*/  LEA R2, P0, R32, c[0x0][0x368], 0x2 ;  /* 0x0000da0020027a11 */ /* 0x002fc800078010ff */
[----:B------:R-:W-:-:S05]  /*1720*/  LEA.HI.X R3, R32, c[0x0][0x36c], R31, 0x2, P0 ;  /* 0x0000db0020037a11 */ /* 0x000fca00000f141f */
[----:B------:R1:W5:Y:S01]  /*1730*/  LDG.E R0, [R2.64] ;  /* 0x0000000602007981 */ /* 0x000362000c1e1900 */
[----:B------:R-:W-:Y:S05]  /*1740*/  BRA `(.L_x_2608) ;  /* 0x0000005000007947 */ /* 0x000fea0003800000 */
.L_x_2607:
[----:B------:R-:W-:Y:S01]  /*1750*/  MOV R0, c[0x0][0x1d0] ;  /* 0x0000740000007a02 */ /* 0x000fe20000000f00 */
[----:B------:R-:W-:Y:S05]  /*1760*/  @!P5 BRA `(.L_x_2608) ;  /* 0x000000300000d947 */ /* 0x000fea0003800000 */
[----:B-1----:R-:W2:Y:S04]  /*1770*/  LDG.E R4, [R2.64] ;  /* 0x0000000602047981 */ /* 0x002ea8000c1e1900 */
[----:B------:R-:W2:Y:S02]  /*1780*/  LDG.E R0, [R2.64+0x4] ;  /* 0x0000040602007981 */ /* 0x000ea4000c1e1900 */
[----:B--2---:R-:W-:-:S04]  /*1790*/  IADD3 R0, -R4, R0, RZ ;  /* 0x0000000004007210 */ /* 0x004fc80007ffe1ff */
.L_x_2608:
        /* <DEDUP_REMOVED lines=48> */
.L_x_2610:
[----:B------:R-:W-:Y:S05]  /*1aa0*/  BSYNC B0 ;  /* 0x0000000000007941 */ /* 0x000fea0003800000 */
.L_x_2609:
        /* <DEDUP_REMOVED lines=79> */
[----:B------:R-:W3:Y:S01]  /*1fa0*/  LDL R251, [R1+0x30] ;  /* 0x0000300001fb7983 */ /* 0x000ee20000100800 */
[----:B------:R-:W-:-:S03]  /*1fb0*/  ISETP.NE.U32.AND P0, PT, RZ, c[0x0][0x340], PT ;  /* 0x0000d000ff007a0c */ /* 0x000fc60003f05070 */
[----:B------:R-:W3:Y:S01]  /*1fc0*/  LDL R29, [R1+0x68] ;  /* 0x00006800011d7983 */ /* 0x000ee20000100800 */
[----:B------:R-:W-:-:S03]  /*1fd0*/  ISETP.NE.AND.EX P1, PT, RZ, c[0x0][0x344], PT, P0 ;  /* 0x0000d100ff007a0c */ /* 0x000fc60003f25300 */
[----:B-1----:R-:W1:Y:S01]  /*1fe0*/  S2R R5, SR_TID.X ;  /* 0x0000000000057919 */ /* 0x002e620000002100 */
[----:B------:R-:W-:Y:S01]  /*1ff0*/  IMAD.MOV.U32 R4, RZ, RZ, c[0x0][0x2c4] ;  /* 0x0000b100ff047624 */ /* 0x000fe200078e00ff */
[----:B------:R-:W-:Y:S02]  /*2000*/  SHF.R.S32.HI R0, RZ, 0x1f, R11 ;  /* 0x0000001fff007819 */ /* 0x000fe4000001140b */
[----:B------:R-:W-:-:S06]  /*2010*/  SEL R6, R31, RZ, !P4 ;  /* 0x000000ff1f067207 */ /* 0x000fcc0006000000 */
[----:B------:R-:W-:Y:S01]  /*2020*/  @P1 IMAD.WIDE R2, R32, R12, c[0x0][0x340] ;  /* 0x0000d00020021625 */ /* 0x000fe200078e020c */
[----:B------:R-:W-:Y:S01]  /*2030*/  WARPSYNC 0xffffffff ;  /* 0xffffffff00007948 */ /* 0x000fe20003800000 */
[----:B------:R-:W-:Y:S01]  /*2040*/  BSSY B0, `(.L_x_2612) ;  /* 0x00001cd000007945 */ /* 0x000fe20003800000 */
[----:B------:R-:W-:Y:S02]  /*2050*/  P2R R25, PR, RZ, 0x2 ;  /* 0x00000002ff197803 */ /* 0x000fe40000000000 */
[----:B------:R1:W3:Y:S02]  /*2060*/  @P1 LDG.E R23, [R2.64] ;  /* 0x0000000602171981 */ /* 0x0002e4000c1e1900 */
[--C-:B-1----:R-:W-:Y:S01]  /*2070*/  SHF.R.S32.HI R247, RZ, 0x1f, R5.reuse ;  /* 0x0000001ffff77819 */ /* 0x102fe20000011405 */
[----:B------:R-:W-:Y:S01]  /*2080*/  IMAD R0, R0, c[0x0][0x178], RZ ;  /* 0x00005e0000007a24 */ /* 0x000fe200078e02ff */
[----:B------:R-:W-:Y:S02]  /*2090*/  SHF.R.S32.HI R68, RZ, 0x1f, R5 ;  /* 0x0000001fff447819 */ /* 0x000fe40000011405 */
[----:B------:R-:W-:-:S02]  /*20a0*/  LEA.HI R247, R247, R5, RZ, 0x3 ;  /* 0x00000005f7f77211 */ /* 0x000fc400078f18ff */
[----:B------:R-:W-:Y:S02]  /*20b0*/  LEA.HI R68, R68, R5, RZ, 0x3 ;  /* 0x0000000544447211 */ /* 0x000fe400078f18ff */
[----:B------:R-:W-:Y:S02]  /*20c0*/  LOP3.LUT R247, R247, 0xfffffff8, RZ, 0xc0, !PT ;  /* 0xfffffff8f7f77812 */ /* 0x000fe400078ec0ff */
[----:B------:R-:W-:Y:S02]  /*20d0*/  SHF.R.S32.HI R68, RZ, 0x3, R68 ;  /* 0x00000003ff447819 */ /* 0x000fe40000011444 */
[----:B------:R-:W-:Y:S01]  /*20e0*/  ISETP.NE.AND P0, PT, R4, 0x1, PT ;  /* 0x000000010400780c */ /* 0x000fe20003f05270 */
[----:B------:R-:W-:Y:S02]  /*20f0*/  IMAD.IADD R247, R5, 0x1, -R247 ;  /* 0x0000000105f77824 */ /* 0x000fe400078e0af7 */
[----:B------:R-:W-:Y:S02]  /*2100*/  IMAD R0, R11, c[0x0][0x17c], R0 ;  /* 0x00005f000b007a24 */ /* 0x000fe400078e0200 */
[----:B------:R-:W-:-:S02]  /*2110*/  IMAD R5, R247, 0x20, R68 ;  /* 0x00000020f7057824 */ /* 0x000fc400078e0244 */
[----:B------:R-:W-:-:S04]  /*2120*/  IMAD.WIDE.U32 R2, R11, c[0x0][0x178], RZ ;  /* 0x00005e000b027a25 */ /* 0x000fc800078e00ff */
[----:B------:R-:W-:Y:S01]  /*2130*/  IMAD.IADD R3, R3, 0x1, R0 ;  /* 0x0000000103037824 */ /* 0x000fe200078e0200 */
[----:B------:R-:W-:-:S03]  /*2140*/  SEL R4, R32, RZ, !P4 ;  /* 0x000000ff20047207 */ /* 0x000fc60006000000 */
[----:B------:R-:W-:-:S04]  /*2150*/  IMAD.WIDE.U32 R2, R30, c[0x0][0x1b8], R2 ;  /* 0x00006e001e027a25 */ /* 0x000fc800078e0002 */
[----:B------:R-:W-:Y:S02]  /*2160*/  IMAD R3, R30, c[0x0][0x1bc], R3 ;  /* 0x00006f001e037a24 */ /* 0x000fe400078e0203 */
[----:B------:R-:W-:Y:S02]  /*2170*/  IMAD R6, R6, c[0x0][0x1c0], RZ ;  /* 0x0000700006067a24 */ /* 0x000fe400078e02ff */
[----:B------:R-:W-:-:S04]  /*2180*/  IMAD.WIDE.U32 R2, R4, c[0x0][0x1c0], R2 ;  /* 0x0000700004027a25 */ /* 0x000fc800078e0002 */
[----:B------:R-:W-:-:S04]  /*2190*/  IMAD R6, R4, c[0x0][0x1c4], R6 ;  /* 0x0000710004067a24 */ /* 0x000fc800078e0206 */
[----:B------:R-:W-:Y:S02]  /*21a0*/  IMAD.IADD R3, R3, 0x1, R6 ;  /* 0x0000000103037824 */ /* 0x000fe400078e0206 */
[----:B------:R-:W-:Y:S01]  /*21b0*/  IMAD R14, R14, c[0x0][0x2c4], RZ ;  /* 0x0000b1000e0e7a24 */ /* 0x000fe200078e02ff */
[----:B------:R-:W-:Y:S01]  /*21c0*/  IADD3 R61, R246, -0x1, RZ ;  /* 0xfffffffff63d7810 */ /* 0x000fe20007ffe0ff */
        /* <DEDUP_REMOVED lines=15> */
[----:B------:R-:W-:Y:S01]  /*22c0*/  BAR.SYNC.DEFER_BLOCKING 0x0 ;  /* 0x0000000000007b1d */ /* 0x000fe20000010000 */
[----:B------:R-:W-:Y:S02]  /*22d0*/  LEA R18, P0, R2, c[0x0][0x160], 0x1 ;  /* 0x0000580002127a11 */ /* 0x000fe400078008ff */
[----:B------:R-:W-:-:S03]  /*22e0*/  IMAD.IADD R0, R3, 0x1, R0 ;  /* 0x0000000103007824 */ /* 0x000fc600078e0200 */
[----:B------:R-:W3:Y:S02]  /*22f0*/  SHFL.IDX PT, R3, R18, RZ, 0x181f ;  /* 0x00181fff12037589 */ /* 0x000ee400000e0000 */
        /* <DEDUP_REMOVED lines=11> */
[----:B------:R-:W-:Y:S01]  /*23b0*/  IADD3 R19, P3, R68, R19, RZ ;  /* 0x0000001344137210 */ /* 0x000fe20007f7e0ff */
        /* <DEDUP_REMOVED lines=136> */
[----:B------:R-:W2:Y:S01]  /*2c40*/  S2R R25, SR_TID.X ;  /* 0x0000000000197919 */ /* 0x000ea20000002100 */
[----:B------:R-:W-:-:S04]  /*2c50*/  DEPBAR.LE SB0, 0x1 ;  /* 0x000080400000791a */ /* 0x000fc80000000000 */
[----:B------:R-:W-:Y:S01]  /*2c60*/  BAR.SYNC.DEFER_BLOCKING 0x0 ;  /* 0x0000000000007b1d */ /* 0x000fe20000010000 */
[----:B------:R-:W-:Y:S01]  /*2c70*/  IMAD.IADD R7, R9, 0x1, R7 ;  /* 0x0000000109077824 */ /* 0x000fe200078e0207 */
[----:B--2---:R-:W-:-:S03]  /*2c80*/  ISETP.GT.AND P4, PT, R25, 0x7f, PT ;  /* 0x0000007f1900780c */ /* 0x004fc60003f84270 */
[----:B------:R-:W-:Y:S01]  /*2c90*/  IMAD R0, R7, 0x30, RZ ;  /* 0x0000003007007824 */ /* 0x000fe200078e02ff */
[----:B------:R-:W-:-:S03]  /*2ca0*/  LEA R6, P1, R4, c[0x0][0x1f8], 0x1 ;  /* 0x00007e0004067a11 */ /* 0x000fc600078208ff */
[----:B------:R-:W-:Y:S01]  /*2cb0*/  IMAD.IADD R0, R5, 0x1, R0 ;  /* 0x0000000105007824 */ /* 0x000fe200078e0200 */
[----:B------:R-:W-:Y:S04]  /*2cc0*/  LDSM.16.M88.4 R160, [R242] ;  /* 0x00000000f2a0783b */ /* 0x000fe80000000200 */
[----:B------:R-:W-:Y:S04]  /*2cd0*/  LDSM.16.M88.4 R164, [R243] ;  /* 0x00000000f3a4783b */ /* 0x000fe80000000200 */
[----:B------:R-:W-:Y:S04]  /*2ce0*/  LDSM.16.M88.4 R180, [R245] ;  /* 0x00000000f5b4783b */ /* 0x000fe80000000200 */
[----:B------:R-:W-:Y:S04]  /*2cf0*/  LDSM.16.M88.4 R184, [R244] ;  /* 0x00000000f4b8783b */ /* 0x000fe80000000200 */
        /* <DEDUP_REMOVED lines=13> */
[----:B------:R-:W-:Y:S01]  /*2dd0*/  LEA.HI.X R7, R4, c[0x0][0x1fc], R0, 0x1, P1 ;  /* 0x00007f0004077a11 */ /* 0x000fe200008f0c00 */
[----:B------:R-:W-:Y:S01]  /*2de0*/  @!P4 IMAD.MOV.U32 R0, RZ, RZ, c[0x0][0x208] ;  /* 0x00008200ff00c624 */ /* 0x000fe200078e00ff */
[----:B-1----:R-:W-:Y:S01]  /*2df0*/  SEL R3, RZ, 0xffffffff, P2 ;  /* 0xffffffffff037807 */ /* 0x002fe20001000000 */
[----:B------:R-:W-:Y:S01]  /*2e00*/  @!P4 IMAD.MOV.U32 R2, RZ, RZ, c[0x0][0x20c] ;  /* 0x00008300ff02c624 */ /* 0x000fe200078e00ff */
[----:B------:R-:W-:-:S02]  /*2e10*/  SEL R4, RZ, 0x1, P5 ;  /* 0x00000001ff047807 */ /* 0x000fc40002800000 */
[----:B------:R-:W-:Y:S01]  /*2e20*/  @!P4 LEA R8, P0, R0, R6, 0x6 ;  /* 0x000000060008c211 */ /* 0x000fe200078030ff */
[----:B------:R-:W-:-:S03]  /*2e30*/  IMAD.SHL.U32 R3, R3, 0x2, RZ ;  /* 0x0000000203037824 */ /* 0x000fc600078e00ff */
[----:B------:R-:W-:Y:S02]  /*2e40*/  @!P4 LEA.HI.X R9, R0, R7, R2, 0x6, P0 ;  /* 0x000000070009c211 */ /* 0x000fe400000f3402 */
[----:B------:R-:W-:Y:S02]  /*2e50*/  LOP3.LUT R4, R3, 0x2, R4, 0xe2, !PT ;  /* 0x0000000203047812 */ /* 0x000fe400078ee204 */
[----:B------:R-:W-:Y:S02]  /*2e60*/  SEL R0, RZ, 0x4, P3 ;  /* 0x00000004ff007807 */ /* 0x000fe40001800000 */
[----:B------:R-:W-:Y:S01]  /*2e70*/  SEL R2, RZ, 0x8, P6 ;  /* 0x00000008ff027807 */ /* 0x000fe20003000000 */
[----:B------:R-:W-:-:S04]  /*2e80*/  DEPBAR.LE SB0, 0x0 ;  /* 0x000080000000791a */ /* 0x000fc80000000000 */
[----:B------:R-:W-:Y:S01]  /*2e90*/  BAR.SYNC.DEFER_BLOCKING 0x0 ;  /* 0x0000000000007b1d */ /* 0x000fe20000010000 */
[----:B------:R-:W-:Y:S01]  /*2ea0*/  LOP3.LUT R4, R2, R4, R0, 0xfe, !PT ;  /* 0x0000000402047212 */ /* 0x000fe200078efe00 */
[----:B------:R-:W-:Y:S01]  /*2eb0*/  IMAD.MOV.U32 R5, RZ, RZ, 0x40 ;  /* 0x00000040ff057424 */ /* 0x000fe200078e00ff */
[C---:B------:R-:W-:Y:S02]  /*2ec0*/  LOP3.LUT P5, RZ, R247.reuse, 0x2, RZ, 0xc0, !PT ;  /* 0x00000002f7ff7812 */ /* 0x040fe400078ac0ff */
[----:B------:R-:W-:Y:S02]  /*2ed0*/  LOP3.LUT P0, RZ, R247, 0x4, RZ, 0xc0, !PT ;  /* 0x00000004f7ff7812 */ /* 0x000fe4000780c0ff */
[----:B------:R-:W-:Y:S02]  /*2ee0*/  IADD3 R2, R14, R24, -R68 ;  /* 0x000000180e027210 */ /* 0x000fe40007ffe844 */
[----:B------:R-:W-:Y:S02]  /*2ef0*/  LOP3.LUT P4, RZ, R4, 0x1, RZ, 0xc0, !PT ;  /* 0x0000000104ff7812 */ /* 0x000fe4000788c0ff */
[----:B------:R-:W-:-:S02]  /*2f00*/  SEL R0, R5, 0xffffffc0, !P0 ;  /* 0xffffffc005007807 */ /* 0x000fc40004000000 */
[----:B------:R-:W-:Y:S02]  /*2f10*/  ISETP.LT.OR P0, PT, R2, 0x1, !P4 ;  /* 0x000000010200780c */ /* 0x000fe40006701670 */
[C---:B------:R-:W-:Y:S01]  /*2f20*/  IADD3 R240, R134.reuse, 0x20, RZ ;  /* 0x0000002086f07810 */ /* 0x040fe20007ffe0ff */
[----:B------:R-:W-:Y:S04]  /*2f30*/  STL.64 [R1+0x18], R66 ;  /* 0x0000184201007387 */ /* 0x000fe80000100a00 */
[----:B------:R-:W-:Y:S01]  /*2f40*/  IMAD.MOV.U32 R3, RZ, RZ, R240 ;  /* 0x000000ffff037224 */ /* 0x000fe200078e00f0 */
[----:B------:R-:W-:Y:S01]  /*2f50*/  @P5 IADD3 R3, R134, -0x20, RZ ;  /* 0xffffffe086035810 */ /* 0x000fe20007ffe0ff */
[----:B------:R-:W-:Y:S01]  /*2f60*/  STL.64 [R1+0x20], R18 ;  /* 0x0000201201007387 */ /* 0x000fe20000100a00 */
[----:B------:R-:W-:-:S03]  /*2f70*/  LOP3.LUT P3, RZ, R4, 0x2, RZ, 0xc0, !PT ;  /* 0x0000000204ff7812 */ /* 0x000fc6000786c0ff */
[----:B------:R-:W-:Y:S04]  /*2f80*/  STL.64 [R1+0x8], R64 ;  /* 0x0000084001007387 */ /* 0x000fe80000100a00 */
[----:B------:R-:W-:Y:S04]  /*2f90*/  STL.64 [R1+0x10], R16 ;  /* 0x0000101001007387 */ /* 0x000fe80000100a00 */
[----:B------:R-:W-:Y:S04]  /*2fa0*/  LDSM.16.M88.4 R20, [R3] ;  /* 0x000000000314783b */ /* 0x000fe80000000200 */
[----:B------:R-:W-:Y:S04]  /*2fb0*/  LDSM.16.M88.4 R32, [R3+0x800] ;  /* 0x000800000320783b */ /* 0x000fe80000000200 */
[----:B------:R-:W-:Y:S04]  /*2fc0*/  LDSM.16.M88.4 R36, [R3+0x1000] ;  /* 0x001000000324783b */ /* 0x000fe80000000200 */
[----:B------:R-:W1:Y:S04]  /*2fd0*/  LDSM.16.M88.4 R12, [R134] ;  /* 0x00000000860c783b */ /* 0x000e680000000200 */
[----:B------:R-:W-:Y:S04]  /*2fe0*/  LDSM.16.M88.4 R16, [R134+0x800] ;  /* 0x000800008610783b */ /* 0x000fe80000000200 */
[----:B------:R-:W2:Y:S04]  /*2ff0*/  LDSM.16.M88.4 R28, [R134+0x1000] ;  /* 0x00100000861c783b */ /* 0x000ea80000000200 */
        /* <DEDUP_REMOVED lines=16> */
[C---:B------:R-:W-:Y:S01]  /*3100*/  @!P4 ISETP.LT.OR P0, PT, R2.reuse, 0x21, !P3 ;  /* 0x000000210200c80c */ /* 0x040fe20005f01670 */
[C---:B-1----:R-:W-:Y:S11]  /*3110*/  HMMA.16816.F32 R4, R160.reuse, R12, RZ ;  /* 0x0000000ca004723c */ /* 0x042ff600000018ff */
[----:B------:R-:W-:Y:S01]  /*3120*/  @!UPT UIADD3 URZ, URZ, URZ, URZ ;  /* 0x0000003f3f3ff290 */ /* 0x000fe2000fffe03f */
[----:B------:R3:W-:Y:S01]  /*3130*/  @!P4 LDGSTS.E.BYPASS.LTC128B.128 [R248+0x6880], [R8.64+0x80], !P0 ;  /* 0x0688008008f8cfae */ /* 0x0007e2000c101d46 */
[C---:B------:R-:W-:Y:S01]  /*3140*/  @!P4 ISETP.LT.OR P0, PT, R2.reuse, 0x21, !P2 ;  /* 0x000000210200c80c */ /* 0x040fe20005701670 */
[----:B--2---:R-:W-:Y:S11]  /*3150*/  HMMA.16816.F32 R24, R160, R28, RZ ;  /* 0x0000001ca018723c */ /* 0x004ff600000018ff */
[----:B------:R-:W-:Y:S01]  /*3160*/  @!UPT UIADD3 URZ, URZ, URZ, URZ ;  /* 0x0000003f3f3ff290 */ /* 0x000fe2000fffe03f */
[----:B------:R3:W-:Y:S01]  /*3170*/  @!P4 LDGSTS.E.BYPASS.LTC128B.128 [R248+0x8080], [R8.64+0x100], !P0 ;  /* 0x0808010008f8cfae */ /* 0x0007e2000c101d46 */
[----:B------:R-:W-:Y:S01]  /*3180*/  @!P4 ISETP.LT.OR P0, PT, R2, 0x21, !P1 ;  /* 0x000000210200c80c */ /* 0x000fe20004f01670 */
[----:B------:R-:W-:Y:S01]  /*3190*/  HMMA.16816.F32 R52, R164, R20, R4 ;  /* 0x00000014a434723c */ /* 0x000fe20000001804 */
[----:B------:R-:W-:-:S07]  /*31a0*/  IMAD.IADD R2, R134, 0x1, R0 ;  /* 0x0000000186027824 */ /* 0x000fce00078e0200 */
[C---:B------:R-:W-:Y:S04]  /*31b0*/  HMMA.16816.F32 R4, R160.reuse, R14, RZ ;  /* 0x0000000ea004723c */ /* 0x040fe800000018ff */
[----:B------:R3:W-:Y:S04]  /*31c0*/  @!P4 LDGSTS.E.BYPASS.LTC128B.128 [R248+0x9880], [R8.64+0x180], !P0 ;  /* 0x0988018008f8cfae */ /* 0x0007e8000c101d46 */
[C---:B------:R-:W-:Y:S01]  /*31d0*/  HMMA.16816.F32 R12, R160.reuse, R16, RZ ;  /* 0x00000010a00c723c */ /* 0x040fe200000018ff */
[----:B------:R-:W-:Y:S04]  /*31e0*/  LDSM.16.M88.4 R44, [R2+0x800] ;  /* 0x00080000022c783b */ /* 0x000fe80000000200 */
[----:B------:R-:W-:Y:S03]  /*31f0*/  LDSM.16.M88.4 R48, [R2+0x1000] ;  /* 0x001000000230783b */ /* 0x000fe60000000200 */
[C---:B------:R-:W-:Y:S01]  /*3200*/  HMMA.16816.F32 R16, R160.reuse, R18, RZ ;  /* 0x00000012a010723c */ /* 0x040fe200000018ff */
[----:B------:R-:W-:Y:S01]  /*3210*/  @P5 IADD3 R240, R134, -0x20, RZ ;  /* 0xffffffe086f05810 */ /* 0x000fe20007ffe0ff */
[----:B------:R-:W0:Y:S06]  /*3220*/  LDGDEPBAR ;  /* 0x00000000000079af */ /* 0x000e2c0000000000 */
[----:B------:R-:W-:Y:S01]  /*3230*/  HMMA.16816.F32 R28, R160, R30, RZ ;  /* 0x0000001ea01c723c */ /* 0x000fe200000018ff */
[----:B---3--:R-:W1:Y:S07]  /*3240*/  LDSM.16.M88.4 R8, [R2] ;  /* 0x000000000208783b */ /* 0x008e6e0000000200 */
[----:B------:R-:W-:Y:S01]  /*3250*/  HMMA.16816.F32 R4, R164, R22, R4 ;  /* 0x00000016a404723c */ /* 0x000fe20000001804 */
[----:B------:R-:W-:-:S05]  /*3260*/  IMAD.IADD R135, R0, 0x1, R240 ;  /* 0x0000000100877824 */ /* 0x000fca00078e02f0 */
[----:B------:R-:W-:Y:S02]  /*3270*/  LDSM.16.M88.4 R40, [R135+0x800] ;  /* 0x000800008728783b */ /* 0x000fe40000000200 */
[C---:B------:R-:W-:Y:S02]  /*3280*/  HMMA.16816.F32 R12, R164.reuse, R32, R12 ;  /* 0x00000020a40c723c */ /* 0x040fe4000000180c */
[----:B------:R-:W-:Y:S06]  /*3290*/  LDSM.16.M88.4 R56, [R135+0x1000] ;  /* 0x001000008738783b */ /* 0x000fec0000000200 */
[C---:B------:R-:W-:Y:S01]  /*32a0*/  HMMA.16816.F32 R16, R164.reuse, R34, R16 ;  /* 0x00000022a410723c */ /* 0x040fe20000001810 */
[----:B------:R-:W2:Y:S07]  /*32b0*/  LDSM.16.M88.4 R32, [R135] ;  /* 0x000000008720783b */ /* 0x000eae0000000200 */
[C---:B------:R-:W-:Y:S08]  /*32c0*/  HMMA.16816.F32 R20, R164.reuse, R36, R24 ;  /* 0x00000024a414723c */ /* 0x040ff00000001818 */
[----:B------:R-:W-:Y:S01]  /*32d0*/  HMMA.16816.F32 R24, R164, R38, R28 ;  /* 0x00000026a418723c */ /* 0x000fe2000000181c */
[----:B------:R-:W3:Y:S07]  /*32e0*/  LDSM.16.M88.4 R36, [R134+0x1800] ;  /* 0x001800008624783b */ /* 0x000eee0000000200 */
[C---:B-1----:R-:W-:Y:S01]  /*32f0*/  HMMA.16816.F32 R28, R180.reuse, R8, R52 ;  /* 0x00000008b41c723c */ /* 0x042fe20000001834 */
[----:B------:R-:W-:Y:S07]  /*3300*/  LDSM.16.M88.4 R52, [R240+0x2800] ;  /* 0x00280000f034783b */ /* 0x000fee0000000200 */
[C---:B------:R-:W-:Y:S01]  /*3310*/  HMMA.16816.F32 R4, R180.reuse, R10, R4 ;  /* 0x0000000ab404723c */ /* 0x040fe20000001804 */
[----:B------:R-:W-:Y:S07]  /*3320*/  LDSM.16.M88.4 R8, [R240+0x1800] ;  /* 0x00180000f008783b */ /* 0x000fee0000000200 */
[C---:B------:R-:W-:Y:S08]  /*3330*/  HMMA.16816.F32 R12, R180.reuse, R44, R12 ;  /* 0x0000002cb40c723c */ /* 0x040ff0000000180c */
[C---:B------:R-:W-:Y:S01]  /*3340*/  HMMA.16816.F32 R16, R180.reuse, R46, R16 ;  /* 0x0000002eb410723c */ /* 0x040fe20000001810 */
[----:B------:R-:W1:Y:S07]  /*3350*/  LDSM.16.M88.4 R44, [R134+0x2000] ;  /* 0x00200000862c783b */ /* 0x000e6e0000000200 */
[C---:B------:R-:W-:Y:S08]  /*3360*/  HMMA.16816.F32 R20, R180.reuse, R48, R20 ;  /* 0x00000030b414723c */ /* 0x040ff00000001814 */
[----:B------:R-:W-:Y:S01]  /*3370*/  HMMA.16816.F32 R24, R180, R50, R24 ;  /* 0x00000032b418723c */ /* 0x000fe20000001818 */
[----:B------:R-:W4:Y:S07]  /*3380*/  LDSM.16.M88.4 R48, [R134+0x2800] ;  /* 0x002800008630783b */ /* 0x000f2e0000000200 */
[C---:B--2---:R-:W-:Y:S08]  /*3390*/  HMMA.16816.F32 R28, R184.reuse, R32, R28 ;  /* 0x00000020b81c723c */ /* 0x044ff0000000181c */
[C---:B------:R-:W-:Y:S01]  /*33a0*/  HMMA.16816.F32 R4, R184.reuse, R34, R4 ;  /* 0x00000022b804723c */ /* 0x040fe20000001804 */
[----:B------:R-:W-:Y:S07]  /*33b0*/  LDSM.16.M88.4 R32, [R2+0x1800] ;  /* 0x001800000220783b */ /* 0x000fee0000000200 */
[C---:B------:R-:W-:Y:S08]  /*33c0*/  HMMA.16816.F32 R12, R184.reuse, R40, R12 ;  /* 0x00000028b80c723c */ /* 0x040ff0000000180c */
[C---:B------:R-:W-:Y:S01]  /*33d0*/  HMMA.16816.F32 R16, R184.reuse, R42, R16 ;  /* 0x0000002ab810723c */ /* 0x040fe20000001810 */
[----:B------:R-:W2:Y:S07]  /*33e0*/  LDSM.16.M88.4 R40, [R240+0x2000] ;  /* 0x00200000f028783b */ /* 0x000eae0000000200 */
[C---:B------:R-:W-:Y:S08]  /*33f0*/  HMMA.16816.F32 R20, R184.reuse, R56, R20 ;  /* 0x00000038b814723c */ /* 0x040ff00000001814 */
[----:B------:R-:W-:Y:S01]  /*3400*/  HMMA.16816.F32 R24, R184, R58, R24 ;  /* 0x0000003ab818723c */ /* 0x000fe20000001818 */
[----:B------:R-:W-:Y:S07]  /*3410*/  LDSM.16.M88.4 R56, [R135+0x4000] ;  /* 0x004000008738783b */ /* 0x000fee0000000200 */
[C---:B---3--:R-:W-:Y:S08]  /*3420*/  HMMA.16816.F32 R28, R188.reuse, R36, R28 ;  /* 0x00000024bc1c723c */ /* 0x048ff0000000181c */
[C---:B------:R-:W-:Y:S01]  /*3430*/  HMMA.16816.F32 R4, R188.reuse, R38, R4 ;  /* 0x00000026bc04723c */ /* 0x040fe20000001804 */
[----:B------:R-:W-:Y:S07]  /*3440*/  LDSM.16.M88.4 R36, [R135+0x2000] ;  /* 0x002000008724783b */ /* 0x000fee0000000200 */
[C---:B-1----:R-:W-:Y:S08]  /*3450*/  HMMA.16816.F32 R12, R188.reuse, R44, R12 ;  /* 0x0000002cbc0c723c */ /* 0x042ff0000000180c */
[C---:B------:R-:W-:Y:S01]  /*3460*/  HMMA.16816.F32 R16, R188.reuse, R46, R16 ;  /* 0x0000002ebc10723c */ /* 0x040fe20000001810 */
[----:B------:R-:W1:Y:S07]  /*3470*/  LDSM.16.M88.4 R44, [R2+0x2000] ;  /* 0x00200000022c783b */ /* 0x000e6e0000000200 */
[C---:B----4-:R-:W-:Y:S08]  /*3480*/  HMMA.16816.F32 R20, R188.reuse, R48, R20 ;  /* 0x00000030bc14723c */ /* 0x050ff00000001814 */
[----:B------:R-:W-:Y:S01]  /*3490*/  HMMA.16816.F32 R24, R188, R50, R24 ;  /* 0x00000032bc18723c */ /* 0x000fe20000001818 */
[----:B------:R-:W3:Y:S07]  /*34a0*/  LDSM.16.M88.4 R48, [R2+0x2800] ;  /* 0x002800000230783b */ /* 0x000eee0000000200 */
[C---:B------:R-:W-:Y:S08]  /*34b0*/  HMMA.16816.F32 R28, R192.reuse, R8, R28 ;  /* 0x00000008c01c723c */ /* 0x040ff0000000181c */
[C---:B------:R-:W-:Y:S01]  /*34c0*/  HMMA.16816.F32 R4, R192.reuse, R10, R4 ;  /* 0x0000000ac004723c */ /* 0x040fe20000001804 */
[----:B------:R-:W4:Y:S07]  /*34d0*/  LDSM.16.M88.4 R8, [R135+0x1800] ;  /* 0x001800008708783b */ /* 0x000f2e0000000200 */
[C---:B--2---:R-:W-:Y:S08]  /*34e0*/  HMMA.16816.F32 R12, R192.reuse, R40, R12 ;  /* 0x00000028c00c723c */ /* 0x044ff0000000180c */
[C---:B------:R-:W-:Y:S01]  /*34f0*/  HMMA.16816.F32 R16, R192.reuse, R42, R16 ;  /* 0x0000002ac010723c */ /* 0x040fe20000001810 */
[----:B------:R-:W-:Y:S07]  /*3500*/  LDSM.16.M88.4 R40, [R134+0x3800] ;  /* 0x003800008628783b */ /* 0x000fee0000000200 */
[C---:B------:R-:W-:Y:S08]  /*3510*/  HMMA.16816.F32 R20, R192.reuse, R52, R20 ;  /* 0x00000034c014723c */ /* 0x040ff00000001814 */
[----:B------:R-:W-:Y:S01]  /*3520*/  HMMA.16816.F32 R24, R192, R54, R24 ;  /* 0x00000036c018723c */ /* 0x000fe20000001818 */
[----:B------:R-:W2:Y:S07]  /*3530*/  LDSM.16.M88.4 R52, [R135+0x2800] ;  /* 0x002800008734783b */ /* 0x000eae0000000200 */
[C---:B------:R-:W-:Y:S08]  /*3540*/  HMMA.16816.F32 R28, R196.reuse, R32, R28 ;  /* 0x00000020c41c723c */ /* 0x040ff0000000181c */
[C---:B------:R-:W-:Y:S01]  /*3550*/  HMMA.16816.F32 R4, R196.reuse, R34, R4 ;  /* 0x00000022c404723c */ /* 0x040fe20000001804 */
[----:B------:R-:W5:Y:S07]  /*3560*/  LDSM.16.M88.4 R32, [R134+0x3000] ;  /* 0x003000008620783b */ /* 0x000f6e0000000200 */
[C---:B-1----:R-:W-:Y:S08]  /*3570*/  HMMA.16816.F32 R12, R196.reuse, R44, R12 ;  /* 0x0000002cc40c723c */ /* 0x042ff0000000180c */
[C---:B------:R-:W-:Y:S01]  /*3580*/  HMMA.16816.F32 R16, R196.reuse, R46, R16 ;  /* 0x0000002ec410723c */ /* 0x040fe20000001810 */
[----:B------:R-:W1:Y:S07]  /*3590*/  LDSM.16.M88.4 R44, [R134+0x4000] ;  /* 0x00400000862c783b */ /* 0x000e6e0000000200 */
[C---:B---3--:R-:W-:Y:S08]  /*35a0*/  HMMA.16816.F32 R20, R196.reuse, R48, R20 ;  /* 0x00000030c414723c */ /* 0x048ff00000001814 */
[----:B------:R-:W-:Y:S01]  /*35b0*/  HMMA.16816.F32 R24, R196, R50, R24 ;  /* 0x00000032c418723c */ /* 0x000fe20000001818 */
[----:B------:R-:W-:Y:S07]  /*35c0*/  LDSM.16.M88.4 R48, [R2+0x4000] ;  /* 0x004000000230783b */ /* 0x000fee0000000200 */
[C---:B----4-:R-:W-:Y:S08]  /*35d0*/  HMMA.16816.F32 R28, R200.reuse, R8, R28 ;  /* 0x00000008c81c723c */ /* 0x050ff0000000181c */
[C---:B------:R-:W-:Y:S01]  /*35e0*/  HMMA.16816.F32 R4, R200.reuse, R10, R4 ;  /* 0x0000000ac804723c */ /* 0x040fe20000001804 */
[----:B------:R-:W3:Y:S07]  /*35f0*/  LDSM.16.M88.4 R8, [R240+0x3000] ;  /* 0x00300000f008783b */ /* 0x000eee0000000200 */
[C---:B------:R-:W-:Y:S08]  /*3600*/  HMMA.16816.F32 R12, R200.reuse, R36, R12 ;  /* 0x00000024c80c723c */ /* 0x040ff0000000180c */
[C---:B------:R-:W-:Y:S01]  /*3610*/  HMMA.16816.F32 R16, R200.reuse, R38, R16 ;  /* 0x00000026c810723c */ /* 0x040fe20000001810 */
[----:B------:R-:W4:Y:S07]  /*3620*/  LDSM.16.M88.4 R36, [R240+0x3800] ;  /* 0x00380000f024783b */ /* 0x000f2e0000000200 */
[C---:B--2---:R-:W-:Y:S08]  /*3630*/  HMMA.16816.F32 R20, R200.reuse, R52, R20 ;  /* 0x00000034c814723c */ /* 0x044ff00000001814 */
[----:B------:R-:W-:Y:S01]  /*3640*/  HMMA.16816.F32 R24, R200, R54, R24 ;  /* 0x00000036c818723c */ /* 0x000fe20000001818 */
[----:B------:R-:W2:Y:S07]  /*3650*/  LDSM.16.M88.4 R52, [R240+0x4000] ;  /* 0x00400000f034783b */ /* 0x000eae0000000200 */
[C---:B-----5:R-:W-:Y:S08]  /*3660*/  HMMA.16816.F32 R28, R204.reuse, R32, R28 ;  /* 0x00000020cc1c723c */ /* 0x060ff0000000181c */
[C---:B------:R-:W-:Y:S01]  /*3670*/  HMMA.16816.F32 R4, R204.reuse, R34, R4 ;  /* 0x00000022cc04723c */ /* 0x040fe20000001804 */
[----:B------:R-:W5:Y:S07]  /*3680*/  LDSM.16.M88.4 R32, [R2+0x3000] ;  /* 0x003000000220783b */ /* 0x000f6e0000000200 */
[C---:B------:R-:W-:Y:S08]  /*3690*/  HMMA.16816.F32 R12, R204.reuse, R40, R12 ;  /* 0x00000028cc0c723c */ /* 0x040ff0000000180c */
[C---:B------:R-:W-:Y:S01]  /*36a0*/  HMMA.16816.F32 R16, R204.reuse, R42, R16 ;  /* 0x0000002acc10723c */ /* 0x040fe20000001810 */
[----:B------:R-:W-:Y:S07]  /*36b0*/  LDSM.16.M88.4 R40, [R135+0x3800] ;  /* 0x003800008728783b */ /* 0x000fee0000000200 */
[C---:B-1----:R-:W-:Y:S08]  /*36c0*/  HMMA.16816.F32 R20, R204.reuse, R44, R20 ;  /* 0x0000002ccc14723c */ /* 0x042ff00000001814 */
[----:B------:R-:W-:Y:S01]  /*36d0*/  HMMA.16816.F32 R24, R204, R46, R24 ;  /* 0x0000002ecc18723c */ /* 0x000fe20000001818 */
        /* <DEDUP_REMOVED lines=10> */
[C---:B-----5:R-:W-:Y:S08]  /*3780*/  HMMA.16816.F32 R28, R212.reuse, R32, R28 ;  /* 0x00000020d41c723c */ /* 0x060ff0000000181c */
[C---:B------:R-:W-:Y:S01]  /*3790*/  HMMA.16816.F32 R4, R212.reuse, R34, R4 ;  /* 0x00000022d404723c */ /* 0x040fe20000001804 */
[----:B------:R-:W-:Y:S07]  /*37a0*/  LDSM.16.M88.4 R32, [R240+0x4800] ;  /* 0x00480000f020783b */ /* 0x000fee0000000200 */
[C---:B-1----:R-:W-:Y:S08]  /*37b0*/  HMMA.16816.F32 R12, R212.reuse, R44, R12 ;  /* 0x0000002cd40c723c */ /* 0x042ff0000000180c */
[C---:B------:R-:W-:Y:S01]  /*37c0*/  HMMA.16816.F32 R16, R212.reuse, R46, R16 ;  /* 0x0000002ed410723c */ /* 0x040fe20000001810 */
[----:B------:R-:W-:Y:S07]  /*37d0*/  LDSM.16.M88.4 R44, [R240+0x5000] ;  /* 0x00500000f02c783b */ /* 0x000fee0000000200 */
[C---:B------:R-:W-:Y:S08]  /*37e0*/  HMMA.16816.F32 R20, R212.reuse, R48, R20 ;  /* 0x00000030d414723c */ /* 0x040ff00000001814 */
[----:B------:R-:W-:Y:S01]  /*37f0*/  HMMA.16816.F32 R24, R212, R50, R24 ;  /* 0x00000032d418723c */ /* 0x000fe20000001818 */
[----:B------:R-:W1:Y:S07]  /*3800*/  LDSM.16.M88.4 R48, [R134+0x5000] ;  /* 0x005000008630783b */ /* 0x000e6e0000000200 */
[C---:B---3--:R-:W-:Y:S08]  /*3810*/  HMMA.16816.F32 R28, R216.reuse, R8, R28 ;  /* 0x00000008d81c723c */ /* 0x048ff0000000181c */
[C---:B------:R-:W-:Y:S08]  /*3820*/  HMMA.16816.F32 R8, R216.reuse, R10, R4 ;  /* 0x0000000ad808723c */ /* 0x040ff00000001804 */
[C---:B------:R-:W-:Y:S08]  /*3830*/  HMMA.16816.F32 R4, R216.reuse, R40, R12 ;  /* 0x00000028d804723c */ /* 0x040ff0000000180c */
[C---:B------:R-:W-:Y:S01]  /*3840*/  HMMA.16816.F32 R16, R216.reuse, R42, R16 ;  /* 0x0000002ad810723c */ /* 0x040fe20000001810 */
[----:B------:R-:W-:Y:S07]  /*3850*/  LDSM.16.M88.4 R40, [R2+0x4800] ;  /* 0x004800000228783b */ /* 0x000fee0000000200 */
[C---:B------:R-:W-:Y:S08]  /*3860*/  HMMA.16816.F32 R20, R216.reuse, R56, R20 ;  /* 0x00000038d814723c */ /* 0x040ff00000001814 */
[----:B------:R-:W-:Y:S01]  /*3870*/  HMMA.16816.F32 R24, R216, R58, R24 ;  /* 0x0000003ad818723c */ /* 0x000fe20000001818 */
[----:B------:R-:W2:Y:S07]  /*3880*/  LDSM.16.M88.4 R56, [R240+0x5800] ;  /* 0x00580000f038783b */ /* 0x000eae0000000200 */
[C---:B----4-:R-:W-:Y:S08]  /*3890*/  HMMA.16816.F32 R12, R220.reuse, R38, R8 ;  /* 0x00000026dc0c723c */ /* 0x050ff00000001808 */
[C---:B------:R-:W-:Y:S01]  /*38a0*/  HMMA.16816.F32 R28, R220.reuse, R36, R28 ;  /* 0x00000024dc1c723c */ /* 0x040fe2000000181c */
[----:B------:R-:W-:Y:S07]  /*38b0*/  LDSM.16.M88.4 R36, [R135+0x5000] ;  /* 0x005000008724783b */ /* 0x000fee0000000200 */
[C---:B-1----:R-:W-:Y:S08]  /*38c0*/  HMMA.16816.F32 R8, R220.reuse, R48, R4 ;  /* 0x00000030dc08723c */ /* 0x042ff00000001804 */
[C---:B------:R-:W-:Y:S01]  /*38d0*/  HMMA.16816.F32 R4, R220.reuse, R50, R16 ;  /* 0x00000032dc04723c */ /* 0x040fe20000001810 */
[----:B------:R-:W1:Y:S07]  /*38e0*/  LDSM.16.M88.4 R48, [R2+0x5000] ;  /* 0x005000000230783b */ /* 0x000e6e0000000200 */
[C---:B------:R-:W-:Y:S08]  /*38f0*/  HMMA.16816.F32 R20, R220.reuse, R52, R20 ;  /* 0x00000034dc14723c */ /* 0x040ff00000001814 */
[----:B------:R-:W-:Y:S01]  /*3900*/  HMMA.16816.F32 R24, R220, R54, R24 ;  /* 0x00000036dc18723c */ /* 0x000fe20000001818 */
[----:B------:R-:W3:Y:S07]  /*3910*/  LDSM.16.M88.4 R52, [R2+0x5800] ;  /* 0x005800000234783b */ /* 0x000eee0000000200 */
[C---:B------:R-:W-:Y:S08]  /*3920*/  HMMA.16816.F32 R16, R224.reuse, R34, R12 ;  /* 0x00000022e010723c */ /* 0x040ff0000000180c */
[C---:B------:R-:W-:Y:S01]  /*3930*/  HMMA.16816.F32 R28, R224.reuse, R32, R28 ;  /* 0x00000020e01c723c */ /* 0x040fe2000000181c */
[----:B------:R-:W4:Y:S07]  /*3940*/  LDSM.16.M88.4 R32, [R135+0x4800] ;  /* 0x004800008720783b */ /* 0x000f2e0000000200 */
[C---:B------:R-:W-:Y:S08]  /*3950*/  HMMA.16816.F32 R12, R224.reuse, R44, R8 ;  /* 0x0000002ce00c723c */ /* 0x040ff00000001808 */
[----:B------:R-:W-:Y:S01]  /*3960*/  HMMA.16816.F32 R8, R224, R46, R4 ;  /* 0x0000002ee008723c */ /* 0x000fe20000001804 */
[----:B------:R-:W5:Y:S01]  /*3970*/  LDSM.16.M88.4 R44, [R135+0x5800] ;  /* 0x00580000872c783b */ /* 0x000f620000000200 */
[----:B------:R-:W-:Y:S01]  /*3980*/  ISETP.GT.AND P0, PT, R61, R249, PT ;  /* 0x000000f93d00720c */ /* 0x000fe20003f04270 */
[----:B------:R-:W-:-:S05]  /*3990*/  DEPBAR.LE SB0, 0x0 ;  /* 0x000080000000791a */ /* 0x000fca0000000000 */
[C---:B--2---:R-:W-:Y:S08]  /*39a0*/  HMMA.16816.F32 R4, R224.reuse, R56, R20 ;  /* 0x00000038e004723c */ /* 0x044ff00000001814 */
[----:B------:R-:W-:Y:S08]  /*39b0*/  HMMA.16816.F32 R24, R224, R58, R24 ;  /* 0x0000003ae018723c */ /* 0x000ff00000001818 */
[C---:B------:R-:W-:Y:S08]  /*39c0*/  HMMA.16816.F32 R20, R228.reuse, R42, R16 ;  /* 0x0000002ae414723c */ /* 0x040ff00000001810 */
[C---:B------:R-:W-:Y:S08]  /*39d0*/  HMMA.16816.F32 R28, R228.reuse, R40, R28 ;  /* 0x00000028e41c723c */ /* 0x040ff0000000181c */
[C---:B-1----:R-:W-:Y:S08]  /*39e0*/  HMMA.16816.F32 R16, R228.reuse, R48, R12 ;  /* 0x00000030e410723c */ /* 0x042ff0000000180c */
[C---:B------:R-:W-:Y:S08]  /*39f0*/  HMMA.16816.F32 R12, R228.reuse, R50, R8 ;  /* 0x00000032e40c723c */ /* 0x040ff00000001808 */
[C---:B---3--:R-:W-:Y:S08]  /*3a00*/  HMMA.16816.F32 R8, R228.reuse, R52, R4 ;  /* 0x00000034e408723c */ /* 0x048ff00000001804 */
[----:B------:R-:W-:Y:S08]  /*3a10*/  HMMA.16816.F32 R4, R228, R54, R24 ;  /* 0x00000036e404723c */ /* 0x000ff00000001818 */
[C---:B----4-:R-:W-:Y:S08]  /*3a20*/  HMMA.16816.F32 R40, R232.reuse, R32, R28 ;  /* 0x00000020e828723c */ /* 0x050ff0000000181c */
[C---:B------:R-:W-:Y:S08]  /*3a30*/  HMMA.16816.F32 R32, R232.reuse, R34, R20 ;  /* 0x00000022e820723c */ /* 0x040ff00000001814 */
[C---:B------:R-:W-:Y:S08]  /*3a40*/  HMMA.16816.F32 R20, R232.reuse, R36, R16 ;  /* 0x00000024e814723c */ /* 0x040ff00000001810 */
[C---:B------:R-:W-:Y:S08]  /*3a50*/  HMMA.16816.F32 R36, R232.reuse, R38, R12 ;  /* 0x00000026e824723c */ /* 0x040ff0000000180c */
[C---:B-----5:R-:W-:Y:S08]  /*3a60*/  HMMA.16816.F32 R28, R232.reuse, R44, R8 ;  /* 0x0000002ce81c723c */ /* 0x060ff00000001808 */
[----:B------:R-:W-:Y:S01]  /*3a70*/  HMMA.16816.F32 R24, R232, R46, R4 ;  /* 0x0000002ee818723c */ /* 0x000fe20000001804 */
[----:B------:R-:W-:Y:S06]  /*3a80*/  BAR.SYNC.DEFER_BLOCKING 0x0 ;  /* 0x0000000000007b1d */ /* 0x000fec0000010000 */
[----:B------:R-:W-:Y:S01]  /*3a90*/  @!UPT UIADD3 URZ, URZ, URZ, URZ ;  /* 0x0000003f3f3ff290 */ /* 0x000fe2000fffe03f */
[----:B------:R-:W-:Y:S11]  /*3aa0*/  @!P0 BRA `(.L_x_2613) ;  /* 0x0000026000008947 */ /* 0x000ff60003800000 */
[----:B------:R-:W-:Y:S02]  /*3ab0*/  IADD3 R3, -R68, 0x30, RZ ;  /* 0x0000003044037810 */ /* 0x000fe40007ffe1ff */
[----:B------:R-:W-:-:S02]  /*3ac0*/  IADD3 R0, R246, -0x2, RZ ;  /* 0xfffffffef6007810 */ /* 0x000fc40007ffe0ff */
[C---:B------:R-:W-:Y:S02]  /*3ad0*/  ISETP.GE.AND P0, PT, R3.reuse, 0x21, PT ;  /* 0x000000210300780c */ /* 0x040fe40003f06270 */
[----:B------:R-:W-:Y:S02]  /*3ae0*/  SHF.R.S32.HI R2, RZ, 0x1f, R0 ;  /* 0x0000001fff027819 */ /* 0x000fe40000011400 */
[----:B------:R-:W-:Y:S02]  /*3af0*/  ISETP.GE.AND P1, PT, R3, 0x1, PT ;  /* 0x000000010300780c */ /* 0x000fe40003f26270 */
[----:B------:R-:W-:Y:S01]  /*3b00*/  ISETP.GE.AND P5, PT, R62, c[0x0][0x1d4], PT ;  /* 0x000075003e007a0c */ /* 0x000fe20003fa6270 */
[----:B------:R-:W-:Y:S01]  /*3b10*/  IMAD R2, R2, c[0x0][0x1e0], RZ ;  /* 0x0000780002027a24 */ /* 0x000fe200078e02ff */
[----:B------:R-:W-:Y:S02]  /*3b20*/  ISETP.GE.AND P3, PT, R251, c[0x0][0x1d4], PT ;  /* 0x00007500fb007a0c */ /* 0x000fe40003f66270 */
[----:B------:R-:W-:Y:S01]  /*3b30*/  ISETP.GE.AND P4, PT, R252, c[0x0][0x1d4], PT ;  /* 0x00007500fc007a0c */ /* 0x000fe20003f86270 */
[----:B------:R-:W-:-:S02]  /*3b40*/  IMAD R4, R0, c[0x0][0x1e4], R2 ;  /* 0x0000790000047a24 */ /* 0x000fc400078e0202 */
[----:B------:R-:W-:Y:S02]  /*3b50*/  @P0 IMAD.MOV.U32 R5, RZ, RZ, c[0x0][0x1e0] ;  /* 0x00007800ff050624 */ /* 0x000fe400078e00ff */
        /* <DEDUP_REMOVED lines=27> */
.L_x_2613:
[----:B------:R-:W-:Y:S05]  /*3d10*/  BSYNC B0 ;  /* 0x0000000000007941 */ /* 0x000fea0003800000 */
.L_x_2612:
[----:B------:R-:W2:Y:S04]  /*3d20*/  LDL R0, [R1+0x3c] ;  /* 0x00003c0001007983 */ /* 0x000ea80000100800 */
[----:B------:R-:W-:Y:S04]  /*3d30*/  LDSM.16.MT88.4 R48, [R236+0x1800] ;  /* 0x00180000ec30783b */ /* 0x000fe80000004200 */
[----:B------:R-:W-:Y:S04]  /*3d40*/  LDSM.16.MT88.4 R76, [R238+0x1800] ;  /* 0x00180000ee4c783b */ /* 0x000fe80000004200 */
[----:B------:R-:W-:Y:S04]  /*3d50*/  LDSM.16.MT88.4 R44, [R241] ;  /* 0x00000000f12c783b */ /* 0x000fe80000004200 */
[----:B------:R-:W-:Y:S04]  /*3d60*/  LDSM.16.MT88.4 R56, [R236+0x2000] ;  /* 0x00200000ec38783b */ /* 0x000fe80000004200 */
[----:B------:R-:W-:Y:S04]  /*3d70*/  LDSM.16.MT88.4 R84, [R238+0x2000] ;  /* 0x00200000ee54783b */ /* 0x000fe80000004200 */
[----:B------:R-:W-:Y:S04]  /*3d80*/  LDSM.16.MT88.4 R72, [R238+0x800] ;  /* 0x00080000ee48783b */ /* 0x000fe80000004200 */
[----:B------:R-:W-:Y:S04]  /*3d90*/  LDSM.16.MT88.4 R64, [R237+0x800] ;  /* 0x00080000ed40783b */ /* 0x000fe80000004200 */
[----:B------:R-:W-:Y:S04]  /*3da0*/  STL [R1+0xb0], R162 ;  /* 0x0000b0a201007387 */ /* 0x000fe80000100800 */
[----:B------:R-:W-:Y:S04]  /*3db0*/  STL [R1+0xac], R161 ;  /* 0x0000aca101007387 */ /* 0x000fe80000100800 */
[----:B------:R-:W-:Y:S04]  /*3dc0*/  LDSM.16.MT88.4 R68, [R239+0x1800] ;  /* 0x00180000ef44783b */ /* 0x000fe80000004200 */
        /* <DEDUP_REMOVED lines=11> */
[----:B------:R-:W-:Y:S02]  /*3e80*/  ISETP.GT.AND P4, PT, R0, 0x9, PT ;  /* 0x000000090000780c */ /* 0x000fe40003f84270 */
[----:B------:R-:W-:Y:S02]  /*3e90*/  FSEL R6, R32, -INF , P0 ;  /* 0xff80000020067808 */ /* 0x000fe40000000000 */
[----:B-1----:R-:W-:Y:S02]  /*3ea0*/  FMNMX.FTZ R2, R8, R7, !PT ;  /* 0x0000000708027209 */ /* 0x002fe40007810000 */
        /* <DEDUP_REMOVED lines=28> */
[----:B------:R-:W-:Y:S02]  /*4070*/  FMNMX.FTZ R2, R105, R2, !PT ;  /* 0x0000000269027209 */ /* 0x000fe40007810000 */
[----:B------:R-:W-:Y:S02]  /*4080*/  FMNMX.FTZ R3, R18, R17, !PT ;  /* 0x0000001112037209 */ /* 0x000fe40007810000 */
[----:B------:R-:W-:Y:S02]  /*4090*/  FMNMX.FTZ R2, R104, R2, !PT ;  /* 0x0000000268027209 */ /* 0x000fe40007810000 */
[----:B------:R-:W-:Y:S02]  /*40a0*/  FSEL R15, R35, -INF , P4 ;  /* 0xff800000230f7808 */ /* 0x000fe40002000000 */
[----:B------:R-:W-:Y:S01]  /*40b0*/  FMNMX.FTZ R3, R16, R3, !PT ;  /* 0x0000000310037209 */ /* 0x000fe20007810000 */
[----:B------:R-:W1:Y:S01]  /*40c0*/  SHFL.BFLY PT, R20, R2, 0x2, 0x1f ;  /* 0x0c401f0002147f89 */ /* 0x000e6200000e0000 */
[----:B------:R-:W-:-:S02]  /*40d0*/  FSEL R14, R22, -INF , P6 ;  /* 0xff800000160e7808 */ /* 0x000fc40003000000 */
[C---:B------:R-:W-:Y:S01]  /*40e0*/  ISETP.GT.AND P6, PT, R0.reuse, 0x11, PT ;  /* 0x000000110000780c */ /* 0x040fe20003fc4270 */
[----:B------:R-:W-:Y:S01]  /*40f0*/  LDSM.16.MT88.4 R32, [R236] ;  /* 0x00000000ec20783b */ /* 0x000fe20000004200 */
[----:B------:R-:W-:Y:S02]  /*4100*/  ISETP.GT.AND P4, PT, R0, 0x18, PT ;  /* 0x000000180000780c */ /* 0x000fe40003f84270 */
        /* <DEDUP_REMOVED lines=9> */
[----:B------:R-:W-:-:S02]  /*41a0*/  FSEL R102, R31, -INF , P2 ;  /* 0xff8000001f667808 */ /* 0x000fc40001000000 */
[----:B------:R-:W-:Y:S01]  /*41b0*/  FMNMX.FTZ R3, R103, R0, !PT ;  /* 0x0000000067037209 */ /* 0x000fe20007810000 */
[----:B------:R-:W-:Y:S01]  /*41c0*/  LDSM.16.MT88.4 R28, [R236+0x800] ;  /* 0x00080000ec1c783b */ /* 0x000fe20000004200 */
[----:B-1----:R-:W-:Y:S02]  /*41d0*/  FMNMX.FTZ R0, R2, R20, !PT ;  /* 0x0000001402007209 */ /* 0x002fe40007810000 */
[----:B------:R-:W-:Y:S02]  /*41e0*/  FSEL R101, R26, -INF , P1 ;  /* 0xff8000001a657808 */ /* 0x000fe40000800000 */
[----:B------:R-:W-:Y:S01]  /*41f0*/  FMNMX.FTZ R3, R102, R3, !PT ;  /* 0x0000000366037209 */ /* 0x000fe20007810000 */
[----:B------:R-:W1:Y:S01]  /*4200*/  SHFL.BFLY PT, R2, R0, 0x1, 0x1f ;  /* 0x0c201f0000027f89 */ /* 0x000e6200000e0000 */
[----:B------:R-:W-:Y:S02]  /*4210*/  FSEL R100, R27, -INF , P0 ;  /* 0xff8000001b647808 */ /* 0x000fe40000000000 */
[----:B------:R-:W-:Y:S01]  /*4220*/  FMNMX.FTZ R3, R101, R3, !PT ;  /* 0x0000000365037209 */ /* 0x000fe20007810000 */
[----:B------:R-:W-:Y:S03]  /*4230*/  LDSM.16.MT88.4 R24, [R238] ;  /* 0x00000000ee18783b */ /* 0x000fe60000004200 */
        /* <DEDUP_REMOVED lines=62> */
[C---:B------:R-:W-:Y:S08]  /*4620*/  HMMA.16816.F32 R40, R8.reuse, R26, RZ ;  /* 0x0000001a0828723c */ /* 0x040ff000000018ff */
[C---:B------:R-:W-:Y:S08]  /*4630*/  HMMA.16816.F32 R28, R8.reuse, R44, RZ ;  /* 0x0000002c081c723c */ /* 0x040ff000000018ff */
[----:B------:R-:W-:Y:S01]  /*4640*/  HMMA.16816.F32 R24, R8, R46, RZ ;  /* 0x0000002e0818723c */ /* 0x000fe200000018ff */
[----:B------:R-:W1:Y:S07]  /*4650*/  LDSM.16.MT88.4 R44, [R237+0x1800] ;  /* 0x00180000ed2c783b */ /* 0x000e6e0000004200 */
[----:B------:R-:W-:Y:S08]  /*4660*/  HMMA.16816.F32 R20, R4, R56, R20 ;  /* 0x000000380414723c */ /* 0x000ff00000001814 */
        /* <DEDUP_REMOVED lines=10> */
[C---:B------:R-:W-:Y:S05]  /*4710*/  HMMA.16816.F32 R108, R4.reuse, R66, R32 ;  /* 0x00000042046c723c */ /* 0x040fea0000001820 */
[----:B------:R-:W-:Y:S01]  /*4720*/  MOV R85, R13 ;  /* 0x0000000d00557202 */ /* 0x000fe20000000f00 */
[----:B------:R-:W-:Y:S01]  /*4730*/  IMAD.MOV.U32 R84, RZ, RZ, R12 ;  /* 0x000000ffff547224 */ /* 0x000fe200078e000c */
[----:B------:R-:W-:Y:S01]  /*4740*/  MOV R161, R15 ;  /* 0x0000000f00a17202 */ /* 0x000fe20000000f00 */
[----:B------:R-:W-:Y:S01]  /*4750*/  HMMA.16816.F32 R16, R4, R58, R16 ;  /* 0x0000003a0410723c */ /* 0x000fe20000001810 */
[----:B------:R-:W-:Y:S01]  /*4760*/  IMAD.MOV.U32 R162, RZ, RZ, R14 ;  /* 0x000000ffffa27224 */ /* 0x000fe200078e000e */
[----:B------:R-:W-:Y:S06]  /*4770*/  LDSM.16.MT88.4 R56, [R237+0x3000] ;  /* 0x00300000ed38783b */ /* 0x000fec0000004200 */
        /* <DEDUP_REMOVED lines=12> */
[----:B------:R-:W-:Y:S08]  /*4840*/  HMMA.16816.F32 R24, R4, R62, R24 ;  /* 0x0000003e0418723c */ /* 0x000ff00000001818 */
[----:B------:R-:W-:Y:S08]  /*4850*/  HMMA.16816.F32 R16, R8, R78, RZ ;  /* 0x0000004e0810723c */ /* 0x000ff000000018ff */
[----:B--2---:R-:W-:Y:S01]  /*4860*/  HMMA.16816.F32 R60, R4, R20, R12 ;  /* 0x00000014043c723c */ /* 0x004fe2000000180c */
[----:B------:R-:W-:Y:S01]  /*4870*/  IMAD.MOV.U32 R122, RZ, RZ, R29 ;  /* 0x000000ffff7a7224 */ /* 0x000fe200078e001d */
[----:B------:R-:W-:Y:S01]  /*4880*/  MOV R121, R30 ;  /* 0x0000001e00797202 */ /* 0x000fe20000000f00 */
[----:B------:R-:W-:-:S02]  /*4890*/  IMAD.MOV.U32 R120, RZ, RZ, R31 ;  /* 0x000000ffff787224 */ /* 0x000fc400078e001f */
[----:B------:R-:W-:-:S03]  /*48a0*/  IMAD.MOV.U32 R119, RZ, RZ, R28 ;  /* 0x000000ffff777224 */ /* 0x000fc600078e001c */
[----:B------:R-:W-:Y:S01]  /*48b0*/  HMMA.16816.F32 R12, R8, R40, RZ ;  /* 0x00000028080c723c */ /* 0x000fe200000018ff */
[----:B------:R-:W-:Y:S01]  /*48c0*/  MOV R118, R25 ;  /* 0x0000001900767202 */ /* 0x000fe20000000f00 */
[----:B------:R-:W-:Y:S01]  /*48d0*/  IMAD.MOV.U32 R117, RZ, RZ, R26 ;  /* 0x000000ffff757224 */ /* 0x000fe200078e001a */
[----:B------:R-:W-:Y:S01]  /*48e0*/  MOV R115, R24 ;  /* 0x0000001800737202 */ /* 0x000fe20000000f00 */
[----:B------:R-:W-:-:S03]  /*48f0*/  IMAD.MOV.U32 R116, RZ, RZ, R27 ;  /* 0x000000ffff747224 */ /* 0x000fc600078e001b */
[----:B------:R-:W-:Y:S01]  /*4900*/  IMAD.MOV.U32 R41, RZ, RZ, R118 ;  /* 0x000000ffff297224 */ /* 0x000fe200078e0076 */
[----:B------:R-:W-:Y:S01]  /*4910*/  HMMA.16816.F32 R32, R8, R46, RZ ;  /* 0x0000002e0820723c */ /* 0x000fe200000018ff */
[----:B------:R-:W-:Y:S01]  /*4920*/  LDSM.16.MT88.4 R44, [R238+0x3800] ;  /* 0x00380000ee2c783b */ /* 0x000fe20000004200 */
[----:B------:R-:W-:-:S06]  /*4930*/  IMAD.MOV.U32 R40, RZ, RZ, R115 ;  /* 0x000000ffff287224 */ /* 0x000fcc00078e0073 */
[C---:B------:R-:W-:Y:S01]  /*4940*/  HMMA.16816.F32 R140, R4.reuse, R64, R36 ;  /* 0x00000040048c723c */ /* 0x040fe20000001824 */
[----:B------:R-:W2:Y:S01]  /*4950*/  LDSM.16.MT88.4 R36, [R239+0x2000] ;  /* 0x00200000ef24783b */ /* 0x000ea20000004200 */
[----:B------:R-:W-:Y:S01]  /*4960*/  IMAD.MOV.U32 R110, RZ, RZ, R61 ;  /* 0x000000ffff6e7224 */ /* 0x000fe200078e003d */
[----:B------:R-:W-:Y:S01]  /*4970*/  MOV R108, R63 ;  /* 0x0000003f006c7202 */ /* 0x000fe20000000f00 */
[----:B------:R-:W-:Y:S02]  /*4980*/  IMAD.MOV.U32 R109, RZ, RZ, R62 ;  /* 0x000000ffff6d7224 */ /* 0x000fe400078e003e */
[----:B------:R-:W-:Y:S02]  /*4990*/  IMAD.MOV.U32 R3, RZ, RZ, R60 ;  /* 0x000000ffff037224 */ /* 0x000fe400078e003c */
[C---:B------:R-:W-:Y:S08]  /*49a0*/  HMMA.16816.F32 R64, R4.reuse, R86, R16 ;  /* 0x000000560440723c */ /* 0x040ff00000001810 */
[C---:B-1----:R-:W-:Y:S07]  /*49b0*/  HMMA.16816.F32 R16, R4.reuse, R52, R12 ;  /* 0x000000340410723c */ /* 0x042fee000000180c */
[----:B------:R-:W-:Y:S01]  /*49c0*/  MOV R53, R110 ;  /* 0x0000006e00357202 */ /* 0x000fe20000000f00 */
[----:B------:R-:W-:Y:S01]  /*49d0*/  HMMA.16816.F32 R60, R4, R22, R32 ;  /* 0x00000016043c723c */ /* 0x000fe20000001820 */
[----:B------:R-:W1:Y:S01]  /*49e0*/  LDSM.16.MT88.4 R32, [R237+0x3800] ;  /* 0x00380000ed20783b */ /* 0x000e620000004200 */
[----:B------:R-:W-:Y:S01]  /*49f0*/  MOV R52, R3 ;  /* 0x0000000300347202 */ /* 0x000fe20000000f00 */
[----:B------:R-:W-:-:S04]  /*4a00*/  FADD.FTZ R3, R89, R88 ;  /* 0x0000005859037221 */ /* 0x000fc80000010000 */
[----:B------:R-:W-:Y:S01]  /*4a10*/  FADD.FTZ R3, R91, R3 ;  /* 0x000000035b037221 */ /* 0x000fe20000010000 */
[----:B------:R-:W-:Y:S03]  /*4a20*/  HMMA.16816.F32 R28, R8, R68, RZ ;  /* 0x00000044081c723c */ /* 0x000fe600000018ff */
[----:B------:R-:W-:-:S05]  /*4a30*/  FADD.FTZ R3, R90, R3 ;  /* 0x000000035a037221 */ /* 0x000fca0000010000 */
[----:B------:R-:W-:Y:S01]  /*4a40*/  HMMA.16816.F32 R24, R8, R70, RZ ;  /* 0x000000460818723c */ /* 0x000fe200000018ff */
[----:B------:R-:W-:Y:S01]  /*4a50*/  IMAD.MOV.U32 R154, RZ, RZ, R16 ;  /* 0x000000ffff9a7224 */ /* 0x000fe200078e0010 */
[----:B------:R-:W-:Y:S01]  /*4a60*/  MOV R153, R17 ;  /* 0x0000001100997202 */ /* 0x000fe20000000f00 */
[----:B------:R-:W-:Y:S02]  /*4a70*/  IMAD.MOV.U32 R152, RZ, RZ, R18 ;  /* 0x000000ffff987224 */ /* 0x000fe400078e0012 */
[----:B------:R-:W-:-:S03]  /*4a80*/  IMAD.MOV.U32 R131, RZ, RZ, R19 ;  /* 0x000000ffff837224 */ /* 0x000fc600078e0013 */
[----:B------:R-:W-:Y:S07]  /*4a90*/  HMMA.16816.F32 R16, R8, R56, RZ ;  /* 0x000000380810723c */ /* 0x000fee00000018ff */
[----:B------:R-:W-:Y:S01]  /*4aa0*/  IMAD.MOV.U32 R57, RZ, RZ, R85 ;  /* 0x000000ffff397224 */ /* 0x000fe200078e0055 */
[----:B--2---:R-:W-:Y:S01]  /*4ab0*/  HMMA.16816.F32 R72, R4, R36, R28 ;  /* 0x000000240448723c */ /* 0x004fe2000000181c */
[----:B------:R-:W-:-:S07]  /*4ac0*/  IMAD.MOV.U32 R56, RZ, RZ, R84 ;  /* 0x000000ffff387224 */ /* 0x000fce00078e0054 */
[----:B------:R-:W-:Y:S01]  /*4ad0*/  HMMA.16816.F32 R68, R4, R38, R24 ;  /* 0x000000260444723c */ /* 0x000fe20000001818 */
[----:B------:R-:W2:Y:S07]  /*4ae0*/  LDSM.16.MT88.4 R36, [R239+0x3000] ;  /* 0x00300000ef24783b */ /* 0x000eae0000004200 */
[C---:B------:R-:W-:Y:S07]  /*4af0*/  HMMA.16816.F32 R20, R8.reuse, R50, RZ ;  /* 0x000000320814723c */ /* 0x040fee00000018ff */
[----:B------:R-:W-:Y:S01]  /*4b00*/  MOV R50, R113 ;  /* 0x0000007100327202 */ /* 0x000fe20000000f00 */
[----:B------:R-:W-:Y:S01]  /*4b10*/  HMMA.16816.F32 R28, R8, R42, RZ ;  /* 0x0000002a081c723c */ /* 0x000fe200000018ff */
[----:B------:R-:W-:-:S06]  /*4b20*/  IMAD.MOV.U32 R51, RZ, RZ, R112 ;  /* 0x000000ffff337224 */ /* 0x000fcc00078e0070 */
[----:B------:R-:W-:Y:S01]  /*4b30*/  IMAD.MOV.U32 R42, RZ, RZ, R117 ;  /* 0x000000ffff2a7224 */ /* 0x000fe200078e0075 */
[----:B-1----:R-:W-:Y:S01]  /*4b40*/  HMMA.16816.F32 R16, R4, R32, R16 ;  /* 0x000000200410723c */ /* 0x002fe20000001810 */
[----:B------:R-:W-:-:S06]  /*4b50*/  MOV R43, R116 ;  /* 0x00000074002b7202 */ /* 0x000fcc0000000f00 */
[--C-:B------:R-:W-:Y:S01]  /*4b60*/  FFMA.FTZ R33, R101, c[0x0][0x2d0], -R0.reuse ;  /* 0x0000b40065217a23 */ /* 0x100fe20000010800 */
[----:B------:R-:W-:Y:S01]  /*4b70*/  HMMA.16816.F32 R24, R8, R48, RZ ;  /* 0x000000300818723c */ /* 0x000fe200000018ff */
[----:B------:R-:W-:-:S06]  /*4b80*/  FFMA.FTZ R32, R100, c[0x0][0x2d0], -R0 ;  /* 0x0000b40064207a23 */ /* 0x000fcc0000010800 */
[----:B------:R-:W-:Y:S01]  /*4b90*/  IMAD.MOV.U32 R49, RZ, RZ, R114 ;  /* 0x000000ffff317224 */ /* 0x000fe200078e0072 */
[----:B------:R-:W-:Y:S01]  /*4ba0*/  HMMA.16816.F32 R84, R4, R46, R20 ;  /* 0x0000002e0454723c */ /* 0x000fe20000001814 */
[----:B------:R-:W1:Y:S01]  /*4bb0*/  LDSM.16.MT88.4 R20, [R239+0x3800] ;  /* 0x00380000ef14783b */ /* 0x000e620000004200 */
[----:B------:R-:W-:-:S05]  /*4bc0*/  IMAD.MOV.U32 R48, RZ, RZ, R111 ;  /* 0x000000ffff307224 */ /* 0x000fca00078e006f */
[----:B------:R-:W-:Y:S01]  /*4bd0*/  IMAD.MOV.U32 R46, RZ, RZ, R126 ;  /* 0x000000ffff2e7224 */ /* 0x000fe200078e007e */
[----:B------:R-:W-:Y:S01]  /*4be0*/  HMMA.16816.F32 R12, R8, R58, RZ ;  /* 0x0000003a080c723c */ /* 0x000fe200000018ff */
[----:B------:R-:W-:-:S06]  /*4bf0*/  IMAD.MOV.U32 R47, RZ, RZ, R125 ;  /* 0x000000ffff2f7224 */ /* 0x000fcc00078e007d */
[----:B------:R-:W-:Y:S01]  /*4c00*/  IMAD.MOV.U32 R59, RZ, RZ, R128 ;  /* 0x000000ffff3b7224 */ /* 0x000fe200078e0080 */
[----:B------:R-:W-:Y:S01]  /*4c10*/  HMMA.16816.F32 R76, R4, R54, R28 ;  /* 0x00000036044c723c */ /* 0x000fe2000000181c */
[----:B------:R-:W-:-:S06]  /*4c20*/  IMAD.MOV.U32 R58, RZ, RZ, R129 ;  /* 0x000000ffff3a7224 */ /* 0x000fcc00078e0081 */
[----:B------:R-:W-:Y:S01]  /*4c30*/  MOV R31, R18 ;  /* 0x00000012001f7202 */ /* 0x000fe20000000f00 */
[----:B------:R-:W-:Y:S01]  /*4c40*/  IMAD.MOV.U32 R30, RZ, RZ, R19 ;  /* 0x000000ffff1e7224 */ /* 0x000fe200078e0013 */
[----:B------:R-:W-:Y:S01]  /*4c50*/  MOV R28, R16 ;  /* 0x00000010001c7202 */ /* 0x000fe20000000f00 */
[----:B------:R-:W-:Y:S01]  /*4c60*/  IMAD.MOV.U32 R29, RZ, RZ, R17 ;  /* 0x000000ffff1d7224 */ /* 0x000fe200078e0011 */
[----:B------:R-:W-:Y:S01]  /*4c70*/  HMMA.16816.F32 R168, R4, R44, R24 ;  /* 0x0000002c04a8723c */ /* 0x000fe20000001818 */
[----:B------:R-:W3:Y:S01]  /*4c80*/  LDSM.16.MT88.4 R24, [R236+0x4800] ;  /* 0x00480000ec18783b */ /* 0x000ee20000004200 */
[----:B------:R-:W-:Y:S02]  /*4c90*/  IMAD.MOV.U32 R54, RZ, RZ, R109 ;  /* 0x000000ffff367224 */ /* 0x000fe400078e006d */
[----:B------:R-:W-:Y:S02]  /*4ca0*/  IMAD.MOV.U32 R55, RZ, RZ, R108 ;  /* 0x000000ffff377224 */ /* 0x000fe400078e006c */
[----:B------:R-:W-:Y:S01]  /*4cb0*/  IMAD.MOV.U32 R89, RZ, RZ, R31 ;  /* 0x000000ffff597224 */ /* 0x000fe200078e001f */
[----:B------:R-:W-:Y:S01]  /*4cc0*/  MOV R44, R127 ;  /* 0x0000007f002c7202 */ /* 0x000fe20000000f00 */
[----:B--2---:R-:W-:Y:S01]  /*4cd0*/  HMMA.16816.F32 R16, R8, R36, RZ ;  /* 0x000000240810723c */ /* 0x004fe200000018ff */
[----:B------:R-:W-:Y:S01]  /*4ce0*/  IMAD.MOV.U32 R88, RZ, RZ, R30 ;  /* 0x000000ffff587224 */ /* 0x000fe200078e001e */
[----:B------:R-:W-:Y:S01]  /*4cf0*/  MOV R45, R130 ;  /* 0x00000082002d7202 */ /* 0x000fe20000000f00 */
[----:B------:R-:W-:-:S02]  /*4d00*/  FFMA.FTZ R31, R105, c[0x0][0x2d0], -R2 ;  /* 0x0000b400691f7a23 */ /* 0x000fc40000010802 */
[----:B------:R-:W-:Y:S02]  /*4d10*/  FFMA.FTZ R30, R104, c[0x0][0x2d0], -R2 ;  /* 0x0000b400681e7a23 */ /* 0x000fe40000010802 */
[----:B------:R-:W-:Y:S01]  /*4d20*/  MOV R37, R122 ;  /* 0x0000007a00257202 */ /* 0x000fe20000000f00 */
[----:B------:R-:W-:Y:S01]  /*4d30*/  HMMA.16816.F32 R176, R4, R34, R12 ;  /* 0x0000002204b0723c */ /* 0x000fe2000000180c */
[----:B------:R-:W-:-:S06]  /*4d40*/  MOV R36, R119 ;  /* 0x0000007700247202 */ /* 0x000fcc0000000f00 */
[----:B------:R-:W-:Y:S01]  /*4d50*/  IMAD.MOV.U32 R35, RZ, RZ, R124 ;  /* 0x000000ffff237224 */ /* 0x000fe200078e007c */
[----:B------:R-:W-:Y:S01]  /*4d60*/  HMMA.16816.F32 R12, R8, R38, RZ ;  /* 0x00000026080c723c */ /* 0x000fe200000018ff */
[----:B------:R-:W-:Y:S01]  /*4d70*/  MOV R160, R168 ;  /* 0x000000a800a07202 */ /* 0x000fe20000000f00 */
[----:B------:R-:W-:Y:S01]  /*4d80*/  IMAD.MOV.U32 R135, RZ, RZ, R169 ;  /* 0x000000ffff877224 */ /* 0x000fe200078e00a9 */
[----:B------:R-:W-:Y:S01]  /*4d90*/  MOV R155, R171 ;  /* 0x000000ab009b7202 */ /* 0x000fe20000000f00 */
[----:B------:R-:W-:Y:S02]  /*4da0*/  IMAD.MOV.U32 R134, RZ, RZ, R170 ;  /* 0x000000ffff867224 */ /* 0x000fe400078e00aa */
[----:B------:R-:W-:Y:S02]  /*4db0*/  IMAD.MOV.U32 R34, RZ, RZ, R123 ;  /* 0x000000ffff227224 */ /* 0x000fe400078e007b */
[----:B-1----:R-:W-:Y:S01]  /*4dc0*/  HMMA.16816.F32 R172, R4, R20, R16 ;  /* 0x0000001404ac723c */ /* 0x002fe20000001810 */
[----:B------:R-:W1:Y:S01]  /*4dd0*/  LDSM.16.MT88.4 R16, [R236+0x5000] ;  /* 0x00500000ec10783b */ /* 0x000e620000004200 */
[----:B------:R-:W-:Y:S01]  /*4de0*/  IMAD.MOV.U32 R38, RZ, RZ, R121 ;  /* 0x000000ffff267224 */ /* 0x000fe200078e0079 */
[----:B------:R-:W-:Y:S01]  /*4df0*/  MOV R100, R34 ;  /* 0x0000002200647202 */ /* 0x000fe20000000f00 */
[----:B------:R-:W-:-:S02]  /*4e00*/  IMAD.MOV.U32 R39, RZ, RZ, R120 ;  /* 0x000000ffff277224 */ /* 0x000fc400078e0078 */
[----:B------:R-:W-:Y:S02]  /*4e10*/  IMAD.MOV.U32 R101, RZ, RZ, R35 ;  /* 0x000000ffff657224 */ /* 0x000fe400078e0023 */
[----:B------:R-:W-:-:S08]  /*4e20*/  FADD.FTZ R20, R94, R3 ;  /* 0x000000035e147221 */ /* 0x000fd00000010000 */
[----:B------:R-:W-:Y:S08]  /*4e30*/  HMMA.16816.F32 R168, R4, R22, R12 ;  /* 0x0000001604a8723c */ /* 0x000ff0000000180c */
[----:B---3--:R-:W-:Y:S11]  /*4e40*/  HMMA.16816.F32 R12, R8, R24, RZ ;  /* 0x00000018080c723c */ /* 0x008ff600000018ff */
[----:B------:R-:W-:Y:S11]  /*4e50*/  @!UPT UIADD3 URZ, URZ, URZ, URZ ;  /* 0x0000003f3f3ff290 */ /* 0x000ff6000fffe03f */
[----:B------:R-:W-:Y:S02]  /*4e60*/  @!UPT UIADD3 URZ, URZ, URZ, URZ ;  /* 0x0000003f3f3ff290 */ /* 0x000fe4000fffe03f */
[----:B-1----:R-:W-:Y:S07]  /*4e70*/  HMMA.16816.F32 R124, R4, R16, R12 ;  /* 0x00000010047c723c */ /* 0x002fee000000180c */
[----:B------:R-:W-:Y:S01]  /*4e80*/  FADD.FTZ R12, R82, R81 ;  /* 0x00000051520c7221 */ /* 0x000fe20000010000 */
[----:B------:R-:W-:Y:S01]  /*4e90*/  MOV R81, R29 ;  /* 0x0000001d00517202 */ /* 0x000fe20000000f00 */
[----:B------:R-:W-:Y:S02]  /*4ea0*/  FFMA.FTZ R29, R106, c[0x0][0x2d0], -R2 ;  /* 0x0000b4006a1d7a23 */ /* 0x000fe40000010802 */
[----:B------:R-:W-:Y:S01]  /*4eb0*/  FADD.FTZ R16, R80, R12 ;  /* 0x0000000c50107221 */ /* 0x000fe20000010000 */
[----:B------:R-:W-:Y:S01]  /*4ec0*/  MOV R105, R81 ;  /* 0x0000005100697202 */ /* 0x000fe20000000f00 */
[----:B------:R-:W-:Y:S01]  /*4ed0*/  HMMA.16816.F32 R12, R8, R26, RZ ;  /* 0x0000001a080c723c */ /* 0x000fe200000018ff */
[----:B------:R-:W1:Y:S01]  /*4ee0*/  LDSM.16.MT88.4 R24, [R238+0x4800] ;  /* 0x00480000ee18783b */ /* 0x000e620000004200 */
[----:B------:R-:W-:-:S02]  /*4ef0*/  FADD.FTZ R21, R83, R16 ;  /* 0x0000001053157221 */ /* 0x000fc40000010000 */
[----:B------:R-:W-:Y:S02]  /*4f00*/  IMAD.MOV.U32 R82, RZ, RZ, R28 ;  /* 0x000000ffff527224 */ /* 0x000fe400078e001c */
[----:B------:R-:W-:Y:S02]  /*4f10*/  FADD.FTZ R3, R92, R21 ;  /* 0x000000155c037221 */ /* 0x000fe40000010000 */
[----:B------:R-:W-:Y:S02]  /*4f20*/  FFMA.FTZ R28, R102, c[0x0][0x2d0], -R0 ;  /* 0x0000b400661c7a23 */ /* 0x000fe40000010800 */
[----:B------:R-:W-:Y:S02]  /*4f30*/  FADD.FTZ R3, R93, R3 ;  /* 0x000000035d037221 */ /* 0x000fe40000010000 */
[----:B------:R-:W-:Y:S11]  /*4f40*/  IMAD.MOV.U32 R106, RZ, RZ, R89 ;  /* 0x000000ffff6a7224 */ /* 0x000ff600078e0059 */
[----:B------:R-:W-:Y:S01]  /*4f50*/  @!UPT UIADD3 URZ, URZ, URZ, URZ ;  /* 0x0000003f3f3ff290 */ /* 0x000fe2000fffe03f */
[----:B------:R-:W-:Y:S01]  /*4f60*/  HMMA.16816.F32 R112, R4, R18, R12 ;  /* 0x000000120470723c */ /* 0x000fe2000000180c */
[----:B------:R-:W2:Y:S01]  /*4f70*/  LDSM.16.MT88.4 R16, [R238+0x5000] ;  /* 0x00500000ee10783b */ /* 0x000ea20000004200 */
[----:B------:R-:W-:Y:S01]  /*4f80*/  MOV R83, R131 ;  /* 0x0000008300537202 */ /* 0x000fe20000000f00 */
[----:B------:R-:W-:Y:S02]  /*4f90*/  IMAD.MOV.U32 R102, RZ, RZ, R46 ;  /* 0x000000ffff667224 */ /* 0x000fe400078e002e */
[----:B------:R-:W-:Y:S01]  /*4fa0*/  IMAD.MOV.U32 R46, RZ, RZ, R58 ;  /* 0x000000ffff2e7224 */ /* 0x000fe200078e003a */
[----:B------:R-:W-:Y:S01]  /*4fb0*/  MOV R58, R162 ;  /* 0x000000a2003a7202 */ /* 0x000fe20000000f00 */
[----:B------:R-:W-:Y:S01]  /*4fc0*/  IMAD.MOV.U32 R90, RZ, RZ, R134 ;  /* 0x000000ffff5a7224 */ /* 0x000fe200078e0086 */
[----:B------:R-:W-:Y:S01]  /*4fd0*/  MOV R80, R154 ;  /* 0x0000009a00507202 */ /* 0x000fe20000000f00 */
        /* <DEDUP_REMOVED lines=38> */
[----:B------:R-:W-:Y:S01]  /*5240*/  LDSM.16.MT88.4 R96, [R239+0x4000] ;  /* 0x00400000ef60783b */ /* 0x000fe20000004200 */
[----:B--2---:R-:W-:Y:S01]  /*5250*/  FADD.FTZ R2, R14, R16 ;  /* 0x000000100e027221 */ /* 0x004fe20000010000 */
[----:B------:R-:W-:Y:S03]  /*5260*/  MUFU.EX2 R0, R32 ;  /* 0x0000002000007308 */ /* 0x000fe60000000800 */
[C---:B---3--:R-:W-:Y:S01]  /*5270*/  FADD.FTZ R3, R13.reuse, R2 ;  /* 0x000000020d037221 */ /* 0x048fe20000010000 */
[----:B------:R-:W-:-:S04]  /*5280*/  F2FP.PACK_AB R129, R13, R14 ;  /* 0x0000000e0d81723e */ /* 0x000fc800000000ff */
[----:B------:R1:W2:Y:S01]  /*5290*/  MUFU.EX2 R2, R33 ;  /* 0x0000002100027308 */ /* 0x0002a20000000800 */
[----:B------:R-:W-:Y:S01]  /*52a0*/  IMAD.MOV.U32 R81, RZ, RZ, R153 ;  /* 0x000000ffff517224 */ /* 0x000fe200078e0099 */
[----:B------:R-:W3:Y:S04]  /*52b0*/  LDSM.16.MT88.4 R12, [R239+0x4800] ;  /* 0x00480000ef0c783b */ /* 0x000ee80000004200 */
[----:B-1----:R-:W1:Y:S01]  /*52c0*/  LDSM.16.MT88.4 R32, [R239+0x1000] ;  /* 0x00100000ef20783b */ /* 0x002e620000004200 */
[----:B--2---:R-:W-:Y:S01]  /*52d0*/  F2FP.PACK_AB R131, R0, R2 ;  /* 0x000000020083723e */ /* 0x004fe200000000ff */
[----:B------:R-:W-:-:S04]  /*52e0*/  FADD.FTZ R3, R2, R3 ;  /* 0x0000000302037221 */ /* 0x000fc80000010000 */
[----:B------:R-:W-:-:S05]  /*52f0*/  FADD.FTZ R3, R0, R3 ;  /* 0x0000000300037221 */ /* 0x000fca0000010000 */
[----:B------:R-:W-:Y:S04]  /*5300*/  STL [R1], R3 ;  /* 0x0000000301007387 */ /* 0x000fe80000100800 */
[----:B------:R2:W5:Y:S04]  /*5310*/  LDL.LU R162, [R1+0xb0] ;  /* 0x0000b00001a27983 */ /* 0x0005680000300800 */
[----:B------:R2:W5:Y:S04]  /*5320*/  LDL.LU R161, [R1+0xac] ;  /* 0x0000ac0001a17983 */ /* 0x0005680000300800 */
[----:B------:R2:W5:Y:S04]  /*5330*/  LDL.LU R160, [R1+0xa8] ;  /* 0x0000a80001a07983 */ /* 0x0005680000300800 */
[----:B------:R2:W5:Y:S04]  /*5340*/  LDL.LU R135, [R1+0xa4] ;  /* 0x0000a40001877983 */ /* 0x0005680000300800 */
[----:B------:R2:W5:Y:S01]  /*5350*/  LDL.LU R134, [R1+0xa0] ;  /* 0x0000a00001867983 */ /* 0x0005620000300800 */
[----:B------:R-:W-:Y:S01]  /*5360*/  IMAD.MOV.U32 R82, RZ, RZ, R152 ;  /* 0x000000ffff527224 */ /* 0x000fe200078e0098 */
[----:B---3--:R-:W-:Y:S01]  /*5370*/  HMMA.16816.F32 R16, R8, R12, RZ ;  /* 0x0000000c0810723c */ /* 0x008fe200000018ff */
[----:B------:R-:W-:-:S02]  /*5380*/  IMAD.MOV.U32 R91, RZ, RZ, R155 ;  /* 0x000000ffff5b7224 */ /* 0x000fc400078e009b */
[----:B------:R-:W3:Y:S01]  /*5390*/  LDSM.16.MT88.4 R152, [R236+0x1000] ;  /* 0x00100000ec98783b */ /* 0x000ee20000004200 */
[----:B------:R-:W-:Y:S01]  /*53a0*/  IMAD.MOV.U32 R26, RZ, RZ, R249 ;  /* 0x000000ffff1a7224 */ /* 0x000fe200078e00f9 */
[----:B------:R-:W-:-:S03]  /*53b0*/  IADD3 R249, R246, -0x2, RZ ;  /* 0xfffffffef6f97810 */ /* 0x000fc60007ffe0ff */
[----:B-1----:R-:W-:Y:S01]  /*53c0*/  HMMA.16816.F32 R28, R128, R32, R36 ;  /* 0x00000020801c723c */ /* 0x002fe20000001824 */
[----:B------:R-:W-:-:S07]  /*53d0*/  ISETP.GE.AND P0, PT, R249, R26, PT ;  /* 0x0000001af900720c */ /* 0x000fce0003f06270 */
[----:B------:R-:W-:Y:S01]  /*53e0*/  HMMA.16816.F32 R32, R128, R34, R40 ;  /* 0x000000228020723c */ /* 0x000fe20000001828 */
[----:B------:R-:W1:Y:S07]  /*53f0*/  LDSM.16.MT88.4 R40, [R236+0x2800] ;  /* 0x00280000ec28783b */ /* 0x000e6e0000004200 */
[----:B------:R-:W-:Y:S01]  /*5400*/  HMMA.16816.F32 R8, R8, R14, RZ ;  /* 0x0000000e0808723c */ /* 0x000fe200000018ff */
[----:B------:R-:W4:Y:S07]  /*5410*/  LDSM.16.MT88.4 R12, [R239+0x5000] ;  /* 0x00500000ef0c783b */ /* 0x000f2e0000004200 */
[C---:B------:R-:W-:Y:S08]  /*5420*/  HMMA.16816.F32 R92, R128.reuse, R96, R172 ;  /* 0x00000060805c723c */ /* 0x040ff000000018ac */
[C---:B------:R-:W-:Y:S08]  /*5430*/  HMMA.16816.F32 R96, R128.reuse, R98, R168 ;  /* 0x000000628060723c */ /* 0x040ff000000018a8 */
[C---:B---3--:R-:W-:Y:S08]  /*5440*/  HMMA.16816.F32 R156, R128.reuse, R152, R156 ;  /* 0x00000098809c723c */ /* 0x048ff0000000189c */
[C---:B------:R-:W-:Y:S01]  /*5450*/  HMMA.16816.F32 R152, R128.reuse, R154, R144 ;  /* 0x0000009a8098723c */ /* 0x040fe20000001890 */
[----:B------:R-:W3:Y:S07]  /*5460*/  LDSM.16.MT88.4 R144, [R238+0x1000] ;  /* 0x00100000ee90783b */ /* 0x000eee0000004200 */
[C---:B-1----:R-:W-:Y:S08]  /*5470*/  HMMA.16816.F32 R36, R128.reuse, R40, R44 ;  /* 0x000000288024723c */ /* 0x042ff0000000182c */
[----:B------:R-:W-:Y:S01]  /*5480*/  HMMA.16816.F32 R40, R128, R42, R48 ;  /* 0x0000002a8028723c */ /* 0x000fe20000001830 */
[----:B------:R-:W1:Y:S07]  /*5490*/  LDSM.16.MT88.4 R48, [R238+0x2800] ;  /* 0x00280000ee30783b */ /* 0x000e6e0000004200 */
[C---:B----4-:R-:W-:Y:S08]  /*54a0*/  HMMA.16816.F32 R16, R4.reuse, R12, R16 ;  /* 0x0000000c0410723c */ /* 0x050ff00000001810 */
[----:B------:R-:W-:Y:S01]  /*54b0*/  HMMA.16816.F32 R8, R4, R14, R8 ;  /* 0x0000000e0408723c */ /* 0x000fe20000001808 */
[----:B------:R-:W-:Y:S07]  /*54c0*/  LDSM.16.MT88.4 R4, [R239+0x5800] ;  /* 0x00580000ef04783b */ /* 0x000fee0000004200 */
[C---:B---3--:R-:W-:Y:S08]  /*54d0*/  HMMA.16816.F32 R148, R128.reuse, R144, R148 ;  /* 0x000000908094723c */ /* 0x048ff00000001894 */
[C---:B------:R-:W-:Y:S01]  /*54e0*/  HMMA.16816.F32 R144, R128.reuse, R146, R136 ;  /* 0x000000928090723c */ /* 0x040fe20000001888 */
[----:B------:R-:W3:Y:S07]  /*54f0*/  LDSM.16.MT88.4 R136, [R237+0x1000] ;  /* 0x00100000ed88783b */ /* 0x000eee0000004200 */
[C---:B-1----:R-:W-:Y:S01]  /*5500*/  HMMA.16816.F32 R44, R128.reuse, R48, R56 ;  /* 0x00000030802c723c */ /* 0x042fe20000001838 */
[----:B------:R-:W1:Y:S07]  /*5510*/  LDSM.16.MT88.4 R56, [R237+0x2800] ;  /* 0x00280000ed38783b */ /* 0x000e6e0000004200 */
[C---:B------:R-:W-:Y:S01]  /*5520*/  HMMA.16816.F32 R48, R128.reuse, R50, R64 ;  /* 0x000000328030723c */ /* 0x040fe20000001840 */
[----:B------:R-:W4:Y:S07]  /*5530*/  LDSM.16.MT88.4 R64, [R239+0x2800] ;  /* 0x00280000ef40783b */ /* 0x000f2e0000004200 */
[C---:B---3--:R-:W-:Y:S08]  /*5540*/  HMMA.16816.F32 R140, R128.reuse, R136, R140 ;  /* 0x00000088808c723c */ /* 0x048ff0000000188c */
[C---:B-1----:R-:W-:Y:S08]  /*5550*/  HMMA.16816.F32 R52, R128.reuse, R56, R52 ;  /* 0x000000388034723c */ /* 0x042ff00000001834 */
[C---:B------:R-:W-:Y:S08]  /*5560*/  HMMA.16816.F32 R56, R128.reuse, R58, R60 ;  /* 0x0000003a8038723c */ /* 0x040ff0000000183c */
[C---:B----4-:R-:W-:Y:S01]  /*5570*/  HMMA.16816.F32 R60, R128.reuse, R64, R72 ;  /* 0x00000040803c723c */ /* 0x050fe20000001848 */
[----:B------:R-:W1:Y:S07]  /*5580*/  LDSM.16.MT88.4 R72, [R236+0x4000] ;  /* 0x00400000ec48783b */ /* 0x000e6e0000004200 */
[C---:B------:R-:W-:Y:S08]  /*5590*/  HMMA.16816.F32 R64, R128.reuse, R66, R68 ;  /* 0x000000428040723c */ /* 0x040ff00000001844 */
        /* <DEDUP_REMOVED lines=22> */
[----:B--2---:R-:W2:Y:S04]  /*5700*/  LDL.64 R24, [R1+0x28] ;  /* 0x0000280001187983 */ /* 0x004ea80000100a00 */
[----:B------:R-:W3:Y:S04]  /*5710*/  LDL R26, [R1+0x38] ;  /* 0x00003800011a7983 */ /* 0x000ee80000100800 */
[----:B------:R-:W4:Y:S04]  /*5720*/  LDL.LU R0, [R1+0x4] ;  /* 0x0000040001007983 */ /* 0x000f280000300800 */
[----:B------:R-:W1:Y:S01]  /*5730*/  S2R R27, SR_TID.X ;  /* 0x00000000001b7919 */ /* 0x000e620000002100 */
[----:B------:R-:W-:-:S02]  /*5740*/  LOP3.LUT P0, RZ, R247, 0x2, RZ, 0xc0, !PT ;  /* 0x00000002f7ff7812 */ /* 0x000fc4000780c0ff */
[----:B-1----:R-:W-:Y:S02]  /*5750*/  ISETP.GT.AND P2, PT, R27, 0x7f, PT ;  /* 0x0000007f1b00780c */ /* 0x002fe40003f44270 */
[----:B------:R-:W-:Y:S02]  /*5760*/  ISETP.GE.AND P6, PT, R251, c[0x0][0x1d4], PT ;  /* 0x00007500fb007a0c */ /* 0x000fe40003fc6270 */
[----:B----4-:R-:W-:-:S07]  /*5770*/  LOP3.LUT R0, R0, 0xffffffef, RZ, 0xc0, !PT ;  /* 0xffffffef00007812 */ /* 0x010fce00078ec0ff */
[----:B------:R-:W-:Y:S02]  /*5780*/  @P0 LOP3.LUT R0, R0, 0x10, RZ, 0xfc, !PT ;  /* 0x0000001000000812 */ /* 0x000fe400078efcff */
[----:B---3--:R-:W-:Y:S02]  /*5790*/  ISETP.GE.AND P1, PT, R26, c[0x0][0x1d4], PT ;  /* 0x000075001a007a0c */ /* 0x008fe40003f26270 */
[----:B------:R-:W-:-:S04]  /*57a0*/  LOP3.LUT R0, R0, 0xfffffffb, RZ, 0xc0, !PT ;  /* 0xfffffffb00007812 */ /* 0x000fc800078ec0ff */
[----:B------:R-:W-:Y:S02]  /*57b0*/  @P2 LOP3.LUT R0, R0, 0x4, RZ, 0xfc, !PT ;  /* 0x0000000400002812 */ /* 0x000fe400078efcff */
[----:B------:R-:W-:Y:S02]  /*57c0*/  ISETP.GE.AND P0, PT, R252, c[0x0][0x1d4], PT ;  /* 0x00007500fc007a0c */ /* 0x000fe40003f06270 */
[----:B------:R-:W-:-:S04]  /*57d0*/  LOP3.LUT R0, R0, 0xfffffffd, RZ, 0xc0, !PT ;  /* 0xfffffffd00007812 */ /* 0x000fc800078ec0ff */
[----:B------:R-:W-:-:S04]  /*57e0*/  @P1 LOP3.LUT R0, R0, 0x2, RZ, 0xfc, !PT ;  /* 0x0000000200001812 */ /* 0x000fc800078efcff */
[----:B------:R-:W-:-:S04]  /*57f0*/  LOP3.LUT R0, R0, 0xfffffffe, RZ, 0xc0, !PT ;  /* 0xfffffffe00007812 */ /* 0x000fc800078ec0ff */
[----:B------:R-:W-:Y:S02]  /*5800*/  @P0 LOP3.LUT R0, R0, 0x1, RZ, 0xfc, !PT ;  /* 0x0000000100000812 */ /* 0x000fe400078efcff */
[----:B------:R-:W-:Y:S02]  /*5810*/  LOP3.LUT P0, RZ, R247, 0x4, RZ, 0xc0, !PT ;  /* 0x00000004f7ff7812 */ /* 0x000fe4000780c0ff */
[----:B------:R-:W-:-:S11]  /*5820*/  LOP3.LUT R0, R0, 0xfffffff7, RZ, 0xc0, !PT ;  /* 0xfffffff700007812 */ /* 0x000fd600078ec0ff */
[----:B------:R-:W-:-:S05]  /*5830*/  @P0 LOP3.LUT R0, R0, 0x8, RZ, 0xfc, !PT ;  /* 0x0000000800000812 */ /* 0x000fca00078efcff */
[----:B------:R1:W-:Y:S01]  /*5840*/  STL [R1+0x4], R0 ;  /* 0x0000040001007387 */ /* 0x0003e20000100800 */
[----:B--2---:R-:W-:-:S03]  /*5850*/  ISETP.GE.AND P5, PT, R24, c[0x0][0x1d4], PT ;  /* 0x0000750018007a0c */ /* 0x004fc60003fa6270 */
.L_x_2617:
[----:B------:R-:W2:Y:S01]  /*5860*/  LDL.64 R10, [R1+0x20] ;  /* 0x00002000010a7983 */ /* 0x000ea20000100a00 */
[----:B-1----:R-:W-:Y:S01]  /*5870*/  SHF.R.S32.HI R0, RZ, 0x1f, R249 ;  /* 0x0000001fff007819 */ /* 0x002fe200000114f9 */
[C---:B------:R-:W-:Y:S01]  /*5880*/  IMAD.WIDE.U32 R2, R249.reuse, c[0x0][0x208], RZ ;  /* 0x00008200f9027a25 */ /* 0x040fe200078e00ff */
[----:B------:R-:W-:Y:S04]  /*5890*/  DEPBAR.LE SB0, 0x0 ;  /* 0x000080000000791a */ /* 0x000fe80000000000 */
[----:B------:R-:W3:Y:S01]  /*58a0*/  LDL.64 R8, [R1+0x10] ;  /* 0x0000100001087983 */ /* 0x000ee20000100a00 */
[----:B------:R-:W-:Y:S01]  /*58b0*/  IMAD R0, R0, c[0x0][0x208], RZ ;  /* 0x0000820000007a24 */ /* 0x000fe200078e02ff */
[----:B------:R-:W-:Y:S01]  /*58c0*/  WARPSYNC 0xffffffff ;  /* 0xffffffff00007948 */ /* 0x000fe20003800000 */
[----:B------:R-:W-:Y:S01]  /*58d0*/  IMAD.MOV.U32 R4, RZ, RZ, c[0x0][0x208] ;  /* 0x00008200ff047624 */ /* 0x000fe200078e00ff */
[----:B------:R-:W-:Y:S01]  /*58e0*/  BSSY B0, `(.L_x_2615) ;  /* 0x00000ef000007945 */ /* 0x000fe20003800000 */
[----:B------:R-:W4:Y:S01]  /*58f0*/  LDL R251, [R1+0x4] ;  /* 0x0000040001fb7983 */ /* 0x000f220000100800 */
[----:B------:R-:W-:Y:S02]  /*5900*/  IMAD R0, R249, c[0x0][0x20c], R0 ;  /* 0x00008300f9007a24 */ /* 0x000fe400078e0200 */
[----:B------:R-:W-:Y:S02]  /*5910*/  IMAD.MOV.U32 R12, RZ, RZ, c[0x0][0x20c] ;  /* 0x00008300ff0c7624 */ /* 0x000fe400078e00ff */
[----:B------:R-:W1:Y:S01]  /*5920*/  S2R R7, SR_TID.X ;  /* 0x0000000000077919 */ /* 0x000e620000002100 */
[----:B------:R-:W-:Y:S02]  /*5930*/  IMAD.IADD R0, R3, 0x1, R0 ;  /* 0x0000000103007824 */ /* 0x000fe400078e0200 */
[----:B------:R-:W-:Y:S02]  /*5940*/  IMAD.WIDE.U32 R2, R2, 0x30, RZ ;  /* 0x0000003002027825 */ /* 0x000fe400078e00ff */
[----:B------:R-:W-:Y:S02]  /*5950*/  BAR.SYNC.DEFER_BLOCKING 0x0 ;  /* 0x0000000000007b1d */ /* 0x000fe40000010000 */
[----:B------:R-:W-:Y:S04]  /*5960*/  IMAD R0, R0, 0x30, RZ ;  /* 0x0000003000007824 */ /* 0x000fe800078e02ff */
[----:B------:R-:W-:Y:S01]  /*5970*/  IMAD.IADD R0, R3, 0x1, R0 ;  /* 0x0000000103007824 */ /* 0x000fe200078e0200 */
[----:B-----5:R-:W-:Y:S05]  /*5980*/  LDSM.16.M88.4 R16, [R134+0x800] ;  /* 0x000800008610783b */ /* 0x020fea0000000200 */
[----:B------:R-:W-:Y:S01]  /*5990*/  LDSM.16.M88.4 R24, [R134+0x1000] ;  /* 0x001000008618783b */ /* 0x000fe20000000200 */
[----:B----4-:R-:W-:Y:S02]  /*59a0*/  LOP3.LUT P3, RZ, R251, 0x1, RZ, 0xc0, !PT ;  /* 0x00000001fbff7812 */ /* 0x010fe4000786c0ff */
[----:B-1----:R-:W-:Y:S02]  /*59b0*/  ISETP.GT.AND P2, PT, R7, 0x7f, PT ;  /* 0x0000007f0700780c */ /* 0x002fe40003f44270 */
[-C--:B--2---:R-:W-:Y:S02]  /*59c0*/  IADD3 R3, P0, R10, R2.reuse, RZ ;  /* 0x000000020a037210 */ /* 0x084fe40007f1e0ff */
[----:B------:R-:W-:Y:S02]  /*59d0*/  SHF.R.S32.HI R252, RZ, 0x1f, R7 ;  /* 0x0000001ffffc7819 */ /* 0x000fe40000011407 */
[----:B------:R-:W-:Y:S01]  /*59e0*/  LOP3.LUT P1, RZ, R251, 0x2, RZ, 0xc0, !PT ;  /* 0x00000002fbff7812 */ /* 0x000fe2000782c0ff */
[--C-:B---3--:R-:W-:Y:S01]  /*59f0*/  IMAD.X R6, R0, 0x1, R9.reuse, P0 ;  /* 0x0000000100067824 */ /* 0x108fe200000e0609 */
[----:B------:R-:W-:Y:S04]  /*5a00*/  LEA.HI R252, R252, R7, RZ, 0x3 ;  /* 0x00000007fcfc7211 */ /* 0x000fe800078f18ff */
[----:B------:R-:W-:Y:S02]  /*5a10*/  LOP3.LUT R252, R252, 0xfffffff8, RZ, 0xc0, !PT ;  /* 0xfffffff8fcfc7812 */ /* 0x000fe400078ec0ff */
[C---:B------:R-:W-:Y:S03]  /*5a20*/  @!P2 LEA R5, P0, R4.reuse, R2, 0x5 ;  /* 0x000000020405a211 */ /* 0x040fe600078028ff */
[----:B------:R-:W-:Y:S01]  /*5a30*/  IMAD.IADD R252, R7, 0x1, -R252 ;  /* 0x0000000107fc7824 */ /* 0x000fe200078e0afc */
[----:B------:R-:W-:Y:S02]  /*5a40*/  @!P2 LEA.HI.X R4, R4, R0, R12, 0x5, P0 ;  /* 0x000000000404a211 */ /* 0x000fe400000f2c0c */
[C---:B------:R-:W-:Y:S02]  /*5a50*/  LEA R2, P0, R3.reuse, c[0x0][0x1f8], 0x1 ;  /* 0x00007e0003027a11 */ /* 0x040fe400078008ff */
[----:B------:R-:W-:Y:S02]  /*5a60*/  LOP3.LUT P4, RZ, R252, 0x2, RZ, 0xc0, !PT ;  /* 0x00000002fcff7812 */ /* 0x000fe4000788c0ff */
[----:B------:R-:W-:Y:S02]  /*5a70*/  LEA.HI.X R3, R3, c[0x0][0x1fc], R6, 0x1, P0 ;  /* 0x00007f0003037a11 */ /* 0x000fe400000f0c06 */
[----:B------:R-:W-:Y:S05]  /*5a80*/  @!P2 IADD3 R0, P0, R5, R10, RZ ;  /* 0x0000000a0500a210 */ /* 0x000fea0007f1e0ff */
[----:B------:R-:W-:Y:S01]  /*5a90*/  @!P2 IMAD.X R4, R4, 0x1, R9, P0 ;  /* 0x000000010404a824 */ /* 0x000fe200000e0609 */
[C---:B------:R-:W-:Y:S01]  /*5aa0*/  @!P2 LEA R246, P0, R0.reuse, c[0x0][0x1f8], 0x1 ;  /* 0x00007e0000f6aa11 */ /* 0x040fe200078008ff */
[----:B------:R-:W1:Y:S03]  /*5ab0*/  LDSM.16.M88.4 R8, [R134] ;  /* 0x000000008608783b */ /* 0x000e660000000200 */
[----:B------:R-:W-:Y:S02]  /*5ac0*/  @!P2 LEA.HI.X R247, R0, c[0x0][0x1fc], R4, 0x1, P0 ;  /* 0x00007f0000f7aa11 */ /* 0x000fe400000f0c04 */
[C---:B------:R-:W-:Y:S02]  /*5ad0*/  IADD3 R0, R134.reuse, 0x20, RZ ;  /* 0x0000002086007810 */ /* 0x040fe40007ffe0ff */
[C---:B------:R-:W-:Y:S05]  /*5ae0*/  @P4 IADD3 R0, R134.reuse, -0x20, RZ ;  /* 0xffffffe086004810 */ /* 0x040fea0007ffe0ff */
[----:B------:R-:W2:Y:S05]  /*5af0*/  LDSM.16.M88.4 R168, [R0] ;  /* 0x0000000000a8783b */ /* 0x000eaa0000000200 */
[----:B------:R-:W3:Y:S05]  /*5b00*/  LDSM.16.M88.4 R172, [R0+0x800] ;  /* 0x0008000000ac783b */ /* 0x000eea0000000200 */
[----:B------:R4:W2:Y:S05]  /*5b10*/  LDSM.16.M88.4 R176, [R0+0x1000] ;  /* 0x0010000000b0783b */ /* 0x0008aa0000000200 */
[----:B------:R-:W-:Y:S01]  /*5b20*/  @!PT LDS RZ, [RZ] ;  /* 0x00000000fffff984 */ /* 0x000fe20000000800 */
[----:B------:R-:W-:Y:S01]  /*5b30*/  @!PT LDS RZ, [RZ] ;  /* 0x00000000fffff984 */ /* 0x000fe20000000800 */
[----:B------:R-:W-:Y:S01]  /*5b40*/  @!PT LDS RZ, [RZ] ;  /* 0x00000000fffff984 */ /* 0x000fe20000000800 */
[----:B------:R2:W-:Y:S05]  /*5b50*/  LDGSTS.E.BYPASS.LTC128B.128 [R248+0x4080], [R2.64], !P5 ;  /* 0x0408000002f87fae */ /* 0x0005ea000e901d46 */
[----:B------:R2:W-:Y:S05]  /*5b60*/  LDGSTS.E.BYPASS.LTC128B.128 [R248+0x5880], [R2.64+0x80], !P6 ;  /* 0x0588008002f87fae */ /* 0x0005ea000f101d46 */
[----:B------:R2:W-:Y:S01]  /*5b70*/  LDGSTS.E.BYPASS.LTC128B.128 [R248+0x7080], [R2.64+0x100], !P3 ;  /* 0x0708010002f87fae */ /* 0x0005e2000d901d46 */
[C---:B-1----:R-:W-:Y:S04]  /*5b80*/  HMMA.16816.F32 R4, R160.reuse, R8, RZ ;  /* 0x00000008a004723c */ /* 0x042fe800000018ff */
[----:B------:R2:W-:Y:S01]  /*5b90*/  LDGSTS.E.BYPASS.LTC128B.128 [R248+0x8880], [R2.64+0x180], !P1 ;  /* 0x0888018002f87fae */ /* 0x0005e2000c901d46 */
[----:B----4-:R-:W-:Y:S04]  /*5ba0*/  IADD3 R0, R134, 0x40, RZ ;  /* 0x0000004086007810 */ /* 0x010fe80007ffe0ff */
[----:B------:R1:W-:Y:S01]  /*5bb0*/  @!P2 LDGSTS.E.BYPASS.LTC128B.128 [R248+0x5080], [R246.64], !P5 ;  /* 0x05080000f6f8afae */ /* 0x0003e2000e901d46 */
[C---:B------:R-:W-:Y:S04]  /*5bc0*/  HMMA.16816.F32 R8, R160.reuse, R10, RZ ;  /* 0x0000000aa008723c */ /* 0x040fe800000018ff */
[----:B------:R1:W-:Y:S04]  /*5bd0*/  @!P2 LDGSTS.E.BYPASS.LTC128B.128 [R248+0x6880], [R246.64+0x80], !P6 ;  /* 0x06880080f6f8afae */ /* 0x0003e8000f101d46 */
[C---:B------:R-:W-:Y:S01]  /*5be0*/  HMMA.16816.F32 R12, R160.reuse, R16, RZ ;  /* 0x00000010a00c723c */ /* 0x040fe200000018ff */
[----:B------:R1:W-:Y:S05]  /*5bf0*/  @!P2 LDGSTS.E.BYPASS.LTC128B.128 [R248+0x8080], [R246.64+0x100], !P3 ;  /* 0x08080100f6f8afae */ /* 0x0003ea000d901d46 */
[----:B------:R1:W-:Y:S01]  /*5c00*/  @!P2 LDGSTS.E.BYPASS.LTC128B.128 [R248+0x9880], [R246.64+0x180], !P1 ;  /* 0x09880180f6f8afae */ /* 0x0003e2000c901d46 */
[----:B------:R-:W-:Y:S01]  /*5c10*/  LOP3.LUT P1, RZ, R252, 0x4, RZ, 0xc0, !PT ;  /* 0x00000004fcff7812 */ /* 0x000fe2000782c0ff */
[C---:B------:R-:W-:Y:S03]  /*5c20*/  HMMA.16816.F32 R16, R160.reuse, R18, RZ ;  /* 0x00000012a010723c */ /* 0x040fe600000018ff */
[----:B------:R-:W0:Y:S05]  /*5c30*/  LDGDEPBAR ;  /* 0x00000000000079af */ /* 0x000e2a0000000000 */
[C---:B------:R-:W-:Y:S01]  /*5c40*/  HMMA.16816.F32 R20, R160.reuse, R24, RZ ;  /* 0x00000018a014723c */ /* 0x040fe200000018ff */
[----:B--2---:R-:W2:Y:S03]  /*5c50*/  LDL R2, [R1+0x50] ;  /* 0x0000500001027983 */ /* 0x004ea60000100800 */
[----:B------:R-:W-:Y:S04]  /*5c60*/  @P1 IADD3 R0, R134, -0x40, RZ ;  /* 0xffffffc086001810 */ /* 0x000fe80007ffe0ff */
[----:B------:R-:W-:Y:S08]  /*5c70*/  HMMA.16816.F32 R24, R160, R26, RZ ;  /* 0x0000001aa018723c */ /* 0x000ff000000018ff */
[C---:B------:R-:W-:Y:S08]  /*5c80*/  HMMA.16816.F32 R4, R164.reuse, R168, R4 ;  /* 0x000000a8a404723c */ /* 0x040ff00000001804 */
[C---:B------:R-:W-:Y:S01]  /*5c90*/  HMMA.16816.F32 R8, R164.reuse, R170, R8 ;  /* 0x000000aaa408723c */ /* 0x040fe20000001808 */
[----:B------:R-:W4:Y:S07]  /*5ca0*/  LDSM.16.M88.4 R168, [R0] ;  /* 0x0000000000a8783b */ /* 0x000f2e0000000200 */
[C---:B---3--:R-:W-:Y:S08]  /*5cb0*/  HMMA.16816.F32 R12, R164.reuse, R172, R12 ;  /* 0x000000aca40c723c */ /* 0x048ff0000000180c */
[C---:B------:R-:W-:Y:S01]  /*5cc0*/  HMMA.16816.F32 R16, R164.reuse, R174, R16 ;  /* 0x000000aea410723c */ /* 0x040fe20000001810 */
[----:B------:R-:W3:Y:S07]  /*5cd0*/  LDSM.16.M88.4 R172, [R0+0x800] ;  /* 0x0008000000ac783b */ /* 0x000eee0000000200 */
[C---:B------:R-:W-:Y:S08]  /*5ce0*/  HMMA.16816.F32 R20, R164.reuse, R176, R20 ;  /* 0x000000b0a414723c */ /* 0x040ff00000001814 */
[----:B------:R-:W-:Y:S08]  /*5cf0*/  HMMA.16816.F32 R24, R164, R178, R24 ;  /* 0x000000b2a418723c */ /* 0x000ff00000001818 */
[C---:B----4-:R-:W-:Y:S08]  /*5d00*/  HMMA.16816.F32 R4, R180.reuse, R168, R4 ;  /* 0x000000a8b404723c */ /* 0x050ff00000001804 */
[C---:B------:R-:W-:Y:S01]  /*5d10*/  HMMA.16816.F32 R8, R180.reuse, R170, R8 ;  /* 0x000000aab408723c */ /* 0x040fe20000001808 */
[----:B------:R-:W4:Y:S07]  /*5d20*/  LDSM.16.M88.4 R168, [R0+0x1000] ;  /* 0x0010000000a8783b */ /* 0x000f2e0000000200 */
[C---:B---3--:R-:W-:Y:S08]  /*5d30*/  HMMA.16816.F32 R12, R180.reuse, R172, R12 ;  /* 0x000000acb40c723c */ /* 0x048ff0000000180c */
[C---:B------:R-:W-:Y:S01]  /*5d40*/  HMMA.16816.F32 R16, R180.reuse, R174, R16 ;  /* 0x000000aeb410723c */ /* 0x040fe20000001810 */
[----:B------:R-:W3:Y:S07]  /*5d50*/  LDSM.16.M88.4 R172, [R135] ;  /* 0x0000000087ac783b */ /* 0x000eee0000000200 */
[C---:B----4-:R-:W-:Y:S08]  /*5d60*/  HMMA.16816.F32 R20, R180.reuse, R168, R20 ;  /* 0x000000a8b414723c */ /* 0x050ff00000001814 */
[----:B------:R-:W-:Y:S01]  /*5d70*/  HMMA.16816.F32 R24, R180, R170, R24 ;  /* 0x000000aab418723c */ /* 0x000fe20000001818 */
[----:B------:R-:W4:Y:S07]  /*5d80*/  LDSM.16.M88.4 R168, [R135+0x800] ;  /* 0x0008000087a8783b */ /* 0x000f2e0000000200 */
[C---:B---3--:R-:W-:Y:S08]  /*5d90*/  HMMA.16816.F32 R4, R184.reuse, R172, R4 ;  /* 0x000000acb804723c */ /* 0x048ff00000001804 */
[C---:B------:R-:W-:Y:S01]  /*5da0*/  HMMA.16816.F32 R8, R184.reuse, R174, R8 ;  /* 0x000000aeb808723c */ /* 0x040fe20000001808 */
[----:B------:R-:W3:Y:S07]  /*5db0*/  LDSM.16.M88.4 R172, [R135+0x1000] ;  /* 0x0010000087ac783b */ /* 0x000eee0000000200 */
[C---:B----4-:R-:W-:Y:S08]  /*5dc0*/  HMMA.16816.F32 R12, R184.reuse, R168, R12 ;  /* 0x000000a8b80c723c */ /* 0x050ff0000000180c */
[C---:B------:R-:W-:Y:S01]  /*5dd0*/  HMMA.16816.F32 R16, R184.reuse, R170, R16 ;  /* 0x000000aab810723c */ /* 0x040fe20000001810 */
[----:B------:R-:W4:Y:S07]  /*5de0*/  LDSM.16.M88.4 R168, [R134+0x1800] ;  /* 0x0018000086a8783b */ /* 0x000f2e0000000200 */
[C---:B---3--:R-:W-:Y:S08]  /*5df0*/  HMMA.16816.F32 R20, R184.reuse, R172, R20 ;  /* 0x000000acb814723c */ /* 0x048ff00000001814 */
[----:B------:R-:W-:Y:S01]  /*5e00*/  HMMA.16816.F32 R24, R184, R174, R24 ;  /* 0x000000aeb818723c */ /* 0x000fe20000001818 */
[----:B------:R-:W3:Y:S07]  /*5e10*/  LDSM.16.M88.4 R172, [R134+0x2000] ;  /* 0x0020000086ac783b */ /* 0x000eee0000000200 */
[C---:B----4-:R-:W-:Y:S08]  /*5e20*/  HMMA.16816.F32 R4, R188.reuse, R168, R4 ;  /* 0x000000a8bc04723c */ /* 0x050ff00000001804 */
[C---:B------:R-:W-:Y:S01]  /*5e30*/  HMMA.16816.F32 R8, R188.reuse, R170, R8 ;  /* 0x000000aabc08723c */ /* 0x040fe20000001808 */
[----:B------:R-:W4:Y:S07]  /*5e40*/  LDSM.16.M88.4 R168, [R134+0x2800] ;  /* 0x0028000086a8783b */ /* 0x000f2e0000000200 */
[C---:B---3--:R-:W-:Y:S08]  /*5e50*/  HMMA.16816.F32 R12, R188.reuse, R172, R12 ;  /* 0x000000acbc0c723c */ /* 0x048ff0000000180c */
[C---:B------:R-:W-:Y:S01]  /*5e60*/  HMMA.16816.F32 R16, R188.reuse, R174, R16 ;  /* 0x000000aebc10723c */ /* 0x040fe20000001810 */
[----:B------:R-:W3:Y:S07]  /*5e70*/  LDSM.16.M88.4 R172, [R240+0x1800] ;  /* 0x00180000f0ac783b */ /* 0x000eee0000000200 */
[C---:B----4-:R-:W-:Y:S08]  /*5e80*/  HMMA.16816.F32 R20, R188.reuse, R168, R20 ;  /* 0x000000a8bc14723c */ /* 0x050ff00000001814 */
[----:B------:R-:W-:Y:S01]  /*5e90*/  HMMA.16816.F32 R24, R188, R170, R24 ;  /* 0x000000aabc18723c */ /* 0x000fe20000001818 */
[----:B------:R-:W4:Y:S07]  /*5ea0*/  LDSM.16.M88.4 R168, [R240+0x2000] ;  /* 0x00200000f0a8783b */ /* 0x000f2e0000000200 */
[C---:B---3--:R-:W-:Y:S08]  /*5eb0*/  HMMA.16816.F32 R4, R192.reuse, R172, R4 ;  /* 0x000000acc004723c */ /* 0x048ff00000001804 */
[C---:B------:R-:W-:Y:S01]  /*5ec0*/  HMMA.16816.F32 R8, R192.reuse, R174, R8 ;  /* 0x000000aec008723c */ /* 0x040fe20000001808 */
[----:B------:R-:W3:Y:S02]  /*5ed0*/  LDSM.16.M88.4 R172, [R240+0x2800] ;  /* 0x00280000f0ac783b */ /* 0x000ee40000000200 */
[----:B--2---:R-:W-:Y:S05]  /*5ee0*/  ISETP.GT.AND P4, PT, R249, R2, PT ;  /* 0x00000002f900720c */ /* 0x004fea0003f84270 */
[C---:B----4-:R-:W-:Y:S08]  /*5ef0*/  HMMA.16816.F32 R12, R192.reuse, R168, R12 ;  /* 0x000000a8c00c723c */ /* 0x050ff0000000180c */
        /* <DEDUP_REMOVED lines=79> */
[----:B------:R2:W4:Y:S07]  /*63f0*/  LDSM.16.M88.4 R168, [R0+0x5800] ;  /* 0x0058000000a8783b */ /* 0x00052e0000000200 */
[C---:B---3--:R-:W-:Y:S08]  /*6400*/  HMMA.16816.F32 R12, R228.reuse, R172, R12 ;  /* 0x000000ace40c723c */ /* 0x048ff0000000180c */
[C---:B------:R-:W-:Y:S01]  /*6410*/  HMMA.16816.F32 R16, R228.reuse, R174, R16 ;  /* 0x000000aee410723c */ /* 0x040fe20000001810 */
[----:B------:R-:W3:Y:S03]  /*6420*/  LDSM.16.M88.4 R172, [R135+0x4800] ;  /* 0x0048000087ac783b */ /* 0x000ee60000000200 */
[----:B--2---:R-:W-:Y:S04]  /*6430*/  IMAD.MOV.U32 R0, RZ, RZ, R133 ;  /* 0x000000ffff007224 */ /* 0x004fe800078e0085 */
[C---:B----4-:R-:W-:Y:S08]  /*6440*/  HMMA.16816.F32 R20, R228.reuse, R168, R20 ;  /* 0x000000a8e414723c */ /* 0x050ff00000001814 */
[----:B------:R-:W-:Y:S01]  /*6450*/  HMMA.16816.F32 R24, R228, R170, R24 ;  /* 0x000000aae418723c */ /* 0x000fe20000001818 */
[----:B------:R-:W2:Y:S07]  /*6460*/  LDSM.16.M88.4 R168, [R135+0x5000] ;  /* 0x0050000087a8783b */ /* 0x000eae0000000200 */
[C---:B---3--:R-:W-:Y:S08]  /*6470*/  HMMA.16816.F32 R4, R232.reuse, R172, R4 ;  /* 0x000000ace804723c */ /* 0x048ff00000001804 */
[C---:B------:R-:W-:Y:S01]  /*6480*/  HMMA.16816.F32 R8, R232.reuse, R174, R8 ;  /* 0x000000aee808723c */ /* 0x040fe20000001808 */
[----:B------:R-:W3:Y:S01]  /*6490*/  LDSM.16.M88.4 R172, [R135+0x5800] ;  /* 0x0058000087ac783b */ /* 0x000ee20000000200 */
[----:B------:R-:W-:Y:S04]  /*64a0*/  DEPBAR.LE SB0, 0x0 ;  /* 0x000080000000791a */ /* 0x000fe80000000000 */
[----:B------:R-:W-:Y:S02]  /*64b0*/  BAR.SYNC.DEFER_BLOCKING 0x0 ;  /* 0x0000000000007b1d */ /* 0x000fe40000010000 */
[C---:B--2---:R-:W-:Y:S08]  /*64c0*/  HMMA.16816.F32 R12, R232.reuse, R168, R12 ;  /* 0x000000a8e80c723c */ /* 0x044ff0000000180c */
[C---:B------:R-:W-:Y:S08]  /*64d0*/  HMMA.16816.F32 R16, R232.reuse, R170, R16 ;  /* 0x000000aae810723c */ /* 0x040ff00000001810 */
[C---:B---3--:R-:W-:Y:S08]  /*64e0*/  HMMA.16816.F32 R20, R232.reuse, R172, R20 ;  /* 0x000000ace814723c */ /* 0x048ff00000001814 */
[----:B------:R-:W-:Y:S01]  /*64f0*/  HMMA.16816.F32 R24, R232, R174, R24 ;  /* 0x000000aee818723c */ /* 0x000fe20000001818 */
[----:B------:R-:W-:Y:S07]  /*6500*/  @!UPT UIADD3 URZ, URZ, URZ, URZ ;  /* 0x0000003f3f3ff290 */ /* 0x000fee000fffe03f */
[----:B------:R-:W-:-:S11]  /*6510*/  @!P4 BRA `(.L_x_2616) ;  /* 0x000002b00000c947 */ /* 0x000fd60003800000 */
[----:B-1----:R-:W2:Y:S04]  /*6520*/  LDL.64 R176, [R1+0x18] ;  /* 0x0000180001b07983 */ /* 0x002ea80000100a00 */
[----:B------:R-:W3:Y:S04]  /*6530*/  LDL.64 R246, [R1+0x8] ;  /* 0x0000080001f67983 */ /* 0x000ee80000100a00 */
[----:B------:R-:W1:Y:S02]  /*6540*/  S2R R2, SR_TID.X ;  /* 0x0000000000027919 */ /* 0x000e640000002100 */
[----:B-1----:R-:W-:Y:S04]  /*6550*/  SHF.R.S32.HI R252, RZ, 0x1f, R2 ;  /* 0x0000001ffffc7819 */ /* 0x002fe80000011402 */
[----:B------:R-:W-:Y:S02]  /*6560*/  LEA.HI R252, R252, R2, RZ, 0x3 ;  /* 0x00000002fcfc7211 */ /* 0x000fe400078f18ff */
[----:B------:R-:W-:Y:S02]  /*6570*/  IADD3 R2, R249, -0x1, RZ ;  /* 0xfffffffff9027810 */ /* 0x000fe40007ffe0ff */
[----:B------:R-:W-:Y:S02]  /*6580*/  SHF.R.S32.HI R252, RZ, 0x3, R252 ;  /* 0x00000003fffc7819 */ /* 0x000fe400000114fc */
[----:B------:R-:W-:Y:S05]  /*6590*/  SHF.R.S32.HI R3, RZ, 0x1f, R2 ;  /* 0x0000001fff037819 */ /* 0x000fea0000011402 */
        /* <DEDUP_REMOVED lines=13> */
[C---:B------:R-:W-:Y:S04]  /*6670*/  @P0 LEA R2, P2, R170.reuse, R2, 0x5 ;  /* 0x00000002aa020211 */ /* 0x040fe800078428ff */
[----:B------:R-:W-:Y:S01]  /*6680*/  @P0 LEA.HI.X R168, R170, R3, R168, 0x5, P2 ;  /* 0x00000003aaa80211 */ /* 0x000fe200010f2ca8 */
[--C-:B---3--:R-:W-:Y:S01]  /*6690*/  @P1 IMAD.X R170, R3, 0x1, R247.reuse, P3 ;  /* 0x0000000103aa1824 */ /* 0x108fe200018e06f7 */
        /* <DEDUP_REMOVED lines=19> */
.L_x_2616:
[----:B-1----:R-:W-:Y:S05]  /*67d0*/  BSYNC B0 ;  /* 0x0000000000007941 */ /* 0x002fea0003800000 */
.L_x_2615:
[----:B------:R-:W-:Y:S01]  /*67e0*/  FMNMX.FTZ R2, R4, R133, !PT ;  /* 0x0000008504027209 */ /* 0x000fe20007810000 */
[----:B------:R-:W2:Y:S01]  /*67f0*/  LDL.LU R169, [R1] ;  /* 0x0000000001a97983 */ /* 0x000ea20000300800 */
[----:B------:R-:W-:Y:S02]  /*6800*/  IADD3 R249, R249, -0x1, RZ ;  /* 0xfffffffff9f97810 */ /* 0x000fe40007ffe0ff */
[----:B------:R-:W-:Y:S01]  /*6810*/  FMNMX.FTZ R2, R5, R2, !PT ;  /* 0x0000000205027209 */ /* 0x000fe20007810000 */
[----:B------:R-:W0:Y:S03]  /*6820*/  LDGDEPBAR ;  /* 0x00000000000079af */ /* 0x000e260000000000 */
        /* <DEDUP_REMOVED lines=29> */
[----:B------:R-:W4:Y:S01]  /*6a00*/  MUFU.EX2 R8, R168 ;  /* 0x000000a800087308 */ /* 0x000f220000000800 */
[----:B-1----:R-:W-:Y:S02]  /*6a10*/  FFMA.FTZ R0, R9, c[0x0][0x2d0], -R2 ;  /* 0x0000b40009007a23 */ /* 0x002fe40000010802 */
[C---:B---3--:R-:W-:Y:S01]  /*6a20*/  FMUL.FTZ R12, R3.reuse, R148 ;  /* 0x00000094030c7220 */ /* 0x048fe20000410000 */
[----:B------:R-:W-:Y:S01]  /*6a30*/  MOV R148, R20 ;  /* 0x0000001400947202 */ /* 0x000fe20000000f00 */
[C---:B------:R-:W-:Y:S02]  /*6a40*/  FMUL.FTZ R13, R3.reuse, R149 ;  /* 0x00000095030d7220 */ /* 0x040fe40000410000 */
[C---:B------:R-:W-:Y:S03]  /*6a50*/  FMUL.FTZ R16, R3.reuse, R144 ;  /* 0x0000009003107220 */ /* 0x040fe60000410000 */
[----:B------:R4:W-:Y:S01]  /*6a60*/  MUFU.EX2 R2, R0 ;  /* 0x0000000000027308 */ /* 0x0009e20000000800 */
        /* <DEDUP_REMOVED lines=11> */
[----:B------:R-:W3:Y:S01]  /*6b20*/  MUFU.EX2 R4, R4 ;  /* 0x0000000400047308 */ /* 0x000ee20000000800 */
[C---:B------:R-:W-:Y:S02]  /*6b30*/  FMUL.FTZ R44, R3.reuse, R44 ;  /* 0x0000002c032c7220 */ /* 0x040fe40000410000 */
[C---:B------:R-:W-:Y:S02]  /*6b40*/  FMUL.FTZ R45, R3.reuse, R45 ;  /* 0x0000002d032d7220 */ /* 0x040fe40000410000 */
[C---:B----4-:R-:W-:Y:S02]  /*6b50*/  FFMA.FTZ R0, R3.reuse, R250, R8 ;  /* 0x000000fa03007223 */ /* 0x050fe40000010008 */
[C---:B------:R-:W-:Y:S02]  /*6b60*/  FMUL.FTZ R48, R3.reuse, R48 ;  /* 0x0000003003307220 */ /* 0x040fe40000410000 */
[C---:B------:R-:W-:Y:S01]  /*6b70*/  FMUL.FTZ R49, R3.reuse, R49 ;  /* 0x0000003103317220 */ /* 0x040fe20000410000 */
[----:B------:R-:W-:Y:S01]  /*6b80*/  MUFU.EX2 R145, R178 ;  /* 0x000000b200917308 */ /* 0x000fe20000000800 */
[C---:B------:R-:W-:Y:S02]  /*6b90*/  FMUL.FTZ R52, R3.reuse, R52 ;  /* 0x0000003403347220 */ /* 0x040fe40000410000 */
[----:B------:R-:W-:Y:S01]  /*6ba0*/  FMUL.FTZ R53, R3, R53 ;  /* 0x0000003503357220 */ /* 0x000fe20000410000 */
[C---:B-1----:R-:W-:Y:S01]  /*6bb0*/  F2FP.PACK_AB R168, R5.reuse, R8 ;  /* 0x0000000805a8723e */ /* 0x042fe200000000ff */
[----:B------:R-:W-:Y:S02]  /*6bc0*/  FADD.FTZ R0, R5, R0 ;  /* 0x0000000005007221 */ /* 0x000fe40000010000 */
[C---:B------:R-:W-:Y:S01]  /*6bd0*/  FMUL.FTZ R5, R3.reuse, R157 ;  /* 0x0000009d03057220 */ /* 0x040fe20000410000 */
[----:B------:R-:W-:Y:S01]  /*6be0*/  MOV R157, R25 ;  /* 0x00000019009d7202 */ /* 0x000fe20000000f00 */
[C---:B------:R-:W-:Y:S01]  /*6bf0*/  FMUL.FTZ R25, R3.reuse, R137 ;  /* 0x0000008903197220 */ /* 0x040fe20000410000 */
[----:B------:R-:W-:Y:S01]  /*6c00*/  MUFU.EX2 R144, R177 ;  /* 0x000000b100907308 */ /* 0x000fe20000000800 */
[C---:B------:R-:W-:Y:S01]  /*6c10*/  FMUL.FTZ R8, R3.reuse, R152 ;  /* 0x0000009803087220 */ /* 0x040fe20000410000 */
[----:B------:R-:W-:Y:S01]  /*6c20*/  MOV R152, R24 ;  /* 0x0000001800987202 */ /* 0x000fe20000000f00 */
[C---:B------:R-:W-:Y:S01]  /*6c30*/  FMUL.FTZ R24, R3.reuse, R136 ;  /* 0x0000008803187220 */ /* 0x040fe20000410000 */
[----:B---3--:R-:W-:Y:S01]  /*6c40*/  F2FP.PACK_AB R170, R2, R4 ;  /* 0x0000000402aa723e */ /* 0x008fe200000000ff */
[----:B------:R-:W-:Y:S02]  /*6c50*/  FADD.FTZ R0, R4, R0 ;  /* 0x0000000004007221 */ /* 0x000fe40000010000 */
[C---:B------:R-:W-:Y:S02]  /*6c60*/  FMUL.FTZ R56, R3.reuse, R56 ;  /* 0x0000003803387220 */ /* 0x040fe40000410000 */
[----:B------:R-:W-:Y:S01]  /*6c70*/  FADD.FTZ R247, R2, R0 ;  /* 0x0000000002f77221 */ /* 0x000fe20000010000 */
        /* <DEDUP_REMOVED lines=49> */
[----:B-1----:R-:W-:Y:S01]  /*6f90*/  FMNMX.FTZ R0, R0, R2, !PT ;  /* 0x0000000200007209 */ /* 0x002fe20007810000 */
[----:B------:R-:W-:Y:S04]  /*6fa0*/  FMUL.FTZ R129, R3, R129 ;  /* 0x0000008103817220 */ /* 0x000fe80000410000 */
        /* <DEDUP_REMOVED lines=19> */
[----:B------:R-:W3:Y:S01]  /*70e0*/  MUFU.EX2 R7, R7 ;  /* 0x0000000700077308 */ /* 0x000ee20000000800 */
[C---:B-1----:R-:W-:Y:S02]  /*70f0*/  FMUL.FTZ R26, R0.reuse, R138 ;  /* 0x0000008a001a7220 */ /* 0x042fe40000410000 */
[C---:B------:R-:W-:Y:S02]  /*7100*/  FMUL.FTZ R27, R0.reuse, R139 ;  /* 0x0000008b001b7220 */ /* 0x040fe40000410000 */
[----:B------:R-:W1:Y:S01]  /*7110*/  LDSM.16.MT88.4 R136, [R236] ;  /* 0x00000000ec88783b */ /* 0x000e620000004200 */
[C---:B------:R-:W-:Y:S04]  /*7120*/  FMUL.FTZ R10, R0.reuse, R154 ;  /* 0x0000009a000a7220 */ /* 0x040fe80000410000 */
[----:B------:R-:W-:Y:S01]  /*7130*/  MUFU.EX2 R178, R173 ;  /* 0x000000ad00b27308 */ /* 0x000fe20000000800 */
[C---:B------:R-:W-:Y:S02]  /*7140*/  FMUL.FTZ R11, R0.reuse, R155 ;  /* 0x0000009b000b7220 */ /* 0x040fe40000410000 */
[C---:B------:R-:W-:Y:S02]  /*7150*/  FMUL.FTZ R18, R0.reuse, R146 ;  /* 0x0000009200127220 */ /* 0x040fe40000410000 */
[C---:B--2---:R-:W-:Y:S02]  /*7160*/  FFMA.FTZ R4, R0.reuse, R169, R6 ;  /* 0x000000a900047223 */ /* 0x044fe40000010006 */
[C---:B------:R-:W-:Y:S02]  /*7170*/  FMUL.FTZ R19, R0.reuse, R147 ;  /* 0x0000009300137220 */ /* 0x040fe40000410000 */
[C---:B------:R-:W-:Y:S01]  /*7180*/  FMUL.FTZ R22, R0.reuse, R142 ;  /* 0x0000008e00167220 */ /* 0x040fe20000410000 */
[----:B------:R-:W-:Y:S01]  /*7190*/  MUFU.EX2 R177, R175 ;  /* 0x000000af00b17308 */ /* 0x000fe20000000800 */
[C---:B------:R-:W-:Y:S02]  /*71a0*/  FMUL.FTZ R23, R0.reuse, R143 ;  /* 0x0000008f00177220 */ /* 0x040fe40000410000 */
[C---:B------:R-:W-:Y:S01]  /*71b0*/  FMUL.FTZ R14, R0.reuse, R150 ;  /* 0x00000096000e7220 */ /* 0x040fe20000410000 */
[C---:B---3--:R-:W-:Y:S01]  /*71c0*/  F2FP.PACK_AB R169, R7.reuse, R6 ;  /* 0x0000000607a9723e */ /* 0x048fe200000000ff */
        /* <DEDUP_REMOVED lines=56> */
[----:B------:R-:W-:Y:S02]  /*7550*/  FADD.FTZ R132, R7, R4 ;  /* 0x0000000407847221 */ /* 0x000fe40000010000 */
[C---:B------:R-:W-:Y:S02]  /*7560*/  FMUL.FTZ R7, R0.reuse, R159 ;  /* 0x0000009f00077220 */ /* 0x040fe40000410000 */
[C---:B------:R-:W-:Y:S02]  /*7570*/  FMUL.FTZ R126, R0.reuse, R126 ;  /* 0x0000007e007e7220 */ /* 0x040fe40000410000 */
[C---:B------:R-:W-:Y:S02]  /*7580*/  FMUL.FTZ R127, R0.reuse, R127 ;  /* 0x0000007f007f7220 */ /* 0x040fe40000410000 */
[C---:B------:R-:W-:Y:S02]  /*7590*/  FMUL.FTZ R130, R0.reuse, R130 ;  /* 0x0000008200827220 */ /* 0x040fe40000410000 */
[----:B------:R-:W-:Y:S02]  /*75a0*/  FMUL.FTZ R131, R0, R131 ;  /* 0x0000008300837220 */ /* 0x000fe40000410000 */
[----:B------:R-:W2:Y:S01]  /*75b0*/  MUFU.EX2 R0, R171 ;  /* 0x000000ab00007308 */ /* 0x000ea20000000800 */
[C---:B------:R-:W-:Y:S01]  /*75c0*/  FMUL.FTZ R4, R3.reuse, R156 ;  /* 0x0000009c03047220 */ /* 0x040fe20000410000 */
[----:B------:R-:W-:Y:S01]  /*75d0*/  MOV R156, R9 ;  /* 0x00000009009c7202 */ /* 0x000fe20000000f00 */
[C---:B------:R-:W-:Y:S01]  /*75e0*/  FMUL.FTZ R9, R3.reuse, R153 ;  /* 0x0000009903097220 */ /* 0x040fe20000410000 */
[----:B------:R-:W-:Y:S01]  /*75f0*/  MOV R153, R21 ;  /* 0x0000001500997202 */ /* 0x000fe20000000f00 */
[----:B------:R-:W-:Y:S02]  /*7600*/  FMUL.FTZ R21, R3, R141 ;  /* 0x0000008d03157220 */ /* 0x000fe40000410000 */
[----:B------:R-:W-:Y:S03]  /*7610*/  LDSM.16.MT88.4 R140, [R236+0x800] ;  /* 0x00080000ec8c783b */ /* 0x000fe60000004200 */
[----:B------:R-:W-:Y:S10]  /*7620*/  MUFU.EX2 R3, R179 ;  /* 0x000000b300037308 */ /* 0x000ff40000000800 */
[----:B------:R-:W-:Y:S01]  /*7630*/  MUFU.EX2 R173, R156 ;  /* 0x0000009c00ad7308 */ /* 0x000fe20000000800 */
[----:B--2---:R-:W-:Y:S01]  /*7640*/  F2FP.PACK_AB R171, R151, R0 ;  /* 0x0000000097ab723e */ /* 0x004fe200000000ff */
[----:B------:R-:W-:Y:S08]  /*7650*/  FADD.FTZ R149, R0, R132 ;  /* 0x0000008400957221 */ /* 0x000ff00000010000 */
[----:B------:R-:W2:Y:S01]  /*7660*/  MUFU.EX2 R132, R246 ;  /* 0x000000f600847308 */ /* 0x000ea20000000800 */
[C---:B-1----:R-:W-:Y:S08]  /*7670*/  HMMA.16816.F32 R4, R168.reuse, R136, R4 ;  /* 0x00000088a804723c */ /* 0x042ff00000001804 */
[C---:B------:R-:W-:Y:S01]  /*7680*/  HMMA.16816.F32 R8, R168.reuse, R138, R8 ;  /* 0x0000008aa808723c */ /* 0x040fe20000001808 */
[----:B------:R-:W1:Y:S03]  /*7690*/  LDSM.16.MT88.4 R136, [R238] ;  /* 0x00000000ee88783b */ /* 0x000e660000004200 */
[----:B--2---:R-:W-:Y:S04]  /*76a0*/  FADD.FTZ R0, R132, R247 ;  /* 0x000000f784007221 */ /* 0x004fe80000010000 */
[----:B------:R-:W-:Y:S04]  /*76b0*/  FADD.FTZ R0, R3, R0 ;  /* 0x0000000003007221 */ /* 0x000fe80000010000 */
[----:B------:R-:W-:Y:S04]  /*76c0*/  FADD.FTZ R0, R145, R0 ;  /* 0x0000000091007221 */ /* 0x000fe80000010000 */
        /* <DEDUP_REMOVED lines=98> */
[C---:B------:R-:W-:Y:S03]  /*7cf0*/  HMMA.16816.F32 R120, R136.reuse, R142, R120 ;  /* 0x0000008e8878723c */ /* 0x040fe60000001878 */
[----:B------:R3:W4:Y:S10]  /*7d00*/  MUFU.EX2 R148, R152 ;  /* 0x0000009800947308 */ /* 0x0007340000000800 */
[----:B------:R-:W5:Y:S01]  /*7d10*/  MUFU.EX2 R141, R157 ;  /* 0x0000009d008d7308 */ /* 0x000f620000000800 */
[----:B--2---:R-:W-:Y:S01]  /*7d20*/  F2FP.PACK_AB R168, R132, R140 ;  /* 0x0000008c84a8723e */ /* 0x004fe200000000ff */
[----:B------:R-:W-:Y:S01]  /*7d30*/  FADD.FTZ R0, R140, R0 ;  /* 0x000000008c007221 */ /* 0x000fe20000010000 */
[C---:B-1----:R-:W-:Y:S03]  /*7d40*/  HMMA.16816.F32 R124, R136.reuse, R144, R124 ;  /* 0x00000090887c723c */ /* 0x042fe6000000187c */
[----:B------:R-:W-:Y:S01]  /*7d50*/  FADD.FTZ R0, R132, R0 ;  /* 0x0000000084007221 */ /* 0x000fe20000010000 */
[----:B------:R-:W-:Y:S01]  /*7d60*/  MOV R132, R2 ;  /* 0x0000000200847202 */ /* 0x000fe20000000f00 */
[----:B---3--:R-:W1:Y:S02]  /*7d70*/  LDSM.16.MT88.4 R152, [R236+0x1000] ;  /* 0x00100000ec98783b */ /* 0x008e640000004200 */
[----:B----4-:R-:W-:Y:S01]  /*7d80*/  FADD.FTZ R0, R148, R0 ;  /* 0x0000000094007221 */ /* 0x010fe20000010000 */
[----:B------:R-:W-:Y:S05]  /*7d90*/  HMMA.16816.F32 R128, R136, R146, R128 ;  /* 0x000000928880723c */ /* 0x000fea0000001880 */
[----:B------:R-:W2:Y:S01]  /*7da0*/  LDSM.16.MT88.4 R144, [R238+0x1000] ;  /* 0x00100000ee90783b */ /* 0x000ea20000004200 */
[C---:B-----5:R-:W-:Y:S01]  /*7db0*/  F2FP.PACK_AB R170, R141.reuse, R148 ;  /* 0x000000948daa723e */ /* 0x060fe200000000ff */
[----:B------:R-:W-:Y:S02]  /*7dc0*/  FADD.FTZ R250, R141, R0 ;  /* 0x000000008dfa7221 */ /* 0x000fe40000010000 */
[----:B------:R-:W-:Y:S04]  /*7dd0*/  FADD.FTZ R0, R150, R3 ;  /* 0x0000000396007221 */ /* 0x000fe80000010000 */
[----:B------:R-:W3:Y:S01]  /*7de0*/  LDSM.16.MT88.4 R136, [R237+0x1000] ;  /* 0x00100000ed88783b */ /* 0x000ee20000004200 */
[----:B------:R-:W-:Y:S04]  /*7df0*/  FADD.FTZ R0, R178, R0 ;  /* 0x00000000b2007221 */ /* 0x000fe80000010000 */
[----:B------:R-:W-:Y:S04]  /*7e00*/  FADD.FTZ R0, R177, R0 ;  /* 0x00000000b1007221 */ /* 0x000fe80000010000 */
[----:B------:R-:W-:Y:S04]  /*7e10*/  FADD.FTZ R0, R176, R0 ;  /* 0x00000000b0007221 */ /* 0x000fe80000010000 */
[----:B------:R-:W-:Y:S04]  /*7e20*/  FADD.FTZ R0, R174, R0 ;  /* 0x00000000ae007221 */ /* 0x000fe80000010000 */
[----:B------:R-:W-:Y:S04]  /*7e30*/  FADD.FTZ R0, R175, R0 ;  /* 0x00000000af007221 */ /* 0x000fe80000010000 */
[----:B------:R-:W-:Y:S01]  /*7e40*/  FADD.FTZ R0, R172, R0 ;  /* 0x00000000ac007221 */ /* 0x000fe20000010000 */
[C---:B-1----:R-:W-:Y:S01]  /*7e50*/  HMMA.16816.F32 R156, R168.reuse, R152, R4 ;  /* 0x00000098a89c723c */ /* 0x042fe20000001804 */
[----:B------:R-:W1:Y:S04]  /*7e60*/  LDSM.16.MT88.4 R4, [R239+0x1000] ;  /* 0x00100000ef04783b */ /* 0x000e680000004200 */
[----:B------:R-:W-:Y:S03]  /*7e70*/  FADD.FTZ R0, R173, R0 ;  /* 0x00000000ad007221 */ /* 0x000fe60000010000 */
[C---:B------:R-:W-:Y:S01]  /*7e80*/  HMMA.16816.F32 R152, R168.reuse, R154, R8 ;  /* 0x0000009aa898723c */ /* 0x040fe20000001808 */
[----:B------:R-:W4:Y:S07]  /*7e90*/  LDSM.16.MT88.4 R8, [R236+0x2800] ;  /* 0x00280000ec08783b */ /* 0x000f2e0000004200 */
[C---:B--2---:R-:W-:Y:S01]  /*7ea0*/  HMMA.16816.F32 R148, R168.reuse, R144, R12 ;  /* 0x00000090a894723c */ /* 0x044fe2000000180c */
[----:B------:R-:W2:Y:S07]  /*7eb0*/  LDSM.16.MT88.4 R12, [R238+0x2800] ;  /* 0x00280000ee0c783b */ /* 0x000eae0000004200 */
[C---:B------:R-:W-:Y:S01]  /*7ec0*/  HMMA.16816.F32 R144, R168.reuse, R146, R16 ;  /* 0x00000092a890723c */ /* 0x040fe20000001810 */
[----:B------:R-:W-:Y:S07]  /*7ed0*/  STL [R1], R0 ;  /* 0x0000000001007387 */ /* 0x000fee0000100800 */
[C---:B---3--:R-:W-:Y:S08]  /*7ee0*/  HMMA.16816.F32 R140, R168.reuse, R136, R20 ;  /* 0x00000088a88c723c */ /* 0x048ff00000001814 */
[C---:B------:R-:W-:Y:S08]  /*7ef0*/  HMMA.16816.F32 R136, R168.reuse, R138, R24 ;  /* 0x0000008aa888723c */ /* 0x040ff00000001818 */
[C---:B-1----:R-:W-:Y:S08]  /*7f00*/  HMMA.16816.F32 R28, R168.reuse, R4, R28 ;  /* 0x00000004a81c723c */ /* 0x042ff0000000181c */
[C---:B------:R-:W-:Y:S01]  /*7f10*/  HMMA.16816.F32 R32, R168.reuse, R6, R32 ;  /* 0x00000006a820723c */ /* 0x040fe20000001820 */
[----:B------:R-:W1:Y:S07]  /*7f20*/  LDSM.16.MT88.4 R4, [R237+0x2800] ;  /* 0x00280000ed04783b */ /* 0x000e6e0000004200 */
[C---:B----4-:R-:W-:Y:S08]  /*7f30*/  HMMA.16816.F32 R36, R168.reuse, R8, R36 ;  /* 0x00000008a824723c */ /* 0x050ff00000001824 */
        /* <DEDUP_REMOVED lines=33> */
.L_x_2614:
[----:B------:R-:W-:Y:S11]  /*8150*/  @!UPT UIADD3 URZ, URZ, URZ, URZ ;  /* 0x0000003f3f3ff290 */ /* 0x000ff6000fffe03f */
[----:B--2---:R-:W-:Y:S05]  /*8160*/  BRA.DIV ~URZ, `(.L_x_2618) ;  /* 0x00005c127f007947 */ /* 0x004fea000b800000 */
[----:B------:R-:W2:Y:S04]  /*8170*/  LDL.LU R6, [R1] ;  /* 0x0000000001067983 */ /* 0x000ea80000300800 */
[----:B------:R-:W1:Y:S02]  /*8180*/  SHFL.BFLY PT, R0, R250, 0x2, 0x1f ;  /* 0x0c401f00fa007f89 */ /* 0x000e6400000e0000 */
[----:B-1----:R-:W-:-:S05]  /*8190*/  FADD.FTZ R0, R0, R250 ;  /* 0x000000fa00007221 */ /* 0x002fca0000010000 */
[----:B------:R-:W1:Y:S02]  /*81a0*/  SHFL.BFLY PT, R5, R0, 0x1, 0x1f ;  /* 0x0c201f0000057f89 */ /* 0x000e6400000e0000 */
[----:B-1----:R-:W-:Y:S02]  /*81b0*/  FADD.FTZ R0, R0, R5 ;  /* 0x0000000500007221 */ /* 0x002fe40000010000 */
[----:B--2---:R-:W1:Y:S02]  /*81c0*/  SHFL.BFLY PT, R2, R6, 0x2, 0x1f ;  /* 0x0c401f0006027f89 */ /* 0x004e6400000e0000 */
[----:B-1----:R-:W-:-:S05]  /*81d0*/  FADD.FTZ R4, R2, R6 ;  /* 0x0000000602047221 */ /* 0x002fca0000010000 */
[----:B------:R1:W2:Y:S02]  /*81e0*/  SHFL.BFLY PT, R3, R4, 0x1, 0x1f ;  /* 0x0c201f0004037f89 */ /* 0x0002a400000e0000 */
.L_x_2681:
        /* <DEDUP_REMOVED lines=26> */
[C---:B-----5:R-:W-:Y:S02]  /*8390*/  FMUL.FTZ R160, R2.reuse, R28 ;  /* 0x0000001c02a07220 */ /* 0x060fe40000410000 */
        /* <DEDUP_REMOVED lines=122> */
.L_x_2611:
        /* <DEDUP_REMOVED lines=19> */
.L_x_2620:
[----:B--2---:R-:W-:Y:S05]  /*8c70*/  BSYNC B0 ;  /* 0x0000000000007941 */ /* 0x004fea0003800000 */
.L_x_2619:
        /* <DEDUP_REMOVED lines=166> */
.L_x_2623:
        /* <DEDUP_REMOVED lines=130> */
.L_x_2682:
[----:B------:R-:W-:Y:S05]  /*9f00*/  BRA.DIV ~URZ, `(.L_x_2626) ;  /* 0x000040627f007947 */ /* 0x000fea000b800000 */
[----:B------:R4:W2:Y:S02]  /*9f10*/  SHFL.IDX PT, R0, R14, RZ, 0x181f ;  /* 0x00181fff0e007589 */ /* 0x0008a400000e0000 */
.L_x_2683:
        /* <DEDUP_REMOVED lines=26> */
.L_x_2628:
[----:B------:R-:W-:Y:S05]  /*a0c0*/  BSYNC B0 ;  /* 0x0000000000007941 */ /* 0x000fea0003800000 */
.L_x_2627:
[----:B------:R-:W-:Y:S05]  /*a0d0*/  BRA.DIV ~URZ, `(.L_x_2629) ;  /* 0x00003ef27f007947 */ /* 0x000fea000b800000 */
[----:B---3--:R3:W4:Y:S04]  /*a0e0*/  SHFL.IDX PT, R10, R12, 0x1, 0x181f ;  /* 0x00381f000c0a7f89 */ /* 0x00872800000e0000 */
[----:B--2---:R3:W2:Y:S02]  /*a0f0*/  SHFL.IDX PT, R0, R14, 0x1, 0x181f ;  /* 0x00381f000e007f89 */ /* 0x0046a400000e0000 */
.L_x_2684:
        /* <DEDUP_REMOVED lines=27> */
.L_x_2631:
[----:B------:R-:W-:Y:S05]  /*a2b0*/  BSYNC B0 ;  /* 0x0000000000007941 */ /* 0x000fea0003800000 */
.L_x_2630:
[----:B------:R-:W-:Y:S05]  /*a2c0*/  BRA.DIV ~URZ, `(.L_x_2632) ;  /* 0x00003dc27f007947 */ /* 0x000fea000b800000 */
[----:B----4-:R4:W3:Y:S02]  /*a2d0*/  SHFL.IDX PT, R10, R12, 0x2, 0x181f ;  /* 0x00581f000c0a7f89 */ /* 0x0108e400000e0000 */
.L_x_2685:
[----:B------:R-:W-:Y:S05]  /*a2e0*/  BRA.DIV ~URZ, `(.L_x_2633) ;  /* 0x00003e127f007947 */ /* 0x000fea000b800000 */
[----:B--2---:R2:W4:Y:S02]  /*a2f0*/  SHFL.IDX PT, R0, R14, 0x2, 0x181f ;  /* 0x00581f000e007f89 */ /* 0x00452400000e0000 */
.L_x_2686:
        /* <DEDUP_REMOVED lines=27> */
.L_x_2635:
[----:B------:R-:W-:Y:S05]  /*a4b0*/  BSYNC B0 ;  /* 0x0000000000007941 */ /* 0x000fea0003800000 */
.L_x_2634:
[----:B------:R-:W-:Y:S05]  /*a4c0*/  BRA.DIV ~URZ, `(.L_x_2636) ;  /* 0x00003c927f007947 */ /* 0x000fea000b800000 */
[----:B-1----:R1:W2:Y:S04]  /*a4d0*/  SHFL.IDX PT, R8, R12, 0x3, 0x181f ;  /* 0x00781f000c087f89 */ /* 0x0022a800000e0000 */
[----:B----4-:R1:W4:Y:S02]  /*a4e0*/  SHFL.IDX PT, R0, R14, 0x3, 0x181f ;  /* 0x00781f000e007f89 */ /* 0x01032400000e0000 */
.L_x_2687:
        /* <DEDUP_REMOVED lines=28> */
.L_x_2624:
        /* <DEDUP_REMOVED lines=34> */
.L_x_2688:
[----:B------:R-:W-:Y:S05]  /*a8d0*/  BRA.DIV ~URZ, `(.L_x_2639) ;  /* 0x000039b27f007947 */ /* 0x000fea000b800000 */
[----:B------:R3:W4:Y:S02]  /*a8e0*/  SHFL.IDX PT, R0, R14, RZ, 0x1c1f ;  /* 0x001c1fff0e007589 */ /* 0x00072400000e0000 */
.L_x_2689:
        /* <DEDUP_REMOVED lines=194> */
.L_x_2641:
[----:B------:R-:W-:Y:S05]  /*b510*/  BSYNC B0 ;  /* 0x0000000000007941 */ /* 0x000fea0003800000 */
.L_x_2640:
[----:B------:R-:W-:Y:S05]  /*b520*/  BRA.DIV ~URZ, `(.L_x_2642) ;  /* 0x00002dc27f007947 */ /* 0x000fea000b800000 */
[----:B--2---:R2:W1:Y:S04]  /*b530*/  SHFL.IDX PT, R4, R12, 0x1, 0x1c1f ;  /* 0x003c1f000c047f89 */ /* 0x00446800000e0000 */
[----:B----4-:R2:W4:Y:S02]  /*b540*/  SHFL.IDX PT, R0, R14, 0x1, 0x1c1f ;  /* 0x003c1f000e007f89 */ /* 0x01052400000e0000 */
.L_x_2690:
        /* <DEDUP_REMOVED lines=136> */
.L_x_2622:
        /* <DEDUP_REMOVED lines=22> */
.L_x_2643:
        /* <DEDUP_REMOVED lines=57> */
.L_x_2645:
[----:B------:R-:W-:Y:S05]  /*c2c0*/  BSYNC B0 ;  /* 0x0000000000007941 */ /* 0x000fea0003800000 */
.L_x_2644:
        /* <DEDUP_REMOVED lines=47> */
.L_x_2691:
[----:B------:R-:W-:Y:S05]  /*c5c0*/  BRA.DIV ~URZ, `(.L_x_2647) ;  /* 0x00001e527f007947 */ /* 0x000fea000b800000 */
[----:B------:R3:W4:Y:S02]  /*c5d0*/  SHFL.IDX PT, R0, R14, RZ, 0x181f ;  /* 0x00181fff0e007589 */ /* 0x00072400000e0000 */
.L_x_2692:
        /* <DEDUP_REMOVED lines=27> */
.L_x_2649:
[----:B------:R-:W-:Y:S05]  /*c790*/  BSYNC B0 ;  /* 0x0000000000007941 */ /* 0x000fea0003800000 */
.L_x_2648:
[----:B------:R-:W-:Y:S05]  /*c7a0*/  BRA.DIV ~URZ, `(.L_x_2650) ;  /* 0x00001cd27f007947 */ /* 0x000fea000b800000 */
[----:B--2---:R2:W1:Y:S04]  /*c7b0*/  SHFL.IDX PT, R10, R11, 0x1, 0x181f ;  /* 0x00381f000b0a7f89 */ /* 0x00446800000e0000 */
[----:B----4-:R2:W4:Y:S02]  /*c7c0*/  SHFL.IDX PT, R0, R14, 0x1, 0x181f ;  /* 0x00381f000e007f89 */ /* 0x01052400000e0000 */
.L_x_2693:
        /* <DEDUP_REMOVED lines=27> */
.L_x_2652:
[----:B------:R-:W-:Y:S05]  /*c980*/  BSYNC B0 ;  /* 0x0000000000007941 */ /* 0x000fea0003800000 */
.L_x_2651:
[----:B------:R-:W-:Y:S05]  /*c990*/  BRA.DIV ~URZ, `(.L_x_2653) ;  /* 0x00001ba27f007947 */ /* 0x000fea000b800000 */
[----:B-1----:R1:W2:Y:S02]  /*c9a0*/  SHFL.IDX PT, R10, R11, 0x2, 0x181f ;  /* 0x00581f000b0a7f89 */ /* 0x0022a400000e0000 */
.L_x_2694:
[----:B------:R-:W-:Y:S05]  /*c9b0*/  BRA.DIV ~URZ, `(.L_x_2654) ;  /* 0x00001bf27f007947 */ /* 0x000fea000b800000 */
[----:B----4-:R4:W1:Y:S02]  /*c9c0*/  SHFL.IDX PT, R0, R14, 0x2, 0x181f ;  /* 0x00581f000e007f89 */ /* 0x01086400000e0000 */
.L_x_2695:
        /* <DEDUP_REMOVED lines=27> */
.L_x_2656:
[----:B------:R-:W-:Y:S05]  /*cb80*/  BSYNC B0 ;  /* 0x0000000000007941 */ /* 0x000fea0003800000 */
.L_x_2655:
[----:B------:R-:W-:Y:S05]  /*cb90*/  BRA.DIV ~URZ, `(.L_x_2657) ;  /* 0x00001a727f007947 */ /* 0x000fea000b800000 */
[----:B--2---:R2:W3:Y:S04]  /*cba0*/  SHFL.IDX PT, R10, R11, 0x3, 0x181f ;  /* 0x00781f000b0a7f89 */ /* 0x0044e800000e0000 */
[----:B-1----:R2:W1:Y:S02]  /*cbb0*/  SHFL.IDX PT, R0, R14, 0x3, 0x181f ;  /* 0x00781f000e007f89 */ /* 0x00246400000e0000 */
.L_x_2696:
        /* <DEDUP_REMOVED lines=26> */
.L_x_2637:
[----:B------:R-:W-:Y:S05]  /*cd60*/  BSYNC B1 ;  /* 0x0000000000017941 */ /* 0x000fea0003800000 */
.L_x_2621:
        /* <DEDUP_REMOVED lines=15> */
.L_x_2697:
[----:B------:R-:W-:Y:S05]  /*ce60*/  BRA.DIV ~URZ, `(.L_x_2660) ;  /* 0x000018d27f007947 */ /* 0x000fea000b800000 */
[----:B--2---:R2:W1:Y:S02]  /*ce70*/  SHFL.IDX PT, R8, R131, 0x1, 0x1f ;  /* 0x00201f0083087f89 */ /* 0x00446400000e0000 */
.L_x_2698:
        /* <DEDUP_REMOVED lines=19> */
.L_x_2699:
        /* <DEDUP_REMOVED lines=16> */
.L_x_2700:
[----:B----4-:R-:W-:Y:S01]  /*d0b0*/  IMAD R0, R0, c[0x0][0x538], RZ ;  /* 0x00014e0000007a24 */ /* 0x010fe200078e02ff */
[----:B------:R-:W-:Y:S04]  /*d0c0*/  BSSY B1, `(.L_x_2663) ;  /* 0x0000083000017945 */ /* 0x000fe80003800000 */
[----:B-1----:R-:W-:-:S04]  /*d0d0*/  IADD3 R8, R0, R8, RZ ;  /* 0x0000000800087210 */ /* 0x002fc80007ffe0ff */
[----:B------:R-:W-:-:S13]  /*d0e0*/  ISETP.GT.AND P0, PT, R8, R9, PT ;  /* 0x000000090800720c */ /* 0x000fda0003f04270 */
[----:B------:R-:W-:Y:S05]  /*d0f0*/  @P0 BRA `(.L_x_2664) ;  /* 0x0000025000000947 */ /* 0x000fea0003800000 */
.L_x_2668:
        /* <DEDUP_REMOVED lines=17> */
.L_x_2701:
        /* <DEDUP_REMOVED lines=16> */
.L_x_2702:
[----:B--2---:R-:W-:-:S05]  /*d310*/  IMAD R0, R0, c[0x0][0x538], RZ ;  /* 0x00014e0000007a24 */ /* 0x004fca00078e02ff */
[----:B------:R-:W-:-:S04]  /*d320*/  IADD3 R8, R0, R8, RZ ;  /* 0x0000000800087210 */ /* 0x000fc80007ffe0ff */
[----:B------:R-:W-:-:S13]  /*d330*/  ISETP.GT.AND P0, PT, R8, R9, PT ;  /* 0x000000090800720c */ /* 0x000fda0003f04270 */
[----:B-1-3--:R-:W-:Y:S05]  /*d340*/  @!P0 BRA `(.L_x_2668) ;  /* 0xfffffdb000008947 */ /* 0x00afea000383ffff */
.L_x_2664:
[----:B---3--:R-:W-:-:S05]  /*d350*/  IADD3 R10, -R0, R8, RZ ;  /* 0x00000008000a7210 */ /* 0x008fca0007ffe1ff */
[----:B------:R-:W-:-:S05]  /*d360*/  IMAD R0, R4, c[0x0][0x538], R10 ;  /* 0x00014e0004007a24 */ /* 0x000fca00078e020a */
[----:B------:R-:W-:Y:S01]  /*d370*/  ISETP.GT.AND P0, PT, R0, R9, PT ;  /* 0x000000090000720c */ /* 0x000fe20003f04270 */
[----:B------:R-:W-:-:S12]  /*d380*/  BRA.DIV ~URZ, `(.L_x_2669) ;  /* 0x000017f27f007947 */ /* 0x000fd8000b800000 */
[----:B------:R-:W-:-:S04]  /*d390*/  VOTE.ANY R8, PT, !P0 ;  /* 0x0000000000087806 */ /* 0x000fc800040e0100 */
.L_x_2703:
[----:B------:R1:W3:Y:S01]  /*d3a0*/  POPC R12, R8 ;  /* 0x00000008000c7309 */ /* 0x0002e20000000000 */
[----:B------:R-:W-:Y:S05]  /*d3b0*/  BRA.DIV ~URZ, `(.L_x_2670) ;  /* 0x000018127f007947 */ /* 0x000fea000b800000 */
[----:B---3--:R3:W4:Y:S04]  /*d3c0*/  SHFL.IDX PT, R6, R6, R12, 0x1f ;  /* 0x00001f0c06067589 */ /* 0x00872800000e0000 */
[----:B------:R3:W1:Y:S02]  /*d3d0*/  SHFL.IDX PT, R7, R7, R12, 0x1f ;  /* 0x00001f0c07077589 */ /* 0x00066400000e0000 */
.L_x_2704:
[----:B------:R-:W-:Y:S01]  /*d3e0*/  ISETP.NE.AND P0, PT, R8, RZ, PT ;  /* 0x000000ff0800720c */ /* 0x000fe20003f05270 */
[----:B------:R-:W-:-:S12]  /*d3f0*/  BSSY B0, `(.L_x_2671) ;  /* 0x0000005000007945 */ /* 0x000fd80003800000 */
[----:B------:R-:W-:Y:S05]  /*d400*/  @!P0 BRA `(.L_x_2672) ;  /* 0x0000003000008947 */ /* 0x000fea0003800000 */
[----:B------:R-:W-:Y:S01]  /*d410*/  IADD3 R3, R12, -0x1, RZ ;  /* 0xffffffff0c037810 */ /* 0x000fe20007ffe0ff */
[----:B------:R-:W-:Y:S05]  /*d420*/  BRA.DIV ~URZ, `(.L_x_2673) ;  /* 0x000018727f007947 */ /* 0x000fea000b800000 */
[----:B------:R2:W3:Y:S02]  /*d430*/  SHFL.IDX PT, R11, R4, R3, 0x1f ;  /* 0x00001f03040b7589 */ /* 0x0004e400000e0000 */
.L_x_2672:
[----:B------:R-:W-:Y:S05]  /*d440*/  BSYNC B0 ;  /* 0x0000000000007941 */ /* 0x000fea0003800000 */
.L_x_2671:
        /* <DEDUP_REMOVED lines=69> */
.L_x_2665:
[----:B------:R-:W-:Y:S01]  /*d8a0*/  MOV R0, c[0x0][0x53c] ;  /* 0x00014f0000007a02 */ /* 0x000fe20000000f00 */
[----:B------:R1:W-:Y:S04]  /*d8b0*/  STL [R1+0x48], R9 ;  /* 0x0000480901007387 */ /* 0x0003e80000100800 */
[----:B------:R1:W-:Y:S04]  /*d8c0*/  STL [R1+0x4c], RZ ;  /* 0x00004cff01007387 */ /* 0x0003e80000100800 */
[----:B------:R1:W-:Y:S04]  /*d8d0*/  STL [R1+0x50], RZ ;  /* 0x000050ff01007387 */ /* 0x0003e80000100800 */
[----:B------:R1:W-:Y:S02]  /*d8e0*/  STL [R1+0x54], R0 ;  /* 0x0000540001007387 */ /* 0x0003e40000100800 */
.L_x_2674:
[----:B------:R-:W-:Y:S05]  /*d8f0*/  BSYNC B1 ;  /* 0x0000000000017941 */ /* 0x000fea0003800000 */
.L_x_2663:
        /* <DEDUP_REMOVED lines=9> */
.L_x_2658:
[----:B-1----:R-:W4:Y:S02]  /*d990*/  LDL R0, [R1+0x54] ;  /* 0x0000540001007983 */ /* 0x002f240000100800 */
[----:B----4-:R-:W-:-:S13]  /*d9a0*/  ISETP.GE.AND P0, PT, R0, c[0x0][0x53c], PT ;  /* 0x00014f0000007a0c */ /* 0x010fda0003f06270 */
[----:B--23--:R-:W-:Y:S01]  /*d9b0*/  @P0 CALL.REL.NOINC `(.L_x_2675) ;  /* 0x0000001000000944 */ /* 0x00cfe20003c00000 */
[----:B------:R-:W-:Y:S05]  /*d9c0*/  BRA `(.L_x_2676) ;  /* 0xffff3a9000007947 */ /* 0x000fea000383ffff */
.L_x_2675:
[----:B------:R-:W-:Y:S05]  /*d9d0*/  EXIT ;  /* 0x000000000000794d */ /* 0x000fea0003800000 */
.L_x_2597:
[----:B------:R-:W-:Y:S01]  /*d9e0*/  IMAD.MOV.U32 R0, RZ, RZ, R5 ;  /* 0x000000ffff007224 */ /* 0x000fe200078e0005 */
[----:B------:R-:W-:Y:S02]  /*d9f0*/  MOV R2, 0x1 ;  /* 0x0000000100027802 */ /* 0x000fe40000000f00 */
[----:B------:R-:W-:Y:S02]  /*da00*/  MOV R3, 0xda20 ;  /* 0x0000da2000037802 */ /* 0x000fe40000000f00 */
[----:B------:R-:W-:Y:S05]  /*da10*/  CALL.REL.NOINC `($__internal_54_$__cuda_sm70_shflsync_up_p) ;  /* 0x0000138000007944 */ /* 0x000fea0003c00000 */
[----:B------:R-:W-:Y:S01]  /*da20*/  MOV R0, R4 ;  /* 0x0000000400007202 */ /* 0x000fe20000000f00 */
[----:B------:R-:W-:Y:S05]  /*da30*/  BRA `(.L_x_2677) ;  /* 0xffff2a3000007947 */ /* 0x000fea000383ffff */
.L_x_2598:
[----:B------:R-:W-:Y:S01]  /*da40*/  IMAD.MOV.U32 R0, RZ, RZ, R5 ;  /* 0x000000ffff007224 */ /* 0x000fe200078e0005 */
[----:B------:R-:W-:Y:S02]  /*da50*/  MOV R2, 0x2 ;  /* 0x0000000200027802 */ /* 0x000fe40000000f00 */
[----:B------:R-:W-:Y:S02]  /*da60*/  MOV R3, 0xda80 ;  /* 0x0000da8000037802 */ /* 0x000fe40000000f00 */
[----:B------:R-:W-:Y:S05]  /*da70*/  CALL.REL.NOINC `($__internal_54_$__cuda_sm70_shflsync_up_p) ;  /* 0x0000132000007944 */ /* 0x000fea0003c00000 */
[----:B------:R-:W-:Y:S01]  /*da80*/  SEL R0, R4, RZ, P4 ;  /* 0x000000ff04007207 */ /* 0x000fe20002000000 */
[----:B------:R-:W-:Y:S01]  /*da90*/  IMAD.MOV.U32 R2, RZ, RZ, 0x4 ;  /* 0x00000004ff027424 */ /* 0x000fe200078e00ff */
[----:B------:R-:W-:-:S03]  /*daa0*/  MOV R3, 0xdad0 ;  /* 0x0000dad000037802 */ /* 0x000fc60000000f00 */
[----:B------:R-:W-:Y:S02]  /*dab0*/  IMAD.IADD R0, R5, 0x1, R0 ;  /* 0x0000000105007824 */ /* 0x000fe400078e0200 */
        /* <DEDUP_REMOVED lines=14> */
[----:B------:R-:W-:Y:S01]  /*dba0*/  IMAD.IADD R4, R0, 0x1, R4 ;  /* 0x0000000100047824 */ /* 0x000fe200078e0204 */
[----:B------:R-:W-:-:S03]  /*dbb0*/  MOV R0, 0x1f ;  /* 0x0000001f00007802 */ /* 0x000fc60000000f00 */
[----:B------:R-:W-:Y:S02]  /*dbc0*/  IMAD.MOV.U32 R5, RZ, RZ, R4 ;  /* 0x000000ffff057224 */ /* 0x000fe400078e0004 */
[----:B------:R-:W-:Y:S05]  /*dbd0*/  CALL.REL.NOINC `($__internal_53_$__cuda_sm70_shflsync_idx_p) ;  /* 0x0000117000007944 */ /* 0x000fea0003c00000 */
[----:B------:R-:W-:Y:S05]  /*dbe0*/  BRA `(.L_x_2678) ;  /* 0xffff298000007947 */ /* 0x000fea000383ffff */
.L_x_2600:
[----:B------:R-:W-:Y:S02]  /*dbf0*/  SEL R0, RZ, 0x1, P0 ;  /* 0x00000001ff007807 */ /* 0x000fe40000000000 */
[----:B------:R-:W-:Y:S02]  /*dc00*/  MOV R2, 0xdc20 ;  /* 0x0000dc2000027802 */ /* 0x000fe40000000f00 */
[----:B------:R-:W-:Y:S05]  /*dc10*/  CALL.REL.NOINC `($__internal_55_$__cuda_sm70_votesync_ballot) ;  /* 0x000011f000007944 */ /* 0x000fea0003c00000 */
[----:B------:R-:W-:Y:S01]  /*dc20*/  MOV R6, R0 ;  /* 0x0000000000067202 */ /* 0x000fe20000000f00 */
[----:B------:R-:W-:Y:S05]  /*dc30*/  BRA `(.L_x_2679) ;  /* 0xffff29c000007947 */ /* 0x000fea000383ffff */
.L_x_2601:
[----:B------:R-:W-:Y:S01]  /*dc40*/  IMAD.MOV.U32 R5, RZ, RZ, R8 ;  /* 0x000000ffff057224 */ /* 0x000fe200078e0008 */
[----:B--2---:R-:W-:Y:S01]  /*dc50*/  MOV R3, R13 ;  /* 0x0000000d00037202 */ /* 0x004fe20000000f00 */
[----:B------:R-:W-:Y:S01]  /*dc60*/  IMAD.MOV.U32 R0, RZ, RZ, 0x1f ;  /* 0x0000001fff007424 */ /* 0x000fe200078e00ff */
[----:B------:R-:W-:Y:S02]  /*dc70*/  MOV R2, 0xdc90 ;  /* 0x0000dc9000027802 */ /* 0x000fe40000000f00 */
[----:B-1----:R-:W-:Y:S05]  /*dc80*/  CALL.REL.NOINC `($__internal_53_$__cuda_sm70_shflsync_idx_p) ;  /* 0x000010c000007944 */ /* 0x002fea0003c00000 */
[----:B------:R-:W-:Y:S01]  /*dc90*/  IMAD.MOV.U32 R11, RZ, RZ, R0 ;  /* 0x000000ffff0b7224 */ /* 0x000fe200078e0000 */
[----:B------:R-:W-:Y:S01]  /*dca0*/  MOV R5, R7 ;  /* 0x0000000700057202 */ /* 0x000fe20000000f00 */
[----:B------:R-:W-:Y:S01]  /*dcb0*/  IMAD.MOV.U32 R7, RZ, RZ, RZ ;  /* 0x000000ffff077224 */ /* 0x000fe200078e00ff */
[----:B------:R-:W-:Y:S01]  /*dcc0*/  MOV R3, R13 ;  /* 0x0000000d00037202 */ /* 0x000fe20000000f00 */
[----:B------:R-:W-:Y:S01]  /*dcd0*/  IMAD.MOV.U32 R0, RZ, RZ, 0x1f ;  /* 0x0000001fff007424 */ /* 0x000fe200078e00ff */
[----:B------:R-:W-:-:S02]  /*dce0*/  MOV R2, 0xdd00 ;  /* 0x0000dd0000027802 */ /* 0x000fc40000000f00 */
[----:B------:R-:W-:Y:S05]  /*dcf0*/  CALL.REL.NOINC `($__internal_53_$__cuda_sm70_shflsync_idx_p) ;  /* 0x0000105000007944 */ /* 0x000fea0003c00000 */
[----:B------:R-:W-:Y:S01]  /*dd00*/  MOV R10, R0 ;  /* 0x00000000000a7202 */ /* 0x000fe20000000f00 */
[----:B------:R-:W-:Y:S05]  /*dd10*/  BRA `(.L_x_2680) ;  /* 0xffff293000007947 */ /* 0x000fea000383ffff */
.L_x_2604:
[----:B------:R-:W-:Y:S01]  /*dd20*/  IMAD.MOV.U32 R5, RZ, RZ, R4 ;  /* 0x000000ffff057224 */ /* 0x000fe200078e0004 */
[----:B------:R-:W-:-:S02]  /*dd30*/  MOV R0, 0x1f ;  /* 0x0000001f00007802 */ /* 0x000fc40000000f00 */
[----:B------:R-:W-:Y:S02]  /*dd40*/  MOV R2, 0xdd60 ;  /* 0x0000dd6000027802 */ /* 0x000fe40000000f00 */
[----:B-1----:R-:W-:Y:S05]  /*dd50*/  CALL.REL.NOINC `($__internal_53_$__cuda_sm70_shflsync_idx_p) ;  /* 0x00000ff000007944 */ /* 0x002fea0003c00000 */
[----:B------:R-:W-:Y:S01]  /*dd60*/  MOV R7, R0 ;  /* 0x0000000000077202 */ /* 0x000fe20000000f00 */
[----:B------:R-:W-:Y:S05]  /*dd70*/  BRA `(.L_x_2603) ;  /* 0xffff293000007947 */ /* 0x000fea000383ffff */
.L_x_2618:
[----:B------:R-:W-:Y:S01]  /*dd80*/  IMAD.MOV.U32 R2, RZ, RZ, R250 ;  /* 0x000000ffff027224 */ /* 0x000fe200078e00fa */
[----:B------:R-:W-:Y:S01]  /*dd90*/  MOV R7, 0x1f ;  /* 0x0000001f00077802 */ /* 0x000fe20000000f00 */
[----:B------:R-:W-:Y:S01]  /*dda0*/  IMAD.MOV.U32 R5, RZ, RZ, 0x2 ;  /* 0x00000002ff057424 */ /* 0x000fe200078e00ff */
[----:B------:R-:W-:Y:S02]  /*ddb0*/  MOV R6, 0xffffffff ;  /* 0xffffffff00067802 */ /* 0x000fe40000000f00 */
[----:B------:R-:W-:Y:S02]  /*ddc0*/  MOV R3, 0xdde0 ;  /* 0x0000dde000037802 */ /* 0x000fe40000000f00 */
[----:B-----5:R-:W-:Y:S05]  /*ddd0*/  CALL.REL.NOINC `($__internal_52_$__cuda_sm70_shflsync_bfly_p) ;  /* 0x00000f2000007944 */ /* 0x020fea0003c00000 */
[----:B------:R-:W-:Y:S01]  /*dde0*/  FADD.FTZ R0, R250, R5 ;  /* 0x00000005fa007221 */ /* 0x000fe20000010000 */
[----:B------:R-:W-:Y:S02]  /*ddf0*/  MOV R5, 0x1 ;  /* 0x0000000100057802 */ /* 0x000fe40000000f00 */
[----:B------:R-:W-:Y:S02]  /*de00*/  MOV R3, 0xde30 ;  /* 0x0000de3000037802 */ /* 0x000fe40000000f00 */
[----:B------:R-:W-:-:S02]  /*de10*/  MOV R2, R0 ;  /* 0x0000000000027202 */ /* 0x000fc40000000f00 */
[----:B------:R-:W-:Y:S05]  /*de20*/  CALL.REL.NOINC `($__internal_52_$__cuda_sm70_shflsync_bfly_p) ;  /* 0x00000ed000007944 */ /* 0x000fea0003c00000 */
[----:B------:R1:W5:Y:S01]  /*de30*/  LDL R2, [R1] ;  /* 0x0000000001027983 */ /* 0x0003620000100800 */
[----:B------:R-:W-:Y:S01]  /*de40*/  FADD.FTZ R0, R0, R5 ;  /* 0x0000000500007221 */ /* 0x000fe20000010000 */
[----:B------:R-:W-:-:S02]  /*de50*/  MOV R5, 0x2 ;  /* 0x0000000200057802 */ /* 0x000fc40000000f00 */
[----:B------:R-:W-:Y:S02]  /*de60*/  MOV R3, 0xde80 ;  /* 0x0000de8000037802 */ /* 0x000fe40000000f00 */
[----:B-1---5:R-:W-:Y:S05]  /*de70*/  CALL.REL.NOINC `($__internal_52_$__cuda_sm70_shflsync_bfly_p) ;  /* 0x00000e8000007944 */ /* 0x022fea0003c00000 */
[----:B------:R-:W2:Y:S01]  /*de80*/  LDL.LU R2, [R1] ;  /* 0x0000000001027983 */ /* 0x000ea20000300800 */
[----:B------:R-:W-:Y:S01]  /*de90*/  MOV R3, 0xdee0 ;  /* 0x0000dee000037802 */ /* 0x000fe20000000f00 */
[----:B--2---:R-:W-:Y:S01]  /*dea0*/  FADD.FTZ R4, R2, R5 ;  /* 0x0000000502047221 */ /* 0x004fe20000010000 */
[----:B------:R-:W-:-:S04]  /*deb0*/  MOV R5, 0x1 ;  /* 0x0000000100057802 */ /* 0x000fc80000000f00 */
[----:B------:R-:W-:Y:S02]  /*dec0*/  MOV R2, R4 ;  /* 0x0000000400027202 */ /* 0x000fe40000000f00 */
[----:B------:R-:W-:Y:S05]  /*ded0*/  CALL.REL.NOINC `($__internal_52_$__cuda_sm70_shflsync_bfly_p) ;  /* 0x00000e2000007944 */ /* 0x000fea0003c00000 */
[----:B------:R-:W-:Y:S01]  /*dee0*/  MOV R3, R5 ;  /* 0x0000000500037202 */ /* 0x000fe20000000f00 */
[----:B------:R-:W-:Y:S05]  /*def0*/  BRA `(.L_x_2681) ;  /* 0xffffa2f000007947 */ /* 0x000fea000383ffff */
.L_x_2625:
[----:B--234-:R-:W-:Y:S01]  /*df00*/  IMAD.MOV.U32 R5, RZ, RZ, R12 ;  /* 0x000000ffff057224 */ /* 0x01cfe200078e000c */
[----:B------:R-:W-:Y:S01]  /*df10*/  MOV R3, RZ ;  /* 0x000000ff00037202 */ /* 0x000fe20000000f00 */
[----:B------:R-:W-:Y:S01]  /*df20*/  IMAD.MOV.U32 R0, RZ, RZ, 0x181f ;  /* 0x0000181fff007424 */ /* 0x000fe200078e00ff */
[----:B------:R-:W-:Y:S02]  /*df30*/  MOV R2, 0xdf50 ;  /* 0x0000df5000027802 */ /* 0x000fe40000000f00 */
[----:B-1----:R-:W-:Y:S05]  /*df40*/  CALL.REL.NOINC `($__internal_53_$__cuda_sm70_shflsync_idx_p) ;  /* 0x00000e0000007944 */ /* 0x002fea0003c00000 */
[----:B------:R-:W-:Y:S01]  /*df50*/  MOV R10, R0 ;  /* 0x00000000000a7202 */ /* 0x000fe20000000f00 */
[----:B------:R-:W-:Y:S05]  /*df60*/  BRA `(.L_x_2682) ;  /* 0xffffbf9000007947 */ /* 0x000fea000383ffff */
.L_x_2626:
[----:B------:R-:W-:Y:S01]  /*df70*/  IMAD.MOV.U32 R5, RZ, RZ, R14 ;  /* 0x000000ffff057224 */ /* 0x000fe200078e000e */
[----:B------:R-:W-:Y:S01]  /*df80*/  MOV R3, RZ ;  /* 0x000000ff00037202 */ /* 0x000fe20000000f00 */
[----:B------:R-:W-:Y:S01]  /*df90*/  IMAD.MOV.U32 R0, RZ, RZ, 0x181f ;  /* 0x0000181fff007424 */ /* 0x000fe200078e00ff */
[----:B------:R-:W-:Y:S02]  /*dfa0*/  MOV R2, 0xdfc0 ;  /* 0x0000dfc000027802 */ /* 0x000fe40000000f00 */
[----:B-123--:R-:W-:Y:S05]  /*dfb0*/  CALL.REL.NOINC `($__internal_53_$__cuda_sm70_shflsync_idx_p) ;  /* 0x00000d9000007944 */ /* 0x00efea0003c00000 */
[----:B------:R-:W-:Y:S05]  /*dfc0*/  BRA `(.L_x_2683) ;  /* 0xffffbf5000007947 */ /* 0x000fea000383ffff */
.L_x_2629:
[----:B--2---:R-:W-:Y:S01]  /*dfd0*/  IMAD.MOV.U32 R5, RZ, RZ, R12 ;  /* 0x000000ffff057224 */ /* 0x004fe200078e000c */
[----:B------:R-:W-:Y:S01]  /*dfe0*/  MOV R3, 0x1 ;  /* 0x0000000100037802 */ /* 0x000fe20000000f00 */
[----:B------:R-:W-:Y:S01]  /*dff0*/  IMAD.MOV.U32 R0, RZ, RZ, 0x181f ;  /* 0x0000181fff007424 */ /* 0x000fe200078e00ff */
[----:B------:R-:W-:-:S02]  /*e000*/  MOV R2, 0xe020 ;  /* 0x0000e02000027802 */ /* 0x000fc40000000f00 */
[----:B-1-34-:R-:W-:Y:S05]  /*e010*/  CALL.REL.NOINC `($__internal_53_$__cuda_sm70_shflsync_idx_p) ;  /* 0x00000d3000007944 */ /* 0x01afea0003c00000 */
[----:B------:R-:W-:Y:S01]  /*e020*/  IMAD.MOV.U32 R10, RZ, RZ, R0 ;  /* 0x000000ffff0a7224 */ /* 0x000fe200078e0000 */
[----:B------:R-:W-:Y:S01]  /*e030*/  MOV R3, 0x1 ;  /* 0x0000000100037802 */ /* 0x000fe20000000f00 */
[----:B------:R-:W-:Y:S01]  /*e040*/  IMAD.MOV.U32 R5, RZ, RZ, R14 ;  /* 0x000000ffff057224 */ /* 0x000fe200078e000e */
[----:B------:R-:W-:-:S02]  /*e050*/  MOV R0, 0x181f ;  /* 0x0000181f00007802 */ /* 0x000fc40000000f00 */
[----:B------:R-:W-:Y:S02]  /*e060*/  MOV R2, 0xe080 ;  /* 0x0000e08000027802 */ /* 0x000fe40000000f00 */
[----:B------:R-:W-:Y:S05]  /*e070*/  CALL.REL.NOINC `($__internal_53_$__cuda_sm70_shflsync_idx_p) ;  /* 0x00000cd000007944 */ /* 0x000fea0003c00000 */
[----:B------:R-:W-:Y:S05]  /*e080*/  BRA `(.L_x_2684) ;  /* 0xffffc07000007947 */ /* 0x000fea000383ffff */
.L_x_2632:
[----:B-1----:R-:W-:Y:S01]  /*e090*/  IMAD.MOV.U32 R5, RZ, RZ, R12 ;  /* 0x000000ffff057224 */ /* 0x002fe200078e000c */
[----:B------:R-:W-:Y:S01]  /*e0a0*/  MOV R3, 0x2 ;  /* 0x0000000200037802 */ /* 0x000fe20000000f00 */
[----:B--2---:R-:W-:Y:S01]  /*e0b0*/  IMAD.MOV.U32 R0, RZ, RZ, 0x181f ;  /* 0x0000181fff007424 */ /* 0x004fe200078e00ff */
[----:B------:R-:W-:Y:S02]  /*e0c0*/  MOV R2, 0xe0e0 ;  /* 0x0000e0e000027802 */ /* 0x000fe40000000f00 */
[----:B---34-:R-:W-:Y:S05]  /*e0d0*/  CALL.REL.NOINC `($__internal_53_$__cuda_sm70_shflsync_idx_p) ;  /* 0x00000c7000007944 */ /* 0x018fea0003c00000 */
[----:B------:R-:W-:Y:S01]  /*e0e0*/  MOV R10, R0 ;  /* 0x00000000000a7202 */ /* 0x000fe20000000f00 */
[----:B------:R-:W-:Y:S05]  /*e0f0*/  BRA `(.L_x_2685) ;  /* 0xffffc1e000007947 */ /* 0x000fea000383ffff */
.L_x_2633:
[----:B-1----:R-:W-:Y:S01]  /*e100*/  IMAD.MOV.U32 R5, RZ, RZ, R14 ;  /* 0x000000ffff057224 */ /* 0x002fe200078e000e */
[----:B------:R-:W-:Y:S01]  /*e110*/  MOV R3, 0x2 ;  /* 0x0000000200037802 */ /* 0x000fe20000000f00 */
[----:B--2---:R-:W-:Y:S01]  /*e120*/  IMAD.MOV.U32 R0, RZ, RZ, 0x181f ;  /* 0x0000181fff007424 */ /* 0x004fe200078e00ff */
[----:B------:R-:W-:Y:S02]  /*e130*/  MOV R2, 0xe150 ;  /* 0x0000e15000027802 */ /* 0x000fe40000000f00 */
[----:B---34-:R-:W-:Y:S05]  /*e140*/  CALL.REL.NOINC `($__internal_53_$__cuda_sm70_shflsync_idx_p) ;  /* 0x00000c0000007944 */ /* 0x018fea0003c00000 */
[----:B------:R-:W-:Y:S05]  /*e150*/  BRA `(.L_x_2686) ;  /* 0xffffc1a000007947 */ /* 0x000fea000383ffff */
.L_x_2636:
[----:B-1----:R-:W-:Y:S01]  /*e160*/  IMAD.MOV.U32 R5, RZ, RZ, R12 ;  /* 0x000000ffff057224 */ /* 0x002fe200078e000c */
[----:B------:R-:W-:Y:S01]  /*e170*/  MOV R3, 0x3 ;  /* 0x0000000300037802 */ /* 0x000fe20000000f00 */
[----:B----4-:R-:W-:Y:S01]  /*e180*/  IMAD.MOV.U32 R0, RZ, RZ, 0x181f ;  /* 0x0000181fff007424 */ /* 0x010fe200078e00ff */
[----:B------:R-:W-:-:S02]  /*e190*/  MOV R2, 0xe1b0 ;  /* 0x0000e1b000027802 */ /* 0x000fc40000000f00 */
[----:B--23--:R-:W-:Y:S05]  /*e1a0*/  CALL.REL.NOINC `($__internal_53_$__cuda_sm70_shflsync_idx_p) ;  /* 0x00000ba000007944 */ /* 0x00cfea0003c00000 */
[----:B------:R-:W-:Y:S01]  /*e1b0*/  IMAD.MOV.U32 R8, RZ, RZ, R0 ;  /* 0x000000ffff087224 */ /* 0x000fe200078e0000 */
[----:B------:R-:W-:Y:S01]  /*e1c0*/  MOV R3, 0x3 ;  /* 0x0000000300037802 */ /* 0x000fe20000000f00 */
[----:B------:R-:W-:Y:S01]  /*e1d0*/  IMAD.MOV.U32 R5, RZ, RZ, R14 ;  /* 0x000000ffff057224 */ /* 0x000fe200078e000e */
[----:B------:R-:W-:-:S02]  /*e1e0*/  MOV R0, 0x181f ;  /* 0x0000181f00007802 */ /* 0x000fc40000000f00 */
[----:B------:R-:W-:Y:S02]  /*e1f0*/  MOV R2, 0xe210 ;  /* 0x0000e21000027802 */ /* 0x000fe40000000f00 */
[----:B------:R-:W-:Y:S05]  /*e200*/  CALL.REL.NOINC `($__internal_53_$__cuda_sm70_shflsync_idx_p) ;  /* 0x00000b4000007944 */ /* 0x000fea0003c00000 */
[----:B------:R-:W-:Y:S05]  /*e210*/  BRA `(.L_x_2687) ;  /* 0xffffc2d000007947 */ /* 0x000fea000383ffff */
.L_x_2638:
[----:B------:R-:W-:Y:S01]  /*e220*/  IMAD.MOV.U32 R5, RZ, RZ, R12 ;  /* 0x000000ffff057224 */ /* 0x000fe200078e000c */
[----:B------:R-:W-:Y:S01]  /*e230*/  MOV R3, RZ ;  /* 0x000000ff00037202 */ /* 0x000fe20000000f00 */
[----:B------:R-:W-:Y:S01]  /*e240*/  IMAD.MOV.U32 R0, RZ, RZ, 0x1c1f ;  /* 0x00001c1fff007424 */ /* 0x000fe200078e00ff */
[----:B------:R-:W-:Y:S02]  /*e250*/  MOV R2, 0xe270 ;  /* 0x0000e27000027802 */ /* 0x000fe40000000f00 */
[----:B------:R-:W-:Y:S05]  /*e260*/  CALL.REL.NOINC `($__internal_53_$__cuda_sm70_shflsync_idx_p) ;  /* 0x00000ae000007944 */ /* 0x000fea0003c00000 */
[----:B------:R-:W-:Y:S01]  /*e270*/  MOV R4, R0 ;  /* 0x0000000000047202 */ /* 0x000fe20000000f00 */
[----:B------:R-:W-:Y:S05]  /*e280*/  BRA `(.L_x_2688) ;  /* 0xffffc64000007947 */ /* 0x000fea000383ffff */
.L_x_2639:
[----:B------:R-:W-:Y:S01]  /*e290*/  IMAD.MOV.U32 R5, RZ, RZ, R14 ;  /* 0x000000ffff057224 */ /* 0x000fe200078e000e */
[----:B------:R-:W-:Y:S01]  /*e2a0*/  MOV R3, RZ ;  /* 0x000000ff00037202 */ /* 0x000fe20000000f00 */
[----:B------:R-:W-:Y:S01]  /*e2b0*/  IMAD.MOV.U32 R0, RZ, RZ, 0x1c1f ;  /* 0x00001c1fff007424 */ /* 0x000fe200078e00ff */
[----:B------:R-:W-:Y:S02]  /*e2c0*/  MOV R2, 0xe2e0 ;  /* 0x0000e2e000027802 */ /* 0x000fe40000000f00 */
[----:B-12---:R-:W-:Y:S05]  /*e2d0*/  CALL.REL.NOINC `($__internal_53_$__cuda_sm70_shflsync_idx_p) ;  /* 0x00000a7000007944 */ /* 0x006fea0003c00000 */
[----:B------:R-:W-:Y:S05]  /*e2e0*/  BRA `(.L_x_2689) ;  /* 0xffffc60000007947 */ /* 0x000fea000383ffff */
.L_x_2642:
[----:B------:R-:W-:Y:S01]  /*e2f0*/  IMAD.MOV.U32 R5, RZ, RZ, R12 ;  /* 0x000000ffff057224 */ /* 0x000fe200078e000c */
[----:B----4-:R-:W-:Y:S01]  /*e300*/  MOV R3, 0x1 ;  /* 0x0000000100037802 */ /* 0x010fe20000000f00 */
[----:B------:R-:W-:Y:S01]  /*e310*/  IMAD.MOV.U32 R0, RZ, RZ, 0x1c1f ;  /* 0x00001c1fff007424 */ /* 0x000fe200078e00ff */
[----:B------:R-:W-:-:S02]  /*e320*/  MOV R2, 0xe340 ;  /* 0x0000e34000027802 */ /* 0x000fc40000000f00 */
[----:B-123--:R-:W-:Y:S05]  /*e330*/  CALL.REL.NOINC `($__internal_53_$__cuda_sm70_shflsync_idx_p) ;  /* 0x00000a1000007944 */ /* 0x00efea0003c00000 */
[----:B------:R-:W-:Y:S01]  /*e340*/  IMAD.MOV.U32 R4, RZ, RZ, R0 ;  /* 0x000000ffff047224 */ /* 0x000fe200078e0000 */
[----:B------:R-:W-:Y:S01]  /*e350*/  MOV R3, 0x1 ;  /* 0x0000000100037802 */ /* 0x000fe20000000f00 */
[----:B------:R-:W-:Y:S01]  /*e360*/  IMAD.MOV.U32 R5, RZ, RZ, R14 ;  /* 0x000000ffff057224 */ /* 0x000fe200078e000e */
[----:B------:R-:W-:-:S02]  /*e370*/  MOV R0, 0x1c1f ;  /* 0x00001c1f00007802 */ /* 0x000fc40000000f00 */
[----:B------:R-:W-:Y:S02]  /*e380*/  MOV R2, 0xe3a0 ;  /* 0x0000e3a000027802 */ /* 0x000fe40000000f00 */
[----:B------:R-:W-:Y:S05]  /*e390*/  CALL.REL.NOINC `($__internal_53_$__cuda_sm70_shflsync_idx_p) ;  /* 0x000009b000007944 */ /* 0x000fea0003c00000 */
[----:B------:R-:W-:Y:S05]  /*e3a0*/  BRA `(.L_x_2690) ;  /* 0xffffd1a000007947 */ /* 0x000fea000383ffff */
.L_x_2646:
[----:B------:R-:W-:Y:S01]  /*e3b0*/  IMAD.MOV.U32 R5, RZ, RZ, R11 ;  /* 0x000000ffff057224 */ /* 0x000fe200078e000b */
[----:B------:R-:W-:Y:S01]  /*e3c0*/  MOV R3, RZ ;  /* 0x000000ff00037202 */ /* 0x000fe20000000f00 */
[----:B------:R-:W-:Y:S01]  /*e3d0*/  IMAD.MOV.U32 R0, RZ, RZ, 0x181f ;  /* 0x0000181fff007424 */ /* 0x000fe200078e00ff */
[----:B------:R-:W-:Y:S02]  /*e3e0*/  MOV R2, 0xe400 ;  /* 0x0000e40000027802 */ /* 0x000fe40000000f00 */
[----:B------:R-:W-:Y:S05]  /*e3f0*/  CALL.REL.NOINC `($__internal_53_$__cuda_sm70_shflsync_idx_p) ;  /* 0x0000095000007944 */ /* 0x000fea0003c00000 */
[----:B------:R-:W-:Y:S01]  /*e400*/  MOV R10, R0 ;  /* 0x00000000000a7202 */ /* 0x000fe20000000f00 */
[----:B------:R-:W-:Y:S05]  /*e410*/  BRA `(.L_x_2691) ;  /* 0xffffe1a000007947 */ /* 0x000fea000383ffff */
.L_x_2647:
[----:B------:R-:W-:Y:S01]  /*e420*/  IMAD.MOV.U32 R5, RZ, RZ, R14 ;  /* 0x000000ffff057224 */ /* 0x000fe200078e000e */
[----:B------:R-:W-:Y:S01]  /*e430*/  MOV R3, RZ ;  /* 0x000000ff00037202 */ /* 0x000fe20000000f00 */
[----:B------:R-:W-:Y:S01]  /*e440*/  IMAD.MOV.U32 R0, RZ, RZ, 0x181f ;  /* 0x0000181fff007424 */ /* 0x000fe200078e00ff */
[----:B------:R-:W-:Y:S02]  /*e450*/  MOV R2, 0xe470 ;  /* 0x0000e47000027802 */ /* 0x000fe40000000f00 */
[----:B-12---:R-:W-:Y:S05]  /*e460*/  CALL.REL.NOINC `($__internal_53_$__cuda_sm70_shflsync_idx_p) ;  /* 0x000008e000007944 */ /* 0x006fea0003c00000 */
[----:B------:R-:W-:Y:S05]  /*e470*/  BRA `(.L_x_2692) ;  /* 0xffffe16000007947 */ /* 0x000fea000383ffff */
.L_x_2650:
[----:B--2---:R-:W-:Y:S01]  /*e480*/  IMAD.MOV.U32 R5, RZ, RZ, R11 ;  /* 0x000000ffff057224 */ /* 0x004fe200078e000b */
[----:B------:R-:W-:Y:S01]  /*e490*/  MOV R3, 0x1 ;  /* 0x0000000100037802 */ /* 0x000fe20000000f00 */
[----:B----4-:R-:W-:Y:S01]  /*e4a0*/  IMAD.MOV.U32 R0, RZ, RZ, 0x181f ;  /* 0x0000181fff007424 */ /* 0x010fe200078e00ff */
[----:B------:R-:W-:-:S02]  /*e4b0*/  MOV R2, 0xe4d0 ;  /* 0x0000e4d000027802 */ /* 0x000fc40000000f00 */
[----:B-1-3--:R-:W-:Y:S05]  /*e4c0*/  CALL.REL.NOINC `($__internal_53_$__cuda_sm70_shflsync_idx_p) ;  /* 0x0000088000007944 */ /* 0x00afea0003c00000 */
[----:B------:R-:W-:Y:S01]  /*e4d0*/  IMAD.MOV.U32 R10, RZ, RZ, R0 ;  /* 0x000000ffff0a7224 */ /* 0x000fe200078e0000 */
[----:B------:R-:W-:Y:S01]  /*e4e0*/  MOV R3, 0x1 ;  /* 0x0000000100037802 */ /* 0x000fe20000000f00 */
[----:B------:R-:W-:Y:S01]  /*e4f0*/  IMAD.MOV.U32 R5, RZ, RZ, R14 ;  /* 0x000000ffff057224 */ /* 0x000fe200078e000e */
[----:B------:R-:W-:-:S02]  /*e500*/  MOV R0, 0x181f ;  /* 0x0000181f00007802 */ /* 0x000fc40000000f00 */
[----:B------:R-:W-:Y:S02]  /*e510*/  MOV R2, 0xe530 ;  /* 0x0000e53000027802 */ /* 0x000fe40000000f00 */
[----:B------:R-:W-:Y:S05]  /*e520*/  CALL.REL.NOINC `($__internal_53_$__cuda_sm70_shflsync_idx_p) ;  /* 0x0000082000007944 */ /* 0x000fea0003c00000 */
[----:B------:R-:W-:Y:S05]  /*e530*/  BRA `(.L_x_2693) ;  /* 0xffffe29000007947 */ /* 0x000fea000383ffff */
.L_x_2653:
[----:B-1----:R-:W-:Y:S01]  /*e540*/  IMAD.MOV.U32 R5, RZ, RZ, R11 ;  /* 0x000000ffff057224 */ /* 0x002fe200078e000b */
[----:B------:R-:W-:Y:S01]  /*e550*/  MOV R3, 0x2 ;  /* 0x0000000200037802 */ /* 0x000fe20000000f00 */
[----:B----4-:R-:W-:Y:S01]  /*e560*/  IMAD.MOV.U32 R0, RZ, RZ, 0x181f ;  /* 0x0000181fff007424 */ /* 0x010fe200078e00ff */
[----:B------:R-:W-:Y:S02]  /*e570*/  MOV R2, 0xe590 ;  /* 0x0000e59000027802 */ /* 0x000fe40000000f00 */
[----:B--23--:R-:W-:Y:S05]  /*e580*/  CALL.REL.NOINC `($__internal_53_$__cuda_sm70_shflsync_idx_p) ;  /* 0x000007c000007944 */ /* 0x00cfea0003c00000 */
[----:B------:R-:W-:Y:S01]  /*e590*/  MOV R10, R0 ;  /* 0x00000000000a7202 */ /* 0x000fe20000000f00 */
[----:B------:R-:W-:Y:S05]  /*e5a0*/  BRA `(.L_x_2694) ;  /* 0xffffe40000007947 */ /* 0x000fea000383ffff */
.L_x_2654:
[----:B------:R-:W-:Y:S01]  /*e5b0*/  IMAD.MOV.U32 R5, RZ, RZ, R14 ;  /* 0x000000ffff057224 */ /* 0x000fe200078e000e */
[----:B------:R-:W-:Y:S01]  /*e5c0*/  MOV R3, 0x2 ;  /* 0x0000000200037802 */ /* 0x000fe20000000f00 */
[----:B----4-:R-:W-:Y:S01]  /*e5d0*/  IMAD.MOV.U32 R0, RZ, RZ, 0x181f ;  /* 0x0000181fff007424 */ /* 0x010fe200078e00ff */
[----:B------:R-:W-:Y:S02]  /*e5e0*/  MOV R2, 0xe600 ;  /* 0x0000e60000027802 */ /* 0x000fe40000000f00 */
[----:B-123--:R-:W-:Y:S05]  /*e5f0*/  CALL.REL.NOINC `($__internal_53_$__cuda_sm70_shflsync_idx_p) ;  /* 0x0000075000007944 */ /* 0x00efea0003c00000 */
[----:B------:R-:W-:Y:S05]  /*e600*/  BRA `(.L_x_2695) ;  /* 0xffffe3c000007947 */ /* 0x000fea000383ffff */
.L_x_2657:
[----:B-1----:R-:W-:Y:S01]  /*e610*/  IMAD.MOV.U32 R5, RZ, RZ, R11 ;  /* 0x000000ffff057224 */ /* 0x002fe200078e000b */
[----:B------:R-:W-:Y:S01]  /*e620*/  MOV R3, 0x3 ;  /* 0x0000000300037802 */ /* 0x000fe20000000f00 */
[----:B------:R-:W-:Y:S01]  /*e630*/  IMAD.MOV.U32 R0, RZ, RZ, 0x181f ;  /* 0x0000181fff007424 */ /* 0x000fe200078e00ff */
[----:B------:R-:W-:-:S02]  /*e640*/  MOV R2, 0xe660 ;  /* 0x0000e66000027802 */ /* 0x000fc40000000f00 */
[----:B--234-:R-:W-:Y:S05]  /*e650*/  CALL.REL.NOINC `($__internal_53_$__cuda_sm70_shflsync_idx_p) ;  /* 0x000006f000007944 */ /* 0x01cfea0003c00000 */
[----:B------:R-:W-:Y:S01]  /*e660*/  IMAD.MOV.U32 R10, RZ, RZ, R0 ;  /* 0x000000ffff0a7224 */ /* 0x000fe200078e0000 */
[----:B------:R-:W-:Y:S01]  /*e670*/  MOV R3, 0x3 ;  /* 0x0000000300037802 */ /* 0x000fe20000000f00 */
[----:B------:R-:W-:Y:S01]  /*e680*/  IMAD.MOV.U32 R5, RZ, RZ, R14 ;  /* 0x000000ffff057224 */ /* 0x000fe200078e000e */
[----:B------:R-:W-:-:S02]  /*e690*/  MOV R0, 0x181f ;  /* 0x0000181f00007802 */ /* 0x000fc40000000f00 */
[----:B------:R-:W-:Y:S02]  /*e6a0*/  MOV R2, 0xe6c0 ;  /* 0x0000e6c000027802 */ /* 0x000fe40000000f00 */
[----:B------:R-:W-:Y:S05]  /*e6b0*/  CALL.REL.NOINC `($__internal_53_$__cuda_sm70_shflsync_idx_p) ;  /* 0x0000069000007944 */ /* 0x000fea0003c00000 */
[----:B------:R-:W-:Y:S05]  /*e6c0*/  BRA `(.L_x_2696) ;  /* 0xffffe4f000007947 */ /* 0x000fea000383ffff */
.L_x_2659:
[----:B------:R-:W-:Y:S01]  /*e6d0*/  IMAD.MOV.U32 R5, RZ, RZ, R131 ;  /* 0x000000ffff057224 */ /* 0x000fe200078e0083 */
[----:B------:R-:W-:Y:S01]  /*e6e0*/  MOV R3, RZ ;  /* 0x000000ff00037202 */ /* 0x000fe20000000f00 */
[----:B------:R-:W-:Y:S01]  /*e6f0*/  IMAD.MOV.U32 R0, RZ, RZ, 0x1f ;  /* 0x0000001fff007424 */ /* 0x000fe200078e00ff */
[----:B------:R-:W-:Y:S02]  /*e700*/  MOV R2, 0xe720 ;  /* 0x0000e72000027802 */ /* 0x000fe40000000f00 */
[----:B--23--:R-:W-:Y:S05]  /*e710*/  CALL.REL.NOINC `($__internal_53_$__cuda_sm70_shflsync_idx_p) ;  /* 0x0000063000007944 */ /* 0x00cfea0003c00000 */
[----:B------:R-:W-:Y:S01]  /*e720*/  MOV R9, R0 ;  /* 0x0000000000097202 */ /* 0x000fe20000000f00 */
[----:B------:R-:W-:Y:S05]  /*e730*/  BRA `(.L_x_2697) ;  /* 0xffffe72000007947 */ /* 0x000fea000383ffff */
.L_x_2660:
[----:B------:R-:W-:Y:S01]  /*e740*/  IMAD.MOV.U32 R5, RZ, RZ, R131 ;  /* 0x000000ffff057224 */ /* 0x000fe200078e0083 */
[----:B------:R-:W-:Y:S01]  /*e750*/  MOV R3, 0x1 ;  /* 0x0000000100037802 */ /* 0x000fe20000000f00 */
[----:B------:R-:W-:Y:S01]  /*e760*/  IMAD.MOV.U32 R0, RZ, RZ, 0x1f ;  /* 0x0000001fff007424 */ /* 0x000fe200078e00ff */
[----:B------:R-:W-:Y:S02]  /*e770*/  MOV R2, 0xe790 ;  /* 0x0000e79000027802 */ /* 0x000fe40000000f00 */
[----:B-1234-:R-:W-:Y:S05]  /*e780*/  CALL.REL.NOINC `($__internal_53_$__cuda_sm70_shflsync_idx_p) ;  /* 0x000005c000007944 */ /* 0x01efea0003c00000 */
[----:B------:R-:W-:Y:S01]  /*e790*/  MOV R8, R0 ;  /* 0x0000000000087202 */ /* 0x000fe20000000f00 */
[----:B------:R-:W-:Y:S05]  /*e7a0*/  BRA `(.L_x_2698) ;  /* 0xffffe6d000007947 */ /* 0x000fea000383ffff */
.L_x_2661:
[----:B------:R-:W-:Y:S02]  /*e7b0*/  MOV R2, 0x1 ;  /* 0x0000000100027802 */ /* 0x000fe40000000f00 */
[----:B------:R-:W-:-:S02]  /*e7c0*/  MOV R3, 0xe7e0 ;  /* 0x0000e7e000037802 */ /* 0x000fc40000000f00 */
[----:B-1234-:R-:W-:Y:S05]  /*e7d0*/  CALL.REL.NOINC `($__internal_54_$__cuda_sm70_shflsync_up_p) ;  /* 0x000005c000007944 */ /* 0x01efea0003c00000 */
[----:B------:R-:W-:Y:S05]  /*e7e0*/  BRA `(.L_x_2699) ;  /* 0xffffe7c000007947 */ /* 0x000fea000383ffff */
.L_x_2662:
[----:B------:R-:W-:Y:S02]  /*e7f0*/  MOV R2, 0x2 ;  /* 0x0000000200027802 */ /* 0x000fe40000000f00 */
[----:B------:R-:W-:-:S02]  /*e800*/  MOV R3, 0xe820 ;  /* 0x0000e82000037802 */ /* 0x000fc40000000f00 */
[----:B-1-3--:R-:W-:Y:S05]  /*e810*/  CALL.REL.NOINC `($__internal_54_$__cuda_sm70_shflsync_up_p) ;  /* 0x0000058000007944 */ /* 0x00afea0003c00000 */
        /* <DEDUP_REMOVED lines=23> */
.L_x_2666:
[----:B------:R-:W-:Y:S02]  /*e990*/  MOV R2, 0x1 ;  /* 0x0000000100027802 */ /* 0x000fe40000000f00 */
[----:B------:R-:W-:Y:S02]  /*e9a0*/  MOV R3, 0xe9c0 ;  /* 0x0000e9c000037802 */ /* 0x000fe40000000f00 */
[----:B---3--:R-:W-:Y:S05]  /*e9b0*/  CALL.REL.NOINC `($__internal_54_$__cuda_sm70_shflsync_up_p) ;  /* 0x000003e000007944 */ /* 0x008fea0003c00000 */
[----:B------:R-:W-:Y:S01]  /*e9c0*/  MOV R2, R4 ;  /* 0x0000000400027202 */ /* 0x000fe20000000f00 */
[----:B------:R-:W-:Y:S05]  /*e9d0*/  BRA `(.L_x_2701) ;  /* 0xffffe83000007947 */ /* 0x000fea000383ffff */
.L_x_2667:
[----:B------:R-:W-:Y:S02]  /*e9e0*/  MOV R2, 0x2 ;  /* 0x0000000200027802 */ /* 0x000fe40000000f00 */
[----:B------:R-:W-:Y:S02]  /*e9f0*/  MOV R3, 0xea10 ;  /* 0x0000ea1000037802 */ /* 0x000fe40000000f00 */
[----:B---3--:R-:W-:Y:S05]  /*ea00*/  CALL.REL.NOINC `($__internal_54_$__cuda_sm70_shflsync_up_p) ;  /* 0x0000039000007944 */ /* 0x008fea0003c00000 */
        /* <DEDUP_REMOVED lines=23> */
.L_x_2669:
[----:B------:R-:W-:Y:S02]  /*eb80*/  SEL R0, RZ, 0x1, P0 ;  /* 0x00000001ff007807 */ /* 0x000fe40000000000 */
[----:B------:R-:W-:Y:S02]  /*eb90*/  MOV R2, 0xebb0 ;  /* 0x0000ebb000027802 */ /* 0x000fe40000000f00 */
[----:B--2---:R-:W-:Y:S05]  /*eba0*/  CALL.REL.NOINC `($__internal_55_$__cuda_sm70_votesync_ballot) ;  /* 0x0000026000007944 */ /* 0x004fea0003c00000 */
[----:B------:R-:W-:Y:S01]  /*ebb0*/  MOV R8, R0 ;  /* 0x0000000000087202 */ /* 0x000fe20000000f00 */
[----:B------:R-:W-:Y:S05]  /*ebc0*/  BRA `(.L_x_2703) ;  /* 0xffffe7d000007947 */ /* 0x000fea000383ffff */
.L_x_2670:
[----:B------:R-:W-:Y:S01]  /*ebd0*/  IMAD.MOV.U32 R5, RZ, RZ, R6 ;  /* 0x000000ffff057224 */ /* 0x000fe200078e0006 */
[----:B---3--:R-:W-:Y:S01]  /*ebe0*/  MOV R3, R12 ;  /* 0x0000000c00037202 */ /* 0x008fe20000000f00 */
[----:B------:R-:W-:Y:S01]  /*ebf0*/  IMAD.MOV.U32 R0, RZ, RZ, 0x1f ;  /* 0x0000001fff007424 */ /* 0x000fe200078e00ff */
[----:B------:R-:W-:Y:S02]  /*ec00*/  MOV R2, 0xec20 ;  /* 0x0000ec2000027802 */ /* 0x000fe40000000f00 */
[----:B-12---:R-:W-:Y:S05]  /*ec10*/  CALL.REL.NOINC `($__internal_53_$__cuda_sm70_shflsync_idx_p) ;  /* 0x0000013000007944 */ /* 0x006fea0003c00000 */
[----:B------:R-:W-:Y:S01]  /*ec20*/  IMAD.MOV.U32 R6, RZ, RZ, R0 ;  /* 0x000000ffff067224 */ /* 0x000fe200078e0000 */
[----:B------:R-:W-:Y:S01]  /*ec30*/  MOV R3, R12 ;  /* 0x0000000c00037202 */ /* 0x000fe20000000f00 */
[----:B------:R-:W-:Y:S01]  /*ec40*/  IMAD.MOV.U32 R5, RZ, RZ, R7 ;  /* 0x000000ffff057224 */ /* 0x000fe200078e0007 */
[----:B------:R-:W-:Y:S02]  /*ec50*/  MOV R0, 0x1f ;  /* 0x0000001f00007802 */ /* 0x000fe40000000f00 */
[----:B------:R-:W-:-:S02]  /*ec60*/  MOV R2, 0xec80 ;  /* 0x0000ec8000027802 */ /* 0x000fc40000000f00 */
[----:B------:R-:W-:Y:S05]  /*ec70*/  CALL.REL.NOINC `($__internal_53_$__cuda_sm70_shflsync_idx_p) ;  /* 0x000000d000007944 */ /* 0x000fea0003c00000 */
[----:B------:R-:W-:Y:S01]  /*ec80*/  MOV R7, R0 ;  /* 0x0000000000077202 */ /* 0x000fe20000000f00 */
[----:B------:R-:W-:Y:S05]  /*ec90*/  BRA `(.L_x_2704) ;  /* 0xffffe74000007947 */ /* 0x000fea000383ffff */
.L_x_2673:
[----:B------:R-:W-:Y:S01]  /*eca0*/  IMAD.MOV.U32 R5, RZ, RZ, R4 ;  /* 0x000000ffff057224 */ /* 0x000fe200078e0004 */
[----:B------:R-:W-:-:S02]  /*ecb0*/  MOV R0, 0x1f ;  /* 0x0000001f00007802 */ /* 0x000fc40000000f00 */
[----:B------:R-:W-:Y:S02]  /*ecc0*/  MOV R2, 0xece0 ;  /* 0x0000ece000027802 */ /* 0x000fe40000000f00 */
[----:B-1234-:R-:W-:Y:S05]  /*ecd0*/  CALL.REL.NOINC `($__internal_53_$__cuda_sm70_shflsync_idx_p) ;  /* 0x0000007000007944 */ /* 0x01efea0003c00000 */
[----:B------:R-:W-:Y:S01]  /*ece0*/  MOV R11, R0 ;  /* 0x00000000000b7202 */ /* 0x000fe20000000f00 */
[----:B------:R-:W-:Y:S05]  /*ecf0*/  BRA `(.L_x_2672) ;  /* 0xffffe74000007947 */ /* 0x000fea000383ffff */
        .weak           $__internal_52_$__cuda_sm70_shflsync_bfly_p
        .type           $__internal_52_$__cuda_sm70_shflsync_bfly_p,@function
        .size           $__internal_52_$__cuda_sm70_shflsync_bfly_p,($__internal_53_$__cuda_sm70_shflsync_idx_p - $__internal_52_$__cuda_sm70_shflsync_bfly_p)
$__internal_52_$__cuda_sm70_shflsync_bfly_p:
[----:B------:R-:W-:Y:S04]  /*ed00*/  WARPSYNC R6 ;  /* 0x0000000600007348 */ /* 0x000fe80003800000 */
[----:B------:R1:W2:Y:S02]  /*ed10*/  SHFL.BFLY PT, R5, R2, R5, R7 ;  /* 0x0c00000502057389 */ /* 0x0002a400000e0007 */
[----:B-1----:R-:W-:Y:S02]  /*ed20*/  MOV R2, R3 ;  /* 0x0000000300027202 */ /* 0x002fe40000000f00 */
[----:B------:R-:W-:-:S04]  /*ed30*/  MOV R3, 0x0 ;  /* 0x0000000000037802 */ /* 0x000fc80000000f00 */
[----:B--2---:R-:W-:Y:S05]  /*ed40*/  RET.REL.NODEC R2 `(_ZN7cutlass13device_kernelIN5flash19enable_sm80_to_sm89INS1_16FlashAttnFwdSm80INS1_25CollectiveMainloopFwdSm80ILi8ELi1ELb1EN4cute5tupleIJNS5_1CILi128EEENS7_ILi48EEENS7_ILi256EEEEEELi256ENS_6half_tEfNS_4arch4Sm80ELb0ELb0ELb0ELb1ELb0ELb0ELb1ELb1EEENS1_21CollectiveEpilogueFwdINS6_IJS8_SA_S9_EEENS6_IJNS7_ILi1EEESI_SI_EEESC_SE_Li256ELb1ELb1ELb1ELb0EEENS1_36VarlenDynamicPersistentTileSchedulerILi128ELi48ELi256ELi256ELb1ELb1ELb0ELb0ELb1ELb1EEEEEEEEEvNT_6ParamsE) ;  /* 0xffff12b002007950 */ /* 0x004fea0003c3ffff */
        .weak           $__internal_53_$__cuda_sm70_shflsync_idx_p
        .type           $__internal_53_$__cuda_sm70_shflsync_idx_p,@function
        .size           $__internal_53_$__cuda_sm70_shflsync_idx_p,($__internal_54_$__cuda_sm70_shflsync_up_p - $__internal_53_$__cuda_sm70_shflsync_idx_p)
$__internal_53_$__cuda_sm70_shflsync_idx_p:
[----:B------:R-:W-:-:S04]  /*ed50*/  MOV R132, 0xffffffff ;  /* 0xffffffff00847802 */ /* 0x000fc80000000f00 */
[----:B------:R-:W-:Y:S04]  /*ed60*/  WARPSYNC R132 ;  /* 0x0000008400007348 */ /* 0x000fe80003800000 */
[----:B------:R1:W2:Y:S02]  /*ed70*/  SHFL.IDX PT, R0, R5, R3, R0 ;  /* 0x0000000305007389 */ /* 0x0002a400000e0000 */
[----:B-1----:R-:W-:-:S04]  /*ed80*/  MOV R3, 0x0 ;  /* 0x0000000000037802 */ /* 0x002fc80000000f00 */
[----:B--2---:R-:W-:Y:S05]  /*ed90*/  RET.REL.NODEC R2 `(_ZN7cutlass13device_kernelIN5flash19enable_sm80_to_sm89INS1_16FlashAttnFwdSm80INS1_25CollectiveMainloopFwdSm80ILi8ELi1ELb1EN4cute5tupleIJNS5_1CILi128EEENS7_ILi48EEENS7_ILi256EEEEEELi256ENS_6half_tEfNS_4arch4Sm80ELb0ELb0ELb0ELb1ELb0ELb0ELb1ELb1EEENS1_21CollectiveEpilogueFwdINS6_IJS8_SA_S9_EEENS6_IJNS7_ILi1EEESI_SI_EEESC_SE_Li256ELb1ELb1ELb1ELb0EEENS1_36VarlenDynamicPersistentTileSchedulerILi128ELi48ELi256ELi256ELb1ELb1ELb0ELb0ELb1ELb1EEEEEEEEEvNT_6ParamsE) ;  /* 0xffff126002007950 */ /* 0x004fea0003c3ffff */
        .weak           $__internal_54_$__cuda_sm70_shflsync_up_p
        .type           $__internal_54_$__cuda_sm70_shflsync_up_p,@function
        .size           $__internal_54_$__cuda_sm70_shflsync_up_p,($__internal_55_$__cuda_sm70_votesync_ballot - $__internal_54_$__cuda_sm70_shflsync_up_p)
$__internal_54_$__cuda_sm70_shflsync_up_p:
[----:B------:R-:W-:Y:S02]  /*eda0*/  IMAD.MOV.U32 R4, RZ, RZ, RZ ;  /* 0x000000ffff047224 */ /* 0x000fe400078e00ff */
[----:B------:R-:W-:-:S04]  /*edb0*/  IMAD.MOV.U32 R10, RZ, RZ, -0x1 ;  /* 0xffffffffff0a7424 */ /* 0x000fc800078e00ff */
[----:B------:R-:W-:Y:S04]  /*edc0*/  WARPSYNC R10 ;  /* 0x0000000a00007348 */ /* 0x000fe80003800000 */
[----:B------:R1:W2:Y:S02]  /*edd0*/  SHFL.UP PT, R4, R0, R2, R4 ;  /* 0x0400000200047389 */ /* 0x0002a400000e0004 */
[----:B-1----:R-:W-:Y:S02]  /*ede0*/  MOV R2, R3 ;  /* 0x0000000300027202 */ /* 0x002fe40000000f00 */
[----:B------:R-:W-:-:S04]  /*edf0*/  MOV R3, 0x0 ;  /* 0x0000000000037802 */ /* 0x000fc80000000f00 */
[----:B--2---:R-:W-:Y:S05]  /*ee00*/  RET.REL.NODEC R2 `(_ZN7cutlass13device_kernelIN5flash19enable_sm80_to_sm89INS1_16FlashAttnFwdSm80INS1_25CollectiveMainloopFwdSm80ILi8ELi1ELb1EN4cute5tupleIJNS5_1CILi128EEENS7_ILi48EEENS7_ILi256EEEEEELi256ENS_6half_tEfNS_4arch4Sm80ELb0ELb0ELb0ELb1ELb0ELb0ELb1ELb1EEENS1_21CollectiveEpilogueFwdINS6_IJS8_SA_S9_EEENS6_IJNS7_ILi1EEESI_SI_EEESC_SE_Li256ELb1ELb1ELb1ELb0EEENS1_36VarlenDynamicPersistentTileSchedulerILi128ELi48ELi256ELi256ELb1ELb1ELb0ELb0ELb1ELb1EEEEEEEEEvNT_6ParamsE) ;  /* 0xffff11f002007950 */ /* 0x004fea0003c3ffff */
        .weak           $__internal_55_$__cuda_sm70_votesync_ballot
        .type           $__internal_55_$__cuda_sm70_votesync_ballot,@function
        .size           $__internal_55_$__cuda_sm70_votesync_ballot,(.L_x_5213 - $__internal_55_$__cuda_sm70_votesync_ballot)
$__internal_55_$__cuda_sm70_votesync_ballot:
[----:B------:R-:W-:Y:S01]  /*ee10*/  ISETP.NE.U32.AND P0, PT, R0, 0x1, PT ;  /* 0x000000010000780c */ /* 0x000fe20003f05070 */
[----:B------:R-:W-:-:S04]  /*ee20*/  IMAD.MOV.U32 R3, RZ, RZ, -0x1 ;  /* 0xffffffffff037424 */ /* 0x000fc800078e00ff */
[----:B------:R-:W-:Y:S08]  /*ee30*/  WARPSYNC R3 ;  /* 0x0000000300007348 */ /* 0x000ff00003800000 */
[----:B------:R-:W-:-:S04]  /*ee40*/  VOTE.ANY R0, PT, !P0 ;  /* 0x0000000000007806 */ /* 0x000fc800040e0100 */
[----:B------:R-:W-:Y:S01]  /*ee50*/  LOP3.LUT R0, R0, R3, RZ, 0xc0, !PT ;  /* 0x0000000300007212 */ /* 0x000fe200078ec0ff */
[----:B------:R-:W-:-:S04]  /*ee60*/  IMAD.MOV.U32 R3, RZ, RZ, 0x0 ;  /* 0x00000000ff037424 */ /* 0x000fc800078e00ff */
[----:B------:R-:W-:Y:S05]  /*ee70*/  RET.REL.NODEC R2 `(_ZN7cutlass13device_kernelIN5flash19enable_sm80_to_sm89INS1_16FlashAttnFwdSm80INS1_25CollectiveMainloopFwdSm80ILi8ELi1ELb1EN4cute5tupleIJNS5_1CILi128EEENS7_ILi48EEENS7_ILi256EEEEEELi256ENS_6half_tEfNS_4arch4Sm80ELb0ELb0ELb0ELb1ELb0ELb0ELb1ELb1EEENS1_21CollectiveEpilogueFwdINS6_IJS8_SA_S9_EEENS6_IJNS7_ILi1EEESI_SI_EEESC_SE_Li256ELb1ELb1ELb1ELb0EEENS1_36VarlenDynamicPersistentTileSchedulerILi128ELi48ELi256ELi256ELb1ELb1ELb0ELb0ELb1ELb1EEEEEEEEEvNT_6ParamsE) ;  /* 0xffff118002007950 */ /* 0x000fea0003c3ffff */
.L_x_2705:
        /* <DEDUP_REMOVED lines=16> */
.L_x_5213:


//--------------------- .text._ZN7cutlass13device_kernelIN5flash19enable_sm80_to_sm89INS1_16FlashAttnFwdSm80INS1_25CollectiveMainloopFwdSm80ILi8ELi1ELb0EN4cute5tupleIJNS5_1CILi128EEENS7_ILi32EEENS7_ILi256EEEEEELi256ENS_6half_tEfNS_4arch4Sm80ELb0ELb0ELb0ELb1ELb0ELb1ELb1ELb1EEENS1_21CollectiveEpilogueFwdINS6_IJS8_SA_S9_EEENS6_IJNS7_ILi1EEESI_SI_EEESC_SE_Li256ELb1ELb1ELb1ELb0EEENS1_36VarlenDynamicPersistentTileSchedulerILi128ELi32ELi256ELi256ELb1ELb1ELb0ELb0ELb1ELb1EEEEEEEEEvNT_6ParamsE --------------------------
	.section	.text._ZN7cutlass13device_kernelIN5flash19enable_sm80_to_sm89INS1_16FlashAttnFwdSm80INS1_25CollectiveMainloopFwdSm80ILi8ELi1ELb0EN4cute5tupleIJNS5_1CILi128EEENS7_ILi32EEENS7_ILi256EEEEEELi256ENS_6half_tEfNS_4arch4Sm80ELb0ELb0ELb0ELb1ELb0ELb1ELb1ELb1EEENS1_21CollectiveEpilogueFwdINS6_IJS8_SA_S9_EEENS6_IJNS7_ILi1EEESI_SI_EEESC_SE_Li256ELb1ELb1ELb1ELb0EEENS1_36VarlenDynamicPersistentTileSchedulerILi128ELi32ELi256ELi256ELb1ELb1ELb0ELb0ELb1ELb1EEEEEEEEEvNT_6ParamsE,"ax",@progbits
	.sectioninfo	@"SHI_REGISTERS=255"
	.align	128
.text._ZN7cutlass13device_kernelIN5flash19enable_sm80_to_sm89INS1_16FlashAttnFwdSm80INS1_25CollectiveMainloopFwdSm80ILi8ELi1ELb0EN4cute5tupleIJNS5_1CILi128EEENS7_ILi32EEENS7_ILi256EEEEEELi256ENS_6half_tEfNS_4arch4Sm80ELb0ELb0ELb0ELb1ELb0ELb1ELb1ELb1EEENS1_21CollectiveEpilogueFwdINS6_IJS8_SA_S9_EEENS6_IJNS7_ILi1EEESI_SI_EEESC_SE_Li256ELb1ELb1ELb1ELb0EEENS1_36VarlenDynamicPersistentTileSchedulerILi128ELi32ELi256ELi256ELb1ELb1ELb0ELb0ELb1ELb1EEEEEEEEEvNT_6ParamsE:
        .type           _ZN7cutlass13device_kernelIN5flash19enable_sm80_to_sm89INS1_16FlashAttnFwdSm80INS1_25CollectiveMainloopFwdSm80ILi8ELi1ELb0EN4cute5tupleIJNS5_1CILi128EEENS7_ILi32EEENS7_ILi256EEEEEELi256ENS_6half_tEfNS_4arch4Sm80ELb0ELb0ELb0ELb1ELb0ELb1ELb1ELb1EEENS1_21CollectiveEpilogueFwdINS6_IJS8_SA_S9_EEENS6_IJNS7_ILi1EEESI_SI_EEESC_SE_Li256ELb1ELb1ELb1ELb0EEENS1_36VarlenDynamicPersistentTileSchedulerILi128ELi32ELi256ELi256ELb1ELb1ELb0ELb0ELb1ELb1EEEEEEEEEvNT_6ParamsE,@function
        .size           _ZN7cutlass13device_kernelIN5flash19enable_sm80_to_sm89INS1_16FlashAttnFwdSm80INS1_25CollectiveMainloopFwdSm80ILi8ELi1ELb0EN4cute5tupleIJNS5_1CILi128EEENS7_ILi32EEENS7_ILi256EEEEEELi256ENS_6half_tEfNS_4arch4Sm80ELb0ELb0ELb0ELb1ELb0ELb1ELb1ELb1EEENS1_21CollectiveEpilogueFwdINS6_IJS8_SA_S9_EEENS6_IJNS7_ILi1EEESI_SI_EEESC_SE_Li256ELb1ELb1ELb1ELb0EEENS1_36VarlenDynamicPersistentTileSchedulerILi128ELi32ELi256ELi256ELb1ELb1ELb0ELb0ELb1ELb1EEEEEEEEEvNT_6ParamsE,(.L_x_5218 - _ZN7cutlass13device_kernelIN5flash19enable_sm80_to_sm89INS1_16FlashAttnFwdSm80INS1_25CollectiveMainloopFwdSm80ILi8ELi1ELb0EN4cute5tupleIJNS5_1CILi128EEENS7_ILi32EEENS7_ILi256EEEEEELi256ENS_6half_tEfNS_4arch4Sm80ELb0ELb0ELb0ELb1ELb0ELb1ELb1ELb1EEENS1_21CollectiveEpilogueFwdINS6_IJS8_SA_S9_EEENS6_IJNS7_ILi1EEESI_SI_EEESC_SE_Li256ELb1ELb1ELb1ELb0EEENS1_36VarlenDynamicPersistentTileSchedulerILi128ELi32ELi256ELi256ELb1ELb1ELb0ELb0ELb1ELb1EEEEEEEEEvNT_6ParamsE)
        .other          _ZN7cutlass13device_kernelIN5flash19enable_sm80_to_sm89INS1_16FlashAttnFwdSm80INS1_25CollectiveMainloopFwdSm80ILi8ELi1ELb0EN4cute5tupleIJNS5_1CILi128EEENS7_ILi32EEENS7_ILi256EEEEEELi256ENS_6half_tEfNS_4arch4Sm80ELb0ELb0ELb0ELb1ELb0ELb1ELb1ELb1EEENS1_21CollectiveEpilogueFwdINS6_IJS8_SA_S9_EEENS6_IJNS7_ILi1EEESI_SI_EEESC_SE_Li256ELb1ELb1ELb1ELb0EEENS1_36VarlenDynamicPersistentTileSchedulerILi128ELi32ELi256ELi256ELb1ELb1ELb0ELb0ELb1ELb1EEEEEEEEEvNT_6ParamsE,@"STO_CUDA_ENTRY STV_DEFAULT"
_ZN7cutlass13device_kernelIN5flash19enable_sm80_to_sm89INS1_16FlashAttnFwdSm80INS1_25CollectiveMainloopFwdSm80ILi8ELi1ELb0EN4cute5tupleIJNS5_1CILi128EEENS7_ILi32EEENS7_ILi256EEEEEELi256ENS_6half_tEfNS_4arch4Sm80ELb0ELb0ELb0ELb1ELb0ELb1ELb1ELb1EEENS1_21CollectiveEpilogueFwdINS6_IJS8_SA_S9_EEENS6_IJNS7_ILi1EEESI_SI_EEESC_SE_Li256ELb1ELb1ELb1ELb0EEENS1_36VarlenDynamicPersistentTileSchedulerILi128ELi32ELi256ELi256ELb1ELb1ELb0ELb0ELb1ELb1EEEEEEEEEvNT_6ParamsE:
        /* <DEDUP_REMOVED lines=52> */
.L_x_2711:
        /* <DEDUP_REMOVED lines=17> */
.L_x_2873:
        /* <DEDUP_REMOVED lines=16> */
.L_x_2874:
[----:B---3--:R-:W-:-:S05]  /*0550*/  IMAD R0, R0, c[0x0][0x538], RZ ;  /* 0x00014e0000007a24 */ /* 0x008fca00078e02ff */
[----:B------:R-:W-:-:S04]  /*0560*/  IADD3 R6, R0, R6, RZ ;  /* 0x0000000600067210 */ /* 0x000fc80007ffe0ff */
[----:B------:R-:W-:-:S13]  /*0570*/  ISETP.GT.AND P0, PT, R6, UR4, PT ;  /* 0x0000000406007c0c */ /* 0x000fda000bf04270 */
[----:B-12---:R-:W-:Y:S05]  /*0580*/  @!P0 BRA `(.L_x_2711) ;  /* 0xfffffdb000008947 */ /* 0x006fea000383ffff */
.L_x_2707:
[----:B--2---:R-:W-:-:S05]  /*0590*/  IADD3 R212, -R0, R6, RZ ;  /* 0x0000000600d47210 */ /* 0x004fca0007ffe1ff */
[----:B------:R-:W-:-:S05]  /*05a0*/  IMAD R0, R4, c[0x0][0x538], R212 ;  /* 0x00014e0004007a24 */ /* 0x000fca00078e02d4 */
[----:B------:R-:W-:Y:S01]  /*05b0*/  ISETP.GT.AND P0, PT, R0, UR4, PT ;  /* 0x0000000400007c0c */ /* 0x000fe2000bf04270 */
[----:B------:R-:W-:-:S12]  /*05c0*/  BRA.DIV ~URZ, `(.L_x_2712) ;  /* 0x00015a627f007947 */ /* 0x000fd8000b800000 */
[----:B------:R-:W-:-:S04]  /*05d0*/  VOTE.ANY R6, PT, !P0 ;  /* 0x0000000000067806 */ /* 0x000fc800040e0100 */
.L_x_2875:
[----:B------:R1:W2:Y:S01]  /*05e0*/  POPC R215, R6 ;  /* 0x0000000600d77309 */ /* 0x0002a20000000000 */
[----:B------:R-:W-:Y:S05]  /*05f0*/  BRA.DIV ~URZ, `(.L_x_2713) ;  /* 0x00015a827f007947 */ /* 0x000fea000b800000 */
[----:B--2---:R-:W2:Y:S04]  /*0600*/  SHFL.IDX PT, R11, R8, R215, 0x1f ;  /* 0x00001fd7080b7589 */ /* 0x004ea800000e0000 */
[----:B------:R3:W4:Y:S02]  /*0610*/  SHFL.IDX PT, R10, R7, R215, 0x1f ;  /* 0x00001fd7070a7589 */ /* 0x00072400000e0000 */
[----:B---3--:R-:W-:Y:S02]  /*0620*/  MOV R7, RZ ;  /* 0x000000ff00077202 */ /* 0x008fe40000000f00 */
.L_x_2876:
[----:B--2-4-:R-:W-:Y:S01]  /*0630*/  ISETP.NE.AND P0, PT, R6, RZ, PT ;  /* 0x000000ff0600720c */ /* 0x014fe20003f05270 */
[----:B------:R-:W-:-:S12]  /*0640*/  BSSY B0, `(.L_x_2714) ;  /* 0x0000005000007945 */ /* 0x000fd80003800000 */
[----:B------:R-:W-:Y:S05]  /*0650*/  @!P0 BRA `(.L_x_2715) ;  /* 0x0000003000008947 */ /* 0x000fea0003800000 */
[----:B------:R-:W-:Y:S01]  /*0660*/  IADD3 R3, R215, -0x1, RZ ;  /* 0xffffffffd7037810 */ /* 0x000fe20007ffe0ff */
[----:B------:R-:W-:Y:S05]  /*0670*/  BRA.DIV ~URZ, `(.L_x_2716) ;  /* 0x00015ae27f007947 */ /* 0x000fea000b800000 */
[----:B------:R2:W3:Y:S02]  /*0680*/  SHFL.IDX PT, R7, R4, R3, 0x1f ;  /* 0x00001f0304077589 */ /* 0x0004e400000e0000 */
.L_x_2715:
[----:B------:R-:W-:Y:S05]  /*0690*/  BSYNC B0 ;  /* 0x0000000000007941 */ /* 0x000fea0003800000 */
.L_x_2714:
        /* <DEDUP_REMOVED lines=65> */
.L_x_2708:
[----:B--2---:R-:W-:Y:S01]  /*0ab0*/  IMAD.MOV.U32 R213, RZ, RZ, RZ ;  /* 0x000000ffffd57224 */ /* 0x004fe200078e00ff */
[----:B------:R-:W-:Y:S01]  /*0ac0*/  MOV R214, RZ ;  /* 0x000000ff00d67202 */ /* 0x000fe20000000f00 */
[----:B------:R-:W-:Y:S01]  /*0ad0*/  IMAD.U32 R212, RZ, RZ, UR4 ;  /* 0x00000004ffd47e24 */ /* 0x000fe2000f8e00ff */
[----:B------:R-:W-:Y:S02]  /*0ae0*/  MOV R215, c[0x0][0x53c] ;  /* 0x00014f0000d77a02 */ /* 0x000fe40000000f00 */
.L_x_2717:
[----:B------:R-:W-:Y:S01]  /*0af0*/  ISETP.NE.AND P0, PT, R12, RZ, PT ;  /* 0x000000ff0c00720c */ /* 0x000fe20003f05270 */
[----:B------:R-:W-:-:S12]  /*0b00*/  WARPSYNC 0xffffffff ;  /* 0xffffffff00007948 */ /* 0x000fd80003800000 */
[----:B------:R1:W-:Y:S04]  /*0b10*/  @!P0 STS.128 [0x20080], R212 ;  /* 0x020080d4ff008388 */ /* 0x0003e80000000c00 */
[----:B------:R-:W-:Y:S06]  /*0b20*/  BAR.ARV 0x5, 0x100 ;  /* 0x0144000000007b1d */ /* 0x000fec0000002000 */
.L_x_2706:
        /* <DEDUP_REMOVED lines=30> */
[C---:B------:R-:W-:Y:S01]  /*0d10*/  IMAD.SHL.U32 R4, R219.reuse, 0x40, RZ ;  /* 0x00000040db047824 */ /* 0x040fe200078e00ff */
        /* <DEDUP_REMOVED lines=74> */
[----:B------:R-:W-:Y:S01]  /*11c0*/  IADD3 R5, R226, 0x80, RZ ;  /* 0x00000080e2057810 */ /* 0x000fe20007ffe0ff */
        /* <DEDUP_REMOVED lines=15> */
[----:B------:R-:W-:Y:S01]  /*12c0*/  IADD3 R244, R194, 0x8, RZ ;  /* 0x00000008c2f47810 */ /* 0x000fe20007ffe0ff */
[----:B------:R-:W-:Y:S01]  /*12d0*/  IMAD.IADD R178, R2, 0x1, R177 ;  /* 0x0000000102b27824 */ /* 0x000fe200078e02b1 */
[----:B------:R-:W-:-:S02]  /*12e0*/  SEL R6, R10, 0xffffffc0, !P2 ;  /* 0xffffffc00a067807 */ /* 0x000fc40005000000 */
[----:B------:R-:W-:Y:S02]  /*12f0*/  SEL R0, R10, 0xffffffc0, !P3 ;  /* 0xffffffc00a007807 */ /* 0x000fe40005800000 */
[----:B------:R-:W-:Y:S01]  /*1300*/  IADD3 R243, R194, 0x10, RZ ;  /* 0x00000010c2f37810 */ /* 0x000fe20007ffe0ff */
        /* <DEDUP_REMOVED lines=15> */
[----:B------:R-:W-:-:S02]  /*1400*/  SHF.R.S32.HI R8, RZ, 0x1f, R244 ;  /* 0x0000001fff087819 */ /* 0x000fc400000114f4 */
[----:B-1----:R-:W-:Y:S02]  /*1410*/  SHF.R.S32.HI R11, RZ, 0x1f, R243 ;  /* 0x0000001fff0b7819 */ /* 0x002fe400000114f3 */
[----:B------:R-:W-:Y:S02]  /*1420*/  SHF.R.S32.HI R10, RZ, 0x1f, R242 ;  /* 0x0000001fff0a7819 */ /* 0x000fe400000114f2 */
[----:B------:R-:W-:Y:S02]  /*1430*/  SHF.R.S32.HI R8, RZ, 0x1f, R241 ;  /* 0x0000001fff087819 */ /* 0x000fe400000114f1 */
[C---:B------:R-:W-:Y:S02]  /*1440*/  IADD3 R142, R138.reuse, 0x20, RZ ;  /* 0x000000208a8e7810 */ /* 0x040fe40007ffe0ff */
[----:B------:R-:W-:Y:S02]  /*1450*/  IADD3 R141, R138, 0x60, RZ ;  /* 0x000000608a8d7810 */ /* 0x000fe40007ffe0ff */
[----:B------:R-:W-:-:S02]  /*1460*/  IADD3 R191, R132, 0x80, RZ ;  /* 0x0000008084bf7810 */ /* 0x000fc40007ffe0ff */
[----:B------:R-:W-:Y:S02]  /*1470*/  IADD3 R192, R132, 0xc0, RZ ;  /* 0x000000c084c07810 */ /* 0x000fe40007ffe0ff */
[----:B------:R-:W-:Y:S02]  /*1480*/  IADD3 R234, R194, 0x50, RZ ;  /* 0x00000050c2ea7810 */ /* 0x000fe40007ffe0ff */
[----:B------:R-:W-:Y:S02]  /*1490*/  SHF.R.S32.HI R11, RZ, 0x1f, R240 ;  /* 0x0000001fff0b7819 */ /* 0x000fe400000114f0 */
[----:B------:R-:W-:Y:S02]  /*14a0*/  SHF.R.S32.HI R10, RZ, 0x1f, R239 ;  /* 0x0000001fff0a7819 */ /* 0x000fe400000114ef */
[----:B------:R-:W-:Y:S02]  /*14b0*/  SHF.R.S32.HI R8, RZ, 0x1f, R238 ;  /* 0x0000001fff087819 */ /* 0x000fe400000114ee */
[----:B------:R-:W-:-:S02]  /*14c0*/  SHF.R.S32.HI R252, RZ, 0x1f, R237 ;  /* 0x0000001ffffc7819 */ /* 0x000fc400000114ed */
[----:B------:R-:W-:Y:S02]  /*14d0*/  SHF.R.S32.HI R251, RZ, 0x1f, R236 ;  /* 0x0000001ffffb7819 */ /* 0x000fe400000114ec */
[----:B------:R-:W-:Y:S02]  /*14e0*/  LEA R250, R9, 0x10080, 0x1 ;  /* 0x0001008009fa7811 */ /* 0x000fe400078e08ff */
[----:B------:R-:W-:Y:S02]  /*14f0*/  LEA R249, R7, 0x10080, 0x1 ;  /* 0x0001008007f97811 */ /* 0x000fe400078e08ff */
.L_x_2872:
        /* <DEDUP_REMOVED lines=41> */
.L_x_2718:
[----:B------:R-:W-:-:S04]  /*1790*/  ISETP.NE.U32.AND P0, PT, RZ, c[0x0][0x368], PT ;  /* 0x0000da00ff007a0c */ /* 0x000fc80003f05070 */
[----:B------:R-:W-:-:S13]  /*17a0*/  ISETP.NE.AND.EX P0, PT, RZ, c[0x0][0x36c], PT, P0 ;  /* 0x0000db00ff007a0c */ /* 0x000fda0003f05300 */
[----:B------:R-:W-:Y:S05]  /*17b0*/  @!P0 BRA `(.L_x_2719) ;  /* 0x0000004000008947 */ /* 0x000fea0003800000 */
[----:B---3--:R-:W-:-:S04]  /*17c0*/  LEA R4, P0, R209, c[0x0][0x368], 0x2 ;  /* 0x0000da00d1047a11 */ /* 0x008fc800078010ff */
[----:B------:R-:W-:-:S05]  /*17d0*/  LEA.HI.X R5, R209, c[0x0][0x36c], R224, 0x2, P0 ;  /* 0x0000db00d1057a11 */ /* 0x000fca00000f14e0 */
[----:B------:R1:W5:Y:S01]  /*17e0*/  LDG.E R9, [R4.64] ;  /* 0x0000000604097981 */ /* 0x000362000c1e1900 */
[----:B------:R-:W-:Y:S05]  /*17f0*/  BRA `(.L_x_2720) ;  /* 0x0000005000007947 */ /* 0x000fea0003800000 */
.L_x_2719:
[----:B------:R-:W-:Y:S01]  /*1800*/  MOV R9, c[0x0][0x1d0] ;  /* 0x0000740000097a02 */ /* 0x000fe20000000f00 */
[----:B------:R-:W-:Y:S05]  /*1810*/  @!P6 BRA `(.L_x_2720) ;  /* 0x000000300000e947 */ /* 0x000fea0003800000 */
[----:B---3--:R-:W2:Y:S04]  /*1820*/  LDG.E R6, [R4.64] ;  /* 0x0000000604067981 */ /* 0x008ea8000c1e1900 */
[----:B------:R-:W2:Y:S02]  /*1830*/  LDG.E R0, [R4.64+0x4] ;  /* 0x0000040604007981 */ /* 0x000ea4000c1e1900 */
[----:B--2---:R-:W-:Y:S02]  /*1840*/  IADD3 R9, -R6, R0, RZ ;  /* 0x0000000006097210 */ /* 0x004fe40007ffe1ff */
.L_x_2720:
        /* <DEDUP_REMOVED lines=57> */
.L_x_2722:
[----:B------:R-:W-:Y:S05]  /*1be0*/  BSYNC B0 ;  /* 0x0000000000007941 */ /* 0x000fea0003800000 */
.L_x_2721:
        /* <DEDUP_REMOVED lines=107> */
[----:B------:R-:W-:Y:S01]  /*22a0*/  IADD3 R17, -R4, c[0x0][0x1d4], RZ ;  /* 0x0000750004117a10 */ /* 0x000fe20007ffe1ff */
[----:B------:R-:W-:Y:S01]  /*22b0*/  IMAD.WIDE.U32 R2, R220, c[0x0][0x260], R132 ;  /* 0x00009800dc027a25 */ /* 0x000fe200078e0084 */
[----:B------:R-:W-:Y:S01]  /*22c0*/  SEL R15, RZ, c[0x0][0x27c], !P1 ;  /* 0x00009f00ff0f7a07 */ /* 0x000fe20004800000 */
[----:B------:R-:W-:Y:S01]  /*22d0*/  BAR.SYNC.DEFER_BLOCKING 0x0 ;  /* 0x0000000000007b1d */ /* 0x000fe20000010000 */
[-C--:B------:R-:W-:Y:S01]  /*22e0*/  SEL R16, R4, R17.reuse, !P1 ;  /* 0x0000001104107207 */ /* 0x080fe20004800000 */
[C---:B------:R-:W-:Y:S01]  /*22f0*/  IMAD.X R109, R13.reuse, 0x1, R11, P0 ;  /* 0x000000010d6d7824 */ /* 0x040fe200000e060b */
        /* <DEDUP_REMOVED lines=109> */
.L_x_2742:
        /* <DEDUP_REMOVED lines=70> */
.L_x_2728:
[----:B------:R-:W-:Y:S05]  /*2e30*/  BSYNC B0 ;  /* 0x0000000000007941 */ /* 0x000fea0003800000 */
.L_x_2727:
        /* <DEDUP_REMOVED lines=77> */
.L_x_2731:
[----:B------:R-:W-:Y:S05]  /*3310*/  BSYNC B0 ;  /* 0x0000000000007941 */ /* 0x000fea0003800000 */
.L_x_2730:
        /* <DEDUP_REMOVED lines=56> */
.L_x_2733:
[----:B------:R-:W-:Y:S05]  /*36a0*/  BSYNC B0 ;  /* 0x0000000000007941 */ /* 0x000fea0003800000 */
.L_x_2732:
        /* <DEDUP_REMOVED lines=56> */
.L_x_2735:
[----:B------:R-:W-:Y:S05]  /*3a30*/  BSYNC B0 ;  /* 0x0000000000007941 */ /* 0x000fea0003800000 */
.L_x_2734:
        /* <DEDUP_REMOVED lines=56> */
.L_x_2726:
        /* <DEDUP_REMOVED lines=31> */
.L_x_2737:
[----:B------:R-:W-:Y:S05]  /*3fb0*/  BSYNC B0 ;  /* 0x0000000000007941 */ /* 0x000fea0003800000 */
.L_x_2736:
        /* <DEDUP_REMOVED lines=137> */
.L_x_2739:
[----:B------:R-:W-:Y:S05]  /*4850*/  BSYNC B0 ;  /* 0x0000000000007941 */ /* 0x000fea0003800000 */
.L_x_2738:
        /* <DEDUP_REMOVED lines=117> */
.L_x_2725:
        /* <DEDUP_REMOVED lines=21> */
.L_x_2729:
[----:B------:R-:W-:Y:S05]  /*5100*/  BSYNC B1 ;  /* 0x0000000000017941 */ /* 0x000fea0003800000 */
.L_x_2724:
        /* <DEDUP_REMOVED lines=55> */
.L_x_2741:
[----:B-1----:R-:W-:Y:S05]  /*5480*/  BSYNC B0 ;  /* 0x0000000000007941 */ /* 0x002fea0003800000 */
.L_x_2740:
        /* <DEDUP_REMOVED lines=22> */
.L_x_2723:
        /* <DEDUP_REMOVED lines=34> */
.L_x_2744:
[----:B------:R-:W-:Y:S05]  /*5810*/  BSYNC B0 ;  /* 0x0000000000007941 */ /* 0x000fea0003800000 */
.L_x_2743:
        /* <DEDUP_REMOVED lines=125> */
[----:B------:R-:W-:Y:S01]  /*5ff0*/  IMAD R18, R4, c[0x0][0x1e4], R5 ;  /* 0x0000790004127a24 */ /* 0x000fe200078e0205 */
        /* <DEDUP_REMOVED lines=48> */
.L_x_2877:
[----:B------:R-:W-:Y:S05]  /*6300*/  BRA.DIV ~URZ, `(.L_x_2747) ;  /* 0x0000ff227f007947 */ /* 0x000fea000b800000 */
[----:B------:R3:W4:Y:S02]  /*6310*/  SHFL.IDX PT, R0, R21, RZ, 0x181f ;  /* 0x00181fff15007589 */ /* 0x00072400000e0000 */
.L_x_2878:
        /* <DEDUP_REMOVED lines=25> */
.L_x_2749:
[----:B------:R-:W-:Y:S05]  /*64b0*/  BSYNC B0 ;  /* 0x0000000000007941 */ /* 0x000fea0003800000 */
.L_x_2748:
[----:B------:R-:W-:Y:S05]  /*64c0*/  BRA.DIV ~URZ, `(.L_x_2750) ;  /* 0x0000fdc27f007947 */ /* 0x000fea000b800000 */
[----:B--2---:R2:W1:Y:S04]  /*64d0*/  SHFL.IDX PT, R6, R19, 0x1, 0x181f ;  /* 0x00381f0013067f89 */ /* 0x00446800000e0000 */
[----:B----4-:R2:W4:Y:S02]  /*64e0*/  SHFL.IDX PT, R0, R21, 0x1, 0x181f ;  /* 0x00381f0015007f89 */ /* 0x01052400000e0000 */
.L_x_2879:
        /* <DEDUP_REMOVED lines=21> */
.L_x_2752:
[----:B------:R-:W-:Y:S05]  /*6640*/  BSYNC B0 ;  /* 0x0000000000007941 */ /* 0x000fea0003800000 */
.L_x_2751:
[----:B------:R-:W-:Y:S05]  /*6650*/  BRA.DIV ~URZ, `(.L_x_2753) ;  /* 0x0000fcf27f007947 */ /* 0x000fea000b800000 */
[----:B-1----:R1:W2:Y:S02]  /*6660*/  SHFL.IDX PT, R6, R19, 0x2, 0x181f ;  /* 0x00581f0013067f89 */ /* 0x0022a400000e0000 */
.L_x_2880:
[----:B------:R-:W-:Y:S05]  /*6670*/  BRA.DIV ~URZ, `(.L_x_2754) ;  /* 0x0000fd427f007947 */ /* 0x000fea000b800000 */
[----:B----4-:R4:W1:Y:S02]  /*6680*/  SHFL.IDX PT, R0, R21, 0x2, 0x181f ;  /* 0x00581f0015007f89 */ /* 0x01086400000e0000 */
.L_x_2881:
        /* <DEDUP_REMOVED lines=19> */
.L_x_2756:
[----:B------:R-:W-:Y:S05]  /*67c0*/  BSYNC B0 ;  /* 0x0000000000007941 */ /* 0x000fea0003800000 */
.L_x_2755:
[----:B------:R-:W-:Y:S05]  /*67d0*/  BRA.DIV ~URZ, `(.L_x_2757) ;  /* 0x0000fc427f007947 */ /* 0x000fea000b800000 */
[----:B--2---:R2:W3:Y:S04]  /*67e0*/  SHFL.IDX PT, R6, R19, 0x3, 0x181f ;  /* 0x00781f0013067f89 */ /* 0x0044e800000e0000 */
[----:B-1----:R2:W1:Y:S02]  /*67f0*/  SHFL.IDX PT, R0, R21, 0x3, 0x181f ;  /* 0x00781f0015007f89 */ /* 0x00246400000e0000 */
.L_x_2882:
        /* <DEDUP_REMOVED lines=29> */
[C---:B------:R-:W-:Y:S01]  /*69d0*/  LOP3.LUT P2, RZ, R222.reuse, 0x8, RZ, 0xc0, !PT ;  /* 0x00000008deff7812 */ /* 0x040fe2000784c0ff */
        /* <DEDUP_REMOVED lines=15> */
.L_x_2759:
[----:B------:R-:W-:Y:S05]  /*6ad0*/  BSYNC B0 ;  /* 0x0000000000007941 */ /* 0x000fea0003800000 */
.L_x_2758:
[----:B------:R-:W-:Y:S01]  /*6ae0*/  ISETP.LT.AND P0, PT, RZ, c[0x0][0x27c], PT ;  /* 0x00009f00ff007a0c */ /* 0x000fe20003f01270 */
[----:B------:R-:W0:-:S12]  /*6af0*/  LDGDEPBAR ;  /* 0x00000000000079af */ /* 0x000e180000000000 */
[----:B------:R-:W-:Y:S05]  /*6b00*/  @P0 BRA `(.L_x_2760) ;  /* 0x0000002000000947 */ /* 0x000fea0003800000 */
[----:B------:R-:W-:-:S04]  /*6b10*/  DEPBAR.LE SB0, 0x1 ;  /* 0x000080400000791a */ /* 0x000fc80000000000 */
[----:B------:R-:W-:Y:S05]  /*6b20*/  BRA `(.L_x_2761) ;  /* 0x000068c000007947 */ /* 0x000fea0003800000 */
.L_x_2760:
        /* <DEDUP_REMOVED lines=74> */
.L_x_2764:
[----:B-123--:R-:W-:Y:S05]  /*6fd0*/  BSYNC B0 ;  /* 0x0000000000007941 */ /* 0x00efea0003800000 */
.L_x_2763:
        /* <DEDUP_REMOVED lines=103> */
.L_x_2768:
[----:B------:R-:W-:Y:S05]  /*7650*/  BSYNC B0 ;  /* 0x0000000000007941 */ /* 0x000fea0003800000 */
.L_x_2767:
        /* <DEDUP_REMOVED lines=41> */
.L_x_2770:
[----:B------:R-:W-:Y:S05]  /*78f0*/  BSYNC B0 ;  /* 0x0000000000007941 */ /* 0x000fea0003800000 */
.L_x_2769:
        /* <DEDUP_REMOVED lines=41> */
.L_x_2772:
[----:B------:R-:W-:Y:S05]  /*7b90*/  BSYNC B0 ;  /* 0x0000000000007941 */ /* 0x000fea0003800000 */
.L_x_2771:
        /* <DEDUP_REMOVED lines=40> */
.L_x_2766:
[----:B------:R-:W-:Y:S05]  /*7e20*/  BSYNC B1 ;  /* 0x0000000000017941 */ /* 0x000fea0003800000 */
.L_x_2765:
        /* <DEDUP_REMOVED lines=45> */
.L_x_2776:
[----:B------:R-:W-:Y:S05]  /*8100*/  BSYNC B0 ;  /* 0x0000000000007941 */ /* 0x000fea0003800000 */
.L_x_2775:
        /* <DEDUP_REMOVED lines=41> */
.L_x_2778:
[----:B------:R-:W-:Y:S05]  /*83a0*/  BSYNC B0 ;  /* 0x0000000000007941 */ /* 0x000fea0003800000 */
.L_x_2777:
        /* <DEDUP_REMOVED lines=41> */
.L_x_2780:
[----:B------:R-:W-:Y:S05]  /*8640*/  BSYNC B0 ;  /* 0x0000000000007941 */ /* 0x000fea0003800000 */
.L_x_2779:
        /* <DEDUP_REMOVED lines=40> */
.L_x_2774:
[----:B------:R-:W-:Y:S05]  /*88d0*/  BSYNC B1 ;  /* 0x0000000000017941 */ /* 0x000fea0003800000 */
.L_x_2773:
        /* <DEDUP_REMOVED lines=45> */
.L_x_2784:
[----:B------:R-:W-:Y:S05]  /*8bb0*/  BSYNC B0 ;  /* 0x0000000000007941 */ /* 0x000fea0003800000 */
.L_x_2783:
        /* <DEDUP_REMOVED lines=41> */
.L_x_2786:
[----:B------:R-:W-:Y:S05]  /*8e50*/  BSYNC B0 ;  /* 0x0000000000007941 */ /* 0x000fea0003800000 */
.L_x_2785:
        /* <DEDUP_REMOVED lines=41> */
.L_x_2788:
[----:B------:R-:W-:Y:S05]  /*90f0*/  BSYNC B0 ;  /* 0x0000000000007941 */ /* 0x000fea0003800000 */
.L_x_2787:
        /* <DEDUP_REMOVED lines=40> */
.L_x_2782:
[----:B------:R-:W-:Y:S05]  /*9380*/  BSYNC B1 ;  /* 0x0000000000017941 */ /* 0x000fea0003800000 */
.L_x_2781:
        /* <DEDUP_REMOVED lines=44> */
.L_x_2791:
[----:B------:R-:W-:Y:S05]  /*9650*/  BSYNC B0 ;  /* 0x0000000000007941 */ /* 0x000fea0003800000 */
.L_x_2790:
        /* <DEDUP_REMOVED lines=41> */
.L_x_2793:
[----:B------:R-:W-:Y:S05]  /*98f0*/  BSYNC B0 ;  /* 0x0000000000007941 */ /* 0x000fea0003800000 */
.L_x_2792:
        /* <DEDUP_REMOVED lines=41> */
.L_x_2795:
[----:B------:R-:W-:Y:S05]  /*9b90*/  BSYNC B0 ;  /* 0x0000000000007941 */ /* 0x000fea0003800000 */
.L_x_2794:
        /* <DEDUP_REMOVED lines=41> */
.L_x_2762:
        /* <DEDUP_REMOVED lines=36> */
.L_x_2797:
[----:B-123--:R-:W-:Y:S05]  /*a070*/  BSYNC B0 ;  /* 0x0000000000007941 */ /* 0x00efea0003800000 */
.L_x_2796:
        /* <DEDUP_REMOVED lines=146> */
.L_x_2801:
[----:B------:R-:W-:Y:S05]  /*a9a0*/  BSYNC B0 ;  /* 0x0000000000007941 */ /* 0x000fea0003800000 */
.L_x_2800:
        /* <DEDUP_REMOVED lines=96> */
.L_x_2799:
[----:B------:R-:W-:Y:S05]  /*afb0*/  BSYNC B1 ;  /* 0x0000000000017941 */ /* 0x000fea0003800000 */
.L_x_2798:
        /* <DEDUP_REMOVED lines=104> */
.L_x_2805:
[----:B------:R-:W-:Y:S05]  /*b640*/  BSYNC B0 ;  /* 0x0000000000007941 */ /* 0x000fea0003800000 */
.L_x_2804:
        /* <DEDUP_REMOVED lines=96> */
.L_x_2803:
[----:B------:R-:W-:Y:S05]  /*bc50*/  BSYNC B1 ;  /* 0x0000000000017941 */ /* 0x000fea0003800000 */
.L_x_2802:
        /* <DEDUP_REMOVED lines=98> */
.L_x_2809:
[----:B------:R-:W-:Y:S05]  /*c280*/  BSYNC B0 ;  /* 0x0000000000007941 */ /* 0x000fea0003800000 */
.L_x_2808:
        /* <DEDUP_REMOVED lines=89> */
.L_x_2807:
[----:B------:R-:W-:Y:S05]  /*c820*/  BSYNC B1 ;  /* 0x0000000000017941 */ /* 0x000fea0003800000 */
.L_x_2806:
        /* <DEDUP_REMOVED lines=97> */
.L_x_2811:
[----:B------:R-:W-:Y:S05]  /*ce40*/  BSYNC B0 ;  /* 0x0000000000007941 */ /* 0x000fea0003800000 */
.L_x_2810:
        /* <DEDUP_REMOVED lines=89> */
.L_x_2789:
[----:B------:R-:W-:Y:S05]  /*d3e0*/  BSYNC B2 ;  /* 0x0000000000027941 */ /* 0x000fea0003800000 */
.L_x_2761:
        /* <DEDUP_REMOVED lines=17> */
[----:B------:R-:W1:Y:S01]  /*d500*/  LDSM.16.M88.4 R28, [R143] ;  /* 0x000000008f1c783b */ /* 0x000e620000000200 */
[----:B------:R-:W-:Y:S02]  /*d510*/  ISETP.GT.AND P0, PT, R60, R193, PT ;  /* 0x000000c13c00720c */ /* 0x000fe40003f04270 */
[----:B------:R-:W-:Y:S01]  /*d520*/  LOP3.LUT P3, RZ, R62, 0x2, RZ, 0xc0, !PT ;  /* 0x000000023eff7812 */ /* 0x000fe2000786c0ff */
[----:B--2-4-:R-:W2:Y:S01]  /*d530*/  LDSM.16.M88.4 R20, [R143+0x800] ;  /* 0x000800008f14783b */ /* 0x014ea20000000200 */
[----:B------:R-:W-:-:S02]  /*d540*/  ISETP.NE.U32.OR P0, PT, R0, 0x1, !P0 ;  /* 0x000000010000780c */ /* 0x000fc40004705470 */
[C---:B------:R-:W-:Y:S01]  /*d550*/  IADD3 R0, R143.reuse, 0x20, RZ ;  /* 0x000000208f007810 */ /* 0x040fe20007ffe0ff */
[----:B------:R-:W-:Y:S01]  /*d560*/  LDSM.16.M88.4 R12, [R182] ;  /* 0x00000000b60c783b */ /* 0x000fe20000000200 */
[C---:B------:R-:W-:Y:S02]  /*d570*/  @P1 IADD3 R0, R143.reuse, -0x20, RZ ;  /* 0xffffffe08f001810 */ /* 0x040fe40007ffe0ff */
        /* <DEDUP_REMOVED lines=20> */
[----:B------:R-:W1:Y:S04]  /*d6c0*/  LDSM.16.M88.4 R48, [R3] ;  /* 0x000000000330783b */ /* 0x000e680000000200 */
[----:B------:R-:W1:Y:S01]  /*d6d0*/  LDSM.16.M88.4 R44, [R3+0x800] ;  /* 0x00080000032c783b */ /* 0x000e620000000200 */
[C---:B--2---:R-:W-:Y:S03]  /*d6e0*/  HMMA.16816.F32 R36, R8.reuse, R20, RZ ;  /* 0x000000140824723c */ /* 0x044fe600000018ff */
[----:B------:R-:W-:Y:S04]  /*d6f0*/  LDSM.16.M88.4 R56, [R176] ;  /* 0x00000000b038783b */ /* 0x000fe80000000200 */
[----:B------:R-:W-:Y:S01]  /*d700*/  LDSM.16.M88.4 R52, [R143+0x1000] ;  /* 0x001000008f34783b */ /* 0x000fe20000000200 */
[----:B------:R-:W-:Y:S03]  /*d710*/  HMMA.16816.F32 R8, R8, R22, RZ ;  /* 0x000000160808723c */ /* 0x000fe600000018ff */
[----:B------:R-:W0:Y:S04]  /*d720*/  LDGDEPBAR ;  /* 0x00000000000079af */ /* 0x000e280000000000 */
[----:B---3--:R-:W2:Y:S01]  /*d730*/  LDSM.16.M88.4 R4, [R183] ;  /* 0x00000000b704783b */ /* 0x008ea20000000200 */
[C---:B------:R-:W-:Y:S08]  /*d740*/  HMMA.16816.F32 R20, R12.reuse, R32, R24 ;  /* 0x000000200c14723c */ /* 0x040ff00000001818 */
[C---:B------:R-:W-:Y:S01]  /*d750*/  HMMA.16816.F32 R24, R12.reuse, R34, R28 ;  /* 0x000000220c18723c */ /* 0x040fe2000000181c */
[----:B------:R-:W3:Y:S07]  /*d760*/  LDSM.16.M88.4 R32, [R176+0x800] ;  /* 0x00080000b020783b */ /* 0x000eee0000000200 */
[C---:B----4-:R-:W-:Y:S01]  /*d770*/  HMMA.16816.F32 R28, R12.reuse, R40, R36 ;  /* 0x000000280c1c723c */ /* 0x050fe20000001824 */
[----:B------:R-:W-:Y:S07]  /*d780*/  LDSM.16.M88.4 R36, [R143+0x1800] ;  /* 0x001800008f24783b */ /* 0x000fee0000000200 */
[----:B------:R-:W-:Y:S01]  /*d790*/  HMMA.16816.F32 R12, R12, R42, R8 ;  /* 0x0000002a0c0c723c */ /* 0x000fe20000001808 */
[----:B------:R-:W4:Y:S04]  /*d7a0*/  LDSM.16.M88.4 R8, [R181+0x4000] ;  /* 0x00400000b508783b */ /* 0x000f280000000200 */
[----:B------:R-:W-:Y:S03]  /*d7b0*/  LDSM.16.M88.4 R40, [R0+0x1000] ;  /* 0x001000000028783b */ /* 0x000fe60000000200 */
[C---:B-1----:R-:W-:Y:S08]  /*d7c0*/  HMMA.16816.F32 R20, R16.reuse, R48, R20 ;  /* 0x000000301014723c */ /* 0x042ff00000001814 */
[C---:B------:R-:W-:Y:S01]  /*d7d0*/  HMMA.16816.F32 R24, R16.reuse, R50, R24 ;  /* 0x000000321018723c */ /* 0x040fe20000001818 */
[----:B------:R-:W-:Y:S07]  /*d7e0*/  LDSM.16.M88.4 R48, [R3+0x1000] ;  /* 0x001000000330783b */ /* 0x000fee0000000200 */
[C---:B------:R-:W-:Y:S08]  /*d7f0*/  HMMA.16816.F32 R28, R16.reuse, R44, R28 ;  /* 0x0000002c101c723c */ /* 0x040ff0000000181c */
[----:B------:R-:W-:Y:S01]  /*d800*/  HMMA.16816.F32 R12, R16, R46, R12 ;  /* 0x0000002e100c723c */ /* 0x000fe2000000180c */
[----:B------:R-:W1:Y:S04]  /*d810*/  LDSM.16.M88.4 R16, [R182+0x4000] ;  /* 0x00400000b610783b */ /* 0x000e680000000200 */
[----:B------:R-:W-:Y:S03]  /*d820*/  LDSM.16.M88.4 R44, [R176+0x1000] ;  /* 0x00100000b02c783b */ /* 0x000fe60000000200 */
[C---:B--2---:R-:W-:Y:S08]  /*d830*/  HMMA.16816.F32 R20, R4.reuse, R56, R20 ;  /* 0x000000380414723c */ /* 0x044ff00000001814 */
[C---:B------:R-:W-:Y:S08]  /*d840*/  HMMA.16816.F32 R24, R4.reuse, R58, R24 ;  /* 0x0000003a0418723c */ /* 0x040ff00000001818 */
[C---:B---3--:R-:W-:Y:S08]  /*d850*/  HMMA.16816.F32 R28, R4.reuse, R32, R28 ;  /* 0x00000020041c723c */ /* 0x048ff0000000181c */
[----:B------:R-:W-:Y:S01]  /*d860*/  HMMA.16816.F32 R12, R4, R34, R12 ;  /* 0x00000022040c723c */ /* 0x000fe2000000180c */
[----:B------:R-:W2:Y:S04]  /*d870*/  LDSM.16.M88.4 R32, [R0+0x1800] ;  /* 0x001800000020783b */ /* 0x000ea80000000200 */
[----:B------:R-:W3:Y:S03]  /*d880*/  LDSM.16.M88.4 R4, [R184+0x4000] ;  /* 0x00400000b804783b */ /* 0x000ee60000000200 */
[C---:B----4-:R-:W-:Y:S08]  /*d890*/  HMMA.16816.F32 R20, R8.reuse, R52, R20 ;  /* 0x000000340814723c */ /* 0x050ff00000001814 */
[C---:B------:R-:W-:Y:S01]  /*d8a0*/  HMMA.16816.F32 R24, R8.reuse, R54, R24 ;  /* 0x000000360818723c */ /* 0x040fe20000001818 */
[----:B------:R-:W-:Y:S07]  /*d8b0*/  LDSM.16.M88.4 R52, [R0+0x2000] ;  /* 0x002000000034783b */ /* 0x000fee0000000200 */
[C---:B------:R-:W-:Y:S08]  /*d8c0*/  HMMA.16816.F32 R28, R8.reuse, R36, R28 ;  /* 0x00000024081c723c */ /* 0x040ff0000000181c */
[----:B------:R-:W-:Y:S01]  /*d8d0*/  HMMA.16816.F32 R8, R8, R38, R12 ;  /* 0x000000260808723c */ /* 0x000fe2000000180c */
[----:B------:R-:W4:Y:S04]  /*d8e0*/  LDSM.16.M88.4 R36, [R3+0x1800] ;  /* 0x001800000324783b */ /* 0x000f280000000200 */
[----:B------:R-:W4:Y:S03]  /*d8f0*/  LDSM.16.M88.4 R12, [R183+0x4000] ;  /* 0x00400000b70c783b */ /* 0x000f260000000200 */
[C---:B-1----:R-:W-:Y:S08]  /*d900*/  HMMA.16816.F32 R20, R16.reuse, R40, R20 ;  /* 0x000000281014723c */ /* 0x042ff00000001814 */
[C---:B------:R-:W-:Y:S01]  /*d910*/  HMMA.16816.F32 R24, R16.reuse, R42, R24 ;  /* 0x0000002a1018723c */ /* 0x040fe20000001818 */
[----:B------:R-:W-:Y:S07]  /*d920*/  LDSM.16.M88.4 R40, [R143+0x2000] ;  /* 0x002000008f28783b */ /* 0x000fee0000000200 */
[C---:B--2---:R-:W-:Y:S08]  /*d930*/  HMMA.16816.F32 R28, R16.reuse, R32, R28 ;  /* 0x00000020101c723c */ /* 0x044ff0000000181c */
[----:B------:R-:W-:Y:S01]  /*d940*/  HMMA.16816.F32 R8, R16, R34, R8 ;  /* 0x000000221008723c */ /* 0x000fe20000001808 */
[----:B------:R-:W1:Y:S04]  /*d950*/  LDSM.16.M88.4 R32, [R176+0x1800] ;  /* 0x00180000b020783b */ /* 0x000e680000000200 */
[----:B------:R-:W2:Y:S03]  /*d960*/  LDSM.16.M88.4 R16, [R181+0x8000] ;  /* 0x00800000b510783b */ /* 0x000ea60000000200 */
[C---:B---3--:R-:W-:Y:S08]  /*d970*/  HMMA.16816.F32 R20, R4.reuse, R48, R20 ;  /* 0x000000300414723c */ /* 0x048ff00000001814 */
[C---:B------:R-:W-:Y:S01]  /*d980*/  HMMA.16816.F32 R24, R4.reuse, R50, R24 ;  /* 0x000000320418723c */ /* 0x040fe20000001818 */
[----:B------:R-:W-:Y:S07]  /*d990*/  LDSM.16.M88.4 R48, [R3+0x2000] ;  /* 0x002000000330783b */ /* 0x000fee0000000200 */
[C---:B----4-:R-:W-:Y:S08]  /*d9a0*/  HMMA.16816.F32 R28, R4.reuse, R36, R28 ;  /* 0x00000024041c723c */ /* 0x050ff0000000181c */
[----:B------:R-:W-:Y:S01]  /*d9b0*/  HMMA.16816.F32 R4, R4, R38, R8 ;  /* 0x000000260404723c */ /* 0x000fe20000001808 */
[----:B------:R-:W3:Y:S04]  /*d9c0*/  LDSM.16.M88.4 R36, [R143+0x2800] ;  /* 0x002800008f24783b */ /* 0x000ee80000000200 */
[----:B------:R-:W4:Y:S03]  /*d9d0*/  LDSM.16.M88.4 R8, [R182+0x8000] ;  /* 0x00800000b608783b */ /* 0x000f260000000200 */
[C---:B------:R-:W-:Y:S08]  /*d9e0*/  HMMA.16816.F32 R20, R12.reuse, R44, R20 ;  /* 0x0000002c0c14723c */ /* 0x040ff00000001814 */
[C---:B------:R-:W-:Y:S01]  /*d9f0*/  HMMA.16816.F32 R24, R12.reuse, R46, R24 ;  /* 0x0000002e0c18723c */ /* 0x040fe20000001818 */
[----:B------:R-:W-:Y:S07]  /*da00*/  LDSM.16.M88.4 R44, [R176+0x2000] ;  /* 0x00200000b02c783b */ /* 0x000fee0000000200 */
[C---:B-1----:R-:W-:Y:S08]  /*da10*/  HMMA.16816.F32 R28, R12.reuse, R32, R28 ;  /* 0x000000200c1c723c */ /* 0x042ff0000000181c */
[----:B------:R-:W-:Y:S01]  /*da20*/  HMMA.16816.F32 R12, R12, R34, R4 ;  /* 0x000000220c0c723c */ /* 0x000fe20000001804 */
[----:B------:R-:W1:Y:S04]  /*da30*/  LDSM.16.M88.4 R32, [R0+0x2800] ;  /* 0x002800000020783b */ /* 0x000e680000000200 */
[----:B------:R-:W1:Y:S03]  /*da40*/  LDSM.16.M88.4 R4, [R184+0x8000] ;  /* 0x00800000b804783b */ /* 0x000e660000000200 */
[C---:B--2---:R-:W-:Y:S08]  /*da50*/  HMMA.16816.F32 R20, R16.reuse, R40, R20 ;  /* 0x000000281014723c */ /* 0x044ff00000001814 */
[C---:B------:R-:W-:Y:S01]  /*da60*/  HMMA.16816.F32 R24, R16.reuse, R42, R24 ;  /* 0x0000002a1018723c */ /* 0x040fe20000001818 */
[----:B------:R-:W2:Y:S07]  /*da70*/  LDSM.16.M88.4 R40, [R3+0x2800] ;  /* 0x002800000328783b */ /* 0x000eae0000000200 */
[C---:B---3--:R-:W-:Y:S08]  /*da80*/  HMMA.16816.F32 R28, R16.reuse, R36, R28 ;  /* 0x00000024101c723c */ /* 0x048ff0000000181c */
[----:B------:R-:W-:Y:S01]  /*da90*/  HMMA.16816.F32 R12, R16, R38, R12 ;  /* 0x00000026100c723c */ /* 0x000fe2000000180c */
[----:B------:R-:W3:Y:S04]  /*daa0*/  LDSM.16.M88.4 R16, [R183+0x8000] ;  /* 0x00800000b710783b */ /* 0x000ee80000000200 */
[----:B------:R-:W2:Y:S03]  /*dab0*/  LDSM.16.M88.4 R36, [R176+0x2800] ;  /* 0x00280000b024783b */ /* 0x000ea60000000200 */
[C---:B----4-:R-:W-:Y:S08]  /*dac0*/  HMMA.16816.F32 R20, R8.reuse, R52, R20 ;  /* 0x000000340814723c */ /* 0x050ff00000001814 */
[C---:B------:R-:W-:Y:S01]  /*dad0*/  HMMA.16816.F32 R24, R8.reuse, R54, R24 ;  /* 0x000000360818723c */ /* 0x040fe20000001818 */
[----:B------:R-:W-:Y:S07]  /*dae0*/  LDSM.16.M88.4 R52, [R143+0x3000] ;  /* 0x003000008f34783b */ /* 0x000fee0000000200 */
[C---:B-1----:R-:W-:Y:S08]  /*daf0*/  HMMA.16816.F32 R28, R8.reuse, R32, R28 ;  /* 0x00000020081c723c */ /* 0x042ff0000000181c */
[----:B------:R-:W-:Y:S01]  /*db00*/  HMMA.16816.F32 R12, R8, R34, R12 ;  /* 0x00000022080c723c */ /* 0x000fe2000000180c */
[----:B------:R-:W1:Y:S04]  /*db10*/  LDSM.16.M88.4 R8, [R181+0xc000] ;  /* 0x00c00000b508783b */ /* 0x000e680000000200 */
[----:B------:R-:W4:Y:S03]  /*db20*/  LDSM.16.M88.4 R32, [R143+0x3800] ;  /* 0x003800008f20783b */ /* 0x000f260000000200 */
[C---:B------:R-:W-:Y:S08]  /*db30*/  HMMA.16816.F32 R20, R4.reuse, R48, R20 ;  /* 0x000000300414723c */ /* 0x040ff00000001814 */
[C---:B------:R-:W-:Y:S01]  /*db40*/  HMMA.16816.F32 R24, R4.reuse, R50, R24 ;  /* 0x000000320418723c */ /* 0x040fe20000001818 */
[----:B------:R-:W-:Y:S07]  /*db50*/  LDSM.16.M88.4 R48, [R3+0x3000] ;  /* 0x003000000330783b */ /* 0x000fee0000000200 */
[C---:B--2---:R-:W-:Y:S08]  /*db60*/  HMMA.16816.F32 R28, R4.reuse, R40, R28 ;  /* 0x00000028041c723c */ /* 0x044ff0000000181c */
[----:B------:R-:W-:Y:S01]  /*db70*/  HMMA.16816.F32 R4, R4, R42, R12 ;  /* 0x0000002a0404723c */ /* 0x000fe2000000180c */
[----:B------:R-:W-:Y:S04]  /*db80*/  LDSM.16.M88.4 R12, [R182+0xc000] ;  /* 0x00c00000b60c783b */ /* 0x000fe80000000200 */
[----:B------:R-:W2:Y:S03]  /*db90*/  LDSM.16.M88.4 R40, [R0+0x3000] ;  /* 0x003000000028783b */ /* 0x000ea60000000200 */
[C---:B---3--:R-:W-:Y:S08]  /*dba0*/  HMMA.16816.F32 R20, R16.reuse, R44, R20 ;  /* 0x0000002c1014723c */ /* 0x048ff00000001814 */
[C---:B------:R-:W-:Y:S01]  /*dbb0*/  HMMA.16816.F32 R24, R16.reuse, R46, R24 ;  /* 0x0000002e1018723c */ /* 0x040fe20000001818 */
[----:B------:R3:W2:Y:S07]  /*dbc0*/  LDSM.16.M88.4 R44, [R0+0x3800] ;  /* 0x00380000002c783b */ /* 0x0006ae0000000200 */
[C---:B------:R-:W-:Y:S08]  /*dbd0*/  HMMA.16816.F32 R28, R16.reuse, R36, R28 ;  /* 0x00000024101c723c */ /* 0x040ff0000000181c */
[----:B------:R-:W-:Y:S01]  /*dbe0*/  HMMA.16816.F32 R16, R16, R38, R4 ;  /* 0x000000261010723c */ /* 0x000fe20000001804 */
[----:B------:R-:W2:Y:S04]  /*dbf0*/  LDSM.16.M88.4 R4, [R184+0xc000] ;  /* 0x00c00000b804783b */ /* 0x000ea80000000200 */
[----:B------:R-:W2:Y:S03]  /*dc00*/  LDSM.16.M88.4 R36, [R3+0x3800] ;  /* 0x003800000324783b */ /* 0x000ea60000000200 */
[----:B-1----:R-:W-:Y:S01]  /*dc10*/  HMMA.16816.F32 R20, R8, R52, R20 ;  /* 0x000000340814723c */ /* 0x002fe20000001814 */
[----:B---3--:R-:W-:-:S05]  /*dc20*/  IMAD.IADD R0, R60, 0x1, -R194 ;  /* 0x000000013c007824 */ /* 0x008fca00078e0ac2 */
[C---:B------:R-:W-:Y:S02]  /*dc30*/  ISETP.GT.AND P0, PT, R0.reuse, RZ, PT ;  /* 0x000000ff0000720c */ /* 0x040fe40003f04270 */
[----:B------:R-:W-:Y:S01]  /*dc40*/  HMMA.16816.F32 R24, R8, R54, R24 ;  /* 0x000000360818723c */ /* 0x000fe20000001818 */
[C---:B------:R-:W-:Y:S02]  /*dc50*/  ISETP.GT.AND P1, PT, R0.reuse, 0x1, PT ;  /* 0x000000010000780c */ /* 0x040fe40003f24270 */
[C---:B------:R-:W-:Y:S02]  /*dc60*/  ISETP.GT.AND P3, PT, R0.reuse, 0x8, PT ;  /* 0x000000080000780c */ /* 0x040fe40003f64270 */
[----:B------:R-:W-:-:S03]  /*dc70*/  ISETP.GT.AND P2, PT, R0, 0x10, PT ;  /* 0x000000100000780c */ /* 0x000fc60003f44270 */
[C---:B----4-:R-:W-:Y:S08]  /*dc80*/  HMMA.16816.F32 R28, R8.reuse, R32, R28 ;  /* 0x00000020081c723c */ /* 0x050ff0000000181c */
[----:B------:R-:W-:Y:S01]  /*dc90*/  HMMA.16816.F32 R16, R8, R34, R16 ;  /* 0x000000220810723c */ /* 0x000fe20000001810 */
[----:B------:R-:W-:Y:S04]  /*dca0*/  LDSM.16.M88.4 R8, [R183+0xc000] ;  /* 0x00c00000b708783b */ /* 0x000fe80000000200 */
[----:B------:R-:W-:Y:S03]  /*dcb0*/  LDSM.16.M88.4 R32, [R176+0x3800] ;  /* 0x00380000b020783b */ /* 0x000fe60000000200 */
[C---:B--2---:R-:W-:Y:S08]  /*dcc0*/  HMMA.16816.F32 R20, R12.reuse, R40, R20 ;  /* 0x000000280c14723c */ /* 0x044ff00000001814 */
[----:B------:R-:W-:Y:S01]  /*dcd0*/  HMMA.16816.F32 R24, R12, R42, R24 ;  /* 0x0000002a0c18723c */ /* 0x000fe20000001818 */
[----:B------:R-:W1:Y:S01]  /*dce0*/  LDSM.16.M88.4 R40, [R176+0x3000] ;  /* 0x00300000b028783b */ /* 0x000e620000000200 */
[----:B------:R-:W-:-:S06]  /*dcf0*/  DEPBAR.LE SB0, 0x0 ;  /* 0x000080000000791a */ /* 0x000fcc0000000000 */
[C---:B------:R-:W-:Y:S08]  /*dd00*/  HMMA.16816.F32 R28, R12.reuse, R44, R28 ;  /* 0x0000002c0c1c723c */ /* 0x040ff0000000181c */
[----:B------:R-:W-:Y:S08]  /*dd10*/  HMMA.16816.F32 R12, R12, R46, R16 ;  /* 0x0000002e0c0c723c */ /* 0x000ff00000001810 */
[C---:B------:R-:W-:Y:S08]  /*dd20*/  HMMA.16816.F32 R16, R4.reuse, R48, R20 ;  /* 0x000000300410723c */ /* 0x040ff00000001814 */
[C---:B------:R-:W-:Y:S08]  /*dd30*/  HMMA.16816.F32 R20, R4.reuse, R50, R24 ;  /* 0x000000320414723c */ /* 0x040ff00000001818 */
[C---:B------:R-:W-:Y:S08]  /*dd40*/  HMMA.16816.F32 R24, R4.reuse, R36, R28 ;  /* 0x000000240418723c */ /* 0x040ff0000000181c */
[----:B------:R-:W-:Y:S08]  /*dd50*/  HMMA.16816.F32 R4, R4, R38, R12 ;  /* 0x000000260404723c */ /* 0x000ff0000000180c */
[C---:B-1----:R-:W-:Y:S08]  /*dd60*/  HMMA.16816.F32 R12, R8.reuse, R40, R16 ;  /* 0x00000028080c723c */ /* 0x042ff00000001810 */
[C---:B------:R-:W-:Y:S08]  /*dd70*/  HMMA.16816.F32 R16, R8.reuse, R42, R20 ;  /* 0x0000002a0810723c */ /* 0x040ff00000001814 */
[C---:B------:R-:W-:Y:S08]  /*dd80*/  HMMA.16816.F32 R24, R8.reuse, R32, R24 ;  /* 0x000000200818723c */ /* 0x040ff00000001818 */
[----:B------:R-:W-:Y:S01]  /*dd90*/  HMMA.16816.F32 R20, R8, R34, R4 ;  /* 0x000000220814723c */ /* 0x000fe20000001804 */
[----:B------:R-:W-:-:S06]  /*dda0*/  FSEL R14, R14, -INF , P0 ;  /* 0xff8000000e0e7808 */ /* 0x000fcc0000000000 */
[----:B------:R-:W-:Y:S02]  /*ddb0*/  FSEL R5, R12, -INF , P0 ;  /* 0xff8000000c057808 */ /* 0x000fe40000000000 */
[----:B------:R-:W-:Y:S01]  /*ddc0*/  FSEL R6, R13, -INF , P1 ;  /* 0xff8000000d067808 */ /* 0x000fe20000800000 */
[----:B------:R-:W-:Y:S01]  /*ddd0*/  BAR.SYNC.DEFER_BLOCKING 0x0 ;  /* 0x0000000000007b1d */ /* 0x000fe20000010000 */
[----:B------:R-:W-:Y:S02]  /*dde0*/  ISETP.GT.AND P0, PT, R0, 0x9, PT ;  /* 0x000000090000780c */ /* 0x000fe40003f04270 */
[----:B------:R-:W-:Y:S02]  /*ddf0*/  FSEL R7, R16, -INF , P3 ;  /* 0xff80000010077808 */ /* 0x000fe40001800000 */
[----:B------:R-:W-:Y:S02]  /*de00*/  FMNMX.FTZ R2, R5, R6, !PT ;  /* 0x0000000605027209 */ /* 0x000fe40007810000 */
        /* <DEDUP_REMOVED lines=11> */
[----:B------:R-:W-:Y:S02]  /*dec0*/  ISETP.GT.AND P0, PT, R0, 0x19, PT ;  /* 0x000000190000780c */ /* 0x000fe40003f04270 */
[----:B------:R-:W-:-:S02]  /*ded0*/  FSEL R12, R20, -INF , P1 ;  /* 0xff800000140c7808 */ /* 0x000fc40000800000 */
[----:B------:R-:W-:Y:S02]  /*dee0*/  FMNMX.FTZ R0, R11, R2, !PT ;  /* 0x000000020b007209 */ /* 0x000fe40007810000 */
[----:B------:R-:W-:Y:S02]  /*def0*/  FSEL R21, R21, -INF , P0 ;  /* 0xff80000015157808 */ /* 0x000fe40000000000 */
[----:B------:R-:W-:Y:S02]  /*df00*/  FMNMX.FTZ R0, R12, R0, !PT ;  /* 0x000000000c007209 */ /* 0x000fe40007810000 */
[----:B------:R-:W-:Y:S02]  /*df10*/  FMNMX.FTZ R3, R14, R16, !PT ;  /* 0x000000100e037209 */ /* 0x000fe40007810000 */
[----:B------:R-:W-:Y:S02]  /*df20*/  FMNMX.FTZ R0, R21, R0, !PT ;  /* 0x0000000015007209 */ /* 0x000fe40007810000 */
[----:B------:R-:W-:-:S02]  /*df30*/  FMNMX.FTZ R3, R18, R3, !PT ;  /* 0x0000000312037209 */ /* 0x000fc40007810000 */
[----:B------:R-:W-:Y:S01]  /*df40*/  FSEL R26, R26, -INF , P2 ;  /* 0xff8000001a1a7808 */ /* 0x000fe20001000000 */
[----:B------:R-:W1:Y:S01]  /*df50*/  SHFL.BFLY PT, R2, R0, 0x2, 0x1f ;  /* 0x0c401f0000027f89 */ /* 0x000e6200000e0000 */
[----:B------:R-:W-:Y:S02]  /*df60*/  FMNMX.FTZ R3, R24, R3, !PT ;  /* 0x0000000318037209 */ /* 0x000fe40007810000 */
[----:B------:R-:W-:Y:S02]  /*df70*/  FSEL R20, R27, -INF , P3 ;  /* 0xff8000001b147808 */ /* 0x000fe40001800000 */
[----:B------:R-:W-:Y:S02]  /*df80*/  FMNMX.FTZ R3, R26, R3, !PT ;  /* 0x000000031a037209 */ /* 0x000fe40007810000 */
[----:B------:R-:W-:Y:S02]  /*df90*/  FSEL R22, R22, -INF , P1 ;  /* 0xff80000016167808 */ /* 0x000fe40000800000 */
[----:B------:R-:W-:-:S02]  /*dfa0*/  FMNMX.FTZ R3, R20, R3, !PT ;  /* 0x0000000314037209 */ /* 0x000fc40007810000 */
[----:B------:R-:W-:Y:S02]  /*dfb0*/  FSEL R23, R23, -INF , P0 ;  /* 0xff80000017177808 */ /* 0x000fe40000000000 */
[----:B------:R-:W-:Y:S02]  /*dfc0*/  FMNMX.FTZ R3, R22, R3, !PT ;  /* 0x0000000316037209 */ /* 0x000fe40007810000 */
[----:B------:R-:W-:Y:S02]  /*dfd0*/  LOP3.LUT P2, RZ, R222, 0x8, RZ, 0xc0, !PT ;  /* 0x00000008deff7812 */ /* 0x000fe4000784c0ff */
[----:B------:R-:W-:-:S05]  /*dfe0*/  FMNMX.FTZ R3, R23, R3, !PT ;  /* 0x0000000317037209 */ /* 0x000fca0007810000 */
[----:B------:R-:W-:Y:S01]  /*dff0*/  SHFL.BFLY PT, R4, R3, 0x2, 0x1f ;  /* 0x0c401f0003047f89 */ /* 0x000fe200000e0000 */
[----:B-1----:R-:W-:-:S05]  /*e000*/  FMNMX.FTZ R0, R0, R2, !PT ;  /* 0x0000000200007209 */ /* 0x002fca0007810000 */
[----:B------:R-:W1:Y:S02]  /*e010*/  SHFL.BFLY PT, R2, R0, 0x1, 0x1f ;  /* 0x0c201f0000027f89 */ /* 0x000e6400000e0000 */
[----:B-1----:R-:W-:-:S04]  /*e020*/  FMNMX.FTZ R135, R0, R2, !PT ;  /* 0x0000000200877209 */ /* 0x002fc80007810000 */
[C---:B------:R-:W-:Y:S01]  /*e030*/  FSETP.NEU.FTZ.AND P0, PT, R135.reuse, -INF , PT ;  /* 0xff8000008700780b */ /* 0x040fe20003f1d000 */
[----:B------:R-:W-:-:S05]  /*e040*/  FMUL.FTZ R2, R135, c[0x0][0x2d0] ;  /* 0x0000b40087027a20 */ /* 0x000fca0000410000 */
[----:B------:R-:W-:Y:S02]  /*e050*/  FSEL R2, R2, RZ, P0 ;  /* 0x000000ff02027208 */ /* 0x000fe40000000000 */
[----:B------:R-:W-:-:S03]  /*e060*/  ISETP.GT.AND P0, PT, R61, R214, PT ;  /* 0x000000d63d00720c */ /* 0x000fc60003f04270 */
[----:B------:R-:W-:-:S04]  /*e070*/  FFMA.FTZ R0, R5, c[0x0][0x2d0], -R2 ;  /* 0x0000b40005007a23 */ /* 0x000fc80000010802 */
[----:B------:R1:W-:Y:S02]  /*e080*/  MUFU.EX2 R208, R0 ;  /* 0x0000000000d07308 */ /* 0x0003e40000000800 */
[----:B-1----:R-:W-:Y:S01]  /*e090*/  FMNMX.FTZ R0, R3, R4, !PT ;  /* 0x0000000403007209 */ /* 0x002fe20007810000 */
[----:B------:R-:W-:-:S03]  /*e0a0*/  FFMA.FTZ R3, R6, c[0x0][0x2d0], -R2 ;  /* 0x0000b40006037a23 */ /* 0x000fc60000010802 */
[----:B------:R-:W-:Y:S01]  /*e0b0*/  @P0 SHF.R.S32.HI R6, RZ, 0x1f, R223 ;  /* 0x0000001fff060819 */ /* 0x000fe200000114df */
[----:B------:R-:W-:Y:S01]  /*e0c0*/  @P0 IMAD.WIDE.U32 R4, R223, c[0x0][0x1e0], RZ ;  /* 0x00007800df040a25 */ /* 0x000fe200078e00ff */
[----:B------:R-:W1:Y:S01]  /*e0d0*/  SHFL.BFLY PT, R9, R0, 0x1, 0x1f ;  /* 0x0c201f0000097f89 */ /* 0x000e6200000e0000 */
[----:B------:R2:W-:Y:S02]  /*e0e0*/  MUFU.EX2 R205, R3 ;  /* 0x0000000300cd7308 */ /* 0x0005e40000000800 */
[----:B------:R-:W-:-:S04]  /*e0f0*/  @P0 IMAD R6, R6, c[0x0][0x1e0], RZ ;  /* 0x0000780006060a24 */ /* 0x000fc800078e02ff */
[----:B------:R-:W-:-:S04]  /*e100*/  @P0 IMAD R6, R223, c[0x0][0x1e4], R6 ;  /* 0x00007900df060a24 */ /* 0x000fc800078e0206 */
[----:B------:R-:W-:Y:S02]  /*e110*/  @P0 IMAD.IADD R5, R5, 0x1, R6 ;  /* 0x0000000105050824 */ /* 0x000fe400078e0206 */
[--C-:B--2---:R-:W-:Y:S02]  /*e120*/  FFMA.FTZ R3, R7, c[0x0][0x2d0], -R2.reuse ;  /* 0x0000b40007037a23 */ /* 0x104fe40000010802 */
[--C-:B------:R-:W-:Y:S02]  /*e130*/  FFMA.FTZ R7, R10, c[0x0][0x2d0], -R2.reuse ;  /* 0x0000b4000a077a23 */ /* 0x100fe40000010802 */
[----:B------:R2:W-:Y:S08]  /*e140*/  MUFU.EX2 R204, R3 ;  /* 0x0000000300cc7308 */ /* 0x0005f00000000800 */
[----:B------:R-:W-:Y:S01]  /*e150*/  MUFU.EX2 R206, R7 ;  /* 0x0000000700ce7308 */ /* 0x000fe20000000800 */
[--C-:B--2---:R-:W-:Y:S01]  /*e160*/  FFMA.FTZ R3, R8, c[0x0][0x2d0], -R2.reuse ;  /* 0x0000b40008037a23 */ /* 0x104fe20000010802 */
[----:B-1----:R-:W-:Y:S01]  /*e170*/  FMNMX.FTZ R8, R0, R9, !PT ;  /* 0x0000000900087209 */ /* 0x002fe20007810000 */
[----:B------:R-:W-:-:S05]  /*e180*/  FFMA.FTZ R0, R11, c[0x0][0x2d0], -R2 ;  /* 0x0000b4000b007a23 */ /* 0x000fca0000010802 */
[----:B------:R1:W2:Y:S08]  /*e190*/  MUFU.EX2 R207, R3 ;  /* 0x0000000300cf7308 */ /* 0x0002b00000000800 */
[----:B------:R3:W4:Y:S01]  /*e1a0*/  MUFU.EX2 R195, R0 ;  /* 0x0000000000c37308 */ /* 0x0007220000000800 */
[----:B-1----:R-:W-:Y:S02]  /*e1b0*/  @P0 LEA R3, P1, R4, R210, 0x5 ;  /* 0x000000d204030211 */ /* 0x002fe400078228ff */
[----:B--2---:R-:W-:-:S02]  /*e1c0*/  F2FP.PACK_AB R6, R207, R204 ;  /* 0x000000cccf06723e */ /* 0x004fc400000000ff */
[----:B------:R-:W-:Y:S02]  /*e1d0*/  @P0 LEA.HI.X R5, R4, R218, R5, 0x5, P1 ;  /* 0x000000da04050211 */ /* 0x000fe400008f2c05 */
[----:B------:R-:W-:Y:S01]  /*e1e0*/  @P0 LEA R4, P1, R3, c[0x0][0x1c8], 0x1 ;  /* 0x0000720003040a11 */ /* 0x000fe200078208ff */
[----:B---3--:R-:W-:Y:S01]  /*e1f0*/  FMUL.FTZ R0, R8, c[0x0][0x2d0] ;  /* 0x0000b40008007a20 */ /* 0x008fe20000410000 */
[----:B----4-:R-:W-:Y:S02]  /*e200*/  F2FP.PACK_AB R156, R195, R206 ;  /* 0x000000cec39c723e */ /* 0x010fe400000000ff */
        /* <DEDUP_REMOVED lines=13> */
[----:B------:R-:W-:Y:S02]  /*e2e0*/  LDSM.16.MT88.4 R12, [R177] ;  /* 0x00000000b10c783b */ /* 0x000fe40000004200 */
[----:B------:R1:W-:Y:S02]  /*e2f0*/  MUFU.EX2 R188, R3 ;  /* 0x0000000300bc7308 */ /* 0x0003e40000000800 */
[----:B------:R-:W-:Y:S01]  /*e300*/  LDSM.16.MT88.4 R32, [R180] ;  /* 0x00000000b420783b */ /* 0x000fe20000004200 */
[--C-:B---3--:R-:W-:Y:S01]  /*e310*/  FFMA.FTZ R2, R26, c[0x0][0x2d0], -R0.reuse ;  /* 0x0000b4001a027a23 */ /* 0x108fe20000010800 */
[----:B----4-:R-:W-:Y:S02]  /*e320*/  F2FP.PACK_AB R158, R190, R189 ;  /* 0x000000bdbe9e723e */ /* 0x010fe400000000ff */
[----:B------:R-:W-:Y:S02]  /*e330*/  LDSM.16.MT88.4 R148, [R177+0x800] ;  /* 0x00080000b194783b */ /* 0x000fe40000004200 */
[----:B------:R3:W-:Y:S02]  /*e340*/  MUFU.EX2 R186, R2 ;  /* 0x0000000200ba7308 */ /* 0x0007e40000000800 */
[----:B------:R-:W-:Y:S04]  /*e350*/  LDSM.16.MT88.4 R40, [R180+0x800] ;  /* 0x00080000b428783b */ /* 0x000fe80000004200 */
[----:B------:R-:W-:Y:S01]  /*e360*/  LDSM.16.MT88.4 R44, [R179] ;  /* 0x00000000b32c783b */ /* 0x000fe20000004200 */
[----:B-1----:R-:W-:-:S03]  /*e370*/  FFMA.FTZ R3, R16, c[0x0][0x2d0], -R0 ;  /* 0x0000b40010037a23 */ /* 0x002fc60000010800 */
[----:B------:R-:W-:Y:S01]  /*e380*/  LDSM.16.MT88.4 R48, [R177+0x1000] ;  /* 0x00100000b130783b */ /* 0x000fe20000004200 */
[----:B------:R1:W4:Y:S01]  /*e390*/  MUFU.EX2 R137, R3 ;  /* 0x0000000300897308 */ /* 0x0003220000000800 */
[----:B--2---:R-:W-:Y:S02]  /*e3a0*/  F2FP.PACK_AB R4, R205, R208 ;  /* 0x000000d0cd04723e */ /* 0x004fe400000000ff */
[----:B------:R-:W-:Y:S01]  /*e3b0*/  LDSM.16.MT88.4 R56, [R178+0x1000] ;  /* 0x00100000b238783b */ /* 0x000fe20000004200 */
[----:B---3--:R-:W-:-:S03]  /*e3c0*/  FFMA.FTZ R2, R20, c[0x0][0x2d0], -R0 ;  /* 0x0000b40014027a23 */ /* 0x008fc60000010800 */
[----:B------:R-:W-:Y:S01]  /*e3d0*/  LDSM.16.MT88.4 R64, [R180+0x1000] ;  /* 0x00100000b440783b */ /* 0x000fe20000004200 */
[----:B------:R2:W3:Y:S03]  /*e3e0*/  MUFU.EX2 R11, R2 ;  /* 0x00000002000b7308 */ /* 0x0004e60000000800 */
[----:B------:R-:W-:Y:S04]  /*e3f0*/  LDSM.16.MT88.4 R72, [R179+0x800] ;  /* 0x00080000b348783b */ /* 0x000fe80000004200 */
[----:B------:R-:W-:Y:S01]  /*e400*/  LDSM.16.MT88.4 R68, [R180+0x1800] ;  /* 0x00180000b444783b */ /* 0x000fe20000004200 */
[----:B-1----:R-:W-:Y:S01]  /*e410*/  FFMA.FTZ R3, R18, c[0x0][0x2d0], -R0 ;  /* 0x0000b40012037a23 */ /* 0x002fe20000010800 */
[----:B----4-:R-:W-:-:S02]  /*e420*/  F2FP.PACK_AB R5, R137, R188 ;  /* 0x000000bc8905723e */ /* 0x010fc400000000ff */
[----:B------:R-:W1:Y:S01]  /*e430*/  LDSM.16.MT88.4 R16, [R178] ;  /* 0x00000000b210783b */ /* 0x000e620000004200 */
[----:B------:R4:W-:Y:S03]  /*e440*/  MUFU.EX2 R136, R3 ;  /* 0x0000000300887308 */ /* 0x0009e60000000800 */
[----:B------:R-:W-:Y:S01]  /*e450*/  LDSM.16.MT88.4 R76, [R179+0x1000] ;  /* 0x00100000b34c783b */ /* 0x000fe20000004200 */
[--C-:B--2---:R-:W-:Y:S01]  /*e460*/  FFMA.FTZ R2, R22, c[0x0][0x2d0], -R0.reuse ;  /* 0x0000b40016027a23 */ /* 0x104fe20000010800 */
[----:B---3--:R-:W-:Y:S02]  /*e470*/  F2FP.PACK_AB R157, R11, R186 ;  /* 0x000000ba0b9d723e */ /* 0x008fe400000000ff */
[----:B------:R-:W-:Y:S01]  /*e480*/  LDSM.16.MT88.4 R88, [R178+0x2000] ;  /* 0x00200000b258783b */ /* 0x000fe20000004200 */
[----:B------:R2:W-:Y:S03]  /*e490*/  MUFU.EX2 R10, R2 ;  /* 0x00000002000a7308 */ /* 0x0005e60000000800 */
[----:B------:R-:W-:Y:S04]  /*e4a0*/  LDSM.16.MT88.4 R80, [R177+0x2000] ;  /* 0x00200000b150783b */ /* 0x000fe80000004200 */
[----:B------:R-:W-:Y:S01]  /*e4b0*/  LDSM.16.MT88.4 R92, [R179+0x1800] ;  /* 0x00180000b35c783b */ /* 0x000fe20000004200 */
[----:B----4-:R-:W-:-:S03]  /*e4c0*/  FFMA.FTZ R3, R24, c[0x0][0x2d0], -R0 ;  /* 0x0000b40018037a23 */ /* 0x010fc60000010800 */
[----:B------:R-:W3:Y:S01]  /*e4d0*/  LDSM.16.MT88.4 R24, [R178+0x800] ;  /* 0x00080000b218783b */ /* 0x000ee20000004200 */
[----:B------:R-:W-:Y:S01]  /*e4e0*/  FFMA.FTZ R0, R23, c[0x0][0x2d0], -R0 ;  /* 0x0000b40017007a23 */ /* 0x000fe20000010800 */
[----:B------:R-:W4:Y:S02]  /*e4f0*/  MUFU.EX2 R187, R3 ;  /* 0x0000000300bb7308 */ /* 0x000f240000000800 */
[----:B------:R-:W-:Y:S01]  /*e500*/  LDSM.16.MT88.4 R120, [R178+0x3000] ;  /* 0x00300000b278783b */ /* 0x000fe20000004200 */
[----:B--2---:R-:W-:-:S03]  /*e510*/  FADD.FTZ R2, R208, R205 ;  /* 0x000000cdd0027221 */ /* 0x004fc60000010000 */
[----:B------:R-:W-:Y:S02]  /*e520*/  LDSM.16.MT88.4 R96, [R180+0x2000] ;  /* 0x00200000b460783b */ /* 0x000fe40000004200 */
[----:B------:R-:W2:Y:S02]  /*e530*/  MUFU.EX2 R9, R0 ;  /* 0x0000000000097308 */ /* 0x000ea40000000800 */
[----:B------:R-:W-:Y:S04]  /*e540*/  LDSM.16.MT88.4 R104, [R179+0x2000] ;  /* 0x00200000b368783b */ /* 0x000fe80000004200 */
[----:B------:R-:W-:Y:S01]  /*e550*/  LDSM.16.MT88.4 R124, [R177+0x3000] ;  /* 0x00300000b17c783b */ /* 0x000fe20000004200 */
[----:B----4-:R-:W-:Y:S01]  /*e560*/  F2FP.PACK_AB R7, R187, R136 ;  /* 0x00000088bb07723e */ /* 0x010fe200000000ff */
[----:B------:R-:W-:-:S02]  /*e570*/  FADD.FTZ R3, R204, R2 ;  /* 0x00000002cc037221 */ /* 0x000fc40000010000 */
[----:B------:R-:W-:Y:S04]  /*e580*/  LDSM.16.MT88.4 R116, [R180+0x3000] ;  /* 0x00300000b474783b */ /* 0x000fe80000004200 */
[----:B-----5:R-:W-:Y:S01]  /*e590*/  LDSM.16.MT88.4 R112, [R179+0x3000] ;  /* 0x00300000b370783b */ /* 0x020fe20000004200 */
[C---:B-1----:R-:W-:Y:S01]  /*e5a0*/  HMMA.16816.F32 R20, R4.reuse, R16, RZ ;  /* 0x000000100414723c */ /* 0x042fe200000018ff */
[----:B--2---:R-:W-:Y:S01]  /*e5b0*/  F2FP.PACK_AB R159, R9, R10 ;  /* 0x0000000a099f723e */ /* 0x004fe200000000ff */
[----:B------:R-:W-:Y:S01]  /*e5c0*/  FADD.FTZ R0, R188, R137 ;  /* 0x00000089bc007221 */ /* 0x000fe20000010000 */
[----:B------:R-:W-:Y:S03]  /*e5d0*/  LDSM.16.MT88.4 R160, [R180+0x2800] ;  /* 0x00280000b4a0783b */ /* 0x000fe60000004200 */
[----:B------:R-:W-:Y:S01]  /*e5e0*/  FADD.FTZ R2, R136, R0 ;  /* 0x0000000088027221 */ /* 0x000fe20000010000 */
[----:B------:R-:W-:Y:S01]  /*e5f0*/  LDSM.16.MT88.4 R196, [R179+0x2800] ;  /* 0x00280000b3c4783b */ /* 0x000fe20000004200 */
[----:B------:R-:W-:Y:S01]  /*e600*/  HMMA.16816.F32 R144, R4, R12, RZ ;  /* 0x0000000c0490723c */ /* 0x000fe200000018ff */
[----:B------:R-:W-:-:S02]  /*e610*/  FADD.FTZ R0, R207, R3 ;  /* 0x00000003cf007221 */ /* 0x000fc40000010000 */
[----:B------:R-:W-:Y:S01]  /*e620*/  LDSM.16.MT88.4 R200, [R177+0x3800] ;  /* 0x00380000b1c8783b */ /* 0x000fe20000004200 */
[----:B------:R-:W-:Y:S02]  /*e630*/  FADD.FTZ R2, R187, R2 ;  /* 0x00000002bb027221 */ /* 0x000fe40000010000 */
[----:B------:R-:W-:Y:S01]  /*e640*/  FADD.FTZ R0, R206, R0 ;  /* 0x00000000ce007221 */ /* 0x000fe20000010000 */
[----:B------:R-:W0:Y:S01]  /*e650*/  LDGDEPBAR ;  /* 0x00000000000079af */ /* 0x000e220000000000 */
[----:B------:R-:W-:Y:S01]  /*e660*/  HMMA.16816.F32 R16, R4, R18, RZ ;  /* 0x000000120410723c */ /* 0x000fe200000018ff */
[----:B------:R-:W-:Y:S02]  /*e670*/  FADD.FTZ R2, R186, R2 ;  /* 0x00000002ba027221 */ /* 0x000fe40000010000 */
[----:B------:R-:W-:Y:S02]  /*e680*/  FADD.FTZ R0, R195, R0 ;  /* 0x00000000c3007221 */ /* 0x000fe40000010000 */
[----:B------:R-:W-:-:S02]  /*e690*/  FADD.FTZ R2, R11, R2 ;  /* 0x000000020b027221 */ /* 0x000fc40000010000 */
[----:B------:R-:W-:Y:S01]  /*e6a0*/  FADD.FTZ R0, R189, R0 ;  /* 0x00000000bd007221 */ /* 0x000fe20000010000 */
[----:B------:R-:W-:Y:S01]  /*e6b0*/  HMMA.16816.F32 R12, R4, R14, RZ ;  /* 0x0000000e040c723c */ /* 0x000fe200000018ff */
[----:B------:R-:W-:Y:S02]  /*e6c0*/  FADD.FTZ R2, R10, R2 ;  /* 0x000000020a027221 */ /* 0x000fe40000010000 */
[----:B------:R-:W-:Y:S02]  /*e6d0*/  FADD.FTZ R190, R190, R0 ;  /* 0x00000000bebe7221 */ /* 0x000fe40000010000 */
[----:B------:R-:W-:-:S03]  /*e6e0*/  FADD.FTZ R189, R9, R2 ;  /* 0x0000000209bd7221 */ /* 0x000fc60000010000 */
[C---:B------:R-:W-:Y:S08]  /*e6f0*/  HMMA.16816.F32 R28, R4.reuse, R32, RZ ;  /* 0x00000020041c723c */ /* 0x040ff000000018ff */
[----:B------:R-:W-:Y:S08]  /*e700*/  HMMA.16816.F32 R32, R4, R34, RZ ;  /* 0x000000220420723c */ /* 0x000ff000000018ff */
[C---:B---3--:R-:W-:Y:S08]  /*e710*/  HMMA.16816.F32 R20, R156.reuse, R24, R20 ;  /* 0x000000189c14723c */ /* 0x048ff00000001814 */
[C---:B------:R-:W-:Y:S08]  /*e720*/  HMMA.16816.F32 R144, R156.reuse, R148, R144 ;  /* 0x000000949c90723c */ /* 0x040ff00000001890 */
[C---:B------:R-:W-:Y:S01]  /*e730*/  HMMA.16816.F32 R24, R156.reuse, R26, R16 ;  /* 0x0000001a9c18723c */ /* 0x040fe20000001810 */
[----:B------:R-:W1:Y:S07]  /*e740*/  LDSM.16.MT88.4 R16, [R177+0x1800] ;  /* 0x00180000b110783b */ /* 0x000e6e0000004200 */
[C---:B------:R-:W-:Y:S01]  /*e750*/  HMMA.16816.F32 R148, R156.reuse, R150, R12 ;  /* 0x000000969c94723c */ /* 0x040fe2000000180c */
[----:B------:R-:W2:Y:S07]  /*e760*/  LDSM.16.MT88.4 R12, [R178+0x1800] ;  /* 0x00180000b20c783b */ /* 0x000eae0000004200 */
        /* <DEDUP_REMOVED lines=10> */
[C---:B-1----:R-:W-:Y:S08]  /*e810*/  HMMA.16816.F32 R44, R156.reuse, R16, R44 ;  /* 0x000000109c2c723c */ /* 0x042ff0000000182c */
[C---:B------:R-:W-:Y:S01]  /*e820*/  HMMA.16816.F32 R48, R156.reuse, R18, R48 ;  /* 0x000000129c30723c */ /* 0x040fe20000001830 */
[----:B------:R-:W1:Y:S07]  /*e830*/  LDSM.16.MT88.4 R16, [R178+0x2800] ;  /* 0x00280000b210783b */ /* 0x000e6e0000004200 */
[C---:B--2---:R-:W-:Y:S08]  /*e840*/  HMMA.16816.F32 R52, R156.reuse, R12, R52 ;  /* 0x0000000c9c34723c */ /* 0x044ff00000001834 */
[C---:B------:R-:W-:Y:S01]  /*e850*/  HMMA.16816.F32 R56, R156.reuse, R14, R56 ;  /* 0x0000000e9c38723c */ /* 0x040fe20000001838 */
[----:B------:R-:W2:Y:S07]  /*e860*/  LDSM.16.MT88.4 R12, [R177+0x2800] ;  /* 0x00280000b10c783b */ /* 0x000eae0000004200 */
[C---:B------:R-:W-:Y:S08]  /*e870*/  HMMA.16816.F32 R36, R156.reuse, R72, R36 ;  /* 0x000000489c24723c */ /* 0x040ff00000001824 */
[C---:B------:R-:W-:Y:S08]  /*e880*/  HMMA.16816.F32 R40, R156.reuse, R74, R40 ;  /* 0x0000004a9c28723c */ /* 0x040ff00000001828 */
[C---:B------:R-:W-:Y:S08]  /*e890*/  HMMA.16816.F32 R60, R156.reuse, R68, R60 ;  /* 0x000000449c3c723c */ /* 0x040ff0000000183c */
[----:B------:R-:W-:Y:S08]  /*e8a0*/  HMMA.16816.F32 R64, R156, R70, R64 ;  /* 0x000000469c40723c */ /* 0x000ff00000001840 */
[C---:B------:R-:W-:Y:S08]  /*e8b0*/  HMMA.16816.F32 R68, R4.reuse, R76, RZ ;  /* 0x0000004c0444723c */ /* 0x040ff000000018ff */
[C---:B------:R-:W-:Y:S08]  /*e8c0*/  HMMA.16816.F32 R72, R4.reuse, R78, RZ ;  /* 0x0000004e0448723c */ /* 0x040ff000000018ff */
[C---:B------:R-:W-:Y:S08]  /*e8d0*/  HMMA.16816.F32 R84, R4.reuse, R88, RZ ;  /* 0x000000580454723c */ /* 0x040ff000000018ff */
[C---:B------:R-:W-:Y:S08]  /*e8e0*/  HMMA.16816.F32 R76, R4.reuse, R80, RZ ;  /* 0x00000050044c723c */ /* 0x040ff000000018ff */
[C---:B------:R-:W-:Y:S08]  /*e8f0*/  HMMA.16816.F32 R88, R4.reuse, R90, RZ ;  /* 0x0000005a0458723c */ /* 0x040ff000000018ff */
[----:B------:R-:W-:Y:S08]  /*e900*/  HMMA.16816.F32 R80, R4, R82, RZ ;  /* 0x000000520450723c */ /* 0x000ff000000018ff */
[C---:B-1----:R-:W-:Y:S08]  /*e910*/  HMMA.16816.F32 R84, R156.reuse, R16, R84 ;  /* 0x000000109c54723c */ /* 0x042ff00000001854 */
[C---:B------:R-:W-:Y:S08]  /*e920*/  HMMA.16816.F32 R88, R156.reuse, R18, R88 ;  /* 0x000000129c58723c */ /* 0x040ff00000001858 */
[C---:B------:R-:W-:Y:S08]  /*e930*/  HMMA.16816.F32 R68, R156.reuse, R92, R68 ;  /* 0x0000005c9c44723c */ /* 0x040ff00000001844 */
[C---:B------:R-:W-:Y:S08]  /*e940*/  HMMA.16816.F32 R72, R156.reuse, R94, R72 ;  /* 0x0000005e9c48723c */ /* 0x040ff00000001848 */
[C---:B--2---:R-:W-:Y:S08]  /*e950*/  HMMA.16816.F32 R76, R156.reuse, R12, R76 ;  /* 0x0000000c9c4c723c */ /* 0x044ff0000000184c */
[----:B------:R-:W-:Y:S08]  /*e960*/  HMMA.16816.F32 R80, R156, R14, R80 ;  /* 0x0000000e9c50723c */ /* 0x000ff00000001850 */
[C---:B------:R-:W-:Y:S08]  /*e970*/  HMMA.16816.F32 R16, R4.reuse, R120, RZ ;  /* 0x000000780410723c */ /* 0x040ff000000018ff */
[C---:B------:R-:W-:Y:S01]  /*e980*/  HMMA.16816.F32 R128, R4.reuse, R122, RZ ;  /* 0x0000007a0480723c */ /* 0x040fe200000018ff */
[----:B------:R-:W1:Y:S07]  /*e990*/  LDSM.16.MT88.4 R120, [R178+0x3800] ;  /* 0x00380000b278783b */ /* 0x000e6e0000004200 */
[C---:B------:R-:W-:Y:S08]  /*e9a0*/  HMMA.16816.F32 R92, R4.reuse, R96, RZ ;  /* 0x00000060045c723c */ /* 0x040ff000000018ff */
[C---:B------:R-:W-:Y:S08]  /*e9b0*/  HMMA.16816.F32 R100, R4.reuse, R104, RZ ;  /* 0x000000680464723c */ /* 0x040ff000000018ff */
[C---:B------:R-:W-:Y:S08]  /*e9c0*/  HMMA.16816.F32 R108, R4.reuse, R124, RZ ;  /* 0x0000007c046c723c */ /* 0x040ff000000018ff */
[C---:B------:R-:W-:Y:S01]  /*e9d0*/  HMMA.16816.F32 R12, R4.reuse, R126, RZ ;  /* 0x0000007e040c723c */ /* 0x040fe200000018ff */
[----:B------:R-:W2:Y:S07]  /*e9e0*/  LDSM.16.MT88.4 R124, [R180+0x3800] ;  /* 0x00380000b47c783b */ /* 0x000eae0000004200 */
[C---:B------:R-:W-:Y:S08]  /*e9f0*/  HMMA.16816.F32 R96, R4.reuse, R98, RZ ;  /* 0x000000620460723c */ /* 0x040ff000000018ff */
        /* <DEDUP_REMOVED lines=17> */
[----:B------:R-:W-:Y:S01]  /*eb10*/  HMMA.16816.F32 R156, R156, R6, R172 ;  /* 0x000000069c9c723c */ /* 0x000fe200000018ac */
[----:B------:R-:W-:Y:S07]  /*eb20*/  @!UPT UIADD3 URZ, URZ, URZ, URZ ;  /* 0x0000003f3f3ff290 */ /* 0x000fee000fffe03f */
[----:B------:R-:W-:Y:S11]  /*eb30*/  @!P0 BRA `(.L_x_2812) ;  /* 0x00001de000008947 */ /* 0x000ff60003800000 */
[----:B------:R-:W-:Y:S02]  /*eb40*/  MOV R188, R223 ;  /* 0x000000df00bc7202 */ /* 0x000fe40000000f00 */
[----:B------:R-:W-:-:S02]  /*eb50*/  MOV R137, R8 ;  /* 0x0000000800897202 */ /* 0x000fc40000000f00 */
[----:B------:R-:W-:Y:S02]  /*eb60*/  MOV R136, R135 ;  /* 0x0000008700887202 */ /* 0x000fe40000000f00 */
.L_x_2813:
        /* <DEDUP_REMOVED lines=13> */
[----:B------:R-:W-:Y:S07]  /*ec40*/  LDSM.16.M88.4 R16, [R181] ;  /* 0x00000000b510783b */ /* 0x000fee0000000200 */
[----:B------:R-:W1:Y:S07]  /*ec50*/  LDSM.16.M88.4 R8, [R143] ;  /* 0x000000008f08783b */ /* 0x000e6e0000000200 */
[----:B------:R-:W2:Y:S07]  /*ec60*/  LDSM.16.M88.4 R160, [R143+0x800] ;  /* 0x000800008fa0783b */ /* 0x000eae0000000200 */
[----:B------:R-:W-:Y:S07]  /*ec70*/  LDSM.16.M88.4 R164, [R182] ;  /* 0x00000000b6a4783b */ /* 0x000fee0000000200 */
[----:B------:R-:W3:Y:S07]  /*ec80*/  LDSM.16.M88.4 R168, [R0] ;  /* 0x0000000000a8783b */ /* 0x000eee0000000200 */
        /* <DEDUP_REMOVED lines=23> */
[----:B------:R1:W-:Y:S07]  /*ee00*/  LDGSTS.E.BYPASS.LTC128B.128 [R185+0x9080], [R186.64+0x80], !P4 ;  /* 0x09080080bab97fae */ /* 0x0003ee000e101d46 */
[----:B------:R1:W-:Y:S07]  /*ee10*/  LDGSTS.E.BYPASS.LTC128B.128 [R185+0xa080], [R186.64+0x100], !P5 ;  /* 0x0a080100bab97fae */ /* 0x0003ee000e901d46 */
[----:B------:R1:W-:Y:S07]  /*ee20*/  LDGSTS.E.BYPASS.LTC128B.128 [R185+0xb080], [R186.64+0x180], !P6 ;  /* 0x0b080180bab97fae */ /* 0x0003ee000f101d46 */
[----:B------:R-:W-:Y:S07]  /*ee30*/  LDSM.16.M88.4 R160, [R184] ;  /* 0x00000000b8a0783b */ /* 0x000fee0000000200 */
[----:B------:R-:W2:Y:S07]  /*ee40*/  LDSM.16.M88.4 R168, [R2] ;  /* 0x0000000002a8783b */ /* 0x000eae0000000200 */
[----:B------:R-:W3:Y:S07]  /*ee50*/  LDSM.16.M88.4 R164, [R2+0x800] ;  /* 0x0008000002a4783b */ /* 0x000eee0000000200 */
[----:B------:R-:W0:Y:S07]  /*ee60*/  LDGDEPBAR ;  /* 0x00000000000079af */ /* 0x000e2e0000000000 */
[----:B------:R-:W-:Y:S01]  /*ee70*/  LDSM.16.M88.4 R172, [R176] ;  /* 0x00000000b0ac783b */ /* 0x000fe20000000200 */
[C---:B--2---:R-:W-:Y:S08]  /*ee80*/  HMMA.16816.F32 R4, R160.reuse, R168, R4 ;  /* 0x000000a8a004723c */ /* 0x044ff00000001804 */
[C---:B------:R-:W-:Y:S01]  /*ee90*/  HMMA.16816.F32 R8, R160.reuse, R170, R8 ;  /* 0x000000aaa008723c */ /* 0x040fe20000001808 */
[----:B------:R-:W2:Y:S07]  /*eea0*/  LDSM.16.M88.4 R168, [R183] ;  /* 0x00000000b7a8783b */ /* 0x000eae0000000200 */
[C---:B---3--:R-:W-:Y:S08]  /*eeb0*/  HMMA.16816.F32 R12, R160.reuse, R164, R12 ;  /* 0x000000a4a00c723c */ /* 0x048ff0000000180c */
[----:B------:R-:W-:Y:S01]  /*eec0*/  HMMA.16816.F32 R16, R160, R166, R16 ;  /* 0x000000a6a010723c */ /* 0x000fe20000001810 */
[----:B------:R-:W3:Y:S07]  /*eed0*/  LDSM.16.M88.4 R160, [R176+0x800] ;  /* 0x00080000b0a0783b */ /* 0x000eee0000000200 */
[----:B------:R-:W-:Y:S01]  /*eee0*/  LDSM.16.M88.4 R164, [R181+0x4000] ;  /* 0x00400000b5a4783b */ /* 0x000fe20000000200 */
[C---:B--2---:R-:W-:Y:S08]  /*eef0*/  HMMA.16816.F32 R4, R168.reuse, R172, R4 ;  /* 0x000000aca804723c */ /* 0x044ff00000001804 */
[C---:B------:R-:W-:Y:S01]  /*ef00*/  HMMA.16816.F32 R8, R168.reuse, R174, R8 ;  /* 0x000000aea808723c */ /* 0x040fe20000001808 */
[----:B------:R-:W2:Y:S07]  /*ef10*/  LDSM.16.M88.4 R172, [R143+0x1000] ;  /* 0x001000008fac783b */ /* 0x000eae0000000200 */
        /* <DEDUP_REMOVED lines=79> */
[----:B------:R-:W3:Y:S01]  /*f410*/  LDSM.16.M88.4 R160, [R176+0x3800] ;  /* 0x00380000b0a0783b */ /* 0x000ee20000000200 */
[----:B------:R-:W-:Y:S06]  /*f420*/  DEPBAR.LE SB0, 0x0 ;  /* 0x000080000000791a */ /* 0x000fec0000000000 */
[----:B------:R-:W-:Y:S01]  /*f430*/  BAR.SYNC.DEFER_BLOCKING 0x0 ;  /* 0x0000000000007b1d */ /* 0x000fe20000010000 */
[C---:B--2---:R-:W-:Y:S08]  /*f440*/  HMMA.16816.F32 R4, R168.reuse, R172, R4 ;  /* 0x000000aca804723c */ /* 0x044ff00000001804 */
[C---:B------:R-:W-:Y:S08]  /*f450*/  HMMA.16816.F32 R8, R168.reuse, R174, R8 ;  /* 0x000000aea808723c */ /* 0x040ff00000001808 */
[C---:B---3--:R-:W-:Y:S08]  /*f460*/  HMMA.16816.F32 R12, R168.reuse, R160, R12 ;  /* 0x000000a0a80c723c */ /* 0x048ff0000000180c */
[----:B------:R-:W-:Y:S04]  /*f470*/  HMMA.16816.F32 R16, R168, R162, R16 ;  /* 0x000000a2a810723c */ /* 0x000fe80000001810 */
[----:B------:R-:W-:Y:S02]  /*f480*/  FMNMX.FTZ R0, R4, R136, !PT ;  /* 0x0000008804007209 */ /* 0x000fe40007810000 */
[----:B------:R-:W-:Y:S02]  /*f490*/  FMNMX.FTZ R2, R6, R137, !PT ;  /* 0x0000008906027209 */ /* 0x000fe40007810000 */
[----:B------:R-:W-:Y:S04]  /*f4a0*/  FMNMX.FTZ R0, R5, R0, !PT ;  /* 0x0000000005007209 */ /* 0x000fe80007810000 */
        /* <DEDUP_REMOVED lines=13> */
[----:B------:R-:W-:Y:S06]  /*f580*/  FMNMX.FTZ R0, R19, R0, !PT ;  /* 0x0000000013007209 */ /* 0x000fec0007810000 */
[----:B------:R-:W3:Y:S01]  /*f590*/  SHFL.BFLY PT, R2, R0, 0x2, 0x1f ;  /* 0x0c401f0000027f89 */ /* 0x000ee200000e0000 */
[----:B--2---:R-:W-:Y:S06]  /*f5a0*/  FMNMX.FTZ R135, R3, R135, !PT ;  /* 0x0000008703877209 */ /* 0x004fec0007810000 */
[----:B------:R-:W2:Y:S01]  /*f5b0*/  SHFL.BFLY PT, R160, R135, 0x1, 0x1f ;  /* 0x0c201f0087a07f89 */ /* 0x000ea200000e0000 */
[----:B---3--:R-:W-:Y:S06]  /*f5c0*/  FMNMX.FTZ R0, R0, R2, !PT ;  /* 0x0000000200007209 */ /* 0x008fec0007810000 */
[----:B------:R-:W3:Y:S01]  /*f5d0*/  SHFL.BFLY PT, R3, R0, 0x1, 0x1f ;  /* 0x0c201f0000037f89 */ /* 0x000ee200000e0000 */
[----:B--2---:R-:W-:Y:S05]  /*f5e0*/  FMNMX.FTZ R135, R135, R160, !PT ;  /* 0x000000a087877209 */ /* 0x004fea0007810000 */
[----:B------:R-:W-:Y:S01]  /*f5f0*/  FADD.FTZ R2, -R135, R136 ;  /* 0x0000008887027221 */ /* 0x000fe20000010100 */
[----:B---3--:R-:W-:Y:S03]  /*f600*/  FMNMX.FTZ R3, R0, R3, !PT ;  /* 0x0000000300037209 */ /* 0x008fe60007810000 */
[----:B------:R-:W-:Y:S04]  /*f610*/  FMUL.FTZ R0, R2, c[0x0][0x2d0] ;  /* 0x0000b40002007a20 */ /* 0x000fe80000410000 */
[----:B------:R2:W3:Y:S02]  /*f620*/  MUFU.EX2 R2, R0 ;  /* 0x0000000000027308 */ /* 0x0004e40000000800 */
[----:B--2---:R-:W-:Y:S02]  /*f630*/  FADD.FTZ R0, -R3, R137 ;  /* 0x0000008903007221 */ /* 0x004fe40000010100 */
[----:B------:R-:W-:Y:S02]  /*f640*/  FMUL.FTZ R137, R135, c[0x0][0x2d0] ;  /* 0x0000b40087897a20 */ /* 0x000fe40000410000 */
[----:B------:R-:W-:Y:S02]  /*f650*/  FMUL.FTZ R0, R0, c[0x0][0x2d0] ;  /* 0x0000b40000007a20 */ /* 0x000fe40000410000 */
[--C-:B------:R-:W-:Y:S02]  /*f660*/  FFMA.FTZ R5, R5, c[0x0][0x2d0], -R137.reuse ;  /* 0x0000b40005057a23 */ /* 0x100fe40000010889 */
[--C-:B------:R-:W-:Y:S02]  /*f670*/  FFMA.FTZ R4, R4, c[0x0][0x2d0], -R137.reuse ;  /* 0x0000b40004047a23 */ /* 0x100fe40000010889 */
[----:B-1----:R1:W-:Y:S01]  /*f680*/  MUFU.EX2 R186, R5 ;  /* 0x0000000500ba7308 */ /* 0x0023e20000000800 */
[--C-:B------:R-:W-:Y:S02]  /*f690*/  FFMA.FTZ R9, R9, c[0x0][0x2d0], -R137.reuse ;  /* 0x0000b40009097a23 */ /* 0x100fe40000010889 */
[C---:B---3--:R-:W-:Y:S02]  /*f6a0*/  FMUL.FTZ R20, R2.reuse, R20 ;  /* 0x0000001402147220 */ /* 0x048fe40000410000 */
        /* <DEDUP_REMOVED lines=8> */
[C---:B------:R-:W-:Y:S01]  /*f730*/  FMUL.FTZ R36, R2.reuse, R36 ;  /* 0x0000002402247220 */ /* 0x040fe20000410000 */
[----:B------:R-:W3:Y:S01]  /*f740*/  MUFU.EX2 R0, R0 ;  /* 0x0000000000007308 */ /* 0x000ee20000000800 */
[C---:B------:R-:W-:Y:S02]  /*f750*/  FMUL.FTZ R37, R2.reuse, R37 ;  /* 0x0000002502257220 */ /* 0x040fe40000410000 */
[----:B------:R-:W-:Y:S02]  /*f760*/  FMUL.FTZ R40, R2, R40 ;  /* 0x0000002802287220 */ /* 0x000fe40000410000 */
[----:B-1----:R-:W-:Y:S02]  /*f770*/  FFMA.FTZ R5, R8, c[0x0][0x2d0], -R137 ;  /* 0x0000b40008057a23 */ /* 0x002fe40000010889 */
[C---:B------:R-:W-:Y:S02]  /*f780*/  FMUL.FTZ R41, R2.reuse, R41 ;  /* 0x0000002902297220 */ /* 0x040fe40000410000 */
[C---:B------:R-:W-:Y:S01]  /*f790*/  FMUL.FTZ R44, R2.reuse, R44 ;  /* 0x0000002c022c7220 */ /* 0x040fe20000410000 */
[----:B------:R1:W-:Y:S01]  /*f7a0*/  MUFU.EX2 R175, R5 ;  /* 0x0000000500af7308 */ /* 0x0003e20000000800 */
[C---:B------:R-:W-:Y:S02]  /*f7b0*/  FMUL.FTZ R45, R2.reuse, R45 ;  /* 0x0000002d022d7220 */ /* 0x040fe40000410000 */
[C---:B------:R-:W-:Y:S01]  /*f7c0*/  FMUL.FTZ R48, R2.reuse, R48 ;  /* 0x0000003002307220 */ /* 0x040fe20000410000 */
[----:B--2---:R-:W-:Y:S01]  /*f7d0*/  @P0 SHF.R.S32.HI R4, RZ, 0x1f, R188 ;  /* 0x0000001fff040819 */ /* 0x004fe200000114bc */
[C---:B------:R-:W-:Y:S02]  /*f7e0*/  FMUL.FTZ R49, R2.reuse, R49 ;  /* 0x0000003102317220 */ /* 0x040fe40000410000 */
[----:B------:R-:W-:Y:S02]  /*f7f0*/  FMUL.FTZ R52, R2, R52 ;  /* 0x0000003402347220 */ /* 0x000fe40000410000 */
[----:B------:R-:W-:Y:S01]  /*f800*/  @P0 IMAD R8, R4, c[0x0][0x1e0], RZ ;  /* 0x0000780004080a24 */ /* 0x000fe200078e02ff */
[----:B------:R2:W-:Y:S01]  /*f810*/  MUFU.EX2 R174, R9 ;  /* 0x0000000900ae7308 */ /* 0x0005e20000000800 */
[----:B------:R-:W-:Y:S02]  /*f820*/  FMUL.FTZ R53, R2, R53 ;  /* 0x0000003502357220 */ /* 0x000fe40000410000 */
[----:B------:R-:W-:Y:S02]  /*f830*/  @P0 IMAD R136, R188, c[0x0][0x1e4], R8 ;  /* 0x00007900bc880a24 */ /* 0x000fe400078e0208 */
[C---:B---3--:R-:W-:Y:S02]  /*f840*/  FMUL.FTZ R22, R0.reuse, R22 ;  /* 0x0000001600167220 */ /* 0x048fe40000410000 */
[C---:B------:R-:W-:Y:S02]  /*f850*/  FMUL.FTZ R23, R0.reuse, R23 ;  /* 0x0000001700177220 */ /* 0x040fe40000410000 */
[C---:B------:R-:W-:Y:S02]  /*f860*/  FMUL.FTZ R26, R0.reuse, R26 ;  /* 0x0000001a001a7220 */ /* 0x040fe40000410000 */
[C---:B------:R-:W-:Y:S02]  /*f870*/  FMUL.FTZ R27, R0.reuse, R27 ;  /* 0x0000001b001b7220 */ /* 0x040fe40000410000 */
[----:B------:R-:W-:Y:S02]  /*f880*/  FMUL.FTZ R30, R0, R30 ;  /* 0x0000001e001e7220 */ /* 0x000fe40000410000 */
[----:B-1----:R-:W-:Y:S04]  /*f890*/  @P0 IMAD.WIDE.U32 R4, R188, c[0x0][0x1e0], RZ ;  /* 0x00007800bc040a25 */ /* 0x002fe800078e00ff */
[----:B------:R-:W-:Y:S01]  /*f8a0*/  FMUL.FTZ R31, R0, R31 ;  /* 0x0000001f001f7220 */ /* 0x000fe20000410000 */
[----:B------:R-:W-:Y:S01]  /*f8b0*/  @P0 LEA R8, P1, R4, R210, 0x5 ;  /* 0x000000d204080211 */ /* 0x000fe200078228ff */
[----:B------:R-:W-:Y:S01]  /*f8c0*/  FMUL.FTZ R34, R0, R34 ;  /* 0x0000002200227220 */ /* 0x000fe20000410000 */
[----:B------:R-:W-:Y:S01]  /*f8d0*/  @P0 IADD3 R5, R5, R136, RZ ;  /* 0x0000008805050210 */ /* 0x000fe20007ffe0ff */
[----:B------:R-:W-:Y:S02]  /*f8e0*/  FMUL.FTZ R136, R3, c[0x0][0x2d0] ;  /* 0x0000b40003887a20 */ /* 0x000fe40000410000 */
[----:B--2---:R-:W-:Y:S01]  /*f8f0*/  FMUL.FTZ R9, R2, R149 ;  /* 0x0000009502097220 */ /* 0x004fe20000410000 */
[----:B------:R-:W-:Y:S01]  /*f900*/  @P0 LEA.HI.X R5, R4, R218, R5, 0x5, P1 ;  /* 0x000000da04050211 */ /* 0x000fe200008f2c05 */
[--C-:B------:R-:W-:Y:S01]  /*f910*/  FFMA.FTZ R6, R6, c[0x0][0x2d0], -R136.reuse ;  /* 0x0000b40006067a23 */ /* 0x100fe20000010888 */
[C---:B------:R-:W-:Y:S01]  /*f920*/  @P0 LEA R4, P1, R8.reuse, c[0x0][0x1c8], 0x1 ;  /* 0x0000720008040a11 */ /* 0x040fe200078208ff */
[--C-:B------:R-:W-:Y:S02]  /*f930*/  FFMA.FTZ R7, R7, c[0x0][0x2d0], -R136.reuse ;  /* 0x0000b40007077a23 */ /* 0x100fe40000010888 */
[----:B------:R1:W-:Y:S01]  /*f940*/  MUFU.EX2 R171, R6 ;  /* 0x0000000600ab7308 */ /* 0x0003e20000000800 */
[----:B------:R-:W-:Y:S01]  /*f950*/  @P0 LEA.HI.X R5, R8, c[0x0][0x1cc], R5, 0x1, P1 ;  /* 0x0000730008050a11 */ /* 0x000fe200008f0c05 */
[----:B------:R-:W-:Y:S02]  /*f960*/  FMUL.FTZ R8, R2, R148 ;  /* 0x0000009402087220 */ /* 0x000fe40000410000 */
[C---:B------:R-:W-:Y:S02]  /*f970*/  FMUL.FTZ R35, R0.reuse, R35 ;  /* 0x0000002300237220 */ /* 0x040fe40000410000 */
[----:B------:R2:W-:Y:S01]  /*f980*/  @P0 LDGSTS.E.BYPASS.LTC128B.128 [R185+0xc080], [R4.64], !P3 ;  /* 0x0c08000004b90fae */ /* 0x0005e2000d901d46 */
[C---:B------:R-:W-:Y:S02]  /*f990*/  FMUL.FTZ R38, R0.reuse, R38 ;  /* 0x0000002600267220 */ /* 0x040fe40000410000 */
[C---:B------:R-:W-:Y:S01]  /*f9a0*/  FMUL.FTZ R39, R0.reuse, R39 ;  /* 0x0000002700277220 */ /* 0x040fe20000410000 */
[----:B------:R3:W4:Y:S01]  /*f9b0*/  MUFU.EX2 R170, R7 ;  /* 0x0000000700aa7308 */ /* 0x0007220000000800 */
[C---:B------:R-:W-:Y:S02]  /*f9c0*/  FMUL.FTZ R42, R0.reuse, R42 ;  /* 0x0000002a002a7220 */ /* 0x040fe40000410000 */
[----:B------:R2:W-:Y:S01]  /*f9d0*/  @P0 LDGSTS.E.BYPASS.LTC128B.128 [R185+0xd080], [R4.64+0x80], !P4 ;  /* 0x0d08008004b90fae */ /* 0x0005e2000e101d46 */
[C---:B------:R-:W-:Y:S02]  /*f9e0*/  FMUL.FTZ R43, R0.reuse, R43 ;  /* 0x0000002b002b7220 */ /* 0x040fe40000410000 */
[C---:B------:R-:W-:Y:S02]  /*f9f0*/  FMUL.FTZ R46, R0.reuse, R46 ;  /* 0x0000002e002e7220 */ /* 0x040fe40000410000 */
[C---:B------:R-:W-:Y:S02]  /*fa00*/  FMUL.FTZ R47, R0.reuse, R47 ;  /* 0x0000002f002f7220 */ /* 0x040fe40000410000 */
[----:B------:R2:W-:Y:S01]  /*fa10*/  @P0 LDGSTS.E.BYPASS.LTC128B.128 [R185+0xe080], [R4.64+0x100], !P5 ;  /* 0x0e08010004b90fae */ /* 0x0005e2000e901d46 */
[C---:B------:R-:W-:Y:S02]  /*fa20*/  FMUL.FTZ R50, R0.reuse, R50 ;  /* 0x0000003200327220 */ /* 0x040fe40000410000 */
[----:B------:R-:W-:Y:S02]  /*fa30*/  FMUL.FTZ R51, R0, R51 ;  /* 0x0000003300337220 */ /* 0x000fe40000410000 */
[--C-:B-1----:R-:W-:Y:S02]  /*fa40*/  FFMA.FTZ R6, R10, c[0x0][0x2d0], -R136.reuse ;  /* 0x0000b4000a067a23 */ /* 0x102fe40000010888 */
[----:B------:R2:W-:Y:S01]  /*fa50*/  @P0 LDGSTS.E.BYPASS.LTC128B.128 [R185+0xf080], [R4.64+0x180], !P6 ;  /* 0x0f08018004b90fae */ /* 0x0005e2000f101d46 */
[C---:B------:R-:W-:Y:S01]  /*fa60*/  FMUL.FTZ R10, R0.reuse, R150 ;  /* 0x00000096000a7220 */ /* 0x040fe20000410000 */
[----:B------:R1:W-:Y:S01]  /*fa70*/  MUFU.EX2 R169, R6 ;  /* 0x0000000600a97308 */ /* 0x0003e20000000800 */
[C---:B------:R-:W-:Y:S02]  /*fa80*/  FMUL.FTZ R54, R0.reuse, R54 ;  /* 0x0000003600367220 */ /* 0x040fe40000410000 */
[C---:B------:R-:W-:Y:S02]  /*fa90*/  FMUL.FTZ R55, R0.reuse, R55 ;  /* 0x0000003700377220 */ /* 0x040fe40000410000 */
[----:B------:R-:W5:Y:S01]  /*faa0*/  LDSM.16.MT88.4 R160, [R177] ;  /* 0x00000000b1a0783b */ /* 0x000f620000004200 */
[----:B---3--:R-:W-:Y:S02]  /*fab0*/  FMUL.FTZ R7, R0, R147 ;  /* 0x0000009300077220 */ /* 0x008fe40000410000 */
[C---:B------:R-:W-:Y:S02]  /*fac0*/  FMUL.FTZ R56, R2.reuse, R56 ;  /* 0x0000003802387220 */ /* 0x040fe40000410000 */
[----:B------:R-:W-:Y:S02]  /*fad0*/  FMUL.FTZ R57, R2, R57 ;  /* 0x0000003902397220 */ /* 0x000fe40000410000 */
[----:B------:R-:W3:Y:S01]  /*fae0*/  LDSM.16.MT88.4 R164, [R178] ;  /* 0x00000000b2a4783b */ /* 0x000ee20000004200 */
[C---:B------:R-:W-:Y:S02]  /*faf0*/  FMUL.FTZ R58, R0.reuse, R58 ;  /* 0x0000003a003a7220 */ /* 0x040fe40000410000 */
[----:B------:R-:W-:Y:S02]  /*fb00*/  FMUL.FTZ R59, R0, R59 ;  /* 0x0000003b003b7220 */ /* 0x000fe40000410000 */
[C---:B------:R-:W-:Y:S02]  /*fb10*/  FMUL.FTZ R60, R2.reuse, R60 ;  /* 0x0000003c023c7220 */ /* 0x040fe40000410000 */
[----:B------:R-:W-:Y:S01]  /*fb20*/  FMUL.FTZ R61, R2, R61 ;  /* 0x0000003d023d7220 */ /* 0x000fe20000410000 */
[----:B------:R-:W0:Y:S01]  /*fb30*/  LDGDEPBAR ;  /* 0x00000000000079af */ /* 0x000e220000000000 */
[C---:B------:R-:W-:Y:S02]  /*fb40*/  FMUL.FTZ R62, R0.reuse, R62 ;  /* 0x0000003e003e7220 */ /* 0x040fe40000410000 */
[C---:B------:R-:W-:Y:S02]  /*fb50*/  FMUL.FTZ R63, R0.reuse, R63 ;  /* 0x0000003f003f7220 */ /* 0x040fe40000410000 */
[--C-:B--2---:R-:W-:Y:S02]  /*fb60*/  FFMA.FTZ R4, R11, c[0x0][0x2d0], -R136.reuse ;  /* 0x0000b4000b047a23 */ /* 0x104fe40000010888 */
[----:B------:R-:W-:Y:S02]  /*fb70*/  FMUL.FTZ R11, R0, R151 ;  /* 0x00000097000b7220 */ /* 0x000fe40000410000 */
[----:B------:R2:W2:Y:S01]  /*fb80*/  MUFU.EX2 R168, R4 ;  /* 0x0000000400a87308 */ /* 0x0004a20000000800 */
[----:B------:R-:W3:Y:S01]  /*fb90*/  LDSM.16.MT88.4 R148, [R180] ;  /* 0x00000000b494783b */ /* 0x000ee20000004200 */
[----:B------:R-:W-:Y:S01]  /*fba0*/  FMUL.FTZ R5, R2, R145 ;  /* 0x0000009102057220 */ /* 0x000fe20000410000 */
[----:B----4-:R-:W-:Y:S01]  /*fbb0*/  F2FP.PACK_AB R145, R170, R171 ;  /* 0x000000abaa91723e */ /* 0x010fe200000000ff */
[----:B-1----:R-:W-:Y:S01]  /*fbc0*/  FMUL.FTZ R6, R0, R146 ;  /* 0x0000009200067220 */ /* 0x002fe20000410000 */
        /* <DEDUP_REMOVED lines=10> */
[----:B--2---:R-:W-:Y:S01]  /*fc70*/  FMUL.FTZ R4, R2, R144 ;  /* 0x0000009002047220 */ /* 0x004fe20000410000 */
[----:B------:R-:W-:Y:S01]  /*fc80*/  F2FP.PACK_AB R144, R186, R187 ;  /* 0x000000bbba90723e */ /* 0x000fe200000000ff */
[----:B------:R-:W-:Y:S01]  /*fc90*/  FMUL.FTZ R73, R2, R73 ;  /* 0x0000004902497220 */ /* 0x000fe20000410000 */
[----:B------:R-:W-:Y:S01]  /*fca0*/  F2FP.PACK_AB R147, R168, R169 ;  /* 0x000000a9a893723e */ /* 0x000fe200000000ff */
[C---:B------:R-:W-:Y:S02]  /*fcb0*/  FMUL.FTZ R74, R0.reuse, R74 ;  /* 0x0000004a004a7220 */ /* 0x040fe40000410000 */
[----:B------:R-:W-:Y:S02]  /*fcc0*/  FMUL.FTZ R75, R0, R75 ;  /* 0x0000004b004b7220 */ /* 0x000fe40000410000 */
[C---:B------:R-:W-:Y:S02]  /*fcd0*/  FMUL.FTZ R76, R2.reuse, R76 ;  /* 0x0000004c024c7220 */ /* 0x040fe40000410000 */
[C---:B-----5:R-:W-:Y:S05]  /*fce0*/  HMMA.16816.F32 R4, R144.reuse, R160, R4 ;  /* 0x000000a09004723c */ /* 0x060fea0000001804 */
[----:B------:R-:W-:Y:S02]  /*fcf0*/  FMUL.FTZ R77, R2, R77 ;  /* 0x0000004d024d7220 */ /* 0x000fe40000410000 */
[C---:B------:R-:W-:Y:S01]  /*fd00*/  FMUL.FTZ R78, R0.reuse, R78 ;  /* 0x0000004e004e7220 */ /* 0x040fe20000410000 */
[C---:B------:R-:W-:Y:S01]  /*fd10*/  HMMA.16816.F32 R8, R144.reuse, R162, R8 ;  /* 0x000000a29008723c */ /* 0x040fe20000001808 */
[----:B------:R-:W1:Y:S03]  /*fd20*/  LDSM.16.MT88.4 R160, [R179] ;  /* 0x00000000b3a0783b */ /* 0x000e660000004200 */
[----:B------:R-:W-:Y:S02]  /*fd30*/  FMUL.FTZ R79, R0, R79 ;  /* 0x0000004f004f7220 */ /* 0x000fe40000410000 */
[C---:B------:R-:W-:Y:S02]  /*fd40*/  FMUL.FTZ R80, R2.reuse, R80 ;  /* 0x0000005002507220 */ /* 0x040fe40000410000 */
[C---:B---3--:R-:W-:Y:S04]  /*fd50*/  HMMA.16816.F32 R20, R144.reuse, R164, R20 ;  /* 0x000000a49014723c */ /* 0x048fe80000001814 */
[----:B------:R-:W-:Y:S02]  /*fd60*/  FMUL.FTZ R81, R2, R81 ;  /* 0x0000005102517220 */ /* 0x000fe40000410000 */
[C---:B------:R-:W-:Y:S02]  /*fd70*/  FMUL.FTZ R82, R0.reuse, R82 ;  /* 0x0000005200527220 */ /* 0x040fe40000410000 */
[C---:B------:R-:W-:Y:S04]  /*fd80*/  HMMA.16816.F32 R24, R144.reuse, R166, R24 ;  /* 0x000000a69018723c */ /* 0x040fe80000001818 */
        /* <DEDUP_REMOVED lines=45> */
[--C-:B------:R-:W-:Y:S02]  /*10060*/  FFMA.FTZ R13, R13, c[0x0][0x2d0], -R137.reuse ;  /* 0x0000b4000d0d7a23 */ /* 0x100fe40000010889 */
[--C-:B------:R-:W-:Y:S02]  /*10070*/  FFMA.FTZ R14, R14, c[0x0][0x2d0], -R136.reuse ;  /* 0x0000b4000e0e7a23 */ /* 0x100fe40000010888 */
[--C-:B------:R-:W-:Y:S01]  /*10080*/  FFMA.FTZ R15, R15, c[0x0][0x2d0], -R136.reuse ;  /* 0x0000b4000f0f7a23 */ /* 0x100fe20000010888 */
[----:B------:R3:W-:Y:S01]  /*10090*/  MUFU.EX2 R172, R13 ;  /* 0x0000000d00ac7308 */ /* 0x0007e20000000800 */
[C---:B------:R-:W-:Y:S01]  /*100a0*/  FMUL.FTZ R116, R2.reuse, R116 ;  /* 0x0000007402747220 */ /* 0x040fe20000410000 */
[C---:B--2---:R-:W-:Y:S03]  /*100b0*/  HMMA.16816.F32 R60, R144.reuse, R148, R60 ;  /* 0x00000094903c723c */ /* 0x044fe6000000183c */
[----:B------:R-:W-:Y:S02]  /*100c0*/  FMUL.FTZ R117, R2, R117 ;  /* 0x0000007502757220 */ /* 0x000fe40000410000 */
[C---:B------:R-:W-:Y:S03]  /*100d0*/  FMUL.FTZ R118, R0.reuse, R118 ;  /* 0x0000007600767220 */ /* 0x040fe60000410000 */
[----:B------:R2:W-:Y:S01]  /*100e0*/  MUFU.EX2 R165, R14 ;  /* 0x0000000e00a57308 */ /* 0x0005e20000000800 */
[C---:B------:R-:W-:Y:S01]  /*100f0*/  HMMA.16816.F32 R64, R144.reuse, R150, R64 ;  /* 0x000000969040723c */ /* 0x040fe20000001840 */
[----:B------:R-:W4:Y:S02]  /*10100*/  LDSM.16.MT88.4 R148, [R177+0x2000] ;  /* 0x00200000b194783b */ /* 0x000f240000004200 */
[----:B------:R-:W-:Y:S02]  /*10110*/  FMUL.FTZ R119, R0, R119 ;  /* 0x0000007700777220 */ /* 0x000fe40000410000 */
[C---:B------:R-:W-:Y:S02]  /*10120*/  FMUL.FTZ R120, R2.reuse, R120 ;  /* 0x0000007802787220 */ /* 0x040fe40000410000 */
[----:B------:R-:W-:Y:S01]  /*10130*/  FMUL.FTZ R121, R2, R121 ;  /* 0x0000007902797220 */ /* 0x000fe20000410000 */
[C---:B-1----:R-:W-:Y:S01]  /*10140*/  HMMA.16816.F32 R68, R144.reuse, R160, R68 ;  /* 0x000000a09044723c */ /* 0x042fe20000001844 */
[----:B------:R1:W-:Y:S03]  /*10150*/  MUFU.EX2 R164, R15 ;  /* 0x0000000f00a47308 */ /* 0x0003e60000000800 */
[----:B------:R-:W-:Y:S02]  /*10160*/  FMUL.FTZ R122, R0, R122 ;  /* 0x0000007a007a7220 */ /* 0x000fe40000410000 */
[----:B---3--:R-:W-:Y:S02]  /*10170*/  FMUL.FTZ R13, R2, R153 ;  /* 0x00000099020d7220 */ /* 0x008fe40000410000 */
[----:B------:R-:W-:Y:S01]  /*10180*/  FMUL.FTZ R123, R0, R123 ;  /* 0x0000007b007b7220 */ /* 0x000fe20000410000 */
[C---:B------:R-:W-:Y:S01]  /*10190*/  HMMA.16816.F32 R72, R144.reuse, R162, R72 ;  /* 0x000000a29048723c */ /* 0x040fe20000001848 */
[----:B------:R-:W3:Y:S02]  /*101a0*/  LDSM.16.MT88.4 R160, [R178+0x2000] ;  /* 0x00200000b2a0783b */ /* 0x000ee40000004200 */
[----:B------:R-:W-:Y:S02]  /*101b0*/  FMUL.FTZ R124, R2, R124 ;  /* 0x0000007c027c7220 */ /* 0x000fe40000410000 */
[----:B--2---:R-:W-:Y:S02]  /*101c0*/  FMUL.FTZ R14, R0, R154 ;  /* 0x0000009a000e7220 */ /* 0x004fe40000410000 */
[----:B------:R-:W-:Y:S02]  /*101d0*/  FMUL.FTZ R125, R2, R125 ;  /* 0x0000007d027d7220 */ /* 0x000fe40000410000 */
[C---:B------:R-:W-:Y:S03]  /*101e0*/  FMUL.FTZ R126, R0.reuse, R126 ;  /* 0x0000007e007e7220 */ /* 0x040fe60000410000 */
[----:B------:R-:W-:Y:S02]  /*101f0*/  FMUL.FTZ R127, R0, R127 ;  /* 0x0000007f007f7220 */ /* 0x000fe40000410000 */
[--C-:B------:R-:W-:Y:S02]  /*10200*/  FFMA.FTZ R12, R12, c[0x0][0x2d0], -R137.reuse ;  /* 0x0000b4000c0c7a23 */ /* 0x100fe40000010889 */
[----:B-1----:R-:W-:Y:S02]  /*10210*/  FMUL.FTZ R15, R0, R155 ;  /* 0x0000009b000f7220 */ /* 0x002fe40000410000 */
[----:B------:R1:W2:Y:S01]  /*10220*/  MUFU.EX2 R173, R12 ;  /* 0x0000000c00ad7308 */ /* 0x0002a20000000800 */
[C---:B------:R-:W-:Y:S02]  /*10230*/  FMUL.FTZ R128, R2.reuse, R128 ;  /* 0x0000008002807220 */ /* 0x040fe40000410000 */
[----:B------:R-:W-:Y:S01]  /*10240*/  FMUL.FTZ R129, R2, R129 ;  /* 0x0000008102817220 */ /* 0x000fe20000410000 */
[C---:B----4-:R-:W-:Y:S03]  /*10250*/  HMMA.16816.F32 R76, R144.reuse, R148, R76 ;  /* 0x00000094904c723c */ /* 0x050fe6000000184c */
[C---:B------:R-:W-:Y:S02]  /*10260*/  FMUL.FTZ R130, R0.reuse, R130 ;  /* 0x0000008200827220 */ /* 0x040fe40000410000 */
[----:B------:R-:W-:Y:S02]  /*10270*/  FMUL.FTZ R131, R0, R131 ;  /* 0x0000008300837220 */ /* 0x000fe40000410000 */
[--C-:B------:R-:W-:Y:S01]  /*10280*/  FFMA.FTZ R17, R17, c[0x0][0x2d0], -R137.reuse ;  /* 0x0000b40011117a23 */ /* 0x100fe20000010889 */
[C---:B------:R-:W-:Y:S01]  /*10290*/  HMMA.16816.F32 R80, R144.reuse, R150, R80 ;  /* 0x000000969050723c */ /* 0x040fe20000001850 */
[----:B------:R-:W4:Y:S02]  /*102a0*/  LDSM.16.MT88.4 R148, [R180+0x2000] ;  /* 0x00200000b494783b */ /* 0x000f240000004200 */
[----:B------:R5:W-:Y:S01]  /*102b0*/  MUFU.EX2 R166, R17 ;  /* 0x0000001100a67308 */ /* 0x000be20000000800 */
[--C-:B------:R-:W-:Y:S02]  /*102c0*/  FFMA.FTZ R18, R18, c[0x0][0x2d0], -R136.reuse ;  /* 0x0000b40012127a23 */ /* 0x100fe40000010888 */
[----:B------:R-:W-:Y:S02]  /*102d0*/  FFMA.FTZ R136, R19, c[0x0][0x2d0], -R136 ;  /* 0x0000b40013887a23 */ /* 0x000fe40000010888 */
[----:B------:R-:W-:Y:S01]  /*102e0*/  FMUL.FTZ R19, R0, R159 ;  /* 0x0000009f00137220 */ /* 0x000fe20000410000 */
[C---:B---3--:R-:W-:Y:S03]  /*102f0*/  HMMA.16816.F32 R84, R144.reuse, R160, R84 ;  /* 0x000000a09054723c */ /* 0x048fe60000001854 */
[----:B-1----:R-:W-:Y:S01]  /*10300*/  FFMA.FTZ R12, R16, c[0x0][0x2d0], -R137 ;  /* 0x0000b400100c7a23 */ /* 0x002fe20000010889 */
[----:B------:R-:W-:Y:S01]  /*10310*/  MUFU.EX2 R136, R136 ;  /* 0x0000008800887308 */ /* 0x000fe20000000800 */
[----:B------:R-:W-:Y:S01]  /*10320*/  FMUL.FTZ R16, R2, R156 ;  /* 0x0000009c02107220 */ /* 0x000fe20000410000 */
[----:B--2---:R-:W-:Y:S02]  /*10330*/  F2FP.PACK_AB R156, R172, R173 ;  /* 0x000000adac9c723e */ /* 0x004fe400000000ff */
[C---:B------:R-:W-:Y:S01]  /*10340*/  HMMA.16816.F32 R88, R144.reuse, R162, R88 ;  /* 0x000000a29058723c */ /* 0x040fe20000001858 */
[----:B------:R-:W1:Y:S05]  /*10350*/  LDSM.16.MT88.4 R160, [R179+0x2000] ;  /* 0x00200000b3a0783b */ /* 0x000e6a0000004200 */
[----:B------:R2:W-:Y:S01]  /*10360*/  MUFU.EX2 R167, R12 ;  /* 0x0000000c00a77308 */ /* 0x0005e20000000800 */
[----:B-----5:R-:W-:Y:S01]  /*10370*/  FMUL.FTZ R17, R2, R157 ;  /* 0x0000009d02117220 */ /* 0x020fe20000410000 */
[----:B------:R-:W-:Y:S08]  /*10380*/  F2FP.PACK_AB R157, R164, R165 ;  /* 0x000000a5a49d723e */ /* 0x000ff000000000ff */
[----:B------:R-:W3:Y:S01]  /*10390*/  MUFU.EX2 R137, R18 ;  /* 0x0000001200897308 */ /* 0x000ee20000000800 */
[C---:B----4-:R-:W-:Y:S03]  /*103a0*/  HMMA.16816.F32 R92, R144.reuse, R148, R92 ;  /* 0x00000094905c723c */ /* 0x050fe6000000185c */
[C---:B--2---:R-:W-:Y:S05]  /*103b0*/  FMUL.FTZ R12, R2.reuse, R152 ;  /* 0x00000098020c7220 */ /* 0x044fea0000410000 */
[C---:B------:R-:W-:Y:S01]  /*103c0*/  HMMA.16816.F32 R96, R144.reuse, R150, R96 ;  /* 0x000000969060723c */ /* 0x040fe20000001860 */
[----:B------:R-:W2:Y:S03]  /*103d0*/  LDSM.16.MT88.4 R148, [R177+0x3000] ;  /* 0x00300000b194783b */ /* 0x000ea60000004200 */
[----:B------:R-:W-:Y:S04]  /*103e0*/  FFMA.FTZ R2, R2, R190, R187 ;  /* 0x000000be02027223 */ /* 0x000fe800000100bb */
[----:B------:R-:W-:Y:S01]  /*103f0*/  LDSM.16.MT88.4 R152, [R178+0x800] ;  /* 0x00080000b298783b */ /* 0x000fe20000004200 */
[C---:B-1----:R-:W-:Y:S03]  /*10400*/  HMMA.16816.F32 R100, R144.reuse, R160, R100 ;  /* 0x000000a09064723c */ /* 0x042fe60000001864 */
[----:B---3--:R-:W-:Y:S01]  /*10410*/  F2FP.PACK_AB R159, R136, R137 ;  /* 0x00000089889f723e */ /* 0x008fe200000000ff */
[----:B------:R-:W-:Y:S01]  /*10420*/  FMUL.FTZ R18, R0, R158 ;  /* 0x0000009e00127220 */ /* 0x000fe20000410000 */
[----:B------:R-:W-:Y:S01]  /*10430*/  F2FP.PACK_AB R158, R166, R167 ;  /* 0x000000a7a69e723e */ /* 0x000fe200000000ff */
[----:B------:R-:W-:Y:S02]  /*10440*/  FFMA.FTZ R0, R0, R189, R171 ;  /* 0x000000bd00007223 */ /* 0x000fe400000100ab */
[C---:B------:R-:W-:Y:S01]  /*10450*/  HMMA.16816.F32 R104, R144.reuse, R162, R104 ;  /* 0x000000a29068723c */ /* 0x040fe20000001868 */
[----:B------:R-:W1:Y:S03]  /*10460*/  LDSM.16.MT88.4 R160, [R178+0x3000] ;  /* 0x00300000b2a0783b */ /* 0x000e660000004200 */
[----:B------:R-:W-:Y:S02]  /*10470*/  FADD.FTZ R2, R186, R2 ;  /* 0x00000002ba027221 */ /* 0x000fe40000010000 */
[----:B------:R-:W-:Y:S02]  /*10480*/  FADD.FTZ R0, R170, R0 ;  /* 0x00000000aa007221 */ /* 0x000fe40000010000 */
[----:B------:R-:W-:Y:S04]  /*10490*/  FADD.FTZ R2, R175, R2 ;  /* 0x00000002af027221 */ /* 0x000fe80000010000 */
[----:B------:R-:W-:Y:S01]  /*104a0*/  FADD.FTZ R0, R169, R0 ;  /* 0x00000000a9007221 */ /* 0x000fe20000010000 */
        /* <DEDUP_REMOVED lines=10> */
[----:B------:R-:W-:Y:S08]  /*10550*/  HMMA.16816.F32 R16, R144, R162, R16 ;  /* 0x000000a29010723c */ /* 0x000ff00000001810 */
[C---:B--2---:R-:W-:Y:S01]  /*10560*/  HMMA.16816.F32 R144, R156.reuse, R148, R4 ;  /* 0x000000949c90723c */ /* 0x044fe20000001804 */
[----:B------:R-:W1:Y:S07]  /*10570*/  LDSM.16.MT88.4 R4, [R180+0x800] ;  /* 0x00080000b404783b */ /* 0x000e6e0000004200 */
        /* <DEDUP_REMOVED lines=58> */
.L_x_2812:
        /* <DEDUP_REMOVED lines=9> */
.L_x_2883:
        /* <DEDUP_REMOVED lines=86> */
[----:B------:R-:W-:Y:S02]  /*10f10*/  @P1 FMUL.FTZ R5, R5, 0.69314718246459960938 ;  /* 0x3f31721805051820 */ /* 0x000fe40000410000 */
        /* <DEDUP_REMOVED lines=21> */
[C---:B------:R-:W-:Y:S02]  /*11070*/  FMUL.FTZ R75, R0.reuse, R79 ;  /* 0x0000004f004b7220 */ /* 0x040fe40000410000 */
[----:B------:R-:W-:-:S02]  /*11080*/  FMUL.FTZ R70, R0, R82 ;  /* 0x0000005200467220 */ /* 0x000fc40000410000 */
[C---:B------:R-:W-:Y:S02]  /*11090*/  FMUL.FTZ R71, R0.reuse, R83 ;  /* 0x0000005300477220 */ /* 0x040fe40000410000 */
[C---:B------:R-:W-:Y:S02]  /*110a0*/  FMUL.FTZ R78, R0.reuse, R90 ;  /* 0x0000005a004e7220 */ /* 0x040fe40000410000 */
[----:B------:R-:W-:Y:S02]  /*110b0*/  FMUL.FTZ R79, R0, R91 ;  /* 0x0000005b004f7220 */ /* 0x000fe40000410000 */
[----:B---3--:R-:W-:Y:S02]  /*110c0*/  @P0 FMUL.FTZ R2, R2, 0.69314718246459960938 ;  /* 0x3f31721802020820 */ /* 0x008fe40000410000 */
        /* <DEDUP_REMOVED lines=35> */
.L_x_2745:
        /* <DEDUP_REMOVED lines=17> */
.L_x_2816:
[----:B------:R-:W-:Y:S05]  /*11410*/  BSYNC B0 ;  /* 0x0000000000007941 */ /* 0x000fea0003800000 */
.L_x_2815:
        /* <DEDUP_REMOVED lines=155> */
.L_x_2819:
        /* <DEDUP_REMOVED lines=121> */
.L_x_2884:
[----:B------:R-:W-:Y:S05]  /*12560*/  BRA.DIV ~URZ, `(.L_x_2822) ;  /* 0x000041527f007947 */ /* 0x000fea000b800000 */
[----:B------:R4:W2:Y:S02]  /*12570*/  SHFL.IDX PT, R0, R16, RZ, 0x181f ;  /* 0x00181fff10007589 */ /* 0x0008a400000e0000 */
.L_x_2885:
        /* <DEDUP_REMOVED lines=26> */
.L_x_2824:
[----:B------:R-:W-:Y:S05]  /*12720*/  BSYNC B0 ;  /* 0x0000000000007941 */ /* 0x000fea0003800000 */
.L_x_2823:
[----:B------:R-:W-:Y:S05]  /*12730*/  BRA.DIV ~URZ, `(.L_x_2825) ;  /* 0x00003fe27f007947 */ /* 0x000fea000b800000 */
[----:B---3--:R3:W4:Y:S04]  /*12740*/  SHFL.IDX PT, R12, R15, 0x1, 0x181f ;  /* 0x00381f000f0c7f89 */ /* 0x00872800000e0000 */
[----:B--2---:R3:W2:Y:S02]  /*12750*/  SHFL.IDX PT, R0, R16, 0x1, 0x181f ;  /* 0x00381f0010007f89 */ /* 0x0046a400000e0000 */
.L_x_2886:
        /* <DEDUP_REMOVED lines=20> */
.L_x_2827:
[----:B------:R-:W-:Y:S05]  /*128a0*/  BSYNC B0 ;  /* 0x0000000000007941 */ /* 0x000fea0003800000 */
.L_x_2826:
[----:B------:R-:W-:Y:S05]  /*128b0*/  BRA.DIV ~URZ, `(.L_x_2828) ;  /* 0x00003f227f007947 */ /* 0x000fea000b800000 */
[----:B----4-:R4:W3:Y:S02]  /*128c0*/  SHFL.IDX PT, R12, R15, 0x2, 0x181f ;  /* 0x00581f000f0c7f89 */ /* 0x0108e400000e0000 */
.L_x_2887:
[----:B------:R-:W-:Y:S05]  /*128d0*/  BRA.DIV ~URZ, `(.L_x_2829) ;  /* 0x00003f727f007947 */ /* 0x000fea000b800000 */
[----:B--2---:R2:W4:Y:S02]  /*128e0*/  SHFL.IDX PT, R0, R16, 0x2, 0x181f ;  /* 0x00581f0010007f89 */ /* 0x00452400000e0000 */
.L_x_2888:
        /* <DEDUP_REMOVED lines=20> */
.L_x_2831:
[----:B------:R-:W-:Y:S05]  /*12a30*/  BSYNC B0 ;  /* 0x0000000000007941 */ /* 0x000fea0003800000 */
.L_x_2830:
[----:B------:R-:W-:Y:S05]  /*12a40*/  BRA.DIV ~URZ, `(.L_x_2832) ;  /* 0x00003e627f007947 */ /* 0x000fea000b800000 */
[----:B---3--:R3:W2:Y:S04]  /*12a50*/  SHFL.IDX PT, R10, R15, 0x3, 0x181f ;  /* 0x00781f000f0a7f89 */ /* 0x0086a800000e0000 */
[----:B----4-:R3:W4:Y:S02]  /*12a60*/  SHFL.IDX PT, R0, R16, 0x3, 0x181f ;  /* 0x00781f0010007f89 */ /* 0x01072400000e0000 */
.L_x_2889:
        /* <DEDUP_REMOVED lines=21> */
.L_x_2820:
        /* <DEDUP_REMOVED lines=33> */
.L_x_2890:
[----:B------:R-:W-:Y:S05]  /*12dd0*/  BRA.DIV ~URZ, `(.L_x_2835) ;  /* 0x00003c027f007947 */ /* 0x000fea000b800000 */
[----:B------:R3:W4:Y:S02]  /*12de0*/  SHFL.IDX PT, R0, R17, RZ, 0x1c1f ;  /* 0x001c1fff11007589 */ /* 0x00072400000e0000 */
.L_x_2891:
        /* <DEDUP_REMOVED lines=28> */
[----:B------:R-:W-:Y:S01]  /*12fb0*/  SHF.R.S32.HI R10, RZ, 0x1f, R240 ;  /* 0x0000001fff0a7819 */ /* 0x000fe200000114f0 */
[----:B------:R4:W-:Y:S01]  /*12fc0*/  @!P6 ST.E.64 [R2.64], R24 ;  /* 0x000000180200e985 */ /* 0x0009e2000c101b06 */
[----:B------:R-:W-:Y:S02]  /*12fd0*/  SHF.R.S32.HI R5, RZ, 0x1f, R239 ;  /* 0x0000001fff057819 */ /* 0x000fe400000114ef */
[----:B------:R-:W-:Y:S01]  /*12fe0*/  ISETP.GE.AND P1, PT, R237, c[0x0][0x3c8], PT ;  /* 0x0000f200ed007a0c */ /* 0x000fe20003f26270 */
[----:B------:R5:W-:Y:S01]  /*12ff0*/  @!P5 ST.E.64 [R8.64], R28 ;  /* 0x0000001c0800d985 */ /* 0x000be2000c101b06 */
[----:B------:R-:W-:Y:S02]  /*13000*/  ISETP.GE.AND P6, PT, R234, c[0x0][0x3c8], PT ;  /* 0x0000f200ea007a0c */ /* 0x000fe40003fc6270 */
[----:B--2---:R-:W-:-:S04]  /*13010*/  @!P4 LEA R6, P0, R240, R0, 0x2 ;  /* 0x00000000f006c211 */ /* 0x004fc800078010ff */
[----:B------:R-:W-:Y:S02]  /*13020*/  @!P4 LEA.HI.X R7, R240, R4, R10, 0x2, P0 ;  /* 0x00000004f007c211 */ /* 0x000fe400000f140a */
[----:B------:R-:W-:-:S03]  /*13030*/  ISETP.GE.AND P0, PT, R236, c[0x0][0x3c8], PT ;  /* 0x0000f200ec007a0c */ /* 0x000fc60003f06270 */
[----:B------:R2:W-:Y:S01]  /*13040*/  @!P4 ST.E.64 [R6.64], R32 ;  /* 0x000000200600c985 */ /* 0x0005e2000c101b06 */
[CC--:B----4-:R-:W-:Y:S02]  /*13050*/  @!P3 LEA R2, P5, R239.reuse, R0.reuse, 0x2 ;  /* 0x00000000ef02b211 */ /* 0x0d0fe400078a10ff */
[----:B------:R-:W-:Y:S02]  /*13060*/  @!P2 LEA R10, P4, R238, R0, 0x2 ;  /* 0x00000000ee0aa211 */ /* 0x000fe400078810ff */
[----:B------:R-:W-:Y:S02]  /*13070*/  @!P3 LEA.HI.X R3, R239, R4, R5, 0x2, P5 ;  /* 0x00000004ef03b211 */ /* 0x000fe400028f1405 */
[----:B------:R-:W-:-:S03]  /*13080*/  SHF.R.S32.HI R5, RZ, 0x1f, R238 ;  /* 0x0000001fff057819 */ /* 0x000fc600000114ee */
[----:B------:R4:W-:Y:S01]  /*13090*/  @!P3 ST.E.64 [R2.64], R36 ;  /* 0x000000240200b985 */ /* 0x0009e2000c101b06 */
[----:B------:R-:W-:Y:S02]  /*130a0*/  @!P2 LEA.HI.X R11, R238, R4, R5, 0x2, P4 ;  /* 0x00000004ee0ba211 */ /* 0x000fe400020f1405 */
[----:B-----5:R-:W-:Y:S02]  /*130b0*/  @!P0 LEA R8, P4, R236, R0, 0x2 ;  /* 0x00000000ec088211 */ /* 0x020fe400078810ff */
[----:B------:R-:W-:Y:S01]  /*130c0*/  IADD3 R5, R194, 0x70, RZ ;  /* 0x00000070c2057810 */ /* 0x000fe20007ffe0ff */
        /* <DEDUP_REMOVED lines=36> */
[----:B------:R-:W-:Y:S01]  /*13310*/  SHF.R.S32.HI R7, RZ, 0x1f, R3 ;  /* 0x0000001fff077819 */ /* 0x000fe20000011403 */
[----:B------:R2:W-:Y:S01]  /*13320*/  @!P3 ST.E.64 [R8.64], R56 ;  /* 0x000000380800b985 */ /* 0x0005e2000c101b06 */
[----:B------:R-:W-:Y:S02]  /*13330*/  IADD3 R5, R194, 0x90, RZ ;  /* 0x00000090c2057810 */ /* 0x000fe40007ffe0ff */
[----:B------:R-:W-:Y:S01]  /*13340*/  ISETP.GE.AND P3, PT, R6, c[0x0][0x3c8], PT ;  /* 0x0000f20006007a0c */ /* 0x000fe20003f66270 */
[----:B------:R4:W-:Y:S01]  /*13350*/  @!P4 ST.E.64 [R10.64], R68 ;  /* 0x000000440a00c985 */ /* 0x0009e2000c101b06 */
[----:B------:R-:W-:Y:S02]  /*13360*/  ISETP.GE.AND P6, PT, R5, c[0x0][0x3c8], PT ;  /* 0x0000f20005007a0c */ /* 0x000fe40003fc6270 */
[----:B------:R-:W-:-:S02]  /*13370*/  ISETP.GE.AND P4, PT, R2, c[0x0][0x3c8], PT ;  /* 0x0000f20002007a0c */ /* 0x000fc40003f86270 */
[----:B-----5:R-:W-:Y:S02]  /*13380*/  SHF.R.S32.HI R13, RZ, 0x1f, R2 ;  /* 0x0000001fff0d7819 */ /* 0x020fe40000011402 */
[----:B------:R-:W-:-:S04]  /*13390*/  @!P5 LEA R12, P0, R2, R0, 0x2 ;  /* 0x00000000020cd211 */ /* 0x000fc800078010ff */
[----:B------:R-:W-:Y:S02]  /*133a0*/  @!P5 LEA.HI.X R13, R2, R4, R13, 0x2, P0 ;  /* 0x00000004020dd211 */ /* 0x000fe400000f140d */
[----:B------:R-:W-:Y:S02]  /*133b0*/  IADD3 R2, R194, 0xb0, RZ ;  /* 0x000000b0c2027810 */ /* 0x000fe40007ffe0ff */
[-C--:B------:R-:W-:Y:S02]  /*133c0*/  @!P6 LEA R14, P0, R5, R0.reuse, 0x2 ;  /* 0x00000000050ee211 */ /* 0x080fe400078010ff */
[----:B--2---:R-:W-:-:S04]  /*133d0*/  @!P2 LEA R8, P1, R3, R0, 0x2 ;  /* 0x000000000308a211 */ /* 0x004fc800078210ff */
[----:B------:R-:W-:Y:S02]  /*133e0*/  @!P2 LEA.HI.X R9, R3, R4, R7, 0x2, P1 ;  /* 0x000000040309a211 */ /* 0x000fe400008f1407 */
[----:B------:R-:W-:Y:S02]  /*133f0*/  IADD3 R7, R194, 0x98, RZ ;  /* 0x00000098c2077810 */ /* 0x000fe40007ffe0ff */
[----:B----4-:R-:W-:Y:S01]  /*13400*/  @!P3 LEA R10, P1, R6, R0, 0x2 ;  /* 0x00000000060ab211 */ /* 0x010fe200078210ff */
[----:B------:R2:W-:Y:S01]  /*13410*/  @!P2 ST.E.64 [R8.64], R64 ;  /* 0x000000400800a985 */ /* 0x0005e2000c101b06 */
[----:B------:R-:W-:Y:S02]  /*13420*/  ISETP.GE.AND P2, PT, R7, c[0x0][0x3c8], PT ;  /* 0x0000f20007007a0c */ /* 0x000fe40003f46270 */
[----:B------:R-:W-:Y:S01]  /*13430*/  SHF.R.S32.HI R3, RZ, 0x1f, R5 ;  /* 0x0000001fff037819 */ /* 0x000fe20000011405 */
[----:B------:R4:W-:Y:S03]  /*13440*/  @!P4 ST.E.64 [R12.64], R76 ;  /* 0x0000004c0c00c985 */ /* 0x0009e6000c101b06 */
[----:B------:R-:W-:-:S02]  /*13450*/  @!P6 LEA.HI.X R15, R5, R4, R3, 0x2, P0 ;  /* 0x00000004050fe211 */ /* 0x000fc400000f1403 */
[C---:B------:R-:W-:Y:S02]  /*13460*/  IADD3 R3, R194.reuse, 0xa8, RZ ;  /* 0x000000a8c2037810 */ /* 0x040fe40007ffe0ff */
[----:B------:R-:W-:Y:S02]  /*13470*/  SHF.R.S32.HI R5, RZ, 0x1f, R7 ;  /* 0x0000001fff057819 */ /* 0x000fe40000011407 */
[----:B--2---:R-:W-:Y:S02]  /*13480*/  SHF.R.S32.HI R9, RZ, 0x1f, R6 ;  /* 0x0000001fff097819 */ /* 0x004fe40000011406 */
[----:B------:R-:W-:Y:S02]  /*13490*/  IADD3 R8, R194, 0xa0, RZ ;  /* 0x000000a0c2087810 */ /* 0x000fe40007ffe0ff */
[----:B------:R-:W-:Y:S02]  /*134a0*/  @!P3 LEA.HI.X R11, R6, R4, R9, 0x2, P1 ;  /* 0x00000004060bb211 */ /* 0x000fe400008f1409 */
[----:B------:R-:W-:-:S02]  /*134b0*/  ISETP.GE.AND P5, PT, R8, c[0x0][0x3c8], PT ;  /* 0x0000f20008007a0c */ /* 0x000fc40003fa6270 */
[----:B------:R-:W-:Y:S01]  /*134c0*/  @!P2 LEA R6, P1, R7, R0, 0x2 ;  /* 0x000000000706a211 */ /* 0x000fe200078210ff */
[----:B------:R2:W-:Y:S01]  /*134d0*/  @!P3 ST.E.64 [R10.64], R72 ;  /* 0x000000480a00b985 */ /* 0x0005e2000c101b06 */
[----:B------:R-:W-:Y:S02]  /*134e0*/  ISETP.GE.AND P3, PT, R3, c[0x0][0x3c8], PT ;  /* 0x0000f20003007a0c */ /* 0x000fe40003f66270 */
[----:B------:R-:W-:Y:S01]  /*134f0*/  @!P2 LEA.HI.X R7, R7, R4, R5, 0x2, P1 ;  /* 0x000000040707a211 */ /* 0x000fe200008f1405 */
[----:B------:R-:W-:Y:S01]  /*13500*/  @!P6 ST.E.64 [R14.64], R84 ;  /* 0x000000540e00e985 */ /* 0x000fe2000c101b06 */
[----:B------:R-:W-:Y:S02]  /*13510*/  ISETP.GE.AND P6, PT, R2, c[0x0][0x3c8], PT ;  /* 0x0000f20002007a0c */ /* 0x000fe40003fc6270 */
[----:B------:R-:W-:Y:S01]  /*13520*/  IADD3 R5, R194, 0xc0, RZ ;  /* 0x000000c0c2057810 */ /* 0x000fe20007ffe0ff */
[----:B------:R5:W-:Y:S01]  /*13530*/  @!P2 ST.E.64 [R6.64], R80 ;  /* 0x000000500600a985 */ /* 0x000be2000c101b06 */
[----:B------:R-:W-:-:S02]  /*13540*/  SHF.R.S32.HI R9, RZ, 0x1f, R8 ;  /* 0x0000001fff097819 */ /* 0x000fc40000011408 */
[C---:B----4-:R-:W-:Y:S02]  /*13550*/  @!P5 LEA R12, P0, R8.reuse, R0, 0x2 ;  /* 0x00000000080cd211 */ /* 0x050fe400078010ff */
[----:B------:R-:W-:Y:S02]  /*13560*/  ISETP.GE.AND P4, PT, R5, c[0x0][0x3c8], PT ;  /* 0x0000f20005007a0c */ /* 0x000fe40003f86270 */
[----:B------:R-:W-:Y:S02]  /*13570*/  @!P5 LEA.HI.X R13, R8, R4, R9, 0x2, P0 ;  /* 0x00000004080dd211 */ /* 0x000fe400000f1409 */
[----:B------:R-:W-:Y:S02]  /*13580*/  SHF.R.S32.HI R9, RZ, 0x1f, R3 ;  /* 0x0000001fff097819 */ /* 0x000fe40000011403 */
[C---:B------:R-:W-:Y:S01]  /*13590*/  @!P3 LEA R8, P1, R3.reuse, R0, 0x2 ;  /* 0x000000000308b211 */ /* 0x040fe200078210ff */
[----:B------:R4:W-:Y:S03]  /*135a0*/  @!P5 ST.E.64 [R12.64], R92 ;  /* 0x0000005c0c00d985 */ /* 0x0009e6000c101b06 */
[----:B------:R-:W-:-:S02]  /*135b0*/  @!P3 LEA.HI.X R9, R3, R4, R9, 0x2, P1 ;  /* 0x000000040309b211 */ /* 0x000fc400008f1409 */
[----:B------:R-:W-:-:S03]  /*135c0*/  IADD3 R3, R194, 0xc8, RZ ;  /* 0x000000c8c2037810 */ /* 0x000fc60007ffe0ff */
[----:B------:R1:W-:Y:S01]  /*135d0*/  @!P3 ST.E.64 [R8.64], R88 ;  /* 0x000000580800b985 */ /* 0x0003e2000c101b06 */
[----:B--2---:R-:W-:Y:S02]  /*135e0*/  @!P6 LEA R10, P0, R2, R0, 0x2 ;  /* 0x00000000020ae211 */ /* 0x004fe400078010ff */
[----:B------:R-:W-:Y:S02]  /*135f0*/  ISETP.GE.AND P1, PT, R3, c[0x0][0x3c8], PT ;  /* 0x0000f20003007a0c */ /* 0x000fe40003f26270 */
[----:B-----5:R-:W-:Y:S02]  /*13600*/  IADD3 R6, R194, 0xb8, RZ ;  /* 0x000000b8c2067810 */ /* 0x020fe40007ffe0ff */
[----:B------:R-:W-:Y:S02]  /*13610*/  SHF.R.S32.HI R7, RZ, 0x1f, R2 ;  /* 0x0000001fff077819 */ /* 0x000fe40000011402 */
[----:B------:R-:W-:Y:S02]  /*13620*/  ISETP.GE.AND P2, PT, R6, c[0x0][0x3c8], PT ;  /* 0x0000f20006007a0c */ /* 0x000fe40003f46270 */
[----:B------:R-:W-:-:S02]  /*13630*/  @!P6 LEA.HI.X R11, R2, R4, R7, 0x2, P0 ;  /* 0x00000004020be211 */ /* 0x000fc400000f1407 */
[----:B------:R-:W-:Y:S02]  /*13640*/  IADD3 R2, R194, 0xd0, RZ ;  /* 0x000000d0c2027810 */ /* 0x000fe40007ffe0ff */
[----:B------:R-:W-:Y:S01]  /*13650*/  SHF.R.S32.HI R7, RZ, 0x1f, R5 ;  /* 0x0000001fff077819 */ /* 0x000fe20000011405 */
[----:B------:R2:W-:Y:S01]  /*13660*/  @!P6 ST.E.64 [R10.64], R100 ;  /* 0x000000640a00e985 */ /* 0x0005e2000c101b06 */
[C---:B----4-:R-:W-:Y:S02]  /*13670*/  @!P4 LEA R12, P0, R5.reuse, R0, 0x2 ;  /* 0x00000000050cc211 */ /* 0x050fe400078010ff */
[----:B------:R-:W-:Y:S02]  /*13680*/  ISETP.GE.AND P5, PT, R2, c[0x0][0x3c8], PT ;  /* 0x0000f20002007a0c */ /* 0x000fe40003fa6270 */
[----:B------:R-:W-:Y:S02]  /*13690*/  @!P4 LEA.HI.X R13, R5, R4, R7, 0x2, P0 ;  /* 0x00000004050dc211 */ /* 0x000fe400000f1407 */
[----:B------:R-:W-:-:S02]  /*136a0*/  IADD3 R7, R194, 0xe0, RZ ;  /* 0x000000e0c2077810 */ /* 0x000fc40007ffe0ff */
[----:B-1----:R-:W-:Y:S02]  /*136b0*/  SHF.R.S32.HI R9, RZ, 0x1f, R6 ;  /* 0x0000001fff097819 */ /* 0x002fe40000011406 */
[C---:B------:R-:W-:Y:S02]  /*136c0*/  @!P2 LEA R8, P3, R6.reuse, R0, 0x2 ;  /* 0x000000000608a211 */ /* 0x040fe400078610ff */
[----:B------:R-:W-:Y:S02]  /*136d0*/  SHF.R.S32.HI R5, RZ, 0x1f, R2 ;  /* 0x0000001fff057819 */ /* 0x000fe40000011402 */
[----:B------:R-:W-:Y:S02]  /*136e0*/  @!P2 LEA.HI.X R9, R6, R4, R9, 0x2, P3 ;  /* 0x000000040609a211 */ /* 0x000fe400018f1409 */
[----:B------:R-:W-:Y:S02]  /*136f0*/  IADD3 R6, R194, 0xd8, RZ ;  /* 0x000000d8c2067810 */ /* 0x000fe40007ffe0ff */
[----:B------:R-:W-:Y:S01]  /*13700*/  ISETP.GE.AND P6, PT, R7, c[0x0][0x3c8], PT ;  /* 0x0000f20007007a0c */ /* 0x000fe20003fc6270 */
[----:B------:R1:W-:Y:S04]  /*13710*/  @!P2 ST.E.64 [R8.64], R96 ;  /* 0x000000600800a985 */ /* 0x0003e8000c101b06 */
[----:B------:R4:W-:Y:S01]  /*13720*/  @!P4 ST.E.64 [R12.64], R108 ;  /* 0x0000006c0c00c985 */ /* 0x0009e2000c101b06 */
[----:B------:R-:W-:-:S02]  /*13730*/  ISETP.GE.AND P4, PT, R6, c[0x0][0x3c8], PT ;  /* 0x0000f20006007a0c */ /* 0x000fc40003f86270 */
[----:B--2---:R-:W-:-:S04]  /*13740*/  @!P5 LEA R10, P0, R2, R0, 0x2 ;  /* 0x00000000020ad211 */ /* 0x004fc800078010ff */
[----:B------:R-:W-:Y:S02]  /*13750*/  @!P5 LEA.HI.X R11, R2, R4, R5, 0x2, P0 ;  /* 0x00000004020bd211 */ /* 0x000fe400000f1405 */
[----:B------:R-:W-:Y:S02]  /*13760*/  IADD3 R5, R194, 0xe8, RZ ;  /* 0x000000e8c2057810 */ /* 0x000fe40007ffe0ff */
[----:B------:R-:W-:Y:S02]  /*13770*/  SHF.R.S32.HI R2, RZ, 0x1f, R6 ;  /* 0x0000001fff027819 */ /* 0x000fe40000011406 */
[----:B------:R-:W-:Y:S02]  /*13780*/  ISETP.GE.AND P3, PT, R5, c[0x0][0x3c8], PT ;  /* 0x0000f20005007a0c */ /* 0x000fe40003f66270 */
[----:B-1----:R-:W-:Y:S02]  /*13790*/  SHF.R.S32.HI R9, RZ, 0x1f, R3 ;  /* 0x0000001fff097819 */ /* 0x002fe40000011403 */
[----:B------:R-:W-:-:S02]  /*137a0*/  @!P1 LEA R8, P2, R3, R0, 0x2 ;  /* 0x0000000003089211 */ /* 0x000fc400078410ff */
[----:B----4-:R-:W-:Y:S02]  /*137b0*/  @!P6 LEA R12, P0, R7, R0, 0x2 ;  /* 0x00000000070ce211 */ /* 0x010fe400078010ff */
        /* <DEDUP_REMOVED lines=25> */
.L_x_2837:
[----:B------:R-:W-:Y:S05]  /*13950*/  BSYNC B0 ;  /* 0x0000000000007941 */ /* 0x000fea0003800000 */
.L_x_2836:
[----:B------:R-:W-:Y:S05]  /*13960*/  BRA.DIV ~URZ, `(.L_x_2838) ;  /* 0x000030d27f007947 */ /* 0x000fea000b800000 */
[----:B--2---:R2:W1:Y:S04]  /*13970*/  SHFL.IDX PT, R4, R16, 0x1, 0x1c1f ;  /* 0x003c1f0010047f89 */ /* 0x00446800000e0000 */
[----:B----4-:R2:W4:Y:S02]  /*13980*/  SHFL.IDX PT, R0, R17, 0x1, 0x1c1f ;  /* 0x003c1f0011007f89 */ /* 0x01052400000e0000 */
.L_x_2892:
        /* <DEDUP_REMOVED lines=8> */
[----:B------:R-:W-:Y:S01]  /*13a10*/  SHF.R.S32.HI R10, RZ, 0x1f, R243 ;  /* 0x0000001fff0a7819 */ /* 0x000fe200000114f3 */
[----:B----4-:R-:W-:Y:S01]  /*13a20*/  @!P2 IMAD.MOV.U32 R2, RZ, RZ, R0 ;  /* 0x000000ffff02a224 */ /* 0x010fe200078e0000 */
[----:B------:R-:W-:Y:S01]  /*13a30*/  SHF.R.S32.HI R12, RZ, 0x1f, R240 ;  /* 0x0000001fff0c7819 */ /* 0x000fe200000114f0 */
[----:B-1----:R-:W-:Y:S01]  /*13a40*/  @!P2 IMAD.MOV.U32 R3, RZ, RZ, R4 ;  /* 0x000000ffff03a224 */ /* 0x002fe200078e0004 */
        /* <DEDUP_REMOVED lines=15> */
[----:B----4-:R-:W-:Y:S01]  /*13b40*/  @!P4 LEA R8, P1, R240, R0, 0x2 ;  /* 0x00000000f008c211 */ /* 0x010fe200078210ff */
[----:B------:R1:W-:Y:S01]  /*13b50*/  @!P3 ST.E.64 [R2.64], R26 ;  /* 0x0000001a0200b985 */ /* 0x0003e2000c101b06 */
[----:B------:R-:W-:Y:S02]  /*13b60*/  @!P5 LEA.HI.X R11, R241, R4, R5, 0x2, P0 ;  /* 0x00000004f10bd211 */ /* 0x000fe400000f1405 */
[----:B-----5:R-:W-:Y:S02]  /*13b70*/  @!P2 LEA R6, P0, R239, R0, 0x2 ;  /* 0x00000000ef06a211 */ /* 0x020fe400078010ff */
[----:B------:R-:W-:Y:S01]  /*13b80*/  SHF.R.S32.HI R5, RZ, 0x1f, R239 ;  /* 0x0000001fff057819 */ /* 0x000fe200000114ef */
[----:B------:R4:W-:Y:S01]  /*13b90*/  @!P5 ST.E.64 [R10.64], R156 ;  /* 0x0000009c0a00d985 */ /* 0x0009e2000c101b06 */
[----:B------:R-:W-:-:S02]  /*13ba0*/  ISETP.GE.AND P5, PT, R238, c[0x0][0x3c8], PT ;  /* 0x0000f200ee007a0c */ /* 0x000fc40003fa6270 */
[-C--:B------:R-:W-:Y:S02]  /*13bb0*/  @!P4 LEA.HI.X R9, R240, R4.reuse, R12, 0x2, P1 ;  /* 0x00000004f009c211 */ /* 0x080fe400008f140c */
[----:B------:R-:W-:Y:S02]  /*13bc0*/  @!P2 LEA.HI.X R7, R239, R4, R5, 0x2, P0 ;  /* 0x00000004ef07a211 */ /* 0x000fe400000f1405 */
[----:B------:R-:W-:Y:S01]  /*13bd0*/  ISETP.GE.AND P6, PT, R237, c[0x0][0x3c8], PT ;  /* 0x0000f200ed007a0c */ /* 0x000fe20003fc6270 */
[----:B------:R5:W-:Y:S01]  /*13be0*/  @!P4 ST.E.64 [R8.64], R30 ;  /* 0x0000001e0800c985 */ /* 0x000be2000c101b06 */
[----:B------:R-:W-:Y:S02]  /*13bf0*/  SHF.R.S32.HI R5, RZ, 0x1f, R238 ;  /* 0x0000001fff057819 */ /* 0x000fe400000114ee */
[----:B------:R-:W-:Y:S01]  /*13c00*/  ISETP.GE.AND P0, PT, R236, c[0x0][0x3c8], PT ;  /* 0x0000f200ec007a0c */ /* 0x000fe20003f06270 */
[----:B------:R2:W-:Y:S01]  /*13c10*/  @!P2 ST.E.64 [R6.64], R22 ;  /* 0x000000160600a985 */ /* 0x0005e2000c101b06 */
[----:B------:R-:W-:-:S02]  /*13c20*/  ISETP.GE.AND P4, PT, R234, c[0x0][0x3c8], PT ;  /* 0x0000f200ea007a0c */ /* 0x000fc40003f86270 */
[----:B------:R-:W-:-:S04]  /*13c30*/  @!P5 LEA R12, P1, R238, R0, 0x2 ;  /* 0x00000000ee0cd211 */ /* 0x000fc800078210ff */
[----:B------:R-:W-:Y:S02]  /*13c40*/  @!P5 LEA.HI.X R13, R238, R4, R5, 0x2, P1 ;  /* 0x00000004ee0dd211 */ /* 0x000fe400008f1405 */
[C---:B------:R-:W-:Y:S02]  /*13c50*/  IADD3 R5, R194.reuse, 0x68, RZ ;  /* 0x00000068c2057810 */ /* 0x040fe40007ffe0ff */
[----:B-1----:R-:W-:Y:S01]  /*13c60*/  IADD3 R2, R194, 0x58, RZ ;  /* 0x00000058c2027810 */ /* 0x002fe20007ffe0ff */
[----:B------:R-:W-:Y:S03]  /*13c70*/  @!P5 ST.E.64 [R12.64], R42 ;  /* 0x0000002a0c00d985 */ /* 0x000fe6000c101b06 */
[----:B------:R-:W-:Y:S02]  /*13c80*/  ISETP.GE.AND P3, PT, R2, c[0x0][0x3c8], PT ;  /* 0x0000f20002007a0c */ /* 0x000fe40003f66270 */
[----:B------:R-:W-:-:S02]  /*13c90*/  SHF.R.S32.HI R3, RZ, 0x1f, R2 ;  /* 0x0000001fff037819 */ /* 0x000fc40000011402 */
[----:B----4-:R-:W-:-:S04]  /*13ca0*/  @!P6 LEA R10, P2, R237, R0, 0x2 ;  /* 0x00000000ed0ae211 */ /* 0x010fc800078410ff */
[----:B------:R-:W-:Y:S02]  /*13cb0*/  @!P6 LEA.HI.X R11, R237, R4, R252, 0x2, P2 ;  /* 0x00000004ed0be211 */ /* 0x000fe400010f14fc */
[----:B-----5:R-:W-:-:S03]  /*13cc0*/  @!P0 LEA R8, P2, R236, R0, 0x2 ;  /* 0x00000000ec088211 */ /* 0x020fc600078410ff */
[----:B------:R-:W-:Y:S01]  /*13cd0*/  @!P3 LEA R14, P1, R2, R0, 0x2 ;  /* 0x00000000020eb211 */ /* 0x000fe200078210ff */
[----:B------:R1:W-:Y:S01]  /*13ce0*/  @!P6 ST.E.64 [R10.64], R38 ;  /* 0x000000260a00e985 */ /* 0x0003e2000c101b06 */
[----:B--2---:R-:W-:Y:S02]  /*13cf0*/  IADD3 R6, R194, 0x60, RZ ;  /* 0x00000060c2067810 */ /* 0x004fe40007ffe0ff */
[-C--:B------:R-:W-:Y:S02]  /*13d00*/  @!P3 LEA.HI.X R15, R2, R4.reuse, R3, 0x2, P1 ;  /* 0x00000004020fb211 */ /* 0x080fe400008f1403 */
[----:B------:R-:W-:Y:S02]  /*13d10*/  ISETP.GE.AND P3, PT, R6, c[0x0][0x3c8], PT ;  /* 0x0000f20006007a0c */ /* 0x000fe40003f66270 */
[----:B------:R-:W-:Y:S02]  /*13d20*/  @!P0 LEA.HI.X R9, R236, R4, R251, 0x2, P2 ;  /* 0x00000004ec098211 */ /* 0x000fe400010f14fb */
[----:B------:R-:W-:-:S02]  /*13d30*/  ISETP.GE.AND P2, PT, R5, c[0x0][0x3c8], PT ;  /* 0x0000f20005007a0c */ /* 0x000fc40003f46270 */
[C---:B------:R-:W-:Y:S01]  /*13d40*/  IADD3 R3, R194.reuse, 0x70, RZ ;  /* 0x00000070c2037810 */ /* 0x040fe20007ffe0ff */
[----:B------:R2:W-:Y:S01]  /*13d50*/  @!P0 ST.E.64 [R8.64], R34 ;  /* 0x0000002208008985 */ /* 0x0005e2000c101b06 */
[----:B------:R-:W-:Y:S02]  /*13d60*/  IADD3 R7, R194, 0x78, RZ ;  /* 0x00000078c2077810 */ /* 0x000fe40007ffe0ff */
[----:B------:R-:W-:Y:S02]  /*13d70*/  ISETP.GE.AND P6, PT, R3, c[0x0][0x3c8], PT ;  /* 0x0000f20003007a0c */ /* 0x000fe40003fc6270 */
[----:B------:R-:W-:Y:S02]  /*13d80*/  ISETP.GE.AND P5, PT, R7, c[0x0][0x3c8], PT ;  /* 0x0000f20007007a0c */ /* 0x000fe40003fa6270 */
[----:B------:R-:W-:Y:S02]  /*13d90*/  @!P3 LEA R16, P1, R6, R0, 0x2 ;  /* 0x000000000610b211 */ /* 0x000fe400078210ff */
[----:B-1----:R-:W-:-:S02]  /*13da0*/  SHF.R.S32.HI R11, RZ, 0x1f, R6 ;  /* 0x0000001fff0b7819 */ /* 0x002fc40000011406 */
[----:B------:R-:W-:Y:S02]  /*13db0*/  SHF.R.S32.HI R10, RZ, 0x1f, R5 ;  /* 0x0000001fff0a7819 */ /* 0x000fe40000011405 */
[----:B---3--:R-:W-:Y:S02]  /*13dc0*/  @!P3 LEA.HI.X R17, R6, R4, R11, 0x2, P1 ;  /* 0x000000040611b211 */ /* 0x008fe400008f140b */
[----:B------:R-:W-:Y:S02]  /*13dd0*/  ISETP.GE.AND P1, PT, R2, c[0x0][0x3c8], PT ;  /* 0x0000f20002007a0c */ /* 0x000fe40003f26270 */
[----:B------:R-:W-:Y:S02]  /*13de0*/  IADD3 R2, R194, 0x80, RZ ;  /* 0x00000080c2027810 */ /* 0x000fe40007ffe0ff */
[----:B------:R-:W-:Y:S02]  /*13df0*/  SHF.R.S32.HI R6, RZ, 0x1f, R7 ;  /* 0x0000001fff067819 */ /* 0x000fe40000011407 */
[----:B--2---:R-:W-:-:S02]  /*13e00*/  SHF.R.S32.HI R9, RZ, 0x1f, R234 ;  /* 0x0000001fff097819 */ /* 0x004fc400000114ea */
[----:B------:R-:W-:-:S04]  /*13e10*/  @!P4 LEA R8, P0, R234, R0, 0x2 ;  /* 0x00000000ea08c211 */ /* 0x000fc800078010ff */
[----:B------:R-:W-:Y:S02]  /*13e20*/  @!P4 LEA.HI.X R9, R234, R4, R9, 0x2, P0 ;  /* 0x00000004ea09c211 */ /* 0x000fe400000f1409 */
[----:B------:R-:W-:-:S03]  /*13e30*/  @!P2 LEA R12, P0, R5, R0, 0x2 ;  /* 0x00000000050ca211 */ /* 0x000fc600078010ff */
[----:B------:R1:W-:Y:S01]  /*13e40*/  @!P4 ST.E.64 [R8.64], R50 ;  /* 0x000000320800c985 */ /* 0x0003e2000c101b06 */
[----:B------:R-:W-:Y:S02]  /*13e50*/  @!P2 LEA.HI.X R13, R5, R4, R10, 0x2, P0 ;  /* 0x00000004050da211 */ /* 0x000fe400000f140a */
        /* <DEDUP_REMOVED lines=17> */
[-C--:B------:R-:W-:Y:S02]  /*13f70*/  @!P3 LEA R14, P1, R2, R0.reuse, 0x2 ;  /* 0x00000000020eb211 */ /* 0x080fe400078210ff */
[----:B------:R-:W-:Y:S02]  /*13f80*/  SHF.R.S32.HI R16, RZ, 0x1f, R5 ;  /* 0x0000001fff107819 */ /* 0x000fe40000011405 */
[----:B------:R-:W-:-:S02]  /*13f90*/  @!P6 LEA R12, P0, R5, R0, 0x2 ;  /* 0x00000000050ce211 */ /* 0x000fc400078010ff */
[-C--:B------:R-:W-:Y:S02]  /*13fa0*/  @!P3 LEA.HI.X R15, R2, R4.reuse, R13, 0x2, P1 ;  /* 0x00000004020fb211 */ /* 0x080fe400008f140d */
[C---:B------:R-:W-:Y:S02]  /*13fb0*/  IADD3 R7, R194.reuse, 0x98, RZ ;  /* 0x00000098c2077810 */ /* 0x040fe40007ffe0ff */
[----:B------:R-:W-:Y:S02]  /*13fc0*/  @!P6 LEA.HI.X R13, R5, R4, R16, 0x2, P0 ;  /* 0x00000004050de211 */ /* 0x000fe400000f1410 */
[----:B------:R-:W-:Y:S02]  /*13fd0*/  ISETP.GE.AND P3, PT, R7, c[0x0][0x3c8], PT ;  /* 0x0000f20007007a0c */ /* 0x000fe40003f66270 */
[C---:B------:R-:W-:Y:S02]  /*13fe0*/  IADD3 R5, R194.reuse, 0xa0, RZ ;  /* 0x000000a0c2057810 */ /* 0x040fe40007ffe0ff */
[----:B------:R-:W-:-:S02]  /*13ff0*/  IADD3 R3, R194, 0xa8, RZ ;  /* 0x000000a8c2037810 */ /* 0x000fc40007ffe0ff */
[----:B------:R-:W-:Y:S02]  /*14000*/  ISETP.GE.AND P2, PT, R5, c[0x0][0x3c8], PT ;  /* 0x0000f20005007a0c */ /* 0x000fe40003f46270 */
[----:B------:R-:W-:Y:S02]  /*14010*/  ISETP.GE.AND P1, PT, R3, c[0x0][0x3c8], PT ;  /* 0x0000f20003007a0c */ /* 0x000fe40003f26270 */
[----:B-1----:R-:W-:Y:S02]  /*14020*/  SHF.R.S32.HI R11, RZ, 0x1f, R6 ;  /* 0x0000001fff0b7819 */ /* 0x002fe40000011406 */
[C---:B------:R-:W-:Y:S02]  /*14030*/  @!P4 LEA R10, P0, R6.reuse, R0, 0x2 ;  /* 0x00000000060ac211 */ /* 0x040fe400078010ff */
[----:B--2---:R-:W-:Y:S02]  /*14040*/  SHF.R.S32.HI R9, RZ, 0x1f, R7 ;  /* 0x0000001fff097819 */ /* 0x004fe40000011407 */
[----:B------:R-:W-:-:S02]  /*14050*/  @!P4 LEA.HI.X R11, R6, R4, R11, 0x2, P0 ;  /* 0x00000004060bc211 */ /* 0x000fc400000f140b */
[----:B------:R-:W-:Y:S02]  /*14060*/  ISETP.GE.AND P0, PT, R2, c[0x0][0x3c8], PT ;  /* 0x0000f20002007a0c */ /* 0x000fe40003f06270 */
[C---:B------:R-:W-:Y:S02]  /*14070*/  @!P3 LEA R8, P5, R7.reuse, R0, 0x2 ;  /* 0x000000000708b211 */ /* 0x040fe400078a10ff */
[C---:B------:R-:W-:Y:S02]  /*14080*/  IADD3 R6, R194.reuse, 0xb0, RZ ;  /* 0x000000b0c2067810 */ /* 0x040fe40007ffe0ff */
[----:B------:R-:W-:Y:S02]  /*14090*/  @!P3 LEA.HI.X R9, R7, R4, R9, 0x2, P5 ;  /* 0x000000040709b211 */ /* 0x000fe400028f1409 */
[----:B------:R-:W-:Y:S02]  /*140a0*/  IADD3 R7, R194, 0xb8, RZ ;  /* 0x000000b8c2077810 */ /* 0x000fe40007ffe0ff */
[----:B------:R-:W-:-:S02]  /*140b0*/  ISETP.GE.AND P5, PT, R6, c[0x0][0x3c8], PT ;  /* 0x0000f20006007a0c */ /* 0x000fc40003fa6270 */
        /* <DEDUP_REMOVED lines=19> */
[----:B------:R-:W-:Y:S02]  /*141f0*/  @!P0 LEA R8, P3, R7, R0, 0x2 ;  /* 0x0000000007088211 */ /* 0x000fe400078610ff */
        /* <DEDUP_REMOVED lines=53> */
.L_x_2818:
        /* <DEDUP_REMOVED lines=19> */
.L_x_2839:
        /* <DEDUP_REMOVED lines=54> */
.L_x_2841:
[----:B------:R-:W-:Y:S05]  /*149e0*/  BSYNC B0 ;  /* 0x0000000000007941 */ /* 0x000fea0003800000 */
.L_x_2840:
[----:B------:R-:W-:-:S13]  /*149f0*/  ISETP.GT.AND P0, PT, R18, 0x1, PT ;  /* 0x000000011200780c */ /* 0x000fda0003f04270 */
[----:B------:R-:W-:Y:S05]  /*14a00*/  @P0 BRA `(.L_x_2833) ;  /* 0x0000087000000947 */ /* 0x000fea0003800000 */
[----:B------:R-:W-:Y:S01]  /*14a10*/  MOV R2, c[0x0][0x4e8] ;  /* 0x00013a0000027a02 */ /* 0x000fe20000000f00 */
[----:B-1----:R-:W-:Y:S01]  /*14a20*/  IMAD R0, R17, c[0x0][0x3a0], RZ ;  /* 0x0000e80011007a24 */ /* 0x002fe200078e02ff */
[-C--:B------:R-:W-:Y:S01]  /*14a30*/  LEA R4, R219, R193.reuse, 0x5 ;  /* 0x000000c1db047211 */ /* 0x080fe200078e28ff */
        /* <DEDUP_REMOVED lines=31> */
.L_x_2893:
[----:B------:R-:W-:Y:S05]  /*14c30*/  BRA.DIV ~URZ, `(.L_x_2843) ;  /* 0x00001f327f007947 */ /* 0x000fea000b800000 */
[----:B------:R3:W4:Y:S02]  /*14c40*/  SHFL.IDX PT, R0, R16, RZ, 0x181f ;  /* 0x00181fff10007589 */ /* 0x00072400000e0000 */
.L_x_2894:
        /* <DEDUP_REMOVED lines=27> */
.L_x_2845:
[----:B------:R-:W-:Y:S05]  /*14e00*/  BSYNC B0 ;  /* 0x0000000000007941 */ /* 0x000fea0003800000 */
.L_x_2844:
[----:B------:R-:W-:Y:S05]  /*14e10*/  BRA.DIV ~URZ, `(.L_x_2846) ;  /* 0x00001db27f007947 */ /* 0x000fea000b800000 */
[----:B--2---:R2:W1:Y:S04]  /*14e20*/  SHFL.IDX PT, R12, R13, 0x1, 0x181f ;  /* 0x00381f000d0c7f89 */ /* 0x00446800000e0000 */
[----:B----4-:R2:W4:Y:S02]  /*14e30*/  SHFL.IDX PT, R0, R16, 0x1, 0x181f ;  /* 0x00381f0010007f89 */ /* 0x01052400000e0000 */
.L_x_2895:
        /* <DEDUP_REMOVED lines=20> */
.L_x_2848:
[----:B------:R-:W-:Y:S05]  /*14f80*/  BSYNC B0 ;  /* 0x0000000000007941 */ /* 0x000fea0003800000 */
.L_x_2847:
[----:B------:R-:W-:Y:S05]  /*14f90*/  BRA.DIV ~URZ, `(.L_x_2849) ;  /* 0x00001cf27f007947 */ /* 0x000fea000b800000 */
[----:B-1----:R1:W2:Y:S02]  /*14fa0*/  SHFL.IDX PT, R12, R13, 0x2, 0x181f ;  /* 0x00581f000d0c7f89 */ /* 0x0022a400000e0000 */
.L_x_2896:
[----:B------:R-:W-:Y:S05]  /*14fb0*/  BRA.DIV ~URZ, `(.L_x_2850) ;  /* 0x00001d427f007947 */ /* 0x000fea000b800000 */
[----:B----4-:R4:W1:Y:S02]  /*14fc0*/  SHFL.IDX PT, R0, R16, 0x2, 0x181f ;  /* 0x00581f0010007f89 */ /* 0x01086400000e0000 */
.L_x_2897:
        /* <DEDUP_REMOVED lines=20> */
.L_x_2852:
[----:B------:R-:W-:Y:S05]  /*15110*/  BSYNC B0 ;  /* 0x0000000000007941 */ /* 0x000fea0003800000 */
.L_x_2851:
[----:B------:R-:W-:Y:S05]  /*15120*/  BRA.DIV ~URZ, `(.L_x_2853) ;  /* 0x00001c327f007947 */ /* 0x000fea000b800000 */
[----:B--2---:R2:W3:Y:S04]  /*15130*/  SHFL.IDX PT, R12, R13, 0x3, 0x181f ;  /* 0x00781f000d0c7f89 */ /* 0x0044e800000e0000 */
[----:B-1----:R2:W1:Y:S02]  /*15140*/  SHFL.IDX PT, R0, R16, 0x3, 0x181f ;  /* 0x00781f0010007f89 */ /* 0x00246400000e0000 */
.L_x_2898:
        /* <DEDUP_REMOVED lines=19> */
.L_x_2833:
[----:B------:R-:W-:Y:S05]  /*15280*/  BSYNC B1 ;  /* 0x0000000000017941 */ /* 0x000fea0003800000 */
.L_x_2817:
        /* <DEDUP_REMOVED lines=13> */
.L_x_2899:
[----:B------:R-:W-:Y:S05]  /*15360*/  BRA.DIV ~URZ, `(.L_x_2856) ;  /* 0x00001b227f007947 */ /* 0x000fea000b800000 */
[----:B------:R2:W4:Y:S02]  /*15370*/  SHFL.IDX PT, R8, R21, 0x1, 0x1f ;  /* 0x00201f0015087f89 */ /* 0x00052400000e0000 */
.L_x_2900:
        /* <DEDUP_REMOVED lines=18> */
.L_x_2901:
        /* <DEDUP_REMOVED lines=16> */
.L_x_2902:
[----:B---3--:R-:W-:Y:S01]  /*155a0*/  IMAD R0, R0, c[0x0][0x538], RZ ;  /* 0x00014e0000007a24 */ /* 0x008fe200078e02ff */
[----:B------:R-:W-:Y:S04]  /*155b0*/  BSSY B1, `(.L_x_2859) ;  /* 0x000007d000017945 */ /* 0x000fe80003800000 */
[----:B----4-:R-:W-:-:S04]  /*155c0*/  IADD3 R8, R0, R8, RZ ;  /* 0x0000000800087210 */ /* 0x010fc80007ffe0ff */
[----:B------:R-:W-:-:S13]  /*155d0*/  ISETP.GT.AND P0, PT, R8, R9, PT ;  /* 0x000000090800720c */ /* 0x000fda0003f04270 */
[----:B------:R-:W-:Y:S05]  /*155e0*/  @P0 BRA `(.L_x_2860) ;  /* 0x0000024000000947 */ /* 0x000fea0003800000 */
.L_x_2864:
        /* <DEDUP_REMOVED lines=16> */
.L_x_2903:
        /* <DEDUP_REMOVED lines=16> */
.L_x_2904:
[----:B---3--:R-:W-:-:S05]  /*157f0*/  IMAD R0, R0, c[0x0][0x538], RZ ;  /* 0x00014e0000007a24 */ /* 0x008fca00078e02ff */
[----:B------:R-:W-:-:S04]  /*15800*/  IADD3 R8, R0, R8, RZ ;  /* 0x0000000800087210 */ /* 0x000fc80007ffe0ff */
[----:B------:R-:W-:-:S13]  /*15810*/  ISETP.GT.AND P0, PT, R8, R9, PT ;  /* 0x000000090800720c */ /* 0x000fda0003f04270 */
[----:B-12---:R-:W-:Y:S05]  /*15820*/  @!P0 BRA `(.L_x_2864) ;  /* 0xfffffdc000008947 */ /* 0x006fea000383ffff */
.L_x_2860:
[----:B------:R-:W-:-:S05]  /*15830*/  IADD3 R10, -R0, R8, RZ ;  /* 0x00000008000a7210 */ /* 0x000fca0007ffe1ff */
[----:B------:R-:W-:-:S05]  /*15840*/  IMAD R0, R4, c[0x0][0x538], R10 ;  /* 0x00014e0004007a24 */ /* 0x000fca00078e020a */
[----:B------:R-:W-:Y:S01]  /*15850*/  ISETP.GT.AND P0, PT, R0, R9, PT ;  /* 0x000000090000720c */ /* 0x000fe20003f04270 */
[----:B------:R-:W-:-:S12]  /*15860*/  BRA.DIV ~URZ, `(.L_x_2865) ;  /* 0x00001a627f007947 */ /* 0x000fd8000b800000 */
[----:B------:R-:W-:-:S04]  /*15870*/  VOTE.ANY R8, PT, !P0 ;  /* 0x0000000000087806 */ /* 0x000fc800040e0100 */
.L_x_2905:
[----:B------:R3:W4:Y:S01]  /*15880*/  POPC R11, R8 ;  /* 0x00000008000b7309 */ /* 0x0007220000000000 */
[----:B------:R-:W-:Y:S05]  /*15890*/  BRA.DIV ~URZ, `(.L_x_2866) ;  /* 0x00001a827f007947 */ /* 0x000fea000b800000 */
[----:B----4-:R4:W1:Y:S04]  /*158a0*/  SHFL.IDX PT, R6, R6, R11, 0x1f ;  /* 0x00001f0b06067589 */ /* 0x01086800000e0000 */
[----:B------:R4:W2:Y:S02]  /*158b0*/  SHFL.IDX PT, R7, R7, R11, 0x1f ;  /* 0x00001f0b07077589 */ /* 0x0008a400000e0000 */
.L_x_2906:
[----:B------:R-:W-:Y:S01]  /*158c0*/  ISETP.NE.AND P0, PT, R8, RZ, PT ;  /* 0x000000ff0800720c */ /* 0x000fe20003f05270 */
[----:B------:R-:W-:-:S12]  /*158d0*/  BSSY B0, `(.L_x_2867) ;  /* 0x0000005000007945 */ /* 0x000fd80003800000 */
[----:B------:R-:W-:Y:S05]  /*158e0*/  @!P0 BRA `(.L_x_2868) ;  /* 0x0000003000008947 */ /* 0x000fea0003800000 */
[----:B------:R-:W-:Y:S01]  /*158f0*/  IADD3 R3, R11, -0x1, RZ ;  /* 0xffffffff0b037810 */ /* 0x000fe20007ffe0ff */
[----:B------:R-:W-:Y:S05]  /*15900*/  BRA.DIV ~URZ, `(.L_x_2869) ;  /* 0x00001ae27f007947 */ /* 0x000fea000b800000 */
[----:B------:R3:W4:Y:S02]  /*15910*/  SHFL.IDX PT, R12, R4, R3, 0x1f ;  /* 0x00001f03040c7589 */ /* 0x00072400000e0000 */
.L_x_2868:
[----:B------:R-:W-:Y:S05]  /*15920*/  BSYNC B0 ;  /* 0x0000000000007941 */ /* 0x000fea0003800000 */
.L_x_2867:
        /* <DEDUP_REMOVED lines=65> */
.L_x_2861:
[----:B------:R-:W-:Y:S01]  /*15d40*/  IMAD.MOV.U32 R212, RZ, RZ, R9 ;  /* 0x000000ffffd47224 */ /* 0x000fe200078e0009 */
[----:B------:R-:W-:Y:S01]  /*15d50*/  MOV R214, RZ ;  /* 0x000000ff00d67202 */ /* 0x000fe20000000f00 */
[----:B------:R-:W-:Y:S01]  /*15d60*/  IMAD.MOV.U32 R213, RZ, RZ, RZ ;  /* 0x000000ffffd57224 */ /* 0x000fe200078e00ff */
[----:B------:R-:W-:Y:S02]  /*15d70*/  MOV R215, c[0x0][0x53c] ;  /* 0x00014f0000d77a02 */ /* 0x000fe40000000f00 */
.L_x_2870:
[----:B------:R-:W-:Y:S05]  /*15d80*/  BSYNC B1 ;  /* 0x0000000000017941 */ /* 0x000fea0003800000 */
.L_x_2859:
[----:B------:R-:W-:Y:S01]  /*15d90*/  WARPSYNC 0xffffffff ;  /* 0xffffffff00007948 */ /* 0x000fe20003800000 */
[----:B------:R-:W-:Y:S01]  /*15da0*/  BAR.SYNC.DEFER_BLOCKING 0x4, 0x100 ;  /* 0x0104000000007b1d */ /* 0x000fe20000010000 */
[----:B------:R-:W-:-:S13]  /*15db0*/  ISETP.NE.AND P0, PT, R13, RZ, PT ;  /* 0x000000ff0d00720c */ /* 0x000fda0003f05270 */
[----:B------:R3:W-:Y:S04]  /*15dc0*/  @!P0 STS.128 [0x20080], R212 ;  /* 0x020080d4ff008388 */ /* 0x0007e80000000c00 */
[----:B------:R-:W-:Y:S06]  /*15dd0*/  BAR.ARV 0x5, 0x100 ;  /* 0x0144000000007b1d */ /* 0x000fec0000002000 */
.L_x_2854:
[----:B-1----:R-:W-:-:S13]  /*15de0*/  ISETP.GE.AND P0, PT, R215, c[0x0][0x53c], PT ;  /* 0x00014f00d7007a0c */ /* 0x002fda0003f06270 */
[----:B--23--:R-:W-:Y:S01]  /*15df0*/  @P0 CALL.REL.NOINC `(.L_x_2871) ;  /* 0x0000001000000944 */ /* 0x00cfe20003c00000 */
[----:B------:R-:W-:Y:S05]  /*15e00*/  BRA `(.L_x_2872) ;  /* 0xfffeb6f000007947 */ /* 0x000fea000383ffff */
.L_x_2871:
[----:B------:R-:W-:Y:S05]  /*15e10*/  EXIT ;  /* 0x000000000000794d */ /* 0x000fea0003800000 */
.L_x_2709:
[----:B------:R-:W-:Y:S01]  /*15e20*/  IMAD.MOV.U32 R0, RZ, RZ, R5 ;  /* 0x000000ffff007224 */ /* 0x000fe200078e0005 */
[----:B------:R-:W-:Y:S02]  /*15e30*/  MOV R2, 0x1 ;  /* 0x0000000100027802 */ /* 0x000fe40000000f00 */
[----:B------:R-:W-:Y:S02]  /*15e40*/  MOV R3, 0x15e60 ;  /* 0x00015e6000037802 */ /* 0x000fe40000000f00 */
[----:B--2---:R-:W-:Y:S05]  /*15e50*/  CALL.REL.NOINC `($__internal_58_$__cuda_sm70_shflsync_up_p) ;  /* 0x0000169000007944 */ /* 0x004fea0003c00000 */
[----:B------:R-:W-:Y:S01]  /*15e60*/  MOV R0, R4 ;  /* 0x0000000400007202 */ /* 0x000fe20000000f00 */
[----:B------:R-:W-:Y:S05]  /*15e70*/  BRA `(.L_x_2873) ;  /* 0xfffea5d000007947 */ /* 0x000fea000383ffff */
.L_x_2710:
[----:B------:R-:W-:Y:S01]  /*15e80*/  IMAD.MOV.U32 R0, RZ, RZ, R5 ;  /* 0x000000ffff007224 */ /* 0x000fe200078e0005 */
[----:B------:R-:W-:Y:S02]  /*15e90*/  MOV R2, 0x2 ;  /* 0x0000000200027802 */ /* 0x000fe40000000f00 */
[----:B------:R-:W-:Y:S02]  /*15ea0*/  MOV R3, 0x15ec0 ;  /* 0x00015ec000037802 */ /* 0x000fe40000000f00 */
[----:B--2---:R-:W-:Y:S05]  /*15eb0*/  CALL.REL.NOINC `($__internal_58_$__cuda_sm70_shflsync_up_p) ;  /* 0x0000163000007944 */ /* 0x004fea0003c00000 */
[----:B------:R-:W-:Y:S01]  /*15ec0*/  SEL R0, R4, RZ, P4 ;  /* 0x000000ff04007207 */ /* 0x000fe20002000000 */
[----:B------:R-:W-:Y:S01]  /*15ed0*/  IMAD.MOV.U32 R2, RZ, RZ, 0x4 ;  /* 0x00000004ff027424 */ /* 0x000fe200078e00ff */
[----:B------:R-:W-:-:S03]  /*15ee0*/  MOV R3, 0x15f10 ;  /* 0x00015f1000037802 */ /* 0x000fc60000000f00 */
[----:B------:R-:W-:Y:S02]  /*15ef0*/  IMAD.IADD R0, R5, 0x1, R0 ;  /* 0x0000000105007824 */ /* 0x000fe400078e0200 */
[----:B------:R-:W-:Y:S05]  /*15f00*/  CALL.REL.NOINC `($__internal_58_$__cuda_sm70_shflsync_up_p) ;  /* 0x000015e000007944 */ /* 0x000fea0003c00000 */
        /* <DEDUP_REMOVED lines=13> */
[----:B------:R-:W-:Y:S01]  /*15fe0*/  IMAD.IADD R4, R0, 0x1, R4 ;  /* 0x0000000100047824 */ /* 0x000fe200078e0204 */
[----:B------:R-:W-:-:S03]  /*15ff0*/  MOV R0, 0x1f ;  /* 0x0000001f00007802 */ /* 0x000fc60000000f00 */
[----:B------:R-:W-:Y:S02]  /*16000*/  IMAD.MOV.U32 R5, RZ, RZ, R4 ;  /* 0x000000ffff057224 */ /* 0x000fe400078e0004 */
[----:B------:R-:W-:Y:S05]  /*16010*/  CALL.REL.NOINC `($__internal_57_$__cuda_sm70_shflsync_idx_p) ;  /* 0x0000148000007944 */ /* 0x000fea0003c00000 */
[----:B------:R-:W-:Y:S05]  /*16020*/  BRA `(.L_x_2874) ;  /* 0xfffea52000007947 */ /* 0x000fea000383ffff */
.L_x_2712:
[----:B------:R-:W-:Y:S02]  /*16030*/  SEL R0, RZ, 0x1, P0 ;  /* 0x00000001ff007807 */ /* 0x000fe40000000000 */
[----:B------:R-:W-:Y:S02]  /*16040*/  MOV R2, 0x16060 ;  /* 0x0001606000027802 */ /* 0x000fe40000000f00 */
[----:B------:R-:W-:Y:S05]  /*16050*/  CALL.REL.NOINC `($__internal_59_$__cuda_sm70_votesync_ballot) ;  /* 0x0000150000007944 */ /* 0x000fea0003c00000 */
[----:B------:R-:W-:Y:S01]  /*16060*/  MOV R6, R0 ;  /* 0x0000000000067202 */ /* 0x000fe20000000f00 */
[----:B------:R-:W-:Y:S05]  /*16070*/  BRA `(.L_x_2875) ;  /* 0xfffea56000007947 */ /* 0x000fea000383ffff */
.L_x_2713:
[----:B------:R-:W-:Y:S01]  /*16080*/  IMAD.MOV.U32 R5, RZ, RZ, R8 ;  /* 0x000000ffff057224 */ /* 0x000fe200078e0008 */
[----:B--2---:R-:W-:Y:S01]  /*16090*/  MOV R3, R215 ;  /* 0x000000d700037202 */ /* 0x004fe20000000f00 */
[----:B------:R-:W-:Y:S01]  /*160a0*/  IMAD.MOV.U32 R0, RZ, RZ, 0x1f ;  /* 0x0000001fff007424 */ /* 0x000fe200078e00ff */
[----:B------:R-:W-:Y:S02]  /*160b0*/  MOV R2, 0x160d0 ;  /* 0x000160d000027802 */ /* 0x000fe40000000f00 */
[----:B-1----:R-:W-:Y:S05]  /*160c0*/  CALL.REL.NOINC `($__internal_57_$__cuda_sm70_shflsync_idx_p) ;  /* 0x000013d000007944 */ /* 0x002fea0003c00000 */
[----:B------:R-:W-:Y:S01]  /*160d0*/  IMAD.MOV.U32 R11, RZ, RZ, R0 ;  /* 0x000000ffff0b7224 */ /* 0x000fe200078e0000 */
[----:B------:R-:W-:Y:S01]  /*160e0*/  MOV R5, R7 ;  /* 0x0000000700057202 */ /* 0x000fe20000000f00 */
[----:B------:R-:W-:Y:S01]  /*160f0*/  IMAD.MOV.U32 R7, RZ, RZ, RZ ;  /* 0x000000ffff077224 */ /* 0x000fe200078e00ff */
[----:B------:R-:W-:Y:S01]  /*16100*/  MOV R3, R215 ;  /* 0x000000d700037202 */ /* 0x000fe20000000f00 */
[----:B------:R-:W-:Y:S01]  /*16110*/  IMAD.MOV.U32 R0, RZ, RZ, 0x1f ;  /* 0x0000001fff007424 */ /* 0x000fe200078e00ff */
[----:B------:R-:W-:-:S02]  /*16120*/  MOV R2, 0x16140 ;  /* 0x0001614000027802 */ /* 0x000fc40000000f00 */
[----:B------:R-:W-:Y:S05]  /*16130*/  CALL.REL.NOINC `($__internal_57_$__cuda_sm70_shflsync_idx_p) ;  /* 0x0000136000007944 */ /* 0x000fea0003c00000 */
[----:B------:R-:W-:Y:S01]  /*16140*/  MOV R10, R0 ;  /* 0x00000000000a7202 */ /* 0x000fe20000000f00 */
[----:B------:R-:W-:Y:S05]  /*16150*/  BRA `(.L_x_2876) ;  /* 0xfffea4d000007947 */ /* 0x000fea000383ffff */
.L_x_2716:
[----:B------:R-:W-:Y:S01]  /*16160*/  IMAD.MOV.U32 R5, RZ, RZ, R4 ;  /* 0x000000ffff057224 */ /* 0x000fe200078e0004 */
[----:B------:R-:W-:-:S02]  /*16170*/  MOV R0, 0x1f ;  /* 0x0000001f00007802 */ /* 0x000fc40000000f00 */
[----:B------:R-:W-:Y:S02]  /*16180*/  MOV R2, 0x161a0 ;  /* 0x000161a000027802 */ /* 0x000fe40000000f00 */
[----:B-1----:R-:W-:Y:S05]  /*16190*/  CALL.REL.NOINC `($__internal_57_$__cuda_sm70_shflsync_idx_p) ;  /* 0x0000130000007944 */ /* 0x002fea0003c00000 */
[----:B------:R-:W-:Y:S01]  /*161a0*/  MOV R7, R0 ;  /* 0x0000000000077202 */ /* 0x000fe20000000f00 */
[----:B------:R-:W-:Y:S05]  /*161b0*/  BRA `(.L_x_2715) ;  /* 0xfffea4d000007947 */ /* 0x000fea000383ffff */
.L_x_2746:
[----:B------:R-:W-:Y:S01]  /*161c0*/  IMAD.MOV.U32 R5, RZ, RZ, R19 ;  /* 0x000000ffff057224 */ /* 0x000fe200078e0013 */
[----:B------:R-:W-:Y:S01]  /*161d0*/  MOV R3, RZ ;  /* 0x000000ff00037202 */ /* 0x000fe20000000f00 */
[----:B------:R-:W-:Y:S01]  /*161e0*/  IMAD.MOV.U32 R0, RZ, RZ, 0x181f ;  /* 0x0000181fff007424 */ /* 0x000fe200078e00ff */
[----:B------:R-:W-:Y:S02]  /*161f0*/  MOV R2, 0x16210 ;  /* 0x0001621000027802 */ /* 0x000fe40000000f00 */
[----:B-----5:R-:W-:Y:S05]  /*16200*/  CALL.REL.NOINC `($__internal_57_$__cuda_sm70_shflsync_idx_p) ;  /* 0x0000129000007944 */ /* 0x020fea0003c00000 */
[----:B------:R-:W-:Y:S01]  /*16210*/  MOV R4, R0 ;  /* 0x0000000000047202 */ /* 0x000fe20000000f00 */
[----:B------:R-:W-:Y:S05]  /*16220*/  BRA `(.L_x_2877) ;  /* 0xffff00d000007947 */ /* 0x000fea000383ffff */
.L_x_2747:
[----:B------:R-:W-:Y:S01]  /*16230*/  IMAD.MOV.U32 R5, RZ, RZ, R21 ;  /* 0x000000ffff057224 */ /* 0x000fe200078e0015 */
[----:B------:R-:W-:Y:S01]  /*16240*/  MOV R3, RZ ;  /* 0x000000ff00037202 */ /* 0x000fe20000000f00 */
[----:B------:R-:W-:Y:S01]  /*16250*/  IMAD.MOV.U32 R0, RZ, RZ, 0x181f ;  /* 0x0000181fff007424 */ /* 0x000fe200078e00ff */
[----:B------:R-:W-:Y:S02]  /*16260*/  MOV R2, 0x16280 ;  /* 0x0001628000027802 */ /* 0x000fe40000000f00 */
[----:B-12--5:R-:W-:Y:S05]  /*16270*/  CALL.REL.NOINC `($__internal_57_$__cuda_sm70_shflsync_idx_p) ;  /* 0x0000122000007944 */ /* 0x026fea0003c00000 */
[----:B------:R-:W-:Y:S05]  /*16280*/  BRA `(.L_x_2878) ;  /* 0xffff009000007947 */ /* 0x000fea000383ffff */
.L_x_2750:
[----:B------:R-:W-:Y:S01]  /*16290*/  IMAD.MOV.U32 R5, RZ, RZ, R19 ;  /* 0x000000ffff057224 */ /* 0x000fe200078e0013 */
[----:B--2---:R-:W-:Y:S01]  /*162a0*/  MOV R3, 0x1 ;  /* 0x0000000100037802 */ /* 0x004fe20000000f00 */
[----:B----4-:R-:W-:Y:S01]  /*162b0*/  IMAD.MOV.U32 R0, RZ, RZ, 0x181f ;  /* 0x0000181fff007424 */ /* 0x010fe200078e00ff */
[----:B------:R-:W-:-:S02]  /*162c0*/  MOV R2, 0x162e0 ;  /* 0x000162e000027802 */ /* 0x000fc40000000f00 */
[----:B-1-3-5:R-:W-:Y:S05]  /*162d0*/  CALL.REL.NOINC `($__internal_57_$__cuda_sm70_shflsync_idx_p) ;  /* 0x000011c000007944 */ /* 0x02afea0003c00000 */
[----:B------:R-:W-:Y:S01]  /*162e0*/  IMAD.MOV.U32 R6, RZ, RZ, R0 ;  /* 0x000000ffff067224 */ /* 0x000fe200078e0000 */
[----:B------:R-:W-:Y:S01]  /*162f0*/  MOV R3, 0x1 ;  /* 0x0000000100037802 */ /* 0x000fe20000000f00 */
[----:B------:R-:W-:Y:S01]  /*16300*/  IMAD.MOV.U32 R5, RZ, RZ, R21 ;  /* 0x000000ffff057224 */ /* 0x000fe200078e0015 */
[----:B------:R-:W-:-:S02]  /*16310*/  MOV R0, 0x181f ;  /* 0x0000181f00007802 */ /* 0x000fc40000000f00 */
[----:B------:R-:W-:Y:S02]  /*16320*/  MOV R2, 0x16340 ;  /* 0x0001634000027802 */ /* 0x000fe40000000f00 */
[----:B------:R-:W-:Y:S05]  /*16330*/  CALL.REL.NOINC `($__internal_57_$__cuda_sm70_shflsync_idx_p) ;  /* 0x0000116000007944 */ /* 0x000fea0003c00000 */
[----:B------:R-:W-:Y:S05]  /*16340*/  BRA `(.L_x_2879) ;  /* 0xffff01a000007947 */ /* 0x000fea000383ffff */
.L_x_2753:
[----:B------:R-:W-:Y:S01]  /*16350*/  IMAD.MOV.U32 R5, RZ, RZ, R19 ;  /* 0x000000ffff057224 */ /* 0x000fe200078e0013 */
[----:B-1----:R-:W-:Y:S01]  /*16360*/  MOV R3, 0x2 ;  /* 0x0000000200037802 */ /* 0x002fe20000000f00 */
[----:B----4-:R-:W-:Y:S01]  /*16370*/  IMAD.MOV.U32 R0, RZ, RZ, 0x181f ;  /* 0x0000181fff007424 */ /* 0x010fe200078e00ff */
[----:B------:R-:W-:Y:S02]  /*16380*/  MOV R2, 0x163a0 ;  /* 0x000163a000027802 */ /* 0x000fe40000000f00 */
[----:B--23-5:R-:W-:Y:S05]  /*16390*/  CALL.REL.NOINC `($__internal_57_$__cuda_sm70_shflsync_idx_p) ;  /* 0x0000110000007944 */ /* 0x02cfea0003c00000 */
[----:B------:R-:W-:Y:S01]  /*163a0*/  MOV R6, R0 ;  /* 0x0000000000067202 */ /* 0x000fe20000000f00 */
[----:B------:R-:W-:Y:S05]  /*163b0*/  BRA `(.L_x_2880) ;  /* 0xffff02b000007947 */ /* 0x000fea000383ffff */
.L_x_2754:
[----:B------:R-:W-:Y:S01]  /*163c0*/  IMAD.MOV.U32 R5, RZ, RZ, R21 ;  /* 0x000000ffff057224 */ /* 0x000fe200078e0015 */
[----:B------:R-:W-:Y:S01]  /*163d0*/  MOV R3, 0x2 ;  /* 0x0000000200037802 */ /* 0x000fe20000000f00 */
[----:B----4-:R-:W-:Y:S01]  /*163e0*/  IMAD.MOV.U32 R0, RZ, RZ, 0x181f ;  /* 0x0000181fff007424 */ /* 0x010fe200078e00ff */
[----:B------:R-:W-:Y:S02]  /*163f0*/  MOV R2, 0x16410 ;  /* 0x0001641000027802 */ /* 0x000fe40000000f00 */
[----:B-123-5:R-:W-:Y:S05]  /*16400*/  CALL.REL.NOINC `($__internal_57_$__cuda_sm70_shflsync_idx_p) ;  /* 0x0000109000007944 */ /* 0x02efea0003c00000 */
[----:B------:R-:W-:Y:S05]  /*16410*/  BRA `(.L_x_2881) ;  /* 0xffff027000007947 */ /* 0x000fea000383ffff */
.L_x_2757:
[----:B------:R-:W-:Y:S01]  /*16420*/  IMAD.MOV.U32 R5, RZ, RZ, R19 ;  /* 0x000000ffff057224 */ /* 0x000fe200078e0013 */
[----:B-1----:R-:W-:Y:S01]  /*16430*/  MOV R3, 0x3 ;  /* 0x0000000300037802 */ /* 0x002fe20000000f00 */
[----:B------:R-:W-:Y:S01]  /*16440*/  IMAD.MOV.U32 R0, RZ, RZ, 0x181f ;  /* 0x0000181fff007424 */ /* 0x000fe200078e00ff */
[----:B------:R-:W-:-:S02]  /*16450*/  MOV R2, 0x16470 ;  /* 0x0001647000027802 */ /* 0x000fc40000000f00 */
[----:B--2345:R-:W-:Y:S05]  /*16460*/  CALL.REL.NOINC `($__internal_57_$__cuda_sm70_shflsync_idx_p) ;  /* 0x0000103000007944 */ /* 0x03cfea0003c00000 */
[----:B------:R-:W-:Y:S01]  /*16470*/  IMAD.MOV.U32 R6, RZ, RZ, R0 ;  /* 0x000000ffff067224 */ /* 0x000fe200078e0000 */
[----:B------:R-:W-:Y:S01]  /*16480*/  MOV R3, 0x3 ;  /* 0x0000000300037802 */ /* 0x000fe20000000f00 */
[----:B------:R-:W-:Y:S01]  /*16490*/  IMAD.MOV.U32 R5, RZ, RZ, R21 ;  /* 0x000000ffff057224 */ /* 0x000fe200078e0015 */
[----:B------:R-:W-:-:S02]  /*164a0*/  MOV R0, 0x181f ;  /* 0x0000181f00007802 */ /* 0x000fc40000000f00 */
[----:B------:R-:W-:Y:S02]  /*164b0*/  MOV R2, 0x164d0 ;  /* 0x000164d000027802 */ /* 0x000fe40000000f00 */
[----:B------:R-:W-:Y:S05]  /*164c0*/  CALL.REL.NOINC `($__internal_57_$__cuda_sm70_shflsync_idx_p) ;  /* 0x00000fd000007944 */ /* 0x000fea0003c00000 */
[----:B------:R-:W-:Y:S05]  /*164d0*/  BRA `(.L_x_2882) ;  /* 0xffff032000007947 */ /* 0x000fea000383ffff */
.L_x_2814:
[----:B------:R-:W-:Y:S01]  /*164e0*/  IMAD.MOV.U32 R2, RZ, RZ, R190 ;  /* 0x000000ffff027224 */ /* 0x000fe200078e00be */
[----:B------:R-:W-:Y:S01]  /*164f0*/  MOV R7, 0x1f ;  /* 0x0000001f00077802 */ /* 0x000fe20000000f00 */
[----:B------:R-:W-:Y:S01]  /*16500*/  IMAD.MOV.U32 R5, RZ, RZ, 0x2 ;  /* 0x00000002ff057424 */ /* 0x000fe200078e00ff */
[----:B------:R-:W-:Y:S02]  /*16510*/  MOV R6, 0xffffffff ;  /* 0xffffffff00067802 */ /* 0x000fe40000000f00 */
[----:B------:R-:W-:Y:S02]  /*16520*/  MOV R3, 0x16540 ;  /* 0x0001654000037802 */ /* 0x000fe40000000f00 */
[----:B------:R-:W-:Y:S05]  /*16530*/  CALL.REL.NOINC `($__internal_56_$__cuda_sm70_shflsync_bfly_p) ;  /* 0x00000f1000007944 */ /* 0x000fea0003c00000 */
[----:B------:R-:W-:Y:S01]  /*16540*/  FADD.FTZ R0, R190, R5 ;  /* 0x00000005be007221 */ /* 0x000fe20000010000 */
[----:B------:R-:W-:Y:S02]  /*16550*/  MOV R5, 0x1 ;  /* 0x0000000100057802 */ /* 0x000fe40000000f00 */
[----:B------:R-:W-:Y:S02]  /*16560*/  MOV R3, 0x16590 ;  /* 0x0001659000037802 */ /* 0x000fe40000000f00 */
[----:B------:R-:W-:-:S02]  /*16570*/  MOV R2, R0 ;  /* 0x0000000000027202 */ /* 0x000fc40000000f00 */
[----:B------:R-:W-:Y:S05]  /*16580*/  CALL.REL.NOINC `($__internal_56_$__cuda_sm70_shflsync_bfly_p) ;  /* 0x00000ec000007944 */ /* 0x000fea0003c00000 */
[----:B------:R-:W-:Y:S01]  /*16590*/  FADD.FTZ R0, R0, R5 ;  /* 0x0000000500007221 */ /* 0x000fe20000010000 */
[----:B------:R-:W-:-:S02]  /*165a0*/  MOV R2, R189 ;  /* 0x000000bd00027202 */ /* 0x000fc40000000f00 */
[----:B------:R-:W-:Y:S02]  /*165b0*/  MOV R5, 0x2 ;  /* 0x0000000200057802 */ /* 0x000fe40000000f00 */
[----:B------:R-:W-:Y:S02]  /*165c0*/  MOV R3, 0x165e0 ;  /* 0x000165e000037802 */ /* 0x000fe40000000f00 */
[----:B------:R-:W-:Y:S05]  /*165d0*/  CALL.REL.NOINC `($__internal_56_$__cuda_sm70_shflsync_bfly_p) ;  /* 0x00000e7000007944 */ /* 0x000fea0003c00000 */
[----:B------:R-:W-:Y:S01]  /*165e0*/  FADD.FTZ R4, R189, R5 ;  /* 0x00000005bd047221 */ /* 0x000fe20000010000 */
[----:B------:R-:W-:Y:S02]  /*165f0*/  MOV R5, 0x1 ;  /* 0x0000000100057802 */ /* 0x000fe40000000f00 */
[----:B------:R-:W-:Y:S02]  /*16600*/  MOV R3, 0x16630 ;  /* 0x0001663000037802 */ /* 0x000fe40000000f00 */
[----:B------:R-:W-:Y:S02]  /*16610*/  MOV R2, R4 ;  /* 0x0000000400027202 */ /* 0x000fe40000000f00 */
[----:B------:R-:W-:Y:S05]  /*16620*/  CALL.REL.NOINC `($__internal_56_$__cuda_sm70_shflsync_bfly_p) ;  /* 0x00000e2000007944 */ /* 0x000fea0003c00000 */
[----:B------:R-:W-:Y:S01]  /*16630*/  MOV R3, R5 ;  /* 0x0000000500037202 */ /* 0x000fe20000000f00 */
[----:B------:R-:W-:Y:S05]  /*16640*/  BRA `(.L_x_2883) ;  /* 0xffffa36000007947 */ /* 0x000fea000383ffff */
.L_x_2821:
[----:B--234-:R-:W-:Y:S01]  /*16650*/  IMAD.MOV.U32 R5, RZ, RZ, R15 ;  /* 0x000000ffff057224 */ /* 0x01cfe200078e000f */
[----:B------:R-:W-:Y:S01]  /*16660*/  MOV R3, RZ ;  /* 0x000000ff00037202 */ /* 0x000fe20000000f00 */
[----:B------:R-:W-:Y:S01]  /*16670*/  IMAD.MOV.U32 R0, RZ, RZ, 0x181f ;  /* 0x0000181fff007424 */ /* 0x000fe200078e00ff */
[----:B------:R-:W-:-:S02]  /*16680*/  MOV R2, 0x166a0 ;  /* 0x000166a000027802 */ /* 0x000fc40000000f00 */
[----:B-1----:R-:W-:Y:S05]  /*16690*/  CALL.REL.NOINC `($__internal_57_$__cuda_sm70_shflsync_idx_p) ;  /* 0x00000e0000007944 */ /* 0x002fea0003c00000 */
[----:B------:R-:W-:Y:S01]  /*166a0*/  MOV R12, R0 ;  /* 0x00000000000c7202 */ /* 0x000fe20000000f00 */
[----:B------:R-:W-:Y:S05]  /*166b0*/  BRA `(.L_x_2884) ;  /* 0xffffbea000007947 */ /* 0x000fea000383ffff */
.L_x_2822:
[----:B------:R-:W-:Y:S01]  /*166c0*/  IMAD.MOV.U32 R5, RZ, RZ, R16 ;  /* 0x000000ffff057224 */ /* 0x000fe200078e0010 */
[----:B------:R-:W-:Y:S01]  /*166d0*/  MOV R3, RZ ;  /* 0x000000ff00037202 */ /* 0x000fe20000000f00 */
[----:B------:R-:W-:Y:S01]  /*166e0*/  IMAD.MOV.U32 R0, RZ, RZ, 0x181f ;  /* 0x0000181fff007424 */ /* 0x000fe200078e00ff */
[----:B------:R-:W-:-:S02]  /*166f0*/  MOV R2, 0x16710 ;  /* 0x0001671000027802 */ /* 0x000fc40000000f00 */
[----:B-123--:R-:W-:Y:S05]  /*16700*/  CALL.REL.NOINC `($__internal_57_$__cuda_sm70_shflsync_idx_p) ;  /* 0x00000d9000007944 */ /* 0x00efea0003c00000 */
[----:B------:R-:W-:Y:S05]  /*16710*/  BRA `(.L_x_2885) ;  /* 0xffffbe6000007947 */ /* 0x000fea000383ffff */
.L_x_2825:
[----:B------:R-:W-:Y:S01]  /*16720*/  IMAD.MOV.U32 R5, RZ, RZ, R15 ;  /* 0x000000ffff057224 */ /* 0x000fe200078e000f */
[----:B--2---:R-:W-:Y:S01]  /*16730*/  MOV R3, 0x1 ;  /* 0x0000000100037802 */ /* 0x004fe20000000f00 */
[----:B------:R-:W-:Y:S01]  /*16740*/  IMAD.MOV.U32 R0, RZ, RZ, 0x181f ;  /* 0x0000181fff007424 */ /* 0x000fe200078e00ff */
[----:B------:R-:W-:-:S02]  /*16750*/  MOV R2, 0x16770 ;  /* 0x0001677000027802 */ /* 0x000fc40000000f00 */
[----:B-1-34-:R-:W-:Y:S05]  /*16760*/  CALL.REL.NOINC `($__internal_57_$__cuda_sm70_shflsync_idx_p) ;  /* 0x00000d3000007944 */ /* 0x01afea0003c00000 */
[----:B------:R-:W-:Y:S01]  /*16770*/  IMAD.MOV.U32 R12, RZ, RZ, R0 ;  /* 0x000000ffff0c7224 */ /* 0x000fe200078e0000 */
[----:B------:R-:W-:Y:S01]  /*16780*/  MOV R3, 0x1 ;  /* 0x0000000100037802 */ /* 0x000fe20000000f00 */
[----:B------:R-:W-:Y:S01]  /*16790*/  IMAD.MOV.U32 R5, RZ, RZ, R16 ;  /* 0x000000ffff057224 */ /* 0x000fe200078e0010 */
[----:B------:R-:W-:-:S02]  /*167a0*/  MOV R0, 0x181f ;  /* 0x0000181f00007802 */ /* 0x000fc40000000f00 */
[----:B------:R-:W-:Y:S02]  /*167b0*/  MOV R2, 0x167d0 ;  /* 0x000167d000027802 */ /* 0x000fe40000000f00 */
[----:B------:R-:W-:Y:S05]  /*167c0*/  CALL.REL.NOINC `($__internal_57_$__cuda_sm70_shflsync_idx_p) ;  /* 0x00000cd000007944 */ /* 0x000fea0003c00000 */
[----:B------:R-:W-:Y:S05]  /*167d0*/  BRA `(.L_x_2886) ;  /* 0xffffbf8000007947 */ /* 0x000fea000383ffff */
.L_x_2828:
[----:B------:R-:W-:Y:S01]  /*167e0*/  IMAD.MOV.U32 R5, RZ, RZ, R15 ;  /* 0x000000ffff057224 */ /* 0x000fe200078e000f */
[----:B--2---:R-:W-:Y:S01]  /*167f0*/  MOV R3, 0x2 ;  /* 0x0000000200037802 */ /* 0x004fe20000000f00 */
[----:B------:R-:W-:Y:S01]  /*16800*/  IMAD.MOV.U32 R0, RZ, RZ, 0x181f ;  /* 0x0000181fff007424 */ /* 0x000fe200078e00ff */
[----:B------:R-:W-:Y:S02]  /*16810*/  MOV R2, 0x16830 ;  /* 0x0001683000027802 */ /* 0x000fe40000000f00 */
[----:B-1-34-:R-:W-:Y:S05]  /*16820*/  CALL.REL.NOINC `($__internal_57_$__cuda_sm70_shflsync_idx_p) ;  /* 0x00000c7000007944 */ /* 0x01afea0003c00000 */
[----:B------:R-:W-:Y:S01]  /*16830*/  MOV R12, R0 ;  /* 0x00000000000c7202 */ /* 0x000fe20000000f00 */
[----:B------:R-:W-:Y:S05]  /*16840*/  BRA `(.L_x_2887) ;  /* 0xffffc08000007947 */ /* 0x000fea000383ffff */
.L_x_2829:
[----:B------:R-:W-:Y:S01]  /*16850*/  IMAD.MOV.U32 R5, RZ, RZ, R16 ;  /* 0x000000ffff057224 */ /* 0x000fe200078e0010 */
[----:B--2---:R-:W-:Y:S01]  /*16860*/  MOV R3, 0x2 ;  /* 0x0000000200037802 */ /* 0x004fe20000000f00 */
[----:B------:R-:W-:Y:S01]  /*16870*/  IMAD.MOV.U32 R0, RZ, RZ, 0x181f ;  /* 0x0000181fff007424 */ /* 0x000fe200078e00ff */
[----:B------:R-:W-:Y:S02]  /*16880*/  MOV R2, 0x168a0 ;  /* 0x000168a000027802 */ /* 0x000fe40000000f00 */
[----:B-1-34-:R-:W-:Y:S05]  /*16890*/  CALL.REL.NOINC `($__internal_57_$__cuda_sm70_shflsync_idx_p) ;  /* 0x00000c0000007944 */ /* 0x01afea0003c00000 */
[----:B------:R-:W-:Y:S05]  /*168a0*/  BRA `(.L_x_2888) ;  /* 0xffffc04000007947 */ /* 0x000fea000383ffff */
.L_x_2832:
[----:B------:R-:W-:Y:S01]  /*168b0*/  IMAD.MOV.U32 R5, RZ, RZ, R15 ;  /* 0x000000ffff057224 */ /* 0x000fe200078e000f */
[----:B---3--:R-:W-:Y:S01]  /*168c0*/  MOV R3, 0x3 ;  /* 0x0000000300037802 */ /* 0x008fe20000000f00 */
[----:B----4-:R-:W-:Y:S01]  /*168d0*/  IMAD.MOV.U32 R0, RZ, RZ, 0x181f ;  /* 0x0000181fff007424 */ /* 0x010fe200078e00ff */
[----:B------:R-:W-:-:S02]  /*168e0*/  MOV R2, 0x16900 ;  /* 0x0001690000027802 */ /* 0x000fc40000000f00 */
[----:B-12---:R-:W-:Y:S05]  /*168f0*/  CALL.REL.NOINC `($__internal_57_$__cuda_sm70_shflsync_idx_p) ;  /* 0x00000ba000007944 */ /* 0x006fea0003c00000 */
[----:B------:R-:W-:Y:S01]  /*16900*/  IMAD.MOV.U32 R10, RZ, RZ, R0 ;  /* 0x000000ffff0a7224 */ /* 0x000fe200078e0000 */
[----:B------:R-:W-:Y:S01]  /*16910*/  MOV R3, 0x3 ;  /* 0x0000000300037802 */ /* 0x000fe20000000f00 */
[----:B------:R-:W-:Y:S01]  /*16920*/  IMAD.MOV.U32 R5, RZ, RZ, R16 ;  /* 0x000000ffff057224 */ /* 0x000fe200078e0010 */
[----:B------:R-:W-:-:S02]  /*16930*/  MOV R0, 0x181f ;  /* 0x0000181f00007802 */ /* 0x000fc40000000f00 */
[----:B------:R-:W-:Y:S02]  /*16940*/  MOV R2, 0x16960 ;  /* 0x0001696000027802 */ /* 0x000fe40000000f00 */
[----:B------:R-:W-:Y:S05]  /*16950*/  CALL.REL.NOINC `($__internal_57_$__cuda_sm70_shflsync_idx_p) ;  /* 0x00000b4000007944 */ /* 0x000fea0003c00000 */
[----:B------:R-:W-:Y:S05]  /*16960*/  BRA `(.L_x_2889) ;  /* 0xffffc10000007947 */ /* 0x000fea000383ffff */
.L_x_2834:
[----:B------:R-:W-:Y:S01]  /*16970*/  IMAD.MOV.U32 R5, RZ, RZ, R16 ;  /* 0x000000ffff057224 */ /* 0x000fe200078e0010 */
[----:B------:R-:W-:Y:S01]  /*16980*/  MOV R3, RZ ;  /* 0x000000ff00037202 */ /* 0x000fe20000000f00 */
[----:B------:R-:W-:Y:S01]  /*16990*/  IMAD.MOV.U32 R0, RZ, RZ, 0x1c1f ;  /* 0x00001c1fff007424 */ /* 0x000fe200078e00ff */
[----:B------:R-:W-:Y:S02]  /*169a0*/  MOV R2, 0x169c0 ;  /* 0x000169c000027802 */ /* 0x000fe40000000f00 */
[----:B------:R-:W-:Y:S05]  /*169b0*/  CALL.REL.NOINC `($__internal_57_$__cuda_sm70_shflsync_idx_p) ;  /* 0x00000ae000007944 */ /* 0x000fea0003c00000 */
[----:B------:R-:W-:Y:S01]  /*169c0*/  MOV R4, R0 ;  /* 0x0000000000047202 */ /* 0x000fe20000000f00 */
[----:B------:R-:W-:Y:S05]  /*169d0*/  BRA `(.L_x_2890) ;  /* 0xffffc3f000007947 */ /* 0x000fea000383ffff */
.L_x_2835:
[----:B------:R-:W-:Y:S01]  /*169e0*/  IMAD.MOV.U32 R5, RZ, RZ, R17 ;  /* 0x000000ffff057224 */ /* 0x000fe200078e0011 */
[----:B------:R-:W-:Y:S01]  /*169f0*/  MOV R3, RZ ;  /* 0x000000ff00037202 */ /* 0x000fe20000000f00 */
[----:B------:R-:W-:Y:S01]  /*16a00*/  IMAD.MOV.U32 R0, RZ, RZ, 0x1c1f ;  /* 0x00001c1fff007424 */ /* 0x000fe200078e00ff */
[----:B------:R-:W-:Y:S02]  /*16a10*/  MOV R2, 0x16a30 ;  /* 0x00016a3000027802 */ /* 0x000fe40000000f00 */
[----:B-12---:R-:W-:Y:S05]  /*16a20*/  CALL.REL.NOINC `($__internal_57_$__cuda_sm70_shflsync_idx_p) ;  /* 0x00000a7000007944 */ /* 0x006fea0003c00000 */
[----:B------:R-:W-:Y:S05]  /*16a30*/  BRA `(.L_x_2891) ;  /* 0xffffc3b000007947 */ /* 0x000fea000383ffff */
.L_x_2838:
[----:B------:R-:W-:Y:S01]  /*16a40*/  IMAD.MOV.U32 R5, RZ, RZ, R16 ;  /* 0x000000ffff057224 */ /* 0x000fe200078e0010 */
[----:B------:R-:W-:Y:S01]  /*16a50*/  MOV R3, 0x1 ;  /* 0x0000000100037802 */ /* 0x000fe20000000f00 */
[----:B----4-:R-:W-:Y:S01]  /*16a60*/  IMAD.MOV.U32 R0, RZ, RZ, 0x1c1f ;  /* 0x00001c1fff007424 */ /* 0x010fe200078e00ff */
[----:B------:R-:W-:-:S02]  /*16a70*/  MOV R2, 0x16a90 ;  /* 0x00016a9000027802 */ /* 0x000fc40000000f00 */
[----:B-123--:R-:W-:Y:S05]  /*16a80*/  CALL.REL.NOINC `($__internal_57_$__cuda_sm70_shflsync_idx_p) ;  /* 0x00000a1000007944 */ /* 0x00efea0003c00000 */
[----:B------:R-:W-:Y:S01]  /*16a90*/  IMAD.MOV.U32 R4, RZ, RZ, R0 ;  /* 0x000000ffff047224 */ /* 0x000fe200078e0000 */
[----:B------:R-:W-:Y:S01]  /*16aa0*/  MOV R3, 0x1 ;  /* 0x0000000100037802 */ /* 0x000fe20000000f00 */
[----:B------:R-:W-:Y:S01]  /*16ab0*/  IMAD.MOV.U32 R5, RZ, RZ, R17 ;  /* 0x000000ffff057224 */ /* 0x000fe200078e0011 */
[----:B------:R-:W-:-:S02]  /*16ac0*/  MOV R0, 0x1c1f ;  /* 0x00001c1f00007802 */ /* 0x000fc40000000f00 */
[----:B------:R-:W-:Y:S02]  /*16ad0*/  MOV R2, 0x16af0 ;  /* 0x00016af000027802 */ /* 0x000fe40000000f00 */
[----:B------:R-:W-:Y:S05]  /*16ae0*/  CALL.REL.NOINC `($__internal_57_$__cuda_sm70_shflsync_idx_p) ;  /* 0x000009b000007944 */ /* 0x000fea0003c00000 */
[----:B------:R-:W-:Y:S05]  /*16af0*/  BRA `(.L_x_2892) ;  /* 0xffffce9000007947 */ /* 0x000fea000383ffff */
.L_x_2842:
[----:B------:R-:W-:Y:S01]  /*16b00*/  IMAD.MOV.U32 R5, RZ, RZ, R13 ;  /* 0x000000ffff057224 */ /* 0x000fe200078e000d */
[----:B------:R-:W-:Y:S01]  /*16b10*/  MOV R3, RZ ;  /* 0x000000ff00037202 */ /* 0x000fe20000000f00 */
[----:B------:R-:W-:Y:S01]  /*16b20*/  IMAD.MOV.U32 R0, RZ, RZ, 0x181f ;  /* 0x0000181fff007424 */ /* 0x000fe200078e00ff */
[----:B------:R-:W-:Y:S02]  /*16b30*/  MOV R2, 0x16b50 ;  /* 0x00016b5000027802 */ /* 0x000fe40000000f00 */
[----:B------:R-:W-:Y:S05]  /*16b40*/  CALL.REL.NOINC `($__internal_57_$__cuda_sm70_shflsync_idx_p) ;  /* 0x0000095000007944 */ /* 0x000fea0003c00000 */
[----:B------:R-:W-:Y:S01]  /*16b50*/  MOV R12, R0 ;  /* 0x00000000000c7202 */ /* 0x000fe20000000f00 */
[----:B------:R-:W-:Y:S05]  /*16b60*/  BRA `(.L_x_2893) ;  /* 0xffffe0c000007947 */ /* 0x000fea000383ffff */
.L_x_2843:
[----:B------:R-:W-:Y:S01]  /*16b70*/  IMAD.MOV.U32 R5, RZ, RZ, R16 ;  /* 0x000000ffff057224 */ /* 0x000fe200078e0010 */
[----:B------:R-:W-:Y:S01]  /*16b80*/  MOV R3, RZ ;  /* 0x000000ff00037202 */ /* 0x000fe20000000f00 */
[----:B------:R-:W-:Y:S01]  /*16b90*/  IMAD.MOV.U32 R0, RZ, RZ, 0x181f ;  /* 0x0000181fff007424 */ /* 0x000fe200078e00ff */
[----:B------:R-:W-:Y:S02]  /*16ba0*/  MOV R2, 0x16bc0 ;  /* 0x00016bc000027802 */ /* 0x000fe40000000f00 */
[----:B-12---:R-:W-:Y:S05]  /*16bb0*/  CALL.REL.NOINC `($__internal_57_$__cuda_sm70_shflsync_idx_p) ;  /* 0x000008e000007944 */ /* 0x006fea0003c00000 */
[----:B------:R-:W-:Y:S05]  /*16bc0*/  BRA `(.L_x_2894) ;  /* 0xffffe08000007947 */ /* 0x000fea000383ffff */
.L_x_2846:
[----:B------:R-:W-:Y:S01]  /*16bd0*/  IMAD.MOV.U32 R5, RZ, RZ, R13 ;  /* 0x000000ffff057224 */ /* 0x000fe200078e000d */
[----:B--2---:R-:W-:Y:S01]  /*16be0*/  MOV R3, 0x1 ;  /* 0x0000000100037802 */ /* 0x004fe20000000f00 */
[----:B----4-:R-:W-:Y:S01]  /*16bf0*/  IMAD.MOV.U32 R0, RZ, RZ, 0x181f ;  /* 0x0000181fff007424 */ /* 0x010fe200078e00ff */
[----:B------:R-:W-:-:S02]  /*16c00*/  MOV R2, 0x16c20 ;  /* 0x00016c2000027802 */ /* 0x000fc40000000f00 */
[----:B-1-3--:R-:W-:Y:S05]  /*16c10*/  CALL.REL.NOINC `($__internal_57_$__cuda_sm70_shflsync_idx_p) ;  /* 0x0000088000007944 */ /* 0x00afea0003c00000 */
[----:B------:R-:W-:Y:S01]  /*16c20*/  IMAD.MOV.U32 R12, RZ, RZ, R0 ;  /* 0x000000ffff0c7224 */ /* 0x000fe200078e0000 */
[----:B------:R-:W-:Y:S01]  /*16c30*/  MOV R3, 0x1 ;  /* 0x0000000100037802 */ /* 0x000fe20000000f00 */
[----:B------:R-:W-:Y:S01]  /*16c40*/  IMAD.MOV.U32 R5, RZ, RZ, R16 ;  /* 0x000000ffff057224 */ /* 0x000fe200078e0010 */
[----:B------:R-:W-:-:S02]  /*16c50*/  MOV R0, 0x181f ;  /* 0x0000181f00007802 */ /* 0x000fc40000000f00 */
[----:B------:R-:W-:Y:S02]  /*16c60*/  MOV R2, 0x16c80 ;  /* 0x00016c8000027802 */ /* 0x000fe40000000f00 */
[----:B------:R-:W-:Y:S05]  /*16c70*/  CALL.REL.NOINC `($__internal_57_$__cuda_sm70_shflsync_idx_p) ;  /* 0x0000082000007944 */ /* 0x000fea0003c00000 */
[----:B------:R-:W-:Y:S05]  /*16c80*/  BRA `(.L_x_2895) ;  /* 0xffffe1b000007947 */ /* 0x000fea000383ffff */
.L_x_2849:
[----:B------:R-:W-:Y:S01]  /*16c90*/  IMAD.MOV.U32 R5, RZ, RZ, R13 ;  /* 0x000000ffff057224 */ /* 0x000fe200078e000d */
[----:B-1----:R-:W-:Y:S01]  /*16ca0*/  MOV R3, 0x2 ;  /* 0x0000000200037802 */ /* 0x002fe20000000f00 */
[----:B----4-:R-:W-:Y:S01]  /*16cb0*/  IMAD.MOV.U32 R0, RZ, RZ, 0x181f ;  /* 0x0000181fff007424 */ /* 0x010fe200078e00ff */
[----:B------:R-:W-:Y:S02]  /*16cc0*/  MOV R2, 0x16ce0 ;  /* 0x00016ce000027802 */ /* 0x000fe40000000f00 */
[----:B--23--:R-:W-:Y:S05]  /*16cd0*/  CALL.REL.NOINC `($__internal_57_$__cuda_sm70_shflsync_idx_p) ;  /* 0x000007c000007944 */ /* 0x00cfea0003c00000 */
[----:B------:R-:W-:Y:S01]  /*16ce0*/  MOV R12, R0 ;  /* 0x00000000000c7202 */ /* 0x000fe20000000f00 */
[----:B------:R-:W-:Y:S05]  /*16cf0*/  BRA `(.L_x_2896) ;  /* 0xffffe2b000007947 */ /* 0x000fea000383ffff */
.L_x_2850:
[----:B------:R-:W-:Y:S01]  /*16d00*/  IMAD.MOV.U32 R5, RZ, RZ, R16 ;  /* 0x000000ffff057224 */ /* 0x000fe200078e0010 */
[----:B------:R-:W-:Y:S01]  /*16d10*/  MOV R3, 0x2 ;  /* 0x0000000200037802 */ /* 0x000fe20000000f00 */
[----:B----4-:R-:W-:Y:S01]  /*16d20*/  IMAD.MOV.U32 R0, RZ, RZ, 0x181f ;  /* 0x0000181fff007424 */ /* 0x010fe200078e00ff */
[----:B------:R-:W-:Y:S02]  /*16d30*/  MOV R2, 0x16d50 ;  /* 0x00016d5000027802 */ /* 0x000fe40000000f00 */
[----:B-123--:R-:W-:Y:S05]  /*16d40*/  CALL.REL.NOINC `($__internal_57_$__cuda_sm70_shflsync_idx_p) ;  /* 0x0000075000007944 */ /* 0x00efea0003c00000 */
[----:B------:R-:W-:Y:S05]  /*16d50*/  BRA `(.L_x_2897) ;  /* 0xffffe27000007947 */ /* 0x000fea000383ffff */
.L_x_2853:
[----:B------:R-:W-:Y:S01]  /*16d60*/  IMAD.MOV.U32 R5, RZ, RZ, R13 ;  /* 0x000000ffff057224 */ /* 0x000fe200078e000d */
[----:B-1----:R-:W-:Y:S01]  /*16d70*/  MOV R3, 0x3 ;  /* 0x0000000300037802 */ /* 0x002fe20000000f00 */
[----:B------:R-:W-:Y:S01]  /*16d80*/  IMAD.MOV.U32 R0, RZ, RZ, 0x181f ;  /* 0x0000181fff007424 */ /* 0x000fe200078e00ff */
[----:B------:R-:W-:-:S02]  /*16d90*/  MOV R2, 0x16db0 ;  /* 0x00016db000027802 */ /* 0x000fc40000000f00 */
[----:B--234-:R-:W-:Y:S05]  /*16da0*/  CALL.REL.NOINC `($__internal_57_$__cuda_sm70_shflsync_idx_p) ;  /* 0x000006f000007944 */ /* 0x01cfea0003c00000 */
[----:B------:R-:W-:Y:S01]  /*16db0*/  IMAD.MOV.U32 R12, RZ, RZ, R0 ;  /* 0x000000ffff0c7224 */ /* 0x000fe200078e0000 */
[----:B------:R-:W-:Y:S01]  /*16dc0*/  MOV R3, 0x3 ;  /* 0x0000000300037802 */ /* 0x000fe20000000f00 */
[----:B------:R-:W-:Y:S01]  /*16dd0*/  IMAD.MOV.U32 R5, RZ, RZ, R16 ;  /* 0x000000ffff057224 */ /* 0x000fe200078e0010 */
[----:B------:R-:W-:-:S02]  /*16de0*/  MOV R0, 0x181f ;  /* 0x0000181f00007802 */ /* 0x000fc40000000f00 */
[----:B------:R-:W-:Y:S02]  /*16df0*/  MOV R2, 0x16e10 ;  /* 0x00016e1000027802 */ /* 0x000fe40000000f00 */
[----:B------:R-:W-:Y:S05]  /*16e00*/  CALL.REL.NOINC `($__internal_57_$__cuda_sm70_shflsync_idx_p) ;  /* 0x0000069000007944 */ /* 0x000fea0003c00000 */
[----:B------:R-:W-:Y:S05]  /*16e10*/  BRA `(.L_x_2898) ;  /* 0xffffe33000007947 */ /* 0x000fea000383ffff */
.L_x_2855:
[----:B------:R-:W-:Y:S01]  /*16e20*/  IMAD.MOV.U32 R5, RZ, RZ, R21 ;  /* 0x000000ffff057224 */ /* 0x000fe200078e0015 */
[----:B------:R-:W-:Y:S01]  /*16e30*/  MOV R3, RZ ;  /* 0x000000ff00037202 */ /* 0x000fe20000000f00 */
[----:B------:R-:W-:Y:S01]  /*16e40*/  IMAD.MOV.U32 R0, RZ, RZ, 0x1f ;  /* 0x0000001fff007424 */ /* 0x000fe200078e00ff */
[----:B------:R-:W-:Y:S02]  /*16e50*/  MOV R2, 0x16e70 ;  /* 0x00016e7000027802 */ /* 0x000fe40000000f00 */
[----:B-1-3--:R-:W-:Y:S05]  /*16e60*/  CALL.REL.NOINC `($__internal_57_$__cuda_sm70_shflsync_idx_p) ;  /* 0x0000063000007944 */ /* 0x00afea0003c00000 */
[----:B------:R-:W-:Y:S01]  /*16e70*/  MOV R9, R0 ;  /* 0x0000000000097202 */ /* 0x000fe20000000f00 */
[----:B------:R-:W-:Y:S05]  /*16e80*/  BRA `(.L_x_2899) ;  /* 0xffffe4d000007947 */ /* 0x000fea000383ffff */
.L_x_2856:
[----:B------:R-:W-:Y:S01]  /*16e90*/  IMAD.MOV.U32 R5, RZ, RZ, R21 ;  /* 0x000000ffff057224 */ /* 0x000fe200078e0015 */
[----:B------:R-:W-:Y:S01]  /*16ea0*/  MOV R3, 0x1 ;  /* 0x0000000100037802 */ /* 0x000fe20000000f00 */
[----:B------:R-:W-:Y:S01]  /*16eb0*/  IMAD.MOV.U32 R0, RZ, RZ, 0x1f ;  /* 0x0000001fff007424 */ /* 0x000fe200078e00ff */
[----:B------:R-:W-:Y:S02]  /*16ec0*/  MOV R2, 0x16ee0 ;  /* 0x00016ee000027802 */ /* 0x000fe40000000f00 */
[----:B-1234-:R-:W-:Y:S05]  /*16ed0*/  CALL.REL.NOINC `($__internal_57_$__cuda_sm70_shflsync_idx_p) ;  /* 0x000005c000007944 */ /* 0x01efea0003c00000 */
[----:B------:R-:W-:Y:S01]  /*16ee0*/  MOV R8, R0 ;  /* 0x0000000000087202 */ /* 0x000fe20000000f00 */
[----:B------:R-:W-:Y:S05]  /*16ef0*/  BRA `(.L_x_2900) ;  /* 0xffffe48000007947 */ /* 0x000fea000383ffff */
.L_x_2857:
[----:B------:R-:W-:Y:S02]  /*16f00*/  MOV R2, 0x1 ;  /* 0x0000000100027802 */ /* 0x000fe40000000f00 */
[----:B------:R-:W-:-:S02]  /*16f10*/  MOV R3, 0x16f30 ;  /* 0x00016f3000037802 */ /* 0x000fc40000000f00 */
[----:B--2-4-:R-:W-:Y:S05]  /*16f20*/  CALL.REL.NOINC `($__internal_58_$__cuda_sm70_shflsync_up_p) ;  /* 0x000005c000007944 */ /* 0x014fea0003c00000 */
[----:B------:R-:W-:Y:S05]  /*16f30*/  BRA `(.L_x_2901) ;  /* 0xffffe56000007947 */ /* 0x000fea000383ffff */
.L_x_2858:
[----:B------:R-:W-:Y:S02]  /*16f40*/  MOV R2, 0x2 ;  /* 0x0000000200027802 */ /* 0x000fe40000000f00 */
[----:B------:R-:W-:-:S02]  /*16f50*/  MOV R3, 0x16f70 ;  /* 0x00016f7000037802 */ /* 0x000fc40000000f00 */
[----:B--2-4-:R-:W-:Y:S05]  /*16f60*/  CALL.REL.NOINC `($__internal_58_$__cuda_sm70_shflsync_up_p) ;  /* 0x0000058000007944 */ /* 0x014fea0003c00000 */
        /* <DEDUP_REMOVED lines=23> */
.L_x_2862:
[----:B------:R-:W-:Y:S02]  /*170e0*/  MOV R2, 0x1 ;  /* 0x0000000100027802 */ /* 0x000fe40000000f00 */
[----:B------:R-:W-:Y:S02]  /*170f0*/  MOV R3, 0x17110 ;  /* 0x0001711000037802 */ /* 0x000fe40000000f00 */
[----:B--2---:R-:W-:Y:S05]  /*17100*/  CALL.REL.NOINC `($__internal_58_$__cuda_sm70_shflsync_up_p) ;  /* 0x000003e000007944 */ /* 0x004fea0003c00000 */
[----:B------:R-:W-:Y:S01]  /*17110*/  MOV R2, R4 ;  /* 0x0000000400027202 */ /* 0x000fe20000000f00 */
[----:B------:R-:W-:Y:S05]  /*17120*/  BRA `(.L_x_2903) ;  /* 0xffffe5c000007947 */ /* 0x000fea000383ffff */
.L_x_2863:
        /* <DEDUP_REMOVED lines=26> */
.L_x_2865:
[----:B------:R-:W-:Y:S02]  /*172d0*/  SEL R0, RZ, 0x1, P0 ;  /* 0x00000001ff007807 */ /* 0x000fe40000000000 */
[----:B------:R-:W-:Y:S02]  /*172e0*/  MOV R2, 0x17300 ;  /* 0x0001730000027802 */ /* 0x000fe40000000f00 */
[----:B-12---:R-:W-:Y:S05]  /*172f0*/  CALL.REL.NOINC `($__internal_59_$__cuda_sm70_votesync_ballot) ;  /* 0x0000026000007944 */ /* 0x006fea0003c00000 */
[----:B------:R-:W-:Y:S01]  /*17300*/  MOV R8, R0 ;  /* 0x0000000000087202 */ /* 0x000fe20000000f00 */
[----:B------:R-:W-:Y:S05]  /*17310*/  BRA `(.L_x_2905) ;  /* 0xffffe56000007947 */ /* 0x000fea000383ffff */
.L_x_2866:
[----:B------:R-:W-:Y:S01]  /*17320*/  IMAD.MOV.U32 R5, RZ, RZ, R6 ;  /* 0x000000ffff057224 */ /* 0x000fe200078e0006 */
[----:B----4-:R-:W-:Y:S01]  /*17330*/  MOV R3, R11 ;  /* 0x0000000b00037202 */ /* 0x010fe20000000f00 */
[----:B------:R-:W-:Y:S01]  /*17340*/  IMAD.MOV.U32 R0, RZ, RZ, 0x1f ;  /* 0x0000001fff007424 */ /* 0x000fe200078e00ff */
[----:B------:R-:W-:Y:S02]  /*17350*/  MOV R2, 0x17370 ;  /* 0x0001737000027802 */ /* 0x000fe40000000f00 */
[----:B-123--:R-:W-:Y:S05]  /*17360*/  CALL.REL.NOINC `($__internal_57_$__cuda_sm70_shflsync_idx_p) ;  /* 0x0000013000007944 */ /* 0x00efea0003c00000 */
[----:B------:R-:W-:Y:S01]  /*17370*/  IMAD.MOV.U32 R6, RZ, RZ, R0 ;  /* 0x000000ffff067224 */ /* 0x000fe200078e0000 */
[----:B------:R-:W-:Y:S01]  /*17380*/  MOV R3, R11 ;  /* 0x0000000b00037202 */ /* 0x000fe20000000f00 */
[----:B------:R-:W-:Y:S01]  /*17390*/  IMAD.MOV.U32 R5, RZ, RZ, R7 ;  /* 0x000000ffff057224 */ /* 0x000fe200078e0007 */
[----:B------:R-:W-:Y:S02]  /*173a0*/  MOV R0, 0x1f ;  /* 0x0000001f00007802 */ /* 0x000fe40000000f00 */
[----:B------:R-:W-:-:S02]  /*173b0*/  MOV R2, 0x173d0 ;  /* 0x000173d000027802 */ /* 0x000fc40000000f00 */
[----:B------:R-:W-:Y:S05]  /*173c0*/  CALL.REL.NOINC `($__internal_57_$__cuda_sm70_shflsync_idx_p) ;  /* 0x000000d000007944 */ /* 0x000fea0003c00000 */
[----:B------:R-:W-:Y:S01]  /*173d0*/  MOV R7, R0 ;  /* 0x0000000000077202 */ /* 0x000fe20000000f00 */
[----:B------:R-:W-:Y:S05]  /*173e0*/  BRA `(.L_x_2906) ;  /* 0xffffe4d000007947 */ /* 0x000fea000383ffff */
.L_x_2869:
[----:B------:R-:W-:Y:S01]  /*173f0*/  IMAD.MOV.U32 R5, RZ, RZ, R4 ;  /* 0x000000ffff057224 */ /* 0x000fe200078e0004 */
[----:B------:R-:W-:-:S02]  /*17400*/  MOV R0, 0x1f ;  /* 0x0000001f00007802 */ /* 0x000fc40000000f00 */
[----:B------:R-:W-:Y:S02]  /*17410*/  MOV R2, 0x17430 ;  /* 0x0001743000027802 */ /* 0x000fe40000000f00 */
[----:B-1234-:R-:W-:Y:S05]  /*17420*/  CALL.REL.NOINC `($__internal_57_$__cuda_sm70_shflsync_idx_p) ;  /* 0x0000007000007944 */ /* 0x01efea0003c00000 */
[----:B------:R-:W-:Y:S01]  /*17430*/  MOV R12, R0 ;  /* 0x00000000000c7202 */ /* 0x000fe20000000f00 */
[----:B------:R-:W-:Y:S05]  /*17440*/  BRA `(.L_x_2868) ;  /* 0xffffe4d000007947 */ /* 0x000fea000383ffff */
        .weak           $__internal_56_$__cuda_sm70_shflsync_bfly_p
        .type           $__internal_56_$__cuda_sm70_shflsync_bfly_p,@function
        .size           $__internal_56_$__cuda_sm70_shflsync_bfly_p,($__internal_57_$__cuda_sm70_shflsync_idx_p - $__internal_56_$__cuda_sm70_shflsync_bfly_p)
$__internal_56_$__cuda_sm70_shflsync_bfly_p:
[----:B------:R-:W-:Y:S04]  /*17450*/  WARPSYNC R6 ;  /* 0x0000000600007348 */ /* 0x000fe80003800000 */
[----:B------:R1:W2:Y:S02]  /*17460*/  SHFL.BFLY PT, R5, R2, R5, R7 ;  /* 0x0c00000502057389 */ /* 0x0002a400000e0007 */
[----:B-1----:R-:W-:Y:S02]  /*17470*/  MOV R2, R3 ;  /* 0x0000000300027202 */ /* 0x002fe40000000f00 */
[----:B------:R-:W-:-:S04]  /*17480*/  MOV R3, 0x0 ;  /* 0x0000000000037802 */ /* 0x000fc80000000f00 */
[----:B--2---:R-:W-:Y:S05]  /*17490*/  RET.REL.NODEC R2 `(_ZN7cutlass13device_kernelIN5flash19enable_sm80_to_sm89INS1_16FlashAttnFwdSm80INS1_25CollectiveMainloopFwdSm80ILi8ELi1ELb0EN4cute5tupleIJNS5_1CILi128EEENS7_ILi32EEENS7_ILi256EEEEEELi256ENS_6half_tEfNS_4arch4Sm80ELb0ELb0ELb0ELb1ELb0ELb1ELb1ELb1EEENS1_21CollectiveEpilogueFwdINS6_IJS8_SA_S9_EEENS6_IJNS7_ILi1EEESI_SI_EEESC_SE_Li256ELb1ELb1ELb1ELb0EEENS1_36VarlenDynamicPersistentTileSchedulerILi128ELi32ELi256ELi256ELb1ELb1ELb0ELb0ELb1ELb1EEEEEEEEEvNT_6ParamsE) ;  /* 0xfffe8b6002007950 */ /* 0x004fea0003c3ffff */
        .weak           $__internal_57_$__cuda_sm70_shflsync_idx_p
        .type           $__internal_57_$__cuda_sm70_shflsync_idx_p,@function
        .size           $__internal_57_$__cuda_sm70_shflsync_idx_p,($__internal_58_$__cuda_sm70_shflsync_up_p - $__internal_57_$__cuda_sm70_shflsync_idx_p)
$__internal_57_$__cuda_sm70_shflsync_idx_p:
[----:B------:R-:W-:-:S04]  /*174a0*/  MOV R126, 0xffffffff ;  /* 0xffffffff007e7802 */ /* 0x000fc80000000f00 */
[----:B------:R-:W-:Y:S04]  /*174b0*/  WARPSYNC R126 ;  /* 0x0000007e00007348 */ /* 0x000fe80003800000 */
[----:B------:R1:W2:Y:S02]  /*174c0*/  SHFL.IDX PT, R0, R5, R3, R0 ;  /* 0x0000000305007389 */ /* 0x0002a400000e0000 */
[----:B-1----:R-:W-:-:S04]  /*174d0*/  MOV R3, 0x0 ;  /* 0x0000000000037802 */ /* 0x002fc80000000f00 */
[----:B--2---:R-:W-:Y:S05]  /*174e0*/  RET.REL.NODEC R2 `(_ZN7cutlass13device_kernelIN5flash19enable_sm80_to_sm89INS1_16FlashAttnFwdSm80INS1_25CollectiveMainloopFwdSm80ILi8ELi1ELb0EN4cute5tupleIJNS5_1CILi128EEENS7_ILi32EEENS7_ILi256EEEEEELi256ENS_6half_tEfNS_4arch4Sm80ELb0ELb0ELb0ELb1ELb0ELb1ELb1ELb1EEENS1_21CollectiveEpilogueFwdINS6_IJS8_SA_S9_EEENS6_IJNS7_ILi1EEESI_SI_EEESC_SE_Li256ELb1ELb1ELb1ELb0EEENS1_36VarlenDynamicPersistentTileSchedulerILi128ELi32ELi256ELi256ELb1ELb1ELb0ELb0ELb1ELb1EEEEEEEEEvNT_6ParamsE) ;  /* 0xfffe8b1002007950 */ /* 0x004fea0003c3ffff */
        .weak           $__internal_58_$__cuda_sm70_shflsync_up_p
        .type           $__internal_58_$__cuda_sm70_shflsync_up_p,@function
        .size           $__internal_58_$__cuda_sm70_shflsync_up_p,($__internal_59_$__cuda_sm70_votesync_ballot - $__internal_58_$__cuda_sm70_shflsync_up_p)
$__internal_58_$__cuda_sm70_shflsync_up_p:
[----:B------:R-:W-:Y:S02]  /*174f0*/  IMAD.MOV.U32 R4, RZ, RZ, RZ ;  /* 0x000000ffff047224 */ /* 0x000fe400078e00ff */
[----:B------:R-:W-:-:S04]  /*17500*/  IMAD.MOV.U32 R10, RZ, RZ, -0x1 ;  /* 0xffffffffff0a7424 */ /* 0x000fc800078e00ff */
[----:B------:R-:W-:Y:S04]  /*17510*/  WARPSYNC R10 ;  /* 0x0000000a00007348 */ /* 0x000fe80003800000 */
[----:B------:R1:W2:Y:S02]  /*17520*/  SHFL.UP PT, R4, R0, R2, R4 ;  /* 0x0400000200047389 */ /* 0x0002a400000e0004 */
[----:B-1----:R-:W-:Y:S02]  /*17530*/  MOV R2, R3 ;  /* 0x0000000300027202 */ /* 0x002fe40000000f00 */
[----:B------:R-:W-:-:S04]  /*17540*/  MOV R3, 0x0 ;  /* 0x0000000000037802 */ /* 0x000fc80000000f00 */
[----:B--2---:R-:W-:Y:S05]  /*17550*/  RET.REL.NODEC R2 `(_ZN7cutlass13device_kernelIN5flash19enable_sm80_to_sm89INS1_16FlashAttnFwdSm80INS1_25CollectiveMainloopFwdSm80ILi8ELi1ELb0EN4cute5tupleIJNS5_1CILi128EEENS7_ILi32EEENS7_ILi256EEEEEELi256ENS_6half_tEfNS_4arch4Sm80ELb0ELb0ELb0ELb1ELb0ELb1ELb1ELb1EEENS1_21CollectiveEpilogueFwdINS6_IJS8_SA_S9_EEENS6_IJNS7_ILi1EEESI_SI_EEESC_SE_Li256ELb1ELb1ELb1ELb0EEENS1_36VarlenDynamicPersistentTileSchedulerILi128ELi32ELi256ELi256ELb1ELb1ELb0ELb0ELb1ELb1EEEEEEEEEvNT_6ParamsE) ;  /* 0xfffe8aa002007950 */ /* 0x004fea0003c3ffff */
        .weak           $__internal_59_$__cuda_sm70_votesync_ballot
        .type           $__internal_59_$__cuda_sm70_votesync_ballot,@function
        .size           $__internal_59_$__cuda_sm70_votesync_ballot,(.L_x_5218 - $__internal_59_$__cuda_sm70_votesync_ballot)
$__internal_59_$__cuda_sm70_votesync_ballot:
[----:B------:R-:W-:Y:S01]  /*17560*/  ISETP.NE.U32.AND P0, PT, R0, 0x1, PT ;  /* 0x000000010000780c */ /* 0x000fe20003f05070 */
[----:B------:R-:W-:-:S04]  /*17570*/  IMAD.MOV.U32 R3, RZ, RZ, -0x1 ;  /* 0xffffffffff037424 */ /* 0x000fc800078e00ff */
[----:B------:R-:W-:Y:S08]  /*17580*/  WARPSYNC R3 ;  /* 0x0000000300007348 */ /* 0x000ff00003800000 */
[----:B------:R-:W-:-:S04]  /*17590*/  VOTE.ANY R0, PT, !P0 ;  /* 0x0000000000007806 */ /* 0x000fc800040e0100 */
[----:B------:R-:W-:Y:S01]  /*175a0*/  LOP3.LUT R0, R0, R3, RZ, 0xc0, !PT ;  /* 0x0000000300007212 */ /* 0x000fe200078ec0ff */
[----:B------:R-:W-:-:S04]  /*175b0*/  IMAD.MOV.U32 R3, RZ, RZ, 0x0 ;  /* 0x00000000ff037424 */ /* 0x000fc800078e00ff */
[----:B------:R-:W-:Y:S05]  /*175c0*/  RET.REL.NODEC R2 `(_ZN7cutlass13device_kernelIN5flash19enable_sm80_to_sm89INS1_16FlashAttnFwdSm80INS1_25CollectiveMainloopFwdSm80ILi8ELi1ELb0EN4cute5tupleIJNS5_1CILi128EEENS7_ILi32EEENS7_ILi256EEEEEELi256ENS_6half_tEfNS_4arch4Sm80ELb0ELb0ELb0ELb1ELb0ELb1ELb1ELb1EEENS1_21CollectiveEpilogueFwdINS6_IJS8_SA_S9_EEENS6_IJNS7_ILi1EEESI_SI_EEESC_SE_Li256ELb1ELb1ELb1ELb0EEENS1_36VarlenDynamicPersistentTileSchedulerILi128ELi32ELi256ELi256ELb1ELb1ELb0ELb0ELb1ELb1EEEEEEEEEvNT_6ParamsE) ;  /* 0xfffe8a3002007950 */ /* 0x000fea0003c3ffff */
.L_x_2907:
        /* <DEDUP_REMOVED lines=11> */
.L_x_5218:


//--------------------- .text._ZN7cutlass13device_kernelIN5flash19enable_sm80_to_sm89INS1_16FlashAttnFwdSm80INS1_25CollectiveMainloopFwdSm80ILi8ELi1ELb1EN4cute5tupleIJNS5_1CILi128EEENS7_ILi48EEENS7_ILi256EEEEEELi256ENS_6half_tEfNS_4arch4Sm80ELb0ELb1ELb0ELb0ELb0ELb0ELb1ELb1EEENS1_21CollectiveEpilogueFwdINS6_IJS8_SA_S9_EEENS6_IJNS7_ILi1EEESI_SI_EEESC_SE_Li256ELb0ELb1ELb1ELb0EEENS1_19SingleTileSchedulerILb0ELb1ELb1ELi128EEEEEEEEEvNT_6ParamsE --------------------------
	.section	.text._ZN7cutlass13device_kernelIN5flash19enable_sm80_to_sm89INS1_16FlashAttnFwdSm80INS1_25CollectiveMainloopFwdSm80ILi8ELi1ELb1EN4cute5tupleIJNS5_1CILi128EEENS7_ILi48EEENS7_ILi256EEEEEELi256ENS_6half_tEfNS_4arch4Sm80ELb0ELb1ELb0ELb0ELb0ELb0ELb1ELb1EEENS1_21CollectiveEpilogueFwdINS6_IJS8_SA_S9_EEENS6_IJNS7_ILi1EEESI_SI_EEESC_SE_Li256ELb0ELb1ELb1ELb0EEENS1_19SingleTileSchedulerILb0ELb1ELb1ELi128EEEEEEEEEvNT_6ParamsE,"ax",@progbits
	.sectioninfo	@"SHI_REGISTERS=255"
	.align	128
.text._ZN7cutlass13device_kernelIN5flash19enable_sm80_to_sm89INS1_16FlashAttnFwdSm80INS1_25CollectiveMainloopFwdSm80ILi8ELi1ELb1EN4cute5tupleIJNS5_1CILi128EEENS7_ILi48EEENS7_ILi256EEEEEELi256ENS_6half_tEfNS_4arch4Sm80ELb0ELb1ELb0ELb0ELb0ELb0ELb1ELb1EEENS1_21CollectiveEpilogueFwdINS6_IJS8_SA_S9_EEENS6_IJNS7_ILi1EEESI_SI_EEESC_SE_Li256ELb0ELb1ELb1ELb0EEENS1_19SingleTileSchedulerILb0ELb1ELb1ELi128EEEEEEEEEvNT_6ParamsE:
        .type           _ZN7cutlass13device_kernelIN5flash19enable_sm80_to_sm89INS1_16FlashAttnFwdSm80INS1_25CollectiveMainloopFwdSm80ILi8ELi1ELb1EN4cute5tupleIJNS5_1CILi128EEENS7_ILi48EEENS7_ILi256EEEEEELi256ENS_6half_tEfNS_4arch4Sm80ELb0ELb1ELb0ELb0ELb0ELb0ELb1ELb1EEENS1_21CollectiveEpilogueFwdINS6_IJS8_SA_S9_EEENS6_IJNS7_ILi1EEESI_SI_EEESC_SE_Li256ELb0ELb1ELb1ELb0EEENS1_19SingleTileSchedulerILb0ELb1ELb1ELi128EEEEEEEEEvNT_6ParamsE,@function
        .size           _ZN7cutlass13device_kernelIN5flash19enable_sm80_to_sm89INS1_16FlashAttnFwdSm80INS1_25CollectiveMainloopFwdSm80ILi8ELi1ELb1EN4cute5tupleIJNS5_1CILi128EEENS7_ILi48EEENS7_ILi256EEEEEELi256ENS_6half_tEfNS_4arch4Sm80ELb0ELb1ELb0ELb0ELb0ELb0ELb1ELb1EEENS1_21CollectiveEpilogueFwdINS6_IJS8_SA_S9_EEENS6_IJNS7_ILi1EEESI_SI_EEESC_SE_Li256ELb0ELb1ELb1ELb0EEENS1_19SingleTileSchedulerILb0ELb1ELb1ELi128EEEEEEEEEvNT_6ParamsE,(.L_x_5223 - _ZN7cutlass13device_kernelIN5flash19enable_sm80_to_sm89INS1_16FlashAttnFwdSm80INS1_25CollectiveMainloopFwdSm80ILi8ELi1ELb1EN4cute5tupleIJNS5_1CILi128EEENS7_ILi48EEENS7_ILi256EEEEEELi256ENS_6half_tEfNS_4arch4Sm80ELb0ELb1ELb0ELb0ELb0ELb0ELb1ELb1EEENS1_21CollectiveEpilogueFwdINS6_IJS8_SA_S9_EEENS6_IJNS7_ILi1EEESI_SI_EEESC_SE_Li256ELb0ELb1ELb1ELb0EEENS1_19SingleTileSchedulerILb0ELb1ELb1ELi128EEEEEEEEEvNT_6ParamsE)
        .other          _ZN7cutlass13device_kernelIN5flash19enable_sm80_to_sm89INS1_16FlashAttnFwdSm80INS1_25CollectiveMainloopFwdSm80ILi8ELi1ELb1EN4cute5tupleIJNS5_1CILi128EEENS7_ILi48EEENS7_ILi256EEEEEELi256ENS_6half_tEfNS_4arch4Sm80ELb0ELb1ELb0ELb0ELb0ELb0ELb1ELb1EEENS1_21CollectiveEpilogueFwdINS6_IJS8_SA_S9_EEENS6_IJNS7_ILi1EEESI_SI_EEESC_SE_Li256ELb0ELb1ELb1ELb0EEENS1_19SingleTileSchedulerILb0ELb1ELb1ELi128EEEEEEEEEvNT_6ParamsE,@"STO_CUDA_ENTRY STV_DEFAULT"
_ZN7cutlass13device_kernelIN5flash19enable_sm80_to_sm89INS1_16FlashAttnFwdSm80INS1_25CollectiveMainloopFwdSm80ILi8ELi1ELb1EN4cute5tupleIJNS5_1CILi128EEENS7_ILi48EEENS7_ILi256EEEEEELi256ENS_6half_tEfNS_4arch4Sm80ELb0ELb1ELb0ELb0ELb0ELb0ELb1ELb1EEENS1_21CollectiveEpilogueFwdINS6_IJS8_SA_S9_EEENS6_IJNS7_ILi1EEESI_SI_EEESC_SE_Li256ELb0ELb1ELb1ELb0EEENS1_19SingleTileSchedulerILb0ELb1ELb1ELi128EEEEEEEEEvNT_6ParamsE:
        /* <DEDUP_REMOVED lines=18> */
.L_x_2908:
[----:B---3--:R-:W-:Y:S02]  /*0120*/  ULDC.64 UR4, c[0x0][0x550] ;  /* 0x0001540000047ab9 */ /* 0x008fe40000000a00 */
[----:B------:R-:W-:Y:S02]  /*0130*/  UISETP.NE.AND UP0, UPT, UR4, 0x1, UPT ;  /* 0x000000010400788c */ /* 0x000fe4000bf05270 */
[----:B------:R-:W-:-:S02]  /*0140*/  UIMAD.WIDE.U32 UR8, UR6, UR5, URZ ;  /* 0x00000005060872a5 */ /* 0x000fc4000f8e003f */
[----:B------:R-:W-:Y:S02]  /*0150*/  ULDC UR4, c[0x0][0x558] ;  /* 0x0001560000047ab9 */ /* 0x000fe40000000800 */
[----:B------:R-:W-:-:S05]  /*0160*/  UMOV UR12, UR6 ;  /* 0x00000006000c7c82 */ /* 0x000fca0008000000 */
[----:B------:R-:W-:-:S03]  /*0170*/  @UP0 USHF.R.U32.HI UR12, URZ, UR4, UR9 ;  /* 0x000000043f0c0299 */ /* 0x000fc60008011609 */
.L_x_2909:
        /* <DEDUP_REMOVED lines=37> */
.L_x_2911:
[----:B------:R-:W-:Y:S02]  /*03d0*/  ULDC UR4, c[0x0][0x32c] ;  /* 0x0000cb0000047ab9 */ /* 0x000fe40000000800 */
[----:B------:R-:W-:-:S03]  /*03e0*/  UISETP.NE.AND UP0, UPT, UR10, UR4, UPT ;  /* 0x000000040a00728c */ /* 0x000fc6000bf05270 */
[----:B------:R-:W-:Y:S02]  /*03f0*/  ULDC.64 UR4, c[0x0][0x330] ;  /* 0x0000cc0000047ab9 */ /* 0x000fe40000000a00 */
[----:B------:R-:W-:-:S06]  /*0400*/  UIMAD.WIDE.U32 UR16, UR9, UR4, URZ ;  /* 0x00000004091072a5 */ /* 0x000fcc000f8e003f */
[----:B------:R-:W-:Y:S02]  /*0410*/  @UP0 USHF.R.U32.HI UR9, URZ, UR5, UR17 ;  /* 0x000000053f090299 */ /* 0x000fe40008011611 */
.L_x_2912:
[----:B------:R-:W-:Y:S02]  /*0420*/  ULDC UR4, c[0x0][0x32c] ;  /* 0x0000cb0000047ab9 */ /* 0x000fe40000000800 */
[----:B------:R-:W-:-:S04]  /*0430*/  UIMAD UR4, UR9, UR4, UR4 ;  /* 0x00000004090472a4 */ /* 0x000fc8000f8e0204 */
[----:B------:R-:W-:-:S04]  /*0440*/  UISETP.LT.AND UP0, UPT, UR8, UR4, UPT ;  /* 0x000000040800728c */ /* 0x000fc8000bf01270 */
[----:B------:R-:W-:Y:S02]  /*0450*/  USEL UR8, UR8, UR4, UP0 ;  /* 0x0000000408087287 */ /* 0x000fe40008000000 */
.L_x_2910:
        /* <DEDUP_REMOVED lines=39> */
.L_x_2914:
[----:B------:R-:W-:Y:S02]  /*06d0*/  ULDC UR4, c[0x0][0x32c] ;  /* 0x0000cb0000047ab9 */ /* 0x000fe40000000800 */
[----:B------:R-:W-:-:S03]  /*06e0*/  UISETP.NE.AND UP0, UPT, UR4, 0x1, UPT ;  /* 0x000000010400788c */ /* 0x000fc6000bf05270 */
[----:B------:R-:W-:Y:S02]  /*06f0*/  ULDC.64 UR4, c[0x0][0x330] ;  /* 0x0000cc0000047ab9 */ /* 0x000fe40000000a00 */
[----:B------:R-:W-:-:S06]  /*0700*/  UIMAD.WIDE.U32 UR16, UR15, UR4, URZ ;  /* 0x000000040f1072a5 */ /* 0x000fcc000f8e003f */
[----:B------:R-:W-:Y:S02]  /*0710*/  @UP0 USHF.R.U32.HI UR15, URZ, UR5, UR17 ;  /* 0x000000053f0f0299 */ /* 0x000fe40008011611 */
.L_x_2915:
[----:B------:R-:W-:Y:S02]  /*0720*/  ULDC UR4, c[0x0][0x32c] ;  /* 0x0000cb0000047ab9 */ /* 0x000fe40000000800 */
[----:B------:R-:W-:-:S04]  /*0730*/  UIMAD UR4, UR15, UR4, URZ ;  /* 0x000000040f0472a4 */ /* 0x000fc8000f8e023f */
[----:B------:R-:W-:-:S04]  /*0740*/  UISETP.LT.AND UP0, UPT, UR9, UR4, UPT ;  /* 0x000000040900728c */ /* 0x000fc8000bf01270 */
[----:B------:R-:W-:-:S04]  /*0750*/  USEL UR9, UR9, UR4, !UP0 ;  /* 0x0000000409097287 */ /* 0x000fc8000c000000 */
.L_x_2913:
        /* <DEDUP_REMOVED lines=46> */
.L_x_2916:
        /* <DEDUP_REMOVED lines=110> */
[----:B------:R-:W-:Y:S02]  /*1120*/  ULDC UR18, c[0x0][0x1d0] ;  /* 0x0000740000127ab9 */ /* 0x000fe40000000800 */
        /* <DEDUP_REMOVED lines=175> */
[----:B------:R-:W-:Y:S01]  /*1c20*/  IMAD.U32 R5, RZ, RZ, UR27 ;  /* 0x0000001bff057e24 */ /* 0x000fe2000f8e00ff */
[----:B------:R-:W-:Y:S01]  /*1c30*/  USHF.L.U32 UR15, UR6, 0x5, URZ ;  /* 0x00000005060f7899 */ /* 0x000fe2000800063f */
[----:B------:R-:W-:Y:S01]  /*1c40*/  IMAD.WIDE.U32 R26, R8, c[0x0][0x218], R2 ;  /* 0x00008600081a7a25 */ /* 0x000fe200078e0002 */
[----:B------:R-:W-:Y:S01]  /*1c50*/  UIMAD UR4, UR20, UR5, UR4 ;  /* 0x00000005140472a4 */ /* 0x000fe2000f8e0204 */
[----:B------:R-:W-:Y:S02]  /*1c60*/  STL.64 [R1+0x30], R72 ;  /* 0x0000304801007387 */ /* 0x000fe40000100a00 */
        /* <DEDUP_REMOVED lines=34> */
[----:B-1----:R-:W-:Y:S01]  /*1e90*/  LEA.HI R10, R67, R132, RZ, 0x4 ;  /* 0x00000084430a7211 */ /* 0x002fe200078f20ff */
[----:B------:R4:W-:Y:S01]  /*1ea0*/  @P2 LDGSTS.E.BYPASS.LTC128B.128 [R68+0x13100], [R2.64+0x100], !P5 ;  /* 0x1310010002442fae */ /* 0x0009e2000e901d50 */
[----:B------:R-:W-:Y:S02]  /*1eb0*/  @P1 LEA.HI.X R9, R4, c[0x0][0x1cc], R0, 0x1, P0 ;  /* 0x0000730004091a11 */ /* 0x000fe400000f0c00 */
[----:B------:R-:W-:Y:S01]  /*1ec0*/  IADD3 R0, R7, UR4, RZ ;  /* 0x0000000407007c10 */ /* 0x000fe2000fffe0ff */
[----:B------:R4:W-:Y:S01]  /*1ed0*/  @P2 LDGSTS.E.BYPASS.LTC128B.128 [R68+0x14900], [R2.64+0x180], !P4 ;  /* 0x1490018002442fae */ /* 0x0009e2000e101d50 */
[----:B------:R-:W-:-:S02]  /*1ee0*/  LEA R12, P0, R6, c[0x0][0x1f8], 0x1 ;  /* 0x00007e00060c7a11 */ /* 0x000fc400078008ff */
[----:B------:R-:W-:Y:S01]  /*1ef0*/  LOP3.LUT P2, RZ, R133, 0x1, RZ, 0xc0, !PT ;  /* 0x0000000185ff7812 */ /* 0x000fe2000784c0ff */
[----:B------:R1:W-:Y:S01]  /*1f00*/  @P1 LDGSTS.E.BYPASS.LTC128B.128 [R68+0x11100], [R8.64], !P6 ;  /* 0x1110000008441fae */ /* 0x0003e2000f101d50 */
[----:B------:R-:W-:Y:S01]  /*1f10*/  LEA.HI.X R13, R6, c[0x0][0x1fc], R0, 0x1, P0 ;  /* 0x00007f00060d7a11 */ /* 0x000fe200000f0c00 */
[----:B------:R-:W-:Y:S02]  /*1f20*/  IMAD.SHL.U32 R6, R69, 0x8, RZ ;  /* 0x0000000845067824 */ /* 0x000fe400078e00ff */
[----:B------:R-:W-:Y:S02]  /*1f30*/  @!P3 IMAD.MOV.U32 R7, RZ, RZ, c[0x0][0x208] ;  /* 0x00008200ff07b624 */ /* 0x000fe400078e00ff */
[----:B------:R-:W-:-:S03]  /*1f40*/  @!P3 IMAD.MOV.U32 R11, RZ, RZ, c[0x0][0x20c] ;  /* 0x00008300ff0bb624 */ /* 0x000fc600078e00ff */
[----:B--2---:R-:W-:-:S03]  /*1f50*/  @!P3 LEA R14, P0, R7, R12, 0x6 ;  /* 0x0000000c070eb211 */ /* 0x004fc600078030ff */
[----:B------:R1:W-:Y:S01]  /*1f60*/  @P1 LDGSTS.E.BYPASS.LTC128B.128 [R68+0x12900], [R8.64+0x80], !P2 ;  /* 0x1290008008441fae */ /* 0x0003e2000d101d50 */
[----:B------:R-:W-:Y:S02]  /*1f70*/  @!P3 LEA.HI.X R15, R7, R13, R11, 0x6, P0 ;  /* 0x0000000d070fb211 */ /* 0x000fe400000f340b */
[----:B------:R-:W-:Y:S01]  /*1f80*/  LOP3.LUT P0, RZ, R21, 0x2, RZ, 0xc0, !PT ;  /* 0x0000000215ff7812 */ /* 0x000fe2000780c0ff */
[----:B------:R1:W-:Y:S01]  /*1f90*/  @P1 LDGSTS.E.BYPASS.LTC128B.128 [R68+0x14100], [R8.64+0x100], !P5 ;  /* 0x1410010008441fae */ /* 0x0003e2000e901d50 */
[----:B------:R-:W-:Y:S02]  /*1fa0*/  SEL R7, RZ, 0x1, P6 ;  /* 0x00000001ff077807 */ /* 0x000fe40003000000 */
[----:B------:R-:W-:Y:S01]  /*1fb0*/  P2R R11, PR, RZ, 0x8 ;  /* 0x00000008ff0b7803 */ /* 0x000fe20000000000 */
[----:B------:R1:W-:Y:S01]  /*1fc0*/  @P1 LDGSTS.E.BYPASS.LTC128B.128 [R68+0x15900], [R8.64+0x180], !P4 ;  /* 0x1590018008441fae */ /* 0x0003e2000e101d50 */
[----:B----4-:R-:W-:-:S03]  /*1fd0*/  LOP3.LUT R2, R10, 0xfffffff0, RZ, 0xc0, !PT ;  /* 0xfffffff00a027812 */ /* 0x010fc600078ec0ff */
[----:B------:R-:W0:Y:S01]  /*1fe0*/  LDGDEPBAR ;  /* 0x00000000000079af */ /* 0x000e220000000000 */
[----:B------:R-:W-:Y:S01]  /*1ff0*/  SHF.R.S32.HI R3, RZ, 0x4, R10 ;  /* 0x00000004ff037819 */ /* 0x000fe2000001140a */
[----:B------:R-:W-:-:S03]  /*2000*/  IMAD.IADD R0, R132, 0x1, -R2 ;  /* 0x0000000184007824 */ /* 0x000fc600078e0a02 */
[----:B------:R-:W-:Y:S01]  /*2010*/  LEA.HI R4, R10, R3, RZ, 0x1 ;  /* 0x000000030a047211 */ /* 0x000fe200078f08ff */
[----:B------:R-:W-:Y:S01]  /*2020*/  IMAD.SHL.U32 R2, R21, 0x40, RZ ;  /* 0x0000004015027824 */ /* 0x000fe200078e00ff */
[----:B------:R-:W-:-:S04]  /*2030*/  SHF.R.S32.HI R5, RZ, 0x1f, R0 ;  /* 0x0000001fff057819 */ /* 0x000fc80000011400 */
[----:B------:R-:W-:Y:S02]  /*2040*/  LOP3.LUT R2, R2, 0x1c0, RZ, 0xc0, !PT ;  /* 0x000001c002027812 */ /* 0x000fe400078ec0ff */
[----:B------:R-:W-:Y:S02]  /*2050*/  LEA.HI R10, R5, R0, RZ, 0x3 ;  /* 0x00000000050a7211 */ /* 0x000fe400078f18ff */
[----:B------:R-:W-:Y:S02]  /*2060*/  LOP3.LUT R4, R4, 0xfffffffe, RZ, 0xc0, !PT ;  /* 0xfffffffe04047812 */ /* 0x000fe400078ec0ff */
[----:B------:R-:W-:Y:S02]  /*2070*/  LOP3.LUT R5, R10, 0xfffffff8, RZ, 0xc0, !PT ;  /* 0xfffffff80a057812 */ /* 0x000fe400078ec0ff */
[----:B------:R-:W-:Y:S01]  /*2080*/  LOP3.LUT R6, R2, 0x8, R6, 0xf8, !PT ;  /* 0x0000000802067812 */ /* 0x000fe200078ef806 */
[----:B------:R-:W-:Y:S01]  /*2090*/  IMAD.IADD R3, R3, 0x1, -R4 ;  /* 0x0000000103037824 */ /* 0x000fe200078e0a04 */
[----:B------:R-:W-:Y:S01]  /*20a0*/  SHF.R.U32.HI R2, RZ, 0x3, R2 ;  /* 0x00000003ff027819 */ /* 0x000fe20000011602 */
[----:B------:R-:W-:Y:S01]  /*20b0*/  IMAD.IADD R4, R0, 0x1, -R5 ;  /* 0x0000000100047824 */ /* 0x000fe200078e0a05 */
[----:B------:R-:W-:Y:S01]  /*20c0*/  SEL R5, RZ, 0x4, P5 ;  /* 0x00000004ff057807 */ /* 0x000fe20002800000 */
[----:B------:R-:W-:-:S04]  /*20d0*/  DEPBAR.LE SB0, 0x1 ;  /* 0x000080400000791a */ /* 0x000fc80000000000 */
        /* <DEDUP_REMOVED lines=67> */
[----:B---3--:R-:W-:Y:S04]  /*2510*/  LDSM.16.M88.4 R16, [R135+0x10100] ;  /* 0x010100008710783b */ /* 0x008fe80000000200 */
[----:B------:R-:W2:Y:S04]  /*2520*/  LDSM.16.M88.4 R24, [R135+0x10900] ;  /* 0x010900008718783b */ /* 0x000ea80000000200 */
[----:B------:R-:W3:Y:S04]  /*2530*/  LDSM.16.M88.4 R28, [R135+0x11100] ;  /* 0x01110000871c783b */ /* 0x000ee80000000200 */
[----:B------:R-:W-:Y:S04]  /*2540*/  LDSM.16.M88.4 R36, [R242] ;  /* 0x00000000f224783b */ /* 0x000fe80000000200 */
[----:B------:R-:W4:Y:S04]  /*2550*/  LDSM.16.M88.4 R44, [R242+0x800] ;  /* 0x00080000f22c783b */ /* 0x000f280000000200 */
[----:B------:R-:W5:Y:S04]  /*2560*/  LDSM.16.M88.4 R52, [R242+0x1000] ;  /* 0x00100000f234783b */ /* 0x000f680000000200 */
        /* <DEDUP_REMOVED lines=8> */
[C---:B------:R-:W-:Y:S01]  /*25f0*/  IMAD.IADD R238, R242.reuse, 0x1, R2 ;  /* 0x00000001f2ee7824 */ /* 0x040fe200078e0202 */
[----:B------:R-:W-:-:S05]  /*2600*/  IADD3 R2, R242, 0x800, RZ ;  /* 0x00000800f2027810 */ /* 0x000fca0007ffe0ff */
[----:B------:R-:W-:Y:S01]  /*2610*/  STL [R1], R2 ;  /* 0x0000000201007387 */ /* 0x000fe20000100800 */
[----:B--2---:R-:W-:Y:S03]  /*2620*/  HMMA.16816.F32 R20, R160, R24, RZ ;  /* 0x00000018a014723c */ /* 0x004fe600000018ff */
[----:B------:R2:W-:Y:S01]  /*2630*/  LDGSTS.E.BYPASS.LTC128B.128 [R68+0x1900], [R12.64+0x80], !P0 ;  /* 0x019000800c447fae */ /* 0x0005e2000c101d50 */
[----:B------:R-:W-:-:S04]  /*2640*/  ISETP.LT.OR P0, PT, R5, 0x1, !P1 ;  /* 0x000000010500780c */ /* 0x000fc80004f01670 */
[C---:B------:R-:W-:Y:S09]  /*2650*/  HMMA.16816.F32 R24, R160.reuse, R26, RZ ;  /* 0x0000001aa018723c */ /* 0x040ff200000018ff */
[----:B------:R2:W-:Y:S01]  /*2660*/  LDGSTS.E.BYPASS.LTC128B.128 [R68+0x3100], [R12.64+0x100], !P0 ;  /* 0x031001000c447fae */ /* 0x0005e2000c101d50 */
[----:B------:R-:W-:Y:S01]  /*2670*/  LOP3.LUT P0, RZ, R6, 0x8, RZ, 0xc0, !PT ;  /* 0x0000000806ff7812 */ /* 0x000fe2000780c0ff */
[----:B---3--:R-:W-:Y:S03]  /*2680*/  HMMA.16816.F32 R32, R160, R28, RZ ;  /* 0x0000001ca020723c */ /* 0x008fe600000018ff */
[----:B------:R-:W-:-:S05]  /*2690*/  ISETP.LT.OR P3, PT, R5, 0x1, !P0 ;  /* 0x000000010500780c */ /* 0x000fca0004761670 */
[----:B------:R-:W-:Y:S08]  /*26a0*/  HMMA.16816.F32 R40, R160, R30, RZ ;  /* 0x0000001ea028723c */ /* 0x000ff000000018ff */
[----:B------:R2:W-:Y:S01]  /*26b0*/  LDGSTS.E.BYPASS.LTC128B.128 [R68+0x4900], [R12.64+0x180], !P3 ;  /* 0x049001800c447fae */ /* 0x0005e2000d901d50 */
[----:B------:R-:W-:Y:S01]  /*26c0*/  ISETP.NE.AND P3, PT, R11, RZ, PT ;  /* 0x000000ff0b00720c */ /* 0x000fe20003f65270 */
[----:B----4-:R-:W-:Y:S08]  /*26d0*/  HMMA.16816.F32 R20, R164, R44, R20 ;  /* 0x0000002ca414723c */ /* 0x010ff00000001814 */
[----:B-1----:R-:W-:Y:S04]  /*26e0*/  HMMA.16816.F32 R8, R160, R16, RZ ;  /* 0x00000010a008723c */ /* 0x002fe800000018ff */
[----:B------:R-:W-:-:S02]  /*26f0*/  @!P3 ISETP.LT.OR P6, PT, R5, 0x21, !P6 ;  /* 0x000000210500b80c */ /* 0x000fc400077c1670 */
[C---:B------:R-:W-:Y:S02]  /*2700*/  @!P3 ISETP.LT.OR P2, PT, R5.reuse, 0x21, !P2 ;  /* 0x000000210500b80c */ /* 0x040fe40005741670 */
[C---:B------:R-:W-:Y:S01]  /*2710*/  @!P3 ISETP.LT.OR P1, PT, R5.reuse, 0x21, !P1 ;  /* 0x000000210500b80c */ /* 0x040fe20004f21670 */
[----:B------:R-:W-:Y:S01]  /*2720*/  HMMA.16816.F32 R16, R160, R18, RZ ;  /* 0x00000012a010723c */ /* 0x000fe200000018ff */
[----:B------:R-:W-:-:S07]  /*2730*/  @!P3 ISETP.LT.OR P0, PT, R5, 0x21, !P0 ;  /* 0x000000210500b80c */ /* 0x000fce0004701670 */
[----:B------:R2:W-:Y:S01]  /*2740*/  @!P3 LDGSTS.E.BYPASS.LTC128B.128 [R68+0x1100], [R14.64], !P6 ;  /* 0x011000000e44bfae */ /* 0x0005e2000f101d50 */
[C---:B------:R-:W-:Y:S01]  /*2750*/  HMMA.16816.F32 R24, R164.reuse, R46, R24 ;  /* 0x0000002ea418723c */ /* 0x040fe20000001818 */
[----:B------:R-:W-:Y:S02]  /*2760*/  ISETP.NE.AND P6, PT, R7, RZ, PT ;  /* 0x000000ff0700720c */ /* 0x000fe40003fc5270 */
[----:B------:R2:W-:Y:S04]  /*2770*/  @!P3 LDGSTS.E.BYPASS.LTC128B.128 [R68+0x2900], [R14.64+0x80], !P2 ;  /* 0x029000800e44bfae */ /* 0x0005e8000d101d50 */
[----:B------:R2:W-:Y:S01]  /*2780*/  @!P3 LDGSTS.E.BYPASS.LTC128B.128 [R68+0x4100], [R14.64+0x100], !P1 ;  /* 0x041001000e44bfae */ /* 0x0005e2000c901d50 */
[----:B------:R-:W-:Y:S03]  /*2790*/  HMMA.16816.F32 R8, R164, R36, R8 ;  /* 0x00000024a408723c */ /* 0x000fe60000001808 */
[----:B------:R2:W-:Y:S01]  /*27a0*/  @!P3 LDGSTS.E.BYPASS.LTC128B.128 [R68+0x5900], [R14.64+0x180], !P0 ;  /* 0x059001800e44bfae */ /* 0x0005e2000c101d50 */
[----:B------:R-:W-:-:S03]  /*27b0*/  PLOP3.LUT P0, PT, PT, PT, UP0, 0x40, 0x0 ;  /* 0x000000000000781c */ /* 0x000fc60003f0e808 */
[----:B------:R-:W1:Y:S01]  /*27c0*/  LDSM.16.M88.4 R48, [R241+0x10100] ;  /* 0x01010000f130783b */ /* 0x000e620000000200 */
[C---:B------:R-:W-:Y:S03]  /*27d0*/  HMMA.16816.F32 R16, R164.reuse, R38, R16 ;  /* 0x00000026a410723c */ /* 0x040fe60000001810 */
[----:B------:R-:W3:Y:S04]  /*27e0*/  LDSM.16.M88.4 R56, [R241+0x10900] ;  /* 0x01090000f138783b */ /* 0x000ee80000000200 */
[----:B------:R-:W4:Y:S01]  /*27f0*/  LDSM.16.M88.4 R60, [R241+0x11100] ;  /* 0x01110000f13c783b */ /* 0x000f220000000200 */
[C---:B-----5:R-:W-:Y:S03]  /*2800*/  HMMA.16816.F32 R28, R164.reuse, R52, R32 ;  /* 0x00000034a41c723c */ /* 0x060fe60000001820 */
[----:B------:R-:W-:Y:S04]  /*2810*/  LDSM.16.M88.4 R36, [R135+0x11900] ;  /* 0x011900008724783b */ /* 0x000fe80000000200 */
[----:B------:R-:W-:Y:S01]  /*2820*/  LDSM.16.M88.4 R44, [R135+0x12100] ;  /* 0x01210000872c783b */ /* 0x000fe20000000200 */
[----:B------:R-:W-:Y:S03]  /*2830*/  HMMA.16816.F32 R32, R164, R54, R40 ;  /* 0x00000036a420723c */ /* 0x000fe60000001828 */
[----:B------:R-:W-:Y:S04]  /*2840*/  LDSM.16.M88.4 R40, [R238+0x800] ;  /* 0x00080000ee28783b */ /* 0x000fe80000000200 */
[----:B--2---:R-:W2:Y:S04]  /*2850*/  LDSM.16.M88.4 R12, [R238] ;  /* 0x00000000ee0c783b */ /* 0x004ea80000000200 */
[----:B------:R-:W5:Y:S04]  /*2860*/  LDSM.16.M88.4 R52, [R238+0x1000] ;  /* 0x00100000ee34783b */ /* 0x000f680000000200 */
[----:B------:R-:W0:Y:S01]  /*2870*/  LDGDEPBAR ;  /* 0x00000000000079af */ /* 0x000e220000000000 */
[C---:B-1----:R-:W-:Y:S08]  /*2880*/  HMMA.16816.F32 R8, R180.reuse, R48, R8 ;  /* 0x00000030b408723c */ /* 0x042ff00000001808 */
[C---:B------:R-:W-:Y:S01]  /*2890*/  HMMA.16816.F32 R16, R180.reuse, R50, R16 ;  /* 0x00000032b410723c */ /* 0x040fe20000001810 */
[----:B------:R-:W-:Y:S07]  /*28a0*/  LDSM.16.M88.4 R48, [R242+0x2800] ;  /* 0x00280000f230783b */ /* 0x000fee0000000200 */
[C---:B---3--:R-:W-:Y:S08]  /*28b0*/  HMMA.16816.F32 R20, R180.reuse, R56, R20 ;  /* 0x00000038b414723c */ /* 0x048ff00000001814 */
[C---:B------:R-:W-:Y:S01]  /*28c0*/  HMMA.16816.F32 R24, R180.reuse, R58, R24 ;  /* 0x0000003ab418723c */ /* 0x040fe20000001818 */
[----:B------:R-:W1:Y:S07]  /*28d0*/  LDSM.16.M88.4 R56, [R135+0x12900] ;  /* 0x012900008738783b */ /* 0x000e6e0000000200 */
[C---:B----4-:R-:W-:Y:S08]  /*28e0*/  HMMA.16816.F32 R28, R180.reuse, R60, R28 ;  /* 0x0000003cb41c723c */ /* 0x050ff0000000181c */
[----:B------:R-:W-:Y:S01]  /*28f0*/  HMMA.16816.F32 R32, R180, R62, R32 ;  /* 0x0000003eb420723c */ /* 0x000fe20000001820 */
[----:B------:R-:W-:Y:S07]  /*2900*/  LDSM.16.M88.4 R60, [R135+0x15900] ;  /* 0x01590000873c783b */ /* 0x000fee0000000200 */
[C---:B--2---:R-:W-:Y:S08]  /*2910*/  HMMA.16816.F32 R8, R184.reuse, R12, R8 ;  /* 0x0000000cb808723c */ /* 0x044ff00000001808 */
[C---:B------:R-:W-:Y:S01]  /*2920*/  HMMA.16816.F32 R16, R184.reuse, R14, R16 ;  /* 0x0000000eb810723c */ /* 0x040fe20000001810 */
[----:B------:R-:W2:Y:S07]  /*2930*/  LDSM.16.M88.4 R12, [R242+0x1800] ;  /* 0x00180000f20c783b */ /* 0x000eae0000000200 */
[C---:B------:R-:W-:Y:S08]  /*2940*/  HMMA.16816.F32 R20, R184.reuse, R40, R20 ;  /* 0x00000028b814723c */ /* 0x040ff00000001814 */
[C---:B------:R-:W-:Y:S01]  /*2950*/  HMMA.16816.F32 R24, R184.reuse, R42, R24 ;  /* 0x0000002ab818723c */ /* 0x040fe20000001818 */
[----:B------:R-:W3:Y:S07]  /*2960*/  LDSM.16.M88.4 R40, [R242+0x2000] ;  /* 0x00200000f228783b */ /* 0x000eee0000000200 */
[C---:B-----5:R-:W-:Y:S08]  /*2970*/  HMMA.16816.F32 R28, R184.reuse, R52, R28 ;  /* 0x00000034b81c723c */ /* 0x060ff0000000181c */
[----:B------:R-:W-:Y:S01]  /*2980*/  HMMA.16816.F32 R32, R184, R54, R32 ;  /* 0x00000036b820723c */ /* 0x000fe20000001820 */
[----:B------:R-:W-:Y:S07]  /*2990*/  LDSM.16.M88.4 R52, [R238+0x2800] ;  /* 0x00280000ee34783b */ /* 0x000fee0000000200 */
[C---:B------:R-:W-:Y:S08]  /*29a0*/  HMMA.16816.F32 R8, R188.reuse, R36, R8 ;  /* 0x00000024bc08723c */ /* 0x040ff00000001808 */
[C---:B------:R-:W-:Y:S01]  /*29b0*/  HMMA.16816.F32 R16, R188.reuse, R38, R16 ;  /* 0x00000026bc10723c */ /* 0x040fe20000001810 */
[----:B------:R-:W4:Y:S07]  /*29c0*/  LDSM.16.M88.4 R36, [R241+0x11900] ;  /* 0x01190000f124783b */ /* 0x000f2e0000000200 */
[C---:B------:R-:W-:Y:S08]  /*29d0*/  HMMA.16816.F32 R20, R188.reuse, R44, R20 ;  /* 0x0000002cbc14723c */ /* 0x040ff00000001814 */
[C---:B------:R-:W-:Y:S01]  /*29e0*/  HMMA.16816.F32 R24, R188.reuse, R46, R24 ;  /* 0x0000002ebc18723c */ /* 0x040fe20000001818 */
[----:B------:R-:W5:Y:S07]  /*29f0*/  LDSM.16.M88.4 R44, [R241+0x12100] ;  /* 0x01210000f12c783b */ /* 0x000f6e0000000200 */
        /* <DEDUP_REMOVED lines=9> */
[C---:B------:R-:W-:Y:S08]  /*2a90*/  HMMA.16816.F32 R28, R192.reuse, R48, R28 ;  /* 0x00000030c01c723c */ /* 0x040ff0000000181c */
[----:B------:R-:W-:Y:S01]  /*2aa0*/  HMMA.16816.F32 R32, R192, R50, R32 ;  /* 0x00000032c020723c */ /* 0x000fe20000001820 */
[----:B------:R-:W-:Y:S07]  /*2ab0*/  LDSM.16.M88.4 R48, [R135+0x13900] ;  /* 0x013900008730783b */ /* 0x000fee0000000200 */
[C---:B----4-:R-:W-:Y:S08]  /*2ac0*/  HMMA.16816.F32 R8, R196.reuse, R36, R8 ;  /* 0x00000024c408723c */ /* 0x050ff00000001808 */
[C---:B------:R-:W-:Y:S01]  /*2ad0*/  HMMA.16816.F32 R16, R196.reuse, R38, R16 ;  /* 0x00000026c410723c */ /* 0x040fe20000001810 */
[----:B------:R-:W4:Y:S07]  /*2ae0*/  LDSM.16.M88.4 R36, [R135+0x13100] ;  /* 0x013100008724783b */ /* 0x000f2e0000000200 */
[C---:B-----5:R-:W-:Y:S08]  /*2af0*/  HMMA.16816.F32 R20, R196.reuse, R44, R20 ;  /* 0x0000002cc414723c */ /* 0x060ff00000001814 */
[C---:B------:R-:W-:Y:S01]  /*2b00*/  HMMA.16816.F32 R24, R196.reuse, R46, R24 ;  /* 0x0000002ec418723c */ /* 0x040fe20000001818 */
[----:B------:R-:W-:Y:S07]  /*2b10*/  LDSM.16.M88.4 R44, [R242+0x3800] ;  /* 0x00380000f22c783b */ /* 0x000fee0000000200 */
        /* <DEDUP_REMOVED lines=8> */
[----:B------:R-:W-:Y:S07]  /*2ba0*/  LDSM.16.M88.4 R40, [R241+0x13100] ;  /* 0x01310000f128783b */ /* 0x000fee0000000200 */
[C---:B------:R-:W-:Y:S08]  /*2bb0*/  HMMA.16816.F32 R28, R200.reuse, R52, R28 ;  /* 0x00000034c81c723c */ /* 0x040ff0000000181c */
[----:B------:R-:W-:Y:S01]  /*2bc0*/  HMMA.16816.F32 R32, R200, R54, R32 ;  /* 0x00000036c820723c */ /* 0x000fe20000001820 */
[----:B------:R-:W3:Y:S07]  /*2bd0*/  LDSM.16.M88.4 R52, [R242+0x4000] ;  /* 0x00400000f234783b */ /* 0x000eee0000000200 */
[C---:B----4-:R-:W-:Y:S08]  /*2be0*/  HMMA.16816.F32 R8, R204.reuse, R36, R8 ;  /* 0x00000024cc08723c */ /* 0x050ff00000001808 */
[C---:B------:R-:W-:Y:S01]  /*2bf0*/  HMMA.16816.F32 R16, R204.reuse, R38, R16 ;  /* 0x00000026cc10723c */ /* 0x040fe20000001810 */
[----:B------:R-:W-:Y:S07]  /*2c00*/  LDSM.16.M88.4 R36, [R238+0x3000] ;  /* 0x00300000ee24783b */ /* 0x000fee0000000200 */
[C---:B------:R-:W-:Y:S08]  /*2c10*/  HMMA.16816.F32 R20, R204.reuse, R48, R20 ;  /* 0x00000030cc14723c */ /* 0x040ff00000001814 */
[C---:B------:R-:W-:Y:S01]  /*2c20*/  HMMA.16816.F32 R24, R204.reuse, R50, R24 ;  /* 0x00000032cc18723c */ /* 0x040fe20000001818 */
[----:B------:R-:W4:Y:S07]  /*2c30*/  LDSM.16.M88.4 R48, [R241+0x13900] ;  /* 0x01390000f130783b */ /* 0x000f2e0000000200 */
[C---:B-1----:R-:W-:Y:S08]  /*2c40*/  HMMA.16816.F32 R28, R204.reuse, R56, R28 ;  /* 0x00000038cc1c723c */ /* 0x042ff0000000181c */
[----:B------:R-:W-:Y:S01]  /*2c50*/  HMMA.16816.F32 R32, R204, R58, R32 ;  /* 0x0000003acc20723c */ /* 0x000fe20000001820 */
[----:B------:R-:W1:Y:S07]  /*2c60*/  LDSM.16.M88.4 R56, [R241+0x14100] ;  /* 0x01410000f138783b */ /* 0x000e6e0000000200 */
[C---:B--2---:R-:W-:Y:S08]  /*2c70*/  HMMA.16816.F32 R8, R208.reuse, R12, R8 ;  /* 0x0000000cd008723c */ /* 0x044ff00000001808 */
[C---:B------:R-:W-:Y:S08]  /*2c80*/  HMMA.16816.F32 R16, R208.reuse, R14, R16 ;  /* 0x0000000ed010723c */ /* 0x040ff00000001810 */
[C---:B------:R-:W-:Y:S08]  /*2c90*/  HMMA.16816.F32 R20, R208.reuse, R44, R20 ;  /* 0x0000002cd014723c */ /* 0x040ff00000001814 */
[C---:B------:R-:W-:Y:S01]  /*2ca0*/  HMMA.16816.F32 R24, R208.reuse, R46, R24 ;  /* 0x0000002ed018723c */ /* 0x040fe20000001818 */
[----:B------:R-:W2:Y:S07]  /*2cb0*/  LDSM.16.M88.4 R44, [R238+0x3800] ;  /* 0x00380000ee2c783b */ /* 0x000eae0000000200 */
[C---:B---3--:R-:W-:Y:S08]  /*2cc0*/  HMMA.16816.F32 R28, R208.reuse, R52, R28 ;  /* 0x00000034d01c723c */ /* 0x048ff0000000181c */
[----:B------:R-:W-:Y:S01]  /*2cd0*/  HMMA.16816.F32 R32, R208, R54, R32 ;  /* 0x00000036d020723c */ /* 0x000fe20000001820 */
[----:B------:R-:W3:Y:S07]  /*2ce0*/  LDSM.16.M88.4 R52, [R238+0x4000] ;  /* 0x00400000ee34783b */ /* 0x000eee0000000200 */
[C---:B------:R-:W-:Y:S08]  /*2cf0*/  HMMA.16816.F32 R12, R212.reuse, R40, R8 ;  /* 0x00000028d40c723c */ /* 0x040ff00000001808 */
[C---:B------:R-:W-:Y:S01]  /*2d00*/  HMMA.16816.F32 R8, R212.reuse, R42, R16 ;  /* 0x0000002ad408723c */ /* 0x040fe20000001810 */
[----:B------:R-:W5:Y:S07]  /*2d10*/  LDSM.16.M88.4 R40, [R135+0x14900] ;  /* 0x014900008728783b */ /* 0x000f6e0000000200 */
[C---:B----4-:R-:W-:Y:S08]  /*2d20*/  HMMA.16816.F32 R20, R212.reuse, R48, R20 ;  /* 0x00000030d414723c */ /* 0x050ff00000001814 */
[C---:B------:R-:W-:Y:S01]  /*2d30*/  HMMA.16816.F32 R24, R212.reuse, R50, R24 ;  /* 0x00000032d418723c */ /* 0x040fe20000001818 */
[----:B------:R-:W4:Y:S07]  /*2d40*/  LDSM.16.M88.4 R48, [R135+0x15100] ;  /* 0x015100008730783b */ /* 0x000f2e0000000200 */
[C---:B-1----:R-:W-:Y:S08]  /*2d50*/  HMMA.16816.F32 R28, R212.reuse, R56, R28 ;  /* 0x00000038d41c723c */ /* 0x042ff0000000181c */
[----:B------:R-:W-:Y:S01]  /*2d60*/  HMMA.16816.F32 R32, R212, R58, R32 ;  /* 0x0000003ad420723c */ /* 0x000fe20000001820 */
[----:B------:R-:W-:Y:S07]  /*2d70*/  LDSM.16.M88.4 R56, [R242+0x5800] ;  /* 0x00580000f238783b */ /* 0x000fee0000000200 */
[C---:B------:R-:W-:Y:S08]  /*2d80*/  HMMA.16816.F32 R16, R216.reuse, R36, R12 ;  /* 0x00000024d810723c */ /* 0x040ff0000000180c */
[C---:B------:R-:W-:Y:S01]  /*2d90*/  HMMA.16816.F32 R12, R216.reuse, R38, R8 ;  /* 0x00000026d80c723c */ /* 0x040fe20000001808 */
[----:B------:R-:W1:Y:S07]  /*2da0*/  LDSM.16.M88.4 R36, [R242+0x4800] ;  /* 0x00480000f224783b */ /* 0x000e6e0000000200 */
[C---:B--2---:R-:W-:Y:S08]  /*2db0*/  HMMA.16816.F32 R8, R216.reuse, R44, R20 ;  /* 0x0000002cd808723c */ /* 0x044ff00000001814 */
[C---:B------:R-:W-:Y:S01]  /*2dc0*/  HMMA.16816.F32 R24, R216.reuse, R46, R24 ;  /* 0x0000002ed818723c */ /* 0x040fe20000001818 */
[----:B------:R-:W2:Y:S07]  /*2dd0*/  LDSM.16.M88.4 R44, [R242+0x5000] ;  /* 0x00500000f22c783b */ /* 0x000eae0000000200 */
[C---:B---3--:R-:W-:Y:S08]  /*2de0*/  HMMA.16816.F32 R28, R216.reuse, R52, R28 ;  /* 0x00000034d81c723c */ /* 0x048ff0000000181c */
[----:B------:R-:W-:Y:S01]  /*2df0*/  HMMA.16816.F32 R32, R216, R54, R32 ;  /* 0x00000036d820723c */ /* 0x000fe20000001820 */
[----:B------:R-:W-:Y:S07]  /*2e00*/  LDSM.16.M88.4 R52, [R241+0x15100] ;  /* 0x01510000f134783b */ /* 0x000fee0000000200 */
[C---:B-----5:R-:W-:Y:S08]  /*2e10*/  HMMA.16816.F32 R20, R220.reuse, R40, R16 ;  /* 0x00000028dc14723c */ /* 0x060ff00000001810 */
[C---:B------:R-:W-:Y:S01]  /*2e20*/  HMMA.16816.F32 R16, R220.reuse, R42, R12 ;  /* 0x0000002adc10723c */ /* 0x040fe2000000180c */
[----:B------:R-:W-:Y:S07]  /*2e30*/  LDSM.16.M88.4 R40, [R238+0x5000] ;  /* 0x00500000ee28783b */ /* 0x000fee0000000200 */
[C---:B----4-:R-:W-:Y:S08]  /*2e40*/  HMMA.16816.F32 R12, R220.reuse, R48, R8 ;  /* 0x00000030dc0c723c */ /* 0x050ff00000001808 */
[C---:B------:R-:W-:Y:S01]  /*2e50*/  HMMA.16816.F32 R8, R220.reuse, R50, R24 ;  /* 0x00000032dc08723c */ /* 0x040fe20000001818 */
[----:B------:R-:W3:Y:S07]  /*2e60*/  LDSM.16.M88.4 R48, [R241+0x14900] ;  /* 0x01490000f130783b */ /* 0x000eee0000000200 */
[C---:B------:R-:W-:Y:S08]  /*2e70*/  HMMA.16816.F32 R28, R220.reuse, R60, R28 ;  /* 0x0000003cdc1c723c */ /* 0x040ff0000000181c */
[----:B------:R-:W-:Y:S01]  /*2e80*/  HMMA.16816.F32 R32, R220, R62, R32 ;  /* 0x0000003edc20723c */ /* 0x000fe20000001820 */
[----:B------:R-:W4:Y:S07]  /*2e90*/  LDSM.16.M88.4 R60, [R241+0x15900] ;  /* 0x01590000f13c783b */ /* 0x000f2e0000000200 */
[C---:B-1----:R-:W-:Y:S08]  /*2ea0*/  HMMA.16816.F32 R24, R224.reuse, R36, R20 ;  /* 0x00000024e018723c */ /* 0x042ff00000001814 */
[C---:B------:R-:W-:Y:S01]  /*2eb0*/  HMMA.16816.F32 R20, R224.reuse, R38, R16 ;  /* 0x00000026e014723c */ /* 0x040fe20000001810 */
[----:B------:R-:W-:Y:S07]  /*2ec0*/  LDSM.16.M88.4 R36, [R238+0x5800] ;  /* 0x00580000ee24783b */ /* 0x000fee0000000200 */
[C---:B--2---:R-:W-:Y:S08]  /*2ed0*/  HMMA.16816.F32 R16, R224.reuse, R44, R12 ;  /* 0x0000002ce010723c */ /* 0x044ff0000000180c */
[----:B------:R-:W-:Y:S01]  /*2ee0*/  HMMA.16816.F32 R12, R224, R46, R8 ;  /* 0x0000002ee00c723c */ /* 0x000fe20000001808 */
[----:B------:R-:W1:Y:S01]  /*2ef0*/  LDSM.16.M88.4 R44, [R238+0x4800] ;  /* 0x00480000ee2c783b */ /* 0x000e620000000200 */
[----:B------:R-:W-:-:S06]  /*2f00*/  DEPBAR.LE SB0, 0x0 ;  /* 0x000080000000791a */ /* 0x000fcc0000000000 */
[C---:B------:R-:W-:Y:S08]  /*2f10*/  HMMA.16816.F32 R8, R224.reuse, R56, R28 ;  /* 0x00000038e008723c */ /* 0x040ff0000000181c */
[----:B------:R-:W-:Y:S08]  /*2f20*/  HMMA.16816.F32 R32, R224, R58, R32 ;  /* 0x0000003ae020723c */ /* 0x000ff00000001820 */
[C---:B---3--:R-:W-:Y:S08]  /*2f30*/  HMMA.16816.F32 R28, R228.reuse, R48, R24 ;  /* 0x00000030e41c723c */ /* 0x048ff00000001818 */
[C---:B------:R-:W-:Y:S08]  /*2f40*/  HMMA.16816.F32 R24, R228.reuse, R50, R20 ;  /* 0x00000032e418723c */ /* 0x040ff00000001814 */
[C---:B------:R-:W-:Y:S08]  /*2f50*/  HMMA.16816.F32 R20, R228.reuse, R52, R16 ;  /* 0x00000034e414723c */ /* 0x040ff00000001810 */
[C---:B------:R-:W-:Y:S08]  /*2f60*/  HMMA.16816.F32 R16, R228.reuse, R54, R12 ;  /* 0x00000036e410723c */ /* 0x040ff0000000180c */
[C---:B----4-:R-:W-:Y:S08]  /*2f70*/  HMMA.16816.F32 R12, R228.reuse, R60, R8 ;  /* 0x0000003ce40c723c */ /* 0x050ff00000001808 */
[----:B------:R-:W-:Y:S08]  /*2f80*/  HMMA.16816.F32 R8, R228, R62, R32 ;  /* 0x0000003ee408723c */ /* 0x000ff00000001820 */
[C---:B-1----:R-:W-:Y:S08]  /*2f90*/  HMMA.16816.F32 R32, R232.reuse, R44, R28 ;  /* 0x0000002ce820723c */ /* 0x042ff0000000181c */
[C---:B------:R-:W-:Y:S08]  /*2fa0*/  HMMA.16816.F32 R44, R232.reuse, R46, R24 ;  /* 0x0000002ee82c723c */ /* 0x040ff00000001818 */
[C---:B------:R-:W-:Y:S08]  /*2fb0*/  HMMA.16816.F32 R28, R232.reuse, R40, R20 ;  /* 0x00000028e81c723c */ /* 0x040ff00000001814 */
[C---:B------:R-:W-:Y:S08]  /*2fc0*/  HMMA.16816.F32 R24, R232.reuse, R36, R12 ;  /* 0x00000024e818723c */ /* 0x040ff0000000180c */
[C---:B------:R-:W-:Y:S08]  /*2fd0*/  HMMA.16816.F32 R40, R232.reuse, R42, R16 ;  /* 0x0000002ae828723c */ /* 0x040ff00000001810 */
[----:B------:R-:W-:Y:S01]  /*2fe0*/  HMMA.16816.F32 R36, R232, R38, R8 ;  /* 0x00000026e824723c */ /* 0x000fe20000001808 */
[----:B------:R-:W-:Y:S06]  /*2ff0*/  BAR.SYNC.DEFER_BLOCKING 0x0 ;  /* 0x0000000000007b1d */ /* 0x000fec0000010000 */
[----:B------:R-:W-:Y:S05]  /*3000*/  @P0 BRA `(.L_x_2918) ;  /* 0x000001f000000947 */ /* 0x000fea0003800000 */
[----:B------:R-:W-:Y:S01]  /*3010*/  IADD3 R2, -R69, 0x30, RZ ;  /* 0x0000003045027810 */ /* 0x000fe20007ffe1ff */
[----:B------:R-:W-:Y:S01]  /*3020*/  UIADD3 UR5, UR8, -0x2, URZ ;  /* 0xfffffffe08057890 */ /* 0x000fe2000fffe03f */
[----:B------:R-:W-:-:S02]  /*3030*/  IMAD.U32 R5, RZ, RZ, UR15 ;  /* 0x0000000fff057e24 */ /* 0x000fc4000f8e00ff */
[----:B------:R-:W-:Y:S01]  /*3040*/  ISETP.GE.AND P0, PT, R2, 0x21, PT ;  /* 0x000000210200780c */ /* 0x000fe20003f06270 */
[----:B------:R-:W-:Y:S01]  /*3050*/  USHF.R.S32.HI UR4, URZ, 0x1f, UR5 ;  /* 0x0000001f3f047899 */ /* 0x000fe20008011405 */
[----:B------:R-:W-:Y:S01]  /*3060*/  IMAD.U32 R7, RZ, RZ, UR6 ;  /* 0x00000006ff077e24 */ /* 0x000fe2000f8e00ff */
[----:B------:R-:W-:Y:S02]  /*3070*/  UIMAD UR21, UR21, UR5, URZ ;  /* 0x00000005151572a4 */ /* 0x000fe4000f8e023f */
        /* <DEDUP_REMOVED lines=24> */
.L_x_2918:
[----:B------:R-:W-:Y:S01]  /*3200*/  LOP3.LUT R2, R66, 0xffffffe0, RZ, 0xc0, !PT ;  /* 0xffffffe042027812 */ /* 0x000fe200078ec0ff */
[----:B------:R-:W-:Y:S01]  /*3210*/  UISETP.NE.AND UP1, UPT, UR14, URZ, UPT ;  /* 0x0000003f0e00728c */ /* 0x000fe2000bf25270 */
[----:B------:R-:W-:Y:S01]  /*3220*/  LEA.HI R5, R67, R132, RZ, 0x2 ;  /* 0x0000008443057211 */ /* 0x000fe200078f10ff */
[----:B------:R-:W-:Y:S01]  /*3230*/  UISETP.NE.AND UP0, UPT, UR13, URZ, UPT ;  /* 0x0000003f0d00728c */ /* 0x000fe2000bf05270 */
[----:B-1----:R-:W-:Y:S01]  /*3240*/  SHF.R.S32.HI R7, RZ, 0x1f, R65 ;  /* 0x0000001fff077819 */ /* 0x002fe20000011441 */
[C---:B------:R-:W-:Y:S01]  /*3250*/  IMAD.IADD R2, R132.reuse, 0x1, -R2 ;  /* 0x0000000184027824 */ /* 0x040fe200078e0a02 */
[----:B------:R-:W-:Y:S01]  /*3260*/  LOP3.LUT R5, R5, 0xfffffffc, RZ, 0xc0, !PT ;  /* 0xfffffffc05057812 */ /* 0x000fe200078ec0ff */
[----:B------:R-:W-:Y:S01]  /*3270*/  ULDC UR7, c[0x0][0x324] ;  /* 0x0000c90000077ab9 */ /* 0x000fe20000000800 */
[----:B------:R-:W-:Y:S01]  /*3280*/  LEA.HI R7, R7, R65, RZ, 0x3 ;  /* 0x0000004107077211 */ /* 0x000fe200078f18ff */
[----:B------:R-:W-:Y:S01]  /*3290*/  ULOP3.LUT UR7, URZ, UR7, URZ, 0x33, !UPT ;  /* 0x000000073f077292 */ /* 0x000fe2000f8e333f */
[----:B------:R-:W-:Y:S01]  /*32a0*/  SHF.R.S32.HI R6, RZ, 0x1f, R2 ;  /* 0x0000001fff067819 */ /* 0x000fe20000011402 */
[----:B------:R-:W-:Y:S01]  /*32b0*/  IMAD.IADD R5, R132, 0x1, -R5 ;  /* 0x0000000184057824 */ /* 0x000fe200078e0a05 */
[----:B------:R-:W-:Y:S01]  /*32c0*/  LOP3.LUT R7, R7, 0xffffff8, RZ, 0xc0, !PT ;  /* 0x0ffffff807077812 */ /* 0x000fe200078ec0ff */
[----:B------:R-:W0:Y:S01]  /*32d0*/  LDGDEPBAR ;  /* 0x00000000000079af */ /* 0x000e220000000000 */
[----:B------:R-:W-:-:S02]  /*32e0*/  LEA.HI R6, R6, R2, RZ, 0x2 ;  /* 0x0000000206067211 */ /* 0x000fc400078f10ff */
[----:B------:R-:W-:Y:S01]  /*32f0*/  LEA.HI R8, R5, R5, RZ, 0x1 ;  /* 0x0000000505087211 */ /* 0x000fe200078f08ff */
[----:B------:R-:W-:Y:S01]  /*3300*/  IMAD.IADD R9, R65, 0x1, -R7 ;  /* 0x0000000141097824 */ /* 0x000fe200078e0a07 */
[----:B------:R-:W-:Y:S02]  /*3310*/  PLOP3.LUT P1, PT, PT, PT, UP1, 0x80, 0x0 ;  /* 0x000000000000781c */ /* 0x000fe40003f2f018 */
[----:B------:R-:W-:Y:S02]  /*3320*/  LEA.HI.SX32 R7, R6, UR11, 0x1e ;  /* 0x0000000b06077c11 */ /* 0x000fe4000f8ff2ff */
[----:B------:R-:W-:Y:S02]  /*3330*/  LOP3.LUT R8, R8, 0x1ffffffe, RZ, 0xc0, !PT ;  /* 0x1ffffffe08087812 */ /* 0x000fe400078ec0ff */
[----:B------:R-:W-:Y:S01]  /*3340*/  PLOP3.LUT P0, PT, PT, PT, UP1, 0x80, 0x0 ;  /* 0x000000000000781c */ /* 0x000fe20003f0f018 */
[----:B------:R-:W-:Y:S02]  /*3350*/  IMAD R7, R9, 0x10, R7 ;  /* 0x0000001009077824 */ /* 0x000fe400078e0207 */
[----:B------:R-:W-:-:S04]  /*3360*/  IMAD.IADD R5, R5, 0x1, -R8 ;  /* 0x0000000105057824 */ /* 0x000fc800078e0a08 */
[----:B------:R-:W-:-:S04]  /*3370*/  IMAD R10, R5, 0x8, R7 ;  /* 0x00000008050a7824 */ /* 0x000fc800078e0207 */
[----:B------:R-:W-:Y:S01]  /*3380*/  @P1 IMAD.HI.U32 R5, R10, c[0x0][0x2c8], RZ ;  /* 0x0000b2000a051a27 */ /* 0x000fe200078e00ff */
[----:B------:R1:W-:Y:S03]  /*3390*/  STL [R1+0x78], R10 ;  /* 0x0000780a01007387 */ /* 0x0003e60000100800 */
[----:B------:R-:W-:Y:S01]  /*33a0*/  IMAD.MOV.U32 R7, RZ, RZ, R10 ;  /* 0x000000ffff077224 */ /* 0x000fe200078e000a */
[----:B------:R-:W-:Y:S02]  /*33b0*/  @P0 SHF.R.U32.HI R7, RZ, c[0x0][0x2cc], R5 ;  /* 0x0000b300ff070a19 */ /* 0x000fe40000011605 */
[----:B------:R-:W-:Y:S02]  /*33c0*/  LOP3.LUT R5, R6, 0x7ffffffc, RZ, 0xc0, !PT ;  /* 0x7ffffffc06057812 */ /* 0x000fe400078ec0ff */
[----:B------:R-:W-:Y:S01]  /*33d0*/  PLOP3.LUT P0, PT, PT, PT, UP0, 0x40, 0x0 ;  /* 0x000000000000781c */ /* 0x000fe20003f0e808 */
[----:B------:R-:W2:Y:S02]  /*33e0*/  SHFL.IDX PT, R6, R7, RZ, 0x1c1f ;  /* 0x001c1fff07067589 */ /* 0x000ea400000e0000 */
[----:B------:R-:W-:-:S02]  /*33f0*/  IMAD.IADD R5, R2, 0x1, -R5 ;  /* 0x0000000102057824 */ /* 0x000fc400078e0a05 */
[----:B------:R-:W-:Y:S02]  /*3400*/  IMAD.U32 R2, RZ, RZ, UR18 ;  /* 0x00000012ff027e24 */ /* 0x000fe4000f8e00ff */
[----:B------:R-:W-:-:S05]  /*3410*/  IMAD.SHL.U32 R11, R5, 0x2, RZ ;  /* 0x00000002050b7824 */ /* 0x000fca00078e00ff */
[C---:B------:R-:W-:Y:S01]  /*3420*/  IADD3 R2, -R11.reuse, 0x1, R2 ;  /* 0x000000010b027810 */ /* 0x040fe20007ffe102 */
[----:B------:R3:W-:Y:S01]  /*3430*/  STL [R1+0x74], R11 ;  /* 0x0000740b01007387 */ /* 0x0007e20000100800 */
[----:B------:R-:W-:Y:S02]  /*3440*/  IADD3 R9, -R11, c[0x0][0x1d0], R64 ;  /* 0x000074000b097a10 */ /* 0x000fe40007ffe140 */
[----:B------:R-:W-:-:S04]  /*3450*/  IADD3 R2, R2, -c[0x0][0x168], RZ ;  /* 0x80005a0002027a10 */ /* 0x000fc80007ffe0ff */
[C---:B------:R-:W-:Y:S02]  /*3460*/  IADD3 R8, R2.reuse, c[0x0][0x328], RZ ;  /* 0x0000ca0002087a10 */ /* 0x040fe40007ffe0ff */
[----:B-1----:R-:W-:-:S03]  /*3470*/  IADD3 R10, R2, UR7, RZ ;  /* 0x00000007020a7c10 */ /* 0x002fc6000fffe0ff */
[--C-:B--2---:R-:W-:Y:S02]  /*3480*/  IMAD.IADD R5, R8, 0x1, R6.reuse ;  /* 0x0000000108057824 */ /* 0x104fe400078e0206 */
[----:B------:R-:W-:-:S03]  /*3490*/  IMAD.IADD R2, R10, 0x1, R6 ;  /* 0x000000010a027824 */ /* 0x000fc600078e0206 */
[----:B------:R-:W-:Y:S02]  /*34a0*/  IMNMX R5, R5, R9, PT ;  /* 0x0000000905057217 */ /* 0x000fe40003800200 */
[----:B---3--:R-:W-:Y:S01]  /*34b0*/  IADD3 R11, -R11, UR19, RZ ;  /* 0x000000130b0b7c10 */ /* 0x008fe2000fffe1ff */
[----:B------:R-:W-:Y:S05]  /*34c0*/  @P0 BRA `(.L_x_2919) ;  /* 0x0000015000000947 */ /* 0x000fea0003800000 */
[----:B------:R-:W-:Y:S01]  /*34d0*/  IADD3 R6, R6, c[0x0][0x1d0], RZ ;  /* 0x0000740006067a10 */ /* 0x000fe20007ffe0ff */
        /* <DEDUP_REMOVED lines=11> */
.L_x_2921:
[----:B------:R-:W-:-:S04]  /*3590*/  MOV R12, c[0x0][0x32c] ;  /* 0x0000cb00000c7a02 */ /* 0x000fc80000000f00 */
[----:B------:R-:W-:-:S13]  /*35a0*/  ISETP.NE.AND P0, PT, R12, 0x1, PT ;  /* 0x000000010c00780c */ /* 0x000fda0003f05270 */
[----:B------:R-:W-:-:S05]  /*35b0*/  @P0 IMAD.HI.U32 R12, R6, c[0x0][0x330], RZ ;  /* 0x0000cc00060c0a27 */ /* 0x000fca00078e00ff */
[----:B------:R-:W-:Y:S02]  /*35c0*/  @P0 SHF.R.U32.HI R6, RZ, c[0x0][0x334], R12 ;  /* 0x0000cd00ff060a19 */ /* 0x000fe4000001160c */
.L_x_2922:
[----:B------:R-:W-:Y:S05]  /*35d0*/  BSYNC B0 ;  /* 0x0000000000007941 */ /* 0x000fea0003800000 */
.L_x_2920:
[----:B------:R-:W-:-:S05]  /*35e0*/  IMAD R6, R6, c[0x0][0x32c], R11 ;  /* 0x0000cb0006067a24 */ /* 0x000fca00078e020b */
[----:B------:R-:W-:Y:S02]  /*35f0*/  IADD3 R12, R6, c[0x0][0x32c], RZ ;  /* 0x0000cb00060c7a10 */ /* 0x000fe40007ffe0ff */
[----:B------:R-:W-:Y:S02]  /*3600*/  IMNMX R2, R2, R6, !PT ;  /* 0x0000000602027217 */ /* 0x000fe40007800200 */
[----:B------:R-:W-:Y:S02]  /*3610*/  IMNMX R5, R5, R12, PT ;  /* 0x0000000c05057217 */ /* 0x000fe40003800200 */
.L_x_2919:
        /* <DEDUP_REMOVED lines=32> */
[----:B------:R-:W-:-:S02]  /*3820*/  FSEL R20, R44, -INF , !P1 ;  /* 0xff8000002c147808 */ /* 0x000fc40004800000 */
[----:B------:R-:W-:Y:S01]  /*3830*/  PLOP3.LUT P1, PT, PT, PT, UP0, 0x40, 0x0 ;  /* 0x000000000000781c */ /* 0x000fe20003f2e808 */
[----:B------:R-:W-:Y:S01]  /*3840*/  UISETP.GE.AND UP0, UPT, UR19, 0x2a, UPT ;  /* 0x0000002a1300788c */ /* 0x000fe2000bf06270 */
[----:B------:R-:W-:Y:S02]  /*3850*/  FSEL R19, R45, -INF , !P0 ;  /* 0xff8000002d137808 */ /* 0x000fe40004000000 */
[----:B------:R-:W-:Y:S01]  /*3860*/  PLOP3.LUT P0, PT, PT, PT, UP6, 0x40, 0x0 ;  /* 0x000000000000781c */ /* 0x000fe20003f0e868 */
[----:B------:R-:W-:Y:S01]  /*3870*/  UISETP.NE.AND UP6, UPT, UR13, URZ, UPT ;  /* 0x0000003f0d00728c */ /* 0x000fe2000bfc5270 */
[C---:B------:R-:W-:Y:S02]  /*3880*/  ISETP.GT.AND P1, PT, R2.reuse, 0x10, P1 ;  /* 0x000000100200780c */ /* 0x040fe40000f24270 */
[----:B------:R-:W-:Y:S02]  /*3890*/  ISETP.GT.AND P0, PT, R2, 0x11, P0 ;  /* 0x000000110200780c */ /* 0x000fe40000704270 */
[----:B------:R-:W-:-:S02]  /*38a0*/  ISETP.LT.OR P1, PT, R5, 0x11, P1 ;  /* 0x000000110500780c */ /* 0x000fc40000f21670 */
[----:B------:R-:W-:Y:S02]  /*38b0*/  ISETP.LT.OR P0, PT, R5, 0x12, P0 ;  /* 0x000000120500780c */ /* 0x000fe40000701670 */
[----:B------:R-:W-:Y:S02]  /*38c0*/  FSEL R18, R28, -INF , !P1 ;  /* 0xff8000001c127808 */ /* 0x000fe40004800000 */
[----:B------:R-:W-:Y:S02]  /*38d0*/  PLOP3.LUT P1, PT, PT, PT, UP5, 0x40, 0x0 ;  /* 0x000000000000781c */ /* 0x000fe40003f2e858 */
[----:B------:R-:W-:Y:S02]  /*38e0*/  FSEL R17, R29, -INF , !P0 ;  /* 0xff8000001d117808 */ /* 0x000fe40004000000 */
[----:B------:R-:W-:Y:S02]  /*38f0*/  PLOP3.LUT P0, PT, PT, PT, UP4, 0x40, 0x0 ;  /* 0x000000000000781c */ /* 0x000fe40003f0e848 */
[----:B------:R-:W-:-:S02]  /*3900*/  ISETP.GT.AND P1, PT, R2, 0x18, P1 ;  /* 0x000000180200780c */ /* 0x000fc40000f24270 */
[----:B------:R-:W-:Y:S02]  /*3910*/  ISETP.GT.AND P0, PT, R2, 0x19, P0 ;  /* 0x000000190200780c */ /* 0x000fe40000704270 */
[C---:B------:R-:W-:Y:S02]  /*3920*/  ISETP.LT.OR P1, PT, R5.reuse, 0x19, P1 ;  /* 0x000000190500780c */ /* 0x040fe40000f21670 */
[----:B------:R-:W-:Y:S02]  /*3930*/  ISETP.LT.OR P0, PT, R5, 0x1a, P0 ;  /* 0x0000001a0500780c */ /* 0x000fe40000701670 */
[----:B------:R-:W-:Y:S02]  /*3940*/  FSEL R22, R40, -INF , !P1 ;  /* 0xff80000028167808 */ /* 0x000fe40004800000 */
[----:B------:R-:W-:Y:S02]  /*3950*/  PLOP3.LUT P1, PT, PT, PT, UP3, 0x40, 0x0 ;  /* 0x000000000000781c */ /* 0x000fe40003f2e838 */
[----:B------:R-:W-:-:S02]  /*3960*/  FSEL R21, R41, -INF , !P0 ;  /* 0xff80000029157808 */ /* 0x000fc40004000000 */
[----:B------:R-:W-:Y:S02]  /*3970*/  PLOP3.LUT P0, PT, PT, PT, UP2, 0x40, 0x0 ;  /* 0x000000000000781c */ /* 0x000fe40003f0e828 */
[C---:B------:R-:W-:Y:S02]  /*3980*/  ISETP.GT.AND P1, PT, R2.reuse, 0x20, P1 ;  /* 0x000000200200780c */ /* 0x040fe40000f24270 */
[----:B------:R-:W-:Y:S02]  /*3990*/  ISETP.GT.AND P0, PT, R2, 0x21, P0 ;  /* 0x000000210200780c */ /* 0x000fe40000704270 */
[C---:B------:R-:W-:Y:S02]  /*39a0*/  ISETP.LT.OR P1, PT, R5.reuse, 0x21, P1 ;  /* 0x000000210500780c */ /* 0x040fe40000f21670 */
[----:B------:R-:W-:Y:S02]  /*39b0*/  ISETP.LT.OR P0, PT, R5, 0x22, P0 ;  /* 0x000000220500780c */ /* 0x000fe40000701670 */
[----:B------:R-:W-:-:S02]  /*39c0*/  FSEL R96, R24, -INF , !P1 ;  /* 0xff80000018607808 */ /* 0x000fc40004800000 */
[----:B------:R-:W-:Y:S02]  /*39d0*/  PLOP3.LUT P1, PT, PT, PT, UP1, 0x40, 0x0 ;  /* 0x000000000000781c */ /* 0x000fe40003f2e818 */
[----:B------:R-:W-:Y:S02]  /*39e0*/  FSEL R95, R25, -INF , !P0 ;  /* 0xff800000195f7808 */ /* 0x000fe40004000000 */
[----:B------:R-:W-:Y:S02]  /*39f0*/  PLOP3.LUT P0, PT, PT, PT, UP0, 0x40, 0x0 ;  /* 0x000000000000781c */ /* 0x000fe40003f0e808 */
[C---:B------:R-:W-:Y:S02]  /*3a00*/  ISETP.GT.AND P1, PT, R2.reuse, 0x28, P1 ;  /* 0x000000280200780c */ /* 0x040fe40000f24270 */
[----:B------:R-:W-:Y:S01]  /*3a10*/  ISETP.GT.AND P0, PT, R2, 0x29, P0 ;  /* 0x000000290200780c */ /* 0x000fe20000704270 */
[----:B-1----:R-:W-:Y:S01]  /*3a20*/  IMAD.IADD R2, R10, 0x1, R6 ;  /* 0x000000010a027824 */ /* 0x002fe200078e0206 */
[----:B------:R-:W-:-:S02]  /*3a30*/  ISETP.LT.OR P2, PT, R5, 0x29, P1 ;  /* 0x000000290500780c */ /* 0x000fc40000f41670 */
[----:B------:R-:W-:Y:S01]  /*3a40*/  ISETP.LT.OR P1, PT, R5, 0x2a, P0 ;  /* 0x0000002a0500780c */ /* 0x000fe20000721670 */
[----:B------:R-:W-:Y:S01]  /*3a50*/  IMAD.IADD R5, R8, 0x1, R6 ;  /* 0x0000000108057824 */ /* 0x000fe200078e0206 */
[----:B------:R-:W-:Y:S01]  /*3a60*/  PLOP3.LUT P0, PT, PT, PT, UP6, 0x40, 0x0 ;  /* 0x000000000000781c */ /* 0x000fe20003f0e868 */
[----:B------:R-:W-:Y:S01]  /*3a70*/  UISETP.NE.AND UP6, UPT, UR22, URZ, UPT ;  /* 0x0000003f1600728c */ /* 0x000fe2000bfc5270 */
[----:B------:R-:W-:Y:S02]  /*3a80*/  FSEL R94, R36, -INF , !P2 ;  /* 0xff800000245e7808 */ /* 0x000fe40005000000 */
[----:B------:R-:W-:Y:S02]  /*3a90*/  IMNMX R5, R5, R9, PT ;  /* 0x0000000905057217 */ /* 0x000fe40003800200 */
[----:B------:R-:W-:-:S07]  /*3aa0*/  FSEL R93, R37, -INF , !P1 ;  /* 0xff800000255d7808 */ /* 0x000fce0004800000 */
        /* <DEDUP_REMOVED lines=13> */
.L_x_2925:
[----:B------:R-:W-:-:S04]  /*3b80*/  MOV R7, c[0x0][0x32c] ;  /* 0x0000cb0000077a02 */ /* 0x000fc80000000f00 */
[----:B------:R-:W-:-:S13]  /*3b90*/  ISETP.NE.AND P0, PT, R7, 0x1, PT ;  /* 0x000000010700780c */ /* 0x000fda0003f05270 */
[----:B------:R-:W-:-:S05]  /*3ba0*/  @P0 IMAD.HI.U32 R7, R6, c[0x0][0x330], RZ ;  /* 0x0000cc0006070a27 */ /* 0x000fca00078e00ff */
[----:B------:R-:W-:Y:S02]  /*3bb0*/  @P0 SHF.R.U32.HI R6, RZ, c[0x0][0x334], R7 ;  /* 0x0000cd00ff060a19 */ /* 0x000fe40000011607 */
.L_x_2926:
[----:B------:R-:W-:Y:S05]  /*3bc0*/  BSYNC B0 ;  /* 0x0000000000007941 */ /* 0x000fea0003800000 */
.L_x_2924:
[----:B------:R-:W-:-:S05]  /*3bd0*/  IMAD R6, R6, c[0x0][0x32c], R11 ;  /* 0x0000cb0006067a24 */ /* 0x000fca00078e020b */
[----:B------:R-:W-:Y:S02]  /*3be0*/  IADD3 R7, R6, c[0x0][0x32c], RZ ;  /* 0x0000cb0006077a10 */ /* 0x000fe40007ffe0ff */
[----:B------:R-:W-:Y:S02]  /*3bf0*/  IMNMX R2, R2, R6, !PT ;  /* 0x0000000602027217 */ /* 0x000fe40007800200 */
[----:B------:R-:W-:Y:S02]  /*3c00*/  IMNMX R5, R5, R7, PT ;  /* 0x0000000705057217 */ /* 0x000fe40003800200 */
.L_x_2923:
[----:B------:R-:W-:Y:S01]  /*3c10*/  UP2UR UR19, UPR, URZ, 0x10 ;  /* 0x000000103f137883 */ /* 0x000fe20008000000 */
        /* <DEDUP_REMOVED lines=11> */
[----:B------:R-:W-:Y:S01]  /*3cd0*/  ISETP.GT.AND P0, PT, R2, RZ, P0 ;  /* 0x000000ff0200720c */ /* 0x000fe20000704270 */
[----:B------:R-:W-:Y:S01]  /*3ce0*/  UP2UR UR18, UPR, URZ, 0x2 ;  /* 0x000000023f127883 */ /* 0x000fe20008000000 */
[----:B------:R-:W-:Y:S01]  /*3cf0*/  PLOP3.LUT P2, PT, PT, PT, UP3, 0x40, 0x0 ;  /* 0x000000000000781c */ /* 0x000fe20003f4e838 */
[----:B------:R-:W-:Y:S01]  /*3d00*/  UISETP.NE.AND UP1, UPT, UR5, URZ, UPT ;  /* 0x0000003f0500728c */ /* 0x000fe2000bf25270 */
[C---:B------:R-:W-:Y:S01]  /*3d10*/  ISETP.LT.OR P0, PT, R5.reuse, 0x1, P0 ;  /* 0x000000010500780c */ /* 0x040fe20000701670 */
        /* <DEDUP_REMOVED lines=18> */
[----:B------:R-:W-:Y:S01]  /*3e40*/  ISETP.LT.OR P0, PT, R5, 0x9, P0 ;  /* 0x000000090500780c */ /* 0x000fe20000701670 */
[----:B------:R-:W-:Y:S01]  /*3e50*/  LDSM.16.MT88.4 R68, [R240+0x1900] ;  /* 0x00190000f044783b */ /* 0x000fe20000004200 */
[----:B------:R-:W-:Y:S01]  /*3e60*/  FMNMX.FTZ R7, R17, R7, !PT ;  /* 0x0000000711077209 */ /* 0x000fe20007810000 */
[----:B------:R-:W-:Y:S01]  /*3e70*/  ULDC.64 UR4, c[0x0][0x2c8] ;  /* 0x0000b20000047ab9 */ /* 0x000fe20000000a00 */
[----:B------:R-:W-:Y:S01]  /*3e80*/  FSEL R10, R46, -INF , !P0 ;  /* 0xff8000002e0a7808 */ /* 0x000fe20004000000 */
[----:B------:R-:W-:Y:S01]  /*3e90*/  LDSM.16.MT88.4 R60, [R236+0x2100] ;  /* 0x00210000ec3c783b */ /* 0x000fe20000004200 */
[----:B------:R-:W-:Y:S02]  /*3ea0*/  ISETP.GT.AND P0, PT, R2, 0x9, P2 ;  /* 0x000000090200780c */ /* 0x000fe40001704270 */
[----:B------:R-:W-:Y:S01]  /*3eb0*/  FMNMX.FTZ R7, R22, R7, !PT ;  /* 0x0000000716077209 */ /* 0x000fe20007810000 */
[----:B------:R-:W-:Y:S01]  /*3ec0*/  LDSM.16.MT88.4 R64, [R237+0x1900] ;  /* 0x00190000ed40783b */ /* 0x000fe20000004200 */
[----:B------:R-:W-:-:S02]  /*3ed0*/  ISETP.LT.OR P0, PT, R5, 0xa, P0 ;  /* 0x0000000a0500780c */ /* 0x000fc40000701670 */
[----:B------:R-:W-:Y:S01]  /*3ee0*/  FMNMX.FTZ R7, R21, R7, !PT ;  /* 0x0000000715077209 */ /* 0x000fe20007810000 */
[----:B------:R-:W-:Y:S01]  /*3ef0*/  LDSM.16.MT88.4 R56, [R237+0x2100] ;  /* 0x00210000ed38783b */ /* 0x000fe20000004200 */
[----:B------:R-:W-:Y:S02]  /*3f00*/  FSEL R9, R47, -INF , !P0 ;  /* 0xff8000002f097808 */ /* 0x000fe40004000000 */
[----:B------:R-:W-:Y:S01]  /*3f10*/  ISETP.GT.AND P0, PT, R2, 0x10, P1 ;  /* 0x000000100200780c */ /* 0x000fe20000f04270 */
[----:B------:R-:W-:Y:S01]  /*3f20*/  LDSM.16.MT88.4 R44, [R240+0x100] ;  /* 0x00010000f02c783b */ /* 0x000fe20000004200 */
[----:B------:R-:W-:Y:S01]  /*3f30*/  PLOP3.LUT P2, PT, PT, PT, UP6, 0x40, 0x0 ;  /* 0x000000000000781c */ /* 0x000fe20003f4e868 */
[----:B------:R-:W-:Y:S01]  /*3f40*/  UISETP.NE.AND UP6, UPT, UR13, URZ, UPT ;  /* 0x0000003f0d00728c */ /* 0x000fe2000bfc5270 */
[----:B------:R-:W-:Y:S01]  /*3f50*/  ISETP.LT.OR P0, PT, R5, 0x11, P0 ;  /* 0x000000110500780c */ /* 0x000fe20000701670 */
[----:B------:R-:W-:Y:S01]  /*3f60*/  STL [R1+0x90], R163 ;  /* 0x000090a301007387 */ /* 0x000fe20000100800 */
[----:B------:R-:W-:-:S02]  /*3f70*/  FMNMX.FTZ R7, R96, R7, !PT ;  /* 0x0000000760077209 */ /* 0x000fc40007810000 */
[----:B------:R-:W-:Y:S01]  /*3f80*/  FSEL R8, R30, -INF , !P0 ;  /* 0xff8000001e087808 */ /* 0x000fe20004000000 */
[----:B------:R-:W-:Y:S01]  /*3f90*/  STL [R1+0x8c], R162 ;  /* 0x00008ca201007387 */ /* 0x000fe20000100800 */
[----:B------:R-:W-:Y:S02]  /*3fa0*/  ISETP.GT.AND P0, PT, R2, 0x11, P2 ;  /* 0x000000110200780c */ /* 0x000fe40001704270 */
[----:B------:R-:W-:Y:S01]  /*3fb0*/  FMNMX.FTZ R7, R95, R7, !PT ;  /* 0x000000075f077209 */ /* 0x000fe20007810000 */
[----:B------:R-:W-:Y:S01]  /*3fc0*/  STL [R1+0x88], R161 ;  /* 0x000088a101007387 */ /* 0x000fe20000100800 */
[----:B------:R-:W-:Y:S02]  /*3fd0*/  ISETP.LT.OR P0, PT, R5, 0x12, P0 ;  /* 0x000000120500780c */ /* 0x000fe40000701670 */
[----:B------:R-:W-:Y:S01]  /*3fe0*/  PLOP3.LUT P1, PT, PT, PT, UP5, 0x40, 0x0 ;  /* 0x000000000000781c */ /* 0x000fe20003f2e858 */
[----:B------:R-:W-:Y:S01]  /*3ff0*/  STL [R1+0x84], R160 ;  /* 0x000084a001007387 */ /* 0x000fe20000100800 */
[----:B------:R-:W-:Y:S01]  /*4000*/  FMNMX.FTZ R133, R94, R7, !PT ;  /* 0x000000075e857209 */ /* 0x000fe20007810000 */
[----:B------:R-:W-:Y:S01]  /*4010*/  UISETP.NE.AND UP5, UPT, UR14, URZ, UPT ;  /* 0x0000003f0e00728c */ /* 0x000fe2000bfa5270 */
[----:B------:R-:W-:Y:S01]  /*4020*/  FSEL R7, R31, -INF , !P0 ;  /* 0xff8000001f077808 */ /* 0x000fe20004000000 */
[----:B------:R-:W-:Y:S01]  /*4030*/  STL [R1+0x80], R135 ;  /* 0x0000808701007387 */ /* 0x000fe20000100800 */
[----:B------:R-:W-:-:S02]  /*4040*/  PLOP3.LUT P0, PT, PT, PT, UP4, 0x40, 0x0 ;  /* 0x000000000000781c */ /* 0x000fc40003f0e848 */
[----:B------:R-:W-:Y:S01]  /*4050*/  ISETP.GT.AND P1, PT, R2, 0x18, P1 ;  /* 0x000000180200780c */ /* 0x000fe20000f24270 */
[----:B------:R-:W-:Y:S01]  /*4060*/  LDSM.16.MT88.4 R28, [R237+0x100] ;  /* 0x00010000ed1c783b */ /* 0x000fe20000004200 */
[----:B------:R-:W-:Y:S02]  /*4070*/  FMNMX.FTZ R23, R6, R11, !PT ;  /* 0x0000000b06177209 */ /* 0x000fe40007810000 */
[----:B------:R-:W-:Y:S02]  /*4080*/  ISETP.GT.AND P0, PT, R2, 0x19, P0 ;  /* 0x000000190200780c */ /* 0x000fe40000704270 */
[C---:B------:R-:W-:Y:S02]  /*4090*/  ISETP.LT.OR P1, PT, R5.reuse, 0x19, P1 ;  /* 0x000000190500780c */ /* 0x040fe40000f21670 */
[----:B------:R-:W-:Y:S02]  /*40a0*/  FMNMX.FTZ R23, R10, R23, !PT ;  /* 0x000000170a177209 */ /* 0x000fe40007810000 */
[----:B------:R-:W-:-:S02]  /*40b0*/  ISETP.LT.OR P0, PT, R5, 0x1a, P0 ;  /* 0x0000001a0500780c */ /* 0x000fc40000701670 */
[----:B------:R-:W-:Y:S02]  /*40c0*/  FSEL R13, R42, -INF , !P1 ;  /* 0xff8000002a0d7808 */ /* 0x000fe40004800000 */
[----:B------:R-:W-:Y:S02]  /*40d0*/  PLOP3.LUT P1, PT, PT, PT, UP3, 0x40, 0x0 ;  /* 0x000000000000781c */ /* 0x000fe40003f2e838 */
[----:B------:R-:W-:Y:S02]  /*40e0*/  FMNMX.FTZ R23, R9, R23, !PT ;  /* 0x0000001709177209 */ /* 0x000fe40007810000 */
[----:B------:R-:W-:Y:S02]  /*40f0*/  FSEL R15, R43, -INF , !P0 ;  /* 0xff8000002b0f7808 */ /* 0x000fe40004000000 */
[----:B------:R-:W-:Y:S01]  /*4100*/  PLOP3.LUT P0, PT, PT, PT, UP2, 0x40, 0x0 ;  /* 0x000000000000781c */ /* 0x000fe20003f0e828 */
[----:B------:R-:W-:Y:S01]  /*4110*/  LDSM.16.MT88.4 R40, [R240+0x900] ;  /* 0x00090000f028783b */ /* 0x000fe20000004200 */
[----:B------:R-:W-:-:S02]  /*4120*/  ISETP.GT.AND P1, PT, R2, 0x20, P1 ;  /* 0x000000200200780c */ /* 0x000fc40000f24270 */
[----:B------:R-:W-:Y:S02]  /*4130*/  FMNMX.FTZ R23, R8, R23, !PT ;  /* 0x0000001708177209 */ /* 0x000fe40007810000 */
[----:B------:R-:W-:Y:S02]  /*4140*/  ISETP.GT.AND P0, PT, R2, 0x21, P0 ;  /* 0x000000210200780c */ /* 0x000fe40000704270 */
[----:B------:R-:W-:Y:S02]  /*4150*/  ISETP.LT.OR P1, PT, R5, 0x21, P1 ;  /* 0x000000210500780c */ /* 0x000fe40000f21670 */
[----:B------:R-:W-:Y:S02]  /*4160*/  FMNMX.FTZ R23, R7, R23, !PT ;  /* 0x0000001707177209 */ /* 0x000fe40007810000 */
[----:B------:R-:W-:Y:S02]  /*4170*/  ISETP.LT.OR P0, PT, R5, 0x22, P0 ;  /* 0x000000220500780c */ /* 0x000fe40000701670 */
[----:B------:R-:W-:-:S02]  /*4180*/  FSEL R91, R26, -INF , !P1 ;  /* 0xff8000001a5b7808 */ /* 0x000fc40004800000 */
[----:B------:R-:W-:Y:S02]  /*4190*/  PLOP3.LUT P1, PT, PT, PT, UP1, 0x40, 0x0 ;  /* 0x000000000000781c */ /* 0x000fe40003f2e818 */
[----:B------:R-:W-:Y:S02]  /*41a0*/  FMNMX.FTZ R23, R13, R23, !PT ;  /* 0x000000170d177209 */ /* 0x000fe40007810000 */
[----:B------:R-:W-:Y:S02]  /*41b0*/  FSEL R92, R27, -INF , !P0 ;  /* 0xff8000001b5c7808 */ /* 0x000fe40004000000 */
[----:B------:R-:W-:Y:S01]  /*41c0*/  PLOP3.LUT P0, PT, PT, PT, UP0, 0x40, 0x0 ;  /* 0x000000000000781c */ /* 0x000fe20003f0e808 */
[----:B------:R-:W-:Y:S01]  /*41d0*/  LDSM.16.MT88.4 R24, [R236+0x900] ;  /* 0x00090000ec18783b */ /* 0x000fe20000004200 */
[----:B------:R-:W-:Y:S02]  /*41e0*/  ISETP.GT.AND P1, PT, R2, 0x28, P1 ;  /* 0x000000280200780c */ /* 0x000fe40000f24270 */
        /* <DEDUP_REMOVED lines=10> */
[----:B------:R-:W-:Y:S02]  /*4290*/  FMNMX.FTZ R132, R90, R132, !PT ;  /* 0x000000845a847209 */ /* 0x000fe40007810000 */
        /* <DEDUP_REMOVED lines=222> */
[----:B------:R-:W-:Y:S02]  /*5080*/  IMAD.MOV.U32 R43, RZ, RZ, R155 ;  /* 0x000000ffff2b7224 */ /* 0x000fe400078e009b */
[----:B------:R-:W-:-:S05]  /*5090*/  IMAD.MOV.U32 R94, RZ, RZ, R39 ;  /* 0x000000ffff5e7224 */ /* 0x000fca00078e0027 */
        /* <DEDUP_REMOVED lines=11> */
[----:B------:R-:W-:Y:S01]  /*5150*/  MOV R28, R154 ;  /* 0x0000009a001c7202 */ /* 0x000fe20000000f00 */
[----:B------:R-:W-:Y:S11]  /*5160*/  MUFU.EX2 R21, R21 ;  /* 0x0000001500157308 */ /* 0x000ff60000000800 */
[----:B------:R-:W-:Y:S06]  /*5170*/  @!UPT UIADD3 URZ, URZ, URZ, URZ ;  /* 0x0000003f3f3ff290 */ /* 0x000fec000fffe03f */
        /* <DEDUP_REMOVED lines=28> */
[----:B------:R1:W-:Y:S01]  /*5340*/  MUFU.EX2 R6, R0 ;  /* 0x0000000000067308 */ /* 0x0003e20000000800 */
[----:B------:R-:W-:Y:S01]  /*5350*/  F2FP.PACK_AB R128, R20, R21 ;  /* 0x000000151480723e */ /* 0x000fe200000000ff */
[----:B------:R-:W-:Y:S02]  /*5360*/  IMAD.MOV.U32 R8, RZ, RZ, R35 ;  /* 0x000000ffff087224 */ /* 0x000fe400078e0023 */
[----:B------:R-:W-:-:S04]  /*5370*/  IMAD.MOV.U32 R92, RZ, RZ, R41 ;  /* 0x000000ffff5c7224 */ /* 0x000fc800078e0029 */
[----:B------:R2:W3:Y:S01]  /*5380*/  MUFU.EX2 R3, R2 ;  /* 0x0000000200037308 */ /* 0x0004e20000000800 */
[----:B------:R-:W-:Y:S02]  /*5390*/  IMAD.MOV.U32 R40, RZ, RZ, R161 ;  /* 0x000000ffff287224 */ /* 0x000fe400078e00a1 */
[----:B------:R-:W-:Y:S02]  /*53a0*/  IMAD.MOV.U32 R42, RZ, RZ, R135 ;  /* 0x000000ffff2a7224 */ /* 0x000fe400078e0087 */
[----:B------:R-:W-:Y:S01]  /*53b0*/  IMAD.MOV.U32 R51, RZ, RZ, R162 ;  /* 0x000000ffff337224 */ /* 0x000fe200078e00a2 */
[----:B------:R-:W-:Y:S01]  /*53c0*/  MOV R41, R160 ;  /* 0x000000a000297202 */ /* 0x000fe20000000f00 */
[----:B------:R-:W-:Y:S01]  /*53d0*/  IMAD.MOV.U32 R9, RZ, RZ, R67 ;  /* 0x000000ffff097224 */ /* 0x000fe200078e0043 */
[----:B------:R-:W-:Y:S01]  /*53e0*/  MOV R10, R66 ;  /* 0x00000042000a7202 */ /* 0x000fe20000000f00 */
[----:B-1----:R-:W-:Y:S01]  /*53f0*/  FADD.FTZ R0, R86, R84 ;  /* 0x0000005456007221 */ /* 0x002fe20000010000 */
[----:B------:R4:W5:Y:S01]  /*5400*/  LDL.LU R162, [R1+0x8c] ;  /* 0x00008c0001a27983 */ /* 0x0009620000300800 */
[----:B--2---:R-:W-:Y:S01]  /*5410*/  FADD.FTZ R2, R130, R4 ;  /* 0x0000000482027221 */ /* 0x004fe20000010000 */
[----:B------:R-:W-:-:S02]  /*5420*/  F2FP.PACK_AB R130, R22, R23 ;  /* 0x000000171682723e */ /* 0x000fc400000000ff */
        /* <DEDUP_REMOVED lines=95> */
.L_x_2928:
[----:B------:R-:W-:Y:S02]  /*5a20*/  UISETP.NE.AND UP0, UPT, UR10, 0x1, UPT ;  /* 0x000000010a00788c */ /* 0x000fe4000bf05270 */
[----:B------:R-:W-:Y:S02]  /*5a30*/  ULDC.64 UR4, c[0x0][0x330] ;  /* 0x0000cc0000047ab9 */ /* 0x000fe40000000a00 */
[----:B------:R-:W-:-:S07]  /*5a40*/  UIMAD.WIDE.U32 UR20, UR18, UR4, URZ ;  /* 0x00000004121472a5 */ /* 0x000fce000f8e003f */
[----:B------:R-:W-:Y:S02]  /*5a50*/  @UP0 UMOV UR19, UR21 ;  /* 0x0000001500130c82 */ /* 0x000fe40008000000 */
[----:B------:R-:W-:Y:S02]  /*5a60*/  @UP0 USHF.R.U32.HI UR18, URZ, UR5, UR19 ;  /* 0x000000053f120299 */ /* 0x000fe40008011613 */
.L_x_2929:
[----:B------:R-:W-:Y:S02]  /*5a70*/  ULDC UR4, c[0x0][0x32c] ;  /* 0x0000cb0000047ab9 */ /* 0x000fe40000000800 */
[----:B------:R-:W-:-:S04]  /*5a80*/  UIMAD UR4, UR18, UR10, UR4 ;  /* 0x0000000a120472a4 */ /* 0x000fc8000f8e0204 */
[----:B------:R-:W-:-:S04]  /*5a90*/  UISETP.LT.AND UP0, UPT, UR11, UR4, UPT ;  /* 0x000000040b00728c */ /* 0x000fc8000bf01270 */
[----:B------:R-:W-:-:S04]  /*5aa0*/  USEL UR11, UR11, UR4, UP0 ;  /* 0x000000040b0b7287 */ /* 0x000fc80008000000 */
.L_x_2927:
        /* <DEDUP_REMOVED lines=38> */
.L_x_2941:
        /* <DEDUP_REMOVED lines=79> */
.L_x_2931:
        /* <DEDUP_REMOVED lines=136> */
[----:B------:R-:W2:Y:S01]  /*6a80*/  LDSM.16.M88.4 R172, [R238+0x5800] ;  /* 0x00580000eeac783b */ /* 0x000ea20000000200 */
[----:B------:R-:W-:Y:S06]  /*6a90*/  DEPBAR.LE SB0, 0x0 ;  /* 0x000080000000791a */ /* 0x000fec0000000000 */
[----:B------:R-:W-:Y:S01]  /*6aa0*/  BAR.SYNC.DEFER_BLOCKING 0x0 ;  /* 0x0000000000007b1d */ /* 0x000fe20000010000 */
[C---:B-1----:R-:W-:Y:S08]  /*6ab0*/  HMMA.16816.F32 R12, R232.reuse, R168, R12 ;  /* 0x000000a8e80c723c */ /* 0x042ff0000000180c */
[C---:B------:R-:W-:Y:S08]  /*6ac0*/  HMMA.16816.F32 R16, R232.reuse, R170, R16 ;  /* 0x000000aae810723c */ /* 0x040ff00000001810 */
[C---:B--2---:R-:W-:Y:S08]  /*6ad0*/  HMMA.16816.F32 R20, R232.reuse, R172, R20 ;  /* 0x000000ace814723c */ /* 0x044ff00000001814 */
[----:B------:R-:W-:Y:S01]  /*6ae0*/  HMMA.16816.F32 R24, R232, R174, R24 ;  /* 0x000000aee818723c */ /* 0x000fe20000001818 */
[----:B------:R-:W-:-:S07]  /*6af0*/  @P0 BRA `(.L_x_2932) ;  /* 0x000004e000000947 */ /* 0x000fce0003800000 */
[----:B------:R-:W2:Y:S01]  /*6b00*/  LDL.64 R174, [R1+0x30] ;  /* 0x0000300001ae7983 */ /* 0x000ea20000100a00 */
[----:B------:R-:W-:Y:S02]  /*6b10*/  UIADD3 UR18, UR8, -0x1, URZ ;  /* 0xffffffff08127890 */ /* 0x000fe4000fffe03f */
[----:B------:R-:W-:Y:S01]  /*6b20*/  ULDC.64 UR4, c[0x0][0x1e0] ;  /* 0x0000780000047ab9 */ /* 0x000fe20000000a00 */
[----:B------:R-:W3:Y:S01]  /*6b30*/  LDL.64 R178, [R1+0x28] ;  /* 0x0000280001b27983 */ /* 0x000ee20000100a00 */
[----:B------:R-:W-:Y:S02]  /*6b40*/  USHF.R.S32.HI UR11, URZ, 0x1f, UR18 ;  /* 0x0000001f3f0b7899 */ /* 0x000fe40008011412 */
[----:B------:R-:W-:Y:S01]  /*6b50*/  UIMAD.WIDE.U32 UR20, UR18, UR4, URZ ;  /* 0x00000004121472a5 */ /* 0x000fe2000f8e003f */
[----:B------:R-:W4:Y:S01]  /*6b60*/  LDL R177, [R1+0x4] ;  /* 0x0000040001b17983 */ /* 0x000f220000100800 */
[----:B------:R-:W-:Y:S03]  /*6b70*/  UIMAD UR11, UR11, UR4, URZ ;  /* 0x000000040b0b72a4 */ /* 0x000fe6000f8e023f */
[----:B------:R-:W5:Y:S01]  /*6b80*/  LDL R173, [R1+0x50] ;  /* 0x0000500001ad7983 */ /* 0x000f620000100800 */
        /* <DEDUP_REMOVED lines=69> */
.L_x_2932:
[----:B------:R-:W2:Y:S01]  /*6fe0*/  LDL R3, [R1+0x78] ;  /* 0x0000780001037983 */ /* 0x000ea20000100800 */
        /* <DEDUP_REMOVED lines=35> */
.L_x_2935:
[----:B------:R-:W-:Y:S04]  /*7220*/  MOV R170, c[0x0][0x32c] ;  /* 0x0000cb0000aa7a02 */ /* 0x000fe80000000f00 */
[----:B------:R-:W-:Y:S11]  /*7230*/  ISETP.NE.AND P0, PT, R170, 0x1, PT ;  /* 0x00000001aa00780c */ /* 0x000ff60003f05270 */
[----:B------:R-:W-:Y:S02]  /*7240*/  @!UPT UIADD3 URZ, URZ, URZ, URZ ;  /* 0x0000003f3f3ff290 */ /* 0x000fe4000fffe03f */
[----:B------:R-:W-:Y:S05]  /*7250*/  @P0 IMAD.HI.U32 R170, R132, c[0x0][0x330], RZ ;  /* 0x0000cc0084aa0a27 */ /* 0x000fea00078e00ff */
[----:B------:R-:W-:Y:S02]  /*7260*/  @P0 SHF.R.U32.HI R132, RZ, c[0x0][0x334], R170 ;  /* 0x0000cd00ff840a19 */ /* 0x000fe400000116aa */
.L_x_2936:
[----:B------:R-:W-:Y:S05]  /*7270*/  BSYNC B0 ;  /* 0x0000000000007941 */ /* 0x000fea0003800000 */
.L_x_2934:
[----:B------:R-:W-:Y:S05]  /*7280*/  IADD3 R170, -R171, UR4, RZ ;  /* 0x00000004abaa7c10 */ /* 0x000fea000fffe1ff */
[----:B------:R-:W-:Y:S05]  /*7290*/  IMAD R132, R132, c[0x0][0x32c], R170 ;  /* 0x0000cb0084847a24 */ /* 0x000fea00078e02aa */
[----:B------:R-:W-:Y:S02]  /*72a0*/  IMNMX R0, R0, R132, !PT ;  /* 0x0000008400007217 */ /* 0x000fe40007800200 */
[----:B------:R-:W-:Y:S04]  /*72b0*/  IADD3 R132, R132, c[0x0][0x32c], RZ ;  /* 0x0000cb0084847a10 */ /* 0x000fe80007ffe0ff */
[----:B------:R-:W-:Y:S02]  /*72c0*/  IMNMX R3, R3, R132, PT ;  /* 0x0000008403037217 */ /* 0x000fe40003800200 */
.L_x_2933:
[----:B------:R-:W-:Y:S02]  /*72d0*/  UISETP.GE.AND UP1, UPT, UR4, 0x1, UPT ;  /* 0x000000010400788c */ /* 0x000fe4000bf26270 */
        /* <DEDUP_REMOVED lines=29> */
[----:B------:R-:W1:Y:S01]  /*74b0*/  SHFL.IDX PT, R5, R133, 0x1, 0x1c1f ;  /* 0x003c1f0085057f89 */ /* 0x000e6200000e0000 */
[----:B------:R-:W-:Y:S01]  /*74c0*/  FSEL R8, R8, -INF , !P1 ;  /* 0xff80000008087808 */ /* 0x000fe20004800000 */
[----:B------:R-:W-:Y:S01]  /*74d0*/  UP2UR UR21, UPR, URZ, 0x40 ;  /* 0x000000403f157883 */ /* 0x000fe20008000000 */
        /* <DEDUP_REMOVED lines=12> */
[----:B------:R-:W-:Y:S01]  /*75a0*/  PLOP3.LUT P0, PT, PT, PT, UP4, 0x40, 0x0 ;  /* 0x000000000000781c */ /* 0x000fe20003f0e848 */
[--C-:B-1----:R-:W-:Y:S01]  /*75b0*/  IMAD.IADD R4, R169, 0x1, R5.reuse ;  /* 0x00000001a9047824 */ /* 0x102fe200078e0205 */
        /* <DEDUP_REMOVED lines=40> */
.L_x_2939:
[----:B------:R-:W-:Y:S04]  /*7840*/  MOV R5, c[0x0][0x32c] ;  /* 0x0000cb0000057a02 */ /* 0x000fe80000000f00 */
[----:B------:R-:W-:Y:S11]  /*7850*/  ISETP.NE.AND P0, PT, R5, 0x1, PT ;  /* 0x000000010500780c */ /* 0x000ff60003f05270 */
[----:B------:R-:W-:Y:S02]  /*7860*/  @!UPT UIADD3 URZ, URZ, URZ, URZ ;  /* 0x0000003f3f3ff290 */ /* 0x000fe4000fffe03f */
[----:B------:R-:W-:Y:S05]  /*7870*/  @P0 IMAD.HI.U32 R5, R0, c[0x0][0x330], RZ ;  /* 0x0000cc0000050a27 */ /* 0x000fea00078e00ff */
[----:B------:R-:W-:Y:S02]  /*7880*/  @P0 SHF.R.U32.HI R0, RZ, c[0x0][0x334], R5 ;  /* 0x0000cd00ff000a19 */ /* 0x000fe40000011605 */
.L_x_2940:
[----:B------:R-:W-:Y:S05]  /*7890*/  BSYNC B0 ;  /* 0x0000000000007941 */ /* 0x000fea0003800000 */
.L_x_2938:
[----:B------:R-:W-:Y:S05]  /*78a0*/  IADD3 R5, -R171, UR4, RZ ;  /* 0x00000004ab057c10 */ /* 0x000fea000fffe1ff */
[----:B------:R-:W-:Y:S05]  /*78b0*/  IMAD R0, R0, c[0x0][0x32c], R5 ;  /* 0x0000cb0000007a24 */ /* 0x000fea00078e0205 */
[----:B------:R-:W-:Y:S02]  /*78c0*/  IMNMX R3, R3, R0, !PT ;  /* 0x0000000003037217 */ /* 0x000fe40007800200 */
[----:B------:R-:W-:Y:S04]  /*78d0*/  IADD3 R0, R0, c[0x0][0x32c], RZ ;  /* 0x0000cb0000007a10 */ /* 0x000fe80007ffe0ff */
[----:B------:R-:W-:Y:S02]  /*78e0*/  IMNMX R4, R4, R0, PT ;  /* 0x0000000004047217 */ /* 0x000fe40003800200 */
.L_x_2937:
        /* <DEDUP_REMOVED lines=40> */
[----:B------:R-:W2:Y:S01]  /*7b70*/  LDL.LU R12, [R1+0x14] ;  /* 0x00001400010c7983 */ /* 0x000ea20000300800 */
[--C-:B------:R-:W-:Y:S02]  /*7b80*/  FFMA.FTZ R132, R132, c[0x0][0x2d0], -R2.reuse ;  /* 0x0000b40084847a23 */ /* 0x100fe40000010802 */
        /* <DEDUP_REMOVED lines=16> */
[--C-:B------:R-:W-:Y:S01]  /*7c90*/  FFMA.FTZ R17, R17, c[0x0][0x2d0], -R2.reuse ;  /* 0x0000b40011117a23 */ /* 0x100fe20000010802 */
[----:B------:R-:W-:Y:S01]  /*7ca0*/  PLOP3.LUT P1, PT, PT, PT, UP0, 0x40, 0x0 ;  /* 0x000000000000781c */ /* 0x000fe20003f2e808 */
[----:B------:R-:W-:Y:S01]  /*7cb0*/  FFMA.FTZ R169, R20, c[0x0][0x2d0], -R2 ;  /* 0x0000b40014a97a23 */ /* 0x000fe20000010802 */
[----:B------:R-:W-:Y:S01]  /*7cc0*/  ISETP.LT.OR P0, PT, R4, 0x9, P0 ;  /* 0x000000090400780c */ /* 0x000fe20000701670 */
[----:B------:R-:W-:Y:S01]  /*7cd0*/  UISETP.NE.AND UP1, UPT, UR18, URZ, UPT ;  /* 0x0000003f1200728c */ /* 0x000fe2000bf25270 */
[----:B------:R-:W1:Y:S01]  /*7ce0*/  MUFU.EX2 R2, R0 ;  /* 0x0000000000027308 */ /* 0x000e620000000800 */
[----:B------:R-:W-:Y:S01]  /*7cf0*/  UISETP.NE.AND UP0, UPT, UR11, URZ, UPT ;  /* 0x0000003f0b00728c */ /* 0x000fe2000bf05270 */
[----:B------:R-:W-:Y:S02]  /*7d00*/  FSEL R10, R10, -INF , !P0 ;  /* 0xff8000000a0a7808 */ /* 0x000fe40004000000 */
[----:B------:R-:W-:Y:S02]  /*7d10*/  ISETP.GT.AND P0, PT, R3, 0x9, P2 ;  /* 0x000000090300780c */ /* 0x000fe40001704270 */
[----:B------:R-:W-:Y:S02]  /*7d20*/  PLOP3.LUT P2, PT, PT, PT, UP6, 0x40, 0x0 ;  /* 0x000000000000781c */ /* 0x000fe40003f4e868 */
[C---:B------:R-:W-:Y:S02]  /*7d30*/  ISETP.LT.OR P0, PT, R4.reuse, 0xa, P0 ;  /* 0x0000000a0400780c */ /* 0x040fe40000701670 */
[----:B------:R-:W-:Y:S02]  /*7d40*/  MUFU.EX2 R168, R170 ;  /* 0x000000aa00a87308 */ /* 0x000fe40000000800 */
[----:B------:R-:W-:Y:S02]  /*7d50*/  FSEL R171, R11, -INF , !P0 ;  /* 0xff8000000bab7808 */ /* 0x000fe40004000000 */
[C---:B------:R-:W-:Y:S02]  /*7d60*/  ISETP.GT.AND P0, PT, R3.reuse, 0x10, P1 ;  /* 0x000000100300780c */ /* 0x040fe40000f04270 */
[----:B------:R-:W-:Y:S02]  /*7d70*/  PLOP3.LUT P1, PT, PT, PT, UP5, 0x40, 0x0 ;  /* 0x000000000000781c */ /* 0x000fe40003f2e858 */
[----:B------:R-:W-:Y:S02]  /*7d80*/  ISETP.LT.OR P0, PT, R4, 0x11, P0 ;  /* 0x000000110400780c */ /* 0x000fe40000701670 */
[C---:B------:R-:W-:Y:S01]  /*7d90*/  ISETP.GT.AND P1, PT, R3.reuse, 0x18, P1 ;  /* 0x000000180300780c */ /* 0x040fe20000f24270 */
[----:B------:R-:W-:Y:S01]  /*7da0*/  MUFU.EX2 R8, R8 ;  /* 0x0000000800087308 */ /* 0x000fe20000000800 */
[----:B------:R-:W-:Y:S02]  /*7db0*/  FSEL R173, R14, -INF , !P0 ;  /* 0xff8000000ead7808 */ /* 0x000fe40004000000 */
[----:B------:R-:W-:Y:S01]  /*7dc0*/  ISETP.GT.AND P0, PT, R3, 0x11, P2 ;  /* 0x000000110300780c */ /* 0x000fe20001704270 */
[----:B-1----:R-:W-:Y:S01]  /*7dd0*/  FMUL.FTZ R16, R2, R144 ;  /* 0x0000009002107220 */ /* 0x002fe20000410000 */
[----:B------:R-:W-:Y:S01]  /*7de0*/  ISETP.LT.OR P1, PT, R4, 0x19, P1 ;  /* 0x000000190400780c */ /* 0x000fe20000f21670 */
[----:B------:R-:W-:Y:S01]  /*7df0*/  FMUL.FTZ R13, R2, R149 ;  /* 0x00000095020d7220 */ /* 0x000fe20000410000 */
[----:B------:R-:W-:Y:S01]  /*7e00*/  ISETP.LT.OR P0, PT, R4, 0x12, P0 ;  /* 0x000000120400780c */ /* 0x000fe20000701670 */
[----:B------:R-:W-:Y:S01]  /*7e10*/  FMUL.FTZ R20, R2, R140 ;  /* 0x0000008c02147220 */ /* 0x000fe20000410000 */
[----:B------:R-:W-:Y:S01]  /*7e20*/  FSEL R174, R18, -INF , !P1 ;  /* 0xff80000012ae7808 */ /* 0x000fe20004800000 */
[----:B------:R-:W1:Y:S01]  /*7e30*/  MUFU.EX2 R9, R9 ;  /* 0x0000000900097308 */ /* 0x000e620000000800 */
[----:B------:R-:W-:Y:S01]  /*7e40*/  FSEL R172, R15, -INF , !P0 ;  /* 0xff8000000fac7808 */ /* 0x000fe20004000000 */
[C---:B------:R-:W-:Y:S01]  /*7e50*/  FMUL.FTZ R28, R2.reuse, R28 ;  /* 0x0000001c021c7220 */ /* 0x040fe20000410000 */
[----:B------:R-:W-:Y:S01]  /*7e60*/  PLOP3.LUT P0, PT, PT, PT, UP4, 0x40, 0x0 ;  /* 0x000000000000781c */ /* 0x000fe20003f0e848 */
[C---:B------:R-:W-:Y:S01]  /*7e70*/  FMUL.FTZ R29, R2.reuse, R29 ;  /* 0x0000001d021d7220 */ /* 0x040fe20000410000 */
[----:B------:R-:W-:Y:S01]  /*7e80*/  PLOP3.LUT P1, PT, PT, PT, UP3, 0x40, 0x0 ;  /* 0x000000000000781c */ /* 0x000fe20003f2e838 */
[C---:B------:R-:W-:Y:S01]  /*7e90*/  FMUL.FTZ R32, R2.reuse, R32 ;  /* 0x0000002002207220 */ /* 0x040fe20000410000 */
[C---:B------:R-:W-:Y:S01]  /*7ea0*/  ISETP.GT.AND P0, PT, R3.reuse, 0x19, P0 ;  /* 0x000000190300780c */ /* 0x040fe20000704270 */
[C---:B------:R-:W-:Y:S01]  /*7eb0*/  FMUL.FTZ R33, R2.reuse, R33 ;  /* 0x0000002102217220 */ /* 0x040fe20000410000 */
[----:B------:R-:W-:Y:S01]  /*7ec0*/  ISETP.GT.AND P1, PT, R3, 0x20, P1 ;  /* 0x000000200300780c */ /* 0x000fe20000f24270 */
[----:B------:R-:W-:Y:S01]  /*7ed0*/  FMUL.FTZ R36, R2, R36 ;  /* 0x0000002402247220 */ /* 0x000fe20000410000 */
[----:B------:R-:W-:Y:S01]  /*7ee0*/  ISETP.LT.OR P0, PT, R4, 0x1a, P0 ;  /* 0x0000001a0400780c */ /* 0x000fe20000701670 */
[----:B------:R-:W-:Y:S01]  /*7ef0*/  FMUL.FTZ R37, R2, R37 ;  /* 0x0000002502257220 */ /* 0x000fe20000410000 */
[----:B------:R-:W-:Y:S01]  /*7f00*/  ISETP.LT.OR P1, PT, R4, 0x21, P1 ;  /* 0x000000210400780c */ /* 0x000fe20000f21670 */
[C---:B------:R-:W-:Y:S01]  /*7f10*/  FMUL.FTZ R40, R2.reuse, R40 ;  /* 0x0000002802287220 */ /* 0x040fe20000410000 */
        /* <DEDUP_REMOVED lines=15> */
[C---:B------:R-:W-:Y:S01]  /*8010*/  FMUL.FTZ R56, R2.reuse, R56 ;  /* 0x0000003802387220 */ /* 0x040fe20000410000 */
[----:B------:R-:W-:Y:S01]  /*8020*/  PLOP3.LUT P0, PT, PT, PT, UP0, 0x40, 0x0 ;  /* 0x000000000000781c */ /* 0x000fe20003f0e808 */
[----:B------:R-:W-:Y:S01]  /*8030*/  FMUL.FTZ R57, R2, R57 ;  /* 0x0000003902397220 */ /* 0x000fe20000410000 */
[----:B------:R-:W-:Y:S01]  /*8040*/  ISETP.LT.OR P1, PT, R4, 0x29, P1 ;  /* 0x000000290400780c */ /* 0x000fe20000f21670 */
[C---:B------:R-:W-:Y:S01]  /*8050*/  FMUL.FTZ R60, R2.reuse, R60 ;  /* 0x0000003c023c7220 */ /* 0x040fe20000410000 */
[----:B------:R-:W-:Y:S01]  /*8060*/  ISETP.GT.AND P0, PT, R3, 0x29, P0 ;  /* 0x000000290300780c */ /* 0x000fe20000704270 */
[C---:B------:R-:W-:Y:S01]  /*8070*/  FMUL.FTZ R61, R2.reuse, R61 ;  /* 0x0000003d023d7220 */ /* 0x040fe20000410000 */
[----:B------:R-:W-:Y:S01]  /*8080*/  MOV R15, R176 ;  /* 0x000000b0000f7202 */ /* 0x000fe20000000f00 */
[----:B------:R-:W-:Y:S01]  /*8090*/  FMUL.FTZ R64, R2, R64 ;  /* 0x0000004002407220 */ /* 0x000fe20000410000 */
[----:B------:R-:W-:Y:S01]  /*80a0*/  ISETP.LT.OR P0, PT, R4, 0x2a, P0 ;  /* 0x0000002a0400780c */ /* 0x000fe20000701670 */
[----:B------:R-:W-:Y:S01]  /*80b0*/  FMUL.FTZ R65, R2, R65 ;  /* 0x0000004102417220 */ /* 0x000fe20000410000 */
[----:B------:R-:W-:Y:S01]  /*80c0*/  FSEL R176, R26, -INF , !P1 ;  /* 0xff8000001ab07808 */ /* 0x000fe20004800000 */
[C---:B------:R-:W-:Y:S01]  /*80d0*/  FMUL.FTZ R68, R2.reuse, R68 ;  /* 0x0000004402447220 */ /* 0x040fe20000410000 */
[----:B-1----:R-:W-:Y:S01]  /*80e0*/  F2FP.PACK_AB R170, R9, R8 ;  /* 0x0000000809aa723e */ /* 0x002fe200000000ff */
        /* <DEDUP_REMOVED lines=48> */
[----:B------:R-:W-:Y:S01]  /*83f0*/  FADD.FTZ R4, R168, R0 ;  /* 0x00000000a8047221 */ /* 0x000fe20000010000 */
[----:B------:R-:W-:Y:S02]  /*8400*/  FMNMX.FTZ R0, R6, R134, !PT ;  /* 0x0000008606007209 */ /* 0x000fe40007810000 */
[----:B------:R-:W-:Y:S02]  /*8410*/  F2FP.PACK_AB R168, R168, R132 ;  /* 0x00000084a8a8723e */ /* 0x000fe400000000ff */
[----:B------:R-:W-:Y:S02]  /*8420*/  FMNMX.FTZ R0, R7, R0, !PT ;  /* 0x0000000007007209 */ /* 0x000fe40007810000 */
[----:B------:R-:W-:Y:S02]  /*8430*/  FSEL R132, R27, -INF , !P0 ;  /* 0xff8000001b847808 */ /* 0x000fe40004000000 */
        /* <DEDUP_REMOVED lines=16> */
[----:B------:R-:W-:Y:S01]  /*8540*/  MOV R152, R21 ;  /* 0x0000001500987202 */ /* 0x000fe20000000f00 */
[C---:B------:R-:W-:Y:S01]  /*8550*/  FMUL.FTZ R21, R2.reuse, R141 ;  /* 0x0000008d02157220 */ /* 0x040fe20000410000 */
[----:B------:R-:W-:Y:S01]  /*8560*/  FSETP.NEU.FTZ.AND P0, PT, R3, -INF , PT ;  /* 0xff8000000300780b */ /* 0x000fe20003f1d000 */
[----:B------:R-:W2:Y:S01]  /*8570*/  LDL.LU R141, [R1+0x18] ;  /* 0x00001800018d7983 */ /* 0x000ea20000300800 */
[----:B------:R-:W-:Y:S02]  /*8580*/  FADD.FTZ R179, R9, R0 ;  /* 0x0000000009b37221 */ /* 0x000fe40000010000 */
[C---:B------:R-:W-:Y:S01]  /*8590*/  FSEL R0, R3.reuse, RZ, P0 ;  /* 0x000000ff03007208 */ /* 0x040fe20000000000 */
[C---:B------:R-:W-:Y:S01]  /*85a0*/  FMUL.FTZ R9, R2.reuse, R153 ;  /* 0x0000009902097220 */ /* 0x040fe20000410000 */
[----:B------:R-:W-:Y:S01]  /*85b0*/  MOV R153, R24 ;  /* 0x0000001800997202 */ /* 0x000fe20000000f00 */
[----:B------:R-:W-:Y:S01]  /*85c0*/  FMUL.FTZ R24, R2, R136 ;  /* 0x0000008802187220 */ /* 0x000fe20000410000 */
[----:B------:R-:W-:Y:S01]  /*85d0*/  MUFU.EX2 R152, R152 ;  /* 0x0000009800987308 */ /* 0x000fe20000000800 */
[----:B------:R-:W-:Y:S02]  /*85e0*/  FADD.FTZ R0, -R0, R134 ;  /* 0x0000008600007221 */ /* 0x000fe40000010100 */
[----:B------:R-:W-:Y:S02]  /*85f0*/  FMUL.FTZ R134, R3, c[0x0][0x2d0] ;  /* 0x0000b40003867a20 */ /* 0x000fe40000410000 */
[----:B------:R-:W-:Y:S02]  /*8600*/  FMUL.FTZ R0, R0, c[0x0][0x2d0] ;  /* 0x0000b40000007a20 */ /* 0x000fe40000410000 */
[----:B------:R-:W-:Y:S01]  /*8610*/  FMUL.FTZ R4, R2, R156 ;  /* 0x0000009c02047220 */ /* 0x000fe20000410000 */
[----:B------:R-:W-:Y:S02]  /*8620*/  FSEL R134, R134, RZ, P0 ;  /* 0x000000ff86867208 */ /* 0x000fe40000000000 */
[----:B------:R-:W-:Y:S01]  /*8630*/  MOV R156, R14 ;  /* 0x0000000e009c7202 */ /* 0x000fe20000000f00 */
[----:B------:R-:W1:Y:S01]  /*8640*/  MUFU.EX2 R0, R0 ;  /* 0x0000000000007308 */ /* 0x000e620000000800 */
[----:B------:R-:W-:Y:S01]  /*8650*/  PLOP3.LUT P0, PT, PT, PT, UP0, 0x80, 0x0 ;  /* 0x000000000000781c */ /* 0x000fe20003f0f008 */
[--C-:B------:R-:W-:Y:S02]  /*8660*/  FFMA.FTZ R169, R6, c[0x0][0x2d0], -R134.reuse ;  /* 0x0000b40006a97a23 */ /* 0x100fe40000010886 */
[--C-:B------:R-:W-:Y:S02]  /*8670*/  FFMA.FTZ R7, R7, c[0x0][0x2d0], -R134.reuse ;  /* 0x0000b40007077a23 */ /* 0x100fe40000010886 */
[--C-:B------:R-:W-:Y:S04]  /*8680*/  FFMA.FTZ R2, R10, c[0x0][0x2d0], -R134.reuse ;  /* 0x0000b4000a027a23 */ /* 0x100fe80000010886 */
[----:B------:R-:W2:Y:S10]  /*8690*/  MUFU.EX2 R169, R169 ;  /* 0x000000a900a97308 */ /* 0x000eb40000000800 */
[----:B------:R3:W4:Y:S01]  /*86a0*/  MUFU.EX2 R144, R7 ;  /* 0x0000000700907308 */ /* 0x0007220000000800 */
[C---:B-1----:R-:W-:Y:S02]  /*86b0*/  FMUL.FTZ R26, R0.reuse, R138 ;  /* 0x0000008a001a7220 */ /* 0x042fe40000410000 */
[C---:B------:R-:W-:Y:S02]  /*86c0*/  FMUL.FTZ R27, R0.reuse, R139 ;  /* 0x0000008b001b7220 */ /* 0x040fe40000410000 */
[----:B------:R-:W1:Y:S01]  /*86d0*/  LDSM.16.MT88.4 R136, [R236+0x100] ;  /* 0x00010000ec88783b */ /* 0x000e620000004200 */
[C---:B------:R-:W-:Y:S04]  /*86e0*/  FMUL.FTZ R11, R0.reuse, R155 ;  /* 0x0000009b000b7220 */ /* 0x040fe80000410000 */
[----:B------:R-:W-:Y:S01]  /*86f0*/  MUFU.EX2 R156, R156 ;  /* 0x0000009c009c7308 */ /* 0x000fe20000000800 */
        /* <DEDUP_REMOVED lines=9> */
[C---:B---3--:R-:W-:Y:S01]  /*8790*/  FMUL.FTZ R7, R0.reuse, R159 ;  /* 0x0000009f00077220 */ /* 0x048fe20000410000 */
        /* <DEDUP_REMOVED lines=58> */
[C---:B----4-:R-:W-:Y:S01]  /*8b40*/  F2FP.PACK_AB R169, R144.reuse, R169 ;  /* 0x000000a990a9723e */ /* 0x050fe200000000ff */
[--C-:B------:R-:W-:Y:S01]  /*8b50*/  FFMA.FTZ R0, R171, c[0x0][0x2d0], -R134.reuse ;  /* 0x0000b400ab007a23 */ /* 0x100fe20000010886 */
[----:B---3--:R-:W-:Y:S01]  /*8b60*/  LDSM.16.MT88.4 R140, [R236+0x900] ;  /* 0x00090000ec8c783b */ /* 0x008fe20000004200 */
        /* <DEDUP_REMOVED lines=197> */
.L_x_2930:
        /* <DEDUP_REMOVED lines=26> */
.L_x_2943:
[----:B------:R-:W-:Y:S02]  /*9960*/  ULDC UR4, c[0x0][0x32c] ;  /* 0x0000cb0000047ab9 */ /* 0x000fe40000000800 */
[----:B------:R-:W-:-:S03]  /*9970*/  UISETP.NE.AND UP0, UPT, UR4, 0x1, UPT ;  /* 0x000000010400788c */ /* 0x000fc6000bf05270 */
[----:B------:R-:W-:Y:S02]  /*9980*/  ULDC.64 UR4, c[0x0][0x330] ;  /* 0x0000cc0000047ab9 */ /* 0x000fe40000000a00 */
[----:B------:R-:W-:-:S06]  /*9990*/  UIMAD.WIDE.U32 UR18, UR11, UR4, URZ ;  /* 0x000000040b1272a5 */ /* 0x000fcc000f8e003f */
[----:B------:R-:W-:Y:S02]  /*99a0*/  @UP0 USHF.R.U32.HI UR11, URZ, UR5, UR19 ;  /* 0x000000053f0b0299 */ /* 0x000fe40008011613 */
.L_x_2944:
[----:B------:R-:W-:Y:S02]  /*99b0*/  ULDC UR4, c[0x0][0x32c] ;  /* 0x0000cb0000047ab9 */ /* 0x000fe40000000800 */
[----:B------:R-:W-:-:S04]  /*99c0*/  UIMAD UR4, UR11, UR4, URZ ;  /* 0x000000040b0472a4 */ /* 0x000fc8000f8e023f */
[----:B------:R-:W-:-:S04]  /*99d0*/  UISETP.LT.AND UP0, UPT, UR10, UR4, UPT ;  /* 0x000000040a00728c */ /* 0x000fc8000bf01270 */
[----:B------:R-:W-:-:S04]  /*99e0*/  USEL UR10, UR10, UR4, !UP0 ;  /* 0x000000040a0a7287 */ /* 0x000fc8000c000000 */
.L_x_2942:
        /* <DEDUP_REMOVED lines=37> */
.L_x_2948:
[----:B--2---:R-:W2:Y:S01]  /*9c40*/  LDL R0, [R1] ;  /* 0x0000000001007983 */ /* 0x004ea20000100800 */
[----:B------:R-:W-:Y:S04]  /*9c50*/  DEPBAR.LE SB0, 0x0 ;  /* 0x000080000000791a */ /* 0x000fe80000000000 */
[----:B------:R-:W-:Y:S01]  /*9c60*/  BAR.SYNC.DEFER_BLOCKING 0x0 ;  /* 0x0000000000007b1d */ /* 0x000fe20000010000 */
[----:B------:R-:W-:Y:S06]  /*9c70*/  UISETP.GT.AND UP0, UPT, UR9, UR8, UPT ;  /* 0x000000080900728c */ /* 0x000fec000bf04270 */
[----:B------:R-:W-:Y:S01]  /*9c80*/  PLOP3.LUT P0, PT, PT, PT, UP0, 0x80, 0x0 ;  /* 0x000000000000781c */ /* 0x000fe20003f0f008 */
[----:B-----5:R-:W1:Y:S04]  /*9c90*/  LDSM.16.M88.4 R8, [R135+0x10100] ;  /* 0x010100008708783b */ /* 0x020e680000000200 */
[----:B------:R-:W3:Y:S04]  /*9ca0*/  LDSM.16.M88.4 R16, [R135+0x10900] ;  /* 0x010900008710783b */ /* 0x000ee80000000200 */
[----:B------:R-:W4:Y:S04]  /*9cb0*/  LDSM.16.M88.4 R24, [R135+0x11100] ;  /* 0x011100008718783b */ /* 0x000f280000000200 */
[----:B------:R-:W1:Y:S04]  /*9cc0*/  LDSM.16.M88.4 R168, [R242] ;  /* 0x00000000f2a8783b */ /* 0x000e680000000200 */
[----:B------:R-:W1:Y:S04]  /*9cd0*/  LDSM.16.M88.4 R176, [R252] ;  /* 0x00000000fcb0783b */ /* 0x000e680000000200 */
[----:B--2---:R2:W1:Y:S02]  /*9ce0*/  LDSM.16.M88.4 R172, [R0] ;  /* 0x0000000000ac783b */ /* 0x0044640000000200 */
[----:B--2---:R-:W-:Y:S01]  /*9cf0*/  MOV R0, R133 ;  /* 0x0000008500007202 */ /* 0x004fe20000000f00 */
[----:B------:R-:W-:-:S05]  /*9d00*/  @P0 BRA `(.L_x_2946) ;  /* 0x0000045000000947 */ /* 0x000fca0003800000 */
[----:B---34-:R-:W2:Y:S01]  /*9d10*/  LDL R2, [R1+0x1c] ;  /* 0x00001c0001027983 */ /* 0x018ea20000100800 */
[----:B------:R-:W-:Y:S02]  /*9d20*/  ULDC.64 UR4, c[0x0][0x208] ;  /* 0x0000820000047ab9 */ /* 0x000fe40000000a00 */
[----:B------:R-:W-:Y:S01]  /*9d30*/  UIMAD.WIDE.U32 UR18, UR8, UR4, URZ ;  /* 0x00000004081272a5 */ /* 0x000fe2000f8e003f */
[----:B-1----:R1:W-:Y:S01]  /*9d40*/  STL.64 [R1+0x80], R8 ;  /* 0x0000800801007387 */ /* 0x0023e20000100a00 */
[----:B------:R-:W-:Y:S03]  /*9d50*/  USHF.R.S32.HI UR11, URZ, 0x1f, UR8 ;  /* 0x0000001f3f0b7899 */ /* 0x000fe60008011408 */
[----:B------:R-:W3:Y:S01]  /*9d60*/  LDL.64 R22, [R1+0x38] ;  /* 0x0000380001167983 */ /* 0x000ee20000100a00 */
[----:B------:R-:W-:Y:S03]  /*9d70*/  UIMAD UR11, UR11, UR4, URZ ;  /* 0x000000040b0b72a4 */ /* 0x000fe6000f8e023f */
[----:B------:R-:W4:Y:S01]  /*9d80*/  LDL R7, [R1+0x4] ;  /* 0x0000040001077983 */ /* 0x000f220000100800 */
        /* <DEDUP_REMOVED lines=9> */
[----:B-1----:R-:W3:Y:S04]  /*9e20*/  LDL.64 R8, [R1+0x40] ;  /* 0x0000400001087983 */ /* 0x002ee80000100a00 */
[----:B------:R-:W4:Y:S04]  /*9e30*/  LDL R13, [R1+0x5c] ;  /* 0x00005c00010d7983 */ /* 0x000f280000100800 */
[----:B------:R-:W4:Y:S01]  /*9e40*/  LDL R12, [R1+0x58] ;  /* 0x00005800010c7983 */ /* 0x000f220000100800 */
[----:B--2---:R-:W-:Y:S02]  /*9e50*/  LOP3.LUT P2, RZ, R2, 0x1, RZ, 0xc0, !PT ;  /* 0x0000000102ff7812 */ /* 0x004fe4000784c0ff */
[----:B---3--:R-:W-:Y:S04]  /*9e60*/  IADD3 R3, P1, R8, UR18, RZ ;  /* 0x0000001208037c10 */ /* 0x008fe8000ff3e0ff */
[----:B------:R-:W-:Y:S02]  /*9e70*/  LEA R2, P0, R3, c[0x0][0x1f8], 0x1 ;  /* 0x00007e0003027a11 */ /* 0x000fe400078008ff */
[----:B------:R-:W-:Y:S04]  /*9e80*/  IADD3.X R4, R23, UR4, RZ, P1, !PT ;  /* 0x0000000417047c10 */ /* 0x000fe80008ffe4ff */
[----:B------:R-:W-:Y:S05]  /*9e90*/  LEA.HI.X R3, R3, c[0x0][0x1fc], R4, 0x1, P0 ;  /* 0x00007f0003037a11 */ /* 0x000fea00000f0c04 */
[----:B------:R-:W-:Y:S01]  /*9ea0*/  @!PT LDS RZ, [RZ] ;  /* 0x00000000fffff984 */ /* 0x000fe20000000800 */
[----:B------:R-:W-:Y:S01]  /*9eb0*/  @!PT LDS RZ, [RZ] ;  /* 0x00000000fffff984 */ /* 0x000fe20000000800 */
[----:B------:R-:W-:Y:S01]  /*9ec0*/  @!PT LDS RZ, [RZ] ;  /* 0x00000000fffff984 */ /* 0x000fe20000000800 */
[----:B----4-:R1:W-:Y:S02]  /*9ed0*/  LDGSTS.E.BYPASS.LTC128B.128 [R7+0x100], [R2.64], !P6 ;  /* 0x0010000002077fae */ /* 0x0103e4000f101d50 */
        /* <DEDUP_REMOVED lines=13> */
[----:B------:R-:W-:Y:S01]  /*9fb0*/  LEA.HI.X R3, R3, c[0x0][0x1fc], R4, 0x1, P0 ;  /* 0x00007f0003037a11 */ /* 0x000fe200000f0c04 */
[----:B------:R-:W-:Y:S04]  /*9fc0*/  @!P3 IMAD.MOV.U32 R4, RZ, RZ, c[0x0][0x20c] ;  /* 0x00008300ff04b624 */ /* 0x000fe800078e00ff */
[----:B------:R1:W-:Y:S02]  /*9fd0*/  LDGSTS.E.BYPASS.LTC128B.128 [R7+0x4900], [R2.64], !P4 ;  /* 0x0490000002077fae */ /* 0x0003e4000e101d50 */
[----:B-1----:R-:W-:Y:S05]  /*9fe0*/  @!P3 IMAD.MOV.U32 R2, RZ, RZ, c[0x0][0x208] ;  /* 0x00008200ff02b624 */ /* 0x002fea00078e00ff */
[C---:B------:R-:W-:Y:S04]  /*9ff0*/  @!P3 LEA R3, P0, R2.reuse, UR18, 0x5 ;  /* 0x000000120203bc11 */ /* 0x040fe8000f8028ff */
[----:B------:R-:W-:Y:S02]  /*a000*/  @!P3 IADD3 R5, P1, R3, R8, RZ ;  /* 0x000000080305b210 */ /* 0x000fe40007f3e0ff */
[----:B------:R-:W-:Y:S01]  /*a010*/  @!P3 LEA.HI.X R2, R2, UR4, R4, 0x5, P0 ;  /* 0x000000040202bc11 */ /* 0x000fe200080f2c04 */
[----:B------:R1:W5:Y:S01]  /*a020*/  LDL.LU.64 R8, [R1+0x80] ;  /* 0x0000800001087983 */ /* 0x0003620000300a00 */
[C---:B------:R-:W-:Y:S03]  /*a030*/  @!P3 LEA R4, P0, R5.reuse, c[0x0][0x1f8], 0x1 ;  /* 0x00007e000504ba11 */ /* 0x040fe600078008ff */
[C---:B------:R-:W-:Y:S05]  /*a040*/  @!P3 IMAD.X R6, R2.reuse, 0x1, R23, P1 ;  /* 0x000000010206b824 */ /* 0x040fea00008e0617 */
[----:B------:R-:W-:Y:S05]  /*a050*/  @!P3 LEA.HI.X R5, R5, c[0x0][0x1fc], R6, 0x1, P0 ;  /* 0x00007f000505ba11 */ /* 0x000fea00000f0c06 */
[----:B------:R2:W-:Y:S02]  /*a060*/  @!P3 LDGSTS.E.BYPASS.LTC128B.128 [R7+0x1100], [R4.64], !P6 ;  /* 0x011000000407bfae */ /* 0x0005e4000f101d50 */
[----:B--2---:R-:W-:Y:S04]  /*a070*/  @!P3 IADD3 R5, P1, R3, R21, RZ ;  /* 0x000000150305b210 */ /* 0x004fe80007f3e0ff */
[C---:B------:R-:W-:Y:S01]  /*a080*/  @!P3 LEA R4, P0, R5.reuse, c[0x0][0x1f8], 0x1 ;  /* 0x00007e000504ba11 */ /* 0x040fe200078008ff */
[C---:B------:R-:W-:Y:S05]  /*a090*/  @!P3 IMAD.X R6, R2.reuse, 0x1, R20, P1 ;  /* 0x000000010206b824 */ /* 0x040fea00008e0614 */
        /* <DEDUP_REMOVED lines=12> */
.L_x_2946:
[C---:B-1-345:R-:W-:Y:S01]  /*a160*/  HMMA.16816.F32 R4, R160.reuse, R8, RZ ;  /* 0x00000008a004723c */ /* 0x07afe200000018ff */
[----:B------:R-:W0:Y:S01]  /*a170*/  LDGDEPBAR ;  /* 0x00000000000079af */ /* 0x000e220000000000 */
[----:B------:R-:W-:Y:S06]  /*a180*/  UISETP.GT.AND UP0, UPT, UR8, UR9, UPT ;  /* 0x000000090800728c */ /* 0x000fec000bf04270 */
[C---:B------:R-:W-:Y:S01]  /*a190*/  HMMA.16816.F32 R8, R160.reuse, R10, RZ ;  /* 0x0000000aa008723c */ /* 0x040fe200000018ff */
[----:B------:R-:W-:Y:S07]  /*a1a0*/  PLOP3.LUT P0, PT, PT, PT, UP0, 0x80, 0x0 ;  /* 0x000000000000781c */ /* 0x000fee0003f0f008 */
[C---:B------:R-:W-:Y:S08]  /*a1b0*/  HMMA.16816.F32 R12, R160.reuse, R16, RZ ;  /* 0x00000010a00c723c */ /* 0x040ff000000018ff */
[C---:B------:R-:W-:Y:S08]  /*a1c0*/  HMMA.16816.F32 R16, R160.reuse, R18, RZ ;  /* 0x00000012a010723c */ /* 0x040ff000000018ff */
[C---:B------:R-:W-:Y:S08]  /*a1d0*/  HMMA.16816.F32 R20, R160.reuse, R24, RZ ;  /* 0x00000018a014723c */ /* 0x040ff000000018ff */
        /* <DEDUP_REMOVED lines=135> */
[----:B------:R-:W-:-:S07]  /*aa50*/  @!P0 BRA `(.L_x_2947) ;  /* 0x000004e000008947 */ /* 0x000fce0003800000 */
        /* <DEDUP_REMOVED lines=19> */
[----:B------:R-:W5:Y:S04]  /*ab90*/  LDL R168, [R1+0x10] ;  /* 0x0000100001a87983 */ /* 0x000f680000100800 */
        /* <DEDUP_REMOVED lines=13> */
[----:B------:R-:W-:Y:S05]  /*ac70*/  @P1 LEA.HI.X R3, R3, c[0x0][0x1cc], R134, 0x1, P2 ;  /* 0x0000730003031a11 */ /* 0x000fea00010f0c86 */
[----:B------:R-:W-:Y:S01]  /*ac80*/  @!PT LDS RZ, [RZ] ;  /* 0x00000000fffff984 */ /* 0x000fe20000000800 */
[----:B------:R-:W-:Y:S01]  /*ac90*/  @!PT LDS RZ, [RZ] ;  /* 0x00000000fffff984 */ /* 0x000fe20000000800 */
[----:B------:R-:W-:Y:S01]  /*aca0*/  @!PT LDS RZ, [RZ] ;  /* 0x00000000fffff984 */ /* 0x000fe20000000800 */
[----:B----4-:R5:W-:Y:S02]  /*acb0*/  @P1 LDGSTS.E.BYPASS.LTC128B.128 [R177+0x10100], [R2.64], !P6 ;  /* 0x1010000002b11fae */ /* 0x010be4000f101d50 */
[----:B-----5:R-:W-:Y:S04]  /*acc0*/  @P1 IADD3 R3, P2, R173, UR20, RZ ;  /* 0x00000014ad031c10 */ /* 0x020fe8000ff5e0ff */
[----:B------:R-:W-:Y:S02]  /*acd0*/  @P1 IADD3.X R134, R172, UR4, RZ, P2, !PT ;  /* 0x00000004ac861c10 */ /* 0x000fe400097fe4ff */
[C---:B------:R-:W-:Y:S04]  /*ace0*/  @P1 LEA R2, P2, R3.reuse, c[0x0][0x1c8], 0x1 ;  /* 0x0000720003021a11 */ /* 0x040fe800078408ff */
[----:B------:R-:W-:Y:S02]  /*acf0*/  @P1 LEA.HI.X R3, R3, c[0x0][0x1cc], R134, 0x1, P2 ;  /* 0x0000730003031a11 */ /* 0x000fe400010f0c86 */
[----:B------:R-:W-:Y:S11]  /*ad00*/  LOP3.LUT P2, RZ, R176, 0x1, RZ, 0xc0, !PT ;  /* 0x00000001b0ff7812 */ /* 0x000ff6000784c0ff */
[----:B------:R-:W-:Y:S02]  /*ad10*/  @!UPT UIADD3 URZ, URZ, URZ, URZ ;  /* 0x0000003f3f3ff290 */ /* 0x000fe4000fffe03f */
[----:B------:R1:W-:Y:S02]  /*ad20*/  @P1 LDGSTS.E.BYPASS.LTC128B.128 [R177+0x11900], [R2.64], !P2 ;  /* 0x1190000002b11fae */ /* 0x0003e4000d101d50 */
[----:B-1----:R-:W-:Y:S04]  /*ad30*/  @P1 IADD3 R3, P2, R171, UR20, RZ ;  /* 0x00000014ab031c10 */ /* 0x002fe8000ff5e0ff */
[----:B------:R-:W-:Y:S02]  /*ad40*/  @P1 IADD3.X R134, R170, UR4, RZ, P2, !PT ;  /* 0x00000004aa861c10 */ /* 0x000fe400097fe4ff */
[C---:B------:R-:W-:Y:S04]  /*ad50*/  @P1 LEA R2, P2, R3.reuse, c[0x0][0x1c8], 0x1 ;  /* 0x0000720003021a11 */ /* 0x040fe800078408ff */
[----:B------:R-:W-:Y:S05]  /*ad60*/  @P1 LEA.HI.X R3, R3, c[0x0][0x1cc], R134, 0x1, P2 ;  /* 0x0000730003031a11 */ /* 0x000fea00010f0c86 */
[----:B------:R1:W-:Y:S02]  /*ad70*/  @P1 LDGSTS.E.BYPASS.LTC128B.128 [R177+0x13100], [R2.64], !P5 ;  /* 0x1310000002b11fae */ /* 0x0003e4000e901d50 */
[----:B-1----:R-:W-:Y:S01]  /*ad80*/  @P1 IADD3 R3, P2, R169, UR20, RZ ;  /* 0x00000014a9031c10 */ /* 0x002fe2000ff5e0ff */
[----:B------:R-:W-:Y:S03]  /*ad90*/  @UP0 UIADD3 UR20, UP1, UR15, UR20, URZ ;  /* 0x000000140f140290 */ /* 0x000fe6000ff3e03f */
[----:B------:R-:W-:Y:S01]  /*ada0*/  @P1 IADD3.X R134, R168, UR4, RZ, P2, !PT ;  /* 0x00000004a8861c10 */ /* 0x000fe200097fe4ff */
[----:B------:R-:W-:Y:S01]  /*adb0*/  @UP0 UIADD3.X UR4, UR6, UR4, URZ, UP1, !UPT ;  /* 0x0000000406040290 */ /* 0x000fe20008ffe43f */
[C---:B------:R-:W-:Y:S04]  /*adc0*/  @P1 LEA R2, P2, R3.reuse, c[0x0][0x1c8], 0x1 ;  /* 0x0000720003021a11 */ /* 0x040fe800078408ff */
[----:B------:R-:W-:Y:S02]  /*add0*/  @P1 LEA.HI.X R3, R3, c[0x0][0x1cc], R134, 0x1, P2 ;  /* 0x0000730003031a11 */ /* 0x000fe400010f0c86 */
[----:B------:R-:W-:Y:S03]  /*ade0*/  LOP3.LUT P2, RZ, R176, 0x1, RZ, 0xc0, !PT ;  /* 0x00000001b0ff7812 */ /* 0x000fe6000784c0ff */
[----:B------:R1:W-:Y:S02]  /*adf0*/  @P1 LDGSTS.E.BYPASS.LTC128B.128 [R177+0x14900], [R2.64], !P4 ;  /* 0x1490000002b11fae */ /* 0x0003e4000e101d50 */
[----:B-1----:R-:W-:Y:S04]  /*ae00*/  @P0 IADD3 R3, P1, R174, UR20, RZ ;  /* 0x00000014ae030c10 */ /* 0x002fe8000ff3e0ff */
[----:B------:R-:W-:Y:S02]  /*ae10*/  @P0 IADD3.X R134, R179, UR4, RZ, P1, !PT ;  /* 0x00000004b3860c10 */ /* 0x000fe40008ffe4ff */
[C---:B------:R-:W-:Y:S04]  /*ae20*/  @P0 LEA R2, P1, R3.reuse, c[0x0][0x1c8], 0x1 ;  /* 0x0000720003020a11 */ /* 0x040fe800078208ff */
[----:B------:R-:W-:Y:S05]  /*ae30*/  @P0 LEA.HI.X R3, R3, c[0x0][0x1cc], R134, 0x1, P1 ;  /* 0x0000730003030a11 */ /* 0x000fea00008f0c86 */
        /* <DEDUP_REMOVED lines=15> */
[----:B------:R1:W-:Y:S04]  /*af30*/  @P0 LDGSTS.E.BYPASS.LTC128B.128 [R177+0x15900], [R2.64], !P4 ;  /* 0x1590000002b10fae */ /* 0x0003e8000e101d50 */
.L_x_2947:
[----:B------:R-:W2:Y:S01]  /*af40*/  LDL.LU R168, [R1+0x14] ;  /* 0x0000140001a87983 */ /* 0x000ea20000300800 */
        /* <DEDUP_REMOVED lines=16> */
[----:B-1----:R-:W1:Y:S02]  /*b050*/  SHFL.BFLY PT, R2, R133, 0x2, 0x1f ;  /* 0x0c401f0085027f89 */ /* 0x002e6400000e0000 */
[----:B-1----:R-:W-:Y:S06]  /*b060*/  FMNMX.FTZ R133, R133, R2, !PT ;  /* 0x0000000285857209 */ /* 0x002fec0007810000 */
[----:B------:R-:W1:Y:S02]  /*b070*/  SHFL.BFLY PT, R2, R133, 0x1, 0x1f ;  /* 0x0c201f0085027f89 */ /* 0x000e6400000e0000 */
[----:B-1----:R-:W-:Y:S05]  /*b080*/  FMNMX.FTZ R133, R133, R2, !PT ;  /* 0x0000000285857209 */ /* 0x002fea0007810000 */
[C---:B------:R-:W-:Y:S02]  /*b090*/  FMUL.FTZ R2, R133.reuse, c[0x0][0x2d0] ;  /* 0x0000b40085027a20 */ /* 0x040fe40000410000 */
[----:B------:R-:W-:Y:S02]  /*b0a0*/  FADD.FTZ R0, -R133, R0 ;  /* 0x0000000085007221 */ /* 0x000fe40000010100 */
[--C-:B------:R-:W-:Y:S02]  /*b0b0*/  FFMA.FTZ R179, R12, c[0x0][0x2d0], -R2.reuse ;  /* 0x0000b4000cb37a23 */ /* 0x100fe40000010802 */
[----:B------:R-:W3:Y:S01]  /*b0c0*/  LDL.LU R12, [R1+0x18] ;  /* 0x00001800010c7983 */ /* 0x000ee20000300800 */
[--C-:B------:R-:W-:Y:S02]  /*b0d0*/  FFMA.FTZ R4, R4, c[0x0][0x2d0], -R2.reuse ;  /* 0x0000b40004047a23 */ /* 0x100fe40000010802 */
[----:B------:R-:W-:Y:S02]  /*b0e0*/  FMUL.FTZ R0, R0, c[0x0][0x2d0] ;  /* 0x0000b40000007a20 */ /* 0x000fe40000410000 */
[--C-:B------:R-:W-:Y:S02]  /*b0f0*/  FFMA.FTZ R5, R5, c[0x0][0x2d0], -R2.reuse ;  /* 0x0000b40005057a23 */ /* 0x100fe40000010802 */
[----:B------:R-:W1:Y:S01]  /*b100*/  MUFU.EX2 R3, R0 ;  /* 0x0000000000037308 */ /* 0x000e620000000800 */
        /* <DEDUP_REMOVED lines=9> */
[----:B------:R-:W-:Y:S03]  /*b1a0*/  FFMA.FTZ R176, R17, c[0x0][0x2d0], -R2 ;  /* 0x0000b40011b07a23 */ /* 0x000fe60000010802 */
[----:B------:R-:W-:Y:S01]  /*b1b0*/  MUFU.EX2 R5, R5 ;  /* 0x0000000500057308 */ /* 0x000fe20000000800 */
[C---:B-1----:R-:W-:Y:S02]  /*b1c0*/  FMUL.FTZ R17, R3.reuse, R145 ;  /* 0x0000009103117220 */ /* 0x042fe40000410000 */
[C---:B------:R-:W-:Y:S02]  /*b1d0*/  FMUL.FTZ R13, R3.reuse, R149 ;  /* 0x00000095030d7220 */ /* 0x040fe40000410000 */
        /* <DEDUP_REMOVED lines=58> */
[C---:B------:R-:W-:Y:S03]  /*b580*/  F2FP.PACK_AB R168, R5.reuse, R4 ;  /* 0x0000000405a8723e */ /* 0x040fe600000000ff */
[----:B------:R-:W-:Y:S02]  /*b590*/  FADD.FTZ R0, R5, R0 ;  /* 0x0000000005007221 */ /* 0x000fe40000010000 */
[C---:B------:R-:W-:Y:S02]  /*b5a0*/  FMUL.FTZ R5, R3.reuse, R157 ;  /* 0x0000009d03057220 */ /* 0x040fe40000410000 */
[----:B------:R-:W-:Y:S02]  /*b5b0*/  FADD.FTZ R0, R8, R0 ;  /* 0x0000000008007221 */ /* 0x000fe40000010000 */
[----:B------:R-:W-:Y:S02]  /*b5c0*/  FMUL.FTZ R8, R3, R152 ;  /* 0x0000009803087220 */ /* 0x000fe40000410000 */
[----:B------:R-:W-:Y:S01]  /*b5d0*/  FADD.FTZ R20, R9, R0 ;  /* 0x0000000009147221 */ /* 0x000fe20000010000 */
[----:B------:R-:W-:Y:S01]  /*b5e0*/  FMNMX.FTZ R0, R6, R132, !PT ;  /* 0x0000008406007209 */ /* 0x000fe20007810000 */
[----:B------:R-:W-:Y:S03]  /*b5f0*/  FMUL.FTZ R9, R3, R153 ;  /* 0x0000009903097220 */ /* 0x000fe60000410000 */
        /* <DEDUP_REMOVED lines=20> */
[----:B------:R-:W-:Y:S01]  /*b740*/  MUFU.EX2 R6, R6 ;  /* 0x0000000600067308 */ /* 0x000fe20000000800 */
[--C-:B------:R-:W-:Y:S02]  /*b750*/  FFMA.FTZ R26, R26, c[0x0][0x2d0], -R4.reuse ;  /* 0x0000b4001a1a7a23 */ /* 0x100fe40000010804 */
[--C-:B------:R-:W-:Y:S02]  /*b760*/  FFMA.FTZ R27, R27, c[0x0][0x2d0], -R4.reuse ;  /* 0x0000b4001b1b7a23 */ /* 0x100fe40000010804 */
[--C-:B------:R-:W-:Y:S01]  /*b770*/  FFMA.FTZ R174, R18, c[0x0][0x2d0], -R4.reuse ;  /* 0x0000b40012ae7a23 */ /* 0x100fe20000010804 */
[----:B------:R-:W-:Y:S01]  /*b780*/  MOV R157, R26 ;  /* 0x0000001a009d7202 */ /* 0x000fe20000000f00 */
[--C-:B------:R-:W-:Y:S01]  /*b790*/  FFMA.FTZ R175, R19, c[0x0][0x2d0], -R4.reuse ;  /* 0x0000b40013af7a23 */ /* 0x100fe20000010804 */
[----:B------:R-:W-:Y:S01]  /*b7a0*/  MOV R18, R21 ;  /* 0x0000001500127202 */ /* 0x000fe20000000f00 */
[--C-:B------:R-:W-:Y:S01]  /*b7b0*/  FFMA.FTZ R22, R22, c[0x0][0x2d0], -R4.reuse ;  /* 0x0000b40016167a23 */ /* 0x100fe20000010804 */
[----:B------:R-:W3:Y:S01]  /*b7c0*/  MUFU.EX2 R0, R0 ;  /* 0x0000000000007308 */ /* 0x000ee20000000800 */
[--C-:B------:R-:W-:Y:S02]  /*b7d0*/  FFMA.FTZ R23, R23, c[0x0][0x2d0], -R4.reuse ;  /* 0x0000b40017177a23 */ /* 0x100fe40000010804 */
[--C-:B------:R-:W-:Y:S01]  /*b7e0*/  FFMA.FTZ R171, R10, c[0x0][0x2d0], -R4.reuse ;  /* 0x0000b4000aab7a23 */ /* 0x100fe20000010804 */
[----:B------:R-:W-:Y:S01]  /*b7f0*/  MOV R10, R134 ;  /* 0x00000086000a7202 */ /* 0x000fe20000000f00 */
[--C-:B------:R-:W-:Y:S01]  /*b800*/  FFMA.FTZ R134, R11, c[0x0][0x2d0], -R4.reuse ;  /* 0x0000b4000b867a23 */ /* 0x100fe20000010804 */
[----:B------:R-:W-:Y:S01]  /*b810*/  MOV R11, R25 ;  /* 0x00000019000b7202 */ /* 0x000fe20000000f00 */
[--C-:B------:R-:W-:Y:S01]  /*b820*/  FFMA.FTZ R173, R14, c[0x0][0x2d0], -R4.reuse ;  /* 0x0000b4000ead7a23 */ /* 0x100fe20000010804 */
[----:B------:R-:W-:Y:S01]  /*b830*/  MOV R14, R20 ;  /* 0x00000014000e7202 */ /* 0x000fe20000000f00 */
[----:B------:R-:W-:Y:S01]  /*b840*/  FFMA.FTZ R172, R15, c[0x0][0x2d0], -R4 ;  /* 0x0000b4000fac7a23 */ /* 0x000fe20000010804 */
[----:B------:R-:W1:Y:S01]  /*b850*/  MUFU.EX2 R7, R7 ;  /* 0x0000000700077308 */ /* 0x000e620000000800 */
[C---:B------:R-:W-:Y:S01]  /*b860*/  FMUL.FTZ R25, R3.reuse, R137 ;  /* 0x0000008903197220 */ /* 0x040fe20000410000 */
[----:B------:R-:W-:Y:S01]  /*b870*/  MOV R15, R24 ;  /* 0x00000018000f7202 */ /* 0x000fe20000000f00 */
[C---:B------:R-:W-:Y:S01]  /*b880*/  FMUL.FTZ R24, R3.reuse, R136 ;  /* 0x0000008803187220 */ /* 0x040fe20000410000 */
[----:B------:R-:W-:Y:S01]  /*b890*/  MOV R145, R10 ;  /* 0x0000000a00917202 */ /* 0x000fe20000000f00 */
[C---:B------:R-:W-:Y:S01]  /*b8a0*/  FMUL.FTZ R20, R3.reuse, R140 ;  /* 0x0000008c03147220 */ /* 0x040fe20000410000 */
[----:B------:R-:W-:Y:S01]  /*b8b0*/  MOV R153, R22 ;  /* 0x0000001600997202 */ /* 0x000fe20000000f00 */
[C---:B------:R-:W-:Y:S01]  /*b8c0*/  FMUL.FTZ R21, R3.reuse, R141 ;  /* 0x0000008d03157220 */ /* 0x040fe20000410000 */
[----:B------:R-:W-:Y:S02]  /*b8d0*/  MOV R152, R23 ;  /* 0x0000001700987202 */ /* 0x000fe40000000f00 */
[----:B------:R-:W2:Y:S01]  /*b8e0*/  MUFU.EX2 R171, R171 ;  /* 0x000000ab00ab7308 */ /* 0x000ea20000000800 */
[C---:B---3--:R-:W-:Y:S02]  /*b8f0*/  FFMA.FTZ R4, R0.reuse, R12, R6 ;  /* 0x0000000c00047223 */ /* 0x048fe40000010006 */
[C---:B------:R-:W-:Y:S02]  /*b900*/  FMUL.FTZ R26, R0.reuse, R138 ;  /* 0x0000008a001a7220 */ /* 0x040fe40000410000 */
[----:B------:R-:W-:Y:S02]  /*b910*/  FMUL.FTZ R12, R3, R148 ;  /* 0x00000094030c7220 */ /* 0x000fe40000410000 */
[C---:B------:R-:W-:Y:S01]  /*b920*/  FMUL.FTZ R10, R0.reuse, R154 ;  /* 0x0000009a000a7220 */ /* 0x040fe20000410000 */
[----:B------:R-:W-:Y:S01]  /*b930*/  MOV R154, R18 ;  /* 0x00000012009a7202 */ /* 0x000fe20000000f00 */
[C---:B------:R-:W-:Y:S01]  /*b940*/  FMUL.FTZ R18, R0.reuse, R146 ;  /* 0x0000009200127220 */ /* 0x040fe20000410000 */
[----:B------:R-:W-:Y:S01]  /*b950*/  MUFU.EX2 R149, R173 ;  /* 0x000000ad00957308 */ /* 0x000fe20000000800 */
[C---:B-1----:R-:W-:Y:S01]  /*b960*/  FADD.FTZ R132, R7.reuse, R4 ;  /* 0x0000000407847221 */ /* 0x042fe20000010000 */
[----:B------:R-:W-:Y:S01]  /*b970*/  F2FP.PACK_AB R169, R7, R6 ;  /* 0x0000000607a9723e */ /* 0x000fe200000000ff */
[----:B------:R-:W-:Y:S01]  /*b980*/  FMUL.FTZ R4, R3, R156 ;  /* 0x0000009c03047220 */ /* 0x000fe20000410000 */
[----:B------:R-:W-:Y:S01]  /*b990*/  MOV R156, R27 ;  /* 0x0000001b009c7202 */ /* 0x000fe20000000f00 */
[C---:B------:R-:W-:Y:S02]  /*b9a0*/  FMUL.FTZ R27, R0.reuse, R139 ;  /* 0x0000008b001b7220 */ /* 0x040fe40000410000 */
[----:B------:R-:W1:Y:S01]  /*b9b0*/  LDSM.16.MT88.4 R136, [R236+0x100] ;  /* 0x00010000ec88783b */ /* 0x000e620000004200 */
[C---:B------:R-:W-:Y:S01]  /*b9c0*/  FMUL.FTZ R6, R0.reuse, R158 ;  /* 0x0000009e00067220 */ /* 0x040fe20000410000 */
[----:B------:R-:W-:Y:S01]  /*b9d0*/  MOV R158, R11 ;  /* 0x0000000b009e7202 */ /* 0x000fe20000000f00 */
[C---:B------:R-:W-:Y:S01]  /*b9e0*/  FMUL.FTZ R11, R0.reuse, R155 ;  /* 0x0000009b000b7220 */ /* 0x040fe20000410000 */
[----:B------:R-:W-:Y:S01]  /*b9f0*/  MOV R155, R14 ;  /* 0x0000000e009b7202 */ /* 0x000fe20000000f00 */
[C---:B------:R-:W-:Y:S01]  /*ba00*/  FMUL.FTZ R14, R0.reuse, R150 ;  /* 0x00000096000e7220 */ /* 0x040fe20000410000 */
[----:B------:R-:W-:Y:S01]  /*ba10*/  MUFU.EX2 R3, R178 ;  /* 0x000000b200037308 */ /* 0x000fe20000000800 */
[C---:B------:R-:W-:Y:S01]  /*ba20*/  FMUL.FTZ R7, R0.reuse, R159 ;  /* 0x0000009f00077220 */ /* 0x040fe20000410000 */
[----:B------:R-:W-:Y:S01]  /*ba30*/  MOV R159, R15 ;  /* 0x0000000f009f7202 */ /* 0x000fe20000000f00 */
[----:B--2---:R-:W-:Y:S02]  /*ba40*/  FADD.FTZ R148, R171, R132 ;  /* 0x00000084ab947221 */ /* 0x004fe40000010000 */
[C---:B------:R-:W-:Y:S02]  /*ba50*/  FMUL.FTZ R15, R0.reuse, R151 ;  /* 0x00000097000f7220 */ /* 0x040fe40000410000 */
[C---:B------:R-:W-:Y:S02]  /*ba60*/  FMUL.FTZ R19, R0.reuse, R147 ;  /* 0x0000009300137220 */ /* 0x040fe40000410000 */
[C---:B------:R-:W-:Y:S01]  /*ba70*/  FMUL.FTZ R22, R0.reuse, R142 ;  /* 0x0000008e00167220 */ /* 0x040fe20000410000 */
[----:B------:R-:W2:Y:S01]  /*ba80*/  MUFU.EX2 R150, R134 ;  /* 0x0000008600967308 */ /* 0x000ea20000000800 */
[C---:B------:R-:W-:Y:S02]  /*ba90*/  FMUL.FTZ R23, R0.reuse, R143 ;  /* 0x0000008f00177220 */ /* 0x040fe40000410000 */
[C---:B------:R-:W-:Y:S01]  /*baa0*/  FMUL.FTZ R30, R0.reuse, R30 ;  /* 0x0000001e001e7220 */ /* 0x040fe20000410000 */
[----:B------:R-:W-:Y:S01]  /*bab0*/  LDSM.16.MT88.4 R140, [R236+0x900] ;  /* 0x00090000ec8c783b */ /* 0x000fe20000004200 */
[C---:B------:R-:W-:Y:S02]  /*bac0*/  FMUL.FTZ R31, R0.reuse, R31 ;  /* 0x0000001f001f7220 */ /* 0x040fe40000410000 */
[C---:B------:R-:W-:Y:S02]  /*bad0*/  FMUL.FTZ R34, R0.reuse, R34 ;  /* 0x0000002200227220 */ /* 0x040fe40000410000 */
[C---:B------:R-:W-:Y:S01]  /*bae0*/  FMUL.FTZ R35, R0.reuse, R35 ;  /* 0x0000002300237220 */ /* 0x040fe20000410000 */
[----:B------:R-:W3:Y:S01]  /*baf0*/  MUFU.EX2 R132, R179 ;  /* 0x000000b300847308 */ /* 0x000ee20000000800 */
[C---:B------:R-:W-:Y:S02]  /*bb00*/  FMUL.FTZ R38, R0.reuse, R38 ;  /* 0x0000002600267220 */ /* 0x040fe40000410000 */
[C---:B------:R-:W-:Y:S02]  /*bb10*/  FMUL.FTZ R39, R0.reuse, R39 ;  /* 0x0000002700277220 */ /* 0x040fe40000410000 */
[C---:B------:R-:W-:Y:S02]  /*bb20*/  FMUL.FTZ R42, R0.reuse, R42 ;  /* 0x0000002a002a7220 */ /* 0x040fe40000410000 */
[C---:B------:R-:W-:Y:S02]  /*bb30*/  FMUL.FTZ R43, R0.reuse, R43 ;  /* 0x0000002b002b7220 */ /* 0x040fe40000410000 */
[C---:B------:R-:W-:Y:S01]  /*bb40*/  FMUL.FTZ R46, R0.reuse, R46 ;  /* 0x0000002e002e7220 */ /* 0x040fe20000410000 */
[----:B------:R-:W4:Y:S01]  /*bb50*/  MUFU.EX2 R134, R176 ;  /* 0x000000b000867308 */ /* 0x000f220000000800 */
[C---:B------:R-:W-:Y:S02]  /*bb60*/  FMUL.FTZ R47, R0.reuse, R47 ;  /* 0x0000002f002f7220 */ /* 0x040fe40000410000 */
[----:B------:R-:W-:Y:S01]  /*bb70*/  FMUL.FTZ R50, R0, R50 ;  /* 0x0000003200327220 */ /* 0x000fe20000410000 */
[----:B--2---:R-:W-:Y:S01]  /*bb80*/  F2FP.PACK_AB R171, R150, R171 ;  /* 0x000000ab96ab723e */ /* 0x004fe200000000ff */
[C---:B------:R-:W-:Y:S02]  /*bb90*/  FMUL.FTZ R51, R0.reuse, R51 ;  /* 0x0000003300337220 */ /* 0x040fe40000410000 */
[C---:B------:R-:W-:Y:S02]  /*bba0*/  FMUL.FTZ R54, R0.reuse, R54 ;  /* 0x0000003600367220 */ /* 0x040fe40000410000 */
[C---:B------:R-:W-:Y:S01]  /*bbb0*/  FMUL.FTZ R55, R0.reuse, R55 ;  /* 0x0000003700377220 */ /* 0x040fe20000410000 */
[----:B------:R-:W2:Y:S01]  /*bbc0*/  MUFU.EX2 R178, R172 ;  /* 0x000000ac00b27308 */ /* 0x000ea20000000800 */
[C---:B-1----:R-:W-:Y:S05]  /*bbd0*/  HMMA.16816.F32 R4, R168.reuse, R136, R4 ;  /* 0x00000088a804723c */ /* 0x042fea0000001804 */
[C---:B------:R-:W-:Y:S02]  /*bbe0*/  FMUL.FTZ R58, R0.reuse, R58 ;  /* 0x0000003a003a7220 */ /* 0x040fe40000410000 */
[C---:B------:R-:W-:Y:S01]  /*bbf0*/  FMUL.FTZ R59, R0.reuse, R59 ;  /* 0x0000003b003b7220 */ /* 0x040fe20000410000 */
[C---:B------:R-:W-:Y:S01]  /*bc00*/  HMMA.16816.F32 R8, R168.reuse, R138, R8 ;  /* 0x0000008aa808723c */ /* 0x040fe20000001808 */
[----:B------:R-:W1:Y:S01]  /*bc10*/  LDSM.16.MT88.4 R136, [R237+0x100] ;  /* 0x00010000ed88783b */ /* 0x000e620000004200 */
[----:B------:R-:W-:Y:S02]  /*bc20*/  MUFU.EX2 R177, R174 ;  /* 0x000000ae00b17308 */ /* 0x000fe40000000800 */
[C---:B------:R-:W-:Y:S02]  /*bc30*/  FMUL.FTZ R62, R0.reuse, R62 ;  /* 0x0000003e003e7220 */ /* 0x040fe40000410000 */
[C---:B------:R-:W-:Y:S02]  /*bc40*/  FMUL.FTZ R63, R0.reuse, R63 ;  /* 0x0000003f003f7220 */ /* 0x040fe40000410000 */
[C---:B------:R-:W-:Y:S04]  /*bc50*/  FMUL.FTZ R66, R0.reuse, R66 ;  /* 0x0000004200427220 */ /* 0x040fe80000410000 */
[----:B------:R-:W-:Y:S01]  /*bc60*/  MUFU.EX2 R174, R153 ;  /* 0x0000009900ae7308 */ /* 0x000fe20000000800 */
        /* <DEDUP_REMOVED lines=11> */
[----:B------:R-:W2:Y:S01]  /*bd20*/  MUFU.EX2 R175, R152 ;  /* 0x0000009800af7308 */ /* 0x000ea20000000800 */
[C---:B------:R-:W-:Y:S02]  /*bd30*/  FMUL.FTZ R87, R0.reuse, R87 ;  /* 0x0000005700577220 */ /* 0x040fe40000410000 */
[C---:B------:R-:W-:Y:S02]  /*bd40*/  FMUL.FTZ R90, R0.reuse, R90 ;  /* 0x0000005a005a7220 */ /* 0x040fe40000410000 */
[C---:B------:R-:W-:Y:S02]  /*bd50*/  FMUL.FTZ R91, R0.reuse, R91 ;  /* 0x0000005b005b7220 */ /* 0x040fe40000410000 */
[C---:B------:R-:W-:Y:S01]  /*bd60*/  FMUL.FTZ R94, R0.reuse, R94 ;  /* 0x0000005e005e7220 */ /* 0x040fe20000410000 */
[C---:B-1----:R-:W-:Y:S02]  /*bd70*/  HMMA.16816.F32 R12, R168.reuse, R136, R12 ;  /* 0x00000088a80c723c */ /* 0x042fe4000000180c */
[----:B------:R-:W-:Y:S01]  /*bd80*/  MUFU.EX2 R172, R157 ;  /* 0x0000009d00ac7308 */ /* 0x000fe20000000800 */
[C---:B------:R-:W-:Y:S02]  /*bd90*/  FMUL.FTZ R95, R0.reuse, R95 ;  /* 0x0000005f005f7220 */ /* 0x040fe40000410000 */
[C---:B------:R-:W-:Y:S02]  /*bda0*/  FMUL.FTZ R98, R0.reuse, R98 ;  /* 0x0000006200627220 */ /* 0x040fe40000410000 */
[C---:B------:R-:W-:Y:S01]  /*bdb0*/  FMUL.FTZ R99, R0.reuse, R99 ;  /* 0x0000006300637220 */ /* 0x040fe20000410000 */
[C---:B------:R-:W-:Y:S01]  /*bdc0*/  HMMA.16816.F32 R16, R168.reuse, R138, R16 ;  /* 0x0000008aa810723c */ /* 0x040fe20000001810 */
[----:B------:R-:W1:Y:S03]  /*bdd0*/  LDSM.16.MT88.4 R136, [R240+0x100] ;  /* 0x00010000f088783b */ /* 0x000e660000004200 */
[----:B------:R-:W1:Y:S01]  /*bde0*/  MUFU.EX2 R173, R156 ;  /* 0x0000009c00ad7308 */ /* 0x000e620000000800 */
[C---:B------:R-:W-:Y:S02]  /*bdf0*/  FMUL.FTZ R102, R0.reuse, R102 ;  /* 0x0000006600667220 */ /* 0x040fe40000410000 */
[C---:B------:R-:W-:Y:S02]  /*be00*/  FMUL.FTZ R103, R0.reuse, R103 ;  /* 0x0000006700677220 */ /* 0x040fe40000410000 */
[C---:B------:R-:W-:Y:S03]  /*be10*/  FMUL.FTZ R106, R0.reuse, R106 ;  /* 0x0000006a006a7220 */ /* 0x040fe60000410000 */
        /* <DEDUP_REMOVED lines=13> */
[----:B---3--:R-:W-:Y:S01]  /*bef0*/  FADD.FTZ R0, R132, R155 ;  /* 0x0000009b84007221 */ /* 0x008fe20000010000 */
[----:B------:R-:W-:Y:S01]  /*bf00*/  MOV R155, R145 ;  /* 0x00000091009b7202 */ /* 0x000fe20000000f00 */
[C---:B-1----:R-:W-:Y:S03]  /*bf10*/  HMMA.16816.F32 R20, R168.reuse, R136, R20 ;  /* 0x00000088a814723c */ /* 0x042fe60000001814 */
[C---:B------:R-:W-:Y:S04]  /*bf20*/  FADD.FTZ R0, R3.reuse, R0 ;  /* 0x0000000003007221 */ /* 0x040fe80000010000 */
[----:B------:R-:W-:Y:S01]  /*bf30*/  FADD.FTZ R0, R144, R0 ;  /* 0x0000000090007221 */ /* 0x000fe20000010000 */
[C---:B------:R-:W-:Y:S01]  /*bf40*/  HMMA.16816.F32 R24, R168.reuse, R138, R24 ;  /* 0x0000008aa818723c */ /* 0x040fe20000001818 */
[----:B------:R-:W1:Y:S03]  /*bf50*/  LDSM.16.MT88.4 R136, [R239+0x100] ;  /* 0x00010000ef88783b */ /* 0x000e660000004200 */
[----:B----4-:R-:W-:Y:S04]  /*bf60*/  FADD.FTZ R0, R134, R0 ;  /* 0x0000000086007221 */ /* 0x010fe80000010000 */
        /* <DEDUP_REMOVED lines=39> */
[----:B------:R-:W1:Y:S03]  /*c1e0*/  MUFU.EX2 R132, R155 ;  /* 0x0000009b00847308 */ /* 0x000e660000000800 */
[----:B--2---:R-:W-:Y:S01]  /*c1f0*/  F2FP.PACK_AB R137, R178, R149 ;  /* 0x00000095b289723e */ /* 0x004fe200000000ff */
[----:B------:R-:W-:Y:S02]  /*c200*/  FADD.FTZ R3, R150, R148 ;  /* 0x0000009496037221 */ /* 0x000fe40000010000 */
[----:B------:R-:W-:Y:S02]  /*c210*/  F2FP.PACK_AB R138, R134, R144 ;  /* 0x00000090868a723e */ /* 0x000fe400000000ff */
[----:B------:R-:W2:Y:S02]  /*c220*/  LDSM.16.MT88.4 R144, [R237+0x900] ;  /* 0x00090000ed90783b */ /* 0x000ea40000004200 */
[----:B------:R-:W3:Y:S01]  /*c230*/  MUFU.EX2 R168, R154 ;  /* 0x0000009a00a87308 */ /* 0x000ee20000000800 */
[----:B-----5:R-:W-:Y:S02]  /*c240*/  F2FP.PACK_AB R139, R176, R177 ;  /* 0x000000b1b08b723e */ /* 0x020fe400000000ff */
[----:B------:R-:W-:Y:S02]  /*c250*/  F2FP.PACK_AB R169, R175, R174 ;  /* 0x000000aeafa9723e */ /* 0x000fe400000000ff */
[----:B------:R-:W-:Y:S03]  /*c260*/  F2FP.PACK_AB R171, R173, R172 ;  /* 0x000000acadab723e */ /* 0x000fe600000000ff */
[C---:B------:R-:W-:Y:S02]  /*c270*/  HMMA.16816.F32 R4, R136.reuse, R140, R4 ;  /* 0x0000008c8804723c */ /* 0x040fe40000001804 */
[----:B------:R-:W4:Y:S03]  /*c280*/  MUFU.EX2 R134, R159 ;  /* 0x0000009f00867308 */ /* 0x000f260000000800 */
[----:B-1----:R-:W-:Y:S03]  /*c290*/  FADD.FTZ R0, R132, R0 ;  /* 0x0000000084007221 */ /* 0x002fe60000010000 */
[C---:B------:R-:W-:Y:S01]  /*c2a0*/  HMMA.16816.F32 R8, R136.reuse, R142, R8 ;  /* 0x0000008e8808723c */ /* 0x040fe20000001808 */
[----:B------:R-:W1:Y:S03]  /*c2b0*/  LDSM.16.MT88.4 R140, [R240+0x900] ;  /* 0x00090000f08c783b */ /* 0x000e660000004200 */
[----:B------:R-:W5:Y:S01]  /*c2c0*/  MUFU.EX2 R170, R158 ;  /* 0x0000009e00aa7308 */ /* 0x000f620000000800 */
[C---:B---3--:R-:W-:Y:S04]  /*c2d0*/  FADD.FTZ R0, R168.reuse, R0 ;  /* 0x00000000a8007221 */ /* 0x048fe80000010000 */
[----:B------:R-:W-:Y:S03]  /*c2e0*/  LDSM.16.MT88.4 R152, [R236+0x1100] ;  /* 0x00110000ec98783b */ /* 0x000fe60000004200 */
[----:B------:R-:W-:Y:S01]  /*c2f0*/  F2FP.PACK_AB R168, R168, R132 ;  /* 0x00000084a8a8723e */ /* 0x000fe200000000ff */
[----:B----4-:R-:W-:Y:S01]  /*c300*/  FADD.FTZ R0, R134, R0 ;  /* 0x0000000086007221 */ /* 0x010fe20000010000 */
[C---:B--2---:R-:W-:Y:S03]  /*c310*/  HMMA.16816.F32 R12, R136.reuse, R144, R12 ;  /* 0x00000090880c723c */ /* 0x044fe6000000180c */
[C---:B-----5:R-:W-:Y:S01]  /*c320*/  FADD.FTZ R132, R170.reuse, R0 ;  /* 0x00000000aa847221 */ /* 0x060fe20000010000 */
[----:B------:R-:W-:Y:S04]  /*c330*/  F2FP.PACK_AB R170, R170, R134 ;  /* 0x00000086aaaa723e */ /* 0x000fe800000000ff */
[C---:B------:R-:W-:Y:S01]  /*c340*/  HMMA.16816.F32 R16, R136.reuse, R146, R16 ;  /* 0x000000928810723c */ /* 0x040fe20000001810 */
[----:B------:R-:W2:Y:S03]  /*c350*/  LDSM.16.MT88.4 R144, [R239+0x900] ;  /* 0x00090000ef90783b */ /* 0x000ea60000004200 */
[----:B------:R-:W-:Y:S04]  /*c360*/  FADD.FTZ R0, R149, R3 ;  /* 0x0000000395007221 */ /* 0x000fe80000010000 */
[----:B------:R-:W-:Y:S01]  /*c370*/  FADD.FTZ R0, R178, R0 ;  /* 0x00000000b2007221 */ /* 0x000fe20000010000 */
[----:B------:R3:W-:Y:S01]  /*c380*/  STL [R1+0x14], R132 ;  /* 0x0000148401007387 */ /* 0x0007e20000100800 */
[C---:B-1----:R-:W-:Y:S03]  /*c390*/  HMMA.16816.F32 R20, R136.reuse, R140, R20 ;  /* 0x0000008c8814723c */ /* 0x042fe60000001814 */
[----:B------:R-:W-:Y:S04]  /*c3a0*/  FADD.FTZ R0, R177, R0 ;  /* 0x00000000b1007221 */ /* 0x000fe80000010000 */
[----:B------:R-:W-:Y:S01]  /*c3b0*/  FADD.FTZ R0, R176, R0 ;  /* 0x00000000b0007221 */ /* 0x000fe20000010000 */
[C---:B------:R-:W-:Y:S01]  /*c3c0*/  HMMA.16816.F32 R24, R136.reuse, R142, R24 ;  /* 0x0000008e8818723c */ /* 0x040fe20000001818 */
[----:B------:R-:W1:Y:S03]  /*c3d0*/  LDSM.16.MT88.4 R140, [R236+0x2100] ;  /* 0x00210000ec8c783b */ /* 0x000e660000004200 */
[----:B------:R-:W-:Y:S04]  /*c3e0*/  FADD.FTZ R0, R174, R0 ;  /* 0x00000000ae007221 */ /* 0x000fe80000010000 */
[----:B------:R-:W-:Y:S04]  /*c3f0*/  FADD.FTZ R0, R175, R0 ;  /* 0x00000000af007221 */ /* 0x000fe80000010000 */
[----:B------:R-:W-:Y:S01]  /*c400*/  FADD.FTZ R0, R172, R0 ;  /* 0x00000000ac007221 */ /* 0x000fe20000010000 */
[----:B---3--:R-:W-:Y:S03]  /*c410*/  MOV R132, R2 ;  /* 0x0000000200847202 */ /* 0x008fe60000000f00 */
[----:B------:R-:W-:Y:S05]  /*c420*/  FADD.FTZ R0, R173, R0 ;  /* 0x00000000ad007221 */ /* 0x000fea0000010000 */
[----:B------:R-:W-:Y:S01]  /*c430*/  STL [R1+0x18], R0 ;  /* 0x0000180001007387 */ /* 0x000fe20000100800 */
        /* <DEDUP_REMOVED lines=85> */
.L_x_2945:
        /* <DEDUP_REMOVED lines=44> */
.L_x_2959:
[----:B------:R-:W2:Y:S01]  /*cc50*/  LDL.64 R26, [R1+0x40] ;  /* 0x00004000011a7983 */ /* 0x000ea20000100a00 */
[----:B------:R-:W-:Y:S01]  /*cc60*/  USHF.R.S32.HI UR5, URZ, 0x1f, UR8 ;  /* 0x0000001f3f057899 */ /* 0x000fe20008011408 */
[----:B------:R-:W-:Y:S01]  /*cc70*/  IMAD.MOV.U32 R133, RZ, RZ, c[0x0][0x208] ;  /* 0x00008200ff857624 */ /* 0x000fe200078e00ff */
[----:B------:R-:W-:Y:S01]  /*cc80*/  UIMAD UR4, UR10, UR8, URZ ;  /* 0x000000080a0472a4 */ /* 0x000fe2000f8e023f */
[----:B------:R-:W3:Y:S01]  /*cc90*/  LDL.64 R22, [R1+0x38] ;  /* 0x0000380001167983 */ /* 0x000ee20000100a00 */
[----:B------:R-:W-:Y:S01]  /*cca0*/  UIMAD.WIDE.U32 UR20, UR18, UR8, URZ ;  /* 0x00000008121472a5 */ /* 0x000fe2000f8e003f */
[----:B------:R-:W-:Y:S01]  /*ccb0*/  IMAD.MOV.U32 R172, RZ, RZ, c[0x0][0x20c] ;  /* 0x00008300ffac7624 */ /* 0x000fe200078e00ff */
[----:B------:R-:W-:Y:S01]  /*ccc0*/  UIMAD UR4, UR5, UR18, UR4 ;  /* 0x00000012050472a4 */ /* 0x000fe2000f8e0204 */
[----:B------:R-:W4:Y:S01]  /*ccd0*/  LDL R24, [R1+0x70] ;  /* 0x0000700001187983 */ /* 0x000f220000100800 */
[----:B------:R-:W-:Y:S04]  /*cce0*/  DEPBAR.LE SB0, 0x0 ;  /* 0x000080000000791a */ /* 0x000fe80000000000 */
[----:B------:R-:W4:Y:S01]  /*ccf0*/  LDL R132, [R1+0x6c] ;  /* 0x00006c0001847983 */ /* 0x000f220000100800 */
[----:B------:R-:W-:Y:S02]  /*cd00*/  UIADD3 UR4, UR21, UR4, URZ ;  /* 0x0000000415047290 */ /* 0x000fe4000fffe03f */
[----:B------:R-:W-:Y:S01]  /*cd10*/  UISETP.GT.AND UP0, UPT, UR8, UR9, UPT ;  /* 0x000000090800728c */ /* 0x000fe2000bf04270 */
[----:B------:R-:W4:Y:S04]  /*cd20*/  LDL R171, [R1+0x68] ;  /* 0x0000680001ab7983 */ /* 0x000f280000100800 */
[----:B------:R-:W4:Y:S04]  /*cd30*/  LDL R170, [R1+0x60] ;  /* 0x0000600001aa7983 */ /* 0x000f280000100800 */
[----:B------:R-:W4:Y:S04]  /*cd40*/  LDL R169, [R1+0x64] ;  /* 0x0000640001a97983 */ /* 0x000f280000100800 */
[----:B------:R-:W4:Y:S04]  /*cd50*/  LDL R168, [R1+0x5c] ;  /* 0x00005c0001a87983 */ /* 0x000f280000100800 */
[----:B------:R-:W4:Y:S04]  /*cd60*/  LDL R25, [R1+0x1c] ;  /* 0x00001c0001197983 */ /* 0x000f280000100800 */
[----:B-1----:R1:W-:Y:S04]  /*cd70*/  STL.64 [R1+0x88], R30 ;  /* 0x0000881e01007387 */ /* 0x0023e80000100a00 */
[----:B------:R1:W-:Y:S04]  /*cd80*/  STL.64 [R1+0x80], R28 ;  /* 0x0000801c01007387 */ /* 0x0003e80000100a00 */
[----:B------:R-:W-:Y:S06]  /*cd90*/  BAR.SYNC.DEFER_BLOCKING 0x0 ;  /* 0x0000000000007b1d */ /* 0x000fec0000010000 */
[----:B-----5:R-:W1:Y:S04]  /*cda0*/  LDSM.16.M88.4 R8, [R135+0x10100] ;  /* 0x010100008708783b */ /* 0x020e680000000200 */
[----:B------:R-:W1:Y:S04]  /*cdb0*/  LDSM.16.M88.4 R16, [R135+0x10900] ;  /* 0x010900008710783b */ /* 0x000e680000000200 */
[----:B------:R-:W-:Y:S01]  /*cdc0*/  LDSM.16.M88.4 R176, [R252] ;  /* 0x00000000fcb0783b */ /* 0x000fe20000000200 */
[----:B-12---:R-:W-:Y:S04]  /*cdd0*/  IADD3 R0, P1, R26, UR20, RZ ;  /* 0x000000141a007c10 */ /* 0x006fe8000ff3e0ff */
[----:B---3--:R-:W-:Y:S02]  /*cde0*/  IADD3.X R4, R23, UR4, RZ, P1, !PT ;  /* 0x0000000417047c10 */ /* 0x008fe40008ffe4ff */
[----:B------:R-:W-:Y:S02]  /*cdf0*/  LEA R14, P1, R0, c[0x0][0x1f8], 0x1 ;  /* 0x00007e00000e7a11 */ /* 0x000fe400078208ff */
[----:B----4-:R-:W-:Y:S02]  /*ce00*/  IADD3 R3, P0, R24, UR20, RZ ;  /* 0x0000001418037c10 */ /* 0x010fe4000ff1e0ff */
[----:B------:R-:W-:Y:S02]  /*ce10*/  LEA.HI.X R15, R0, c[0x0][0x1fc], R4, 0x1, P1 ;  /* 0x00007f00000f7a11 */ /* 0x000fe400008f0c04 */
[----:B------:R-:W-:Y:S02]  /*ce20*/  IADD3.X R5, R132, UR4, RZ, P0, !PT ;  /* 0x0000000484057c10 */ /* 0x000fe400087fe4ff */
[----:B------:R-:W-:Y:S02]  /*ce30*/  LEA R12, P0, R3, c[0x0][0x1f8], 0x1 ;  /* 0x00007e00030c7a11 */ /* 0x000fe400078008ff */
[----:B------:R-:W-:Y:S02]  /*ce40*/  IADD3 R0, P1, R171, UR20, RZ ;  /* 0x00000014ab007c10 */ /* 0x000fe4000ff3e0ff */
[----:B------:R-:W-:Y:S02]  /*ce50*/  LEA.HI.X R13, R3, c[0x0][0x1fc], R5, 0x1, P0 ;  /* 0x00007f00030d7a11 */ /* 0x000fe400000f0c05 */
[----:B------:R-:W-:Y:S02]  /*ce60*/  LEA R6, P0, R0, c[0x0][0x1f8], 0x1 ;  /* 0x00007e0000067a11 */ /* 0x000fe400078008ff */
[----:B------:R-:W-:Y:S02]  /*ce70*/  IADD3.X R3, R169, UR4, RZ, P1, !PT ;  /* 0x00000004a9037c10 */ /* 0x000fe40008ffe4ff */
[----:B------:R-:W-:Y:S02]  /*ce80*/  IADD3 R4, P1, R170, UR20, RZ ;  /* 0x00000014aa047c10 */ /* 0x000fe4000ff3e0ff */
[----:B------:R-:W-:Y:S02]  /*ce90*/  LEA.HI.X R7, R0, c[0x0][0x1fc], R3, 0x1, P0 ;  /* 0x00007f0000077a11 */ /* 0x000fe400000f0c03 */
[----:B------:R-:W-:Y:S02]  /*cea0*/  IADD3.X R21, R168, UR4, RZ, P1, !PT ;  /* 0x00000004a8157c10 */ /* 0x000fe40008ffe4ff */
[C---:B------:R-:W-:Y:S02]  /*ceb0*/  LEA R20, P2, R4.reuse, c[0x0][0x1f8], 0x1 ;  /* 0x00007e0004147a11 */ /* 0x040fe400078408ff */
[C---:B------:R-:W-:Y:S02]  /*cec0*/  @!P3 LEA R3, P0, R133.reuse, UR20, 0x5 ;  /* 0x000000148503bc11 */ /* 0x040fe4000f8028ff */
[----:B------:R-:W-:Y:S02]  /*ced0*/  LEA.HI.X R21, R4, c[0x0][0x1fc], R21, 0x1, P2 ;  /* 0x00007f0004157a11 */ /* 0x000fe400010f0c15 */
[----:B------:R-:W-:Y:S02]  /*cee0*/  @!P3 LEA.HI.X R0, R133, UR4, R172, 0x5, P0 ;  /* 0x000000048500bc11 */ /* 0x000fe400080f2cac */
[C---:B------:R-:W-:Y:S01]  /*cef0*/  @!P3 IADD3 R5, P1, R3.reuse, R26, RZ ;  /* 0x0000001a0305b210 */ /* 0x040fe20007f3e0ff */
[----:B------:R-:W2:Y:S01]  /*cf00*/  LDL R172, [R1] ;  /* 0x0000000001ac7983 */ /* 0x000ea20000100800 */
[----:B------:R-:W-:Y:S02]  /*cf10*/  @!P3 IADD3 R4, P0, R3, R24, RZ ;  /* 0x000000180304b210 */ /* 0x000fe40007f1e0ff */
[----:B------:R-:W-:Y:S01]  /*cf20*/  LOP3.LUT P2, RZ, R25, 0x1, RZ, 0xc0, !PT ;  /* 0x0000000119ff7812 */ /* 0x000fe2000784c0ff */
[C---:B------:R-:W-:Y:S01]  /*cf30*/  @!P3 IMAD.X R23, R0.reuse, 0x1, R23, P1 ;  /* 0x000000010017b824 */ /* 0x040fe200008e0617 */
[C---:B------:R-:W-:Y:S01]  /*cf40*/  @!P3 LEA R22, P1, R5.reuse, c[0x0][0x1f8], 0x1 ;  /* 0x00007e000516ba11 */ /* 0x040fe200078208ff */
[----:B------:R-:W-:Y:S01]  /*cf50*/  @!P3 IMAD.X R133, R0, 0x1, R132, P0 ;  /* 0x000000010085b824 */ /* 0x000fe200000e0684 */
[C---:B------:R-:W-:Y:S01]  /*cf60*/  @!P3 LEA R132, P0, R4.reuse, c[0x0][0x1f8], 0x1 ;  /* 0x00007e000484ba11 */ /* 0x040fe200078008ff */
[----:B------:R-:W1:Y:S01]  /*cf70*/  LDSM.16.M88.4 R24, [R135+0x11100] ;  /* 0x011100008718783b */ /* 0x000e620000000200 */
[----:B------:R-:W-:Y:S02]  /*cf80*/  @!P3 LEA.HI.X R23, R5, c[0x0][0x1fc], R23, 0x1, P1 ;  /* 0x00007f000517ba11 */ /* 0x000fe400008f0c17 */
[C---:B------:R-:W-:Y:S02]  /*cf90*/  @!P3 IADD3 R5, P1, R3.reuse, R171, RZ ;  /* 0x000000ab0305b210 */ /* 0x040fe40007f3e0ff */
[----:B------:R-:W-:Y:S02]  /*cfa0*/  @!P3 LEA.HI.X R133, R4, c[0x0][0x1fc], R133, 0x1, P0 ;  /* 0x00007f000485ba11 */ /* 0x000fe400000f0c85 */
[----:B------:R-:W-:Y:S01]  /*cfb0*/  @!P3 IADD3 R3, P0, R3, R170, RZ ;  /* 0x000000aa0303b210 */ /* 0x000fe20007f1e0ff */
[C---:B------:R-:W-:Y:S01]  /*cfc0*/  @!P3 IMAD.X R4, R0.reuse, 0x1, R169, P1 ;  /* 0x000000010004b824 */ /* 0x040fe200008e06a9 */
[----:B------:R-:W-:Y:S03]  /*cfd0*/  @!P3 LEA R30, P1, R5, c[0x0][0x1f8], 0x1 ;  /* 0x00007e00051eba11 */ /* 0x000fe600078208ff */
[----:B------:R-:W-:Y:S01]  /*cfe0*/  @!P3 IMAD.X R0, R0, 0x1, R168, P0 ;  /* 0x000000010000b824 */ /* 0x000fe200000e06a8 */
[----:B------:R-:W-:Y:S01]  /*cff0*/  @!P3 LEA R28, P0, R3, c[0x0][0x1f8], 0x1 ;  /* 0x00007e00031cba11 */ /* 0x000fe200078008ff */
[----:B------:R-:W3:Y:S01]  /*d000*/  LDSM.16.M88.4 R168, [R242] ;  /* 0x00000000f2a8783b */ /* 0x000ee20000000200 */
[----:B------:R-:W-:Y:S02]  /*d010*/  @!P3 LEA.HI.X R31, R5, c[0x0][0x1fc], R4, 0x1, P1 ;  /* 0x00007f00051fba11 */ /* 0x000fe400008f0c04 */
[----:B------:R-:W-:Y:S02]  /*d020*/  @!P3 LEA.HI.X R29, R3, c[0x0][0x1fc], R0, 0x1, P0 ;  /* 0x00007f00031dba11 */ /* 0x000fe400000f0c00 */
[----:B------:R-:W4:Y:S01]  /*d030*/  LDL R0, [R1+0x4] ;  /* 0x0000040001007983 */ /* 0x000f220000100800 */
[----:B------:R-:W-:Y:S03]  /*d040*/  PLOP3.LUT P0, PT, PT, PT, UP0, 0x40, 0x0 ;  /* 0x000000000000781c */ /* 0x000fe60003f0e808 */
[----:B--2---:R-:W2:Y:S04]  /*d050*/  LDSM.16.M88.4 R172, [R172] ;  /* 0x00000000acac783b */ /* 0x004ea80000000200 */
[----:B------:R-:W-:Y:S01]  /*d060*/  @!PT LDS RZ, [RZ] ;  /* 0x00000000fffff984 */ /* 0x000fe20000000800 */
[----:B------:R-:W-:Y:S01]  /*d070*/  @!PT LDS RZ, [RZ] ;  /* 0x00000000fffff984 */ /* 0x000fe20000000800 */
[----:B------:R-:W-:Y:S01]  /*d080*/  @!PT LDS RZ, [RZ] ;  /* 0x00000000fffff984 */ /* 0x000fe20000000800 */
[----:B----4-:R4:W-:Y:S04]  /*d090*/  LDGSTS.E.BYPASS.LTC128B.128 [R0+0x100], [R14.64], !P6 ;  /* 0x001000000e007fae */ /* 0x0109e8000f101d50 */
[----:B------:R4:W-:Y:S04]  /*d0a0*/  LDGSTS.E.BYPASS.LTC128B.128 [R0+0x1900], [R12.64], !P2 ;  /* 0x019000000c007fae */ /* 0x0009e8000d101d50 */
[----:B------:R1:W-:Y:S04]  /*d0b0*/  LDGSTS.E.BYPASS.LTC128B.128 [R0+0x3100], [R6.64], !P5 ;  /* 0x0310000006007fae */ /* 0x0003e8000e901d50 */
[----:B------:R2:W-:Y:S04]  /*d0c0*/  LDGSTS.E.BYPASS.LTC128B.128 [R0+0x4900], [R20.64], !P4 ;  /* 0x0490000014007fae */ /* 0x0005e8000e101d50 */
[----:B------:R2:W-:Y:S04]  /*d0d0*/  @!P3 LDGSTS.E.BYPASS.LTC128B.128 [R0+0x1100], [R22.64], !P6 ;  /* 0x011000001600bfae */ /* 0x0005e8000f101d50 */
[----:B------:R2:W-:Y:S04]  /*d0e0*/  @!P3 LDGSTS.E.BYPASS.LTC128B.128 [R0+0x2900], [R132.64], !P2 ;  /* 0x029000008400bfae */ /* 0x0005e8000d101d50 */
[----:B------:R2:W-:Y:S04]  /*d0f0*/  @!P3 LDGSTS.E.BYPASS.LTC128B.128 [R0+0x4100], [R30.64], !P5 ;  /* 0x041000001e00bfae */ /* 0x0005e8000e901d50 */
[----:B------:R3:W-:Y:S04]  /*d100*/  @!P3 LDGSTS.E.BYPASS.LTC128B.128 [R0+0x5900], [R28.64], !P4 ;  /* 0x059000001c00bfae */ /* 0x0007e8000e101d50 */
[----:B------:R-:W0:Y:S01]  /*d110*/  LDGDEPBAR ;  /* 0x00000000000079af */ /* 0x000e220000000000 */
[C---:B-1----:R-:W-:Y:S08]  /*d120*/  HMMA.16816.F32 R4, R160.reuse, R8, RZ ;  /* 0x00000008a004723c */ /* 0x042ff000000018ff */
[C---:B------:R-:W-:Y:S08]  /*d130*/  HMMA.16816.F32 R8, R160.reuse, R10, RZ ;  /* 0x0000000aa008723c */ /* 0x040ff000000018ff */
[C---:B----4-:R-:W-:Y:S01]  /*d140*/  HMMA.16816.F32 R12, R160.reuse, R16, RZ ;  /* 0x00000010a00c723c */ /* 0x050fe200000018ff */
[----:B--2---:R1:W5:Y:S04]  /*d150*/  LDL.LU.64 R30, [R1+0x88] ;  /* 0x00008800011e7983 */ /* 0x0043680000300a00 */
[----:B---3--:R1:W5:Y:S03]  /*d160*/  LDL.LU.64 R28, [R1+0x80] ;  /* 0x00008000011c7983 */ /* 0x0083660000300a00 */
[C---:B------:R-:W-:Y:S08]  /*d170*/  HMMA.16816.F32 R16, R160.reuse, R18, RZ ;  /* 0x00000012a010723c */ /* 0x040ff000000018ff */
[C---:B------:R-:W-:Y:S08]  /*d180*/  HMMA.16816.F32 R20, R160.reuse, R24, RZ ;  /* 0x00000018a014723c */ /* 0x040ff000000018ff */
[----:B------:R-:W-:Y:S08]  /*d190*/  HMMA.16816.F32 R24, R160, R26, RZ ;  /* 0x0000001aa018723c */ /* 0x000ff000000018ff */
[C---:B------:R-:W-:Y:S08]  /*d1a0*/  HMMA.16816.F32 R4, R164.reuse, R168, R4 ;  /* 0x000000a8a404723c */ /* 0x040ff00000001804 */
[C---:B------:R-:W-:Y:S01]  /*d1b0*/  HMMA.16816.F32 R8, R164.reuse, R170, R8 ;  /* 0x000000aaa408723c */ /* 0x040fe20000001808 */
[----:B------:R-:W2:Y:S07]  /*d1c0*/  LDSM.16.M88.4 R168, [R241+0x10100] ;  /* 0x01010000f1a8783b */ /* 0x000eae0000000200 */
[C---:B------:R-:W-:Y:S08]  /*d1d0*/  HMMA.16816.F32 R12, R164.reuse, R172, R12 ;  /* 0x000000aca40c723c */ /* 0x040ff0000000180c */
        /* <DEDUP_REMOVED lines=121> */
[----:B------:R-:W4:Y:S01]  /*d970*/  LDSM.16.M88.4 R176, [R238+0x5800] ;  /* 0x00580000eeb0783b */ /* 0x000f220000000200 */
[----:B------:R-:W-:Y:S04]  /*d980*/  DEPBAR.LE SB0, 0x0 ;  /* 0x000080000000791a */ /* 0x000fe80000000000 */
[----:B------:R-:W-:Y:S02]  /*d990*/  BAR.SYNC.DEFER_BLOCKING 0x0 ;  /* 0x0000000000007b1d */ /* 0x000fe40000010000 */
[C---:B--2---:R-:W-:Y:S08]  /*d9a0*/  HMMA.16816.F32 R4, R232.reuse, R168, R4 ;  /* 0x000000a8e804723c */ /* 0x044ff00000001804 */
[C---:B------:R-:W-:Y:S08]  /*d9b0*/  HMMA.16816.F32 R8, R232.reuse, R170, R8 ;  /* 0x000000aae808723c */ /* 0x040ff00000001808 */
[C---:B---3--:R-:W-:Y:S08]  /*d9c0*/  HMMA.16816.F32 R12, R232.reuse, R172, R12 ;  /* 0x000000ace80c723c */ /* 0x048ff0000000180c */
[C---:B------:R-:W-:Y:S08]  /*d9d0*/  HMMA.16816.F32 R16, R232.reuse, R174, R16 ;  /* 0x000000aee810723c */ /* 0x040ff00000001810 */
[C---:B----4-:R-:W-:Y:S08]  /*d9e0*/  HMMA.16816.F32 R20, R232.reuse, R176, R20 ;  /* 0x000000b0e814723c */ /* 0x050ff00000001814 */
[----:B------:R-:W-:Y:S01]  /*d9f0*/  HMMA.16816.F32 R24, R232, R178, R24 ;  /* 0x000000b2e818723c */ /* 0x000fe20000001818 */
[----:B------:R-:W-:-:S07]  /*da00*/  @P0 BRA `(.L_x_2950) ;  /* 0x0000046000000947 */ /* 0x000fce0003800000 */
[----:B-1----:R-:W2:Y:S01]  /*da10*/  LDL R174, [R1+0x8] ;  /* 0x0000080001ae7983 */ /* 0x002ea20000100800 */
        /* <DEDUP_REMOVED lines=18> */
[----:B------:R-:W4:Y:S01]  /*db40*/  LDL R168, [R1+0x20] ;  /* 0x0000200001a87983 */ /* 0x000f220000100800 */
        /* <DEDUP_REMOVED lines=50> */
.L_x_2950:
[----:B-1----:R-:W2:Y:S01]  /*de70*/  LDL R132, [R1+0x78] ;  /* 0x0000780001847983 */ /* 0x002ea20000100800 */
        /* <DEDUP_REMOVED lines=36> */
.L_x_2953:
[----:B------:R-:W-:Y:S04]  /*e0c0*/  MOV R171, c[0x0][0x32c] ;  /* 0x0000cb0000ab7a02 */ /* 0x000fe80000000f00 */
[----:B------:R-:W-:Y:S11]  /*e0d0*/  ISETP.NE.AND P0, PT, R171, 0x1, PT ;  /* 0x00000001ab00780c */ /* 0x000ff60003f05270 */
[----:B------:R-:W-:Y:S02]  /*e0e0*/  @!UPT UIADD3 URZ, URZ, URZ, URZ ;  /* 0x0000003f3f3ff290 */ /* 0x000fe4000fffe03f */
[----:B------:R-:W-:Y:S05]  /*e0f0*/  @P0 IMAD.HI.U32 R171, R132, c[0x0][0x330], RZ ;  /* 0x0000cc0084ab0a27 */ /* 0x000fea00078e00ff */
[----:B------:R-:W-:Y:S02]  /*e100*/  @P0 SHF.R.U32.HI R132, RZ, c[0x0][0x334], R171 ;  /* 0x0000cd00ff840a19 */ /* 0x000fe400000116ab */
.L_x_2954:
[----:B------:R-:W-:Y:S05]  /*e110*/  BSYNC B0 ;  /* 0x0000000000007941 */ /* 0x000fea0003800000 */
.L_x_2952:
[----:B------:R-:W-:Y:S05]  /*e120*/  IMAD R132, R132, c[0x0][0x32c], R170 ;  /* 0x0000cb0084847a24 */ /* 0x000fea00078e02aa */
[----:B------:R-:W-:Y:S02]  /*e130*/  IMNMX R0, R0, R132, !PT ;  /* 0x0000008400007217 */ /* 0x000fe40007800200 */
[----:B------:R-:W-:Y:S04]  /*e140*/  IADD3 R132, R132, c[0x0][0x32c], RZ ;  /* 0x0000cb0084847a10 */ /* 0x000fe80007ffe0ff */
[----:B------:R-:W-:Y:S02]  /*e150*/  IMNMX R3, R3, R132, PT ;  /* 0x0000008403037217 */ /* 0x000fe40003800200 */
.L_x_2951:
        /* <DEDUP_REMOVED lines=87> */
.L_x_2957:
[----:B------:R-:W-:Y:S04]  /*e6d0*/  MOV R5, c[0x0][0x32c] ;  /* 0x0000cb0000057a02 */ /* 0x000fe80000000f00 */
[----:B------:R-:W-:Y:S11]  /*e6e0*/  ISETP.NE.AND P0, PT, R5, 0x1, PT ;  /* 0x000000010500780c */ /* 0x000ff60003f05270 */
[----:B------:R-:W-:Y:S02]  /*e6f0*/  @!UPT UIADD3 URZ, URZ, URZ, URZ ;  /* 0x0000003f3f3ff290 */ /* 0x000fe4000fffe03f */
[----:B------:R-:W-:Y:S05]  /*e700*/  @P0 IMAD.HI.U32 R5, R0, c[0x0][0x330], RZ ;  /* 0x0000cc0000050a27 */ /* 0x000fea00078e00ff */
[----:B------:R-:W-:Y:S02]  /*e710*/  @P0 SHF.R.U32.HI R0, RZ, c[0x0][0x334], R5 ;  /* 0x0000cd00ff000a19 */ /* 0x000fe40000011605 */
.L_x_2958:
[----:B------:R-:W-:Y:S05]  /*e720*/  BSYNC B0 ;  /* 0x0000000000007941 */ /* 0x000fea0003800000 */
.L_x_2956:
[----:B------:R-:W-:Y:S05]  /*e730*/  IMAD R0, R0, c[0x0][0x32c], R170 ;  /* 0x0000cb0000007a24 */ /* 0x000fea00078e02aa */
[----:B------:R-:W-:Y:S02]  /*e740*/  IMNMX R3, R3, R0, !PT ;  /* 0x0000000003037217 */ /* 0x000fe40007800200 */
[----:B------:R-:W-:Y:S04]  /*e750*/  IADD3 R0, R0, c[0x0][0x32c], RZ ;  /* 0x0000cb0000007a10 */ /* 0x000fe80007ffe0ff */
[----:B------:R-:W-:Y:S02]  /*e760*/  IMNMX R4, R4, R0, PT ;  /* 0x0000000004047217 */ /* 0x000fe40003800200 */
.L_x_2955:
        /* <DEDUP_REMOVED lines=63> */
[----:B------:R-:W-:Y:S01]  /*eb60*/  ISETP.LT.OR P0, PT, R4, 0x9, P0 ;  /* 0x000000090400780c */ /* 0x000fe20000701670 */
[----:B------:R-:W-:Y:S01]  /*eb70*/  UISETP.NE.AND UP0, UPT, UR11, URZ, UPT ;  /* 0x0000003f0b00728c */ /* 0x000fe2000bf05270 */
[----:B------:R-:W1:Y:S02]  /*eb80*/  MUFU.EX2 R2, R0 ;  /* 0x0000000000027308 */ /* 0x000e640000000800 */
        /* <DEDUP_REMOVED lines=10> */
[----:B------:R-:W3:Y:S01]  /*ec30*/  MUFU.EX2 R9, R9 ;  /* 0x0000000900097308 */ /* 0x000ee20000000800 */
[----:B------:R-:W-:Y:S02]  /*ec40*/  FSEL R174, R14, -INF , !P0 ;  /* 0xff8000000eae7808 */ /* 0x000fe40004000000 */
[----:B------:R-:W-:Y:S01]  /*ec50*/  ISETP.GT.AND P0, PT, R3, 0x11, P2 ;  /* 0x000000110300780c */ /* 0x000fe20001704270 */
[----:B-1----:R-:W-:Y:S01]  /*ec60*/  FMUL.FTZ R20, R2, R140 ;  /* 0x0000008c02147220 */ /* 0x002fe20000410000 */
[----:B------:R-:W-:Y:S01]  /*ec70*/  ISETP.LT.OR P1, PT, R4, 0x19, P1 ;  /* 0x000000190400780c */ /* 0x000fe20000f21670 */
[----:B------:R-:W-:Y:S01]  /*ec80*/  FMUL.FTZ R12, R2, R148 ;  /* 0x00000094020c7220 */ /* 0x000fe20000410000 */
[----:B------:R-:W-:Y:S01]  /*ec90*/  ISETP.LT.OR P0, PT, R4, 0x12, P0 ;  /* 0x000000120400780c */ /* 0x000fe20000701670 */
[----:B-----5:R-:W-:Y:S01]  /*eca0*/  FMUL.FTZ R28, R2, R28 ;  /* 0x0000001c021c7220 */ /* 0x020fe20000410000 */
[----:B------:R-:W-:Y:S01]  /*ecb0*/  FSEL R175, R18, -INF , !P1 ;  /* 0xff80000012af7808 */ /* 0x000fe20004800000 */
[C---:B------:R-:W-:Y:S01]  /*ecc0*/  FMUL.FTZ R29, R2.reuse, R29 ;  /* 0x0000001d021d7220 */ /* 0x040fe20000410000 */
        /* <DEDUP_REMOVED lines=83> */
[----:B---3--:R-:W-:Y:S03]  /*f200*/  F2FP.PACK_AB R170, R9, R8 ;  /* 0x0000000809aa723e */ /* 0x008fe600000000ff */
        /* <DEDUP_REMOVED lines=30> */
[----:B------:R-:W-:Y:S01]  /*f3f0*/  MOV R149, R11 ;  /* 0x0000000b00957202 */ /* 0x000fe20000000f00 */
[----:B------:R-:W-:Y:S01]  /*f400*/  FADD.FTZ R0, -R0, R134 ;  /* 0x0000008600007221 */ /* 0x000fe20000010100 */
[----:B------:R-:W-:Y:S01]  /*f410*/  MUFU.EX2 R152, R152 ;  /* 0x0000009800987308 */ /* 0x000fe20000000800 */
[----:B------:R-:W-:Y:S02]  /*f420*/  FMUL.FTZ R134, R3, c[0x0][0x2d0] ;  /* 0x0000b40003867a20 */ /* 0x000fe40000410000 */
[----:B------:R-:W-:Y:S02]  /*f430*/  FMUL.FTZ R0, R0, c[0x0][0x2d0] ;  /* 0x0000b40000007a20 */ /* 0x000fe40000410000 */
[----:B------:R-:W-:Y:S01]  /*f440*/  FMUL.FTZ R9, R2, R153 ;  /* 0x0000009902097220 */ /* 0x000fe20000410000 */
[----:B------:R-:W-:Y:S02]  /*f450*/  FSEL R134, R134, RZ, P0 ;  /* 0x000000ff86867208 */ /* 0x000fe40000000000 */
[----:B------:R-:W-:Y:S01]  /*f460*/  MOV R153, R24 ;  /* 0x0000001800997202 */ /* 0x000fe20000000f00 */
[----:B------:R-:W-:Y:S01]  /*f470*/  FMUL.FTZ R24, R2, R136 ;  /* 0x0000008802187220 */ /* 0x000fe20000410000 */
[----:B------:R-:W1:Y:S01]  /*f480*/  MUFU.EX2 R0, R0 ;  /* 0x0000000000007308 */ /* 0x000e620000000800 */
[--C-:B------:R-:W-:Y:S01]  /*f490*/  FFMA.FTZ R169, R6, c[0x0][0x2d0], -R134.reuse ;  /* 0x0000b40006a97a23 */ /* 0x100fe20000010886 */
[----:B------:R-:W-:Y:S01]  /*f4a0*/  PLOP3.LUT P0, PT, PT, PT, UP0, 0x80, 0x0 ;  /* 0x000000000000781c */ /* 0x000fe20003f0f008 */
[--C-:B------:R-:W-:Y:S02]  /*f4b0*/  FFMA.FTZ R7, R7, c[0x0][0x2d0], -R134.reuse ;  /* 0x0000b40007077a23 */ /* 0x100fe40000010886 */
[--C-:B------:R-:W-:Y:S05]  /*f4c0*/  FFMA.FTZ R2, R10, c[0x0][0x2d0], -R134.reuse ;  /* 0x0000b4000a027a23 */ /* 0x100fea0000010886 */
        /* <DEDUP_REMOVED lines=17> */
[C---:B------:R-:W-:Y:S02]  /*f5e0*/  FMUL.FTZ R18, R0.reuse, R146 ;  /* 0x0000009200127220 */ /* 0x040fe40000410000 */
[C---:B---3--:R-:W-:Y:S01]  /*f5f0*/  FMUL.FTZ R7, R0.reuse, R159 ;  /* 0x0000009f00077220 */ /* 0x048fe20000410000 */
[----:B------:R-:W-:Y:S01]  /*f600*/  MOV R159, R140 ;  /* 0x0000008c009f7202 */ /* 0x000fe20000000f00 */
        /* <DEDUP_REMOVED lines=57> */
[----:B----4-:R-:W-:Y:S01]  /*f9a0*/  F2FP.PACK_AB R169, R144, R169 ;  /* 0x000000a990a9723e */ /* 0x010fe200000000ff */
[--C-:B------:R-:W-:Y:S01]  /*f9b0*/  FFMA.FTZ R0, R172, c[0x0][0x2d0], -R134.reuse ;  /* 0x0000b400ac007a23 */ /* 0x100fe20000010886 */
[----:B------:R-:W-:Y:S01]  /*f9c0*/  LDSM.16.MT88.4 R140, [R236+0x900] ;  /* 0x00090000ec8c783b */ /* 0x000fe20000004200 */
        /* <DEDUP_REMOVED lines=16> */
[----:B------:R-:W-:Y:S10]  /*fad0*/  MUFU.EX2 R176, R159 ;  /* 0x0000009f00b07308 */ /* 0x000ff40000000800 */
        /* <DEDUP_REMOVED lines=181> */
.L_x_2949:
        /* <DEDUP_REMOVED lines=157> */
.L_x_2917:
        /* <DEDUP_REMOVED lines=311> */
.L_x_2962:
[----:B------:R-:W-:Y:S05]  /*12370*/  BSYNC B0 ;  /* 0x0000000000007941 */ /* 0x000fea0003800000 */
.L_x_2961:
        /* <DEDUP_REMOVED lines=195> */
.L_x_2960:
        /* <DEDUP_REMOVED lines=50> */
.L_x_2963:
        /* <DEDUP_REMOVED lines=11> */
.L_x_5223:


//--------------------- .text._ZN7cutlass13device_kernelIN5flash19enable_sm80_to_sm89INS1_16FlashAttnFwdSm80INS1_25CollectiveMainloopFwdSm80ILi8ELi1ELb1EN4cute5tupleIJNS5_1CILi128EEENS7_ILi48EEENS7_ILi256EEEEEELi256ENS_6half_tEfNS_4arch4Sm80ELb0ELb1ELb0ELb1ELb0ELb0ELb1ELb1EEENS1_21CollectiveEpilogueFwdINS6_IJS8_SA_S9_EEENS6_IJNS7_ILi1EEESI_SI_EEESC_SE_Li256ELb1ELb1ELb1ELb0EEENS1_36VarlenDynamicPersistentTileSchedulerILi128ELi48ELi256ELi256ELb1ELb1ELb0ELb1ELb0ELb1EEEEEEEEEvNT_6ParamsE --------------------------
	.section	.text._ZN7cutlass13device_kernelIN5flash19enable_sm80_to_sm89INS1_16FlashAttnFwdSm80INS1_25CollectiveMainloopFwdSm80ILi8ELi1ELb1EN4cute5tupleIJNS5_1CILi128EEENS7_ILi48EEENS7_ILi256EEEEEELi256ENS_6half_tEfNS_4arch4Sm80ELb0ELb1ELb0ELb1ELb0ELb0ELb1ELb1EEENS1_21CollectiveEpilogueFwdINS6_IJS8_SA_S9_EEENS6_IJNS7_ILi1EEESI_SI_EEESC_SE_Li256ELb1ELb1ELb1ELb0EEENS1_36VarlenDynamicPersistentTileSchedulerILi128ELi48ELi256ELi256ELb1ELb1ELb0ELb1ELb0ELb1EEEEEEEEEvNT_6ParamsE,"ax",@progbits
	.sectioninfo	@"SHI_REGISTERS=255"
	.align	128
.text._ZN7cutlass13device_kernelIN5flash19enable_sm80_to_sm89INS1_16FlashAttnFwdSm80INS1_25CollectiveMainloopFwdSm80ILi8ELi1ELb1EN4cute5tupleIJNS5_1CILi128EEENS7_ILi48EEENS7_ILi256EEEEEELi256ENS_6half_tEfNS_4arch4Sm80ELb0ELb1ELb0ELb1ELb0ELb0ELb1ELb1EEENS1_21CollectiveEpilogueFwdINS6_IJS8_SA_S9_EEENS6_IJNS7_ILi1EEESI_SI_EEESC_SE_Li256ELb1ELb1ELb1ELb0EEENS1_36VarlenDynamicPersistentTileSchedulerILi128ELi48ELi256ELi256ELb1ELb1ELb0ELb1ELb0ELb1EEEEEEEEEvNT_6ParamsE:
        .type           _ZN7cutlass13device_kernelIN5flash19enable_sm80_to_sm89INS1_16FlashAttnFwdSm80INS1_25CollectiveMainloopFwdSm80ILi8ELi1ELb1EN4cute5tupleIJNS5_1CILi128EEENS7_ILi48EEENS7_ILi256EEEEEELi256ENS_6half_tEfNS_4arch4Sm80ELb0ELb1ELb0ELb1ELb0ELb0ELb1ELb1EEENS1_21CollectiveEpilogueFwdINS6_IJS8_SA_S9_EEENS6_IJNS7_ILi1EEESI_SI_EEESC_SE_Li256ELb1ELb1ELb1ELb0EEENS1_36VarlenDynamicPersistentTileSchedulerILi128ELi48ELi256ELi256ELb1ELb1ELb0ELb1ELb0ELb1EEEEEEEEEvNT_6ParamsE,@function
        .size           _ZN7cutlass13device_kernelIN5flash19enable_sm80_to_sm89INS1_16FlashAttnFwdSm80INS1_25CollectiveMainloopFwdSm80ILi8ELi1ELb1EN4cute5tupleIJNS5_1CILi128EEENS7_ILi48EEENS7_ILi256EEEEEELi256ENS_6half_tEfNS_4arch4Sm80ELb0ELb1ELb0ELb1ELb0ELb0ELb1ELb1EEENS1_21CollectiveEpilogueFwdINS6_IJS8_SA_S9_EEENS6_IJNS7_ILi1EEESI_SI_EEESC_SE_Li256ELb1ELb1ELb1ELb0EEENS1_36VarlenDynamicPersistentTileSchedulerILi128ELi48ELi256ELi256ELb1ELb1ELb0ELb1ELb0ELb1EEEEEEEEEvNT_6ParamsE,(.L_x_5224 - _ZN7cutlass13device_kernelIN5flash19enable_sm80_to_sm89INS1_16FlashAttnFwdSm80INS1_25CollectiveMainloopFwdSm80ILi8ELi1ELb1EN4cute5tupleIJNS5_1CILi128EEENS7_ILi48EEENS7_ILi256EEEEEELi256ENS_6half_tEfNS_4arch4Sm80ELb0ELb1ELb0ELb1ELb0ELb0ELb1ELb1EEENS1_21CollectiveEpilogueFwdINS6_IJS8_SA_S9_EEENS6_IJNS7_ILi1EEESI_SI_EEESC_SE_Li256ELb1ELb1ELb1ELb0EEENS1_36VarlenDynamicPersistentTileSchedulerILi128ELi48ELi256ELi256ELb1ELb1ELb0ELb1ELb0ELb1EEEEEEEEEvNT_6ParamsE)
        .other          _ZN7cutlass13device_kernelIN5flash19enable_sm80_to_sm89INS1_16FlashAttnFwdSm80INS1_25CollectiveMainloopFwdSm80ILi8ELi1ELb1EN4cute5tupleIJNS5_1CILi128EEENS7_ILi48EEENS7_ILi256EEEEEELi256ENS_6half_tEfNS_4arch4Sm80ELb0ELb1ELb0ELb1ELb0ELb0ELb1ELb1EEENS1_21CollectiveEpilogueFwdINS6_IJS8_SA_S9_EEENS6_IJNS7_ILi1EEESI_SI_EEESC_SE_Li256ELb1ELb1ELb1ELb0EEENS1_36VarlenDynamicPersistentTileSchedulerILi128ELi48ELi256ELi256ELb1ELb1ELb0ELb1ELb0ELb1EEEEEEEEEvNT_6ParamsE,@"STO_CUDA_ENTRY STV_DEFAULT"
_ZN7cutlass13device_kernelIN5flash19enable_sm80_to_sm89INS1_16FlashAttnFwdSm80INS1_25CollectiveMainloopFwdSm80ILi8ELi1ELb1EN4cute5tupleIJNS5_1CILi128EEENS7_ILi48EEENS7_ILi256EEEEEELi256ENS_6half_tEfNS_4arch4Sm80ELb0ELb1ELb0ELb1ELb0ELb0ELb1ELb1EEENS1_21CollectiveEpilogueFwdINS6_IJS8_SA_S9_EEENS6_IJNS7_ILi1EEESI_SI_EEESC_SE_Li256ELb1ELb1ELb1ELb0EEENS1_36VarlenDynamicPersistentTileSchedulerILi128ELi48ELi256ELi256ELb1ELb1ELb0ELb1ELb0ELb1EEEEEEEEEvNT_6ParamsE:
        /* <DEDUP_REMOVED lines=54> */
.L_x_2969:
        /* <DEDUP_REMOVED lines=16> */
.L_x_3106:
        /* <DEDUP_REMOVED lines=16> */
.L_x_3107:
[----:B--2---:R-:W-:-:S05]  /*0560*/  IMAD R0, R0, c[0x0][0x538], RZ ;  /* 0x00014e0000007a24 */ /* 0x004fca00078e02ff */
[----:B------:R-:W-:-:S04]  /*0570*/  IADD3 R6, R0, R6, RZ ;  /* 0x0000000600067210 */ /* 0x000fc80007ffe0ff */
[----:B------:R-:W-:-:S13]  /*0580*/  ISETP.GT.AND P0, PT, R6, UR4, PT ;  /* 0x0000000406007c0c */ /* 0x000fda000bf04270 */
[----:B-1----:R-:W-:Y:S05]  /*0590*/  @!P0 BRA `(.L_x_2969) ;  /* 0xfffffdc000008947 */ /* 0x002fea000383ffff */
.L_x_2965:
[----:B------:R-:W-:-:S05]  /*05a0*/  IADD3 R11, -R0, R6, RZ ;  /* 0x00000006000b7210 */ /* 0x000fca0007ffe1ff */
[----:B------:R-:W-:-:S05]  /*05b0*/  IMAD R0, R4, c[0x0][0x538], R11 ;  /* 0x00014e0004007a24 */ /* 0x000fca00078e020b */
[----:B------:R-:W-:Y:S01]  /*05c0*/  ISETP.GT.AND P0, PT, R0, UR4, PT ;  /* 0x0000000400007c0c */ /* 0x000fe2000bf04270 */
[----:B------:R-:W-:-:S12]  /*05d0*/  BRA.DIV ~URZ, `(.L_x_2970) ;  /* 0x00015ae27f007947 */ /* 0x000fd8000b800000 */
[----:B------:R-:W-:-:S04]  /*05e0*/  VOTE.ANY R10, PT, !P0 ;  /* 0x00000000000a7806 */ /* 0x000fc800040e0100 */
.L_x_3108:
[----:B------:R-:W1:Y:S02]  /*05f0*/  POPC R6, R10 ;  /* 0x0000000a00067309 */ /* 0x000e640000000000 */
[----:B-1----:R-:W-:-:S05]  /*0600*/  IADD3 R0, R6, R7, RZ ;  /* 0x0000000706007210 */ /* 0x002fca0007ffe0ff */
[----:B------:R1:W-:Y:S01]  /*0610*/  STL [R1+0x7c], R0 ;  /* 0x00007c0001007387 */ /* 0x0003e20000100800 */
[----:B------:R-:W-:Y:S05]  /*0620*/  BRA.DIV ~URZ, `(.L_x_2971) ;  /* 0x00015ae27f007947 */ /* 0x000fea000b800000 */
[----:B------:R2:W3:Y:S01]  /*0630*/  SHFL.IDX PT, R12, R9, R6, 0x1f ;  /* 0x00001f06090c7589 */ /* 0x0004e200000e0000 */
[----:B------:R-:W-:-:S03]  /*0640*/  MOV R7, RZ ;  /* 0x000000ff00077202 */ /* 0x000fc60000000f00 */
[----:B------:R2:W4:Y:S04]  /*0650*/  SHFL.IDX PT, R9, R8, R6, 0x1f ;  /* 0x00001f0608097589 */ /* 0x00052800000e0000 */
.L_x_3109:
[----:B------:R-:W-:Y:S01]  /*0660*/  ISETP.NE.AND P0, PT, R10, RZ, PT ;  /* 0x000000ff0a00720c */ /* 0x000fe20003f05270 */
[----:B------:R-:W-:-:S12]  /*0670*/  BSSY B0, `(.L_x_2972) ;  /* 0x0000005000007945 */ /* 0x000fd80003800000 */
[----:B------:R-:W-:Y:S05]  /*0680*/  @!P0 BRA `(.L_x_2973) ;  /* 0x0000003000008947 */ /* 0x000fea0003800000 */
[----:B------:R-:W-:Y:S01]  /*0690*/  IADD3 R3, R6, -0x1, RZ ;  /* 0xffffffff06037810 */ /* 0x000fe20007ffe0ff */
[----:B------:R-:W-:Y:S05]  /*06a0*/  BRA.DIV ~URZ, `(.L_x_2974) ;  /* 0x00015b427f007947 */ /* 0x000fea000b800000 */
[----:B------:R1:W2:Y:S02]  /*06b0*/  SHFL.IDX PT, R7, R4, R3, 0x1f ;  /* 0x00001f0304077589 */ /* 0x0002a400000e0000 */
.L_x_2973:
[----:B------:R-:W-:Y:S05]  /*06c0*/  BSYNC B0 ;  /* 0x0000000000007941 */ /* 0x000fea0003800000 */
.L_x_2972:
        /* <DEDUP_REMOVED lines=69> */
.L_x_2976:
        /* <DEDUP_REMOVED lines=70> */
.L_x_2977:
[----:B------:R-:W-:Y:S05]  /*0f80*/  BSYNC B0 ;  /* 0x0000000000007941 */ /* 0x000fea0003800000 */
.L_x_2975:
[----:B------:R-:W-:-:S04]  /*0f90*/  LOP3.LUT R0, RZ, R0, RZ, 0x33, !PT ;  /* 0x00000000ff007212 */ /* 0x000fc800078e33ff */
[----:B------:R-:W-:-:S05]  /*0fa0*/  IADD3 R0, R0, R12, RZ ;  /* 0x0000000c00007210 */ /* 0x000fca0007ffe0ff */
[----:B------:R2:W-:Y:S01]  /*0fb0*/  STL [R1+0x74], R0 ;  /* 0x0000740001007387 */ /* 0x0005e20000100800 */
[----:B------:R-:W-:Y:S05]  /*0fc0*/  BRA `(.L_x_2978) ;  /* 0x0000006000007947 */ /* 0x000fea0003800000 */
.L_x_2966:
[----:B------:R-:W-:Y:S01]  /*0fd0*/  MOV R0, UR4 ;  /* 0x0000000400007c02 */ /* 0x000fe20008000f00 */
[----:B------:R-:W-:Y:S04]  /*0fe0*/  STL [R1+0x74], RZ ;  /* 0x000074ff01007387 */ /* 0x000fe80000100800 */
[----:B------:R-:W-:Y:S04]  /*0ff0*/  STL [R1+0x78], RZ ;  /* 0x000078ff01007387 */ /* 0x000fe80000100800 */
[----:B------:R1:W-:Y:S02]  /*1000*/  STL [R1+0x70], R0 ;  /* 0x0000700001007387 */ /* 0x0003e40000100800 */
[----:B-1----:R-:W-:-:S05]  /*1010*/  MOV R0, c[0x0][0x53c] ;  /* 0x00014f0000007a02 */ /* 0x002fca0000000f00 */
[----:B------:R1:W-:Y:S02]  /*1020*/  STL [R1+0x7c], R0 ;  /* 0x00007c0001007387 */ /* 0x0003e40000100800 */
.L_x_2978:
        /* <DEDUP_REMOVED lines=8> */
.L_x_2964:
        /* <DEDUP_REMOVED lines=126> */
.L_x_3105:
        /* <DEDUP_REMOVED lines=33> */
.L_x_2979:
[----:B------:R-:W-:-:S04]  /*1aa0*/  ISETP.NE.U32.AND P0, PT, RZ, c[0x0][0x368], PT ;  /* 0x0000da00ff007a0c */ /* 0x000fc80003f05070 */
[----:B------:R-:W-:-:S13]  /*1ab0*/  ISETP.NE.AND.EX P0, PT, RZ, c[0x0][0x36c], PT, P0 ;  /* 0x0000db00ff007a0c */ /* 0x000fda0003f05300 */
[----:B------:R-:W-:Y:S05]  /*1ac0*/  @!P0 BRA `(.L_x_2980) ;  /* 0x0000003000008947 */ /* 0x000fea0003800000 */
[----:B-1----:R-:W-:-:S05]  /*1ad0*/  IMAD.WIDE R2, R16, R14, c[0x0][0x368] ;  /* 0x0000da0010027625 */ /* 0x002fca00078e020e */
[----:B------:R1:W5:Y:S01]  /*1ae0*/  LDG.E R0, [R2.64] ;  /* 0x0000000602007981 */ /* 0x000362000c1e1900 */
[----:B------:R-:W-:Y:S05]  /*1af0*/  BRA `(.L_x_2981) ;  /* 0x0000005000007947 */ /* 0x000fea0003800000 */
.L_x_2980:
[----:B-1----:R-:W-:Y:S01]  /*1b00*/  MOV R0, c[0x0][0x1d0] ;  /* 0x0000740000007a02 */ /* 0x002fe20000000f00 */
[----:B------:R-:W-:Y:S05]  /*1b10*/  @!P4 BRA `(.L_x_2981) ;  /* 0x000000300000c947 */ /* 0x000fea0003800000 */
[----:B------:R-:W2:Y:S04]  /*1b20*/  LDG.E R5, [R2.64] ;  /* 0x0000000602057981 */ /* 0x000ea8000c1e1900 */
[----:B------:R-:W2:Y:S02]  /*1b30*/  LDG.E R0, [R2.64+0x4] ;  /* 0x0000040602007981 */ /* 0x000ea4000c1e1900 */
[----:B--2---:R-:W-:Y:S02]  /*1b40*/  IADD3 R0, -R5, R0, RZ ;  /* 0x0000000005007210 */ /* 0x004fe40007ffe1ff */
.L_x_2981:
        /* <DEDUP_REMOVED lines=36> */
.L_x_2984:
[----:B------:R-:W-:-:S13]  /*1d90*/  ISETP.NE.AND P0, PT, R66, 0x1, PT ;  /* 0x000000014200780c */ /* 0x000fda0003f05270 */
[----:B------:R-:W-:-:S05]  /*1da0*/  @P0 IMAD.HI.U32 R0, R2, c[0x0][0x330], RZ ;  /* 0x0000cc0002000a27 */ /* 0x000fca00078e00ff */
[----:B------:R-:W-:Y:S02]  /*1db0*/  @P0 SHF.R.U32.HI R2, RZ, c[0x0][0x334], R0 ;  /* 0x0000cd00ff020a19 */ /* 0x000fe40000011600 */
.L_x_2985:
[----:B------:R-:W-:Y:S05]  /*1dc0*/  BSYNC B0 ;  /* 0x0000000000007941 */ /* 0x000fea0003800000 */
.L_x_2983:
[----:B------:R-:W-:-:S05]  /*1dd0*/  IMAD R2, R2, R66, c[0x0][0x32c] ;  /* 0x0000cb0002027624 */ /* 0x000fca00078e0242 */
[----:B------:R-:W-:-:S04]  /*1de0*/  IMNMX R3, R3, R2, PT ;  /* 0x0000000203037217 */ /* 0x000fc80003800200 */
.L_x_2982:
        /* <DEDUP_REMOVED lines=25> */
.L_x_2988:
[----:B------:R-:W-:-:S13]  /*1f80*/  ISETP.NE.AND P0, PT, R66, 0x1, PT ;  /* 0x000000014200780c */ /* 0x000fda0003f05270 */
[----:B------:R-:W-:-:S05]  /*1f90*/  @P0 IMAD.HI.U32 R3, R0, c[0x0][0x330], RZ ;  /* 0x0000cc0000030a27 */ /* 0x000fca00078e00ff */
[----:B------:R-:W-:Y:S02]  /*1fa0*/  @P0 SHF.R.U32.HI R0, RZ, c[0x0][0x334], R3 ;  /* 0x0000cd00ff000a19 */ /* 0x000fe40000011603 */
.L_x_2989:
[----:B------:R-:W-:Y:S05]  /*1fb0*/  BSYNC B0 ;  /* 0x0000000000007941 */ /* 0x000fea0003800000 */
.L_x_2987:
[----:B------:R-:W-:-:S05]  /*1fc0*/  IMAD R0, R0, c[0x0][0x32c], RZ ;  /* 0x0000cb0000007a24 */ /* 0x000fca00078e02ff */
[----:B------:R-:W-:-:S05]  /*1fd0*/  IMNMX R2, R2, R0, !PT ;  /* 0x0000000002027217 */ /* 0x000fca0007800200 */
.L_x_2986:
        /* <DEDUP_REMOVED lines=47> */
.L_x_2991:
[----:B------:R-:W-:Y:S05]  /*22d0*/  BSYNC B0 ;  /* 0x0000000000007941 */ /* 0x000fea0003800000 */
.L_x_2990:
        /* <DEDUP_REMOVED lines=83> */
[----:B------:R-:W-:Y:S01]  /*2810*/  IADD3 R65, R134, -0x1, RZ ;  /* 0xffffffff86417810 */ /* 0x000fe20007ffe0ff */
        /* <DEDUP_REMOVED lines=12> */
[----:B------:R-:W-:Y:S02]  /*28e0*/  IMAD.IADD R17, R69, 0x1, R115 ;  /* 0x0000000145117824 */ /* 0x000fe400078e0273 */
        /* <DEDUP_REMOVED lines=27> */
[----:B------:R-:W4:Y:S02]  /*2aa0*/  SHFL.IDX PT, R6, R14, RZ, 0x181f ;  /* 0x00181fff0e067589 */ /* 0x000f2400000e0000 */
        /* <DEDUP_REMOVED lines=171> */
[C---:B------:R-:W-:Y:S02]  /*3560*/  @!P5 LEA R10, P0, R3.reuse, R12, 0x6 ;  /* 0x0000000c030ad211 */ /* 0x040fe400078030ff */
        /* <DEDUP_REMOVED lines=17> */
[----:B------:R-:W-:Y:S01]  /*3680*/  IADD3 R252, R242, 0x800, RZ ;  /* 0x00000800f2fc7810 */ /* 0x000fe20007ffe0ff */
        /* <DEDUP_REMOVED lines=11> */
[----:B------:R-:W-:Y:S01]  /*3740*/  SEL R3, RZ, 0x4, P6 ;  /* 0x00000004ff037807 */ /* 0x000fe20003000000 */
[----:B------:R-:W-:Y:S01]  /*3750*/  STL [R1], R0 ;  /* 0x0000000001007387 */ /* 0x000fe20000100800 */
        /* <DEDUP_REMOVED lines=14> */
[----:B------:R-:W-:-:S02]  /*3840*/  IADD3 R244, R242, 0x2800, RZ ;  /* 0x00002800f2f47810 */ /* 0x000fc40007ffe0ff */
        /* <DEDUP_REMOVED lines=20> */
[----:B--2---:R-:W1:Y:S04]  /*3990*/  LDSM.16.M88.4 R4, [R135] ;  /* 0x000000008704783b */ /* 0x004e680000000200 */
[----:B------:R-:W-:Y:S04]  /*39a0*/  LDSM.16.M88.4 R24, [R135+0x800] ;  /* 0x000800008718783b */ /* 0x000fe80000000200 */
[----:B------:R-:W2:Y:S04]  /*39b0*/  LDSM.16.M88.4 R28, [R135+0x1000] ;  /* 0x00100000871c783b */ /* 0x000ea80000000200 */
[----:B------:R-:W3:Y:S04]  /*39c0*/  LDSM.16.M88.4 R36, [R242] ;  /* 0x00000000f224783b */ /* 0x000ee80000000200 */
[----:B------:R-:W-:Y:S04]  /*39d0*/  LDSM.16.M88.4 R44, [R242+0x800] ;  /* 0x00080000f22c783b */ /* 0x000fe80000000200 */
        /* <DEDUP_REMOVED lines=8> */
[C---:B-1----:R-:W-:Y:S08]  /*3a60*/  HMMA.16816.F32 R16, R160.reuse, R4, RZ ;  /* 0x00000004a010723c */ /* 0x042ff000000018ff */
[----:B------:R-:W-:Y:S04]  /*3a70*/  HMMA.16816.F32 R4, R160, R6, RZ ;  /* 0x00000006a004723c */ /* 0x000fe800000018ff */
[----:B------:R1:W-:Y:S01]  /*3a80*/  LDGSTS.E.BYPASS.LTC128B.128 [R68+0x7080], [R12.64+0x100], !P0 ;  /* 0x070801000c447fae */ /* 0x0003e2000c101d46 */
[----:B------:R-:W-:-:S03]  /*3a90*/  LOP3.LUT P0, RZ, R3, 0x8, RZ, 0xc0, !PT ;  /* 0x0000000803ff7812 */ /* 0x000fc6000780c0ff */
[----:B--2---:R-:W-:Y:S01]  /*3aa0*/  HMMA.16816.F32 R32, R160, R28, RZ ;  /* 0x0000001ca020723c */ /* 0x004fe200000018ff */
[----:B------:R-:W-:-:S07]  /*3ab0*/  ISETP.LT.OR P4, PT, R2, 0x1, !P0 ;  /* 0x000000010200780c */ /* 0x000fce0004781670 */
[----:B------:R-:W-:Y:S06]  /*3ac0*/  HMMA.16816.F32 R40, R160, R30, RZ ;  /* 0x0000001ea028723c */ /* 0x000fec00000018ff */
[----:B------:R1:W-:Y:S01]  /*3ad0*/  LDGSTS.E.BYPASS.LTC128B.128 [R68+0x8880], [R12.64+0x180], !P4 ;  /* 0x088801800c447fae */ /* 0x0003e2000e101d46 */
[----:B------:R-:W-:Y:S01]  /*3ae0*/  ISETP.GT.AND P4, PT, R22, 0x7f, PT ;  /* 0x0000007f1600780c */ /* 0x000fe20003f84270 */
[----:B---3--:R-:W-:Y:S08]  /*3af0*/  HMMA.16816.F32 R4, R164, R38, R4 ;  /* 0x00000026a404723c */ /* 0x008ff00000001804 */
[----:B------:R-:W-:Y:S04]  /*3b00*/  HMMA.16816.F32 R20, R160, R24, RZ ;  /* 0x00000018a014723c */ /* 0x000fe800000018ff */
[----:B------:R-:W-:-:S02]  /*3b10*/  @!P4 ISETP.LT.OR P3, PT, R2, 0x21, !P3 ;  /* 0x000000210200c80c */ /* 0x000fc40005f61670 */
[C---:B------:R-:W-:Y:S02]  /*3b20*/  @!P4 ISETP.LT.OR P2, PT, R2.reuse, 0x21, !P2 ;  /* 0x000000210200c80c */ /* 0x040fe40005741670 */
[C---:B------:R-:W-:Y:S01]  /*3b30*/  @!P4 ISETP.LT.OR P1, PT, R2.reuse, 0x21, !P1 ;  /* 0x000000210200c80c */ /* 0x040fe20004f21670 */
[----:B------:R-:W-:Y:S01]  /*3b40*/  HMMA.16816.F32 R24, R160, R26, RZ ;  /* 0x0000001aa018723c */ /* 0x000fe200000018ff */
[----:B------:R-:W-:-:S07]  /*3b50*/  @!P4 ISETP.LT.OR P0, PT, R2, 0x21, !P0 ;  /* 0x000000210200c80c */ /* 0x000fce0004701670 */
[----:B------:R2:W-:Y:S01]  /*3b60*/  @!P4 LDGSTS.E.BYPASS.LTC128B.128 [R68+0x5080], [R10.64], !P3 ;  /* 0x050800000a44cfae */ /* 0x0005e2000d901d46 */
[C---:B----4-:R-:W-:Y:S03]  /*3b70*/  HMMA.16816.F32 R28, R164.reuse, R52, R32 ;  /* 0x00000034a41c723c */ /* 0x050fe60000001820 */
[----:B------:R2:W-:Y:S04]  /*3b80*/  @!P4 LDGSTS.E.BYPASS.LTC128B.128 [R68+0x6880], [R10.64+0x80], !P2 ;  /* 0x068800800a44cfae */ /* 0x0005e8000d101d46 */
[----:B------:R2:W-:Y:S01]  /*3b90*/  @!P4 LDGSTS.E.BYPASS.LTC128B.128 [R68+0x8080], [R10.64+0x100], !P1 ;  /* 0x080801000a44cfae */ /* 0x0005e2000c901d46 */
[----:B------:R-:W-:Y:S03]  /*3ba0*/  HMMA.16816.F32 R32, R164, R54, R40 ;  /* 0x00000036a420723c */ /* 0x000fe60000001828 */
[----:B------:R2:W-:Y:S01]  /*3bb0*/  @!P4 LDGSTS.E.BYPASS.LTC128B.128 [R68+0x9880], [R10.64+0x180], !P0 ;  /* 0x098801800a44cfae */ /* 0x0005e2000c101d46 */
[----:B------:R-:W-:-:S03]  /*3bc0*/  ISETP.GT.AND P0, PT, R65, R75, PT ;  /* 0x0000004b4100720c */ /* 0x000fc60003f04270 */
[----:B------:R-:W3:Y:S04]  /*3bd0*/  LDSM.16.M88.4 R48, [R237] ;  /* 0x00000000ed30783b */ /* 0x000ee80000000200 */
[----:B------:R-:W4:Y:S04]  /*3be0*/  LDSM.16.M88.4 R56, [R237+0x800] ;  /* 0x00080000ed38783b */ /* 0x000f280000000200 */
[----:B------:R-:W5:Y:S04]  /*3bf0*/  LDSM.16.M88.4 R60, [R237+0x1000] ;  /* 0x00100000ed3c783b */ /* 0x000f680000000200 */
[----:B------:R-:W-:Y:S04]  /*3c00*/  LDSM.16.M88.4 R52, [R236+0x1000] ;  /* 0x00100000ec34783b */ /* 0x000fe80000000200 */
[----:B------:R-:W-:Y:S04]  /*3c10*/  LDSM.16.M88.4 R40, [R135+0x1800] ;  /* 0x001800008728783b */ /* 0x000fe80000000200 */
[----:B------:R-:W0:Y:S01]  /*3c20*/  LDGDEPBAR ;  /* 0x00000000000079af */ /* 0x000e220000000000 */
[C---:B--2---:R-:W-:Y:S03]  /*3c30*/  HMMA.16816.F32 R8, R164.reuse, R36, R16 ;  /* 0x00000024a408723c */ /* 0x044fe60000001810 */
[----:B------:R-:W2:Y:S05]  /*3c40*/  LDSM.16.M88.4 R36, [R236] ;  /* 0x00000000ec24783b */ /* 0x000eaa0000000200 */
[C---:B------:R-:W-:Y:S08]  /*3c50*/  HMMA.16816.F32 R16, R164.reuse, R44, R20 ;  /* 0x0000002ca410723c */ /* 0x040ff00000001814 */
[----:B------:R-:W-:Y:S01]  /*3c60*/  HMMA.16816.F32 R20, R164, R46, R24 ;  /* 0x0000002ea414723c */ /* 0x000fe20000001818 */
[----:B------:R-:W1:Y:S07]  /*3c70*/  LDSM.16.M88.4 R44, [R236+0x800] ;  /* 0x00080000ec2c783b */ /* 0x000e6e0000000200 */
[C---:B---3--:R-:W-:Y:S01]  /*3c80*/  HMMA.16816.F32 R24, R180.reuse, R48, R8 ;  /* 0x00000030b418723c */ /* 0x048fe20000001808 */
[----:B------:R-:W-:Y:S07]  /*3c90*/  LDSM.16.M88.4 R8, [R242+0x1800] ;  /* 0x00180000f208783b */ /* 0x000fee0000000200 */
[C---:B------:R-:W-:Y:S01]  /*3ca0*/  HMMA.16816.F32 R4, R180.reuse, R50, R4 ;  /* 0x00000032b404723c */ /* 0x040fe20000001804 */
[----:B------:R-:W3:Y:S07]  /*3cb0*/  LDSM.16.M88.4 R48, [R135+0x2000] ;  /* 0x002000008730783b */ /* 0x000eee0000000200 */
[C---:B----4-:R-:W-:Y:S08]  /*3cc0*/  HMMA.16816.F32 R16, R180.reuse, R56, R16 ;  /* 0x00000038b410723c */ /* 0x050ff00000001810 */
[C---:B------:R-:W-:Y:S01]  /*3cd0*/  HMMA.16816.F32 R20, R180.reuse, R58, R20 ;  /* 0x0000003ab414723c */ /* 0x040fe20000001814 */
[----:B------:R-:W4:Y:S07]  /*3ce0*/  LDSM.16.M88.4 R56, [R135+0x2800] ;  /* 0x002800008738783b */ /* 0x000f2e0000000200 */
[C---:B-----5:R-:W-:Y:S08]  /*3cf0*/  HMMA.16816.F32 R28, R180.reuse, R60, R28 ;  /* 0x0000003cb41c723c */ /* 0x060ff0000000181c */
[----:B------:R-:W-:Y:S01]  /*3d00*/  HMMA.16816.F32 R32, R180, R62, R32 ;  /* 0x0000003eb420723c */ /* 0x000fe20000001820 */
[----:B------:R-:W-:Y:S07]  /*3d10*/  LDSM.16.M88.4 R60, [R135+0x5800] ;  /* 0x00580000873c783b */ /* 0x000fee0000000200 */
[C---:B--2---:R-:W-:Y:S08]  /*3d20*/  HMMA.16816.F32 R24, R184.reuse, R36, R24 ;  /* 0x00000024b818723c */ /* 0x044ff00000001818 */
[C---:B------:R-:W-:Y:S01]  /*3d30*/  HMMA.16816.F32 R4, R184.reuse, R38, R4 ;  /* 0x00000026b804723c */ /* 0x040fe20000001804 */
[----:B------:R-:W-:Y:S07]  /*3d40*/  LDSM.16.M88.4 R36, [R237+0x1800] ;  /* 0x00180000ed24783b */ /* 0x000fee0000000200 */
[C---:B-1----:R-:W-:Y:S08]  /*3d50*/  HMMA.16816.F32 R16, R184.reuse, R44, R16 ;  /* 0x0000002cb810723c */ /* 0x042ff00000001810 */
[C---:B------:R-:W-:Y:S01]  /*3d60*/  HMMA.16816.F32 R20, R184.reuse, R46, R20 ;  /* 0x0000002eb814723c */ /* 0x040fe20000001814 */
[----:B------:R-:W1:Y:S07]  /*3d70*/  LDSM.16.M88.4 R44, [R242+0x2000] ;  /* 0x00200000f22c783b */ /* 0x000e6e0000000200 */
[C---:B------:R-:W-:Y:S08]  /*3d80*/  HMMA.16816.F32 R28, R184.reuse, R52, R28 ;  /* 0x00000034b81c723c */ /* 0x040ff0000000181c */
        /* <DEDUP_REMOVED lines=8> */
[C---:B----4-:R-:W-:Y:S08]  /*3e10*/  HMMA.16816.F32 R28, R188.reuse, R56, R28 ;  /* 0x00000038bc1c723c */ /* 0x050ff0000000181c */
[----:B------:R-:W-:Y:S01]  /*3e20*/  HMMA.16816.F32 R32, R188, R58, R32 ;  /* 0x0000003abc20723c */ /* 0x000fe20000001820 */
[----:B------:R-:W4:Y:S07]  /*3e30*/  LDSM.16.M88.4 R56, [R237+0x2800] ;  /* 0x00280000ed38783b */ /* 0x000f2e0000000200 */
[C---:B------:R-:W-:Y:S08]  /*3e40*/  HMMA.16816.F32 R24, R192.reuse, R8, R24 ;  /* 0x00000008c018723c */ /* 0x040ff00000001818 */
[C---:B------:R-:W-:Y:S01]  /*3e50*/  HMMA.16816.F32 R4, R192.reuse, R10, R4 ;  /* 0x0000000ac004723c */ /* 0x040fe20000001804 */
[----:B------:R-:W5:Y:S07]  /*3e60*/  LDSM.16.M88.4 R8, [R236+0x1800] ;  /* 0x00180000ec08783b */ /* 0x000f6e0000000200 */
[C---:B-1----:R-:W-:Y:S08]  /*3e70*/  HMMA.16816.F32 R16, R192.reuse, R44, R16 ;  /* 0x0000002cc010723c */ /* 0x042ff00000001810 */
[C---:B------:R-:W-:Y:S01]  /*3e80*/  HMMA.16816.F32 R20, R192.reuse, R46, R20 ;  /* 0x0000002ec014723c */ /* 0x040fe20000001814 */
[----:B------:R-:W-:Y:S07]  /*3e90*/  LDSM.16.M88.4 R44, [R135+0x3800] ;  /* 0x00380000872c783b */ /* 0x000fee0000000200 */
[C---:B--2---:R-:W-:Y:S08]  /*3ea0*/  HMMA.16816.F32 R28, R192.reuse, R52, R28 ;  /* 0x00000034c01c723c */ /* 0x044ff0000000181c */
[----:B------:R-:W-:Y:S01]  /*3eb0*/  HMMA.16816.F32 R32, R192, R54, R32 ;  /* 0x00000036c020723c */ /* 0x000fe20000001820 */
[----:B------:R-:W1:Y:S07]  /*3ec0*/  LDSM.16.M88.4 R52, [R236+0x2800] ;  /* 0x00280000ec34783b */ /* 0x000e6e0000000200 */
[C---:B------:R-:W-:Y:S08]  /*3ed0*/  HMMA.16816.F32 R24, R196.reuse, R36, R24 ;  /* 0x00000024c418723c */ /* 0x040ff00000001818 */
[C---:B------:R-:W-:Y:S01]  /*3ee0*/  HMMA.16816.F32 R4, R196.reuse, R38, R4 ;  /* 0x00000026c404723c */ /* 0x040fe20000001804 */
[----:B------:R-:W2:Y:S07]  /*3ef0*/  LDSM.16.M88.4 R36, [R135+0x3000] ;  /* 0x003000008724783b */ /* 0x000eae0000000200 */
[C---:B---3--:R-:W-:Y:S08]  /*3f00*/  HMMA.16816.F32 R16, R196.reuse, R48, R16 ;  /* 0x00000030c410723c */ /* 0x048ff00000001810 */
[C---:B------:R-:W-:Y:S01]  /*3f10*/  HMMA.16816.F32 R20, R196.reuse, R50, R20 ;  /* 0x00000032c414723c */ /* 0x040fe20000001814 */
[----:B------:R-:W3:Y:S07]  /*3f20*/  LDSM.16.M88.4 R48, [R135+0x4000] ;  /* 0x004000008730783b */ /* 0x000eee0000000200 */
[C---:B----4-:R-:W-:Y:S08]  /*3f30*/  HMMA.16816.F32 R28, R196.reuse, R56, R28 ;  /* 0x00000038c41c723c */ /* 0x050ff0000000181c */
[----:B------:R-:W-:Y:S01]  /*3f40*/  HMMA.16816.F32 R32, R196, R58, R32 ;  /* 0x0000003ac420723c */ /* 0x000fe20000001820 */
[----:B------:R-:W-:Y:S07]  /*3f50*/  LDSM.16.M88.4 R56, [R237+0x4000] ;  /* 0x00400000ed38783b */ /* 0x000fee0000000200 */
[C---:B-----5:R-:W-:Y:S08]  /*3f60*/  HMMA.16816.F32 R24, R200.reuse, R8, R24 ;  /* 0x00000008c818723c */ /* 0x060ff00000001818 */
        /* <DEDUP_REMOVED lines=28> */
[----:B------:R-:W-:Y:S07]  /*4130*/  LDSM.16.M88.4 R36, [R242+0x4800] ;  /* 0x00480000f224783b */ /* 0x000fee0000000200 */
[C---:B---3--:R-:W-:Y:S08]  /*4140*/  HMMA.16816.F32 R16, R212.reuse, R48, R16 ;  /* 0x00000030d410723c */ /* 0x048ff00000001810 */
[C---:B------:R-:W-:Y:S01]  /*4150*/  HMMA.16816.F32 R20, R212.reuse, R50, R20 ;  /* 0x00000032d414723c */ /* 0x040fe20000001814 */
[----:B------:R-:W2:Y:S07]  /*4160*/  LDSM.16.M88.4 R48, [R135+0x5000] ;  /* 0x005000008730783b */ /* 0x000eae0000000200 */
[C---:B------:R-:W-:Y:S08]  /*4170*/  HMMA.16816.F32 R28, R212.reuse, R56, R28 ;  /* 0x00000038d41c723c */ /* 0x040ff0000000181c */
[----:B------:R-:W-:Y:S01]  /*4180*/  HMMA.16816.F32 R32, R212, R58, R32 ;  /* 0x0000003ad420723c */ /* 0x000fe20000001820 */
[----:B------:R-:W-:Y:S07]  /*4190*/  LDSM.16.M88.4 R56, [R242+0x5800] ;  /* 0x00580000f238783b */ /* 0x000fee0000000200 */
[C---:B----4-:R-:W-:Y:S08]  /*41a0*/  HMMA.16816.F32 R24, R216.reuse, R8, R24 ;  /* 0x00000008d818723c */ /* 0x050ff00000001818 */
[C---:B------:R-:W-:Y:S08]  /*41b0*/  HMMA.16816.F32 R8, R216.reuse, R10, R4 ;  /* 0x0000000ad808723c */ /* 0x040ff00000001804 */
[C---:B------:R-:W-:Y:S08]  /*41c0*/  HMMA.16816.F32 R4, R216.reuse, R44, R16 ;  /* 0x0000002cd804723c */ /* 0x040ff00000001810 */
[C---:B------:R-:W-:Y:S01]  /*41d0*/  HMMA.16816.F32 R20, R216.reuse, R46, R20 ;  /* 0x0000002ed814723c */ /* 0x040fe20000001814 */
[----:B------:R-:W3:Y:S07]  /*41e0*/  LDSM.16.M88.4 R44, [R242+0x5000] ;  /* 0x00500000f22c783b */ /* 0x000eee0000000200 */
[C---:B-1----:R-:W-:Y:S08]  /*41f0*/  HMMA.16816.F32 R28, R216.reuse, R52, R28 ;  /* 0x00000034d81c723c */ /* 0x042ff0000000181c */
[----:B------:R-:W-:Y:S01]  /*4200*/  HMMA.16816.F32 R32, R216, R54, R32 ;  /* 0x00000036d820723c */ /* 0x000fe20000001820 */
[----:B------:R-:W-:Y:S07]  /*4210*/  LDSM.16.M88.4 R52, [R237+0x5000] ;  /* 0x00500000ed34783b */ /* 0x000fee0000000200 */
[C---:B------:R-:W-:Y:S08]  /*4220*/  HMMA.16816.F32 R24, R220.reuse, R40, R24 ;  /* 0x00000028dc18723c */ /* 0x040ff00000001818 */
[C---:B------:R-:W-:Y:S01]  /*4230*/  HMMA.16816.F32 R16, R220.reuse, R42, R8 ;  /* 0x0000002adc10723c */ /* 0x040fe20000001808 */
[----:B------:R-:W-:Y:S07]  /*4240*/  LDSM.16.M88.4 R40, [R236+0x5000] ;  /* 0x00500000ec28783b */ /* 0x000fee0000000200 */
[C---:B--2---:R-:W-:Y:S08]  /*4250*/  HMMA.16816.F32 R8, R220.reuse, R48, R4 ;  /* 0x00000030dc08723c */ /* 0x044ff00000001804 */
        /* <DEDUP_REMOVED lines=9> */
[----:B------:R-:W-:Y:S01]  /*42f0*/  HMMA.16816.F32 R8, R224, R46, R4 ;  /* 0x0000002ee008723c */ /* 0x000fe20000001804 */
[----:B------:R-:W3:Y:S01]  /*4300*/  LDSM.16.M88.4 R44, [R236+0x4800] ;  /* 0x00480000ec2c783b */ /* 0x000ee20000000200 */
[----:B------:R-:W-:-:S06]  /*4310*/  DEPBAR.LE SB0, 0x0 ;  /* 0x000080000000791a */ /* 0x000fcc0000000000 */
[C---:B------:R-:W-:Y:S08]  /*4320*/  HMMA.16816.F32 R4, R224.reuse, R56, R28 ;  /* 0x00000038e004723c */ /* 0x040ff0000000181c */
[----:B------:R-:W-:Y:S08]  /*4330*/  HMMA.16816.F32 R32, R224, R58, R32 ;  /* 0x0000003ae020723c */ /* 0x000ff00000001820 */
[C---:B-1----:R-:W-:Y:S08]  /*4340*/  HMMA.16816.F32 R28, R228.reuse, R48, R24 ;  /* 0x00000030e41c723c */ /* 0x042ff00000001818 */
[C---:B------:R-:W-:Y:S08]  /*4350*/  HMMA.16816.F32 R24, R228.reuse, R50, R20 ;  /* 0x00000032e418723c */ /* 0x040ff00000001814 */
[C---:B------:R-:W-:Y:S08]  /*4360*/  HMMA.16816.F32 R20, R228.reuse, R52, R16 ;  /* 0x00000034e414723c */ /* 0x040ff00000001810 */
[C---:B------:R-:W-:Y:S08]  /*4370*/  HMMA.16816.F32 R16, R228.reuse, R54, R8 ;  /* 0x00000036e410723c */ /* 0x040ff00000001808 */
[C---:B--2---:R-:W-:Y:S08]  /*4380*/  HMMA.16816.F32 R8, R228.reuse, R60, R4 ;  /* 0x0000003ce408723c */ /* 0x044ff00000001804 */
[----:B------:R-:W-:Y:S08]  /*4390*/  HMMA.16816.F32 R4, R228, R62, R32 ;  /* 0x0000003ee404723c */ /* 0x000ff00000001820 */
[C---:B---3--:R-:W-:Y:S08]  /*43a0*/  HMMA.16816.F32 R32, R232.reuse, R44, R28 ;  /* 0x0000002ce820723c */ /* 0x048ff0000000181c */
[C---:B------:R-:W-:Y:S08]  /*43b0*/  HMMA.16816.F32 R44, R232.reuse, R46, R24 ;  /* 0x0000002ee82c723c */ /* 0x040ff00000001818 */
[C---:B------:R-:W-:Y:S08]  /*43c0*/  HMMA.16816.F32 R28, R232.reuse, R40, R20 ;  /* 0x00000028e81c723c */ /* 0x040ff00000001814 */
[C---:B------:R-:W-:Y:S08]  /*43d0*/  HMMA.16816.F32 R24, R232.reuse, R36, R8 ;  /* 0x00000024e818723c */ /* 0x040ff00000001808 */
[C---:B------:R-:W-:Y:S08]  /*43e0*/  HMMA.16816.F32 R40, R232.reuse, R42, R16 ;  /* 0x0000002ae828723c */ /* 0x040ff00000001810 */
[----:B------:R-:W-:Y:S01]  /*43f0*/  HMMA.16816.F32 R36, R232, R38, R4 ;  /* 0x00000026e824723c */ /* 0x000fe20000001804 */
[----:B------:R-:W-:Y:S06]  /*4400*/  BAR.SYNC.DEFER_BLOCKING 0x0 ;  /* 0x0000000000007b1d */ /* 0x000fec0000010000 */
[----:B------:R-:W-:Y:S01]  /*4410*/  @!UPT UIADD3 URZ, URZ, URZ, URZ ;  /* 0x0000003f3f3ff290 */ /* 0x000fe2000fffe03f */
[----:B------:R-:W-:Y:S11]  /*4420*/  @!P0 BRA `(.L_x_2994) ;  /* 0x0000025000008947 */ /* 0x000ff60003800000 */
[----:B------:R-:W-:Y:S02]  /*4430*/  IADD3 R4, -R69, 0x30, RZ ;  /* 0x0000003045047810 */ /* 0x000fe40007ffe1ff */
        /* <DEDUP_REMOVED lines=36> */
.L_x_2994:
[----:B------:R-:W-:Y:S05]  /*4680*/  BSYNC B0 ;  /* 0x0000000000007941 */ /* 0x000fea0003800000 */
.L_x_2993:
[----:B------:R-:W2:Y:S04]  /*4690*/  LDL R0, [R1+0x80] ;  /* 0x0000800001007983 */ /* 0x000ea80000100800 */
[----:B------:R-:W3:Y:S01]  /*46a0*/  LDL R8, [R1+0x30] ;  /* 0x0000300001087983 */ /* 0x000ee20000100800 */
[----:B------:R-:W-:Y:S01]  /*46b0*/  ISETP.NE.AND P0, PT, R67, 0x1, PT ;  /* 0x000000014300780c */ /* 0x000fe20003f05270 */
[----:B------:R-:W-:-:S02]  /*46c0*/  ULDC UR4, c[0x0][0x324] ;  /* 0x0000c90000047ab9 */ /* 0x000fc40000000800 */
[----:B------:R-:W-:Y:S01]  /*46d0*/  ULOP3.LUT UR4, URZ, UR4, URZ, 0x33, !UPT ;  /* 0x000000043f047292 */ /* 0x000fe2000f8e333f */
[----:B------:R-:W0:Y:S01]  /*46e0*/  LDGDEPBAR ;  /* 0x00000000000079af */ /* 0x000e220000000000 */
[----:B--2---:R-:W-:-:S08]  /*46f0*/  IMAD.IADD R0, R0, 0x1, R115 ;  /* 0x0000000100007824 */ /* 0x004fd000078e0273 */
[----:B-1----:R-:W-:Y:S01]  /*4700*/  @P0 IMAD.HI.U32 R2, R0, c[0x0][0x2c8], RZ ;  /* 0x0000b20000020a27 */ /* 0x002fe200078e00ff */
        /* <DEDUP_REMOVED lines=24> */
.L_x_2997:
[----:B------:R-:W-:-:S13]  /*4890*/  ISETP.NE.AND P0, PT, R66, 0x1, PT ;  /* 0x000000014200780c */ /* 0x000fda0003f05270 */
[----:B------:R-:W-:-:S05]  /*48a0*/  @P0 IMAD.HI.U32 R9, R3, c[0x0][0x330], RZ ;  /* 0x0000cc0003090a27 */ /* 0x000fca00078e00ff */
[----:B------:R-:W-:Y:S02]  /*48b0*/  @P0 SHF.R.U32.HI R3, RZ, c[0x0][0x334], R9 ;  /* 0x0000cd00ff030a19 */ /* 0x000fe40000011609 */
.L_x_2998:
[----:B------:R-:W-:Y:S05]  /*48c0*/  BSYNC B0 ;  /* 0x0000000000007941 */ /* 0x000fea0003800000 */
.L_x_2996:
[----:B------:R-:W-:-:S05]  /*48d0*/  IMAD R3, R3, c[0x0][0x32c], R8 ;  /* 0x0000cb0003037a24 */ /* 0x000fca00078e0208 */
[----:B------:R-:W-:Y:S02]  /*48e0*/  IADD3 R9, R3, c[0x0][0x32c], RZ ;  /* 0x0000cb0003097a10 */ /* 0x000fe40007ffe0ff */
[----:B------:R-:W-:Y:S02]  /*48f0*/  IMNMX R0, R0, R3, !PT ;  /* 0x0000000300007217 */ /* 0x000fe40007800200 */
[----:B------:R-:W-:Y:S02]  /*4900*/  IMNMX R2, R2, R9, PT ;  /* 0x0000000902027217 */ /* 0x000fe40003800200 */
.L_x_2995:
        /* <DEDUP_REMOVED lines=70> */
.L_x_3001:
[----:B------:R-:W-:-:S13]  /*4d70*/  ISETP.NE.AND P0, PT, R66, 0x1, PT ;  /* 0x000000014200780c */ /* 0x000fda0003f05270 */
[----:B------:R-:W-:-:S05]  /*4d80*/  @P0 IMAD.HI.U32 R4, R3, c[0x0][0x330], RZ ;  /* 0x0000cc0003040a27 */ /* 0x000fca00078e00ff */
[----:B------:R-:W-:Y:S02]  /*4d90*/  @P0 SHF.R.U32.HI R3, RZ, c[0x0][0x334], R4 ;  /* 0x0000cd00ff030a19 */ /* 0x000fe40000011604 */
.L_x_3002:
[----:B------:R-:W-:Y:S05]  /*4da0*/  BSYNC B0 ;  /* 0x0000000000007941 */ /* 0x000fea0003800000 */
.L_x_3000:
[----:B------:R-:W-:-:S05]  /*4db0*/  IMAD R3, R3, c[0x0][0x32c], R8 ;  /* 0x0000cb0003037a24 */ /* 0x000fca00078e0208 */
[----:B------:R-:W-:Y:S02]  /*4dc0*/  IADD3 R4, R3, c[0x0][0x32c], RZ ;  /* 0x0000cb0003047a10 */ /* 0x000fe40007ffe0ff */
[----:B------:R-:W-:Y:S02]  /*4dd0*/  IMNMX R0, R0, R3, !PT ;  /* 0x0000000300007217 */ /* 0x000fe40007800200 */
[----:B------:R-:W-:Y:S02]  /*4de0*/  IMNMX R2, R2, R4, PT ;  /* 0x0000000402027217 */ /* 0x000fe40003800200 */
.L_x_2999:
        /* <DEDUP_REMOVED lines=15> */
[----:B------:R-:W-:Y:S03]  /*4ee0*/  LDSM.16.MT88.4 R32, [R238] ;  /* 0x00000000ee20783b */ /* 0x000fe60000004200 */
[----:B------:R-:W-:Y:S01]  /*4ef0*/  ISETP.GT.AND P0, PT, R0, 0x8, !P0 ;  /* 0x000000080000780c */ /* 0x000fe20004704270 */
[----:B------:R-:W-:Y:S03]  /*4f00*/  LDSM.16.MT88.4 R64, [R239+0x800] ;  /* 0x00080000ef40783b */ /* 0x000fe60000004200 */
[----:B------:R-:W-:Y:S01]  /*4f10*/  ISETP.LT.OR P0, PT, R2, 0x9, P0 ;  /* 0x000000090200780c */ /* 0x000fe20000701670 */
[----:B------:R-:W-:Y:S03]  /*4f20*/  LDSM.16.MT88.4 R72, [R240+0x800] ;  /* 0x00080000f048783b */ /* 0x000fe60000004200 */
[----:B------:R-:W-:Y:S01]  /*4f30*/  FSEL R9, R46, -INF , !P0 ;  /* 0xff8000002e097808 */ /* 0x000fe20004000000 */
[----:B------:R-:W-:Y:S01]  /*4f40*/  LDSM.16.MT88.4 R68, [R241+0x1800] ;  /* 0x00180000f144783b */ /* 0x000fe20000004200 */
        /* <DEDUP_REMOVED lines=30> */
[----:B------:R-:W-:Y:S02]  /*5130*/  ISETP.GT.AND P0, PT, R0, 0x29, !P1 ;  /* 0x000000290000780c */ /* 0x000fe40004f04270 */
[----:B------:R-:W-:Y:S02]  /*5140*/  FMNMX.FTZ R0, R11, R10, !PT ;  /* 0x0000000a0b007209 */ /* 0x000fe40007810000 */
[----:B------:R-:W-:Y:S02]  /*5150*/  ISETP.LT.OR P0, PT, R2, 0x2a, P0 ;  /* 0x0000002a0200780c */ /* 0x000fe40000701670 */
[----:B------:R-:W-:Y:S02]  /*5160*/  FMNMX.FTZ R0, R19, R0, !PT ;  /* 0x0000000013007209 */ /* 0x000fe40007810000 */
[----:B------:R-:W-:-:S02]  /*5170*/  FSEL R88, R39, -INF , !P0 ;  /* 0xff80000027587808 */ /* 0x000fc40004000000 */
[----:B------:R-:W-:-:S04]  /*5180*/  FMNMX.FTZ R0, R18, R0, !PT ;  /* 0x0000000012007209 */ /* 0x000fc80007810000 */
        /* <DEDUP_REMOVED lines=353> */
.L_x_3005:
[----:B------:R-:W-:-:S13]  /*67a0*/  ISETP.NE.AND P0, PT, R27, 0x1, PT ;  /* 0x000000011b00780c */ /* 0x000fda0003f05270 */
[----:B------:R-:W-:-:S05]  /*67b0*/  @P0 IMAD.HI.U32 R0, R2, c[0x0][0x330], RZ ;  /* 0x0000cc0002000a27 */ /* 0x000fca00078e00ff */
[----:B------:R-:W-:Y:S02]  /*67c0*/  @P0 SHF.R.U32.HI R2, RZ, c[0x0][0x334], R0 ;  /* 0x0000cd00ff020a19 */ /* 0x000fe40000011600 */
.L_x_3006:
[----:B------:R-:W-:Y:S05]  /*67d0*/  BSYNC B0 ;  /* 0x0000000000007941 */ /* 0x000fea0003800000 */
.L_x_3004:
[----:B------:R-:W-:-:S05]  /*67e0*/  IMAD R2, R2, R27, c[0x0][0x32c] ;  /* 0x0000cb0002027624 */ /* 0x000fca00078e021b */
[----:B------:R-:W-:-:S04]  /*67f0*/  IMNMX R3, R3, R2, PT ;  /* 0x0000000203037217 */ /* 0x000fc80003800200 */
.L_x_3003:
        /* <DEDUP_REMOVED lines=12> */
.L_x_3020:
[----:B------:R-:W2:Y:S01]  /*68c0*/  LDL R3, [R1] ;  /* 0x0000000001037983 */ /* 0x000ea20000100800 */
[----:B------:R-:W-:Y:S04]  /*68d0*/  DEPBAR.LE SB0, 0x0 ;  /* 0x000080000000791a */ /* 0x000fe80000000000 */
[----:B------:R-:W3:Y:S01]  /*68e0*/  LDL R133, [R1+0x20] ;  /* 0x0000200001857983 */ /* 0x000ee20000100800 */
[----:B------:R-:W-:Y:S01]  /*68f0*/  WARPSYNC 0xffffffff ;  /* 0xffffffff00007948 */ /* 0x000fe20003800000 */
[----:B------:R-:W-:Y:S02]  /*6900*/  BSSY B0, `(.L_x_3008) ;  /* 0x0000034000007945 */ /* 0x000fe40003800000 */
[----:B------:R-:W3:Y:S04]  /*6910*/  LDL R132, [R1+0x34] ;  /* 0x0000340001847983 */ /* 0x000ee80000100800 */
[----:B-1----:R-:W4:Y:S04]  /*6920*/  LDL R0, [R1+0x14] ;  /* 0x0000140001007983 */ /* 0x002f280000100800 */
        /* <DEDUP_REMOVED lines=14> */
[C---:B------:R-:W-:Y:S01]  /*6a10*/  IMAD.WIDE.U32 R4, R133.reuse, c[0x0][0x208], RZ ;  /* 0x0000820085047a25 */ /* 0x040fe200078e00ff */
[----:B------:R-:W-:Y:S01]  /*6a20*/  SHF.R.S32.HI R0, RZ, 0x1f, R133 ;  /* 0x0000001fff007819 */ /* 0x000fe20000011485 */
[----:B------:R-:W5:Y:S04]  /*6a30*/  LDL.64 R14, [R1+0x48] ;  /* 0x00004800010e7983 */ /* 0x000f680000100a00 */
[----:B--2---:R-:W2:Y:S01]  /*6a40*/  LDL R13, [R1+0x18] ;  /* 0x00001800010d7983 */ /* 0x004ea20000100800 */
        /* <DEDUP_REMOVED lines=13> */
[----:B-----5:R-:W-:Y:S01]  /*6b20*/  IMAD.X R3, R3, 0x1, R15, P1 ;  /* 0x0000000103037824 */ /* 0x020fe200008e060f */
[C---:B------:R-:W-:Y:S04]  /*6b30*/  LEA R6, P0, R5.reuse, c[0x0][0x1f8], 0x1 ;  /* 0x00007e0005067a11 */ /* 0x040fe800078008ff */
[----:B------:R-:W-:Y:S02]  /*6b40*/  LEA.HI.X R7, R5, c[0x0][0x1fc], R3, 0x1, P0 ;  /* 0x00007f0005077a11 */ /* 0x000fe400000f0c03 */
[----:B------:R-:W-:Y:S03]  /*6b50*/  @!P2 IADD3 R0, P0, R12, R20, RZ ;  /* 0x000000140c00a210 */ /* 0x000fe60007f1e0ff */
[----:B------:R-:W-:Y:S01]  /*6b60*/  @!PT LDS RZ, [RZ] ;  /* 0x00000000fffff984 */ /* 0x000fe20000000800 */
[----:B------:R-:W-:Y:S01]  /*6b70*/  @!PT LDS RZ, [RZ] ;  /* 0x00000000fffff984 */ /* 0x000fe20000000800 */
[----:B------:R-:W-:Y:S01]  /*6b80*/  @!PT LDS RZ, [RZ] ;  /* 0x00000000fffff984 */ /* 0x000fe20000000800 */
[----:B--2---:R1:W-:Y:S02]  /*6b90*/  LDGSTS.E.BYPASS.LTC128B.128 [R13+0x4080], [R6.64], !P3 ;  /* 0x04080000060d7fae */ /* 0x0043e4000d901d46 */
        /* <DEDUP_REMOVED lines=10> */
.L_x_3009:
[----:B-1----:R-:W-:Y:S05]  /*6c40*/  BSYNC B0 ;  /* 0x0000000000007941 */ /* 0x002fea0003800000 */
.L_x_3008:
[C---:B------:R-:W-:Y:S01]  /*6c50*/  HMMA.16816.F32 R4, R160.reuse, R8, RZ ;  /* 0x00000008a004723c */ /* 0x040fe200000018ff */
[----:B------:R-:W0:Y:S01]  /*6c60*/  LDGDEPBAR ;  /* 0x00000000000079af */ /* 0x000e220000000000 */
[----:B------:R-:W-:Y:S06]  /*6c70*/  BSSY B0, `(.L_x_3010) ;  /* 0x00000bc000007945 */ /* 0x000fec0003800000 */
        /* <DEDUP_REMOVED lines=11> */
[C---:B---3--:R-:W-:Y:S01]  /*6d30*/  HMMA.16816.F32 R20, R164.reuse, R176, R20 ;  /* 0x000000b0a414723c */ /* 0x048fe20000001814 */
[----:B------:R3:W5:Y:S07]  /*6d40*/  LDL R177, [R1+0x14] ;  /* 0x0000140001b17983 */ /* 0x00076e0000100800 */
[----:B------:R-:W-:Y:S07]  /*6d50*/  HMMA.16816.F32 R24, R164, R178, R24 ;  /* 0x000000b2a418723c */ /* 0x000fee0000001818 */
[----:B------:R-:W-:Y:S01]  /*6d60*/  MOV R179, R133 ;  /* 0x0000008500b37202 */ /* 0x000fe20000000f00 */
[C---:B-1----:R-:W-:Y:S05]  /*6d70*/  HMMA.16816.F32 R4, R180.reuse, R168, R4 ;  /* 0x000000a8b404723c */ /* 0x042fea0000001804 */
[----:B------:R-:W-:Y:S03]  /*6d80*/  ISETP.GT.AND P0, PT, R179, R132, PT ;  /* 0x00000084b300720c */ /* 0x000fe60003f04270 */
[C---:B------:R-:W-:Y:S01]  /*6d90*/  HMMA.16816.F32 R8, R180.reuse, R170, R8 ;  /* 0x000000aab408723c */ /* 0x040fe20000001808 */
[----:B------:R-:W1:Y:S07]  /*6da0*/  LDSM.16.M88.4 R168, [R237+0x1000] ;  /* 0x00100000eda8783b */ /* 0x000e6e0000000200 */
[C---:B----4-:R-:W-:Y:S08]  /*6db0*/  HMMA.16816.F32 R12, R180.reuse, R172, R12 ;  /* 0x000000acb40c723c */ /* 0x050ff0000000180c */
[C---:B------:R-:W-:Y:S01]  /*6dc0*/  HMMA.16816.F32 R16, R180.reuse, R174, R16 ;  /* 0x000000aeb410723c */ /* 0x040fe20000001810 */
[----:B------:R-:W4:Y:S07]  /*6dd0*/  LDSM.16.M88.4 R172, [R236] ;  /* 0x00000000ecac783b */ /* 0x000f2e0000000200 */
[C---:B-1----:R-:W-:Y:S08]  /*6de0*/  HMMA.16816.F32 R20, R180.reuse, R168, R20 ;  /* 0x000000a8b414723c */ /* 0x042ff00000001814 */
        /* <DEDUP_REMOVED lines=8> */
[C---:B----4-:R-:W-:Y:S08]  /*6e70*/  HMMA.16816.F32 R20, R184.reuse, R172, R20 ;  /* 0x000000acb814723c */ /* 0x050ff00000001814 */
[----:B------:R-:W-:Y:S01]  /*6e80*/  HMMA.16816.F32 R24, R184, R174, R24 ;  /* 0x000000aeb818723c */ /* 0x000fe20000001818 */
[----:B------:R-:W4:Y:S07]  /*6e90*/  LDSM.16.M88.4 R172, [R135+0x2000] ;  /* 0x0020000087ac783b */ /* 0x000f2e0000000200 */
[C---:B-1----:R-:W-:Y:S08]  /*6ea0*/  HMMA.16816.F32 R4, R188.reuse, R168, R4 ;  /* 0x000000a8bc04723c */ /* 0x042ff00000001804 */
[C---:B------:R-:W-:Y:S01]  /*6eb0*/  HMMA.16816.F32 R8, R188.reuse, R170, R8 ;  /* 0x000000aabc08723c */ /* 0x040fe20000001808 */
[----:B------:R-:W1:Y:S07]  /*6ec0*/  LDSM.16.M88.4 R168, [R135+0x2800] ;  /* 0x0028000087a8783b */ /* 0x000e6e0000000200 */
[C---:B----4-:R-:W-:Y:S08]  /*6ed0*/  HMMA.16816.F32 R12, R188.reuse, R172, R12 ;  /* 0x000000acbc0c723c */ /* 0x050ff0000000180c */
[C---:B------:R-:W-:Y:S01]  /*6ee0*/  HMMA.16816.F32 R16, R188.reuse, R174, R16 ;  /* 0x000000aebc10723c */ /* 0x040fe20000001810 */
[----:B------:R-:W4:Y:S07]  /*6ef0*/  LDSM.16.M88.4 R172, [R245] ;  /* 0x00000000f5ac783b */ /* 0x000f2e0000000200 */
[C---:B-1----:R-:W-:Y:S08]  /*6f00*/  HMMA.16816.F32 R20, R188.reuse, R168, R20 ;  /* 0x000000a8bc14723c */ /* 0x042ff00000001814 */
[----:B------:R-:W-:Y:S01]  /*6f10*/  HMMA.16816.F32 R24, R188, R170, R24 ;  /* 0x000000aabc18723c */ /* 0x000fe20000001818 */
[----:B------:R-:W1:Y:S07]  /*6f20*/  LDSM.16.M88.4 R168, [R243] ;  /* 0x00000000f3a8783b */ /* 0x000e6e0000000200 */
[C---:B----4-:R-:W-:Y:S08]  /*6f30*/  HMMA.16816.F32 R4, R192.reuse, R172, R4 ;  /* 0x000000acc004723c */ /* 0x050ff00000001804 */
[C---:B------:R-:W-:Y:S01]  /*6f40*/  HMMA.16816.F32 R8, R192.reuse, R174, R8 ;  /* 0x000000aec008723c */ /* 0x040fe20000001808 */
[----:B------:R-:W4:Y:S07]  /*6f50*/  LDSM.16.M88.4 R172, [R244] ;  /* 0x00000000f4ac783b */ /* 0x000f2e0000000200 */
        /* <DEDUP_REMOVED lines=11> */
[----:B------:R-:W4:Y:S07]  /*7010*/  LDSM.16.M88.4 R172, [R236+0x1800] ;  /* 0x00180000ecac783b */ /* 0x000f2e0000000200 */
        /* <DEDUP_REMOVED lines=77> */
[----:B------:R-:W4:Y:S01]  /*74f0*/  LDSM.16.M88.4 R172, [R236+0x5800] ;  /* 0x00580000ecac783b */ /* 0x000f220000000200 */
[----:B------:R-:W-:Y:S05]  /*7500*/  DEPBAR.LE SB0, 0x0 ;  /* 0x000080000000791a */ /* 0x000fea0000000000 */
[----:B------:R-:W-:Y:S01]  /*7510*/  BAR.SYNC.DEFER_BLOCKING 0x0 ;  /* 0x0000000000007b1d */ /* 0x000fe20000010000 */
[C---:B-1----:R-:W-:Y:S08]  /*7520*/  HMMA.16816.F32 R12, R232.reuse, R168, R12 ;  /* 0x000000a8e80c723c */ /* 0x042ff0000000180c */
[C---:B------:R-:W-:Y:S08]  /*7530*/  HMMA.16816.F32 R16, R232.reuse, R170, R16 ;  /* 0x000000aae810723c */ /* 0x040ff00000001810 */
[C---:B----4-:R-:W-:Y:S08]  /*7540*/  HMMA.16816.F32 R20, R232.reuse, R172, R20 ;  /* 0x000000ace814723c */ /* 0x050ff00000001814 */
[----:B------:R-:W-:Y:S01]  /*7550*/  HMMA.16816.F32 R24, R232, R174, R24 ;  /* 0x000000aee818723c */ /* 0x000fe20000001818 */
[----:B------:R-:W-:Y:S07]  /*7560*/  @!UPT UIADD3 URZ, URZ, URZ, URZ ;  /* 0x0000003f3f3ff290 */ /* 0x000fee000fffe03f */
[----:B------:R-:W-:-:S11]  /*7570*/  @!P0 BRA `(.L_x_3011) ;  /* 0x000002b000008947 */ /* 0x000fd60003800000 */
[----:B---3--:R-:W3:Y:S04]  /*7580*/  LDL.64 R172, [R1+0x50] ;  /* 0x0000500001ac7983 */ /* 0x008ee80000100a00 */
[----:B------:R-:W4:Y:S04]  /*7590*/  LDL.64 R170, [R1+0x38] ;  /* 0x0000380001aa7983 */ /* 0x000f280000100a00 */
[----:B--2---:R-:W2:Y:S04]  /*75a0*/  LDL R176, [R1+0x18] ;  /* 0x0000180001b07983 */ /* 0x004ea80000100800 */
[----:B------:R-:W1:Y:S02]  /*75b0*/  S2R R0, SR_TID.X ;  /* 0x0000000000007919 */ /* 0x000e640000002100 */
[----:B-1----:R-:W-:Y:S04]  /*75c0*/  SHF.R.S32.HI R132, RZ, 0x1f, R0 ;  /* 0x0000001fff847819 */ /* 0x002fe80000011400 */
[----:B------:R-:W-:Y:S02]  /*75d0*/  LEA.HI R132, R132, R0, RZ, 0x3 ;  /* 0x0000000084847211 */ /* 0x000fe400078f18ff */
[----:B------:R-:W-:Y:S02]  /*75e0*/  IADD3 R0, R179, -0x1, RZ ;  /* 0xffffffffb3007810 */ /* 0x000fe40007ffe0ff */
[----:B------:R-:W-:Y:S02]  /*75f0*/  SHF.R.S32.HI R132, RZ, 0x3, R132 ;  /* 0x00000003ff847819 */ /* 0x000fe40000011484 */
[----:B------:R-:W-:Y:S02]  /*7600*/  SHF.R.S32.HI R3, RZ, 0x1f, R0 ;  /* 0x0000001fff037819 */ /* 0x000fe40000011400 */
[----:B------:R-:W-:Y:S03]  /*7610*/  IADD3 R132, -R132, 0x30, RZ ;  /* 0x0000003084847810 */ /* 0x000fe60007ffe1ff */
[----:B------:R-:W-:Y:S01]  /*7620*/  IMAD R3, R3, c[0x0][0x1e0], RZ ;  /* 0x0000780003037a24 */ /* 0x000fe200078e02ff */
[C---:B------:R-:W-:Y:S02]  /*7630*/  ISETP.GE.AND P0, PT, R132.reuse, 0x21, PT ;  /* 0x000000218400780c */ /* 0x040fe40003f06270 */
[----:B------:R-:W-:Y:S01]  /*7640*/  ISETP.GE.AND P1, PT, R132, 0x1, PT ;  /* 0x000000018400780c */ /* 0x000fe20003f26270 */
[C---:B------:R-:W-:Y:S02]  /*7650*/  IMAD R3, R0.reuse, c[0x0][0x1e4], R3 ;  /* 0x0000790000037a24 */ /* 0x040fe400078e0203 */
        /* <DEDUP_REMOVED lines=29> */
.L_x_3011:
[----:B---3--:R-:W-:Y:S05]  /*7830*/  BSYNC B0 ;  /* 0x0000000000007941 */ /* 0x008fea0003800000 */
.L_x_3010:
[----:B--2---:R-:W2:Y:S01]  /*7840*/  LDL R3, [R1+0x68] ;  /* 0x0000680001037983 */ /* 0x004ea20000100800 */
        /* <DEDUP_REMOVED lines=36> */
.L_x_3014:
[----:B------:R-:W-:Y:S04]  /*7a90*/  MOV R169, c[0x0][0x32c] ;  /* 0x0000cb0000a97a02 */ /* 0x000fe80000000f00 */
[----:B------:R-:W-:Y:S11]  /*7aa0*/  ISETP.NE.AND P0, PT, R169, 0x1, PT ;  /* 0x00000001a900780c */ /* 0x000ff60003f05270 */
[----:B------:R-:W-:Y:S02]  /*7ab0*/  @!UPT UIADD3 URZ, URZ, URZ, URZ ;  /* 0x0000003f3f3ff290 */ /* 0x000fe4000fffe03f */
[----:B------:R-:W-:Y:S05]  /*7ac0*/  @P0 IMAD.HI.U32 R169, R133, c[0x0][0x330], RZ ;  /* 0x0000cc0085a90a27 */ /* 0x000fea00078e00ff */
[----:B------:R-:W-:Y:S02]  /*7ad0*/  @P0 SHF.R.U32.HI R133, RZ, c[0x0][0x334], R169 ;  /* 0x0000cd00ff850a19 */ /* 0x000fe400000116a9 */
.L_x_3015:
[----:B------:R-:W-:Y:S05]  /*7ae0*/  BSYNC B0 ;  /* 0x0000000000007941 */ /* 0x000fea0003800000 */
.L_x_3013:
[----:B------:R-:W-:Y:S04]  /*7af0*/  IMAD.IADD R169, R0, 0x1, -R178 ;  /* 0x0000000100a97824 */ /* 0x000fe800078e0ab2 */
[----:B------:R-:W-:Y:S05]  /*7b00*/  IMAD R133, R133, c[0x0][0x32c], R169 ;  /* 0x0000cb0085857a24 */ /* 0x000fea00078e02a9 */
[----:B------:R-:W-:Y:S02]  /*7b10*/  IMNMX R3, R3, R133, !PT ;  /* 0x0000008503037217 */ /* 0x000fe40007800200 */
[----:B------:R-:W-:Y:S04]  /*7b20*/  IADD3 R133, R133, c[0x0][0x32c], RZ ;  /* 0x0000cb0085857a10 */ /* 0x000fe80007ffe0ff */
[----:B------:R-:W-:Y:S02]  /*7b30*/  IMNMX R132, R132, R133, PT ;  /* 0x0000008584847217 */ /* 0x000fe40003800200 */
.L_x_3012:
[C---:B------:R-:W-:Y:S01]  /*7b40*/  ISETP.GE.AND P0, PT, R0.reuse, 0x1, PT ;  /* 0x000000010000780c */ /* 0x040fe20003f06270 */
[----:B------:R-:W-:Y:S01]  /*7b50*/  IMAD.MOV.U32 R133, RZ, RZ, c[0x0][0x32c] ;  /* 0x0000cb00ff857624 */ /* 0x000fe200078e00ff */
[C---:B------:R-:W-:Y:S02]  /*7b60*/  ISETP.GE.AND P1, PT, R0.reuse, 0x2, PT ;  /* 0x000000020000780c */ /* 0x040fe40003f26270 */
[----:B-----5:R-:W-:Y:S02]  /*7b70*/  LOP3.LUT R177, R177, 0xffffffef, RZ, 0xc0, !PT ;  /* 0xffffffefb1b17812 */ /* 0x020fe400078ec0ff */
[C---:B------:R-:W-:Y:S02]  /*7b80*/  ISETP.GE.AND P6, PT, R0.reuse, 0x12, PT ;  /* 0x000000120000780c */ /* 0x040fe40003fc6270 */
[C---:B------:R-:W-:Y:S02]  /*7b90*/  ISETP.GE.AND P5, PT, R0.reuse, 0x19, PT ;  /* 0x000000190000780c */ /* 0x040fe40003fa6270 */
[C---:B------:R-:W-:Y:S02]  /*7ba0*/  ISETP.GE.AND P4, PT, R0.reuse, 0x1a, PT ;  /* 0x0000001a0000780c */ /* 0x040fe40003f86270 */
[----:B------:R-:W-:Y:S02]  /*7bb0*/  ISETP.GE.AND P3, PT, R0, 0x21, PT ;  /* 0x000000210000780c */ /* 0x000fe40003f66270 */
[----:B------:R-:W-:Y:S02]  /*7bc0*/  @P0 LOP3.LUT R177, R177, 0x10, RZ, 0xfc, !PT ;  /* 0x00000010b1b10812 */ /* 0x000fe400078efcff */
[----:B------:R-:W-:Y:S02]  /*7bd0*/  ISETP.GT.AND P0, PT, R3, RZ, !P0 ;  /* 0x000000ff0300720c */ /* 0x000fe40004704270 */
        /* <DEDUP_REMOVED lines=9> */
[----:B------:R-:W-:Y:S01]  /*7c70*/  ISETP.GT.AND P0, PT, R3, 0x8, !P1 ;  /* 0x000000080300780c */ /* 0x000fe20004f04270 */
[----:B------:R-:W1:Y:S01]  /*7c80*/  SHFL.IDX PT, R5, R168, 0x1, 0x1c1f ;  /* 0x003c1f00a8057f89 */ /* 0x000e6200000e0000 */
        /* <DEDUP_REMOVED lines=10> */
[----:B------:R-:W-:Y:S01]  /*7d30*/  FSEL R174, R9, -INF , !P0 ;  /* 0xff80000009ae7808 */ /* 0x000fe20004000000 */
[--C-:B-1----:R-:W-:Y:S01]  /*7d40*/  IMAD.IADD R4, R172, 0x1, R5.reuse ;  /* 0x00000001ac047824 */ /* 0x102fe200078e0205 */
[----:B------:R-:W-:Y:S02]  /*7d50*/  ISETP.GT.AND P0, PT, R3, 0x10, !P1 ;  /* 0x000000100300780c */ /* 0x000fe40004f04270 */
        /* <DEDUP_REMOVED lines=8> */
[----:B------:R-:W-:Y:S02]  /*7de0*/  ISETP.GT.AND P0, PT, R3, 0x18, !P5 ;  /* 0x000000180300780c */ /* 0x000fe40006f04270 */
        /* <DEDUP_REMOVED lines=15> */
[----:B------:R-:W-:Y:S11]  /*7ee0*/  ISETP.GE.AND P0, PT, R0, 0x2a, PT ;  /* 0x0000002a0000780c */ /* 0x000ff60003f06270 */
[----:B------:R-:W-:Y:S02]  /*7ef0*/  @!UPT UIADD3 URZ, URZ, URZ, URZ ;  /* 0x0000003f3f3ff290 */ /* 0x000fe4000fffe03f */
[----:B------:R-:W-:Y:S02]  /*7f00*/  @P0 LOP3.LUT R177, R177, 0x20, RZ, 0xfc, !PT ;  /* 0x00000020b1b10812 */ /* 0x000fe400078efcff */
[----:B------:R-:W-:Y:S01]  /*7f10*/  ISETP.GT.AND P0, PT, R3, 0x29, !P0 ;  /* 0x000000290300780c */ /* 0x000fe20004704270 */
[----:B------:R-:W-:Y:S02]  /*7f20*/  IMAD.IADD R3, R171, 0x1, R5 ;  /* 0x00000001ab037824 */ /* 0x000fe400078e0205 */
[----:B------:R1:W-:Y:S01]  /*7f30*/  STL [R1+0x14], R177 ;  /* 0x000014b101007387 */ /* 0x0003e20000100800 */
[----:B------:R-:W-:Y:S04]  /*7f40*/  ISETP.LT.OR P0, PT, R132, 0x2a, P0 ;  /* 0x0000002a8400780c */ /* 0x000fe80000701670 */
[----:B------:R-:W-:Y:S02]  /*7f50*/  FSEL R8, R25, -INF , !P0 ;  /* 0xff80000019087808 */ /* 0x000fe40004000000 */
[----:B------:R-:W-:Y:S11]  /*7f60*/  ISETP.GE.AND P0, PT, R133, 0x1, PT ;  /* 0x000000018500780c */ /* 0x000ff60003f06270 */
[----:B------:R-:W-:Y:S02]  /*7f70*/  @!UPT UIADD3 URZ, URZ, URZ, URZ ;  /* 0x0000003f3f3ff290 */ /* 0x000fe4000fffe03f */
[----:B------:R-:W-:-:S05]  /*7f80*/  @!P0 BRA `(.L_x_3016) ;  /* 0x000001a000008947 */ /* 0x000fca0003800000 */
[----:B------:R-:W2:Y:S01]  /*7f90*/  LDL R20, [R1+0x44] ;  /* 0x0000440001147983 */ /* 0x000ea20000100800 */
[----:B------:R-:W-:Y:S03]  /*7fa0*/  BSSY B0, `(.L_x_3017) ;  /* 0x0000013000007945 */ /* 0x000fe60003800000 */
[----:B------:R-:W2:Y:S02]  /*7fb0*/  LDL R133, [R1+0x40] ;  /* 0x0000400001857983 */ /* 0x000ea40000100800 */
        /* <DEDUP_REMOVED lines=12> */
.L_x_3018:
[----:B------:R-:W-:Y:S04]  /*8080*/  MOV R20, c[0x0][0x32c] ;  /* 0x0000cb0000147a02 */ /* 0x000fe80000000f00 */
[----:B------:R-:W-:Y:S11]  /*8090*/  ISETP.NE.AND P0, PT, R20, 0x1, PT ;  /* 0x000000011400780c */ /* 0x000ff60003f05270 */
[----:B------:R-:W-:Y:S02]  /*80a0*/  @!UPT UIADD3 URZ, URZ, URZ, URZ ;  /* 0x0000003f3f3ff290 */ /* 0x000fe4000fffe03f */
[----:B------:R-:W-:Y:S05]  /*80b0*/  @P0 IMAD.HI.U32 R20, R5, c[0x0][0x330], RZ ;  /* 0x0000cc0005140a27 */ /* 0x000fea00078e00ff */
[----:B------:R-:W-:Y:S02]  /*80c0*/  @P0 SHF.R.U32.HI R5, RZ, c[0x0][0x334], R20 ;  /* 0x0000cd00ff050a19 */ /* 0x000fe40000011614 */
.L_x_3019:
[----:B------:R-:W-:Y:S05]  /*80d0*/  BSYNC B0 ;  /* 0x0000000000007941 */ /* 0x000fea0003800000 */
.L_x_3017:
[----:B------:R-:W-:Y:S04]  /*80e0*/  IMAD.IADD R0, R0, 0x1, -R178 ;  /* 0x0000000100007824 */ /* 0x000fe800078e0ab2 */
[----:B------:R-:W-:Y:S05]  /*80f0*/  IMAD R0, R5, c[0x0][0x32c], R0 ;  /* 0x0000cb0005007a24 */ /* 0x000fea00078e0200 */
[----:B------:R-:W-:Y:S02]  /*8100*/  IMNMX R3, R3, R0, !PT ;  /* 0x0000000003037217 */ /* 0x000fe40007800200 */
[----:B------:R-:W-:Y:S04]  /*8110*/  IADD3 R0, R0, c[0x0][0x32c], RZ ;  /* 0x0000cb0000007a10 */ /* 0x000fe80007ffe0ff */
[----:B------:R-:W-:Y:S02]  /*8120*/  IMNMX R4, R4, R0, PT ;  /* 0x0000000004047217 */ /* 0x000fe40003800200 */
.L_x_3016:
        /* <DEDUP_REMOVED lines=12> */
[----:B------:R-:W2:Y:S02]  /*81f0*/  SHFL.BFLY PT, R5, R0, 0x2, 0x1f ;  /* 0x0c401f0000057f89 */ /* 0x000ea400000e0000 */
[----:B--2---:R-:W-:Y:S06]  /*8200*/  FMNMX.FTZ R0, R0, R5, !PT ;  /* 0x0000000500007209 */ /* 0x004fec0007810000 */
[----:B------:R-:W2:Y:S02]  /*8210*/  SHFL.BFLY PT, R5, R0, 0x1, 0x1f ;  /* 0x0c201f0000057f89 */ /* 0x000ea400000e0000 */
[----:B--2---:R-:W-:Y:S04]  /*8220*/  FMNMX.FTZ R133, R0, R5, !PT ;  /* 0x0000000500857209 */ /* 0x004fe80007810000 */
        /* <DEDUP_REMOVED lines=8> */
[----:B------:R-:W-:Y:S01]  /*82b0*/  MOV R170, R179 ;  /* 0x000000b300aa7202 */ /* 0x000fe20000000f00 */
[--C-:B------:R-:W-:Y:S01]  /*82c0*/  FFMA.FTZ R179, R16, c[0x0][0x2d0], -R2.reuse ;  /* 0x0000b40010b37a23 */ /* 0x100fe20000010802 */
[----:B------:R-:W-:Y:S01]  /*82d0*/  ISETP.GT.AND P0, PT, R3, RZ, !P0 ;  /* 0x000000ff0300720c */ /* 0x000fe20004704270 */
[----:B------:R-:W2:Y:S01]  /*82e0*/  LDL.LU R16, [R1+0x28] ;  /* 0x0000280001107983 */ /* 0x000ea20000300800 */
[--C-:B------:R-:W-:Y:S02]  /*82f0*/  FFMA.FTZ R5, R169, c[0x0][0x2d0], -R2.reuse ;  /* 0x0000b400a9057a23 */ /* 0x100fe40000010802 */
[----:B------:R-:W-:Y:S01]  /*8300*/  ISETP.LT.OR P0, PT, R4, 0x1, P0 ;  /* 0x000000010400780c */ /* 0x000fe20000701670 */
[--C-:B------:R-:W-:Y:S02]  /*8310*/  FFMA.FTZ R25, R173, c[0x0][0x2d0], -R2.reuse ;  /* 0x0000b400ad197a23 */ /* 0x100fe40000010802 */
[--C-:B------:R-:W-:Y:S01]  /*8320*/  FFMA.FTZ R24, R174, c[0x0][0x2d0], -R2.reuse ;  /* 0x0000b400ae187a23 */ /* 0x100fe20000010802 */
[----:B------:R-:W-:Y:S01]  /*8330*/  FSEL R6, R6, -INF , !P0 ;  /* 0xff80000006067808 */ /* 0x000fe20004000000 */
[--C-:B------:R-:W-:Y:S01]  /*8340*/  FFMA.FTZ R21, R175, c[0x0][0x2d0], -R2.reuse ;  /* 0x0000b400af157a23 */ /* 0x100fe20000010802 */
[----:B------:R-:W-:Y:S01]  /*8350*/  LOP3.LUT P0, RZ, R177, 0x8, RZ, 0xc0, !PT ;  /* 0x00000008b1ff7812 */ /* 0x000fe2000780c0ff */
[--C-:B------:R-:W-:Y:S01]  /*8360*/  FFMA.FTZ R20, R176, c[0x0][0x2d0], -R2.reuse ;  /* 0x0000b400b0147a23 */ /* 0x100fe20000010802 */
[----:B------:R-:W-:Y:S01]  /*8370*/  MUFU.EX2 R5, R5 ;  /* 0x0000000500057308 */ /* 0x000fe20000000800 */
[--C-:B------:R-:W-:Y:S01]  /*8380*/  FFMA.FTZ R171, R13, c[0x0][0x2d0], -R2.reuse ;  /* 0x0000b4000dab7a23 */ /* 0x100fe20000010802 */
[----:B------:R-:W-:Y:S01]  /*8390*/  ISETP.GT.AND P0, PT, R3, 0x1, !P0 ;  /* 0x000000010300780c */ /* 0x000fe20004704270 */
[--C-:B------:R-:W-:Y:S02]  /*83a0*/  FFMA.FTZ R17, R17, c[0x0][0x2d0], -R2.reuse ;  /* 0x0000b40011117a23 */ /* 0x100fe40000010802 */
[--C-:B------:R-:W-:Y:S01]  /*83b0*/  FFMA.FTZ R12, R12, c[0x0][0x2d0], -R2.reuse ;  /* 0x0000b4000c0c7a23 */ /* 0x100fe20000010802 */
[----:B------:R-:W-:Y:S01]  /*83c0*/  ISETP.LT.OR P0, PT, R4, 0x2, P0 ;  /* 0x000000020400780c */ /* 0x000fe20000701670 */
[--C-:B------:R-:W-:Y:S02]  /*83d0*/  FFMA.FTZ R9, R9, c[0x0][0x2d0], -R2.reuse ;  /* 0x0000b40009097a23 */ /* 0x100fe40000010802 */
[----:B------:R-:W-:Y:S01]  /*83e0*/  FFMA.FTZ R8, R8, c[0x0][0x2d0], -R2 ;  /* 0x0000b40008087a23 */ /* 0x000fe20000010802 */
[----:B------:R-:W-:Y:S01]  /*83f0*/  FSEL R7, R7, -INF , !P0 ;  /* 0xff80000007077808 */ /* 0x000fe20004000000 */
[----:B------:R-:W3:Y:S01]  /*8400*/  MUFU.EX2 R2, R0 ;  /* 0x0000000000027308 */ /* 0x000ee20000000800 */
[----:B------:R-:W-:Y:S04]  /*8410*/  LOP3.LUT P0, RZ, R177, 0x4, RZ, 0xc0, !PT ;  /* 0x00000004b1ff7812 */ /* 0x000fe8000780c0ff */
[----:B------:R-:W-:Y:S04]  /*8420*/  ISETP.GT.AND P0, PT, R3, 0x8, !P0 ;  /* 0x000000080300780c */ /* 0x000fe80004704270 */
[----:B------:R-:W-:Y:S04]  /*8430*/  ISETP.LT.OR P0, PT, R4, 0x9, P0 ;  /* 0x000000090400780c */ /* 0x000fe80000701670 */
[----:B------:R-:W-:Y:S02]  /*8440*/  FSEL R10, R10, -INF , !P0 ;  /* 0xff8000000a0a7808 */ /* 0x000fe40004000000 */
[----:B------:R-:W-:Y:S04]  /*8450*/  LOP3.LUT P0, RZ, R177, 0x2, RZ, 0xc0, !PT ;  /* 0x00000002b1ff7812 */ /* 0x000fe8000780c0ff */
[----:B------:R-:W-:Y:S04]  /*8460*/  ISETP.GT.AND P0, PT, R3, 0x9, !P0 ;  /* 0x000000090300780c */ /* 0x000fe80004704270 */
[----:B------:R-:W-:Y:S01]  /*8470*/  ISETP.LT.OR P0, PT, R4, 0xa, P0 ;  /* 0x0000000a0400780c */ /* 0x000fe20000701670 */
[C---:B---3--:R-:W-:Y:S02]  /*8480*/  FMUL.FTZ R13, R2.reuse, R149 ;  /* 0x00000095020d7220 */ /* 0x048fe40000410000 */
[C---:B------:R-:W-:Y:S01]  /*8490*/  FMUL.FTZ R28, R2.reuse, R28 ;  /* 0x0000001c021c7220 */ /* 0x040fe20000410000 */
[----:B------:R-:W-:Y:S01]  /*84a0*/  FSEL R169, R11, -INF , !P0 ;  /* 0xff8000000ba97808 */ /* 0x000fe20004000000 */
[C---:B------:R-:W-:Y:S01]  /*84b0*/  FMUL.FTZ R29, R2.reuse, R29 ;  /* 0x0000001d021d7220 */ /* 0x040fe20000410000 */
[----:B------:R-:W-:Y:S01]  /*84c0*/  LOP3.LUT P0, RZ, R177, 0x1, RZ, 0xc0, !PT ;  /* 0x00000001b1ff7812 */ /* 0x000fe2000780c0ff */
[C---:B------:R-:W-:Y:S01]  /*84d0*/  FMUL.FTZ R32, R2.reuse, R32 ;  /* 0x0000002002207220 */ /* 0x040fe20000410000 */
[----:B------:R-:W-:Y:S01]  /*84e0*/  MOV R11, R12 ;  /* 0x0000000c000b7202 */ /* 0x000fe20000000f00 */
[C---:B------:R-:W-:Y:S01]  /*84f0*/  FMUL.FTZ R12, R2.reuse, R148 ;  /* 0x00000094020c7220 */ /* 0x040fe20000410000 */
[C---:B------:R-:W-:Y:S01]  /*8500*/  ISETP.GT.AND P0, PT, R3.reuse, 0x10, !P0 ;  /* 0x000000100300780c */ /* 0x040fe20004704270 */
[C---:B------:R-:W-:Y:S01]  /*8510*/  FMUL.FTZ R33, R2.reuse, R33 ;  /* 0x0000002102217220 */ /* 0x040fe20000410000 */
[----:B------:R-:W-:Y:S01]  /*8520*/  MOV R149, R11 ;  /* 0x0000000b00957202 */ /* 0x000fe20000000f00 */
[----:B------:R-:W-:Y:S01]  /*8530*/  FMUL.FTZ R36, R2, R36 ;  /* 0x0000002402247220 */ /* 0x000fe20000410000 */
[----:B------:R-:W-:Y:S01]  /*8540*/  ISETP.LT.OR P0, PT, R4, 0x11, P0 ;  /* 0x000000110400780c */ /* 0x000fe20000701670 */
[C---:B------:R-:W-:Y:S01]  /*8550*/  FMUL.FTZ R37, R2.reuse, R37 ;  /* 0x0000002502257220 */ /* 0x040fe20000410000 */
[----:B------:R-:W-:Y:S01]  /*8560*/  MOV R148, R171 ;  /* 0x000000ab00947202 */ /* 0x000fe20000000f00 */
[----:B------:R-:W-:Y:S01]  /*8570*/  FMUL.FTZ R40, R2, R40 ;  /* 0x0000002802287220 */ /* 0x000fe20000410000 */
[----:B------:R-:W-:Y:S01]  /*8580*/  FSEL R172, R14, -INF , !P0 ;  /* 0xff8000000eac7808 */ /* 0x000fe20004000000 */
[C---:B------:R-:W-:Y:S01]  /*8590*/  FMUL.FTZ R41, R2.reuse, R41 ;  /* 0x0000002902297220 */ /* 0x040fe20000410000 */
[----:B------:R-:W-:Y:S01]  /*85a0*/  ISETP.GT.AND P0, PT, R3, 0x11, !P6 ;  /* 0x000000110300780c */ /* 0x000fe20007704270 */
[C---:B------:R-:W-:Y:S01]  /*85b0*/  FMUL.FTZ R44, R2.reuse, R44 ;  /* 0x0000002c022c7220 */ /* 0x040fe20000410000 */
[----:B------:R-:W-:Y:S01]  /*85c0*/  LOP3.LUT P6, RZ, R177, 0x20, RZ, 0xc0, !PT ;  /* 0x00000020b1ff7812 */ /* 0x000fe200078cc0ff */
[----:B------:R-:W-:Y:S01]  /*85d0*/  FMUL.FTZ R45, R2, R45 ;  /* 0x0000002d022d7220 */ /* 0x000fe20000410000 */
[----:B------:R-:W-:Y:S01]  /*85e0*/  ISETP.LT.OR P0, PT, R4, 0x12, P0 ;  /* 0x000000120400780c */ /* 0x000fe20000701670 */
[C---:B------:R-:W-:Y:S01]  /*85f0*/  FMUL.FTZ R48, R2.reuse, R48 ;  /* 0x0000003002307220 */ /* 0x040fe20000410000 */
[----:B------:R-:W-:Y:S01]  /*8600*/  MOV R14, R9 ;  /* 0x00000009000e7202 */ /* 0x000fe20000000f00 */
[C---:B------:R-:W-:Y:S01]  /*8610*/  FMUL.FTZ R9, R2.reuse, R153 ;  /* 0x0000009902097220 */ /* 0x040fe20000410000 */
[----:B------:R-:W-:Y:S01]  /*8620*/  FSEL R173, R15, -INF , !P0 ;  /* 0xff8000000fad7808 */ /* 0x000fe20004000000 */
[C---:B------:R-:W-:Y:S01]  /*8630*/  FMUL.FTZ R49, R2.reuse, R49 ;  /* 0x0000003102317220 */ /* 0x040fe20000410000 */
[C---:B------:R-:W-:Y:S01]  /*8640*/  ISETP.GT.AND P0, PT, R3.reuse, 0x18, !P5 ;  /* 0x000000180300780c */ /* 0x040fe20006f04270 */
[C---:B------:R-:W-:Y:S01]  /*8650*/  FMUL.FTZ R52, R2.reuse, R52 ;  /* 0x0000003402347220 */ /* 0x040fe20000410000 */
[----:B------:R-:W-:Y:S01]  /*8660*/  MOV R15, R8 ;  /* 0x00000008000f7202 */ /* 0x000fe20000000f00 */
[----:B------:R-:W-:Y:S01]  /*8670*/  FMUL.FTZ R53, R2, R53 ;  /* 0x0000003502357220 */ /* 0x000fe20000410000 */
[----:B------:R-:W-:Y:S01]  /*8680*/  ISETP.LT.OR P0, PT, R4, 0x19, P0 ;  /* 0x000000190400780c */ /* 0x000fe20000701670 */
[----:B------:R3:W-:Y:S01]  /*8690*/  MUFU.EX2 R8, R21 ;  /* 0x0000001500087308 */ /* 0x0007e20000000800 */
[----:B------:R-:W-:Y:S02]  /*86a0*/  FMUL.FTZ R56, R2, R56 ;  /* 0x0000003802387220 */ /* 0x000fe40000410000 */
[----:B------:R-:W-:Y:S01]  /*86b0*/  FSEL R174, R18, -INF , !P0 ;  /* 0xff80000012ae7808 */ /* 0x000fe20004000000 */
[C---:B------:R-:W-:Y:S01]  /*86c0*/  FMUL.FTZ R57, R2.reuse, R57 ;  /* 0x0000003902397220 */ /* 0x040fe20000410000 */
[----:B------:R-:W-:Y:S01]  /*86d0*/  ISETP.GT.AND P0, PT, R3, 0x19, !P4 ;  /* 0x000000190300780c */ /* 0x000fe20006704270 */
[C---:B------:R-:W-:Y:S01]  /*86e0*/  FMUL.FTZ R60, R2.reuse, R60 ;  /* 0x0000003c023c7220 */ /* 0x040fe20000410000 */
[----:B------:R-:W-:Y:S01]  /*86f0*/  MOV R18, R170 ;  /* 0x000000aa00127202 */ /* 0x000fe20000000f00 */
        /* <DEDUP_REMOVED lines=12> */
[C---:B------:R-:W-:Y:S02]  /*87c0*/  FMUL.FTZ R72, R2.reuse, R72 ;  /* 0x0000004802487220 */ /* 0x040fe40000410000 */
[----:B------:R-:W-:Y:S01]  /*87d0*/  FMUL.FTZ R73, R2, R73 ;  /* 0x0000004902497220 */ /* 0x000fe20000410000 */
[----:B------:R-:W-:Y:S01]  /*87e0*/  FSEL R176, R22, -INF , !P0 ;  /* 0xff80000016b07808 */ /* 0x000fe20004000000 */
[C---:B---3--:R-:W-:Y:S01]  /*87f0*/  FMUL.FTZ R21, R2.reuse, R141 ;  /* 0x0000008d02157220 */ /* 0x048fe20000410000 */
        /* <DEDUP_REMOVED lines=8> */
[----:B-1----:R-:W-:Y:S01]  /*8880*/  FSEL R177, R23, -INF , !P0 ;  /* 0xff80000017b17808 */ /* 0x002fe20004000000 */
        /* <DEDUP_REMOVED lines=13> */
[----:B------:R-:W1:Y:S01]  /*8960*/  MUFU.EX2 R3, R20 ;  /* 0x0000001400037308 */ /* 0x000e620000000800 */
[----:B------:R-:W-:Y:S01]  /*8970*/  MOV R26, R25 ;  /* 0x00000019001a7202 */ /* 0x000fe20000000f00 */
[----:B------:R-:W-:Y:S01]  /*8980*/  FMUL.FTZ R25, R2, R137 ;  /* 0x0000008902197220 */ /* 0x000fe20000410000 */
[----:B------:R-:W-:Y:S01]  /*8990*/  ISETP.LT.OR P0, PT, R4, 0x2a, P0 ;  /* 0x0000002a0400780c */ /* 0x000fe20000701670 */
[C---:B------:R-:W-:Y:S02]  /*89a0*/  FMUL.FTZ R97, R2.reuse, R97 ;  /* 0x0000006102617220 */ /* 0x040fe40000410000 */
[C---:B------:R-:W-:Y:S01]  /*89b0*/  FMUL.FTZ R100, R2.reuse, R100 ;  /* 0x0000006402647220 */ /* 0x040fe20000410000 */
[----:B------:R-:W-:Y:S01]  /*89c0*/  FSEL R132, R27, -INF , !P0 ;  /* 0xff8000001b847808 */ /* 0x000fe20004000000 */
        /* <DEDUP_REMOVED lines=8> */
[C---:B------:R-:W-:Y:S01]  /*8a50*/  FMUL.FTZ R116, R2.reuse, R116 ;  /* 0x0000007402747220 */ /* 0x040fe20000410000 */
[C---:B-1----:R-:W-:Y:S01]  /*8a60*/  F2FP.PACK_AB R168, R3.reuse, R5 ;  /* 0x0000000503a8723e */ /* 0x042fe200000000ff */
        /* <DEDUP_REMOVED lines=9> */
[----:B------:R1:W2:Y:S01]  /*8b00*/  MUFU.EX2 R5, R24 ;  /* 0x0000001800057308 */ /* 0x0002a20000000800 */
[----:B------:R-:W-:Y:S02]  /*8b10*/  FMUL.FTZ R16, R2, R144 ;  /* 0x0000009002107220 */ /* 0x000fe40000410000 */
[----:B------:R-:W-:Y:S01]  /*8b20*/  FADD.FTZ R4, R3, R0 ;  /* 0x0000000003047221 */ /* 0x000fe20000010000 */
[----:B------:R-:W-:Y:S03]  /*8b30*/  FMNMX.FTZ R0, R6, R134, !PT ;  /* 0x0000008606007209 */ /* 0x000fe60007810000 */
[----:B------:R-:W-:Y:S01]  /*8b40*/  FADD.FTZ R4, R8, R4 ;  /* 0x0000000408047221 */ /* 0x000fe20000010000 */
[----:B------:R-:W-:Y:S04]  /*8b50*/  FMNMX.FTZ R0, R7, R0, !PT ;  /* 0x0000000007007209 */ /* 0x000fe80007810000 */
[----:B------:R-:W-:Y:S04]  /*8b60*/  FMNMX.FTZ R0, R10, R0, !PT ;  /* 0x000000000a007209 */ /* 0x000fe80007810000 */
[----:B------:R-:W-:Y:S04]  /*8b70*/  FMNMX.FTZ R0, R169, R0, !PT ;  /* 0x00000000a9007209 */ /* 0x000fe80007810000 */
[----:B------:R-:W-:Y:S01]  /*8b80*/  FMNMX.FTZ R0, R172, R0, !PT ;  /* 0x00000000ac007209 */ /* 0x000fe20007810000 */
[C---:B-1----:R-:W-:Y:S03]  /*8b90*/  FMUL.FTZ R24, R2.reuse, R136 ;  /* 0x0000008802187220 */ /* 0x042fe60000410000 */
[----:B------:R-:W-:Y:S01]  /*8ba0*/  FMNMX.FTZ R0, R173, R0, !PT ;  /* 0x00000000ad007209 */ /* 0x000fe20007810000 */
[----:B------:R-:W3:Y:S01]  /*8bb0*/  LDL.LU R136, [R1+0x2c] ;  /* 0x00002c0001887983 */ /* 0x000ee20000300800 */
[C---:B--2---:R-:W-:Y:S01]  /*8bc0*/  FADD.FTZ R179, R5.reuse, R4 ;  /* 0x0000000405b37221 */ /* 0x044fe20000010000 */
[----:B------:R-:W-:Y:S01]  /*8bd0*/  F2FP.PACK_AB R170, R5, R8 ;  /* 0x0000000805aa723e */ /* 0x000fe200000000ff */
[----:B------:R-:W-:Y:S01]  /*8be0*/  FMUL.FTZ R5, R2, R157 ;  /* 0x0000009d02057220 */ /* 0x000fe20000410000 */
[----:B------:R-:W-:Y:S01]  /*8bf0*/  FMNMX.FTZ R0, R174, R0, !PT ;  /* 0x00000000ae007209 */ /* 0x000fe20007810000 */
[----:B------:R-:W-:Y:S01]  /*8c00*/  FMUL.FTZ R8, R2, R152 ;  /* 0x0000009802087220 */ /* 0x000fe20000410000 */
[----:B------:R-:W-:Y:S02]  /*8c10*/  MOV R157, R19 ;  /* 0x00000013009d7202 */ /* 0x000fe40000000f00 */
[----:B------:R-:W-:Y:S04]  /*8c20*/  FMNMX.FTZ R0, R175, R0, !PT ;  /* 0x00000000af007209 */ /* 0x000fe80007810000 */
[----:B------:R-:W-:Y:S01]  /*8c30*/  FMNMX.FTZ R0, R176, R0, !PT ;  /* 0x00000000b0007209 */ /* 0x000fe20007810000 */
[----:B------:R-:W-:Y:S03]  /*8c40*/  MUFU.EX2 R157, R157 ;  /* 0x0000009d009d7308 */ /* 0x000fe60000000800 */
        /* <DEDUP_REMOVED lines=18> */
[----:B------:R-:W-:Y:S09]  /*8d70*/  FFMA.FTZ R7, R7, c[0x0][0x2d0], -R134 ;  /* 0x0000b40007077a23 */ /* 0x000ff20000010886 */
[----:B------:R-:W1:Y:S10]  /*8d80*/  MUFU.EX2 R0, R0 ;  /* 0x0000000000007308 */ /* 0x000e740000000800 */
[----:B------:R2:W3:Y:S10]  /*8d90*/  MUFU.EX2 R140, R6 ;  /* 0x00000006008c7308 */ /* 0x0004f40000000800 */
[----:B------:R4:W3:Y:S01]  /*8da0*/  MUFU.EX2 R152, R7 ;  /* 0x0000000700987308 */ /* 0x0008e20000000800 */
[C---:B-1----:R-:W-:Y:S02]  /*8db0*/  FMUL.FTZ R10, R0.reuse, R154 ;  /* 0x0000009a000a7220 */ /* 0x042fe40000410000 */
[----:B------:R-:W5:Y:S01]  /*8dc0*/  LDL R154, [R1+0x4] ;  /* 0x00000400019a7983 */ /* 0x000f620000100800 */
[C---:B------:R-:W-:Y:S02]  /*8dd0*/  FMUL.FTZ R27, R0.reuse, R139 ;  /* 0x0000008b001b7220 */ /* 0x040fe40000410000 */
[C---:B------:R-:W-:Y:S02]  /*8de0*/  FMUL.FTZ R22, R0.reuse, R142 ;  /* 0x0000008e00167220 */ /* 0x040fe40000410000 */
[C---:B------:R-:W-:Y:S02]  /*8df0*/  FMUL.FTZ R23, R0.reuse, R143 ;  /* 0x0000008f00177220 */ /* 0x040fe40000410000 */
[C---:B------:R-:W-:Y:S01]  /*8e00*/  FMUL.FTZ R11, R0.reuse, R155 ;  /* 0x0000009b000b7220 */ /* 0x040fe20000410000 */
[----:B------:R-:W-:Y:S01]  /*8e10*/  MOV R155, R148 ;  /* 0x00000094009b7202 */ /* 0x000fe20000000f00 */
[C---:B--2---:R-:W-:Y:S01]  /*8e20*/  FMUL.FTZ R6, R0.reuse, R158 ;  /* 0x0000009e00067220 */ /* 0x044fe20000410000 */
[----:B------:R-:W-:Y:S01]  /*8e30*/  MOV R158, R15 ;  /* 0x0000000f009e7202 */ /* 0x000fe20000000f00 */
[C---:B------:R-:W-:Y:S02]  /*8e40*/  FMUL.FTZ R14, R0.reuse, R150 ;  /* 0x00000096000e7220 */ /* 0x040fe40000410000 */
        /* <DEDUP_REMOVED lines=61> */
[----:B---3--:R-:W-:Y:S02]  /*9220*/  FFMA.FTZ R144, R0, R136, R140 ;  /* 0x0000008800907223 */ /* 0x008fe4000001008c */
        /* <DEDUP_REMOVED lines=26> */
[----:B------:R1:W-:Y:S01]  /*93d0*/  MUFU.EX2 R148, R0 ;  /* 0x0000000000947308 */ /* 0x0003e20000000800 */
[C---:B--2---:R-:W-:Y:S08]  /*93e0*/  HMMA.16816.F32 R36, R168.reuse, R136, R36 ;  /* 0x00000088a824723c */ /* 0x044ff00000001824 */
[C---:B------:R-:W-:Y:S01]  /*93f0*/  HMMA.16816.F32 R40, R168.reuse, R138, R40 ;  /* 0x0000008aa828723c */ /* 0x040fe20000001828 */
[----:B------:R-:W2:Y:S03]  /*9400*/  LDSM.16.MT88.4 R136, [R240+0x1800] ;  /* 0x00180000f088783b */ /* 0x000ea60000004200 */
[----:B-1----:R-:W-:Y:S02]  /*9410*/  FFMA.FTZ R0, R175, c[0x0][0x2d0], -R134 ;  /* 0x0000b400af007a23 */ /* 0x002fe40000010886 */
[----:B------:R-:W-:Y:S10]  /*9420*/  MUFU.EX2 R175, R155 ;  /* 0x0000009b00af7308 */ /* 0x000ff40000000800 */
        /* <DEDUP_REMOVED lines=180> */
.L_x_3007:
        /* <DEDUP_REMOVED lines=24> */
.L_x_3023:
[----:B------:R-:W-:-:S04]  /*a0f0*/  MOV R3, c[0x0][0x32c] ;  /* 0x0000cb0000037a02 */ /* 0x000fc80000000f00 */
[----:B------:R-:W-:-:S13]  /*a100*/  ISETP.NE.AND P0, PT, R3, 0x1, PT ;  /* 0x000000010300780c */ /* 0x000fda0003f05270 */
[----:B------:R-:W-:-:S05]  /*a110*/  @P0 IMAD.HI.U32 R3, R0, c[0x0][0x330], RZ ;  /* 0x0000cc0000030a27 */ /* 0x000fca00078e00ff */
[----:B------:R-:W-:Y:S02]  /*a120*/  @P0 SHF.R.U32.HI R0, RZ, c[0x0][0x334], R3 ;  /* 0x0000cd00ff000a19 */ /* 0x000fe40000011603 */
.L_x_3024:
[----:B------:R-:W-:Y:S05]  /*a130*/  BSYNC B0 ;  /* 0x0000000000007941 */ /* 0x000fea0003800000 */
.L_x_3022:
[----:B------:R-:W-:-:S05]  /*a140*/  IMAD R0, R0, c[0x0][0x32c], RZ ;  /* 0x0000cb0000007a24 */ /* 0x000fca00078e02ff */
[----:B------:R-:W-:Y:S02]  /*a150*/  IMNMX R2, R2, R0, !PT ;  /* 0x0000000002027217 */ /* 0x000fe40007800200 */
.L_x_3021:
        /* <DEDUP_REMOVED lines=11> */
.L_x_3030:
        /* <DEDUP_REMOVED lines=22> */
[----:B------:R-:W-:Y:S02]  /*a370*/  LOP3.LUT P3, RZ, R2, 0x200, RZ, 0xc0, !PT ;  /* 0x0000020002ff7812 */ /* 0x000fe4000786c0ff */
[----:B------:R-:W-:Y:S01]  /*a380*/  SHF.R.S32.HI R2, RZ, 0x1f, R7 ;  /* 0x0000001fff027819 */ /* 0x000fe20000011407 */
[----:B------:R-:W4:Y:S04]  /*a390*/  LDL.64 R14, [R1+0x48] ;  /* 0x00004800010e7983 */ /* 0x000f280000100a00 */
[----:B------:R-:W5:Y:S01]  /*a3a0*/  LDL R12, [R1+0x18] ;  /* 0x00001800010c7983 */ /* 0x000f620000100800 */
[----:B-1----:R-:W-:Y:S02]  /*a3b0*/  IMAD R4, R2, c[0x0][0x208], RZ ;  /* 0x0000820002047a24 */ /* 0x002fe400078e02ff */
[C---:B------:R-:W-:Y:S01]  /*a3c0*/  IMAD.WIDE.U32 R2, R7.reuse, c[0x0][0x208], RZ ;  /* 0x0000820007027a25 */ /* 0x040fe200078e00ff */
[----:B------:R-:W1:Y:S03]  /*a3d0*/  S2R R5, SR_TID.X ;  /* 0x0000000000057919 */ /* 0x000e660000002100 */
        /* <DEDUP_REMOVED lines=29> */
.L_x_3027:
[----:B------:R-:W-:Y:S05]  /*a5b0*/  BSYNC B0 ;  /* 0x0000000000007941 */ /* 0x000fea0003800000 */
.L_x_3026:
[----:B-1----:R-:W-:Y:S01]  /*a5c0*/  IMAD.MOV.U32 R2, RZ, RZ, R7 ;  /* 0x000000ffff027224 */ /* 0x002fe200078e0007 */
[----:B------:R-:W0:Y:S01]  /*a5d0*/  LDGDEPBAR ;  /* 0x00000000000079af */ /* 0x000e220000000000 */
[C---:B---3--:R-:W-:Y:S01]  /*a5e0*/  HMMA.16816.F32 R4, R160.reuse, R8, RZ ;  /* 0x00000008a004723c */ /* 0x048fe200000018ff */
        /* <DEDUP_REMOVED lines=138> */
[C---:B--2---:R-:W-:Y:S07]  /*ae90*/  HMMA.16816.F32 R20, R232.reuse, R172, R20 ;  /* 0x000000ace814723c */ /* 0x044fee0000001814 */
[----:B------:R-:W-:Y:S01]  /*aea0*/  MOV R173, R2 ;  /* 0x0000000200ad7202 */ /* 0x000fe20000000f00 */
[----:B------:R-:W-:Y:S03]  /*aeb0*/  HMMA.16816.F32 R24, R232, R174, R24 ;  /* 0x000000aee818723c */ /* 0x000fe60000001818 */
[----:B------:R-:W-:Y:S11]  /*aec0*/  ISETP.GT.AND P0, PT, R173, R134, PT ;  /* 0x00000086ad00720c */ /* 0x000ff60003f04270 */
[----:B------:R-:W-:Y:S02]  /*aed0*/  @!UPT UIADD3 URZ, URZ, URZ, URZ ;  /* 0x0000003f3f3ff290 */ /* 0x000fe4000fffe03f */
[----:B------:R-:W-:-:S05]  /*aee0*/  @!P0 BRA `(.L_x_3029) ;  /* 0x000002c000008947 */ /* 0x000fca0003800000 */
[----:B------:R-:W2:Y:S04]  /*aef0*/  LDL.64 R170, [R1+0x50] ;  /* 0x0000500001aa7983 */ /* 0x000ea80000100a00 */
[----:B------:R-:W3:Y:S04]  /*af00*/  LDL.64 R178, [R1+0x38] ;  /* 0x0000380001b27983 */ /* 0x000ee80000100a00 */
[----:B------:R-:W4:Y:S04]  /*af10*/  LDL R176, [R1+0x14] ;  /* 0x0000140001b07983 */ /* 0x000f280000100800 */
[----:B------:R-:W5:Y:S04]  /*af20*/  LDL R177, [R1+0x18] ;  /* 0x0000180001b17983 */ /* 0x000f680000100800 */
        /* <DEDUP_REMOVED lines=14> */
[----:B------:R-:W-:Y:S02]  /*b010*/  IMAD R134, R134, 0x30, RZ ;  /* 0x0000003086867824 */ /* 0x000fe400078e02ff */
[----:B------:R-:W-:Y:S02]  /*b020*/  @P0 IMAD.MOV.U32 R168, RZ, RZ, c[0x0][0x1e0] ;  /* 0x00007800ffa80624 */ /* 0x000fe400078e00ff */
[----:B------:R-:W-:Y:S02]  /*b030*/  IMAD.IADD R3, R3, 0x1, R134 ;  /* 0x0000000103037824 */ /* 0x000fe400078e0286 */
[----:B------:R-:W-:Y:S01]  /*b040*/  @P0 IMAD.MOV.U32 R169, RZ, RZ, c[0x0][0x1e4] ;  /* 0x00007900ffa90624 */ /* 0x000fe200078e00ff */
[-C--:B--2---:R-:W-:Y:S02]  /*b050*/  @P1 IADD3 R134, P3, R170, R2.reuse, RZ ;  /* 0x00000002aa861210 */ /* 0x084fe40007f7e0ff */
[C---:B------:R-:W-:Y:S04]  /*b060*/  @P0 LEA R2, P2, R168.reuse, R2, 0x5 ;  /* 0x00000002a8020211 */ /* 0x040fe800078428ff */
[----:B------:R-:W-:Y:S01]  /*b070*/  @P0 LEA.HI.X R168, R168, R3, R169, 0x5, P2 ;  /* 0x00000003a8a80211 */ /* 0x000fe200010f2ca9 */
[--C-:B---3--:R-:W-:Y:S01]  /*b080*/  @P1 IMAD.X R169, R3, 0x1, R179.reuse, P3 ;  /* 0x0000000103a91824 */ /* 0x108fe200018e06b3 */
        /* <DEDUP_REMOVED lines=18> */
.L_x_3029:
[----:B------:R-:W-:Y:S05]  /*b1b0*/  BSYNC B0 ;  /* 0x0000000000007941 */ /* 0x000fea0003800000 */
.L_x_3028:
[----:B------:R-:W2:Y:S01]  /*b1c0*/  LDL.LU R171, [R1+0x28] ;  /* 0x0000280001ab7983 */ /* 0x000ea20000300800 */
[----:B-1----:R-:W-:Y:S03]  /*b1d0*/  FMNMX.FTZ R2, R4, R133, !PT ;  /* 0x0000008504027209 */ /* 0x002fe60007810000 */
        /* <DEDUP_REMOVED lines=27> */
[--C-:B------:R-:W-:Y:S01]  /*b390*/  FFMA.FTZ R21, R25, c[0x0][0x2d0], -R2.reuse ;  /* 0x0000b40019157a23 */ /* 0x100fe20000010802 */
[----:B------:R-:W-:Y:S01]  /*b3a0*/  MOV R25, R168 ;  /* 0x000000a800197202 */ /* 0x000fe20000000f00 */
[--C-:B------:R-:W-:Y:S01]  /*b3b0*/  FFMA.FTZ R169, R24, c[0x0][0x2d0], -R2.reuse ;  /* 0x0000b40018a97a23 */ /* 0x100fe20000010802 */
[----:B------:R-:W-:Y:S01]  /*b3c0*/  MOV R24, R170 ;  /* 0x000000aa00187202 */ /* 0x000fe20000000f00 */
[--C-:B------:R-:W-:Y:S02]  /*b3d0*/  FFMA.FTZ R5, R5, c[0x0][0x2d0], -R2.reuse ;  /* 0x0000b40005057a23 */ /* 0x100fe40000010802 */
[--C-:B------:R-:W-:Y:S02]  /*b3e0*/  FFMA.FTZ R4, R8, c[0x0][0x2d0], -R2.reuse ;  /* 0x0000b40008047a23 */ /* 0x100fe40000010802 */
[----:B------:R-:W-:Y:S01]  /*b3f0*/  MUFU.EX2 R8, R134 ;  /* 0x0000008600087308 */ /* 0x000fe20000000800 */
[----:B-1----:R-:W-:Y:S02]  /*b400*/  FFMA.FTZ R0, R9, c[0x0][0x2d0], -R2 ;  /* 0x0000b40009007a23 */ /* 0x002fe40000010802 */
[----:B------:R-:W4:Y:S01]  /*b410*/  LDL.LU R9, [R1+0x2c] ;  /* 0x00002c0001097983 */ /* 0x000f220000300800 */
[C---:B---3--:R-:W-:Y:S02]  /*b420*/  FMUL.FTZ R13, R3.reuse, R149 ;  /* 0x00000095030d7220 */ /* 0x048fe40000410000 */
[C---:B------:R-:W-:Y:S04]  /*b430*/  FMUL.FTZ R28, R3.reuse, R28 ;  /* 0x0000001c031c7220 */ /* 0x040fe80000410000 */
        /* <DEDUP_REMOVED lines=25> */
[C---:B------:R-:W-:Y:S01]  /*b5d0*/  FMUL.FTZ R72, R3.reuse, R72 ;  /* 0x0000004803487220 */ /* 0x040fe20000410000 */
[----:B---3--:R-:W-:Y:S01]  /*b5e0*/  F2FP.PACK_AB R170, R2, R4 ;  /* 0x0000000402aa723e */ /* 0x008fe200000000ff */
        /* <DEDUP_REMOVED lines=30> */
[----:B------:R-:W-:Y:S02]  /*b7d0*/  FMUL.FTZ R8, R3, R152 ;  /* 0x0000009803087220 */ /* 0x000fe40000410000 */
[----:B------:R-:W-:Y:S02]  /*b7e0*/  FADD.FTZ R0, R5, R0 ;  /* 0x0000000005007221 */ /* 0x000fe40000010000 */
[----:B------:R-:W-:Y:S02]  /*b7f0*/  FMUL.FTZ R5, R3, R157 ;  /* 0x0000009d03057220 */ /* 0x000fe40000410000 */
        /* <DEDUP_REMOVED lines=29> */
[----:B------:R-:W4:Y:S01]  /*b9d0*/  MUFU.EX2 R6, R6 ;  /* 0x0000000600067308 */ /* 0x000f220000000800 */
        /* <DEDUP_REMOVED lines=8> */
[----:B------:R-:W-:Y:S01]  /*ba60*/  MOV R152, R20 ;  /* 0x0000001400987202 */ /* 0x000fe20000000f00 */
[C---:B------:R-:W-:Y:S01]  /*ba70*/  FMUL.FTZ R20, R3.reuse, R140 ;  /* 0x0000008c03147220 */ /* 0x040fe20000410000 */
[----:B------:R-:W-:Y:S01]  /*ba80*/  MOV R140, R21 ;  /* 0x00000015008c7202 */ /* 0x000fe20000000f00 */
[C---:B-1----:R-:W-:Y:S01]  /*ba90*/  FMUL.FTZ R26, R0.reuse, R138 ;  /* 0x0000008a001a7220 */ /* 0x042fe20000410000 */
        /* <DEDUP_REMOVED lines=9> */
[C---:B----4-:R-:W-:Y:S02]  /*bb30*/  FFMA.FTZ R4, R0.reuse, R9, R6 ;  /* 0x0000000900047223 */ /* 0x050fe40000010006 */
[C---:B------:R-:W-:Y:S02]  /*bb40*/  FMUL.FTZ R19, R0.reuse, R147 ;  /* 0x0000009300137220 */ /* 0x040fe40000410000 */
[C---:B------:R-:W-:Y:S02]  /*bb50*/  FMUL.FTZ R22, R0.reuse, R142 ;  /* 0x0000008e00167220 */ /* 0x040fe40000410000 */
[C---:B------:R-:W-:Y:S02]  /*bb60*/  FMUL.FTZ R23, R0.reuse, R143 ;  /* 0x0000008f00177220 */ /* 0x040fe40000410000 */
[----:B------:R-:W-:Y:S01]  /*bb70*/  FMUL.FTZ R9, R3, R153 ;  /* 0x0000009903097220 */ /* 0x000fe20000410000 */
[----:B------:R-:W-:Y:S01]  /*bb80*/  MOV R153, R16 ;  /* 0x0000001000997202 */ /* 0x000fe20000000f00 */
[C---:B--2---:R-:W-:Y:S01]  /*bb90*/  FADD.FTZ R132, R7.reuse, R4 ;  /* 0x0000000407847221 */ /* 0x044fe20000010000 */
[----:B------:R-:W-:Y:S01]  /*bba0*/  F2FP.PACK_AB R169, R7, R6 ;  /* 0x0000000607a9723e */ /* 0x000fe200000000ff */
[C---:B------:R-:W-:Y:S02]  /*bbb0*/  FMUL.FTZ R6, R0.reuse, R158 ;  /* 0x0000009e00067220 */ /* 0x040fe40000410000 */
[----:B------:R-:W2:Y:S01]  /*bbc0*/  LDL R158, [R1+0x4] ;  /* 0x00000400019e7983 */ /* 0x000ea20000100800 */
[C---:B------:R-:W-:Y:S01]  /*bbd0*/  FMUL.FTZ R4, R3.reuse, R156 ;  /* 0x0000009c03047220 */ /* 0x040fe20000410000 */
[----:B------:R-:W-:Y:S01]  /*bbe0*/  MOV R156, R11 ;  /* 0x0000000b009c7202 */ /* 0x000fe20000000f00 */
[C---:B------:R-:W-:Y:S01]  /*bbf0*/  FMUL.FTZ R12, R3.reuse, R148 ;  /* 0x00000094030c7220 */ /* 0x040fe20000410000 */
[----:B------:R-:W-:Y:S01]  /*bc00*/  MOV R11, R24 ;  /* 0x00000018000b7202 */ /* 0x000fe20000000f00 */
[C---:B------:R-:W-:Y:S02]  /*bc10*/  FMUL.FTZ R24, R3.reuse, R136 ;  /* 0x0000008803187220 */ /* 0x040fe40000410000 */
[----:B------:R-:W1:Y:S01]  /*bc20*/  LDSM.16.MT88.4 R136, [R238] ;  /* 0x00000000ee88783b */ /* 0x000e620000004200 */
[C---:B------:R-:W-:Y:S01]  /*bc30*/  FMUL.FTZ R16, R3.reuse, R144 ;  /* 0x0000009003107220 */ /* 0x040fe20000410000 */
[----:B------:R-:W-:Y:S01]  /*bc40*/  MOV R144, R17 ;  /* 0x0000001100907202 */ /* 0x000fe20000000f00 */
[----:B------:R-:W-:Y:S01]  /*bc50*/  FMUL.FTZ R17, R3, R145 ;  /* 0x0000009103117220 */ /* 0x000fe20000410000 */
        /* <DEDUP_REMOVED lines=8> */
[----:B------:R-:W-:Y:S01]  /*bce0*/  LDSM.16.MT88.4 R140, [R238+0x800] ;  /* 0x00080000ee8c783b */ /* 0x000fe20000004200 */
[C---:B------:R-:W-:Y:S01]  /*bcf0*/  FMUL.FTZ R15, R0.reuse, R151 ;  /* 0x00000097000f7220 */ /* 0x040fe20000410000 */
[----:B------:R-:W-:Y:S01]  /*bd00*/  MUFU.EX2 R150, R171 ;  /* 0x000000ab00967308 */ /* 0x000fe20000000800 */
[C---:B------:R-:W-:Y:S01]  /*bd10*/  FMUL.FTZ R30, R0.reuse, R30 ;  /* 0x0000001e001e7220 */ /* 0x040fe20000410000 */
[----:B------:R-:W-:Y:S01]  /*bd20*/  MOV R155, R3 ;  /* 0x00000003009b7202 */ /* 0x000fe20000000f00 */
[C---:B------:R-:W-:Y:S01]  /*bd30*/  FMUL.FTZ R31, R0.reuse, R31 ;  /* 0x0000001f001f7220 */ /* 0x040fe20000410000 */
        /* <DEDUP_REMOVED lines=56> */
[----:B------:R-:W3:Y:S10]  /*c0c0*/  MUFU.EX2 R0, R134 ;  /* 0x0000008600007308 */ /* 0x000ef40000000800 */
[----:B------:R-:W-:Y:S10]  /*c0d0*/  MUFU.EX2 R134, R176 ;  /* 0x000000b000867308 */ /* 0x000ff40000000800 */
[----:B------:R-:W-:Y:S01]  /*c0e0*/  MUFU.EX2 R176, R175 ;  /* 0x000000af00b07308 */ /* 0x000fe20000000800 */
[----:B---3--:R-:W-:Y:S01]  /*c0f0*/  F2FP.PACK_AB R171, R150, R0 ;  /* 0x0000000096ab723e */ /* 0x008fe200000000ff */
[----:B------:R-:W-:Y:S08]  /*c100*/  FADD.FTZ R148, R0, R132 ;  /* 0x0000008400947221 */ /* 0x000ff00000010000 */
[----:B------:R3:W4:Y:S01]  /*c110*/  MUFU.EX2 R132, R179 ;  /* 0x000000b300847308 */ /* 0x0007220000000800 */
[C---:B-1----:R-:W-:Y:S08]  /*c120*/  HMMA.16816.F32 R4, R168.reuse, R136, R4 ;  /* 0x00000088a804723c */ /* 0x042ff00000001804 */
[C---:B------:R-:W-:Y:S01]  /*c130*/  HMMA.16816.F32 R8, R168.reuse, R138, R8 ;  /* 0x0000008aa808723c */ /* 0x040fe20000001808 */
[----:B------:R-:W1:Y:S01]  /*c140*/  LDSM.16.MT88.4 R136, [R240] ;  /* 0x00000000f088783b */ /* 0x000e620000004200 */
[----:B------:R-:W-:Y:S07]  /*c150*/  MUFU.EX2 R175, R153 ;  /* 0x0000009900af7308 */ /* 0x000fee0000000800 */
[----:B---3--:R-:W3:Y:S03]  /*c160*/  LDL.LU R179, [R1+0x60] ;  /* 0x0000600001b37983 */ /* 0x008ee60000300800 */
[----:B----4-:R-:W-:Y:S01]  /*c170*/  FADD.FTZ R0, R132, R151 ;  /* 0x0000009784007221 */ /* 0x010fe20000010000 */
[----:B------:R-:W-:Y:S03]  /*c180*/  MOV R151, R145 ;  /* 0x0000009100977202 */ /* 0x000fe60000000f00 */
        /* <DEDUP_REMOVED lines=8> */
[----:B------:R-:W1:Y:S10]  /*c210*/  MUFU.EX2 R144, R177 ;  /* 0x000000b100907308 */ /* 0x000e740000000800 */
[----:B------:R-:W4:Y:S01]  /*c220*/  MUFU.EX2 R177, R174 ;  /* 0x000000ae00b17308 */ /* 0x000f220000000800 */
[C---:B--2---:R-:W-:Y:S09]  /*c230*/  HMMA.16816.F32 R28, R168.reuse, R136, R28 ;  /* 0x00000088a81c723c */ /* 0x044ff2000000181c */
[----:B------:R-:W2:Y:S01]  /*c240*/  MUFU.EX2 R174, R158 ;  /* 0x0000009e00ae7308 */ /* 0x000ea20000000800 */
[C---:B------:R-:W-:Y:S01]  /*c250*/  HMMA.16816.F32 R32, R168.reuse, R138, R32 ;  /* 0x0000008aa820723c */ /* 0x040fe20000001820 */
[----:B------:R-:W5:Y:S02]  /*c260*/  LDSM.16.MT88.4 R136, [R238+0x1800] ;  /* 0x00180000ee88783b */ /* 0x000f640000004200 */
[----:B-1----:R-:W-:Y:S04]  /*c270*/  FADD.FTZ R0, R144, R0 ;  /* 0x0000000090007221 */ /* 0x002fe80000010000 */
[----:B------:R-:W-:Y:S01]  /*c280*/  FADD.FTZ R0, R134, R0 ;  /* 0x0000000086007221 */ /* 0x000fe20000010000 */
[C---:B-----5:R-:W-:Y:S08]  /*c290*/  HMMA.16816.F32 R36, R168.reuse, R136, R36 ;  /* 0x00000088a824723c */ /* 0x060ff00000001824 */
        /* <DEDUP_REMOVED lines=36> */
[----:B------:R-:W-:Y:S03]  /*c4e0*/  F2FP.PACK_AB R137, R178, R149 ;  /* 0x00000095b289723e */ /* 0x000fe600000000ff */
[----:B------:R-:W-:Y:S02]  /*c4f0*/  F2FP.PACK_AB R138, R134, R144 ;  /* 0x00000090868a723e */ /* 0x000fe400000000ff */
[----:B------:R-:W1:Y:S02]  /*c500*/  LDSM.16.MT88.4 R144, [R240+0x800] ;  /* 0x00080000f090783b */ /* 0x000e640000004200 */
[----:B------:R-:W-:Y:S01]  /*c510*/  MUFU.EX2 R134, R159 ;  /* 0x0000009f00867308 */ /* 0x000fe20000000800 */
[----:B----4-:R-:W-:Y:S02]  /*c520*/  F2FP.PACK_AB R139, R176, R177 ;  /* 0x000000b1b08b723e */ /* 0x010fe400000000ff */
[----:B--2---:R-:W-:Y:S02]  /*c530*/  F2FP.PACK_AB R169, R175, R174 ;  /* 0x000000aeafa9723e */ /* 0x004fe400000000ff */
[----:B------:R-:W-:Y:S03]  /*c540*/  F2FP.PACK_AB R171, R173, R172 ;  /* 0x000000acadab723e */ /* 0x000fe600000000ff */
[C---:B------:R-:W-:Y:S02]  /*c550*/  HMMA.16816.F32 R4, R136.reuse, R140, R4 ;  /* 0x0000008c8804723c */ /* 0x040fe40000001804 */
[----:B------:R-:W2:Y:S06]  /*c560*/  MUFU.EX2 R132, R151 ;  /* 0x0000009700847308 */ /* 0x000eac0000000800 */
[C---:B------:R-:W-:Y:S01]  /*c570*/  HMMA.16816.F32 R8, R136.reuse, R142, R8 ;  /* 0x0000008e8808723c */ /* 0x040fe20000001808 */
[----:B------:R-:W4:Y:S03]  /*c580*/  LDSM.16.MT88.4 R140, [R239+0x800] ;  /* 0x00080000ef8c783b */ /* 0x000f260000004200 */
[C---:B--2---:R-:W-:Y:S01]  /*c590*/  F2FP.PACK_AB R168, R3.reuse, R132 ;  /* 0x0000008403a8723e */ /* 0x044fe200000000ff */
[----:B------:R-:W-:Y:S01]  /*c5a0*/  FADD.FTZ R0, R132, R0 ;  /* 0x0000000084007221 */ /* 0x000fe20000010000 */
[----:B------:R-:W-:Y:S02]  /*c5b0*/  MOV R132, R156 ;  /* 0x0000009c00847202 */ /* 0x000fe40000000f00 */
[C---:B-1----:R-:W-:Y:S04]  /*c5c0*/  HMMA.16816.F32 R12, R136.reuse, R144, R12 ;  /* 0x00000090880c723c */ /* 0x042fe8000000180c */
[----:B------:R-:W-:Y:S01]  /*c5d0*/  IADD3 R132, R132, -0x1, RZ ;  /* 0xffffffff84847810 */ /* 0x000fe20007ffe0ff */
[----:B------:R-:W-:Y:S02]  /*c5e0*/  FADD.FTZ R0, R3, R0 ;  /* 0x0000000003007221 */ /* 0x000fe40000010000 */
[----:B------:R-:W-:Y:S01]  /*c5f0*/  FADD.FTZ R3, R150, R148 ;  /* 0x0000009496037221 */ /* 0x000fe20000010000 */
[C---:B------:R-:W-:Y:S01]  /*c600*/  HMMA.16816.F32 R16, R136.reuse, R146, R16 ;  /* 0x000000928810723c */ /* 0x040fe20000001810 */
[----:B------:R-:W1:Y:S07]  /*c610*/  LDSM.16.MT88.4 R144, [R241+0x800] ;  /* 0x00080000f190783b */ /* 0x000e6e0000004200 */
[C---:B----4-:R-:W-:Y:S08]  /*c620*/  HMMA.16816.F32 R20, R136.reuse, R140, R20 ;  /* 0x0000008c8814723c */ /* 0x050ff00000001814 */
        /* <DEDUP_REMOVED lines=39> */
[C---:B------:R-:W-:Y:S01]  /*c8a0*/  F2FP.PACK_AB R170, R134.reuse, R140 ;  /* 0x0000008c86aa723e */ /* 0x040fe200000000ff */
[----:B------:R-:W2:Y:S02]  /*c8b0*/  LDSM.16.MT88.4 R152, [R238+0x1000] ;  /* 0x00100000ee98783b */ /* 0x000ea40000004200 */
[----:B------:R-:W-:Y:S01]  /*c8c0*/  FADD.FTZ R0, R134, R0 ;  /* 0x0000000086007221 */ /* 0x000fe20000010000 */
[C---:B-1----:R-:W-:Y:S05]  /*c8d0*/  HMMA.16816.F32 R124, R136.reuse, R144, R124 ;  /* 0x00000090887c723c */ /* 0x042fea000000187c */
[----:B------:R1:W-:Y:S03]  /*c8e0*/  STL [R1+0x28], R0 ;  /* 0x0000280001007387 */ /* 0x0003e60000100800 */
[----:B------:R-:W-:Y:S01]  /*c8f0*/  HMMA.16816.F32 R128, R136, R146, R128 ;  /* 0x000000928880723c */ /* 0x000fe20000001880 */
[----:B------:R-:W3:Y:S04]  /*c900*/  LDL R134, [R1+0x64] ;  /* 0x0000640001867983 */ /* 0x000ee80000100800 */
[----:B------:R-:W4:Y:S08]  /*c910*/  LDSM.16.MT88.4 R144, [R240+0x1000] ;  /* 0x00100000f090783b */ /* 0x000f300000004200 */
[----:B------:R-:W5:Y:S08]  /*c920*/  LDSM.16.MT88.4 R136, [R239+0x1000] ;  /* 0x00100000ef88783b */ /* 0x000f700000004200 */
[----:B------:R4:W-:Y:S01]  /*c930*/  STL [R1+0x1c], R132 ;  /* 0x00001c8401007387 */ /* 0x0009e20000100800 */
[----:B-1----:R-:W-:Y:S04]  /*c940*/  FADD.FTZ R0, R149, R3 ;  /* 0x0000000395007221 */ /* 0x002fe80000010000 */
[----:B------:R-:W-:Y:S01]  /*c950*/  FADD.FTZ R0, R178, R0 ;  /* 0x00000000b2007221 */ /* 0x000fe20000010000 */
[C---:B--2---:R-:W-:Y:S01]  /*c960*/  HMMA.16816.F32 R156, R168.reuse, R152, R4 ;  /* 0x00000098a89c723c */ /* 0x044fe20000001804 */
[----:B------:R-:W1:Y:S04]  /*c970*/  LDSM.16.MT88.4 R4, [R241+0x1000] ;  /* 0x00100000f104783b */ /* 0x000e680000004200 */
[----:B------:R-:W-:Y:S03]  /*c980*/  FADD.FTZ R0, R177, R0 ;  /* 0x00000000b1007221 */ /* 0x000fe60000010000 */
[C---:B------:R-:W-:Y:S01]  /*c990*/  HMMA.16816.F32 R152, R168.reuse, R154, R8 ;  /* 0x0000009aa898723c */ /* 0x040fe20000001808 */
[----:B------:R-:W2:Y:S03]  /*c9a0*/  LDSM.16.MT88.4 R8, [R238+0x2800] ;  /* 0x00280000ee08783b */ /* 0x000ea60000004200 */
[----:B------:R-:W-:Y:S04]  /*c9b0*/  FADD.FTZ R0, R176, R0 ;  /* 0x00000000b0007221 */ /* 0x000fe80000010000 */
[C---:B----4-:R-:W-:Y:S01]  /*c9c0*/  HMMA.16816.F32 R148, R168.reuse, R144, R12 ;  /* 0x00000090a894723c */ /* 0x050fe2000000180c */
[----:B------:R-:W4:Y:S03]  /*c9d0*/  LDSM.16.MT88.4 R12, [R240+0x2800] ;  /* 0x00280000f00c783b */ /* 0x000f260000004200 */
[----:B------:R-:W-:Y:S01]  /*c9e0*/  FADD.FTZ R0, R174, R0 ;  /* 0x00000000ae007221 */ /* 0x000fe20000010000 */
[----:B------:R-:W-:Y:S03]  /*c9f0*/  MOV R132, R2 ;  /* 0x0000000200847202 */ /* 0x000fe60000000f00 */
[C---:B------:R-:W-:Y:S04]  /*ca00*/  HMMA.16816.F32 R144, R168.reuse, R146, R16 ;  /* 0x00000092a890723c */ /* 0x040fe80000001810 */
[----:B------:R-:W-:Y:S04]  /*ca10*/  FADD.FTZ R0, R175, R0 ;  /* 0x00000000af007221 */ /* 0x000fe80000010000 */
[C---:B-----5:R-:W-:Y:S04]  /*ca20*/  HMMA.16816.F32 R140, R168.reuse, R136, R20 ;  /* 0x00000088a88c723c */ /* 0x060fe80000001814 */
[----:B------:R-:W-:Y:S04]  /*ca30*/  FADD.FTZ R0, R172, R0 ;  /* 0x00000000ac007221 */ /* 0x000fe80000010000 */
[C---:B------:R-:W-:Y:S04]  /*ca40*/  HMMA.16816.F32 R136, R168.reuse, R138, R24 ;  /* 0x0000008aa888723c */ /* 0x040fe80000001818 */
[----:B------:R-:W-:Y:S04]  /*ca50*/  FADD.FTZ R0, R173, R0 ;  /* 0x00000000ad007221 */ /* 0x000fe80000010000 */
[C---:B-1----:R-:W-:Y:S01]  /*ca60*/  HMMA.16816.F32 R28, R168.reuse, R4, R28 ;  /* 0x00000004a81c723c */ /* 0x042fe2000000181c */
[----:B------:R-:W-:Y:S07]  /*ca70*/  STL [R1+0x2c], R0 ;  /* 0x00002c0001007387 */ /* 0x000fee0000100800 */
        /* <DEDUP_REMOVED lines=38> */
.L_x_3025:
[----:B------:R-:W2:Y:S04]  /*cce0*/  LDL R2, [R1+0x34] ;  /* 0x0000340001027983 */ /* 0x000ea80000100800 */
[----:B------:R-:W2:Y:S02]  /*ccf0*/  LDL R0, [R1+0x1c] ;  /* 0x00001c0001007983 */ /* 0x000ea40000100800 */
[----:B--2---:R-:W-:-:S13]  /*cd00*/  ISETP.GE.AND P0, PT, R0, R2, PT ;  /* 0x000000020000720c */ /* 0x004fda0003f06270 */
[----:B------:R-:W-:Y:S05]  /*cd10*/  @!P0 BRA `(.L_x_3031) ;  /* 0x000036d000008947 */ /* 0x000fea0003800000 */
[----:B------:R-:W-:Y:S02]  /*cd20*/  MOV R134, R132 ;  /* 0x0000008400867202 */ /* 0x000fe40000000f00 */
[----:B------:R-:W-:Y:S02]  /*cd30*/  MOV R2, R133 ;  /* 0x0000008500027202 */ /* 0x000fe40000000f00 */
.L_x_3042:
[----:B--2---:R-:W2:Y:S01]  /*cd40*/  LDL R0, [R1+0x14] ;  /* 0x0000140001007983 */ /* 0x004ea20000100800 */
[----:B------:R-:W-:Y:S04]  /*cd50*/  DEPBAR.LE SB0, 0x0 ;  /* 0x000080000000791a */ /* 0x000fe80000000000 */
[----:B------:R-:W3:Y:S01]  /*cd60*/  LDL R7, [R1+0x1c] ;  /* 0x00001c0001077983 */ /* 0x000ee20000100800 */
[----:B------:R-:W-:Y:S01]  /*cd70*/  WARPSYNC 0xffffffff ;  /* 0xffffffff00007948 */ /* 0x000fe20003800000 */
[----:B------:R-:W-:Y:S03]  /*cd80*/  BSSY B0, `(.L_x_3032) ;  /* 0x00000f1000007945 */ /* 0x000fe60003800000 */
[----:B------:R-:W4:Y:S05]  /*cd90*/  LDL.64 R10, [R1+0x58] ;  /* 0x00005800010a7983 */ /* 0x000f2a0000100a00 */
[----:B------:R-:W4:Y:S05]  /*cda0*/  LDL.64 R8, [R1+0x48] ;  /* 0x0000480001087983 */ /* 0x000f2a0000100a00 */
[----:B------:R-:W4:Y:S05]  /*cdb0*/  LDL R14, [R1] ;  /* 0x00000000010e7983 */ /* 0x000f2a0000100800 */
[----:B------:R-:W4:Y:S05]  /*cdc0*/  LDL R20, [R1+0x18] ;  /* 0x0000180001147983 */ /* 0x000f2a0000100800 */
[----:B------:R-:W1:Y:S05]  /*cdd0*/  S2R R3, SR_TID.X ;  /* 0x0000000000037919 */ /* 0x000e6a0000002100 */
[----:B------:R-:W-:Y:S06]  /*cde0*/  BAR.SYNC.DEFER_BLOCKING 0x0 ;  /* 0x0000000000007b1d */ /* 0x000fec0000010000 */
[----:B------:R-:W-:Y:S05]  /*cdf0*/  LDSM.16.M88.4 R16, [R135+0x800] ;  /* 0x000800008710783b */ /* 0x000fea0000000200 */
[----:B------:R-:W-:Y:S05]  /*ce00*/  LDSM.16.M88.4 R24, [R135+0x1000] ;  /* 0x001000008718783b */ /* 0x000fea0000000200 */
[----:B------:R-:W-:Y:S05]  /*ce10*/  LDSM.16.M88.4 R168, [R242] ;  /* 0x00000000f2a8783b */ /* 0x000fea0000000200 */
[----:B------:R-:W-:Y:S01]  /*ce20*/  LDSM.16.M88.4 R172, [R252] ;  /* 0x00000000fcac783b */ /* 0x000fe20000000200 */
[----:B-1----:R-:W-:Y:S11]  /*ce30*/  ISETP.GT.AND P1, PT, R3, 0x7f, PT ;  /* 0x0000007f0300780c */ /* 0x002ff60003f24270 */
[----:B------:R-:W-:Y:S02]  /*ce40*/  @!UPT UIADD3 URZ, URZ, URZ, URZ ;  /* 0x0000003f3f3ff290 */ /* 0x000fe4000fffe03f */
[----:B------:R-:W-:Y:S01]  /*ce50*/  @!P1 IMAD.MOV.U32 R6, RZ, RZ, c[0x0][0x20c] ;  /* 0x00008300ff069624 */ /* 0x000fe200078e00ff */
[C---:B--2---:R-:W-:Y:S02]  /*ce60*/  LOP3.LUT P2, RZ, R0.reuse, 0x200, RZ, 0xc0, !PT ;  /* 0x0000020000ff7812 */ /* 0x044fe4000784c0ff */
[C---:B------:R-:W-:Y:S02]  /*ce70*/  LOP3.LUT P6, RZ, R0.reuse, 0x100, RZ, 0xc0, !PT ;  /* 0x0000010000ff7812 */ /* 0x040fe400078cc0ff */
[C---:B------:R-:W-:Y:S01]  /*ce80*/  LOP3.LUT P5, RZ, R0.reuse, 0x80, RZ, 0xc0, !PT ;  /* 0x0000008000ff7812 */ /* 0x040fe200078ac0ff */
[C---:B---3--:R-:W-:Y:S01]  /*ce90*/  IMAD.WIDE.U32 R4, R7.reuse, c[0x0][0x208], RZ ;  /* 0x0000820007047a25 */ /* 0x048fe200078e00ff */
[----:B------:R-:W-:Y:S02]  /*cea0*/  LOP3.LUT P4, RZ, R0, 0x40, RZ, 0xc0, !PT ;  /* 0x0000004000ff7812 */ /* 0x000fe4000788c0ff */
[----:B------:R-:W-:Y:S05]  /*ceb0*/  SHF.R.S32.HI R0, RZ, 0x1f, R7 ;  /* 0x0000001fff007819 */ /* 0x000fea0000011407 */
[----:B------:R-:W-:Y:S04]  /*cec0*/  IMAD R0, R0, c[0x0][0x208], RZ ;  /* 0x0000820000007a24 */ /* 0x000fe800078e02ff */
[----:B------:R-:W-:Y:S01]  /*ced0*/  IMAD R0, R7, c[0x0][0x20c], R0 ;  /* 0x0000830007007a24 */ /* 0x000fe200078e0200 */
[----:B----4-:R-:W-:Y:S03]  /*cee0*/  LDSM.16.M88.4 R176, [R14] ;  /* 0x000000000eb0783b */ /* 0x010fe60000000200 */
[----:B------:R-:W-:Y:S02]  /*cef0*/  IMAD.IADD R0, R5, 0x1, R0 ;  /* 0x0000000105007824 */ /* 0x000fe400078e0200 */
[----:B------:R-:W-:Y:S04]  /*cf00*/  IMAD.WIDE.U32 R4, R4, 0x30, RZ ;  /* 0x0000003004047825 */ /* 0x000fe800078e00ff */
[----:B------:R-:W-:Y:S02]  /*cf10*/  IMAD R3, R0, 0x30, RZ ;  /* 0x0000003000037824 */ /* 0x000fe400078e02ff */
[----:B------:R-:W-:Y:S02]  /*cf20*/  @!P1 IMAD.MOV.U32 R0, RZ, RZ, c[0x0][0x208] ;  /* 0x00008200ff009624 */ /* 0x000fe400078e00ff */
[----:B------:R-:W-:Y:S03]  /*cf30*/  IMAD.IADD R3, R5, 0x1, R3 ;  /* 0x0000000105037824 */ /* 0x000fe600078e0203 */
[CC--:B------:R-:W-:Y:S04]  /*cf40*/  @!P1 LEA R5, P0, R0.reuse, R4.reuse, 0x5 ;  /* 0x0000000400059211 */ /* 0x0c0fe800078028ff */
[----:B------:R-:W-:Y:S02]  /*cf50*/  @!P1 LEA.HI.X R6, R0, R3, R6, 0x5, P0 ;  /* 0x0000000300069211 */ /* 0x000fe400000f2c06 */
[----:B------:R-:W-:Y:S05]  /*cf60*/  IADD3 R0, P0, R10, R4, RZ ;  /* 0x000000040a007210 */ /* 0x000fea0007f1e0ff */
[----:B------:R-:W-:Y:S01]  /*cf70*/  IMAD.X R3, R3, 0x1, R9, P0 ;  /* 0x0000000103037824 */ /* 0x000fe200000e0609 */
[C---:B------:R-:W-:Y:S04]  /*cf80*/  LEA R12, P0, R0.reuse, c[0x0][0x1f8], 0x1 ;  /* 0x00007e00000c7a11 */ /* 0x040fe800078008ff */
[----:B------:R-:W-:Y:S02]  /*cf90*/  LEA.HI.X R13, R0, c[0x0][0x1fc], R3, 0x1, P0 ;  /* 0x00007f00000d7a11 */ /* 0x000fe400000f0c03 */
[----:B------:R-:W-:Y:S05]  /*cfa0*/  @!P1 IADD3 R0, P0, R5, R10, RZ ;  /* 0x0000000a05009210 */ /* 0x000fea0007f1e0ff */
[----:B------:R-:W-:Y:S01]  /*cfb0*/  @!P1 IMAD.X R3, R6, 0x1, R9, P0 ;  /* 0x0000000106039824 */ /* 0x000fe200000e0609 */
[C---:B------:R-:W-:Y:S01]  /*cfc0*/  @!P1 LEA R132, P0, R0.reuse, c[0x0][0x1f8], 0x1 ;  /* 0x00007e0000849a11 */ /* 0x040fe200078008ff */
[----:B------:R-:W1:Y:S03]  /*cfd0*/  LDSM.16.M88.4 R8, [R135] ;  /* 0x000000008708783b */ /* 0x000e660000000200 */
[----:B------:R-:W-:Y:S01]  /*cfe0*/  @!P1 LEA.HI.X R133, R0, c[0x0][0x1fc], R3, 0x1, P0 ;  /* 0x00007f0000859a11 */ /* 0x000fe200000f0c03 */
[----:B------:R-:W-:Y:S01]  /*cff0*/  IMAD.MOV.U32 R3, RZ, RZ, R7 ;  /* 0x000000ffff037224 */ /* 0x000fe200078e0007 */
[----:B------:R-:W-:Y:S01]  /*d000*/  @!PT LDS RZ, [RZ] ;  /* 0x00000000fffff984 */ /* 0x000fe20000000800 */
[----:B------:R-:W-:Y:S01]  /*d010*/  @!PT LDS RZ, [RZ] ;  /* 0x00000000fffff984 */ /* 0x000fe20000000800 */
[----:B------:R-:W-:Y:S01]  /*d020*/  @!PT LDS RZ, [RZ] ;  /* 0x00000000fffff984 */ /* 0x000fe20000000800 */
[----:B------:R2:W-:Y:S05]  /*d030*/  LDGSTS.E.BYPASS.LTC128B.128 [R20+0x4080], [R12.64], !P2 ;  /* 0x040800000c147fae */ /* 0x0005ea000d101d46 */
[----:B------:R2:W-:Y:S05]  /*d040*/  LDGSTS.E.BYPASS.LTC128B.128 [R20+0x5880], [R12.64+0x80], !P6 ;  /* 0x058800800c147fae */ /* 0x0005ea000f101d46 */
[----:B------:R2:W-:Y:S05]  /*d050*/  LDGSTS.E.BYPASS.LTC128B.128 [R20+0x7080], [R12.64+0x100], !P5 ;  /* 0x070801000c147fae */ /* 0x0005ea000e901d46 */
[----:B------:R2:W-:Y:S05]  /*d060*/  LDGSTS.E.BYPASS.LTC128B.128 [R20+0x8880], [R12.64+0x180], !P4 ;  /* 0x088801800c147fae */ /* 0x0005ea000e101d46 */
[----:B------:R3:W-:Y:S05]  /*d070*/  @!P1 LDGSTS.E.BYPASS.LTC128B.128 [R20+0x5080], [R132.64], !P2 ;  /* 0x0508000084149fae */ /* 0x0007ea000d101d46 */
[----:B------:R3:W-:Y:S05]  /*d080*/  @!P1 LDGSTS.E.BYPASS.LTC128B.128 [R20+0x6880], [R132.64+0x80], !P6 ;  /* 0x0688008084149fae */ /* 0x0007ea000f101d46 */
[----:B------:R3:W-:Y:S01]  /*d090*/  @!P1 LDGSTS.E.BYPASS.LTC128B.128 [R20+0x8080], [R132.64+0x100], !P5 ;  /* 0x0808010084149fae */ /* 0x0007e2000e901d46 */
[C---:B-1----:R-:W-:Y:S04]  /*d0a0*/  HMMA.16816.F32 R4, R160.reuse, R8, RZ ;  /* 0x00000008a004723c */ /* 0x042fe800000018ff */
[----:B------:R3:W-:Y:S05]  /*d0b0*/  @!P1 LDGSTS.E.BYPASS.LTC128B.128 [R20+0x9880], [R132.64+0x180], !P4 ;  /* 0x0988018084149fae */ /* 0x0007ea000e101d46 */
[----:B------:R-:W0:Y:S01]  /*d0c0*/  LDGDEPBAR ;  /* 0x00000000000079af */ /* 0x000e220000000000 */
[C---:B------:R-:W-:Y:S08]  /*d0d0*/  HMMA.16816.F32 R8, R160.reuse, R10, RZ ;  /* 0x0000000aa008723c */ /* 0x040ff000000018ff */
        /* <DEDUP_REMOVED lines=10> */
[C---:B------:R-:W-:Y:S01]  /*d180*/  HMMA.16816.F32 R20, R164.reuse, R176, R20 ;  /* 0x000000b0a414723c */ /* 0x040fe20000001814 */
[----:B------:R3:W5:Y:S07]  /*d190*/  LDL R177, [R1+0x14] ;  /* 0x0000140001b17983 */ /* 0x00076e0000100800 */
[----:B------:R-:W-:Y:S01]  /*d1a0*/  HMMA.16816.F32 R24, R164, R178, R24 ;  /* 0x000000b2a418723c */ /* 0x000fe20000001818 */
[----:B------:R-:W4:Y:S06]  /*d1b0*/  LDL R179, [R1+0x34] ;  /* 0x0000340001b37983 */ /* 0x000f2c0000100800 */
[----:B------:R-:W-:Y:S01]  /*d1c0*/  IMAD.MOV.U32 R178, RZ, RZ, R3 ;  /* 0x000000ffffb27224 */ /* 0x000fe200078e0003 */
        /* <DEDUP_REMOVED lines=35> */
[----:B------:R-:W2:Y:S02]  /*d400*/  LDSM.16.M88.4 R172, [R237+0x2000] ;  /* 0x00200000edac783b */ /* 0x000ea40000000200 */
[----:B----4-:R-:W-:Y:S05]  /*d410*/  ISETP.GT.AND P0, PT, R178, R179, PT ;  /* 0x000000b3b200720c */ /* 0x010fea0003f04270 */
        /* <DEDUP_REMOVED lines=84> */
[----:B------:R-:W-:Y:S04]  /*d960*/  DEPBAR.LE SB0, 0x0 ;  /* 0x000080000000791a */ /* 0x000fe80000000000 */
[----:B------:R-:W-:Y:S02]  /*d970*/  BAR.SYNC.DEFER_BLOCKING 0x0 ;  /* 0x0000000000007b1d */ /* 0x000fe40000010000 */
[C---:B-1----:R-:W-:Y:S08]  /*d980*/  HMMA.16816.F32 R12, R232.reuse, R168, R12 ;  /* 0x000000a8e80c723c */ /* 0x042ff0000000180c */
[C---:B------:R-:W-:Y:S08]  /*d990*/  HMMA.16816.F32 R16, R232.reuse, R170, R16 ;  /* 0x000000aae810723c */ /* 0x040ff00000001810 */
[C---:B--2---:R-:W-:Y:S08]  /*d9a0*/  HMMA.16816.F32 R20, R232.reuse, R172, R20 ;  /* 0x000000ace814723c */ /* 0x044ff00000001814 */
[----:B------:R-:W-:Y:S01]  /*d9b0*/  HMMA.16816.F32 R24, R232, R174, R24 ;  /* 0x000000aee818723c */ /* 0x000fe20000001818 */
[----:B------:R-:W-:Y:S07]  /*d9c0*/  @!UPT UIADD3 URZ, URZ, URZ, URZ ;  /* 0x0000003f3f3ff290 */ /* 0x000fee000fffe03f */
[----:B------:R-:W-:-:S11]  /*d9d0*/  @!P0 BRA `(.L_x_3033) ;  /* 0x000002b000008947 */ /* 0x000fd60003800000 */
[----:B---3--:R-:W2:Y:S04]  /*d9e0*/  LDL.64 R172, [R1+0x50] ;  /* 0x0000500001ac7983 */ /* 0x008ea80000100a00 */
[----:B------:R-:W3:Y:S04]  /*d9f0*/  LDL.64 R170, [R1+0x38] ;  /* 0x0000380001aa7983 */ /* 0x000ee80000100a00 */
[----:B------:R-:W4:Y:S04]  /*da00*/  LDL R176, [R1+0x18] ;  /* 0x0000180001b07983 */ /* 0x000f280000100800 */
        /* <DEDUP_REMOVED lines=40> */
.L_x_3033:
[----:B---3--:R-:W-:Y:S05]  /*dc90*/  BSYNC B0 ;  /* 0x0000000000007941 */ /* 0x008fea0003800000 */
.L_x_3032:
        /* <DEDUP_REMOVED lines=37> */
.L_x_3036:
[----:B------:R-:W-:Y:S04]  /*def0*/  MOV R169, c[0x0][0x32c] ;  /* 0x0000cb0000a97a02 */ /* 0x000fe80000000f00 */
[----:B------:R-:W-:Y:S11]  /*df00*/  ISETP.NE.AND P0, PT, R169, 0x1, PT ;  /* 0x00000001a900780c */ /* 0x000ff60003f05270 */
[----:B------:R-:W-:Y:S02]  /*df10*/  @!UPT UIADD3 URZ, URZ, URZ, URZ ;  /* 0x0000003f3f3ff290 */ /* 0x000fe4000fffe03f */
[----:B------:R-:W-:Y:S05]  /*df20*/  @P0 IMAD.HI.U32 R169, R133, c[0x0][0x330], RZ ;  /* 0x0000cc0085a90a27 */ /* 0x000fea00078e00ff */
[----:B------:R-:W-:Y:S02]  /*df30*/  @P0 SHF.R.U32.HI R133, RZ, c[0x0][0x334], R169 ;  /* 0x0000cd00ff850a19 */ /* 0x000fe400000116a9 */
.L_x_3037:
[----:B------:R-:W-:Y:S05]  /*df40*/  BSYNC B0 ;  /* 0x0000000000007941 */ /* 0x000fea0003800000 */
.L_x_3035:
[----:B------:R-:W-:Y:S04]  /*df50*/  IMAD.IADD R169, R0, 0x1, -R170 ;  /* 0x0000000100a97824 */ /* 0x000fe800078e0aaa */
[----:B------:R-:W-:Y:S05]  /*df60*/  IMAD R133, R133, c[0x0][0x32c], R169 ;  /* 0x0000cb0085857a24 */ /* 0x000fea00078e02a9 */
[----:B------:R-:W-:Y:S02]  /*df70*/  IMNMX R3, R3, R133, !PT ;  /* 0x0000008503037217 */ /* 0x000fe40007800200 */
[----:B------:R-:W-:Y:S04]  /*df80*/  IADD3 R133, R133, c[0x0][0x32c], RZ ;  /* 0x0000cb0085857a10 */ /* 0x000fe80007ffe0ff */
[----:B------:R-:W-:Y:S02]  /*df90*/  IMNMX R132, R132, R133, PT ;  /* 0x0000008584847217 */ /* 0x000fe40003800200 */
.L_x_3034:
        /* <DEDUP_REMOVED lines=84> */
.L_x_3040:
[----:B------:R-:W-:Y:S04]  /*e4e0*/  MOV R20, c[0x0][0x32c] ;  /* 0x0000cb0000147a02 */ /* 0x000fe80000000f00 */
[----:B------:R-:W-:Y:S11]  /*e4f0*/  ISETP.NE.AND P0, PT, R20, 0x1, PT ;  /* 0x000000011400780c */ /* 0x000ff60003f05270 */
[----:B------:R-:W-:Y:S02]  /*e500*/  @!UPT UIADD3 URZ, URZ, URZ, URZ ;  /* 0x0000003f3f3ff290 */ /* 0x000fe4000fffe03f */
[----:B------:R-:W-:Y:S05]  /*e510*/  @P0 IMAD.HI.U32 R20, R5, c[0x0][0x330], RZ ;  /* 0x0000cc0005140a27 */ /* 0x000fea00078e00ff */
[----:B------:R-:W-:Y:S02]  /*e520*/  @P0 SHF.R.U32.HI R5, RZ, c[0x0][0x334], R20 ;  /* 0x0000cd00ff050a19 */ /* 0x000fe40000011614 */
.L_x_3041:
[----:B------:R-:W-:Y:S05]  /*e530*/  BSYNC B0 ;  /* 0x0000000000007941 */ /* 0x000fea0003800000 */
.L_x_3039:
[----:B------:R-:W2:Y:S02]  /*e540*/  LDL R20, [R1+0x30] ;  /* 0x0000300001147983 */ /* 0x000ea40000100800 */
[----:B--2---:R-:W-:Y:S04]  /*e550*/  IMAD.IADD R0, R0, 0x1, -R20 ;  /* 0x0000000100007824 */ /* 0x004fe800078e0a14 */
[----:B------:R-:W-:Y:S05]  /*e560*/  IMAD R0, R5, c[0x0][0x32c], R0 ;  /* 0x0000cb0005007a24 */ /* 0x000fea00078e0200 */
[----:B------:R-:W-:Y:S02]  /*e570*/  IMNMX R3, R3, R0, !PT ;  /* 0x0000000003037217 */ /* 0x000fe40007800200 */
[----:B------:R-:W-:Y:S04]  /*e580*/  IADD3 R0, R0, c[0x0][0x32c], RZ ;  /* 0x0000cb0000007a10 */ /* 0x000fe80007ffe0ff */
[----:B------:R-:W-:Y:S02]  /*e590*/  IMNMX R4, R4, R0, PT ;  /* 0x0000000004047217 */ /* 0x000fe40003800200 */
.L_x_3038:
        /* <DEDUP_REMOVED lines=37> */
[--C-:B------:R-:W-:Y:S01]  /*e7f0*/  FFMA.FTZ R17, R17, c[0x0][0x2d0], -R2.reuse ;  /* 0x0000b40011117a23 */ /* 0x100fe20000010802 */
[----:B------:R-:W-:Y:S01]  /*e800*/  MOV R170, R179 ;  /* 0x000000b300aa7202 */ /* 0x000fe20000000f00 */
[--C-:B------:R-:W-:Y:S01]  /*e810*/  FFMA.FTZ R179, R16, c[0x0][0x2d0], -R2.reuse ;  /* 0x0000b40010b37a23 */ /* 0x100fe20000010802 */
[----:B------:R-:W-:Y:S01]  /*e820*/  ISETP.LT.OR P0, PT, R4, 0x2, P0 ;  /* 0x000000020400780c */ /* 0x000fe20000701670 */
[--C-:B------:R-:W-:Y:S01]  /*e830*/  FFMA.FTZ R12, R12, c[0x0][0x2d0], -R2.reuse ;  /* 0x0000b4000c0c7a23 */ /* 0x100fe20000010802 */
[----:B------:R-:W-:Y:S01]  /*e840*/  MOV R16, R178 ;  /* 0x000000b200107202 */ /* 0x000fe20000000f00 */
[--C-:B------:R-:W-:Y:S01]  /*e850*/  FFMA.FTZ R9, R9, c[0x0][0x2d0], -R2.reuse ;  /* 0x0000b40009097a23 */ /* 0x100fe20000010802 */
[----:B------:R-:W-:Y:S01]  /*e860*/  FSEL R7, R7, -INF , !P0 ;  /* 0xff80000007077808 */ /* 0x000fe20004000000 */
[----:B------:R-:W-:Y:S01]  /*e870*/  FFMA.FTZ R8, R8, c[0x0][0x2d0], -R2 ;  /* 0x0000b40008087a23 */ /* 0x000fe20000010802 */
[----:B------:R-:W-:Y:S01]  /*e880*/  LOP3.LUT P0, RZ, R177, 0x4, RZ, 0xc0, !PT ;  /* 0x00000004b1ff7812 */ /* 0x000fe2000780c0ff */
[----:B------:R-:W3:Y:S03]  /*e890*/  MUFU.EX2 R2, R0 ;  /* 0x0000000000027308 */ /* 0x000ee60000000800 */
[----:B------:R-:W-:Y:S04]  /*e8a0*/  ISETP.GT.AND P0, PT, R3, 0x8, !P0 ;  /* 0x000000080300780c */ /* 0x000fe80004704270 */
[----:B------:R-:W-:Y:S04]  /*e8b0*/  ISETP.LT.OR P0, PT, R4, 0x9, P0 ;  /* 0x000000090400780c */ /* 0x000fe80000701670 */
[----:B------:R-:W-:Y:S02]  /*e8c0*/  FSEL R10, R10, -INF , !P0 ;  /* 0xff8000000a0a7808 */ /* 0x000fe40004000000 */
[----:B------:R-:W-:Y:S04]  /*e8d0*/  LOP3.LUT P0, RZ, R177, 0x2, RZ, 0xc0, !PT ;  /* 0x00000002b1ff7812 */ /* 0x000fe8000780c0ff */
[----:B------:R-:W-:Y:S04]  /*e8e0*/  ISETP.GT.AND P0, PT, R3, 0x9, !P0 ;  /* 0x000000090300780c */ /* 0x000fe80004704270 */
[----:B------:R-:W-:Y:S01]  /*e8f0*/  ISETP.LT.OR P0, PT, R4, 0xa, P0 ;  /* 0x0000000a0400780c */ /* 0x000fe20000701670 */
[C---:B---3--:R-:W-:Y:S03]  /*e900*/  FMUL.FTZ R28, R2.reuse, R28 ;  /* 0x0000001c021c7220 */ /* 0x048fe60000410000 */
        /* <DEDUP_REMOVED lines=39> */
[C---:B------:R-:W-:Y:S02]  /*eb80*/  FMUL.FTZ R61, R2.reuse, R61 ;  /* 0x0000003d023d7220 */ /* 0x040fe40000410000 */
        /* <DEDUP_REMOVED lines=43> */
[----:B------:R-:W-:Y:S01]  /*ee40*/  MOV R27, R25 ;  /* 0x00000019001b7202 */ /* 0x000fe20000000f00 */
        /* <DEDUP_REMOVED lines=20> */
[----:B------:R-:W-:Y:S01]  /*ef90*/  FMUL.FTZ R13, R2, R149 ;  /* 0x00000095020d7220 */ /* 0x000fe20000410000 */
[----:B------:R-:W-:Y:S01]  /*efa0*/  MOV R149, R11 ;  /* 0x0000000b00957202 */ /* 0x000fe20000000f00 */
        /* <DEDUP_REMOVED lines=44> */
[C---:B------:R-:W-:Y:S01]  /*f270*/  FMUL.FTZ R10, R0.reuse, R154 ;  /* 0x0000009a000a7220 */ /* 0x040fe20000410000 */
[----:B------:R-:W-:Y:S01]  /*f280*/  MOV R154, R27 ;  /* 0x0000001b009a7202 */ /* 0x000fe20000000f00 */
[C---:B------:R-:W-:Y:S02]  /*f290*/  FMUL.FTZ R27, R0.reuse, R139 ;  /* 0x0000008b001b7220 */ /* 0x040fe40000410000 */
[C---:B------:R-:W-:Y:S02]  /*f2a0*/  FMUL.FTZ R22, R0.reuse, R142 ;  /* 0x0000008e00167220 */ /* 0x040fe40000410000 */
[C---:B------:R-:W-:Y:S02]  /*f2b0*/  FMUL.FTZ R23, R0.reuse, R143 ;  /* 0x0000008f00177220 */ /* 0x040fe40000410000 */
[C---:B--2---:R-:W-:Y:S01]  /*f2c0*/  FMUL.FTZ R6, R0.reuse, R158 ;  /* 0x0000009e00067220 */ /* 0x044fe20000410000 */
        /* <DEDUP_REMOVED lines=274> */
.L_x_3031:
[----:B------:R-:W-:Y:S02]  /*103f0*/  MOV R7, 0x1f ;  /* 0x0000001f00077802 */ /* 0x000fe40000000f00 */
[----:B------:R-:W-:Y:S01]  /*10400*/  MOV R6, 0xffffffff ;  /* 0xffffffff00067802 */ /* 0x000fe20000000f00 */
[----:B------:R-:W-:Y:S05]  /*10410*/  BRA.DIV ~URZ, `(.L_x_3043) ;  /* 0x00005e327f007947 */ /* 0x000fea000b800000 */
[----:B------:R-:W3:Y:S04]  /*10420*/  LDL R2, [R1+0x28] ;  /* 0x0000280001027983 */ /* 0x000ee80000100800 */
[----:B--23--:R2:W3:Y:S02]  /*10430*/  SHFL.BFLY PT, R0, R2, 0x2, 0x1f ;  /* 0x0c401f0002007f89 */ /* 0x00c4e400000e0000 */
.L_x_3110:
        /* <DEDUP_REMOVED lines=9> */
.L_x_3111:
        /* <DEDUP_REMOVED lines=149> */
.L_x_2992:
        /* <DEDUP_REMOVED lines=19> */
.L_x_3046:
[----:B---3--:R-:W-:Y:S05]  /*10f50*/  BSYNC B0 ;  /* 0x0000000000007941 */ /* 0x008fea0003800000 */
.L_x_3045:
        /* <DEDUP_REMOVED lines=172> */
.L_x_3049:
        /* <DEDUP_REMOVED lines=127> */
.L_x_3112:
[----:B------:R-:W-:Y:S05]  /*12210*/  BRA.DIV ~URZ, `(.L_x_3052) ;  /* 0x000042127f007947 */ /* 0x000fea000b800000 */
[----:B------:R4:W2:Y:S02]  /*12220*/  SHFL.IDX PT, R0, R15, RZ, 0x181f ;  /* 0x00181fff0f007589 */ /* 0x0008a400000e0000 */
.L_x_3113:
        /* <DEDUP_REMOVED lines=23> */
.L_x_3054:
[----:B------:R-:W-:Y:S05]  /*123a0*/  BSYNC B0 ;  /* 0x0000000000007941 */ /* 0x000fea0003800000 */
.L_x_3053:
[----:B------:R-:W-:Y:S05]  /*123b0*/  BRA.DIV ~URZ, `(.L_x_3055) ;  /* 0x000040d27f007947 */ /* 0x000fea000b800000 */
[----:B---3--:R3:W4:Y:S04]  /*123c0*/  SHFL.IDX PT, R10, R14, 0x1, 0x181f ;  /* 0x00381f000e0a7f89 */ /* 0x00872800000e0000 */
[----:B--2---:R3:W2:Y:S02]  /*123d0*/  SHFL.IDX PT, R0, R15, 0x1, 0x181f ;  /* 0x00381f000f007f89 */ /* 0x0046a400000e0000 */
.L_x_3114:
        /* <DEDUP_REMOVED lines=20> */
.L_x_3057:
[----:B------:R-:W-:Y:S05]  /*12520*/  BSYNC B0 ;  /* 0x0000000000007941 */ /* 0x000fea0003800000 */
.L_x_3056:
[----:B------:R-:W-:Y:S05]  /*12530*/  BRA.DIV ~URZ, `(.L_x_3058) ;  /* 0x000040127f007947 */ /* 0x000fea000b800000 */
[----:B----4-:R4:W1:Y:S02]  /*12540*/  SHFL.IDX PT, R10, R14, 0x2, 0x181f ;  /* 0x00581f000e0a7f89 */ /* 0x01086400000e0000 */
.L_x_3115:
[----:B------:R-:W-:Y:S05]  /*12550*/  BRA.DIV ~URZ, `(.L_x_3059) ;  /* 0x000040627f007947 */ /* 0x000fea000b800000 */
[----:B--2---:R2:W3:Y:S02]  /*12560*/  SHFL.IDX PT, R0, R15, 0x2, 0x181f ;  /* 0x00581f000f007f89 */ /* 0x0044e400000e0000 */
.L_x_3116:
        /* <DEDUP_REMOVED lines=20> */
.L_x_3061:
[----:B------:R-:W-:Y:S05]  /*126b0*/  BSYNC B0 ;  /* 0x0000000000007941 */ /* 0x000fea0003800000 */
.L_x_3060:
[----:B------:R-:W-:Y:S05]  /*126c0*/  BRA.DIV ~URZ, `(.L_x_3062) ;  /* 0x00003f527f007947 */ /* 0x000fea000b800000 */
[----:B-1----:R1:W2:Y:S04]  /*126d0*/  SHFL.IDX PT, R8, R14, 0x3, 0x181f ;  /* 0x00781f000e087f89 */ /* 0x0022a800000e0000 */
[----:B---3--:R1:W3:Y:S02]  /*126e0*/  SHFL.IDX PT, R0, R15, 0x3, 0x181f ;  /* 0x00781f000f007f89 */ /* 0x0082e400000e0000 */
.L_x_3117:
        /* <DEDUP_REMOVED lines=21> */
.L_x_3050:
        /* <DEDUP_REMOVED lines=35> */
.L_x_3118:
[----:B------:R-:W-:Y:S05]  /*12a70*/  BRA.DIV ~URZ, `(.L_x_3065) ;  /* 0x00003cd27f007947 */ /* 0x000fea000b800000 */
[----:B------:R3:W4:Y:S02]  /*12a80*/  SHFL.IDX PT, R0, R14, RZ, 0x1c1f ;  /* 0x001c1fff0e007589 */ /* 0x00072400000e0000 */
.L_x_3119:
        /* <DEDUP_REMOVED lines=194> */
.L_x_3067:
[----:B------:R-:W-:Y:S05]  /*136b0*/  BSYNC B0 ;  /* 0x0000000000007941 */ /* 0x000fea0003800000 */
.L_x_3066:
[----:B------:R-:W-:Y:S05]  /*136c0*/  BRA.DIV ~URZ, `(.L_x_3068) ;  /* 0x000030e27f007947 */ /* 0x000fea000b800000 */
[----:B--2---:R2:W1:Y:S04]  /*136d0*/  SHFL.IDX PT, R4, R12, 0x1, 0x1c1f ;  /* 0x003c1f000c047f89 */ /* 0x00446800000e0000 */
[----:B----4-:R2:W4:Y:S02]  /*136e0*/  SHFL.IDX PT, R0, R14, 0x1, 0x1c1f ;  /* 0x003c1f000e007f89 */ /* 0x01052400000e0000 */
.L_x_3120:
        /* <DEDUP_REMOVED lines=136> */
.L_x_3048:
        /* <DEDUP_REMOVED lines=20> */
.L_x_3069:
        /* <DEDUP_REMOVED lines=58> */
.L_x_3071:
[----:B------:R-:W-:Y:S05]  /*14450*/  BSYNC B0 ;  /* 0x0000000000007941 */ /* 0x000fea0003800000 */
.L_x_3070:
        /* <DEDUP_REMOVED lines=47> */
.L_x_3121:
[----:B------:R-:W-:Y:S05]  /*14750*/  BRA.DIV ~URZ, `(.L_x_3073) ;  /* 0x000021827f007947 */ /* 0x000fea000b800000 */
[----:B------:R3:W4:Y:S02]  /*14760*/  SHFL.IDX PT, R0, R15, RZ, 0x181f ;  /* 0x00181fff0f007589 */ /* 0x00072400000e0000 */
.L_x_3122:
        /* <DEDUP_REMOVED lines=24> */
.L_x_3075:
[----:B------:R-:W-:Y:S05]  /*148f0*/  BSYNC B0 ;  /* 0x0000000000007941 */ /* 0x000fea0003800000 */
.L_x_3074:
[----:B------:R-:W-:Y:S05]  /*14900*/  BRA.DIV ~URZ, `(.L_x_3076) ;  /* 0x000020327f007947 */ /* 0x000fea000b800000 */
[----:B--2---:R2:W1:Y:S04]  /*14910*/  SHFL.IDX PT, R10, R12, 0x1, 0x181f ;  /* 0x00381f000c0a7f89 */ /* 0x00446800000e0000 */
[----:B----4-:R2:W4:Y:S02]  /*14920*/  SHFL.IDX PT, R0, R15, 0x1, 0x181f ;  /* 0x00381f000f007f89 */ /* 0x01052400000e0000 */
.L_x_3123:
        /* <DEDUP_REMOVED lines=20> */
.L_x_3078:
[----:B------:R-:W-:Y:S05]  /*14a70*/  BSYNC B0 ;  /* 0x0000000000007941 */ /* 0x000fea0003800000 */
.L_x_3077:
[----:B------:R-:W-:Y:S05]  /*14a80*/  BRA.DIV ~URZ, `(.L_x_3079) ;  /* 0x00001f727f007947 */ /* 0x000fea000b800000 */
[----:B-1----:R1:W2:Y:S02]  /*14a90*/  SHFL.IDX PT, R10, R12, 0x2, 0x181f ;  /* 0x00581f000c0a7f89 */ /* 0x0022a400000e0000 */
.L_x_3124:
[----:B------:R-:W-:Y:S05]  /*14aa0*/  BRA.DIV ~URZ, `(.L_x_3080) ;  /* 0x00001fc27f007947 */ /* 0x000fea000b800000 */
[----:B----4-:R4:W1:Y:S02]  /*14ab0*/  SHFL.IDX PT, R0, R15, 0x2, 0x181f ;  /* 0x00581f000f007f89 */ /* 0x01086400000e0000 */
.L_x_3125:
        /* <DEDUP_REMOVED lines=20> */
.L_x_3082:
[----:B------:R-:W-:Y:S05]  /*14c00*/  BSYNC B0 ;  /* 0x0000000000007941 */ /* 0x000fea0003800000 */
.L_x_3081:
[----:B------:R-:W-:Y:S05]  /*14c10*/  BRA.DIV ~URZ, `(.L_x_3083) ;  /* 0x00001eb27f007947 */ /* 0x000fea000b800000 */
[----:B--2---:R2:W3:Y:S04]  /*14c20*/  SHFL.IDX PT, R10, R12, 0x3, 0x181f ;  /* 0x00781f000c0a7f89 */ /* 0x0044e800000e0000 */
[----:B-1----:R2:W1:Y:S02]  /*14c30*/  SHFL.IDX PT, R0, R15, 0x3, 0x181f ;  /* 0x00781f000f007f89 */ /* 0x00246400000e0000 */
.L_x_3126:
        /* <DEDUP_REMOVED lines=19> */
.L_x_3063:
[----:B------:R-:W-:Y:S05]  /*14d70*/  BSYNC B1 ;  /* 0x0000000000017941 */ /* 0x000fea0003800000 */
.L_x_3047:
        /* <DEDUP_REMOVED lines=15> */
.L_x_3127:
[----:B------:R-:W-:Y:S05]  /*14e70*/  BRA.DIV ~URZ, `(.L_x_3086) ;  /* 0x00001d827f007947 */ /* 0x000fea000b800000 */
[----:B------:R3:W4:Y:S02]  /*14e80*/  SHFL.IDX PT, R8, R111, 0x1, 0x1f ;  /* 0x00201f006f087f89 */ /* 0x00072400000e0000 */
.L_x_3128:
        /* <DEDUP_REMOVED lines=19> */
.L_x_3129:
        /* <DEDUP_REMOVED lines=16> */
.L_x_3130:
[----:B---3--:R-:W-:Y:S01]  /*150c0*/  IMAD R0, R0, c[0x0][0x538], RZ ;  /* 0x00014e0000007a24 */ /* 0x008fe200078e02ff */
[----:B------:R-:W-:Y:S04]  /*150d0*/  BSSY B1, `(.L_x_3089) ;  /* 0x00000cf000017945 */ /* 0x000fe80003800000 */
[----:B----4-:R-:W-:-:S04]  /*150e0*/  IADD3 R8, R0, R8, RZ ;  /* 0x0000000800087210 */ /* 0x010fc80007ffe0ff */
[----:B--2---:R-:W-:-:S13]  /*150f0*/  ISETP.GT.AND P0, PT, R8, R9, PT ;  /* 0x000000090800720c */ /* 0x004fda0003f04270 */
[----:B------:R-:W-:Y:S05]  /*15100*/  @P0 BRA `(.L_x_3090) ;  /* 0x0000025000000947 */ /* 0x000fea0003800000 */
.L_x_3094:
        /* <DEDUP_REMOVED lines=17> */
.L_x_3131:
        /* <DEDUP_REMOVED lines=16> */
.L_x_3132:
[----:B--2---:R-:W-:-:S05]  /*15320*/  IMAD R0, R0, c[0x0][0x538], RZ ;  /* 0x00014e0000007a24 */ /* 0x004fca00078e02ff */
[----:B------:R-:W-:-:S04]  /*15330*/  IADD3 R8, R0, R8, RZ ;  /* 0x0000000800087210 */ /* 0x000fc80007ffe0ff */
[----:B------:R-:W-:-:S13]  /*15340*/  ISETP.GT.AND P0, PT, R8, R9, PT ;  /* 0x000000090800720c */ /* 0x000fda0003f04270 */
[----:B-1----:R-:W-:Y:S05]  /*15350*/  @!P0 BRA `(.L_x_3094) ;  /* 0xfffffdb000008947 */ /* 0x002fea000383ffff */
.L_x_3090:
[----:B------:R-:W-:-:S05]  /*15360*/  IADD3 R11, -R0, R8, RZ ;  /* 0x00000008000b7210 */ /* 0x000fca0007ffe1ff */
[----:B------:R-:W-:-:S05]  /*15370*/  IMAD R0, R4, c[0x0][0x538], R11 ;  /* 0x00014e0004007a24 */ /* 0x000fca00078e020b */
[----:B------:R-:W-:Y:S01]  /*15380*/  ISETP.GT.AND P0, PT, R0, R9, PT ;  /* 0x000000090000720c */ /* 0x000fe20003f04270 */
[----:B------:R-:W-:-:S12]  /*15390*/  BRA.DIV ~URZ, `(.L_x_3095) ;  /* 0x00001ca27f007947 */ /* 0x000fd8000b800000 */
[----:B------:R-:W-:-:S03]  /*153a0*/  VOTE.ANY R10, PT, !P0 ;  /* 0x00000000000a7806 */ /* 0x000fc600040e0100 */
.L_x_3133:
[----:B------:R-:W2:Y:S01]  /*153b0*/  LDL.LU R0, [R1+0x7c] ;  /* 0x00007c0001007983 */ /* 0x000ea20000300800 */
[----:B------:R-:W2:Y:S02]  /*153c0*/  POPC R8, R10 ;  /* 0x0000000a00087309 */ /* 0x000ea40000000000 */
[----:B--2---:R-:W-:-:S05]  /*153d0*/  IADD3 R0, R8, R0, RZ ;  /* 0x0000000008007210 */ /* 0x004fca0007ffe0ff */
[----:B------:R2:W-:Y:S01]  /*153e0*/  STL [R1+0x7c], R0 ;  /* 0x00007c0001007387 */ /* 0x0005e20000100800 */
[----:B------:R-:W-:Y:S05]  /*153f0*/  BRA.DIV ~URZ, `(.L_x_3096) ;  /* 0x00001c927f007947 */ /* 0x000fea000b800000 */
[----:B------:R3:W4:Y:S04]  /*15400*/  SHFL.IDX PT, R12, R6, R8, 0x1f ;  /* 0x00001f08060c7589 */ /* 0x00072800000e0000 */
[----:B------:R3:W1:Y:S02]  /*15410*/  SHFL.IDX PT, R7, R7, R8, 0x1f ;  /* 0x00001f0807077589 */ /* 0x00066400000e0000 */
.L_x_3134:
[----:B------:R-:W-:Y:S01]  /*15420*/  ISETP.NE.AND P0, PT, R10, RZ, PT ;  /* 0x000000ff0a00720c */ /* 0x000fe20003f05270 */
[----:B------:R-:W-:-:S12]  /*15430*/  BSSY B0, `(.L_x_3097) ;  /* 0x0000005000007945 */ /* 0x000fd80003800000 */
[----:B------:R-:W-:Y:S05]  /*15440*/  @!P0 BRA `(.L_x_3098) ;  /* 0x0000003000008947 */ /* 0x000fea0003800000 */
[----:B------:R-:W-:Y:S01]  /*15450*/  IADD3 R3, R8, -0x1, RZ ;  /* 0xffffffff08037810 */ /* 0x000fe20007ffe0ff */
[----:B------:R-:W-:Y:S05]  /*15460*/  BRA.DIV ~URZ, `(.L_x_3099) ;  /* 0x00001cf27f007947 */ /* 0x000fea000b800000 */
[----:B------:R2:W3:Y:S02]  /*15470*/  SHFL.IDX PT, R13, R4, R3, 0x1f ;  /* 0x00001f03040d7589 */ /* 0x0004e400000e0000 */
.L_x_3098:
[----:B------:R-:W-:Y:S05]  /*15480*/  BSYNC B0 ;  /* 0x0000000000007941 */ /* 0x000fea0003800000 */
.L_x_3097:
        /* <DEDUP_REMOVED lines=68> */
.L_x_3101:
        /* <DEDUP_REMOVED lines=69> */
.L_x_3102:
[----:B------:R-:W-:Y:S05]  /*15d20*/  BSYNC B0 ;  /* 0x0000000000007941 */ /* 0x000fea0003800000 */
.L_x_3100:
[----:B------:R-:W-:-:S04]  /*15d30*/  LOP3.LUT R2, RZ, R2, RZ, 0x33, !PT ;  /* 0x00000002ff027212 */ /* 0x000fc800078e33ff */
[----:B-1----:R-:W-:-:S05]  /*15d40*/  IADD3 R0, R2, R12, RZ ;  /* 0x0000000c02007210 */ /* 0x002fca0007ffe0ff */
[----:B------:R1:W-:Y:S01]  /*15d50*/  STL [R1+0x74], R0 ;  /* 0x0000740001007387 */ /* 0x0003e20000100800 */
[----:B------:R-:W-:Y:S05]  /*15d60*/  BRA `(.L_x_3103) ;  /* 0x0000005000007947 */ /* 0x000fea0003800000 */
.L_x_3091:
[----:B------:R-:W-:Y:S01]  /*15d70*/  MOV R0, c[0x0][0x53c] ;  /* 0x00014f0000007a02 */ /* 0x000fe20000000f00 */
[----:B------:R2:W-:Y:S04]  /*15d80*/  STL [R1+0x70], R9 ;  /* 0x0000700901007387 */ /* 0x0005e80000100800 */
[----:B------:R2:W-:Y:S04]  /*15d90*/  STL [R1+0x74], RZ ;  /* 0x000074ff01007387 */ /* 0x0005e80000100800 */
[----:B------:R2:W-:Y:S04]  /*15da0*/  STL [R1+0x78], RZ ;  /* 0x000078ff01007387 */ /* 0x0005e80000100800 */
[----:B------:R2:W-:Y:S02]  /*15db0*/  STL [R1+0x7c], R0 ;  /* 0x00007c0001007387 */ /* 0x0005e40000100800 */
.L_x_3103:
[----:B------:R-:W-:Y:S05]  /*15dc0*/  BSYNC B1 ;  /* 0x0000000000017941 */ /* 0x000fea0003800000 */
.L_x_3089:
        /* <DEDUP_REMOVED lines=9> */
.L_x_3084:
[----:B--2---:R-:W2:Y:S02]  /*15e60*/  LDL R0, [R1+0x7c] ;  /* 0x00007c0001007983 */ /* 0x004ea40000100800 */
[----:B--2---:R-:W-:-:S13]  /*15e70*/  ISETP.GE.AND P0, PT, R0, c[0x0][0x53c], PT ;  /* 0x00014f0000007a0c */ /* 0x004fda0003f06270 */
[----:B-1----:R-:W-:Y:S01]  /*15e80*/  @P0 CALL.REL.NOINC `(.L_x_3104) ;  /* 0x0000001000000944 */ /* 0x002fe20003c00000 */
[----:B------:R-:W-:Y:S05]  /*15e90*/  BRA `(.L_x_3105) ;  /* 0xfffeb9f000007947 */ /* 0x000fea000383ffff */
.L_x_3104:
[----:B------:R-:W-:Y:S05]  /*15ea0*/  EXIT ;  /* 0x000000000000794d */ /* 0x000fea0003800000 */
.L_x_2967:
[----:B------:R-:W-:Y:S01]  /*15eb0*/  IMAD.MOV.U32 R0, RZ, RZ, R5 ;  /* 0x000000ffff007224 */ /* 0x000fe200078e0005 */
[----:B------:R-:W-:Y:S02]  /*15ec0*/  MOV R2, 0x1 ;  /* 0x0000000100027802 */ /* 0x000fe40000000f00 */
[----:B------:R-:W-:Y:S02]  /*15ed0*/  MOV R3, 0x15ef0 ;  /* 0x00015ef000037802 */ /* 0x000fe40000000f00 */
[----:B------:R-:W-:Y:S05]  /*15ee0*/  CALL.REL.NOINC `($__internal_62_$__cuda_sm70_shflsync_up_p) ;  /* 0x0000137000007944 */ /* 0x000fea0003c00000 */
[----:B------:R-:W-:Y:S01]  /*15ef0*/  MOV R0, R4 ;  /* 0x0000000400007202 */ /* 0x000fe20000000f00 */
[----:B------:R-:W-:Y:S05]  /*15f00*/  BRA `(.L_x_3106) ;  /* 0xfffea55000007947 */ /* 0x000fea000383ffff */
.L_x_2968:
[----:B------:R-:W-:Y:S01]  /*15f10*/  IMAD.MOV.U32 R0, RZ, RZ, R5 ;  /* 0x000000ffff007224 */ /* 0x000fe200078e0005 */
[----:B------:R-:W-:Y:S02]  /*15f20*/  MOV R2, 0x2 ;  /* 0x0000000200027802 */ /* 0x000fe40000000f00 */
[----:B------:R-:W-:Y:S02]  /*15f30*/  MOV R3, 0x15f50 ;  /* 0x00015f5000037802 */ /* 0x000fe40000000f00 */
[----:B------:R-:W-:Y:S05]  /*15f40*/  CALL.REL.NOINC `($__internal_62_$__cuda_sm70_shflsync_up_p) ;  /* 0x0000131000007944 */ /* 0x000fea0003c00000 */
[----:B------:R-:W-:Y:S01]  /*15f50*/  SEL R0, R4, RZ, P4 ;  /* 0x000000ff04007207 */ /* 0x000fe20002000000 */
[----:B------:R-:W-:Y:S01]  /*15f60*/  IMAD.MOV.U32 R2, RZ, RZ, 0x4 ;  /* 0x00000004ff027424 */ /* 0x000fe200078e00ff */
[----:B------:R-:W-:-:S03]  /*15f70*/  MOV R3, 0x15fa0 ;  /* 0x00015fa000037802 */ /* 0x000fc60000000f00 */
[----:B------:R-:W-:Y:S02]  /*15f80*/  IMAD.IADD R0, R5, 0x1, R0 ;  /* 0x0000000105007824 */ /* 0x000fe400078e0200 */
        /* <DEDUP_REMOVED lines=14> */
[----:B------:R-:W-:Y:S01]  /*16070*/  IMAD.IADD R4, R0, 0x1, R4 ;  /* 0x0000000100047824 */ /* 0x000fe200078e0204 */
[----:B------:R-:W-:-:S03]  /*16080*/  MOV R0, 0x1f ;  /* 0x0000001f00007802 */ /* 0x000fc60000000f00 */
[----:B------:R-:W-:Y:S02]  /*16090*/  IMAD.MOV.U32 R5, RZ, RZ, R4 ;  /* 0x000000ffff057224 */ /* 0x000fe400078e0004 */
[----:B------:R-:W-:Y:S05]  /*160a0*/  CALL.REL.NOINC `($__internal_61_$__cuda_sm70_shflsync_idx_p) ;  /* 0x0000116000007944 */ /* 0x000fea0003c00000 */
[----:B------:R-:W-:Y:S05]  /*160b0*/  BRA `(.L_x_3107) ;  /* 0xfffea4a000007947 */ /* 0x000fea000383ffff */
.L_x_2970:
[----:B------:R-:W-:Y:S02]  /*160c0*/  SEL R0, RZ, 0x1, P0 ;  /* 0x00000001ff007807 */ /* 0x000fe40000000000 */
[----:B------:R-:W-:Y:S02]  /*160d0*/  MOV R2, 0x160f0 ;  /* 0x000160f000027802 */ /* 0x000fe40000000f00 */
[----:B------:R-:W-:Y:S05]  /*160e0*/  CALL.REL.NOINC `($__internal_63_$__cuda_sm70_votesync_ballot) ;  /* 0x000011e000007944 */ /* 0x000fea0003c00000 */
[----:B------:R-:W-:Y:S01]  /*160f0*/  MOV R10, R0 ;  /* 0x00000000000a7202 */ /* 0x000fe20000000f00 */
[----:B------:R-:W-:Y:S05]  /*16100*/  BRA `(.L_x_3108) ;  /* 0xfffea4e000007947 */ /* 0x000fea000383ffff */
.L_x_2971:
[----:B------:R-:W-:Y:S01]  /*16110*/  IMAD.MOV.U32 R5, RZ, RZ, R9 ;  /* 0x000000ffff057224 */ /* 0x000fe200078e0009 */
[----:B------:R-:W-:Y:S01]  /*16120*/  MOV R3, R6 ;  /* 0x0000000600037202 */ /* 0x000fe20000000f00 */
[----:B-1----:R-:W-:Y:S01]  /*16130*/  IMAD.MOV.U32 R0, RZ, RZ, 0x1f ;  /* 0x0000001fff007424 */ /* 0x002fe200078e00ff */
[----:B------:R-:W-:Y:S02]  /*16140*/  MOV R2, 0x16160 ;  /* 0x0001616000027802 */ /* 0x000fe40000000f00 */
[----:B------:R-:W-:Y:S05]  /*16150*/  CALL.REL.NOINC `($__internal_61_$__cuda_sm70_shflsync_idx_p) ;  /* 0x000010b000007944 */ /* 0x000fea0003c00000 */
[----:B------:R-:W-:Y:S01]  /*16160*/  IMAD.MOV.U32 R12, RZ, RZ, R0 ;  /* 0x000000ffff0c7224 */ /* 0x000fe200078e0000 */
[----:B------:R-:W-:Y:S01]  /*16170*/  MOV R5, R8 ;  /* 0x0000000800057202 */ /* 0x000fe20000000f00 */
[----:B------:R-:W-:Y:S01]  /*16180*/  IMAD.MOV.U32 R7, RZ, RZ, RZ ;  /* 0x000000ffff077224 */ /* 0x000fe200078e00ff */
[----:B------:R-:W-:Y:S01]  /*16190*/  MOV R3, R6 ;  /* 0x0000000600037202 */ /* 0x000fe20000000f00 */
[----:B------:R-:W-:Y:S01]  /*161a0*/  IMAD.MOV.U32 R0, RZ, RZ, 0x1f ;  /* 0x0000001fff007424 */ /* 0x000fe200078e00ff */
[----:B------:R-:W-:-:S02]  /*161b0*/  MOV R2, 0x161d0 ;  /* 0x000161d000027802 */ /* 0x000fc40000000f00 */
[----:B------:R-:W-:Y:S05]  /*161c0*/  CALL.REL.NOINC `($__internal_61_$__cuda_sm70_shflsync_idx_p) ;  /* 0x0000104000007944 */ /* 0x000fea0003c00000 */
[----:B------:R-:W-:Y:S01]  /*161d0*/  MOV R9, R0 ;  /* 0x0000000000097202 */ /* 0x000fe20000000f00 */
[----:B------:R-:W-:Y:S05]  /*161e0*/  BRA `(.L_x_3109) ;  /* 0xfffea47000007947 */ /* 0x000fea000383ffff */
.L_x_2974:
[----:B------:R-:W-:Y:S01]  /*161f0*/  IMAD.MOV.U32 R5, RZ, RZ, R4 ;  /* 0x000000ffff057224 */ /* 0x000fe200078e0004 */
[----:B-1----:R-:W-:-:S02]  /*16200*/  MOV R0, 0x1f ;  /* 0x0000001f00007802 */ /* 0x002fc40000000f00 */
[----:B------:R-:W-:Y:S02]  /*16210*/  MOV R2, 0x16230 ;  /* 0x0001623000027802 */ /* 0x000fe40000000f00 */
[----:B--234-:R-:W-:Y:S05]  /*16220*/  CALL.REL.NOINC `($__internal_61_$__cuda_sm70_shflsync_idx_p) ;  /* 0x00000fe000007944 */ /* 0x01cfea0003c00000 */
[----:B------:R-:W-:Y:S01]  /*16230*/  MOV R7, R0 ;  /* 0x0000000000077202 */ /* 0x000fe20000000f00 */
[----:B------:R-:W-:Y:S05]  /*16240*/  BRA `(.L_x_2973) ;  /* 0xfffea47000007947 */ /* 0x000fea000383ffff */
.L_x_3043:
[----:B------:R3:W5:Y:S01]  /*16250*/  LDL R2, [R1+0x28] ;  /* 0x0000280001027983 */ /* 0x0007620000100800 */
[----:B------:R-:W-:Y:S02]  /*16260*/  MOV R5, 0x2 ;  /* 0x0000000200057802 */ /* 0x000fe40000000f00 */
[----:B------:R-:W-:Y:S02]  /*16270*/  MOV R3, 0x16290 ;  /* 0x0001629000037802 */ /* 0x000fe40000000f00 */
[----:B-123-5:R-:W-:Y:S05]  /*16280*/  CALL.REL.NOINC `($__internal_60_$__cuda_sm70_shflsync_bfly_p) ;  /* 0x00000f3000007944 */ /* 0x02efea0003c00000 */
[----:B------:R-:W-:Y:S01]  /*16290*/  MOV R0, R5 ;  /* 0x0000000500007202 */ /* 0x000fe20000000f00 */
[----:B------:R-:W-:Y:S05]  /*162a0*/  BRA `(.L_x_3110) ;  /* 0xffffa19000007947 */ /* 0x000fea000383ffff */
.L_x_3044:
[----:B------:R-:W-:Y:S01]  /*162b0*/  IMAD.MOV.U32 R2, RZ, RZ, R0 ;  /* 0x000000ffff027224 */ /* 0x000fe200078e0000 */
[----:B------:R-:W-:Y:S02]  /*162c0*/  MOV R5, 0x1 ;  /* 0x0000000100057802 */ /* 0x000fe40000000f00 */
[----:B------:R-:W-:Y:S02]  /*162d0*/  MOV R3, 0x162f0 ;  /* 0x000162f000037802 */ /* 0x000fe40000000f00 */
[----:B-1----:R-:W-:Y:S05]  /*162e0*/  CALL.REL.NOINC `($__internal_60_$__cuda_sm70_shflsync_bfly_p) ;  /* 0x00000ed000007944 */ /* 0x002fea0003c00000 */
[----:B------:R1:W5:Y:S01]  /*162f0*/  LDL R2, [R1+0x2c] ;  /* 0x00002c0001027983 */ /* 0x0003620000100800 */
[----:B------:R-:W-:Y:S01]  /*16300*/  FADD.FTZ R0, R0, R5 ;  /* 0x0000000500007221 */ /* 0x000fe20000010000 */
[----:B------:R-:W-:-:S02]  /*16310*/  MOV R5, 0x2 ;  /* 0x0000000200057802 */ /* 0x000fc40000000f00 */
[----:B------:R-:W-:Y:S02]  /*16320*/  MOV R3, 0x16340 ;  /* 0x0001634000037802 */ /* 0x000fe40000000f00 */
[----:B-1---5:R-:W-:Y:S05]  /*16330*/  CALL.REL.NOINC `($__internal_60_$__cuda_sm70_shflsync_bfly_p) ;  /* 0x00000e8000007944 */ /* 0x022fea0003c00000 */
[----:B------:R-:W2:Y:S01]  /*16340*/  LDL.LU R2, [R1+0x2c] ;  /* 0x00002c0001027983 */ /* 0x000ea20000300800 */
[----:B------:R-:W-:Y:S01]  /*16350*/  MOV R3, 0x163a0 ;  /* 0x000163a000037802 */ /* 0x000fe20000000f00 */
[----:B--2---:R-:W-:Y:S01]  /*16360*/  FADD.FTZ R4, R2, R5 ;  /* 0x0000000502047221 */ /* 0x004fe20000010000 */
[----:B------:R-:W-:-:S04]  /*16370*/  MOV R5, 0x1 ;  /* 0x0000000100057802 */ /* 0x000fc80000000f00 */
[----:B------:R-:W-:Y:S02]  /*16380*/  MOV R2, R4 ;  /* 0x0000000400027202 */ /* 0x000fe40000000f00 */
[----:B------:R-:W-:Y:S05]  /*16390*/  CALL.REL.NOINC `($__internal_60_$__cuda_sm70_shflsync_bfly_p) ;  /* 0x00000e2000007944 */ /* 0x000fea0003c00000 */
[----:B------:R-:W-:Y:S01]  /*163a0*/  MOV R3, R5 ;  /* 0x0000000500037202 */ /* 0x000fe20000000f00 */
[----:B------:R-:W-:Y:S05]  /*163b0*/  BRA `(.L_x_3111) ;  /* 0xffffa11000007947 */ /* 0x000fea000383ffff */
.L_x_3051:
[----:B--234-:R-:W-:Y:S01]  /*163c0*/  IMAD.MOV.U32 R5, RZ, RZ, R14 ;  /* 0x000000ffff057224 */ /* 0x01cfe200078e000e */
[----:B------:R-:W-:Y:S01]  /*163d0*/  MOV R3, RZ ;  /* 0x000000ff00037202 */ /* 0x000fe20000000f00 */
[----:B------:R-:W-:Y:S01]  /*163e0*/  IMAD.MOV.U32 R0, RZ, RZ, 0x181f ;  /* 0x0000181fff007424 */ /* 0x000fe200078e00ff */
[----:B------:R-:W-:Y:S02]  /*163f0*/  MOV R2, 0x16410 ;  /* 0x0001641000027802 */ /* 0x000fe40000000f00 */
[----:B-1----:R-:W-:Y:S05]  /*16400*/  CALL.REL.NOINC `($__internal_61_$__cuda_sm70_shflsync_idx_p) ;  /* 0x00000e0000007944 */ /* 0x002fea0003c00000 */
[----:B------:R-:W-:Y:S01]  /*16410*/  MOV R10, R0 ;  /* 0x00000000000a7202 */ /* 0x000fe20000000f00 */
[----:B------:R-:W-:Y:S05]  /*16420*/  BRA `(.L_x_3112) ;  /* 0xffffbde000007947 */ /* 0x000fea000383ffff */
.L_x_3052:
[----:B------:R-:W-:Y:S01]  /*16430*/  IMAD.MOV.U32 R5, RZ, RZ, R15 ;  /* 0x000000ffff057224 */ /* 0x000fe200078e000f */
[----:B------:R-:W-:Y:S01]  /*16440*/  MOV R3, RZ ;  /* 0x000000ff00037202 */ /* 0x000fe20000000f00 */
[----:B------:R-:W-:Y:S01]  /*16450*/  IMAD.MOV.U32 R0, RZ, RZ, 0x181f ;  /* 0x0000181fff007424 */ /* 0x000fe200078e00ff */
[----:B------:R-:W-:Y:S02]  /*16460*/  MOV R2, 0x16480 ;  /* 0x0001648000027802 */ /* 0x000fe40000000f00 */
[----:B-123--:R-:W-:Y:S05]  /*16470*/  CALL.REL.NOINC `($__internal_61_$__cuda_sm70_shflsync_idx_p) ;  /* 0x00000d9000007944 */ /* 0x00efea0003c00000 */
[----:B------:R-:W-:Y:S05]  /*16480*/  BRA `(.L_x_3113) ;  /* 0xffffbda000007947 */ /* 0x000fea000383ffff */
.L_x_3055:
[----:B-1----:R-:W-:Y:S01]  /*16490*/  IMAD.MOV.U32 R5, RZ, RZ, R14 ;  /* 0x000000ffff057224 */ /* 0x002fe200078e000e */
[----:B------:R-:W-:Y:S01]  /*164a0*/  MOV R3, 0x1 ;  /* 0x0000000100037802 */ /* 0x000fe20000000f00 */
[----:B--2---:R-:W-:Y:S01]  /*164b0*/  IMAD.MOV.U32 R0, RZ, RZ, 0x181f ;  /* 0x0000181fff007424 */ /* 0x004fe200078e00ff */
[----:B------:R-:W-:-:S02]  /*164c0*/  MOV R2, 0x164e0 ;  /* 0x000164e000027802 */ /* 0x000fc40000000f00 */
[----:B---34-:R-:W-:Y:S05]  /*164d0*/  CALL.REL.NOINC `($__internal_61_$__cuda_sm70_shflsync_idx_p) ;  /* 0x00000d3000007944 */ /* 0x018fea0003c00000 */
[----:B------:R-:W-:Y:S01]  /*164e0*/  IMAD.MOV.U32 R10, RZ, RZ, R0 ;  /* 0x000000ffff0a7224 */ /* 0x000fe200078e0000 */
[----:B------:R-:W-:Y:S01]  /*164f0*/  MOV R3, 0x1 ;  /* 0x0000000100037802 */ /* 0x000fe20000000f00 */
[----:B------:R-:W-:Y:S01]  /*16500*/  IMAD.MOV.U32 R5, RZ, RZ, R15 ;  /* 0x000000ffff057224 */ /* 0x000fe200078e000f */
[----:B------:R-:W-:-:S02]  /*16510*/  MOV R0, 0x181f ;  /* 0x0000181f00007802 */ /* 0x000fc40000000f00 */
[----:B------:R-:W-:Y:S02]  /*16520*/  MOV R2, 0x16540 ;  /* 0x0001654000027802 */ /* 0x000fe40000000f00 */
[----:B------:R-:W-:Y:S05]  /*16530*/  CALL.REL.NOINC `($__internal_61_$__cuda_sm70_shflsync_idx_p) ;  /* 0x00000cd000007944 */ /* 0x000fea0003c00000 */
[----:B------:R-:W-:Y:S05]  /*16540*/  BRA `(.L_x_3114) ;  /* 0xffffbe9000007947 */ /* 0x000fea000383ffff */
.L_x_3058:
[----:B-1----:R-:W-:Y:S01]  /*16550*/  IMAD.MOV.U32 R5, RZ, RZ, R14 ;  /* 0x000000ffff057224 */ /* 0x002fe200078e000e */
[----:B------:R-:W-:Y:S01]  /*16560*/  MOV R3, 0x2 ;  /* 0x0000000200037802 */ /* 0x000fe20000000f00 */
[----:B--2---:R-:W-:Y:S01]  /*16570*/  IMAD.MOV.U32 R0, RZ, RZ, 0x181f ;  /* 0x0000181fff007424 */ /* 0x004fe200078e00ff */
[----:B------:R-:W-:Y:S02]  /*16580*/  MOV R2, 0x165a0 ;  /* 0x000165a000027802 */ /* 0x000fe40000000f00 */
[----:B---34-:R-:W-:Y:S05]  /*16590*/  CALL.REL.NOINC `($__internal_61_$__cuda_sm70_shflsync_idx_p) ;  /* 0x00000c7000007944 */ /* 0x018fea0003c00000 */
[----:B------:R-:W-:Y:S01]  /*165a0*/  MOV R10, R0 ;  /* 0x00000000000a7202 */ /* 0x000fe20000000f00 */
[----:B------:R-:W-:Y:S05]  /*165b0*/  BRA `(.L_x_3115) ;  /* 0xffffbf9000007947 */ /* 0x000fea000383ffff */
.L_x_3059:
[----:B-1----:R-:W-:Y:S01]  /*165c0*/  IMAD.MOV.U32 R5, RZ, RZ, R15 ;  /* 0x000000ffff057224 */ /* 0x002fe200078e000f */
[----:B------:R-:W-:Y:S01]  /*165d0*/  MOV R3, 0x2 ;  /* 0x0000000200037802 */ /* 0x000fe20000000f00 */
[----:B--2---:R-:W-:Y:S01]  /*165e0*/  IMAD.MOV.U32 R0, RZ, RZ, 0x181f ;  /* 0x0000181fff007424 */ /* 0x004fe200078e00ff */
[----:B------:R-:W-:Y:S02]  /*165f0*/  MOV R2, 0x16610 ;  /* 0x0001661000027802 */ /* 0x000fe40000000f00 */
[----:B---34-:R-:W-:Y:S05]  /*16600*/  CALL.REL.NOINC `($__internal_61_$__cuda_sm70_shflsync_idx_p) ;  /* 0x00000c0000007944 */ /* 0x018fea0003c00000 */
[----:B------:R-:W-:Y:S05]  /*16610*/  BRA `(.L_x_3116) ;  /* 0xffffbf5000007947 */ /* 0x000fea000383ffff */
.L_x_3062:
[----:B-1----:R-:W-:Y:S01]  /*16620*/  IMAD.MOV.U32 R5, RZ, RZ, R14 ;  /* 0x000000ffff057224 */ /* 0x002fe200078e000e */
[----:B------:R-:W-:Y:S01]  /*16630*/  MOV R3, 0x3 ;  /* 0x0000000300037802 */ /* 0x000fe20000000f00 */
[----:B---3--:R-:W-:Y:S01]  /*16640*/  IMAD.MOV.U32 R0, RZ, RZ, 0x181f ;  /* 0x0000181fff007424 */ /* 0x008fe200078e00ff */
[----:B------:R-:W-:-:S02]  /*16650*/  MOV R2, 0x16670 ;  /* 0x0001667000027802 */ /* 0x000fc40000000f00 */
[----:B--2-4-:R-:W-:Y:S05]  /*16660*/  CALL.REL.NOINC `($__internal_61_$__cuda_sm70_shflsync_idx_p) ;  /* 0x00000ba000007944 */ /* 0x014fea0003c00000 */
[----:B------:R-:W-:Y:S01]  /*16670*/  IMAD.MOV.U32 R8, RZ, RZ, R0 ;  /* 0x000000ffff087224 */ /* 0x000fe200078e0000 */
[----:B------:R-:W-:Y:S01]  /*16680*/  MOV R3, 0x3 ;  /* 0x0000000300037802 */ /* 0x000fe20000000f00 */
[----:B------:R-:W-:Y:S01]  /*16690*/  IMAD.MOV.U32 R5, RZ, RZ, R15 ;  /* 0x000000ffff057224 */ /* 0x000fe200078e000f */
[----:B------:R-:W-:-:S02]  /*166a0*/  MOV R0, 0x181f ;  /* 0x0000181f00007802 */ /* 0x000fc40000000f00 */
[----:B------:R-:W-:Y:S02]  /*166b0*/  MOV R2, 0x166d0 ;  /* 0x000166d000027802 */ /* 0x000fe40000000f00 */
[----:B------:R-:W-:Y:S05]  /*166c0*/  CALL.REL.NOINC `($__internal_61_$__cuda_sm70_shflsync_idx_p) ;  /* 0x00000b4000007944 */ /* 0x000fea0003c00000 */
[----:B------:R-:W-:Y:S05]  /*166d0*/  BRA `(.L_x_3117) ;  /* 0xffffc01000007947 */ /* 0x000fea000383ffff */
.L_x_3064:
[----:B------:R-:W-:Y:S01]  /*166e0*/  IMAD.MOV.U32 R5, RZ, RZ, R12 ;  /* 0x000000ffff057224 */ /* 0x000fe200078e000c */
[----:B------:R-:W-:Y:S01]  /*166f0*/  MOV R3, RZ ;  /* 0x000000ff00037202 */ /* 0x000fe20000000f00 */
[----:B------:R-:W-:Y:S01]  /*16700*/  IMAD.MOV.U32 R0, RZ, RZ, 0x1c1f ;  /* 0x00001c1fff007424 */ /* 0x000fe200078e00ff */
[----:B------:R-:W-:Y:S02]  /*16710*/  MOV R2, 0x16730 ;  /* 0x0001673000027802 */ /* 0x000fe40000000f00 */
[----:B------:R-:W-:Y:S05]  /*16720*/  CALL.REL.NOINC `($__internal_61_$__cuda_sm70_shflsync_idx_p) ;  /* 0x00000ae000007944 */ /* 0x000fea0003c00000 */
[----:B------:R-:W-:Y:S01]  /*16730*/  MOV R4, R0 ;  /* 0x0000000000047202 */ /* 0x000fe20000000f00 */
[----:B------:R-:W-:Y:S05]  /*16740*/  BRA `(.L_x_3118) ;  /* 0xffffc32000007947 */ /* 0x000fea000383ffff */
.L_x_3065:
[----:B------:R-:W-:Y:S01]  /*16750*/  IMAD.MOV.U32 R5, RZ, RZ, R14 ;  /* 0x000000ffff057224 */ /* 0x000fe200078e000e */
[----:B------:R-:W-:Y:S01]  /*16760*/  MOV R3, RZ ;  /* 0x000000ff00037202 */ /* 0x000fe20000000f00 */
[----:B------:R-:W-:Y:S01]  /*16770*/  IMAD.MOV.U32 R0, RZ, RZ, 0x1c1f ;  /* 0x00001c1fff007424 */ /* 0x000fe200078e00ff */
[----:B------:R-:W-:Y:S02]  /*16780*/  MOV R2, 0x167a0 ;  /* 0x000167a000027802 */ /* 0x000fe40000000f00 */
[----:B-12---:R-:W-:Y:S05]  /*16790*/  CALL.REL.NOINC `($__internal_61_$__cuda_sm70_shflsync_idx_p) ;  /* 0x00000a7000007944 */ /* 0x006fea0003c00000 */
[----:B------:R-:W-:Y:S05]  /*167a0*/  BRA `(.L_x_3119) ;  /* 0xffffc2e000007947 */ /* 0x000fea000383ffff */
.L_x_3068:
[----:B------:R-:W-:Y:S01]  /*167b0*/  IMAD.MOV.U32 R5, RZ, RZ, R12 ;  /* 0x000000ffff057224 */ /* 0x000fe200078e000c */
[----:B----4-:R-:W-:Y:S01]  /*167c0*/  MOV R3, 0x1 ;  /* 0x0000000100037802 */ /* 0x010fe20000000f00 */
[----:B------:R-:W-:Y:S01]  /*167d0*/  IMAD.MOV.U32 R0, RZ, RZ, 0x1c1f ;  /* 0x00001c1fff007424 */ /* 0x000fe200078e00ff */
[----:B------:R-:W-:-:S02]  /*167e0*/  MOV R2, 0x16800 ;  /* 0x0001680000027802 */ /* 0x000fc40000000f00 */
[----:B-123--:R-:W-:Y:S05]  /*167f0*/  CALL.REL.NOINC `($__internal_61_$__cuda_sm70_shflsync_idx_p) ;  /* 0x00000a1000007944 */ /* 0x00efea0003c00000 */
[----:B------:R-:W-:Y:S01]  /*16800*/  IMAD.MOV.U32 R4, RZ, RZ, R0 ;  /* 0x000000ffff047224 */ /* 0x000fe200078e0000 */
[----:B------:R-:W-:Y:S01]  /*16810*/  MOV R3, 0x1 ;  /* 0x0000000100037802 */ /* 0x000fe20000000f00 */
[----:B------:R-:W-:Y:S01]  /*16820*/  IMAD.MOV.U32 R5, RZ, RZ, R14 ;  /* 0x000000ffff057224 */ /* 0x000fe200078e000e */
[----:B------:R-:W-:-:S02]  /*16830*/  MOV R0, 0x1c1f ;  /* 0x00001c1f00007802 */ /* 0x000fc40000000f00 */
[----:B------:R-:W-:Y:S02]  /*16840*/  MOV R2, 0x16860 ;  /* 0x0001686000027802 */ /* 0x000fe40000000f00 */
[----:B------:R-:W-:Y:S05]  /*16850*/  CALL.REL.NOINC `($__internal_61_$__cuda_sm70_shflsync_idx_p) ;  /* 0x000009b000007944 */ /* 0x000fea0003c00000 */
[----:B------:R-:W-:Y:S05]  /*16860*/  BRA `(.L_x_3120) ;  /* 0xffffce8000007947 */ /* 0x000fea000383ffff */
.L_x_3072:
[----:B------:R-:W-:Y:S01]  /*16870*/  IMAD.MOV.U32 R5, RZ, RZ, R12 ;  /* 0x000000ffff057224 */ /* 0x000fe200078e000c */
[----:B------:R-:W-:Y:S01]  /*16880*/  MOV R3, RZ ;  /* 0x000000ff00037202 */ /* 0x000fe20000000f00 */
[----:B------:R-:W-:Y:S01]  /*16890*/  IMAD.MOV.U32 R0, RZ, RZ, 0x181f ;  /* 0x0000181fff007424 */ /* 0x000fe200078e00ff */
[----:B------:R-:W-:Y:S02]  /*168a0*/  MOV R2, 0x168c0 ;  /* 0x000168c000027802 */ /* 0x000fe40000000f00 */
[----:B------:R-:W-:Y:S05]  /*168b0*/  CALL.REL.NOINC `($__internal_61_$__cuda_sm70_shflsync_idx_p) ;  /* 0x0000095000007944 */ /* 0x000fea0003c00000 */
[----:B------:R-:W-:Y:S01]  /*168c0*/  MOV R10, R0 ;  /* 0x00000000000a7202 */ /* 0x000fe20000000f00 */
[----:B------:R-:W-:Y:S05]  /*168d0*/  BRA `(.L_x_3121) ;  /* 0xffffde7000007947 */ /* 0x000fea000383ffff */
.L_x_3073:
[----:B------:R-:W-:Y:S01]  /*168e0*/  IMAD.MOV.U32 R5, RZ, RZ, R15 ;  /* 0x000000ffff057224 */ /* 0x000fe200078e000f */
[----:B------:R-:W-:Y:S01]  /*168f0*/  MOV R3, RZ ;  /* 0x000000ff00037202 */ /* 0x000fe20000000f00 */
[----:B------:R-:W-:Y:S01]  /*16900*/  IMAD.MOV.U32 R0, RZ, RZ, 0x181f ;  /* 0x0000181fff007424 */ /* 0x000fe200078e00ff */
[----:B------:R-:W-:Y:S02]  /*16910*/  MOV R2, 0x16930 ;  /* 0x0001693000027802 */ /* 0x000fe40000000f00 */
[----:B-12---:R-:W-:Y:S05]  /*16920*/  CALL.REL.NOINC `($__internal_61_$__cuda_sm70_shflsync_idx_p) ;  /* 0x000008e000007944 */ /* 0x006fea0003c00000 */
[----:B------:R-:W-:Y:S05]  /*16930*/  BRA `(.L_x_3122) ;  /* 0xffffde3000007947 */ /* 0x000fea000383ffff */
.L_x_3076:
[----:B--2---:R-:W-:Y:S01]  /*16940*/  IMAD.MOV.U32 R5, RZ, RZ, R12 ;  /* 0x000000ffff057224 */ /* 0x004fe200078e000c */
[----:B------:R-:W-:Y:S01]  /*16950*/  MOV R3, 0x1 ;  /* 0x0000000100037802 */ /* 0x000fe20000000f00 */
[----:B----4-:R-:W-:Y:S01]  /*16960*/  IMAD.MOV.U32 R0, RZ, RZ, 0x181f ;  /* 0x0000181fff007424 */ /* 0x010fe200078e00ff */
[----:B------:R-:W-:-:S02]  /*16970*/  MOV R2, 0x16990 ;  /* 0x0001699000027802 */ /* 0x000fc40000000f00 */
[----:B-1-3--:R-:W-:Y:S05]  /*16980*/  CALL.REL.NOINC `($__internal_61_$__cuda_sm70_shflsync_idx_p) ;  /* 0x0000088000007944 */ /* 0x00afea0003c00000 */
[----:B------:R-:W-:Y:S01]  /*16990*/  IMAD.MOV.U32 R10, RZ, RZ, R0 ;  /* 0x000000ffff0a7224 */ /* 0x000fe200078e0000 */
[----:B------:R-:W-:Y:S01]  /*169a0*/  MOV R3, 0x1 ;  /* 0x0000000100037802 */ /* 0x000fe20000000f00 */
[----:B------:R-:W-:Y:S01]  /*169b0*/  IMAD.MOV.U32 R5, RZ, RZ, R15 ;  /* 0x000000ffff057224 */ /* 0x000fe200078e000f */
[----:B------:R-:W-:-:S02]  /*169c0*/  MOV R0, 0x181f ;  /* 0x0000181f00007802 */ /* 0x000fc40000000f00 */
[----:B------:R-:W-:Y:S02]  /*169d0*/  MOV R2, 0x169f0 ;  /* 0x000169f000027802 */ /* 0x000fe40000000f00 */
[----:B------:R-:W-:Y:S05]  /*169e0*/  CALL.REL.NOINC `($__internal_61_$__cuda_sm70_shflsync_idx_p) ;  /* 0x0000082000007944 */ /* 0x000fea0003c00000 */
[----:B------:R-:W-:Y:S05]  /*169f0*/  BRA `(.L_x_3123) ;  /* 0xffffdf3000007947 */ /* 0x000fea000383ffff */
.L_x_3079:
[----:B-1----:R-:W-:Y:S01]  /*16a00*/  IMAD.MOV.U32 R5, RZ, RZ, R12 ;  /* 0x000000ffff057224 */ /* 0x002fe200078e000c */
[----:B------:R-:W-:Y:S01]  /*16a10*/  MOV R3, 0x2 ;  /* 0x0000000200037802 */ /* 0x000fe20000000f00 */
[----:B----4-:R-:W-:Y:S01]  /*16a20*/  IMAD.MOV.U32 R0, RZ, RZ, 0x181f ;  /* 0x0000181fff007424 */ /* 0x010fe200078e00ff */
[----:B------:R-:W-:Y:S02]  /*16a30*/  MOV R2, 0x16a50 ;  /* 0x00016a5000027802 */ /* 0x000fe40000000f00 */
[----:B--23--:R-:W-:Y:S05]  /*16a40*/  CALL.REL.NOINC `($__internal_61_$__cuda_sm70_shflsync_idx_p) ;  /* 0x000007c000007944 */ /* 0x00cfea0003c00000 */
[----:B------:R-:W-:Y:S01]  /*16a50*/  MOV R10, R0 ;  /* 0x00000000000a7202 */ /* 0x000fe20000000f00 */
[----:B------:R-:W-:Y:S05]  /*16a60*/  BRA `(.L_x_3124) ;  /* 0xffffe03000007947 */ /* 0x000fea000383ffff */
.L_x_3080:
[----:B------:R-:W-:Y:S01]  /*16a70*/  IMAD.MOV.U32 R5, RZ, RZ, R15 ;  /* 0x000000ffff057224 */ /* 0x000fe200078e000f */
[----:B------:R-:W-:Y:S01]  /*16a80*/  MOV R3, 0x2 ;  /* 0x0000000200037802 */ /* 0x000fe20000000f00 */
[----:B----4-:R-:W-:Y:S01]  /*16a90*/  IMAD.MOV.U32 R0, RZ, RZ, 0x181f ;  /* 0x0000181fff007424 */ /* 0x010fe200078e00ff */
[----:B------:R-:W-:Y:S02]  /*16aa0*/  MOV R2, 0x16ac0 ;  /* 0x00016ac000027802 */ /* 0x000fe40000000f00 */
[----:B-123--:R-:W-:Y:S05]  /*16ab0*/  CALL.REL.NOINC `($__internal_61_$__cuda_sm70_shflsync_idx_p) ;  /* 0x0000075000007944 */ /* 0x00efea0003c00000 */
[----:B------:R-:W-:Y:S05]  /*16ac0*/  BRA `(.L_x_3125) ;  /* 0xffffdff000007947 */ /* 0x000fea000383ffff */
.L_x_3083:
[----:B-1----:R-:W-:Y:S01]  /*16ad0*/  IMAD.MOV.U32 R5, RZ, RZ, R12 ;  /* 0x000000ffff057224 */ /* 0x002fe200078e000c */
[----:B------:R-:W-:Y:S01]  /*16ae0*/  MOV R3, 0x3 ;  /* 0x0000000300037802 */ /* 0x000fe20000000f00 */
[----:B------:R-:W-:Y:S01]  /*16af0*/  IMAD.MOV.U32 R0, RZ, RZ, 0x181f ;  /* 0x0000181fff007424 */ /* 0x000fe200078e00ff */
[----:B------:R-:W-:-:S02]  /*16b00*/  MOV R2, 0x16b20 ;  /* 0x00016b2000027802 */ /* 0x000fc40000000f00 */
[----:B--234-:R-:W-:Y:S05]  /*16b10*/  CALL.REL.NOINC `($__internal_61_$__cuda_sm70_shflsync_idx_p) ;  /* 0x000006f000007944 */ /* 0x01cfea0003c00000 */
[----:B------:R-:W-:Y:S01]  /*16b20*/  IMAD.MOV.U32 R10, RZ, RZ, R0 ;  /* 0x000000ffff0a7224 */ /* 0x000fe200078e0000 */
[----:B------:R-:W-:Y:S01]  /*16b30*/  MOV R3, 0x3 ;  /* 0x0000000300037802 */ /* 0x000fe20000000f00 */
[----:B------:R-:W-:Y:S01]  /*16b40*/  IMAD.MOV.U32 R5, RZ, RZ, R15 ;  /* 0x000000ffff057224 */ /* 0x000fe200078e000f */
[----:B------:R-:W-:-:S02]  /*16b50*/  MOV R0, 0x181f ;  /* 0x0000181f00007802 */ /* 0x000fc40000000f00 */
[----:B------:R-:W-:Y:S02]  /*16b60*/  MOV R2, 0x16b80 ;  /* 0x00016b8000027802 */ /* 0x000fe40000000f00 */
[----:B------:R-:W-:Y:S05]  /*16b70*/  CALL.REL.NOINC `($__internal_61_$__cuda_sm70_shflsync_idx_p) ;  /* 0x0000069000007944 */ /* 0x000fea0003c00000 */
[----:B------:R-:W-:Y:S05]  /*16b80*/  BRA `(.L_x_3126) ;  /* 0xffffe0b000007947 */ /* 0x000fea000383ffff */
.L_x_3085:
[----:B------:R-:W-:Y:S01]  /*16b90*/  IMAD.MOV.U32 R5, RZ, RZ, R111 ;  /* 0x000000ffff057224 */ /* 0x000fe200078e006f */
[----:B------:R-:W-:Y:S01]  /*16ba0*/  MOV R3, RZ ;  /* 0x000000ff00037202 */ /* 0x000fe20000000f00 */
[----:B------:R-:W-:Y:S01]  /*16bb0*/  IMAD.MOV.U32 R0, RZ, RZ, 0x1f ;  /* 0x0000001fff007424 */ /* 0x000fe200078e00ff */
[----:B------:R-:W-:Y:S02]  /*16bc0*/  MOV R2, 0x16be0 ;  /* 0x00016be000027802 */ /* 0x000fe40000000f00 */
[----:B------:R-:W-:Y:S05]  /*16bd0*/  CALL.REL.NOINC `($__internal_61_$__cuda_sm70_shflsync_idx_p) ;  /* 0x0000063000007944 */ /* 0x000fea0003c00000 */
[----:B------:R-:W-:Y:S01]  /*16be0*/  MOV R9, R0 ;  /* 0x0000000000097202 */ /* 0x000fe20000000f00 */
[----:B------:R-:W-:Y:S05]  /*16bf0*/  BRA `(.L_x_3127) ;  /* 0xffffe27000007947 */ /* 0x000fea000383ffff */
.L_x_3086:
[----:B------:R-:W-:Y:S01]  /*16c00*/  IMAD.MOV.U32 R5, RZ, RZ, R111 ;  /* 0x000000ffff057224 */ /* 0x000fe200078e006f */
[----:B------:R-:W-:Y:S01]  /*16c10*/  MOV R3, 0x1 ;  /* 0x0000000100037802 */ /* 0x000fe20000000f00 */
[----:B------:R-:W-:Y:S01]  /*16c20*/  IMAD.MOV.U32 R0, RZ, RZ, 0x1f ;  /* 0x0000001fff007424 */ /* 0x000fe200078e00ff */
[----:B------:R-:W-:Y:S02]  /*16c30*/  MOV R2, 0x16c50 ;  /* 0x00016c5000027802 */ /* 0x000fe40000000f00 */
[----:B-12---:R-:W-:Y:S05]  /*16c40*/  CALL.REL.NOINC `($__internal_61_$__cuda_sm70_shflsync_idx_p) ;  /* 0x000005c000007944 */ /* 0x006fea0003c00000 */
[----:B------:R-:W-:Y:S01]  /*16c50*/  MOV R8, R0 ;  /* 0x0000000000087202 */ /* 0x000fe20000000f00 */
[----:B------:R-:W-:Y:S05]  /*16c60*/  BRA `(.L_x_3128) ;  /* 0xffffe22000007947 */ /* 0x000fea000383ffff */
.L_x_3087:
[----:B------:R-:W-:Y:S02]  /*16c70*/  MOV R2, 0x1 ;  /* 0x0000000100027802 */ /* 0x000fe40000000f00 */
[----:B------:R-:W-:-:S02]  /*16c80*/  MOV R3, 0x16ca0 ;  /* 0x00016ca000037802 */ /* 0x000fc40000000f00 */
[----:B-1234-:R-:W-:Y:S05]  /*16c90*/  CALL.REL.NOINC `($__internal_62_$__cuda_sm70_shflsync_up_p) ;  /* 0x000005c000007944 */ /* 0x01efea0003c00000 */
[----:B------:R-:W-:Y:S05]  /*16ca0*/  BRA `(.L_x_3129) ;  /* 0xffffe31000007947 */ /* 0x000fea000383ffff */
.L_x_3088:
[----:B------:R-:W-:Y:S02]  /*16cb0*/  MOV R2, 0x2 ;  /* 0x0000000200027802 */ /* 0x000fe40000000f00 */
[----:B------:R-:W-:-:S02]  /*16cc0*/  MOV R3, 0x16ce0 ;  /* 0x00016ce000037802 */ /* 0x000fc40000000f00 */
[----:B--2-4-:R-:W-:Y:S05]  /*16cd0*/  CALL.REL.NOINC `($__internal_62_$__cuda_sm70_shflsync_up_p) ;  /* 0x0000058000007944 */ /* 0x014fea0003c00000 */
[----:B------:R-:W-:Y:S01]  /*16ce0*/  SEL R3, R4, RZ, P1 ;  /* 0x000000ff04037207 */ /* 0x000fe20000800000 */
[----:B------:R-:W-:-:S04]  /*16cf0*/  IMAD.MOV.U32 R2, RZ, RZ, 0x4 ;  /* 0x00000004ff027424 */ /* 0x000fc800078e00ff */
[----:B------:R-:W-:Y:S01]  /*16d00*/  IMAD.IADD R0, R0, 0x1, R3 ;  /* 0x0000000100007824 */ /* 0x000fe200078e0203 */
        /* <DEDUP_REMOVED lines=20> */
.L_x_3092:
[----:B------:R-:W-:Y:S02]  /*16e50*/  MOV R2, 0x1 ;  /* 0x0000000100027802 */ /* 0x000fe40000000f00 */
[----:B------:R-:W-:Y:S02]  /*16e60*/  MOV R3, 0x16e80 ;  /* 0x00016e8000037802 */ /* 0x000fe40000000f00 */
[----:B------:R-:W-:Y:S05]  /*16e70*/  CALL.REL.NOINC `($__internal_62_$__cuda_sm70_shflsync_up_p) ;  /* 0x000003e000007944 */ /* 0x000fea0003c00000 */
[----:B------:R-:W-:Y:S01]  /*16e80*/  MOV R2, R4 ;  /* 0x0000000400027202 */ /* 0x000fe20000000f00 */
[----:B------:R-:W-:Y:S05]  /*16e90*/  BRA `(.L_x_3131) ;  /* 0xffffe38000007947 */ /* 0x000fea000383ffff */
.L_x_3093:
        /* <DEDUP_REMOVED lines=26> */
.L_x_3095:
[----:B------:R-:W-:Y:S02]  /*17040*/  SEL R0, RZ, 0x1, P0 ;  /* 0x00000001ff007807 */ /* 0x000fe40000000000 */
[----:B------:R-:W-:Y:S02]  /*17050*/  MOV R2, 0x17070 ;  /* 0x0001707000027802 */ /* 0x000fe40000000f00 */
[----:B-1----:R-:W-:Y:S05]  /*17060*/  CALL.REL.NOINC `($__internal_63_$__cuda_sm70_votesync_ballot) ;  /* 0x0000026000007944 */ /* 0x002fea0003c00000 */
[----:B------:R-:W-:Y:S01]  /*17070*/  MOV R10, R0 ;  /* 0x00000000000a7202 */ /* 0x000fe20000000f00 */
[----:B------:R-:W-:Y:S05]  /*17080*/  BRA `(.L_x_3133) ;  /* 0xffffe32000007947 */ /* 0x000fea000383ffff */
.L_x_3096:
[----:B------:R-:W-:Y:S01]  /*17090*/  IMAD.MOV.U32 R5, RZ, RZ, R6 ;  /* 0x000000ffff057224 */ /* 0x000fe200078e0006 */
[----:B------:R-:W-:Y:S01]  /*170a0*/  MOV R3, R8 ;  /* 0x0000000800037202 */ /* 0x000fe20000000f00 */
[----:B--2---:R-:W-:Y:S01]  /*170b0*/  IMAD.MOV.U32 R0, RZ, RZ, 0x1f ;  /* 0x0000001fff007424 */ /* 0x004fe200078e00ff */
[----:B------:R-:W-:Y:S02]  /*170c0*/  MOV R2, 0x170e0 ;  /* 0x000170e000027802 */ /* 0x000fe40000000f00 */
[----:B-1----:R-:W-:Y:S05]  /*170d0*/  CALL.REL.NOINC `($__internal_61_$__cuda_sm70_shflsync_idx_p) ;  /* 0x0000013000007944 */ /* 0x002fea0003c00000 */
[----:B------:R-:W-:Y:S01]  /*170e0*/  IMAD.MOV.U32 R12, RZ, RZ, R0 ;  /* 0x000000ffff0c7224 */ /* 0x000fe200078e0000 */
[----:B------:R-:W-:Y:S01]  /*170f0*/  MOV R3, R8 ;  /* 0x0000000800037202 */ /* 0x000fe20000000f00 */
[----:B------:R-:W-:Y:S01]  /*17100*/  IMAD.MOV.U32 R5, RZ, RZ, R7 ;  /* 0x000000ffff057224 */ /* 0x000fe200078e0007 */
[----:B------:R-:W-:Y:S02]  /*17110*/  MOV R0, 0x1f ;  /* 0x0000001f00007802 */ /* 0x000fe40000000f00 */
[----:B------:R-:W-:-:S02]  /*17120*/  MOV R2, 0x17140 ;  /* 0x0001714000027802 */ /* 0x000fc40000000f00 */
[----:B------:R-:W-:Y:S05]  /*17130*/  CALL.REL.NOINC `($__internal_61_$__cuda_sm70_shflsync_idx_p) ;  /* 0x000000d000007944 */ /* 0x000fea0003c00000 */
[----:B------:R-:W-:Y:S01]  /*17140*/  MOV R7, R0 ;  /* 0x0000000000077202 */ /* 0x000fe20000000f00 */
[----:B------:R-:W-:Y:S05]  /*17150*/  BRA `(.L_x_3134) ;  /* 0xffffe2c000007947 */ /* 0x000fea000383ffff */
.L_x_3099:
[----:B------:R-:W-:Y:S01]  /*17160*/  IMAD.MOV.U32 R5, RZ, RZ, R4 ;  /* 0x000000ffff057224 */ /* 0x000fe200078e0004 */
[----:B--2---:R-:W-:-:S02]  /*17170*/  MOV R0, 0x1f ;  /* 0x0000001f00007802 */ /* 0x004fc40000000f00 */
[----:B------:R-:W-:Y:S02]  /*17180*/  MOV R2, 0x171a0 ;  /* 0x000171a000027802 */ /* 0x000fe40000000f00 */
[----:B-1-34-:R-:W-:Y:S05]  /*17190*/  CALL.REL.NOINC `($__internal_61_$__cuda_sm70_shflsync_idx_p) ;  /* 0x0000007000007944 */ /* 0x01afea0003c00000 */
[----:B------:R-:W-:Y:S01]  /*171a0*/  MOV R13, R0 ;  /* 0x00000000000d7202 */ /* 0x000fe20000000f00 */
[----:B------:R-:W-:Y:S05]  /*171b0*/  BRA `(.L_x_3098) ;  /* 0xffffe2c000007947 */ /* 0x000fea000383ffff */
        .weak           $__internal_60_$__cuda_sm70_shflsync_bfly_p
        .type           $__internal_60_$__cuda_sm70_shflsync_bfly_p,@function
        .size           $__internal_60_$__cuda_sm70_shflsync_bfly_p,($__internal_61_$__cuda_sm70_shflsync_idx_p - $__internal_60_$__cuda_sm70_shflsync_bfly_p)
$__internal_60_$__cuda_sm70_shflsync_bfly_p:
[----:B------:R-:W-:Y:S04]  /*171c0*/  WARPSYNC R6 ;  /* 0x0000000600007348 */ /* 0x000fe80003800000 */
[----:B------:R1:W2:Y:S02]  /*171d0*/  SHFL.BFLY PT, R5, R2, R5, R7 ;  /* 0x0c00000502057389 */ /* 0x0002a400000e0007 */
[----:B-1----:R-:W-:Y:S02]  /*171e0*/  MOV R2, R3 ;  /* 0x0000000300027202 */ /* 0x002fe40000000f00 */
[----:B------:R-:W-:-:S04]  /*171f0*/  MOV R3, 0x0 ;  /* 0x0000000000037802 */ /* 0x000fc80000000f00 */
[----:B--2---:R-:W-:Y:S05]  /*17200*/  RET.REL.NODEC R2 `(_ZN7cutlass13device_kernelIN5flash19enable_sm80_to_sm89INS1_16FlashAttnFwdSm80INS1_25CollectiveMainloopFwdSm80ILi8ELi1ELb1EN4cute5tupleIJNS5_1CILi128EEENS7_ILi48EEENS7_ILi256EEEEEELi256ENS_6half_tEfNS_4arch4Sm80ELb0ELb1ELb0ELb1ELb0ELb0ELb1ELb1EEENS1_21CollectiveEpilogueFwdINS6_IJS8_SA_S9_EEENS6_IJNS7_ILi1EEESI_SI_EEESC_SE_Li256ELb1ELb1ELb1ELb0EEENS1_36VarlenDynamicPersistentTileSchedulerILi128ELi48ELi256ELi256ELb1ELb1ELb0ELb1ELb0ELb1EEEEEEEEEvNT_6ParamsE) ;  /* 0xfffe8df002007950 */ /* 0x004fea0003c3ffff */
        .weak           $__internal_61_$__cuda_sm70_shflsync_idx_p
        .type           $__internal_61_$__cuda_sm70_shflsync_idx_p,@function
        .size           $__internal_61_$__cuda_sm70_shflsync_idx_p,($__internal_62_$__cuda_sm70_shflsync_up_p - $__internal_61_$__cuda_sm70_shflsync_idx_p)
$__internal_61_$__cuda_sm70_shflsync_idx_p:
[----:B------:R-:W-:-:S04]  /*17210*/  MOV R114, 0xffffffff ;  /* 0xffffffff00727802 */ /* 0x000fc80000000f00 */
[----:B------:R-:W-:Y:S04]  /*17220*/  WARPSYNC R114 ;  /* 0x0000007200007348 */ /* 0x000fe80003800000 */
[----:B------:R1:W2:Y:S02]  /*17230*/  SHFL.IDX PT, R0, R5, R3, R0 ;  /* 0x0000000305007389 */ /* 0x0002a400000e0000 */
[----:B-1----:R-:W-:-:S04]  /*17240*/  MOV R3, 0x0 ;  /* 0x0000000000037802 */ /* 0x002fc80000000f00 */
[----:B--2---:R-:W-:Y:S05]  /*17250*/  RET.REL.NODEC R2 `(_ZN7cutlass13device_kernelIN5flash19enable_sm80_to_sm89INS1_16FlashAttnFwdSm80INS1_25CollectiveMainloopFwdSm80ILi8ELi1ELb1EN4cute5tupleIJNS5_1CILi128EEENS7_ILi48EEENS7_ILi256EEEEEELi256ENS_6half_tEfNS_4arch4Sm80ELb0ELb1ELb0ELb1ELb0ELb0ELb1ELb1EEENS1_21CollectiveEpilogueFwdINS6_IJS8_SA_S9_EEENS6_IJNS7_ILi1EEESI_SI_EEESC_SE_Li256ELb1ELb1ELb1ELb0EEENS1_36VarlenDynamicPersistentTileSchedulerILi128ELi48ELi256ELi256ELb1ELb1ELb0ELb1ELb0ELb1EEEEEEEEEvNT_6ParamsE) ;  /* 0xfffe8da002007950 */ /* 0x004fea0003c3ffff */
        .weak           $__internal_62_$__cuda_sm70_shflsync_up_p
        .type           $__internal_62_$__cuda_sm70_shflsync_up_p,@function
        .size           $__internal_62_$__cuda_sm70_shflsync_up_p,($__internal_63_$__cuda_sm70_votesync_ballot - $__internal_62_$__cuda_sm70_shflsync_up_p)
$__internal_62_$__cuda_sm70_shflsync_up_p:
[----:B------:R-:W-:Y:S02]  /*17260*/  IMAD.MOV.U32 R4, RZ, RZ, RZ ;  /* 0x000000ffff047224 */ /* 0x000fe400078e00ff */
[----:B------:R-:W-:-:S04]  /*17270*/  IMAD.MOV.U32 R10, RZ, RZ, -0x1 ;  /* 0xffffffffff0a7424 */ /* 0x000fc800078e00ff */
[----:B------:R-:W-:Y:S04]  /*17280*/  WARPSYNC R10 ;  /* 0x0000000a00007348 */ /* 0x000fe80003800000 */
[----:B------:R1:W2:Y:S02]  /*17290*/  SHFL.UP PT, R4, R0, R2, R4 ;  /* 0x0400000200047389 */ /* 0x0002a400000e0004 */
[----:B-1----:R-:W-:Y:S02]  /*172a0*/  MOV R2, R3 ;  /* 0x0000000300027202 */ /* 0x002fe40000000f00 */
[----:B------:R-:W-:-:S04]  /*172b0*/  MOV R3, 0x0 ;  /* 0x0000000000037802 */ /* 0x000fc80000000f00 */
[----:B--2---:R-:W-:Y:S05]  /*172c0*/  RET.REL.NODEC R2 `(_ZN7cutlass13device_kernelIN5flash19enable_sm80_to_sm89INS1_16FlashAttnFwdSm80INS1_25CollectiveMainloopFwdSm80ILi8ELi1ELb1EN4cute5tupleIJNS5_1CILi128EEENS7_ILi48EEENS7_ILi256EEEEEELi256ENS_6half_tEfNS_4arch4Sm80ELb0ELb1ELb0ELb1ELb0ELb0ELb1ELb1EEENS1_21CollectiveEpilogueFwdINS6_IJS8_SA_S9_EEENS6_IJNS7_ILi1EEESI_SI_EEESC_SE_Li256ELb1ELb1ELb1ELb0EEENS1_36VarlenDynamicPersistentTileSchedulerILi128ELi48ELi256ELi256ELb1ELb1ELb0ELb1ELb0ELb1EEEEEEEEEvNT_6ParamsE) ;  /* 0xfffe8d3002007950 */ /* 0x004fea0003c3ffff */
        .weak           $__internal_63_$__cuda_sm70_votesync_ballot
        .type           $__internal_63_$__cuda_sm70_votesync_ballot,@function
        .size           $__internal_63_$__cuda_sm70_votesync_ballot,(.L_x_5224 - $__internal_63_$__cuda_sm70_votesync_ballot)
$__internal_63_$__cuda_sm70_votesync_ballot:
[----:B------:R-:W-:Y:S01]  /*172d0*/  ISETP.NE.U32.AND P0, PT, R0, 0x1, PT ;  /* 0x000000010000780c */ /* 0x000fe20003f05070 */
[----:B------:R-:W-:-:S04]  /*172e0*/  IMAD.MOV.U32 R3, RZ, RZ, -0x1 ;  /* 0xffffffffff037424 */ /* 0x000fc800078e00ff */
[----:B------:R-:W-:Y:S08]  /*172f0*/  WARPSYNC R3 ;  /* 0x0000000300007348 */ /* 0x000ff00003800000 */
[----:B------:R-:W-:-:S04]  /*17300*/  VOTE.ANY R0, PT, !P0 ;  /* 0x0000000000007806 */ /* 0x000fc800040e0100 */
[----:B------:R-:W-:Y:S01]  /*17310*/  LOP3.LUT R0, R0, R3, RZ, 0xc0, !PT ;  /* 0x0000000300007212 */ /* 0x000fe200078ec0ff */
[----:B------:R-:W-:-:S04]  /*17320*/  IMAD.MOV.U32 R3, RZ, RZ, 0x0 ;  /* 0x00000000ff037424 */ /* 0x000fc800078e00ff */
[----:B------:R-:W-:Y:S05]  /*17330*/  RET.REL.NODEC R2 `(_ZN7cutlass13device_kernelIN5flash19enable_sm80_to_sm89INS1_16FlashAttnFwdSm80INS1_25CollectiveMainloopFwdSm80ILi8ELi1ELb1EN4cute5tupleIJNS5_1CILi128EEENS7_ILi48EEENS7_ILi256EEEEEELi256ENS_6half_tEfNS_4arch4Sm80ELb0ELb1ELb0ELb1ELb0ELb0ELb1ELb1EEENS1_21CollectiveEpilogueFwdINS6_IJS8_SA_S9_EEENS6_IJNS7_ILi1EEESI_SI_EEESC_SE_Li256ELb1ELb1ELb1ELb0EEENS1_36VarlenDynamicPersistentTileSchedulerILi128ELi48ELi256ELi256ELb1ELb1ELb0ELb1ELb0ELb1EEEEEEEEEvNT_6ParamsE) ;  /* 0xfffe8cc002007950 */ /* 0x000fea0003c3ffff */
.L_x_3135:
        /* <DEDUP_REMOVED lines=12> */
.L_x_5224:


//--------------------- .text._ZN7cutlass13device_kernelIN5flash19enable_sm80_to_sm89INS1_16FlashAttnFwdSm80INS1_25CollectiveMainloopFwdSm80ILi8ELi1ELb0EN4cute5tupleIJNS5_1CILi128EEENS7_ILi32EEENS7_ILi256EEEEEELi256ENS_6half_tEfNS_4arch4Sm80ELb0ELb1ELb0ELb1ELb0ELb1ELb1ELb1EEENS1_21CollectiveEpilogueFwdINS6_IJS8_SA_S9_EEENS6_IJNS7_ILi1EEESI_SI_EEESC_SE_Li256ELb1ELb1ELb1ELb0EEENS1_36VarlenDynamicPersistentTileSchedulerILi128ELi32ELi256ELi256ELb1ELb1ELb0ELb1ELb0ELb1EEEEEEEEEvNT_6ParamsE --------------------------
	.section	.text._ZN7cutlass13device_kernelIN5flash19enable_sm80_to_sm89INS1_16FlashAttnFwdSm80INS1_25CollectiveMainloopFwdSm80ILi8ELi1ELb0EN4cute5tupleIJNS5_1CILi128EEENS7_ILi32EEENS7_ILi256EEEEEELi256ENS_6half_tEfNS_4arch4Sm80ELb0ELb1ELb0ELb1ELb0ELb1ELb1ELb1EEENS1_21CollectiveEpilogueFwdINS6_IJS8_SA_S9_EEENS6_IJNS7_ILi1EEESI_SI_EEESC_SE_Li256ELb1ELb1ELb1ELb0EEENS1_36VarlenDynamicPersistentTileSchedulerILi128ELi32ELi256ELi256ELb1ELb1ELb0ELb1ELb0ELb1EEEEEEEEEvNT_6ParamsE,"ax",@progbits
	.sectioninfo	@"SHI_REGISTERS=255"
	.align	128
.text._ZN7cutlass13device_kernelIN5flash19enable_sm80_to_sm89INS1_16FlashAttnFwdSm80INS1_25CollectiveMainloopFwdSm80ILi8ELi1ELb0EN4cute5tupleIJNS5_1CILi128EEENS7_ILi32EEENS7_ILi256EEEEEELi256ENS_6half_tEfNS_4arch4Sm80ELb0ELb1ELb0ELb1ELb0ELb1ELb1ELb1EEENS1_21CollectiveEpilogueFwdINS6_IJS8_SA_S9_EEENS6_IJNS7_ILi1EEESI_SI_EEESC_SE_Li256ELb1ELb1ELb1ELb0EEENS1_36VarlenDynamicPersistentTileSchedulerILi128ELi32ELi256ELi256ELb1ELb1ELb0ELb1ELb0ELb1EEEEEEEEEvNT_6ParamsE:
        .type           _ZN7cutlass13device_kernelIN5flash19enable_sm80_to_sm89INS1_16FlashAttnFwdSm80INS1_25CollectiveMainloopFwdSm80ILi8ELi1ELb0EN4cute5tupleIJNS5_1CILi128EEENS7_ILi32EEENS7_ILi256EEEEEELi256ENS_6half_tEfNS_4arch4Sm80ELb0ELb1ELb0ELb1ELb0ELb1ELb1ELb1EEENS1_21CollectiveEpilogueFwdINS6_IJS8_SA_S9_EEENS6_IJNS7_ILi1EEESI_SI_EEESC_SE_Li256ELb1ELb1ELb1ELb0EEENS1_36VarlenDynamicPersistentTileSchedulerILi128ELi32ELi256ELi256ELb1ELb1ELb0ELb1ELb0ELb1EEEEEEEEEvNT_6ParamsE,@function
        .size           _ZN7cutlass13device_kernelIN5flash19enable_sm80_to_sm89INS1_16FlashAttnFwdSm80INS1_25CollectiveMainloopFwdSm80ILi8ELi1ELb0EN4cute5tupleIJNS5_1CILi128EEENS7_ILi32EEENS7_ILi256EEEEEELi256ENS_6half_tEfNS_4arch4Sm80ELb0ELb1ELb0ELb1ELb0ELb1ELb1ELb1EEENS1_21CollectiveEpilogueFwdINS6_IJS8_SA_S9_EEENS6_IJNS7_ILi1EEESI_SI_EEESC_SE_Li256ELb1ELb1ELb1ELb0EEENS1_36VarlenDynamicPersistentTileSchedulerILi128ELi32ELi256ELi256ELb1ELb1ELb0ELb1ELb0ELb1EEEEEEEEEvNT_6ParamsE,(.L_x_5229 - _ZN7cutlass13device_kernelIN5flash19enable_sm80_to_sm89INS1_16FlashAttnFwdSm80INS1_25CollectiveMainloopFwdSm80ILi8ELi1ELb0EN4cute5tupleIJNS5_1CILi128EEENS7_ILi32EEENS7_ILi256EEEEEELi256ENS_6half_tEfNS_4arch4Sm80ELb0ELb1ELb0ELb1ELb0ELb1ELb1ELb1EEENS1_21CollectiveEpilogueFwdINS6_IJS8_SA_S9_EEENS6_IJNS7_ILi1EEESI_SI_EEESC_SE_Li256ELb1ELb1ELb1ELb0EEENS1_36VarlenDynamicPersistentTileSchedulerILi128ELi32ELi256ELi256ELb1ELb1ELb0ELb1ELb0ELb1EEEEEEEEEvNT_6ParamsE)
        .other          _ZN7cutlass13device_kernelIN5flash19enable_sm80_to_sm89INS1_16FlashAttnFwdSm80INS1_25CollectiveMainloopFwdSm80ILi8ELi1ELb0EN4cute5tupleIJNS5_1CILi128EEENS7_ILi32EEENS7_ILi256EEEEEELi256ENS_6half_tEfNS_4arch4Sm80ELb0ELb1ELb0ELb1ELb0ELb1ELb1ELb1EEENS1_21CollectiveEpilogueFwdINS6_IJS8_SA_S9_EEENS6_IJNS7_ILi1EEESI_SI_EEESC_SE_Li256ELb1ELb1ELb1ELb0EEENS1_36VarlenDynamicPersistentTileSchedulerILi128ELi32ELi256ELi256ELb1ELb1ELb0ELb1ELb0ELb1EEEEEEEEEvNT_6ParamsE,@"STO_CUDA_ENTRY STV_DEFAULT"
_ZN7cutlass13device_kernelIN5flash19enable_sm80_to_sm89INS1_16FlashAttnFwdSm80INS1_25CollectiveMainloopFwdSm80ILi8ELi1ELb0EN4cute5tupleIJNS5_1CILi128EEENS7_ILi32EEENS7_ILi256EEEEEELi256ENS_6half_tEfNS_4arch4Sm80ELb0ELb1ELb0ELb1ELb0ELb1ELb1ELb1EEENS1_21CollectiveEpilogueFwdINS6_IJS8_SA_S9_EEENS6_IJNS7_ILi1EEESI_SI_EEESC_SE_Li256ELb1ELb1ELb1ELb0EEENS1_36VarlenDynamicPersistentTileSchedulerILi128ELi32ELi256ELi256ELb1ELb1ELb0ELb1ELb0ELb1EEEEEEEEEvNT_6ParamsE:
        /* <DEDUP_REMOVED lines=53> */
.L_x_3141:
        /* <DEDUP_REMOVED lines=17> */
.L_x_3374:
        /* <DEDUP_REMOVED lines=16> */
.L_x_3375:
[----:B---3--:R-:W-:-:S05]  /*0560*/  IMAD R0, R0, c[0x0][0x538], RZ ;  /* 0x00014e0000007a24 */ /* 0x008fca00078e02ff */
[----:B------:R-:W-:-:S04]  /*0570*/  IADD3 R6, R0, R6, RZ ;  /* 0x0000000600067210 */ /* 0x000fc80007ffe0ff */
[----:B------:R-:W-:-:S13]  /*0580*/  ISETP.GT.AND P0, PT, R6, UR4, PT ;  /* 0x0000000406007c0c */ /* 0x000fda000bf04270 */
[----:B-12---:R-:W-:Y:S05]  /*0590*/  @!P0 BRA `(.L_x_3141) ;  /* 0xfffffdb000008947 */ /* 0x006fea000383ffff */
.L_x_3137:
[----:B------:R-:W-:-:S05]  /*05a0*/  IADD3 R12, -R0, R6, RZ ;  /* 0x00000006000c7210 */ /* 0x000fca0007ffe1ff */
[----:B------:R-:W-:-:S05]  /*05b0*/  IMAD R0, R4, c[0x0][0x538], R12 ;  /* 0x00014e0004007a24 */ /* 0x000fca00078e020c */
[----:B------:R-:W-:Y:S01]  /*05c0*/  ISETP.GT.AND P0, PT, R0, UR4, PT ;  /* 0x0000000400007c0c */ /* 0x000fe2000bf04270 */
[----:B------:R-:W-:-:S12]  /*05d0*/  BRA.DIV ~URZ, `(.L_x_3142) ;  /* 0x0001e5827f007947 */ /* 0x000fd8000b800000 */
[----:B------:R-:W-:-:S04]  /*05e0*/  VOTE.ANY R11, PT, !P0 ;  /* 0x00000000000b7806 */ /* 0x000fc800040e0100 */
.L_x_3376:
[----:B------:R-:W1:Y:S02]  /*05f0*/  POPC R0, R11 ;  /* 0x0000000b00007309 */ /* 0x000e640000000000 */
[----:B-12---:R-:W-:Y:S01]  /*0600*/  IADD3 R231, R0, R7, RZ ;  /* 0x0000000700e77210 */ /* 0x006fe20007ffe0ff */
[----:B------:R-:W-:Y:S05]  /*0610*/  BRA.DIV ~URZ, `(.L_x_3143) ;  /* 0x0001e5927f007947 */ /* 0x000fea000b800000 */
[----:B------:R1:W2:Y:S01]  /*0620*/  SHFL.IDX PT, R229, R10, R0, 0x1f ;  /* 0x00001f000ae57589 */ /* 0x0002a200000e0000 */
[----:B------:R-:W-:-:S03]  /*0630*/  MOV R6, RZ ;  /* 0x000000ff00067202 */ /* 0x000fc60000000f00 */
[----:B------:R1:W3:Y:S04]  /*0640*/  SHFL.IDX PT, R10, R8, R0, 0x1f ;  /* 0x00001f00080a7589 */ /* 0x0002e800000e0000 */
.L_x_3377:
[----:B------:R-:W-:Y:S01]  /*0650*/  ISETP.NE.AND P0, PT, R11, RZ, PT ;  /* 0x000000ff0b00720c */ /* 0x000fe20003f05270 */
[----:B------:R-:W-:-:S12]  /*0660*/  BSSY B0, `(.L_x_3144) ;  /* 0x0000005000007945 */ /* 0x000fd80003800000 */
[----:B------:R-:W-:Y:S05]  /*0670*/  @!P0 BRA `(.L_x_3145) ;  /* 0x0000003000008947 */ /* 0x000fea0003800000 */
[----:B------:R-:W-:Y:S01]  /*0680*/  IADD3 R5, R0, -0x1, RZ ;  /* 0xffffffff00057810 */ /* 0x000fe20007ffe0ff */
[----:B------:R-:W-:Y:S05]  /*0690*/  BRA.DIV ~URZ, `(.L_x_3146) ;  /* 0x0001e5f27f007947 */ /* 0x000fea000b800000 */
[----:B------:R4:W1:Y:S02]  /*06a0*/  SHFL.IDX PT, R6, R4, R5, 0x1f ;  /* 0x00001f0504067589 */ /* 0x00086400000e0000 */
.L_x_3145:
[----:B------:R-:W-:Y:S05]  /*06b0*/  BSYNC B0 ;  /* 0x0000000000007941 */ /* 0x000fea0003800000 */
.L_x_3144:
        /* <DEDUP_REMOVED lines=67> */
.L_x_3148:
        /* <DEDUP_REMOVED lines=68> */
.L_x_3149:
[----:B------:R-:W-:Y:S05]  /*0f30*/  BSYNC B0 ;  /* 0x0000000000007941 */ /* 0x000fea0003800000 */
.L_x_3147:
[----:B------:R-:W-:-:S04]  /*0f40*/  LOP3.LUT R0, RZ, R0, RZ, 0x33, !PT ;  /* 0x00000000ff007212 */ /* 0x000fc800078e33ff */
[----:B------:R-:W-:Y:S01]  /*0f50*/  IADD3 R229, R0, R229, RZ ;  /* 0x000000e500e57210 */ /* 0x000fe20007ffe0ff */
[----:B------:R-:W-:Y:S05]  /*0f60*/  BRA `(.L_x_3150) ;  /* 0x0000004000007947 */ /* 0x000fea0003800000 */
.L_x_3138:
[----:B--2---:R-:W-:Y:S01]  /*0f70*/  IMAD.MOV.U32 R229, RZ, RZ, RZ ;  /* 0x000000ffffe57224 */ /* 0x004fe200078e00ff */
[----:B------:R-:W-:Y:S01]  /*0f80*/  MOV R230, RZ ;  /* 0x000000ff00e67202 */ /* 0x000fe20000000f00 */
[----:B------:R-:W-:Y:S01]  /*0f90*/  IMAD.U32 R228, RZ, RZ, UR4 ;  /* 0x00000004ffe47e24 */ /* 0x000fe2000f8e00ff */
[----:B------:R-:W-:Y:S02]  /*0fa0*/  MOV R231, c[0x0][0x53c] ;  /* 0x00014f0000e77a02 */ /* 0x000fe40000000f00 */
.L_x_3150:
[----:B------:R-:W-:Y:S01]  /*0fb0*/  ISETP.NE.AND P0, PT, R13, RZ, PT ;  /* 0x000000ff0d00720c */ /* 0x000fe20003f05270 */
[----:B------:R-:W-:-:S12]  /*0fc0*/  WARPSYNC 0xffffffff ;  /* 0xffffffff00007948 */ /* 0x000fd80003800000 */
[----:B------:R1:W-:Y:S04]  /*0fd0*/  @!P0 STS.128 [0x20080], R228 ;  /* 0x020080e4ff008388 */ /* 0x0003e80000000c00 */
[----:B------:R-:W-:Y:S06]  /*0fe0*/  BAR.ARV 0x5, 0x100 ;  /* 0x0144000000007b1d */ /* 0x000fec0000002000 */
.L_x_3136:
        /* <DEDUP_REMOVED lines=90> */
[CC--:B------:R-:W-:Y:S01]  /*1590*/  IADD3 R3, R0.reuse, R4.reuse, R6 ;  /* 0x0000000400037210 */ /* 0x0c0fe20007ffe006 */
        /* <DEDUP_REMOVED lines=10> */
[C---:B------:R-:W-:Y:S01]  /*1640*/  SEL R6, R9.reuse, 0xffffffc0, !P2 ;  /* 0xffffffc009067807 */ /* 0x040fe20005000000 */
[----:B------:R-:W-:Y:S01]  /*1650*/  IMAD.IADD R183, R182, 0x1, R2 ;  /* 0x00000001b6b77824 */ /* 0x000fe200078e0202 */
[----:B------:R-:W-:Y:S01]  /*1660*/  SEL R0, R9, 0xffffffc0, !P3 ;  /* 0xffffffc009007807 */ /* 0x000fe20005800000 */
[----:B------:R-:W-:Y:S01]  /*1670*/  IMAD.IADD R179, R2, 0x1, R178 ;  /* 0x0000000102b37824 */ /* 0x000fe200078e02b2 */
[----:B------:R-:W-:Y:S01]  /*1680*/  SHF.R.S32.HI R7, RZ, 0x1f, R209 ;  /* 0x0000001fff077819 */ /* 0x000fe200000114d1 */
[--C-:B------:R-:W-:Y:S01]  /*1690*/  IMAD.IADD R245, R238, 0x1, R6.reuse ;  /* 0x00000001eef57824 */ /* 0x100fe200078e0206 */
[C---:B------:R-:W-:Y:S01]  /*16a0*/  IADD3 R10, R209.reuse, 0x8, RZ ;  /* 0x00000008d10a7810 */ /* 0x040fe20007ffe0ff */
[C---:B------:R-:W-:Y:S01]  /*16b0*/  IMAD.IADD R244, R6.reuse, 0x1, R241 ;  /* 0x0000000106f47824 */ /* 0x040fe200078e02f1 */
[C---:B------:R-:W-:Y:S01]  /*16c0*/  IADD3 R9, R209.reuse, 0x10, RZ ;  /* 0x00000010d1097810 */ /* 0x040fe20007ffe0ff */
[----:B------:R-:W-:Y:S01]  /*16d0*/  IMAD.IADD R243, R6, 0x1, R239 ;  /* 0x0000000106f37824 */ /* 0x000fe200078e02ef */
[C---:B------:R-:W-:Y:S01]  /*16e0*/  IADD3 R8, R209.reuse, 0x18, RZ ;  /* 0x00000018d1087810 */ /* 0x040fe20007ffe0ff */
        /* <DEDUP_REMOVED lines=23> */
.L_x_3373:
        /* <DEDUP_REMOVED lines=33> */
.L_x_3151:
[----:B------:R-:W-:-:S04]  /*1a70*/  ISETP.NE.U32.AND P0, PT, RZ, c[0x0][0x368], PT ;  /* 0x0000da00ff007a0c */ /* 0x000fc80003f05070 */
[----:B------:R-:W-:-:S13]  /*1a80*/  ISETP.NE.AND.EX P0, PT, RZ, c[0x0][0x36c], PT, P0 ;  /* 0x0000db00ff007a0c */ /* 0x000fda0003f05300 */
[----:B------:R-:W-:Y:S05]  /*1a90*/  @!P0 BRA `(.L_x_3152) ;  /* 0x0000003000008947 */ /* 0x000fea0003800000 */
[----:B-1----:R-:W-:-:S05]  /*1aa0*/  IMAD.WIDE R4, R231, R15, c[0x0][0x368] ;  /* 0x0000da00e7047625 */ /* 0x002fca00078e020f */
[----:B------:R1:W5:Y:S01]  /*1ab0*/  LDG.E R12, [R4.64] ;  /* 0x00000006040c7981 */ /* 0x000362000c1e1900 */
[----:B------:R-:W-:Y:S05]  /*1ac0*/  BRA `(.L_x_3153) ;  /* 0x0000005000007947 */ /* 0x000fea0003800000 */
.L_x_3152:
[----:B------:R-:W-:Y:S01]  /*1ad0*/  MOV R12, c[0x0][0x1d0] ;  /* 0x00007400000c7a02 */ /* 0x000fe20000000f00 */
[----:B------:R-:W-:Y:S05]  /*1ae0*/  @!P5 BRA `(.L_x_3153) ;  /* 0x000000300000d947 */ /* 0x000fea0003800000 */
[----:B-1----:R-:W2:Y:S04]  /*1af0*/  LDG.E R6, [R4.64] ;  /* 0x0000000604067981 */ /* 0x002ea8000c1e1900 */
[----:B------:R-:W2:Y:S02]  /*1b00*/  LDG.E R0, [R4.64+0x4] ;  /* 0x0000040604007981 */ /* 0x000ea4000c1e1900 */
[----:B--2---:R-:W-:Y:S02]  /*1b10*/  IADD3 R12, -R6, R0, RZ ;  /* 0x00000000060c7210 */ /* 0x004fe40007ffe1ff */
.L_x_3153:
        /* <DEDUP_REMOVED lines=41> */
.L_x_3156:
[----:B------:R-:W-:-:S13]  /*1db0*/  ISETP.NE.AND P0, PT, R6, 0x1, PT ;  /* 0x000000010600780c */ /* 0x000fda0003f05270 */
[----:B------:R-:W-:-:S05]  /*1dc0*/  @P0 IMAD.HI.U32 R0, R2, c[0x0][0x330], RZ ;  /* 0x0000cc0002000a27 */ /* 0x000fca00078e00ff */
[----:B------:R-:W-:Y:S02]  /*1dd0*/  @P0 SHF.R.U32.HI R2, RZ, c[0x0][0x334], R0 ;  /* 0x0000cd00ff020a19 */ /* 0x000fe40000011600 */
.L_x_3157:
[----:B------:R-:W-:Y:S05]  /*1de0*/  BSYNC B0 ;  /* 0x0000000000007941 */ /* 0x000fea0003800000 */
.L_x_3155:
[----:B------:R-:W-:-:S05]  /*1df0*/  IMAD R2, R2, R6, c[0x0][0x32c] ;  /* 0x0000cb0002027624 */ /* 0x000fca00078e0206 */
[----:B------:R-:W-:-:S04]  /*1e00*/  IMNMX R3, R3, R2, PT ;  /* 0x0000000203037217 */ /* 0x000fc80003800200 */
.L_x_3154:
        /* <DEDUP_REMOVED lines=21> */
.L_x_3160:
[----:B------:R-:W-:-:S13]  /*1f60*/  ISETP.NE.AND P0, PT, R6, 0x1, PT ;  /* 0x000000010600780c */ /* 0x000fda0003f05270 */
[----:B------:R-:W-:-:S05]  /*1f70*/  @P0 IMAD.HI.U32 R3, R0, c[0x0][0x330], RZ ;  /* 0x0000cc0000030a27 */ /* 0x000fca00078e00ff */
[----:B------:R-:W-:Y:S02]  /*1f80*/  @P0 SHF.R.U32.HI R0, RZ, c[0x0][0x334], R3 ;  /* 0x0000cd00ff000a19 */ /* 0x000fe40000011603 */
.L_x_3161:
[----:B------:R-:W-:Y:S05]  /*1f90*/  BSYNC B0 ;  /* 0x0000000000007941 */ /* 0x000fea0003800000 */
.L_x_3159:
[----:B------:R-:W-:-:S05]  /*1fa0*/  IMAD R0, R0, c[0x0][0x32c], RZ ;  /* 0x0000cb0000007a24 */ /* 0x000fca00078e02ff */
[----:B------:R-:W-:-:S04]  /*1fb0*/  IMNMX R2, R2, R0, !PT ;  /* 0x0000000002027217 */ /* 0x000fc80007800200 */
.L_x_3158:
        /* <DEDUP_REMOVED lines=46> */
.L_x_3163:
[----:B------:R-:W-:Y:S05]  /*22a0*/  BSYNC B0 ;  /* 0x0000000000007941 */ /* 0x000fea0003800000 */
.L_x_3162:
        /* <DEDUP_REMOVED lines=34> */
[----:B------:R-:W-:Y:S01]  /*24d0*/  IADD3 R103, P0, R213, R13, RZ ;  /* 0x0000000dd5677210 */ /* 0x000fe20007f1e0ff */
        /* <DEDUP_REMOVED lines=188> */
.L_x_3183:
        /* <DEDUP_REMOVED lines=55> */
[----:B------:R-:W-:-:S12]  /*3410*/  CS2R R2, SRZ ;  /* 0x0000000000027805 */ /* 0x000fd8000001ff00 */
[----:B------:R1:W5:Y:S04]  /*3420*/  @!P0 LDG.E.64 R22, [R8.64] ;  /* 0x0000000608168981 */ /* 0x000368000c1e1b00 */
[----:B------:R1:W5:Y:S01]  /*3430*/  @!P0 LDG.E.64 R2, [R4.64] ;  /* 0x0000000604028981 */ /* 0x000362000c1e1b00 */
[----:B------:R-:W-:-:S13]  /*3440*/  ISETP.GE.AND P0, PT, R158, c[0x0][0x27c], PT ;  /* 0x00009f009e007a0c */ /* 0x000fda0003f06270 */
[----:B------:R1:W5:Y:S04]  /*3450*/  @!P0 LDG.E.64 R28, [R8.64+0x40] ;  /* 0x00004006081c8981 */ /* 0x000368000c1e1b00 */
[----:B------:R1:W5:Y:S01]  /*3460*/  @!P0 LDG.E.64 R6, [R4.64+0x40] ;  /* 0x0000400604068981 */ /* 0x000362000c1e1b00 */
[----:B------:R-:W-:-:S13]  /*3470*/  ISETP.GE.AND P0, PT, R19, c[0x0][0x27c], PT ;  /* 0x00009f0013007a0c */ /* 0x000fda0003f06270 */
[----:B------:R1:W5:Y:S04]  /*3480*/  @!P0 LDG.E.64 R30, [R8.64+0x80] ;  /* 0x00008006081e8981 */ /* 0x000368000c1e1b00 */
[----:B------:R1:W5:Y:S01]  /*3490*/  @!P0 LDG.E.64 R12, [R4.64+0x80] ;  /* 0x00008006040c8981 */ /* 0x000362000c1e1b00 */
[----:B------:R-:W-:-:S13]  /*34a0*/  ISETP.GE.AND P0, PT, R147, c[0x0][0x27c], PT ;  /* 0x00009f0093007a0c */ /* 0x000fda0003f06270 */
[----:B------:R1:W5:Y:S04]  /*34b0*/  @!P0 LDG.E.64 R32, [R8.64+0xc0] ;  /* 0x0000c00608208981 */ /* 0x000368000c1e1b00 */
[----:B------:R1:W5:Y:S02]  /*34c0*/  @!P0 LDG.E.64 R14, [R4.64+0xc0] ;  /* 0x0000c006040e8981 */ /* 0x000364000c1e1b00 */
.L_x_3169:
[----:B------:R-:W-:Y:S05]  /*34d0*/  BSYNC B0 ;  /* 0x0000000000007941 */ /* 0x000fea0003800000 */
.L_x_3168:
        /* <DEDUP_REMOVED lines=77> */
.L_x_3172:
[----:B------:R-:W-:Y:S05]  /*39b0*/  BSYNC B0 ;  /* 0x0000000000007941 */ /* 0x000fea0003800000 */
.L_x_3171:
[----:B------:R-:W-:Y:S01]  /*39c0*/  ISETP.GE.AND P0, PT, R146, c[0x0][0x1d4], PT ;  /* 0x0000750092007a0c */ /* 0x000fe20003f06270 */
[----:B------:R-:W-:-:S12]  /*39d0*/  BSSY B0, `(.L_x_3173) ;  /* 0x0000035000007945 */ /* 0x000fd80003800000 */
[----:B------:R-:W-:-:S05]  /*39e0*/  @P0 BRA `(.L_x_3174) ;  /* 0x0000033000000947 */ /* 0x000fca0003800000 */
[----:B------:R-:W-:Y:S01]  /*39f0*/  ISETP.GE.AND P0, PT, R158, c[0x0][0x27c], PT ;  /* 0x00009f009e007a0c */ /* 0x000fe20003f06270 */
[----:B-1----:R-:W1:-:S12]  /*3a00*/  LDS.128 R8, [R195+0xd080] ;  /* 0x00d08000c3087984 */ /* 0x002e580000000c00 */
        /* <DEDUP_REMOVED lines=49> */
.L_x_3174:
[----:B------:R-:W-:Y:S05]  /*3d20*/  BSYNC B0 ;  /* 0x0000000000007941 */ /* 0x000fea0003800000 */
.L_x_3173:
[----:B------:R-:W-:Y:S01]  /*3d30*/  ISETP.GE.AND P0, PT, R215, c[0x0][0x1d4], PT ;  /* 0x00007500d7007a0c */ /* 0x000fe20003f06270 */
[----:B------:R-:W-:-:S12]  /*3d40*/  BSSY B0, `(.L_x_3175) ;  /* 0x0000035000007945 */ /* 0x000fd80003800000 */
[----:B------:R-:W-:-:S05]  /*3d50*/  @P0 BRA `(.L_x_3176) ;  /* 0x0000033000000947 */ /* 0x000fca0003800000 */
[----:B------:R-:W-:Y:S01]  /*3d60*/  ISETP.GE.AND P0, PT, R19, c[0x0][0x27c], PT ;  /* 0x00009f0013007a0c */ /* 0x000fe20003f06270 */
[----:B-1----:R-:W1:-:S12]  /*3d70*/  LDS.128 R8, [R195+0xe080] ;  /* 0x00e08000c3087984 */ /* 0x002e580000000c00 */
        /* <DEDUP_REMOVED lines=49> */
.L_x_3176:
[----:B------:R-:W-:Y:S05]  /*4090*/  BSYNC B0 ;  /* 0x0000000000007941 */ /* 0x000fea0003800000 */
.L_x_3175:
[----:B------:R-:W-:-:S13]  /*40a0*/  ISETP.GE.AND P0, PT, R216, c[0x0][0x1d4], PT ;  /* 0x00007500d8007a0c */ /* 0x000fda0003f06270 */
        /* <DEDUP_REMOVED lines=53> */
.L_x_3167:
        /* <DEDUP_REMOVED lines=23> */
[----:B------:R-:W-:-:S12]  /*4570*/  CS2R R12, SRZ ;  /* 0x00000000000c7805 */ /* 0x000fd8000001ff00 */
[----:B------:R1:W5:Y:S04]  /*4580*/  @!P0 LDG.E.128 R24, [R8.64] ;  /* 0x0000000608188981 */ /* 0x000368000c1e1d00 */
[----:B------:R1:W5:Y:S01]  /*4590*/  @!P0 LDG.E.128 R4, [R2.64] ;  /* 0x0000000602048981 */ /* 0x000362000c1e1d00 */
[----:B------:R-:W-:-:S13]  /*45a0*/  ISETP.GE.AND P0, PT, R146, c[0x0][0x27c], PT ;  /* 0x00009f0092007a0c */ /* 0x000fda0003f06270 */
[----:B------:R1:W5:Y:S04]  /*45b0*/  @!P0 LDG.E.128 R36, [R8.64+0x80] ;  /* 0x0000800608248981 */ /* 0x000368000c1e1d00 */
[----:B------:R1:W5:Y:S02]  /*45c0*/  @!P0 LDG.E.128 R12, [R2.64+0x80] ;  /* 0x00008006020c8981 */ /* 0x000364000c1e1d00 */
.L_x_3178:
[----:B------:R-:W-:Y:S05]  /*45d0*/  BSYNC B0 ;  /* 0x0000000000007941 */ /* 0x000fea0003800000 */
.L_x_3177:
        /* <DEDUP_REMOVED lines=36> */
[----:B------:R-:W-:-:S13]  /*4820*/  ISETP.GE.AND P0, PT, R144, c[0x0][0x27c], PT ;  /* 0x00009f0090007a0c */ /* 0x000fda0003f06270 */
        /* <DEDUP_REMOVED lines=99> */
.L_x_3180:
[----:B------:R-:W-:Y:S05]  /*4e60*/  BSYNC B0 ;  /* 0x0000000000007941 */ /* 0x000fea0003800000 */
.L_x_3179:
[----:B------:R-:W-:-:S13]  /*4e70*/  ISETP.GE.AND P0, PT, R146, c[0x0][0x1d4], PT ;  /* 0x0000750092007a0c */ /* 0x000fda0003f06270 */
[----:B------:R-:W-:-:S05]  /*4e80*/  @P0 BRA `(.L_x_3170) ;  /* 0x0000080000000947 */ /* 0x000fca0003800000 */
[----:B------:R-:W-:Y:S01]  /*4e90*/  LDS.128 R32, [R87+0xc080] ;  /* 0x00c0800057207984 */ /* 0x000fe20000000c00 */
[----:B------:R-:W-:Y:S04]  /*4ea0*/  IADD3 R0, P1, P0, R64, R59, R69 ;  /* 0x0000003b40007210 */ /* 0x000fe8000783e045 */
[----:B------:R-:W-:Y:S02]  /*4eb0*/  IADD3.X R2, R63, R58, R95, P1, P0 ;  /* 0x0000003a3f027210 */ /* 0x000fe40000fe045f */
[C---:B-1----:R-:W-:Y:S01]  /*4ec0*/  LEA R40, P0, R0.reuse, c[0x0][0x1c8], 0x1 ;  /* 0x0000720000287a11 */ /* 0x042fe200078008ff */
[----:B------:R-:W1:Y:S03]  /*4ed0*/  LDS.128 R16, [R90+0xc080] ;  /* 0x00c080005a107984 */ /* 0x000e660000000c00 */
[----:B------:R-:W-:Y:S02]  /*4ee0*/  LEA.HI.X R41, R0, c[0x0][0x1cc], R2, 0x1, P0 ;  /* 0x0000730000297a11 */ /* 0x000fe400000f0c02 */
[----:B------:R-:W-:-:S13]  /*4ef0*/  ISETP.GE.AND P0, PT, R146, c[0x0][0x27c], PT ;  /* 0x00009f0092007a0c */ /* 0x000fda0003f06270 */
        /* <DEDUP_REMOVED lines=97> */
[----:B------:R-:W-:-:S13]  /*5510*/  ISETP.GE.AND P0, PT, R68, c[0x0][0x1d4], PT ;  /* 0x0000750044007a0c */ /* 0x000fda0003f06270 */
[----:B------:R-:W-:-:S05]  /*5520*/  @P0 BRA `(.L_x_3170) ;  /* 0x0000016000000947 */ /* 0x000fca0003800000 */
[----:B------:R-:W-:Y:S04]  /*5530*/  IADD3 R0, P1, P0, R64, R59, R68 ;  /* 0x0000003b40007210 */ /* 0x000fe8000783e044 */
[----:B------:R-:W-:Y:S02]  /*5540*/  IADD3.X R3, R63, R58, R91, P1, P0 ;  /* 0x0000003a3f037210 */ /* 0x000fe40000fe045b */
[C---:B------:R-:W-:Y:S04]  /*5550*/  LEA R2, P0, R0.reuse, c[0x0][0x1c8], 0x1 ;  /* 0x0000720000027a11 */ /* 0x040fe800078008ff */
[----:B------:R-:W-:Y:S05]  /*5560*/  LEA.HI.X R3, R0, c[0x0][0x1cc], R3, 0x1, P0 ;  /* 0x0000730000037a11 */ /* 0x000fea00000f0c03 */
[----:B------:R2:W-:Y:S01]  /*5570*/  STG.E.128 [R2.64], R32 ;  /* 0x0000002002007986 */ /* 0x0005e2000c101d06 */
[----:B------:R-:W-:-:S05]  /*5580*/  BRA `(.L_x_3170) ;  /* 0x0000010000007947 */ /* 0x000fca0003800000 */
.L_x_3166:
[----:B------:R-:W-:Y:S05]  /*5590*/  IMAD R0, R48, -0x20, R66 ;  /* 0xffffffe030007824 */ /* 0x000fea00078e0242 */
[----:B------:R-:W-:Y:S04]  /*55a0*/  IMNMX R0, R0, 0x20, PT ;  /* 0x0000002000007817 */ /* 0x000fe80003800200 */
[----:B------:R-:W-:-:S13]  /*55b0*/  ISETP.GE.AND P0, PT, R213, R0, PT ;  /* 0x00000000d500720c */ /* 0x000fda0003f06270 */
[----:B------:R-:W-:-:S05]  /*55c0*/  @P0 BRA `(.L_x_3170) ;  /* 0x000000c000000947 */ /* 0x000fca0003800000 */
[----:B------:R-:W-:-:S13]  /*55d0*/  ISETP.GE.AND P0, PT, R144, c[0x0][0x1d4], PT ;  /* 0x0000750090007a0c */ /* 0x000fda0003f06270 */
[----:B------:R-:W1:Y:S04]  /*55e0*/  @!P0 LDS.128 R8, [R195+0xc080] ;  /* 0x00c08000c3088984 */ /* 0x000e680000000c00 */
[----:B-1----:R-:W-:Y:S01]  /*55f0*/  @!P0 STG.E.128 [R38.64], R8 ;  /* 0x0000000826008986 */ /* 0x002fe2000c101d06 */
[----:B------:R-:W-:-:S13]  /*5600*/  ISETP.GE.AND P0, PT, R146, c[0x0][0x1d4], PT ;  /* 0x0000750092007a0c */ /* 0x000fda0003f06270 */
[----:B------:R-:W1:Y:S04]  /*5610*/  @!P0 LDS.128 R4, [R195+0xd080] ;  /* 0x00d08000c3048984 */ /* 0x000e680000000c00 */
[----:B-1----:R-:W-:Y:S01]  /*5620*/  @!P0 STG.E.128 [R38.64+0x80], R4 ;  /* 0x0000800426008986 */ /* 0x002fe2000c101d06 */
[----:B------:R-:W-:-:S13]  /*5630*/  ISETP.GE.AND P0, PT, R215, c[0x0][0x1d4], PT ;  /* 0x00007500d7007a0c */ /* 0x000fda0003f06270 */
[----:B------:R-:W1:Y:S04]  /*5640*/  @!P0 LDS.128 R4, [R195+0xe080] ;  /* 0x00e08000c3048984 */ /* 0x000e680000000c00 */
[----:B-1----:R-:W-:Y:S01]  /*5650*/  @!P0 STG.E.128 [R38.64+0x100], R4 ;  /* 0x0001000426008986 */ /* 0x002fe2000c101d06 */
[----:B------:R-:W-:-:S13]  /*5660*/  ISETP.GE.AND P0, PT, R216, c[0x0][0x1d4], PT ;  /* 0x00007500d8007a0c */ /* 0x000fda0003f06270 */
[----:B------:R-:W1:Y:S04]  /*5670*/  @!P0 LDS.128 R4, [R195+0xf080] ;  /* 0x00f08000c3048984 */ /* 0x000e680000000c00 */
[----:B-1----:R1:W-:Y:S02]  /*5680*/  @!P0 STG.E.128 [R38.64+0x180], R4 ;  /* 0x0001800426008986 */ /* 0x0023e4000c101d06 */
.L_x_3170:
[----:B------:R-:W-:Y:S05]  /*5690*/  BSYNC B1 ;  /* 0x0000000000017941 */ /* 0x000fea0003800000 */
.L_x_3165:
        /* <DEDUP_REMOVED lines=50> */
.L_x_3182:
[----:B-1----:R-:W-:Y:S05]  /*59c0*/  BSYNC B0 ;  /* 0x0000000000007941 */ /* 0x002fea0003800000 */
.L_x_3181:
        /* <DEDUP_REMOVED lines=22> */
.L_x_3164:
        /* <DEDUP_REMOVED lines=23> */
.L_x_3186:
[----:B------:R-:W-:-:S13]  /*5ca0*/  ISETP.NE.AND P0, PT, R4, 0x1, PT ;  /* 0x000000010400780c */ /* 0x000fda0003f05270 */
[----:B------:R-:W-:-:S05]  /*5cb0*/  @P0 IMAD.HI.U32 R0, R2, c[0x0][0x330], RZ ;  /* 0x0000cc0002000a27 */ /* 0x000fca00078e00ff */
[----:B------:R-:W-:Y:S02]  /*5cc0*/  @P0 SHF.R.U32.HI R2, RZ, c[0x0][0x334], R0 ;  /* 0x0000cd00ff020a19 */ /* 0x000fe40000011600 */
.L_x_3187:
[----:B------:R-:W-:Y:S05]  /*5cd0*/  BSYNC B0 ;  /* 0x0000000000007941 */ /* 0x000fea0003800000 */
.L_x_3185:
[----:B------:R-:W-:-:S05]  /*5ce0*/  IMAD R2, R2, R4, c[0x0][0x32c] ;  /* 0x0000cb0002027624 */ /* 0x000fca00078e0204 */
[----:B------:R-:W-:-:S04]  /*5cf0*/  IMNMX R3, R3, R2, PT ;  /* 0x0000000203037217 */ /* 0x000fc80003800200 */
.L_x_3184:
        /* <DEDUP_REMOVED lines=21> */
.L_x_3190:
[----:B------:R-:W-:-:S04]  /*5e50*/  MOV R3, c[0x0][0x32c] ;  /* 0x0000cb0000037a02 */ /* 0x000fc80000000f00 */
[----:B------:R-:W-:-:S13]  /*5e60*/  ISETP.NE.AND P0, PT, R3, 0x1, PT ;  /* 0x000000010300780c */ /* 0x000fda0003f05270 */
[----:B------:R-:W-:-:S05]  /*5e70*/  @P0 IMAD.HI.U32 R3, R0, c[0x0][0x330], RZ ;  /* 0x0000cc0000030a27 */ /* 0x000fca00078e00ff */
[----:B------:R-:W-:Y:S02]  /*5e80*/  @P0 SHF.R.U32.HI R0, RZ, c[0x0][0x334], R3 ;  /* 0x0000cd00ff000a19 */ /* 0x000fe40000011603 */
.L_x_3191:
[----:B------:R-:W-:Y:S05]  /*5e90*/  BSYNC B0 ;  /* 0x0000000000007941 */ /* 0x000fea0003800000 */
.L_x_3189:
[----:B------:R-:W-:-:S05]  /*5ea0*/  IMAD R0, R0, c[0x0][0x32c], RZ ;  /* 0x0000cb0000007a24 */ /* 0x000fca00078e02ff */
[----:B------:R-:W-:-:S04]  /*5eb0*/  IMNMX R2, R2, R0, !PT ;  /* 0x0000000002027217 */ /* 0x000fc80007800200 */
.L_x_3188:
        /* <DEDUP_REMOVED lines=38> */
.L_x_3193:
[----:B------:R-:W-:Y:S05]  /*6120*/  BSYNC B0 ;  /* 0x0000000000007941 */ /* 0x000fea0003800000 */
.L_x_3192:
        /* <DEDUP_REMOVED lines=104> */
[----:B------:R-:W-:Y:S01]  /*67b0*/  IMAD.WIDE.U32 R2, R226, c[0x0][0x1b8], R2 ;  /* 0x00006e00e2027a25 */ /* 0x000fe200078e0002 */
        /* <DEDUP_REMOVED lines=39> */
[----:B------:R-:W-:Y:S01]  /*6a30*/  IMAD.WIDE.U32 R4, R226, c[0x0][0x210], R4 ;  /* 0x00008400e2047a25 */ /* 0x000fe200078e0004 */
        /* <DEDUP_REMOVED lines=17> */
[----:B------:R-:W-:Y:S01]  /*6b50*/  IMAD R2, R0, c[0x0][0x1f4], R8 ;  /* 0x00007d0000027a24 */ /* 0x000fe200078e0208 */
[----:B------:R-:W-:Y:S01]  /*6b60*/  @P0 LOP3.LUT R214, R214, 0x2, RZ, 0xfc, !PT ;  /* 0x00000002d6d60812 */ /* 0x000fe200078efcff */
[----:B------:R-:W-:Y:S02]  /*6b70*/  IMAD R0, R0, c[0x0][0x21c], R3 ;  /* 0x0000870000007a24 */ /* 0x000fe400078e0203 */
[----:B------:R-:W-:-:S03]  /*6b80*/  IMAD.IADD R222, R219, 0x1, R2 ;  /* 0x00000001dbde7824 */ /* 0x000fc600078e0202 */
[----:B------:R-:W-:Y:S01]  /*6b90*/  IADD3 R223, R221, R0, RZ ;  /* 0x00000000dddf7210 */ /* 0x000fe20007ffe0ff */
[----:B------:R-:W-:Y:S05]  /*6ba0*/  BRA.DIV ~URZ, `(.L_x_3195) ;  /* 0x000181427f007947 */ /* 0x000fea000b800000 */
[----:B------:R1:W2:Y:S02]  /*6bb0*/  SHFL.IDX PT, R10, R16, RZ, 0x181f ;  /* 0x00181fff100a7589 */ /* 0x0002a400000e0000 */
.L_x_3378:
[----:B------:R-:W-:Y:S05]  /*6bc0*/  BRA.DIV ~URZ, `(.L_x_3196) ;  /* 0x000181927f007947 */ /* 0x000fea000b800000 */
[----:B------:R3:W4:Y:S02]  /*6bd0*/  SHFL.IDX PT, R2, R17, RZ, 0x181f ;  /* 0x00181fff11027589 */ /* 0x00072400000e0000 */
.L_x_3379:
        /* <DEDUP_REMOVED lines=28> */
.L_x_3198:
[----:B------:R-:W-:Y:S05]  /*6da0*/  BSYNC B0 ;  /* 0x0000000000007941 */ /* 0x000fea0003800000 */
.L_x_3197:
[----:B------:R-:W-:Y:S05]  /*6db0*/  BRA.DIV ~URZ, `(.L_x_3199) ;  /* 0x000180127f007947 */ /* 0x000fea000b800000 */
[----:B--2---:R2:W1:Y:S04]  /*6dc0*/  SHFL.IDX PT, R10, R16, 0x1, 0x181f ;  /* 0x00381f00100a7f89 */ /* 0x00446800000e0000 */
[----:B----4-:R2:W4:Y:S02]  /*6dd0*/  SHFL.IDX PT, R2, R17, 0x1, 0x181f ;  /* 0x00381f0011027f89 */ /* 0x01052400000e0000 */
.L_x_3380:
        /* <DEDUP_REMOVED lines=22> */
.L_x_3201:
[----:B------:R-:W-:Y:S05]  /*6f40*/  BSYNC B0 ;  /* 0x0000000000007941 */ /* 0x000fea0003800000 */
.L_x_3200:
[----:B------:R-:W-:Y:S05]  /*6f50*/  BRA.DIV ~URZ, `(.L_x_3202) ;  /* 0x00017f427f007947 */ /* 0x000fea000b800000 */
[----:B-1----:R1:W2:Y:S02]  /*6f60*/  SHFL.IDX PT, R10, R16, 0x2, 0x181f ;  /* 0x00581f00100a7f89 */ /* 0x0022a400000e0000 */
.L_x_3381:
[----:B------:R-:W-:Y:S05]  /*6f70*/  BRA.DIV ~URZ, `(.L_x_3203) ;  /* 0x00017f927f007947 */ /* 0x000fea000b800000 */
[----:B----4-:R4:W1:Y:S02]  /*6f80*/  SHFL.IDX PT, R2, R17, 0x2, 0x181f ;  /* 0x00581f0011027f89 */ /* 0x01086400000e0000 */
.L_x_3382:
        /* <DEDUP_REMOVED lines=22> */
.L_x_3205:
[----:B------:R-:W-:Y:S05]  /*70f0*/  BSYNC B0 ;  /* 0x0000000000007941 */ /* 0x000fea0003800000 */
.L_x_3204:
[----:B------:R-:W-:Y:S05]  /*7100*/  BRA.DIV ~URZ, `(.L_x_3206) ;  /* 0x00017e727f007947 */ /* 0x000fea000b800000 */
[----:B--2---:R2:W3:Y:S04]  /*7110*/  SHFL.IDX PT, R10, R16, 0x3, 0x181f ;  /* 0x00781f00100a7f89 */ /* 0x0044e800000e0000 */
[----:B-1----:R2:W1:Y:S02]  /*7120*/  SHFL.IDX PT, R2, R17, 0x3, 0x181f ;  /* 0x00781f0011027f89 */ /* 0x00246400000e0000 */
.L_x_3383:
        /* <DEDUP_REMOVED lines=46> */
.L_x_3208:
[----:B-1----:R-:W-:Y:S05]  /*7410*/  BSYNC B0 ;  /* 0x0000000000007941 */ /* 0x002fea0003800000 */
.L_x_3207:
[----:B------:R-:W-:Y:S01]  /*7420*/  ISETP.LT.AND P0, PT, RZ, c[0x0][0x27c], PT ;  /* 0x00009f00ff007a0c */ /* 0x000fe20003f01270 */
[----:B------:R-:W0:Y:S01]  /*7430*/  LDGDEPBAR ;  /* 0x00000000000079af */ /* 0x000e220000000000 */
[----:B------:R-:W-:-:S11]  /*7440*/  MOV R136, c[0x0][0x2c4] ;  /* 0x0000b10000887a02 */ /* 0x000fd60000000f00 */
[----:B------:R-:W-:Y:S05]  /*7450*/  @P0 BRA `(.L_x_3209) ;  /* 0x0000002000000947 */ /* 0x000fea0003800000 */
[----:B------:R-:W-:-:S04]  /*7460*/  DEPBAR.LE SB0, 0x1 ;  /* 0x000080400000791a */ /* 0x000fc80000000000 */
[----:B------:R-:W-:Y:S05]  /*7470*/  BRA `(.L_x_3210) ;  /* 0x0000902000007947 */ /* 0x000fea0003800000 */
.L_x_3209:
[----:B------:R-:W-:Y:S01]  /*7480*/  ULDC.U8 UR4, c[0x0][0x298] ;  /* 0x0000a60000047ab9 */ /* 0x000fe20000000000 */
[----:B-----5:R-:W-:Y:S01]  /*7490*/  SHF.R.S32.HI R2, RZ, 0x1f, R112 ;  /* 0x0000001fff027819 */ /* 0x020fe20000011470 */
        /* <DEDUP_REMOVED lines=99> */
.L_x_3213:
[----:B------:R-:W-:Y:S05]  /*7ad0*/  BSYNC B0 ;  /* 0x0000000000007941 */ /* 0x000fea0003800000 */
.L_x_3212:
        /* <DEDUP_REMOVED lines=86> */
.L_x_3215:
[----:B------:R-:W-:Y:S05]  /*8040*/  BSYNC B0 ;  /* 0x0000000000007941 */ /* 0x000fea0003800000 */
.L_x_3214:
        /* <DEDUP_REMOVED lines=90> */
.L_x_3217:
[----:B------:R-:W-:Y:S05]  /*85f0*/  BSYNC B0 ;  /* 0x0000000000007941 */ /* 0x000fea0003800000 */
.L_x_3216:
        /* <DEDUP_REMOVED lines=85> */
.L_x_3219:
[----:B---3--:R-:W-:Y:S05]  /*8b50*/  BSYNC B0 ;  /* 0x0000000000007941 */ /* 0x008fea0003800000 */
.L_x_3218:
        /* <DEDUP_REMOVED lines=78> */
.L_x_3223:
[----:B------:R-:W-:Y:S05]  /*9040*/  BSYNC B0 ;  /* 0x0000000000007941 */ /* 0x000fea0003800000 */
.L_x_3222:
        /* <DEDUP_REMOVED lines=45> */
.L_x_3225:
[----:B------:R-:W-:Y:S05]  /*9320*/  BSYNC B0 ;  /* 0x0000000000007941 */ /* 0x000fea0003800000 */
.L_x_3224:
        /* <DEDUP_REMOVED lines=45> */
.L_x_3227:
[----:B------:R-:W-:Y:S05]  /*9600*/  BSYNC B0 ;  /* 0x0000000000007941 */ /* 0x000fea0003800000 */
.L_x_3226:
        /* <DEDUP_REMOVED lines=44> */
.L_x_3221:
[----:B------:R-:W-:Y:S05]  /*98d0*/  BSYNC B1 ;  /* 0x0000000000017941 */ /* 0x000fea0003800000 */
.L_x_3220:
        /* <DEDUP_REMOVED lines=49> */
.L_x_3231:
[----:B------:R-:W-:Y:S05]  /*9bf0*/  BSYNC B0 ;  /* 0x0000000000007941 */ /* 0x000fea0003800000 */
.L_x_3230:
        /* <DEDUP_REMOVED lines=45> */
.L_x_3233:
[----:B------:R-:W-:Y:S05]  /*9ed0*/  BSYNC B0 ;  /* 0x0000000000007941 */ /* 0x000fea0003800000 */
.L_x_3232:
        /* <DEDUP_REMOVED lines=45> */
.L_x_3235:
[----:B------:R-:W-:Y:S05]  /*a1b0*/  BSYNC B0 ;  /* 0x0000000000007941 */ /* 0x000fea0003800000 */
.L_x_3234:
        /* <DEDUP_REMOVED lines=44> */
.L_x_3229:
[----:B------:R-:W-:Y:S05]  /*a480*/  BSYNC B1 ;  /* 0x0000000000017941 */ /* 0x000fea0003800000 */
.L_x_3228:
        /* <DEDUP_REMOVED lines=48> */
.L_x_3239:
[----:B------:R-:W-:Y:S05]  /*a790*/  BSYNC B0 ;  /* 0x0000000000007941 */ /* 0x000fea0003800000 */
.L_x_3238:
        /* <DEDUP_REMOVED lines=45> */
.L_x_3241:
[----:B------:R-:W-:Y:S05]  /*aa70*/  BSYNC B0 ;  /* 0x0000000000007941 */ /* 0x000fea0003800000 */
.L_x_3240:
        /* <DEDUP_REMOVED lines=45> */
.L_x_3243:
[----:B------:R-:W-:Y:S05]  /*ad50*/  BSYNC B0 ;  /* 0x0000000000007941 */ /* 0x000fea0003800000 */
.L_x_3242:
        /* <DEDUP_REMOVED lines=44> */
.L_x_3237:
[----:B------:R-:W-:Y:S05]  /*b020*/  BSYNC B1 ;  /* 0x0000000000017941 */ /* 0x000fea0003800000 */
.L_x_3236:
        /* <DEDUP_REMOVED lines=47> */
.L_x_3246:
[----:B------:R-:W-:Y:S05]  /*b320*/  BSYNC B0 ;  /* 0x0000000000007941 */ /* 0x000fea0003800000 */
.L_x_3245:
        /* <DEDUP_REMOVED lines=45> */
.L_x_3248:
[----:B------:R-:W-:Y:S05]  /*b600*/  BSYNC B0 ;  /* 0x0000000000007941 */ /* 0x000fea0003800000 */
.L_x_3247:
        /* <DEDUP_REMOVED lines=45> */
.L_x_3250:
[----:B------:R-:W-:Y:S05]  /*b8e0*/  BSYNC B0 ;  /* 0x0000000000007941 */ /* 0x000fea0003800000 */
.L_x_3249:
        /* <DEDUP_REMOVED lines=45> */
.L_x_3211:
        /* <DEDUP_REMOVED lines=60> */
.L_x_3252:
[----:B------:R-:W-:Y:S05]  /*bf80*/  BSYNC B0 ;  /* 0x0000000000007941 */ /* 0x000fea0003800000 */
.L_x_3251:
        /* <DEDUP_REMOVED lines=70> */
.L_x_3254:
[----:B--2-4-:R-:W-:Y:S05]  /*c3f0*/  BSYNC B0 ;  /* 0x0000000000007941 */ /* 0x014fea0003800000 */
.L_x_3253:
        /* <DEDUP_REMOVED lines=70> */
.L_x_3256:
[----:B--2---:R-:W-:Y:S05]  /*c860*/  BSYNC B0 ;  /* 0x0000000000007941 */ /* 0x004fea0003800000 */
.L_x_3255:
        /* <DEDUP_REMOVED lines=69> */
.L_x_3258:
[----:B--2-4-:R-:W-:Y:S05]  /*ccc0*/  BSYNC B0 ;  /* 0x0000000000007941 */ /* 0x014fea0003800000 */
.L_x_3257:
        /* <DEDUP_REMOVED lines=134> */
.L_x_3262:
[----:B------:R-:W-:Y:S05]  /*d530*/  BSYNC B0 ;  /* 0x0000000000007941 */ /* 0x000fea0003800000 */
.L_x_3261:
        /* <DEDUP_REMOVED lines=105> */
.L_x_3260:
[----:B------:R-:W-:Y:S05]  /*dbd0*/  BSYNC B1 ;  /* 0x0000000000017941 */ /* 0x000fea0003800000 */
.L_x_3259:
        /* <DEDUP_REMOVED lines=113> */
.L_x_3266:
[----:B------:R-:W-:Y:S05]  /*e2f0*/  BSYNC B0 ;  /* 0x0000000000007941 */ /* 0x000fea0003800000 */
.L_x_3265:
        /* <DEDUP_REMOVED lines=104> */
.L_x_3264:
[----:B------:R-:W-:Y:S05]  /*e980*/  BSYNC B1 ;  /* 0x0000000000017941 */ /* 0x000fea0003800000 */
.L_x_3263:
        /* <DEDUP_REMOVED lines=111> */
.L_x_3270:
[----:B------:R-:W-:Y:S05]  /*f080*/  BSYNC B0 ;  /* 0x0000000000007941 */ /* 0x000fea0003800000 */
.L_x_3269:
        /* <DEDUP_REMOVED lines=104> */
.L_x_3268:
[----:B------:R-:W-:Y:S05]  /*f710*/  BSYNC B1 ;  /* 0x0000000000017941 */ /* 0x000fea0003800000 */
.L_x_3267:
        /* <DEDUP_REMOVED lines=110> */
.L_x_3272:
[----:B------:R-:W-:Y:S05]  /*fe00*/  BSYNC B0 ;  /* 0x0000000000007941 */ /* 0x000fea0003800000 */
.L_x_3271:
        /* <DEDUP_REMOVED lines=104> */
.L_x_3244:
[----:B------:R-:W-:Y:S05]  /*10490*/  BSYNC B2 ;  /* 0x0000000000027941 */ /* 0x000fea0003800000 */
.L_x_3210:
        /* <DEDUP_REMOVED lines=10> */
[----:B------:R-:W-:Y:S01]  /*10540*/  @P1 IADD3 R186, R177, -0x20, RZ ;  /* 0xffffffe0b1ba1810 */ /* 0x000fe20007ffe0ff */
[----:B------:R-:W-:Y:S01]  /*10550*/  IMAD.MOV.U32 R63, RZ, RZ, c[0x0][0x32c] ;  /* 0x0000cb00ff3f7624 */ /* 0x000fe200078e00ff */
[----:B------:R-:W-:Y:S01]  /*10560*/  ISETP.GT.AND P1, PT, R108, R208, PT ;  /* 0x000000d06c00720c */ /* 0x000fe20003f24270 */
[----:B------:R-:W-:Y:S01]  /*10570*/  ULDC UR4, c[0x0][0x324] ;  /* 0x0000c90000047ab9 */ /* 0x000fe20000000800 */
[----:B------:R-:W-:Y:S01]  /*10580*/  LEA R0, P0, R2, R220, 0x5 ;  /* 0x000000dc02007211 */ /* 0x000fe200078028ff */
[----:B------:R-:W-:Y:S01]  /*10590*/  ULOP3.LUT UR4, URZ, UR4, URZ, 0x33, !UPT ;  /* 0x000000043f047292 */ /* 0x000fe2000f8e333f */
[----:B------:R-:W-:-:S02]  /*105a0*/  IADD3 R187, R186, 0x3000, RZ ;  /* 0x00003000babb7810 */ /* 0x000fc40007ffe0ff */
[----:B------:R-:W-:Y:S02]  /*105b0*/  LEA.HI.X R3, R2, R223, R3, 0x5, P0 ;  /* 0x000000df02037211 */ /* 0x000fe400000f2c03 */
[----:B------:R-:W-:Y:S02]  /*105c0*/  LEA R2, P0, R0, c[0x0][0x1f8], 0x1 ;  /* 0x00007e0000027a11 */ /* 0x000fe400078008ff */
[----:B------:R-:W-:Y:S02]  /*105d0*/  IADD3 R193, R186, 0x3800, RZ ;  /* 0x00003800bac17810 */ /* 0x000fe40007ffe0ff */
[----:B------:R-:W-:Y:S02]  /*105e0*/  LEA.HI.X R3, R0, c[0x0][0x1fc], R3, 0x1, P0 ;  /* 0x00007f0000037a11 */ /* 0x000fe400000f0c03 */
[----:B------:R-:W-:Y:S02]  /*105f0*/  @P1 IADD3 R0, R236, -0x2, RZ ;  /* 0xfffffffeec001810 */ /* 0x000fe40007ffe0ff */
[----:B------:R-:W-:-:S02]  /*10600*/  IADD3 R192, R186, 0x2000, RZ ;  /* 0x00002000bac07810 */ /* 0x000fc40007ffe0ff */
[----:B-1----:R-:W-:Y:S01]  /*10610*/  @P1 SHF.R.S32.HI R4, RZ, 0x1f, R0 ;  /* 0x0000001fff041819 */ /* 0x002fe20000011400 */
[----:B------:R-:W-:Y:S01]  /*10620*/  LDSM.16.M88.4 R20, [R177] ;  /* 0x00000000b114783b */ /* 0x000fe20000000200 */
[C---:B------:R-:W-:Y:S02]  /*10630*/  IADD3 R191, R186.reuse, 0x2800, RZ ;  /* 0x00002800babf7810 */ /* 0x040fe40007ffe0ff */
[----:B------:R-:W-:Y:S01]  /*10640*/  IADD3 R190, R186, 0x1000, RZ ;  /* 0x00001000babe7810 */ /* 0x000fe20007ffe0ff */
[----:B------:R-:W-:Y:S01]  /*10650*/  @P1 IMAD R4, R4, c[0x0][0x1e0], RZ ;  /* 0x0000780004041a24 */ /* 0x000fe200078e02ff */
[----:B------:R-:W-:Y:S01]  /*10660*/  LDSM.16.M88.4 R24, [R177+0x800] ;  /* 0x00080000b118783b */ /* 0x000fe20000000200 */
[----:B------:R-:W-:Y:S02]  /*10670*/  IADD3 R189, R186, 0x1800, RZ ;  /* 0x00001800babd7810 */ /* 0x000fe40007ffe0ff */
[C---:B------:R-:W-:Y:S01]  /*10680*/  @P1 IMAD R6, R0.reuse, c[0x0][0x1e4], R4 ;  /* 0x0000790000061a24 */ /* 0x040fe200078e0204 */
[----:B---3--:R-:W-:Y:S01]  /*10690*/  LDSM.16.M88.4 R8, [R183] ;  /* 0x00000000b708783b */ /* 0x008fe20000000200 */
        /* <DEDUP_REMOVED lines=15> */
[----:B------:R-:W-:Y:S02]  /*10790*/  IMAD.IADD R159, R187, 0x1, R0 ;  /* 0x00000001bb9f7824 */ /* 0x000fe400078e0200 */
[----:B------:R-:W-:-:S06]  /*107a0*/  IMAD.IADD R0, R225, 0x1, R224 ;  /* 0x00000001e1007824 */ /* 0x000fcc00078e02e0 */
        /* <DEDUP_REMOVED lines=11> */
[C---:B-1--4-:R-:W-:Y:S08]  /*10860*/  HMMA.16816.F32 R16, R4.reuse, R20, RZ ;  /* 0x000000140410723c */ /* 0x052ff000000018ff */
[----:B------:R-:W-:Y:S04]  /*10870*/  HMMA.16816.F32 R28, R4, R22, RZ ;  /* 0x00000016041c723c */ /* 0x000fe800000018ff */
[----:B------:R2:W-:Y:S01]  /*10880*/  LDGSTS.E.BYPASS.LTC128B.128 [R195+0xa080], [R2.64+0x100], !P0 ;  /* 0x0a08010002c37fae */ /* 0x0005e2000c101d46 */
[----:B------:R-:W-:-:S03]  /*10890*/  LOP3.LUT P0, RZ, R128, 0x8, RZ, 0xc0, !PT ;  /* 0x0000000880ff7812 */ /* 0x000fc6000780c0ff */
[----:B------:R-:W-:Y:S01]  /*108a0*/  HMMA.16816.F32 R20, R4, R24, RZ ;  /* 0x000000180414723c */ /* 0x000fe200000018ff */
[----:B------:R-:W-:-:S07]  /*108b0*/  ISETP.LE.OR P0, PT, R62, R213, !P0 ;  /* 0x000000d53e00720c */ /* 0x000fce0004703670 */
[----:B------:R-:W-:Y:S06]  /*108c0*/  HMMA.16816.F32 R24, R4, R26, RZ ;  /* 0x0000001a0418723c */ /* 0x000fec00000018ff */
[----:B------:R2:W-:Y:S02]  /*108d0*/  LDGSTS.E.BYPASS.LTC128B.128 [R195+0xb080], [R2.64+0x180], !P0 ;  /* 0x0b08018002c37fae */ /* 0x0005e4000c101d46 */
[C---:B------:R-:W-:Y:S02]  /*108e0*/  HMMA.16816.F32 R28, R8.reuse, R34, R28 ;  /* 0x00000022081c723c */ /* 0x040fe4000000181c */
[----:B------:R-:W-:Y:S04]  /*108f0*/  LDSM.16.M88.4 R12, [R185] ;  /* 0x00000000b90c783b */ /* 0x000fe80000000200 */
[----:B------:R-:W1:Y:S02]  /*10900*/  LDSM.16.M88.4 R44, [R176] ;  /* 0x00000000b02c783b */ /* 0x000e640000000200 */
[C---:B------:R-:W-:Y:S02]  /*10910*/  HMMA.16816.F32 R16, R8.reuse, R32, R16 ;  /* 0x000000200810723c */ /* 0x040fe40000001810 */
[----:B------:R-:W3:Y:S04]  /*10920*/  LDSM.16.M88.4 R40, [R176+0x800] ;  /* 0x00080000b028783b */ /* 0x000ee80000000200 */
[----:B------:R-:W-:Y:S02]  /*10930*/  LDSM.16.M88.4 R4, [R184] ;  /* 0x00000000b804783b */ /* 0x000fe40000000200 */
[C---:B------:R-:W-:Y:S02]  /*10940*/  HMMA.16816.F32 R20, R8.reuse, R36, R20 ;  /* 0x000000240814723c */ /* 0x040fe40000001814 */
[----:B------:R-:W4:Y:S04]  /*10950*/  LDSM.16.M88.4 R52, [R159+-0x3000] ;  /* 0xffd000009f34783b */ /* 0x000f280000000200 */
[----:B------:R-:W-:Y:S02]  /*10960*/  LDSM.16.M88.4 R48, [R177+0x1000] ;  /* 0x00100000b130783b */ /* 0x000fe40000000200 */
[----:B------:R-:W-:Y:S01]  /*10970*/  HMMA.16816.F32 R24, R8, R38, R24 ;  /* 0x000000260818723c */ /* 0x000fe20000001818 */
[----:B--2---:R-:W-:Y:S01]  /*10980*/  @P3 IMAD.HI.U32 R2, R0, c[0x0][0x2c8], RZ ;  /* 0x0000b20000023a27 */ /* 0x004fe200078e00ff */
[----:B------:R-:W2:Y:S04]  /*10990*/  LDSM.16.M88.4 R36, [R159+-0x2800] ;  /* 0xffd800009f24783b */ /* 0x000ea80000000200 */
[----:B------:R-:W2:Y:S04]  /*109a0*/  LDSM.16.M88.4 R8, [R182+0x4000] ;  /* 0x00400000b608783b */ /* 0x000ea80000000200 */
[----:B------:R-:W-:Y:S04]  /*109b0*/  LDSM.16.M88.4 R56, [R186+0x2000] ;  /* 0x00200000ba38783b */ /* 0x000fe80000000200 */
[----:B------:R-:W0:Y:S01]  /*109c0*/  LDGDEPBAR ;  /* 0x00000000000079af */ /* 0x000e220000000000 */
[C---:B-1----:R-:W-:Y:S08]  /*109d0*/  HMMA.16816.F32 R32, R12.reuse, R46, R28 ;  /* 0x0000002e0c20723c */ /* 0x042ff0000000181c */
[C---:B------:R-:W-:Y:S01]  /*109e0*/  HMMA.16816.F32 R16, R12.reuse, R44, R16 ;  /* 0x0000002c0c10723c */ /* 0x040fe20000001810 */
[----:B------:R-:W-:Y:S07]  /*109f0*/  LDSM.16.M88.4 R44, [R186+0x1000] ;  /* 0x00100000ba2c783b */ /* 0x000fee0000000200 */
[C---:B---3--:R-:W-:Y:S01]  /*10a00*/  HMMA.16816.F32 R28, R12.reuse, R40, R20 ;  /* 0x000000280c1c723c */ /* 0x048fe20000001814 */
[----:B------:R-:W-:Y:S07]  /*10a10*/  LDSM.16.M88.4 R20, [R186+0x1800] ;  /* 0x00180000ba14783b */ /* 0x000fee0000000200 */
[----:B------:R-:W-:Y:S01]  /*10a20*/  HMMA.16816.F32 R24, R12, R42, R24 ;  /* 0x0000002a0c18723c */ /* 0x000fe20000001818 */
[----:B------:R-:W1:Y:S07]  /*10a30*/  LDSM.16.M88.4 R40, [R177+0x1800] ;  /* 0x00180000b128783b */ /* 0x000e6e0000000200 */
[C---:B----4-:R-:W-:Y:S01]  /*10a40*/  HMMA.16816.F32 R12, R4.reuse, R52, R16 ;  /* 0x00000034040c723c */ /* 0x050fe20000001810 */
[----:B------:R-:W3:Y:S07]  /*10a50*/  LDSM.16.M88.4 R16, [R183+0x4000] ;  /* 0x00400000b710783b */ /* 0x000eee0000000200 */
[C---:B------:R-:W-:Y:S01]  /*10a60*/  HMMA.16816.F32 R32, R4.reuse, R54, R32 ;  /* 0x000000360420723c */ /* 0x040fe20000001820 */
[----:B------:R-:W-:Y:S07]  /*10a70*/  LDSM.16.M88.4 R52, [R176+0x1000] ;  /* 0x00100000b034783b */ /* 0x000fee0000000200 */
[C---:B--2---:R-:W-:Y:S08]  /*10a80*/  HMMA.16816.F32 R28, R4.reuse, R36, R28 ;  /* 0x00000024041c723c */ /* 0x044ff0000000181c */
[----:B------:R-:W-:Y:S01]  /*10a90*/  HMMA.16816.F32 R24, R4, R38, R24 ;  /* 0x000000260418723c */ /* 0x000fe20000001818 */
[----:B------:R-:W2:Y:S04]  /*10aa0*/  LDSM.16.M88.4 R4, [R185+0x4000] ;  /* 0x00400000b904783b */ /* 0x000ea80000000200 */
[----:B------:R-:W4:Y:S03]  /*10ab0*/  LDSM.16.M88.4 R36, [R176+0x1800] ;  /* 0x00180000b024783b */ /* 0x000f260000000200 */
[C---:B------:R-:W-:Y:S08]  /*10ac0*/  HMMA.16816.F32 R12, R8.reuse, R48, R12 ;  /* 0x00000030080c723c */ /* 0x040ff0000000180c */
[C---:B------:R-:W-:Y:S01]  /*10ad0*/  HMMA.16816.F32 R32, R8.reuse, R50, R32 ;  /* 0x000000320820723c */ /* 0x040fe20000001820 */
[----:B------:R-:W-:Y:S07]  /*10ae0*/  LDSM.16.M88.4 R48, [R159+-0x2000] ;  /* 0xffe000009f30783b */ /* 0x000fee0000000200 */
[C---:B-1----:R-:W-:Y:S08]  /*10af0*/  HMMA.16816.F32 R28, R8.reuse, R40, R28 ;  /* 0x00000028081c723c */ /* 0x042ff0000000181c */
[----:B------:R-:W-:Y:S01]  /*10b00*/  HMMA.16816.F32 R24, R8, R42, R24 ;  /* 0x0000002a0818723c */ /* 0x000fe20000001818 */
[----:B------:R-:W-:Y:S07]  /*10b10*/  LDSM.16.M88.4 R40, [R177+0x2800] ;  /* 0x00280000b128783b */ /* 0x000fee0000000200 */
[C---:B---3--:R-:W-:Y:S01]  /*10b20*/  HMMA.16816.F32 R8, R16.reuse, R44, R12 ;  /* 0x0000002c1008723c */ /* 0x048fe2000000180c */
[----:B------:R-:W1:Y:S07]  /*10b30*/  LDSM.16.M88.4 R12, [R184+0x4000] ;  /* 0x00400000b80c783b */ /* 0x000e6e0000000200 */
[C---:B------:R-:W-:Y:S01]  /*10b40*/  HMMA.16816.F32 R32, R16.reuse, R46, R32 ;  /* 0x0000002e1020723c */ /* 0x040fe20000001820 */
[----:B------:R-:W-:Y:S07]  /*10b50*/  LDSM.16.M88.4 R44, [R177+0x2000] ;  /* 0x00200000b12c783b */ /* 0x000fee0000000200 */
[C---:B------:R-:W-:Y:S08]  /*10b60*/  HMMA.16816.F32 R28, R16.reuse, R20, R28 ;  /* 0x00000014101c723c */ /* 0x040ff0000000181c */
[----:B------:R-:W-:Y:S01]  /*10b70*/  HMMA.16816.F32 R24, R16, R22, R24 ;  /* 0x000000161018723c */ /* 0x000fe20000001818 */
[----:B------:R-:W3:Y:S04]  /*10b80*/  LDSM.16.M88.4 R20, [R159+-0x1800] ;  /* 0xffe800009f14783b */ /* 0x000ee80000000200 */
[----:B------:R-:W3:Y:S03]  /*10b90*/  LDSM.16.M88.4 R16, [R182+0x8000] ;  /* 0x00800000b610783b */ /* 0x000ee60000000200 */
[C---:B--2---:R-:W-:Y:S08]  /*10ba0*/  HMMA.16816.F32 R8, R4.reuse, R52, R8 ;  /* 0x000000340408723c */ /* 0x044ff00000001808 */
[C---:B------:R-:W-:Y:S01]  /*10bb0*/  HMMA.16816.F32 R32, R4.reuse, R54, R32 ;  /* 0x000000360420723c */ /* 0x040fe20000001820 */
[----:B------:R-:W-:Y:S07]  /*10bc0*/  LDSM.16.M88.4 R52, [R176+0x2000] ;  /* 0x00200000b034783b */ /* 0x000fee0000000200 */
[C---:B----4-:R-:W-:Y:S08]  /*10bd0*/  HMMA.16816.F32 R28, R4.reuse, R36, R28 ;  /* 0x00000024041c723c */ /* 0x050ff0000000181c */
[----:B------:R-:W-:Y:S01]  /*10be0*/  HMMA.16816.F32 R24, R4, R38, R24 ;  /* 0x000000260418723c */ /* 0x000fe20000001818 */
[----:B------:R-:W-:Y:S07]  /*10bf0*/  LDSM.16.M88.4 R36, [R186+0x2800] ;  /* 0x00280000ba24783b */ /* 0x000fee0000000200 */
[C---:B-1----:R-:W-:Y:S01]  /*10c00*/  HMMA.16816.F32 R4, R12.reuse, R48, R8 ;  /* 0x000000300c04723c */ /* 0x042fe20000001808 */
[----:B------:R-:W1:Y:S07]  /*10c10*/  LDSM.16.M88.4 R8, [R183+0x8000] ;  /* 0x00800000b708783b */ /* 0x000e6e0000000200 */
[C---:B------:R-:W-:Y:S01]  /*10c20*/  HMMA.16816.F32 R32, R12.reuse, R50, R32 ;  /* 0x000000320c20723c */ /* 0x040fe20000001820 */
[----:B------:R-:W-:Y:S07]  /*10c30*/  LDSM.16.M88.4 R48, [R159+-0x1000] ;  /* 0xfff000009f30783b */ /* 0x000fee0000000200 */
[C---:B---3--:R-:W-:Y:S08]  /*10c40*/  HMMA.16816.F32 R28, R12.reuse, R20, R28 ;  /* 0x000000140c1c723c */ /* 0x048ff0000000181c */
[----:B------:R-:W-:Y:S01]  /*10c50*/  HMMA.16816.F32 R24, R12, R22, R24 ;  /* 0x000000160c18723c */ /* 0x000fe20000001818 */
[----:B------:R-:W-:Y:S07]  /*10c60*/  LDSM.16.M88.4 R20, [R184+0x8000] ;  /* 0x00800000b814783b */ /* 0x000fee0000000200 */
[C---:B------:R-:W-:Y:S01]  /*10c70*/  HMMA.16816.F32 R12, R16.reuse, R44, R4 ;  /* 0x0000002c100c723c */ /* 0x040fe20000001804 */
[----:B------:R-:W2:Y:S07]  /*10c80*/  LDSM.16.M88.4 R4, [R185+0x8000] ;  /* 0x00800000b904783b */ /* 0x000eae0000000200 */
[C---:B------:R-:W-:Y:S01]  /*10c90*/  HMMA.16816.F32 R32, R16.reuse, R46, R32 ;  /* 0x0000002e1020723c */ /* 0x040fe20000001820 */
[----:B------:R-:W-:Y:S07]  /*10ca0*/  LDSM.16.M88.4 R44, [R177+0x3800] ;  /* 0x00380000b12c783b */ /* 0x000fee0000000200 */
[C---:B------:R-:W-:Y:S08]  /*10cb0*/  HMMA.16816.F32 R28, R16.reuse, R40, R28 ;  /* 0x00000028101c723c */ /* 0x040ff0000000181c */
[----:B------:R-:W-:Y:S01]  /*10cc0*/  HMMA.16816.F32 R24, R16, R42, R24 ;  /* 0x0000002a1018723c */ /* 0x000fe20000001818 */
[----:B------:R-:W3:Y:S04]  /*10cd0*/  LDSM.16.M88.4 R40, [R176+0x2800] ;  /* 0x00280000b028783b */ /* 0x000ee80000000200 */
[----:B------:R-:W-:Y:S03]  /*10ce0*/  LDSM.16.M88.4 R16, [R182+0xc000] ;  /* 0x00c00000b610783b */ /* 0x000fe60000000200 */
[C---:B-1----:R-:W-:Y:S08]  /*10cf0*/  HMMA.16816.F32 R12, R8.reuse, R56, R12 ;  /* 0x00000038080c723c */ /* 0x042ff0000000180c */
[C---:B------:R-:W-:Y:S01]  /*10d00*/  HMMA.16816.F32 R32, R8.reuse, R58, R32 ;  /* 0x0000003a0820723c */ /* 0x040fe20000001820 */
[----:B------:R-:W-:Y:S07]  /*10d10*/  LDSM.16.M88.4 R56, [R177+0x3000] ;  /* 0x00300000b138783b */ /* 0x000fee0000000200 */
[C---:B------:R-:W-:Y:S08]  /*10d20*/  HMMA.16816.F32 R28, R8.reuse, R36, R28 ;  /* 0x00000024081c723c */ /* 0x040ff0000000181c */
[----:B------:R-:W-:Y:S01]  /*10d30*/  HMMA.16816.F32 R24, R8, R38, R24 ;  /* 0x000000260818723c */ /* 0x000fe20000001818 */
[----:B------:R-:W1:Y:S07]  /*10d40*/  LDSM.16.M88.4 R36, [R159+-0x800] ;  /* 0xfff800009f24783b */ /* 0x000e6e0000000200 */
[C---:B--2---:R-:W-:Y:S01]  /*10d50*/  HMMA.16816.F32 R8, R4.reuse, R52, R12 ;  /* 0x000000340408723c */ /* 0x044fe2000000180c */
[----:B------:R-:W-:Y:S07]  /*10d60*/  LDSM.16.M88.4 R12, [R183+0xc000] ;  /* 0x00c00000b70c783b */ /* 0x000fee0000000200 */
[C---:B------:R-:W-:Y:S01]  /*10d70*/  HMMA.16816.F32 R32, R4.reuse, R54, R32 ;  /* 0x000000360420723c */ /* 0x040fe20000001820 */
[----:B------:R-:W2:Y:S07]  /*10d80*/  LDSM.16.M88.4 R52, [R186+0x3000] ;  /* 0x00300000ba34783b */ /* 0x000eae0000000200 */
[C---:B---3--:R-:W-:Y:S08]  /*10d90*/  HMMA.16816.F32 R28, R4.reuse, R40, R28 ;  /* 0x00000028041c723c */ /* 0x048ff0000000181c */
[----:B------:R-:W-:Y:S01]  /*10da0*/  HMMA.16816.F32 R24, R4, R42, R24 ;  /* 0x0000002a0418723c */ /* 0x000fe20000001818 */
[----:B------:R-:W3:Y:S07]  /*10db0*/  LDSM.16.M88.4 R40, [R186+0x3800] ;  /* 0x00380000ba28783b */ /* 0x000eee0000000200 */
[C---:B------:R-:W-:Y:S01]  /*10dc0*/  HMMA.16816.F32 R4, R20.reuse, R48, R8 ;  /* 0x000000301404723c */ /* 0x040fe20000001808 */
[----:B------:R-:W-:Y:S07]  /*10dd0*/  LDSM.16.M88.4 R8, [R185+0xc000] ;  /* 0x00c00000b908783b */ /* 0x000fee0000000200 */
[C---:B------:R-:W-:Y:S01]  /*10de0*/  HMMA.16816.F32 R32, R20.reuse, R50, R32 ;  /* 0x000000321420723c */ /* 0x040fe20000001820 */
[----:B------:R-:W4:Y:S07]  /*10df0*/  LDSM.16.M88.4 R48, [R176+0x3000] ;  /* 0x00300000b030783b */ /* 0x000f2e0000000200 */
[C---:B-1----:R-:W-:Y:S08]  /*10e00*/  HMMA.16816.F32 R28, R20.reuse, R36, R28 ;  /* 0x00000024141c723c */ /* 0x042ff0000000181c */
[----:B------:R-:W-:Y:S01]  /*10e10*/  HMMA.16816.F32 R20, R20, R38, R24 ;  /* 0x000000261414723c */ /* 0x000fe20000001818 */
[----:B------:R-:W1:Y:S07]  /*10e20*/  LDSM.16.M88.4 R36, [R176+0x3800] ;  /* 0x00380000b024783b */ /* 0x000e6e0000000200 */
[C---:B------:R-:W-:Y:S08]  /*10e30*/  HMMA.16816.F32 R4, R16.reuse, R56, R4 ;  /* 0x000000381004723c */ /* 0x040ff00000001804 */
[C---:B------:R-:W-:Y:S08]  /*10e40*/  HMMA.16816.F32 R32, R16.reuse, R58, R32 ;  /* 0x0000003a1020723c */ /* 0x040ff00000001820 */
[C---:B------:R-:W-:Y:S01]  /*10e50*/  HMMA.16816.F32 R24, R16.reuse, R44, R28 ;  /* 0x0000002c1018723c */ /* 0x040fe2000000181c */
[----:B------:R-:W-:Y:S07]  /*10e60*/  LDSM.16.M88.4 R28, [R159+0x800] ;  /* 0x000800009f1c783b */ /* 0x000fee0000000200 */
[----:B------:R-:W-:Y:S01]  /*10e70*/  HMMA.16816.F32 R20, R16, R46, R20 ;  /* 0x0000002e1014723c */ /* 0x000fe20000001814 */
[----:B------:R-:W-:Y:S07]  /*10e80*/  LDSM.16.M88.4 R44, [R159] ;  /* 0x000000009f2c783b */ /* 0x000fee0000000200 */
[----:B--2---:R-:W-:Y:S01]  /*10e90*/  HMMA.16816.F32 R16, R12, R52, R4 ;  /* 0x000000340c10723c */ /* 0x004fe20000001804 */
[----:B------:R-:W2:Y:S01]  /*10ea0*/  LDSM.16.M88.4 R4, [R184+0xc000] ;  /* 0x00c00000b804783b */ /* 0x000ea20000000200 */
[----:B------:R-:W-:-:S04]  /*10eb0*/  DEPBAR.LE SB0, 0x0 ;  /* 0x000080000000791a */ /* 0x000fc80000000000 */
[----:B------:R-:W-:Y:S02]  /*10ec0*/  BAR.SYNC.DEFER_BLOCKING 0x0 ;  /* 0x0000000000007b1d */ /* 0x000fe40000010000 */
[C---:B------:R-:W-:Y:S08]  /*10ed0*/  HMMA.16816.F32 R32, R12.reuse, R54, R32 ;  /* 0x000000360c20723c */ /* 0x040ff00000001820 */
[C---:B---3--:R-:W-:Y:S08]  /*10ee0*/  HMMA.16816.F32 R24, R12.reuse, R40, R24 ;  /* 0x000000280c18723c */ /* 0x048ff00000001818 */
[----:B------:R-:W-:Y:S01]  /*10ef0*/  HMMA.16816.F32 R12, R12, R42, R20 ;  /* 0x0000002a0c0c723c */ /* 0x000fe20000001814 */
[----:B------:R-:W-:Y:S01]  /*10f00*/  @!PT LDS RZ, [RZ] ;  /* 0x00000000fffff984 */ /* 0x000fe20000000800 */
[----:B------:R-:W-:Y:S01]  /*10f10*/  @!PT LDS RZ, [RZ] ;  /* 0x00000000fffff984 */ /* 0x000fe20000000800 */
[----:B------:R-:W-:Y:S01]  /*10f20*/  @!PT LDS RZ, [RZ] ;  /* 0x00000000fffff984 */ /* 0x000fe20000000800 */
[----:B------:R3:W-:Y:S01]  /*10f30*/  @P1 LDGSTS.E.BYPASS.LTC128B.128 [R195+0xc080], [R60.64], !P2 ;  /* 0x0c0800003cc31fae */ /* 0x0007e2000d101d46 */
[----:B------:R-:W-:-:S06]  /*10f40*/  ISETP.GE.AND P2, PT, R63, 0x1, PT ;  /* 0x000000013f00780c */ /* 0x000fcc0003f46270 */
[C---:B----4-:R-:W-:Y:S01]  /*10f50*/  HMMA.16816.F32 R16, R8.reuse, R48, R16 ;  /* 0x000000300810723c */ /* 0x050fe20000001810 */
[----:B------:R3:W-:Y:S04]  /*10f60*/  @P1 LDGSTS.E.BYPASS.LTC128B.128 [R195+0xd080], [R60.64+0x80], !P6 ;  /* 0x0d0800803cc31fae */ /* 0x0007e8000f101d46 */
[----:B------:R3:W-:Y:S03]  /*10f70*/  @P1 LDGSTS.E.BYPASS.LTC128B.128 [R195+0xe080], [R60.64+0x100], !P5 ;  /* 0x0e0801003cc31fae */ /* 0x0007e6000e901d46 */
[C---:B------:R-:W-:Y:S01]  /*10f80*/  HMMA.16816.F32 R20, R8.reuse, R50, R32 ;  /* 0x000000320814723c */ /* 0x040fe20000001820 */
[----:B------:R3:W-:Y:S04]  /*10f90*/  @P1 LDGSTS.E.BYPASS.LTC128B.128 [R195+0xf080], [R60.64+0x180], !P4 ;  /* 0x0f0801803cc31fae */ /* 0x0007e8000e101d46 */
[----:B------:R-:W0:Y:S03]  /*10fa0*/  LDGDEPBAR ;  /* 0x00000000000079af */ /* 0x000e260000000000 */
[C---:B-1----:R-:W-:Y:S08]  /*10fb0*/  HMMA.16816.F32 R24, R8.reuse, R36, R24 ;  /* 0x000000240818723c */ /* 0x042ff00000001818 */
[----:B------:R-:W-:Y:S07]  /*10fc0*/  HMMA.16816.F32 R12, R8, R38, R12 ;  /* 0x00000026080c723c */ /* 0x000fee000000180c */
[----:B------:R-:W-:Y:S01]  /*10fd0*/  IMAD.MOV.U32 R8, RZ, RZ, R0 ;  /* 0x000000ffff087224 */ /* 0x000fe200078e0000 */
[----:B------:R-:W-:Y:S01]  /*10fe0*/  @P3 SHF.R.U32.HI R8, RZ, c[0x0][0x2cc], R2 ;  /* 0x0000b300ff083a19 */ /* 0x000fe20000011602 */
[----:B--2---:R-:W-:Y:S01]  /*10ff0*/  HMMA.16816.F32 R36, R4, R44, R16 ;  /* 0x0000002c0424723c */ /* 0x004fe20000001810 */
[----:B------:R-:W-:-:S03]  /*11000*/  IADD3 R0, R210, 0x1, -R126 ;  /* 0x00000001d2007810 */ /* 0x000fc60007ffe87e */
[----:B------:R-:W1:Y:S01]  /*11010*/  SHFL.IDX PT, R3, R8, RZ, 0x1c1f ;  /* 0x001c1fff08037589 */ /* 0x000e6200000e0000 */
[----:B------:R-:W-:-:S03]  /*11020*/  IADD3 R0, -R211, R0, -R209 ;  /* 0x00000000d3007210 */ /* 0x000fc60007ffe9d1 */
[C---:B------:R-:W-:Y:S08]  /*11030*/  HMMA.16816.F32 R24, R4.reuse, R28, R24 ;  /* 0x0000001c0418723c */ /* 0x040ff00000001818 */
[C---:B------:R-:W-:Y:S08]  /*11040*/  HMMA.16816.F32 R32, R4.reuse, R46, R20 ;  /* 0x0000002e0420723c */ /* 0x040ff00000001814 */
[----:B------:R-:W-:Y:S07]  /*11050*/  HMMA.16816.F32 R28, R4, R30, R12 ;  /* 0x0000001e041c723c */ /* 0x000fee000000180c */
[----:B------:R-:W-:Y:S01]  /*11060*/  IADD3 R4, R0, c[0x0][0x328], RZ ;  /* 0x0000ca0000047a10 */ /* 0x000fe20007ffe0ff */
[----:B------:R-:W-:Y:S01]  /*11070*/  IMAD.IADD R6, R62, 0x1, -R209 ;  /* 0x000000013e067824 */ /* 0x000fe200078e0ad1 */
[----:B------:R-:W-:-:S03]  /*11080*/  IADD3 R5, R0, UR4, RZ ;  /* 0x0000000400057c10 */ /* 0x000fc6000fffe0ff */
[--C-:B-1----:R-:W-:Y:S02]  /*11090*/  IMAD.IADD R2, R4, 0x1, R3.reuse ;  /* 0x0000000104027824 */ /* 0x102fe400078e0203 */
[----:B------:R-:W-:-:S03]  /*110a0*/  IMAD.IADD R0, R5, 0x1, R3 ;  /* 0x0000000105007824 */ /* 0x000fc600078e0203 */
[----:B------:R-:W-:Y:S01]  /*110b0*/  IMNMX R2, R6, R2, PT ;  /* 0x0000000206027217 */ /* 0x000fe20003800200 */
[----:B------:R-:W-:Y:S05]  /*110c0*/  @!P2 BRA `(.L_x_3273) ;  /* 0x000001500000a947 */ /* 0x000fea0003800000 */
[----:B---3--:R-:W-:Y:S01]  /*110d0*/  IADD3 R3, -R211, R210, R3 ;  /* 0x000000d2d3037210 */ /* 0x008fe20007ffe103 */
        /* <DEDUP_REMOVED lines=10> */
.L_x_3275:
[----:B------:R-:W-:-:S04]  /*11180*/  MOV R7, c[0x0][0x32c] ;  /* 0x0000cb0000077a02 */ /* 0x000fc80000000f00 */
[----:B------:R-:W-:-:S13]  /*11190*/  ISETP.NE.AND P0, PT, R7, 0x1, PT ;  /* 0x000000010700780c */ /* 0x000fda0003f05270 */
[----:B------:R-:W-:-:S05]  /*111a0*/  @P0 IMAD.HI.U32 R7, R3, c[0x0][0x330], RZ ;  /* 0x0000cc0003070a27 */ /* 0x000fca00078e00ff */
[----:B------:R-:W-:Y:S02]  /*111b0*/  @P0 SHF.R.U32.HI R3, RZ, c[0x0][0x334], R7 ;  /* 0x0000cd00ff030a19 */ /* 0x000fe40000011607 */
.L_x_3276:
[----:B------:R-:W-:Y:S05]  /*111c0*/  BSYNC B0 ;  /* 0x0000000000007941 */ /* 0x000fea0003800000 */
.L_x_3274:
[----:B------:R-:W-:-:S04]  /*111d0*/  IMAD R3, R3, c[0x0][0x32c], -R126 ;  /* 0x0000cb0003037a24 */ /* 0x000fc800078e0a7e */
[----:B------:R-:W-:-:S05]  /*111e0*/  IMAD.IADD R3, R3, 0x1, -R209 ;  /* 0x0000000103037824 */ /* 0x000fca00078e0ad1 */
[----:B------:R-:W-:Y:S02]  /*111f0*/  IADD3 R7, R3, c[0x0][0x32c], RZ ;  /* 0x0000cb0003077a10 */ /* 0x000fe40007ffe0ff */
[----:B------:R-:W-:Y:S02]  /*11200*/  IMNMX R0, R0, R3, !PT ;  /* 0x0000000300007217 */ /* 0x000fe40007800200 */
[----:B------:R-:W-:Y:S02]  /*11210*/  IMNMX R2, R2, R7, PT ;  /* 0x0000000702027217 */ /* 0x000fe40003800200 */
.L_x_3273:
[----:B---3--:R-:W-:Y:S01]  /*11220*/  ISETP.GT.AND P1, PT, R236, RZ, PT ;  /* 0x000000ffec00720c */ /* 0x008fe20003f24270 */
        /* <DEDUP_REMOVED lines=40> */
.L_x_3279:
[----:B------:R-:W-:-:S04]  /*114b0*/  MOV R4, c[0x0][0x32c] ;  /* 0x0000cb0000047a02 */ /* 0x000fc80000000f00 */
[----:B------:R-:W-:-:S13]  /*114c0*/  ISETP.NE.AND P0, PT, R4, 0x1, PT ;  /* 0x000000010400780c */ /* 0x000fda0003f05270 */
[----:B------:R-:W-:-:S05]  /*114d0*/  @P0 IMAD.HI.U32 R4, R3, c[0x0][0x330], RZ ;  /* 0x0000cc0003040a27 */ /* 0x000fca00078e00ff */
[----:B------:R-:W-:Y:S02]  /*114e0*/  @P0 SHF.R.U32.HI R3, RZ, c[0x0][0x334], R4 ;  /* 0x0000cd00ff030a19 */ /* 0x000fe40000011604 */
.L_x_3280:
[----:B------:R-:W-:Y:S05]  /*114f0*/  BSYNC B0 ;  /* 0x0000000000007941 */ /* 0x000fea0003800000 */
.L_x_3278:
[----:B------:R-:W-:-:S04]  /*11500*/  IMAD R3, R3, c[0x0][0x32c], -R126 ;  /* 0x0000cb0003037a24 */ /* 0x000fc800078e0a7e */
[----:B------:R-:W-:-:S05]  /*11510*/  IMAD.IADD R3, R3, 0x1, -R209 ;  /* 0x0000000103037824 */ /* 0x000fca00078e0ad1 */
[----:B------:R-:W-:Y:S02]  /*11520*/  IADD3 R4, R3, c[0x0][0x32c], RZ ;  /* 0x0000cb0003047a10 */ /* 0x000fe40007ffe0ff */
[----:B------:R-:W-:Y:S02]  /*11530*/  IMNMX R0, R0, R3, !PT ;  /* 0x0000000300007217 */ /* 0x000fe40007800200 */
[----:B------:R-:W-:Y:S02]  /*11540*/  IMNMX R2, R2, R4, PT ;  /* 0x0000000402027217 */ /* 0x000fe40003800200 */
.L_x_3277:
        /* <DEDUP_REMOVED lines=31> */
[----:B------:R-:W-:Y:S01]  /*11740*/  LDSM.16.MT88.4 R76, [R180+0x1000] ;  /* 0x00100000b44c783b */ /* 0x000fe20000004200 */
        /* <DEDUP_REMOVED lines=13> */
[----:B------:R-:W-:Y:S03]  /*11820*/  LDSM.16.MT88.4 R24, [R180] ;  /* 0x00000000b418783b */ /* 0x000fe60000004200 */
        /* <DEDUP_REMOVED lines=52> */
[----:B-1----:R-:W-:-:S05]  /*11b70*/  FFMA.FTZ R3, R7, c[0x0][0x2d0], -R2 ;  /* 0x0000b40007037a23 */ /* 0x002fca0000010802 */
[----:B------:R1:W2:Y:S02]  /*11b80*/  MUFU.EX2 R10, R3 ;  /* 0x00000003000a7308 */ /* 0x0002a40000000800 */
[----:B-1----:R-:W-:Y:S01]  /*11b90*/  FFMA.FTZ R3, R9, c[0x0][0x2d0], -R2 ;  /* 0x0000b40009037a23 */ /* 0x002fe20000010802 */
[----:B--2---:R-:W-:-:S05]  /*11ba0*/  F2FP.PACK_AB R5, R10, R141 ;  /* 0x0000008d0a05723e */ /* 0x004fca00000000ff */
[----:B------:R1:W-:Y:S02]  /*11bb0*/  MUFU.EX2 R9, R3 ;  /* 0x0000000300097308 */ /* 0x0003e40000000800 */
[----:B-1----:R-:W-:-:S06]  /*11bc0*/  FFMA.FTZ R3, R11, c[0x0][0x2d0], -R2 ;  /* 0x0000b4000b037a23 */ /* 0x002fcc0000010802 */
[----:B------:R1:W-:Y:S08]  /*11bd0*/  MUFU.EX2 R11, R0 ;  /* 0x00000000000b7308 */ /* 0x0003f00000000800 */
[----:B------:R-:W2:Y:S01]  /*11be0*/  MUFU.EX2 R3, R3 ;  /* 0x0000000300037308 */ /* 0x000ea20000000800 */
[----:B-1----:R-:W-:Y:S02]  /*11bf0*/  FFMA.FTZ R0, R18, c[0x0][0x2d0], -R2 ;  /* 0x0000b40012007a23 */ /* 0x002fe40000010802 */
[----:B------:R-:W1:Y:S05]  /*11c00*/  LDSM.16.MT88.4 R16, [R178+0x800] ;  /* 0x00080000b210783b */ /* 0x000e6a0000004200 */
[----:B------:R3:W4:Y:S01]  /*11c10*/  MUFU.EX2 R143, R0 ;  /* 0x00000000008f7308 */ /* 0x0007220000000800 */
[----:B--2---:R-:W-:-:S07]  /*11c20*/  F2FP.PACK_AB R7, R3, R9 ;  /* 0x000000090307723e */ /* 0x004fce00000000ff */
[----:B------:R-:W-:Y:S01]  /*11c30*/  HMMA.16816.F32 R148, R4, R152, RZ ;  /* 0x000000980494723c */ /* 0x000fe200000018ff */
[--C-:B---3--:R-:W-:Y:S01]  /*11c40*/  FFMA.FTZ R0, R21, c[0x0][0x2d0], -R2.reuse ;  /* 0x0000b40015007a23 */ /* 0x108fe20000010802 */
[----:B----4-:R-:W-:Y:S01]  /*11c50*/  F2FP.PACK_AB R129, R143, R11 ;  /* 0x0000000b8f81723e */ /* 0x010fe200000000ff */
[----:B------:R-:W-:-:S05]  /*11c60*/  FFMA.FTZ R2, R12, c[0x0][0x2d0], -R2 ;  /* 0x0000b4000c027a23 */ /* 0x000fca0000010802 */
[C---:B------:R-:W-:Y:S01]  /*11c70*/  HMMA.16816.F32 R152, R4.reuse, R154, RZ ;  /* 0x0000009a0498723c */ /* 0x040fe200000018ff */
[----:B------:R-:W2:Y:S01]  /*11c80*/  LDSM.16.MT88.4 R12, [R181] ;  /* 0x00000000b50c783b */ /* 0x000ea20000004200 */
[----:B------:R3:W-:Y:S06]  /*11c90*/  MUFU.EX2 R194, R0 ;  /* 0x0000000000c27308 */ /* 0x0007ec0000000800 */
[C---:B------:R-:W-:Y:S02]  /*11ca0*/  HMMA.16816.F32 R36, R4.reuse, R40, RZ ;  /* 0x000000280424723c */ /* 0x040fe400000018ff */
[----:B------:R-:W4:Y:S06]  /*11cb0*/  MUFU.EX2 R142, R2 ;  /* 0x00000002008e7308 */ /* 0x000f2c0000000800 */
[----:B------:R-:W-:Y:S01]  /*11cc0*/  HMMA.16816.F32 R40, R4, R42, RZ ;  /* 0x0000002a0428723c */ /* 0x000fe200000018ff */
[----:B---3--:R-:W-:-:S04]  /*11cd0*/  FADD.FTZ R0, R141, R10 ;  /* 0x0000000a8d007221 */ /* 0x008fc80000010000 */
[----:B------:R-:W-:-:S03]  /*11ce0*/  FADD.FTZ R0, R9, R0 ;  /* 0x0000000009007221 */ /* 0x000fc60000010000 */
[C---:B------:R-:W-:Y:S01]  /*11cf0*/  HMMA.16816.F32 R132, R4.reuse, R136, RZ ;  /* 0x000000880484723c */ /* 0x040fe200000018ff */
[----:B----4-:R-:W-:Y:S01]  /*11d00*/  F2FP.PACK_AB R131, R142, R194 ;  /* 0x000000c28e83723e */ /* 0x010fe200000000ff */
[----:B------:R-:W-:Y:S02]  /*11d10*/  FADD.FTZ R2, R229, R227 ;  /* 0x000000e3e5027221 */ /* 0x000fe40000010000 */
[----:B------:R-:W-:Y:S02]  /*11d20*/  FADD.FTZ R0, R3, R0 ;  /* 0x0000000003007221 */ /* 0x000fe40000010000 */
[----:B------:R-:W-:Y:S02]  /*11d30*/  FADD.FTZ R2, R232, R2 ;  /* 0x00000002e8027221 */ /* 0x000fe40000010000 */
[----:B------:R-:W-:Y:S01]  /*11d40*/  HMMA.16816.F32 R136, R4, R138, RZ ;  /* 0x0000008a0488723c */ /* 0x000fe200000018ff */
[----:B------:R-:W-:Y:S02]  /*11d50*/  FADD.FTZ R3, R11, R0 ;  /* 0x000000000b037221 */ /* 0x000fe40000010000 */
[----:B------:R-:W-:-:S02]  /*11d60*/  FADD.FTZ R2, R230, R2 ;  /* 0x00000002e6027221 */ /* 0x000fc40000010000 */
[----:B------:R-:W-:Y:S02]  /*11d70*/  IMAD.MOV.U32 R0, RZ, RZ, R224 ;  /* 0x000000ffff007224 */ /* 0x000fe400078e00e0 */
[----:B------:R-:W-:Y:S01]  /*11d80*/  FADD.FTZ R3, R143, R3 ;  /* 0x000000038f037221 */ /* 0x000fe20000010000 */
[----:B-1----:R-:W-:Y:S03]  /*11d90*/  HMMA.16816.F32 R148, R128, R16, R148 ;  /* 0x000000108094723c */ /* 0x002fe60000001894 */
[----:B------:R-:W-:Y:S01]  /*11da0*/  FADD.FTZ R3, R194, R3 ;  /* 0x00000003c2037221 */ /* 0x000fe20000010000 */
[----:B------:R-:W-:-:S04]  /*11db0*/  IADD3 R194, R236, -0x2, RZ ;  /* 0xfffffffeecc27810 */ /* 0x000fc80007ffe0ff */
[----:B------:R-:W-:Y:S01]  /*11dc0*/  HMMA.16816.F32 R152, R128, R18, R152 ;  /* 0x000000128098723c */ /* 0x000fe20000001898 */
[----:B------:R-:W1:Y:S07]  /*11dd0*/  LDSM.16.MT88.4 R16, [R181+0x800] ;  /* 0x00080000b510783b */ /* 0x000e6e0000004200 */
[C---:B------:R-:W-:Y:S08]  /*11de0*/  HMMA.16816.F32 R28, R4.reuse, R24, RZ ;  /* 0x00000018041c723c */ /* 0x040ff000000018ff */
[C---:B------:R-:W-:Y:S08]  /*11df0*/  HMMA.16816.F32 R32, R4.reuse, R26, RZ ;  /* 0x0000001a0420723c */ /* 0x040ff000000018ff */
[C---:B------:R-:W-:Y:S08]  /*11e00*/  HMMA.16816.F32 R48, R4.reuse, R44, RZ ;  /* 0x0000002c0430723c */ /* 0x040ff000000018ff */
[C---:B--2---:R-:W-:Y:S08]  /*11e10*/  HMMA.16816.F32 R20, R4.reuse, R12, RZ ;  /* 0x0000000c0414723c */ /* 0x044ff000000018ff */
[C---:B------:R-:W-:Y:S08]  /*11e20*/  HMMA.16816.F32 R60, R4.reuse, R46, RZ ;  /* 0x0000002e043c723c */ /* 0x040ff000000018ff */
[----:B------:R-:W-:Y:S08]  /*11e30*/  HMMA.16816.F32 R12, R4, R14, RZ ;  /* 0x0000000e040c723c */ /* 0x000ff000000018ff */
[C---:B------:R-:W-:Y:S08]  /*11e40*/  HMMA.16816.F32 R36, R128.reuse, R64, R36 ;  /* 0x000000408024723c */ /* 0x040ff00000001824 */
[C---:B------:R-:W-:Y:S01]  /*11e50*/  HMMA.16816.F32 R40, R128.reuse, R66, R40 ;  /* 0x000000428028723c */ /* 0x040fe20000001828 */
[----:B------:R-:W2:Y:S07]  /*11e60*/  LDSM.16.MT88.4 R64, [R180+0x1800] ;  /* 0x00180000b440783b */ /* 0x000eae0000004200 */
        /* <DEDUP_REMOVED lines=8> */
[----:B-1----:R-:W-:Y:S08]  /*11ef0*/  HMMA.16816.F32 R24, R128, R18, R12 ;  /* 0x000000128018723c */ /* 0x002ff0000000180c */
[C---:B------:R-:W-:Y:S08]  /*11f00*/  HMMA.16816.F32 R60, R4.reuse, R76, RZ ;  /* 0x0000004c043c723c */ /* 0x040ff000000018ff */
[----:B------:R-:W-:Y:S08]  /*11f10*/  HMMA.16816.F32 R12, R4, R78, RZ ;  /* 0x0000004e040c723c */ /* 0x000ff000000018ff */
[C---:B------:R-:W-:Y:S08]  /*11f20*/  HMMA.16816.F32 R52, R128.reuse, R84, R52 ;  /* 0x000000548034723c */ /* 0x040ff00000001834 */
[----:B------:R-:W-:Y:S08]  /*11f30*/  HMMA.16816.F32 R56, R128, R86, R56 ;  /* 0x000000568038723c */ /* 0x000ff00000001838 */
[C---:B------:R-:W-:Y:S08]  /*11f40*/  HMMA.16816.F32 R84, R4.reuse, R88, RZ ;  /* 0x000000580454723c */ /* 0x040ff000000018ff */
[C---:B------:R-:W-:Y:S08]  /*11f50*/  HMMA.16816.F32 R88, R4.reuse, R90, RZ ;  /* 0x0000005a0458723c */ /* 0x040ff000000018ff */
[----:B------:R-:W-:Y:S08]  /*11f60*/  HMMA.16816.F32 R68, R4, R92, RZ ;  /* 0x0000005c0444723c */ /* 0x000ff000000018ff */
[----:B--2---:R-:W-:Y:S08]  /*11f70*/  HMMA.16816.F32 R60, R128, R64, R60 ;  /* 0x00000040803c723c */ /* 0x004ff0000000183c */
        /* <DEDUP_REMOVED lines=20> */
[C---:B------:R-:W-:Y:S01]  /*120c0*/  HMMA.16816.F32 R20, R128.reuse, R16, R20 ;  /* 0x000000108014723c */ /* 0x040fe20000001814 */
[----:B------:R-:W4:Y:S07]  /*120d0*/  LDSM.16.MT88.4 R16, [R178+0x2800] ;  /* 0x00280000b210783b */ /* 0x000f2e0000004200 */
[C---:B-1----:R-:W-:Y:S08]  /*120e0*/  HMMA.16816.F32 R100, R128.reuse, R104, R12 ;  /* 0x000000688064723c */ /* 0x042ff0000000180c */
        /* <DEDUP_REMOVED lines=8> */
[----:B------:R-:W-:Y:S01]  /*12170*/  HMMA.16816.F32 R80, R128, R118, R80 ;  /* 0x000000768050723c */ /* 0x000fe20000001850 */
[----:B------:R-:W-:Y:S02]  /*12180*/  FADD.FTZ R4, R233, R4 ;  /* 0x00000004e9047221 */ /* 0x000fe40000010000 */
[----:B------:R-:W-:-:S05]  /*12190*/  IMAD.IADD R2, R2, 0x1, R0 ;  /* 0x0000000102027824 */ /* 0x000fca00078e0200 */
[----:B------:R-:W-:Y:S01]  /*121a0*/  HMMA.16816.F32 R108, R128, R112, R160 ;  /* 0x00000070806c723c */ /* 0x000fe200000018a0 */
[----:B------:R-:W-:-:S07]  /*121b0*/  IADD3 R0, R2, c[0x0][0x328], RZ ;  /* 0x0000ca0002007a10 */ /* 0x000fce0007ffe0ff */
[C---:B---3--:R-:W-:Y:S08]  /*121c0*/  HMMA.16816.F32 R116, R128.reuse, R120, R168 ;  /* 0x000000788074723c */ /* 0x048ff000000018a8 */
[C---:B----4-:R-:W-:Y:S08]  /*121d0*/  HMMA.16816.F32 R68, R128.reuse, R16, R68 ;  /* 0x000000108044723c */ /* 0x050ff00000001844 */
[C---:B------:R-:W-:Y:S08]  /*121e0*/  HMMA.16816.F32 R72, R128.reuse, R18, R72 ;  /* 0x000000128048723c */ /* 0x040ff00000001848 */
[C---:B------:R-:W-:Y:S08]  /*121f0*/  HMMA.16816.F32 R92, R128.reuse, R196, R92 ;  /* 0x000000c4805c723c */ /* 0x040ff0000000185c */
[C---:B------:R-:W-:Y:S08]  /*12200*/  HMMA.16816.F32 R96, R128.reuse, R198, R96 ;  /* 0x000000c68060723c */ /* 0x040ff00000001860 */
[C---:B------:R-:W-:Y:S08]  /*12210*/  HMMA.16816.F32 R112, R128.reuse, R114, R164 ;  /* 0x000000728070723c */ /* 0x040ff000000018a4 */
[C---:B------:R-:W-:Y:S08]  /*12220*/  HMMA.16816.F32 R120, R128.reuse, R122, R172 ;  /* 0x0000007a8078723c */ /* 0x040ff000000018ac */
[----:B------:R-:W-:Y:S07]  /*12230*/  HMMA.16816.F32 R128, R128, R6, R204 ;  /* 0x000000068080723c */ /* 0x000fee00000018cc */
[----:B------:R-:W-:-:S02]  /*12240*/  FADD.FTZ R207, R212, R4 ;  /* 0x00000004d4cf7221 */ /* 0x000fc40000010000 */
[----:B------:R-:W-:Y:S01]  /*12250*/  FADD.FTZ R206, R142, R3 ;  /* 0x000000038ece7221 */ /* 0x000fe20000010000 */
        /* <DEDUP_REMOVED lines=12> */
.L_x_3283:
[----:B------:R-:W-:-:S13]  /*12320*/  ISETP.NE.AND P0, PT, R4, 0x1, PT ;  /* 0x000000010400780c */ /* 0x000fda0003f05270 */
[----:B------:R-:W-:-:S05]  /*12330*/  @P0 IMAD.HI.U32 R2, R3, c[0x0][0x330], RZ ;  /* 0x0000cc0003020a27 */ /* 0x000fca00078e00ff */
[----:B------:R-:W-:Y:S02]  /*12340*/  @P0 SHF.R.U32.HI R3, RZ, c[0x0][0x334], R2 ;  /* 0x0000cd00ff030a19 */ /* 0x000fe40000011602 */
.L_x_3284:
[----:B------:R-:W-:Y:S05]  /*12350*/  BSYNC B0 ;  /* 0x0000000000007941 */ /* 0x000fea0003800000 */
.L_x_3282:
[----:B------:R-:W-:-:S05]  /*12360*/  IMAD R3, R3, R4, c[0x0][0x32c] ;  /* 0x0000cb0003037624 */ /* 0x000fca00078e0204 */
[----:B------:R-:W-:-:S04]  /*12370*/  IMNMX R0, R0, R3, PT ;  /* 0x0000000300007217 */ /* 0x000fc80003800200 */
.L_x_3281:
        /* <DEDUP_REMOVED lines=9> */
.L_x_3294:
[----:B------:R-:W-:Y:S01]  /*12410*/  ISETP.GT.AND P1, PT, R208, R196, PT ;  /* 0x000000c4d000720c */ /* 0x000fe20003f24270 */
[----:B------:R-:W-:Y:S04]  /*12420*/  DEPBAR.LE SB0, 0x0 ;  /* 0x000080000000791a */ /* 0x000fe80000000000 */
[----:B------:R-:W-:Y:S01]  /*12430*/  WARPSYNC 0xffffffff ;  /* 0xffffffff00007948 */ /* 0x000fe20003800000 */
[----:B------:R-:W-:Y:S01]  /*12440*/  BAR.SYNC.DEFER_BLOCKING 0x0 ;  /* 0x0000000000007b1d */ /* 0x000fe20000010000 */
[----:B------:R-:W-:Y:S01]  /*12450*/  LOP3.LUT P3, RZ, R214, 0x1, RZ, 0xc0, !PT ;  /* 0x00000001d6ff7812 */ /* 0x000fe2000786c0ff */
[----:B------:R-:W-:Y:S02]  /*12460*/  IMAD.MOV.U32 R140, RZ, RZ, c[0x0][0x2c4] ;  /* 0x0000b100ff8c7624 */ /* 0x000fe400078e00ff */
[----:B------:R-:W-:Y:S02]  /*12470*/  IMAD.IADD R143, R225, 0x1, R224 ;  /* 0x00000001e18f7824 */ /* 0x000fe400078e02e0 */
[----:B------:R-:W-:Y:S01]  /*12480*/  IMAD.MOV.U32 R194, RZ, RZ, c[0x0][0x32c] ;  /* 0x0000cb00ffc27624 */ /* 0x000fe200078e00ff */
[----:B------:R-:W-:Y:S01]  /*12490*/  @!P1 SHF.R.S32.HI R0, RZ, 0x1f, R196 ;  /* 0x0000001fff009819 */ /* 0x000fe200000114c4 */
[----:B------:R-:W-:Y:S04]  /*124a0*/  @!P1 IMAD.WIDE.U32 R2, R196, c[0x0][0x208], RZ ;  /* 0x00008200c4029a25 */ /* 0x000fe800078e00ff */
[----:B------:R-:W-:Y:S01]  /*124b0*/  @!P1 IMAD R0, R0, c[0x0][0x208], RZ ;  /* 0x0000820000009a24 */ /* 0x000fe200078e02ff */
[----:B------:R-:W-:Y:S03]  /*124c0*/  @!P1 LEA R4, P0, R2, R220, 0x5 ;  /* 0x000000dc02049211 */ /* 0x000fe600078028ff */
[----:B------:R-:W-:Y:S04]  /*124d0*/  @!P1 IMAD R0, R196, c[0x0][0x20c], R0 ;  /* 0x00008300c4009a24 */ /* 0x000fe800078e0200 */
[----:B------:R-:W-:Y:S01]  /*124e0*/  @!P1 IMAD.IADD R0, R3, 0x1, R0 ;  /* 0x0000000103009824 */ /* 0x000fe200078e0200 */
[----:B------:R-:W-:Y:S04]  /*124f0*/  LDSM.16.M88.4 R16, [R182] ;  /* 0x00000000b610783b */ /* 0x000fe80000000200 */
[----:B------:R-:W-:Y:S01]  /*12500*/  @!P1 LEA.HI.X R6, R2, R223, R0, 0x5, P0 ;  /* 0x000000df02069211 */ /* 0x000fe200000f2c00 */
[----:B------:R-:W-:Y:S01]  /*12510*/  ULDC UR4, c[0x0][0x324] ;  /* 0x0000c90000047ab9 */ /* 0x000fe20000000800 */
[C---:B------:R-:W-:Y:S01]  /*12520*/  ISETP.GT.AND P0, PT, R196.reuse, R208, PT ;  /* 0x000000d0c400720c */ /* 0x040fe20003f04270 */
[----:B------:R-:W1:Y:S01]  /*12530*/  LDSM.16.M88.4 R8, [R177] ;  /* 0x00000000b108783b */ /* 0x000e620000000200 */
[----:B------:R-:W-:Y:S03]  /*12540*/  ULOP3.LUT UR4, URZ, UR4, URZ, 0x33, !UPT ;  /* 0x000000043f047292 */ /* 0x000fe6000f8e333f */
[----:B------:R-:W2:Y:S04]  /*12550*/  LDSM.16.M88.4 R160, [R177+0x800] ;  /* 0x00080000b1a0783b */ /* 0x000ea80000000200 */
[----:B------:R-:W-:Y:S04]  /*12560*/  LDSM.16.M88.4 R164, [R183] ;  /* 0x00000000b7a4783b */ /* 0x000fe80000000200 */
[----:B------:R-:W-:Y:S01]  /*12570*/  @P0 IADD3 R0, R196, -0x1, RZ ;  /* 0xffffffffc4000810 */ /* 0x000fe20007ffe0ff */
[----:B------:R-:W3:Y:S03]  /*12580*/  LDSM.16.M88.4 R168, [R186] ;  /* 0x00000000baa8783b */ /* 0x000ee60000000200 */
[----:B------:R-:W-:Y:S01]  /*12590*/  @P0 SHF.R.S32.HI R2, RZ, 0x1f, R0 ;  /* 0x0000001fff020819 */ /* 0x000fe20000011400 */
[----:B------:R-:W4:Y:S04]  /*125a0*/  LDSM.16.M88.4 R172, [R188] ;  /* 0x00000000bcac783b */ /* 0x000f280000000200 */
[----:B------:R-:W-:Y:S02]  /*125b0*/  @P0 IMAD R5, R2, c[0x0][0x1e0], RZ ;  /* 0x0000780002050a24 */ /* 0x000fe400078e02ff */
        /* <DEDUP_REMOVED lines=13> */
[C---:B-1----:R-:W-:Y:S01]  /*12690*/  HMMA.16816.F32 R4, R16.reuse, R8, RZ ;  /* 0x000000081004723c */ /* 0x042fe200000018ff */
[----:B------:R5:W-:Y:S02]  /*126a0*/  @!P1 LDGSTS.E.BYPASS.LTC128B.128 [R195+0x9080], [R2.64+0x80], !P6 ;  /* 0x0908008002c39fae */ /* 0x000be4000f101d46 */
[----:B------:R-:W-:Y:S01]  /*126b0*/  ISETP.NE.AND P2, PT, R140, 0x1, PT ;  /* 0x000000018c00780c */ /* 0x000fe20003f45270 */
[----:B------:R-:W-:Y:S01]  /*126c0*/  IMAD.SHL.U32 R140, R196, 0x20, RZ ;  /* 0x00000020c48c7824 */ /* 0x000fe200078e00ff */
[----:B------:R5:W-:Y:S03]  /*126d0*/  @!P1 LDGSTS.E.BYPASS.LTC128B.128 [R195+0xa080], [R2.64+0x100], !P5 ;  /* 0x0a08010002c39fae */ /* 0x000be6000e901d46 */
[C---:B------:R-:W-:Y:S01]  /*126e0*/  HMMA.16816.F32 R8, R16.reuse, R10, RZ ;  /* 0x0000000a1008723c */ /* 0x040fe200000018ff */
[----:B------:R5:W-:Y:S04]  /*126f0*/  @!P1 LDGSTS.E.BYPASS.LTC128B.128 [R195+0xb080], [R2.64+0x180], !P4 ;  /* 0x0b08018002c39fae */ /* 0x000be8000e101d46 */
[----:B------:R-:W0:Y:S03]  /*12700*/  LDGDEPBAR ;  /* 0x00000000000079af */ /* 0x000e260000000000 */
[C---:B--2---:R-:W-:Y:S01]  /*12710*/  HMMA.16816.F32 R12, R16.reuse, R160, RZ ;  /* 0x000000a0100c723c */ /* 0x044fe200000018ff */
[----:B------:R-:W-:Y:S05]  /*12720*/  @P2 IMAD.HI.U32 R0, R143, c[0x0][0x2c8], RZ ;  /* 0x0000b2008f002a27 */ /* 0x000fea00078e00ff */
[----:B------:R-:W-:Y:S02]  /*12730*/  @P2 SHF.R.U32.HI R143, RZ, c[0x0][0x2cc], R0 ;  /* 0x0000b300ff8f2a19 */ /* 0x000fe40000011600 */
[----:B------:R-:W-:Y:S01]  /*12740*/  HMMA.16816.F32 R16, R16, R162, RZ ;  /* 0x000000a21010723c */ /* 0x000fe200000018ff */
[----:B------:R-:W-:Y:S01]  /*12750*/  LDSM.16.M88.4 R160, [R185] ;  /* 0x00000000b9a0783b */ /* 0x000fe20000000200 */
[----:B------:R-:W-:Y:S02]  /*12760*/  ISETP.GE.AND P2, PT, R194, 0x1, PT ;  /* 0x00000001c200780c */ /* 0x000fe40003f46270 */
[----:B------:R-:W-:Y:S04]  /*12770*/  IADD3 R0, -R209, 0x1, -R140 ;  /* 0x00000001d1007810 */ /* 0x000fe80007ffe98c */
[C---:B---3--:R-:W-:Y:S01]  /*12780*/  HMMA.16816.F32 R4, R164.reuse, R168, R4 ;  /* 0x000000a8a404723c */ /* 0x048fe20000001804 */
[----:B-----5:R-:W-:Y:S04]  /*12790*/  SHFL.IDX PT, R3, R143, RZ, 0x1c1f ;  /* 0x001c1fff8f037589 */ /* 0x020fe800000e0000 */
[----:B------:R-:W-:Y:S03]  /*127a0*/  IADD3 R0, -R211, R0, R210 ;  /* 0x00000000d3007210 */ /* 0x000fe60007ffe1d2 */
[C---:B------:R-:W-:Y:S01]  /*127b0*/  HMMA.16816.F32 R8, R164.reuse, R170, R8 ;  /* 0x000000aaa408723c */ /* 0x040fe20000001808 */
[----:B------:R-:W1:Y:S07]  /*127c0*/  LDSM.16.M88.4 R168, [R176] ;  /* 0x00000000b0a8783b */ /* 0x000e6e0000000200 */
[C---:B----4-:R-:W-:Y:S08]  /*127d0*/  HMMA.16816.F32 R12, R164.reuse, R172, R12 ;  /* 0x000000aca40c723c */ /* 0x050ff0000000180c */
[----:B------:R-:W-:Y:S01]  /*127e0*/  HMMA.16816.F32 R16, R164, R174, R16 ;  /* 0x000000aea410723c */ /* 0x000fe20000001810 */
[----:B------:R-:W2:Y:S04]  /*127f0*/  LDSM.16.M88.4 R164, [R176+0x800] ;  /* 0x00080000b0a4783b */ /* 0x000ea80000000200 */
[----:B------:R-:W-:Y:S03]  /*12800*/  LDSM.16.M88.4 R172, [R159+-0x3000] ;  /* 0xffd000009fac783b */ /* 0x000fe60000000200 */
[C---:B-1----:R-:W-:Y:S08]  /*12810*/  HMMA.16816.F32 R4, R160.reuse, R168, R4 ;  /* 0x000000a8a004723c */ /* 0x042ff00000001804 */
[C---:B------:R-:W-:Y:S01]  /*12820*/  HMMA.16816.F32 R8, R160.reuse, R170, R8 ;  /* 0x000000aaa008723c */ /* 0x040fe20000001808 */
[----:B------:R-:W1:Y:S07]  /*12830*/  LDSM.16.M88.4 R168, [R184] ;  /* 0x00000000b8a8783b */ /* 0x000e6e0000000200 */
[C---:B--2---:R-:W-:Y:S08]  /*12840*/  HMMA.16816.F32 R12, R160.reuse, R164, R12 ;  /* 0x000000a4a00c723c */ /* 0x044ff0000000180c */
[----:B------:R-:W-:Y:S01]  /*12850*/  HMMA.16816.F32 R16, R160, R166, R16 ;  /* 0x000000a6a010723c */ /* 0x000fe20000001810 */
[----:B------:R-:W2:Y:S04]  /*12860*/  LDSM.16.M88.4 R160, [R159+-0x2800] ;  /* 0xffd800009fa0783b */ /* 0x000ea80000000200 */
[----:B------:R-:W-:Y:S03]  /*12870*/  LDSM.16.M88.4 R164, [R182+0x4000] ;  /* 0x00400000b6a4783b */ /* 0x000fe60000000200 */
[C---:B-1----:R-:W-:Y:S08]  /*12880*/  HMMA.16816.F32 R4, R168.reuse, R172, R4 ;  /* 0x000000aca804723c */ /* 0x042ff00000001804 */
[C---:B------:R-:W-:Y:S01]  /*12890*/  HMMA.16816.F32 R8, R168.reuse, R174, R8 ;  /* 0x000000aea808723c */ /* 0x040fe20000001808 */
[----:B------:R-:W1:Y:S07]  /*128a0*/  LDSM.16.M88.4 R172, [R177+0x1000] ;  /* 0x00100000b1ac783b */ /* 0x000e6e0000000200 */
[C---:B--2---:R-:W-:Y:S08]  /*128b0*/  HMMA.16816.F32 R12, R168.reuse, R160, R12 ;  /* 0x000000a0a80c723c */ /* 0x044ff0000000180c */
[----:B------:R-:W-:Y:S01]  /*128c0*/  HMMA.16816.F32 R16, R168, R162, R16 ;  /* 0x000000a2a810723c */ /* 0x000fe20000001810 */
[----:B------:R-:W2:Y:S04]  /*128d0*/  LDSM.16.M88.4 R160, [R177+0x1800] ;  /* 0x00180000b1a0783b */ /* 0x000ea80000000200 */
[----:B------:R-:W-:Y:S03]  /*128e0*/  LDSM.16.M88.4 R168, [R183+0x4000] ;  /* 0x00400000b7a8783b */ /* 0x000fe60000000200 */
[C---:B-1----:R-:W-:Y:S08]  /*128f0*/  HMMA.16816.F32 R4, R164.reuse, R172, R4 ;  /* 0x000000aca404723c */ /* 0x042ff00000001804 */
[C---:B------:R-:W-:Y:S01]  /*12900*/  HMMA.16816.F32 R8, R164.reuse, R174, R8 ;  /* 0x000000aea408723c */ /* 0x040fe20000001808 */
[----:B------:R-:W1:Y:S07]  /*12910*/  LDSM.16.M88.4 R172, [R190] ;  /* 0x00000000beac783b */ /* 0x000e6e0000000200 */
[C---:B--2---:R-:W-:Y:S08]  /*12920*/  HMMA.16816.F32 R12, R164.reuse, R160, R12 ;  /* 0x000000a0a40c723c */ /* 0x044ff0000000180c */
[----:B------:R-:W-:Y:S01]  /*12930*/  HMMA.16816.F32 R16, R164, R162, R16 ;  /* 0x000000a2a410723c */ /* 0x000fe20000001810 */
[----:B------:R-:W2:Y:S04]  /*12940*/  LDSM.16.M88.4 R160, [R189] ;  /* 0x00000000bda0783b */ /* 0x000ea80000000200 */
        /* <DEDUP_REMOVED lines=10> */
[----:B------:R-:W1:Y:S07]  /*129f0*/  LDSM.16.M88.4 R172, [R159+-0x2000] ;  /* 0xffe000009fac783b */ /* 0x000e6e0000000200 */
        /* <DEDUP_REMOVED lines=61> */
[C---:B-1----:R-:W-:Y:S04]  /*12dd0*/  HMMA.16816.F32 R4, R168.reuse, R172, R4 ;  /* 0x000000aca804723c */ /* 0x042fe80000001804 */
[----:B------:R-:W-:Y:S01]  /*12de0*/  @!PT LDS RZ, [RZ] ;  /* 0x00000000fffff984 */ /* 0x000fe20000000800 */
[----:B------:R-:W-:Y:S01]  /*12df0*/  @!PT LDS RZ, [RZ] ;  /* 0x00000000fffff984 */ /* 0x000fe20000000800 */
[----:B------:R-:W-:Y:S01]  /*12e00*/  @!PT LDS RZ, [RZ] ;  /* 0x00000000fffff984 */ /* 0x000fe20000000800 */
[----:B------:R1:W-:Y:S04]  /*12e10*/  @P0 LDGSTS.E.BYPASS.LTC128B.128 [R195+0xc080], [R198.64], !P3 ;  /* 0x0c080000c6c30fae */ /* 0x0003e8000d901d46 */
[C---:B------:R-:W-:Y:S01]  /*12e20*/  HMMA.16816.F32 R8, R168.reuse, R174, R8 ;  /* 0x000000aea808723c */ /* 0x040fe20000001808 */
[----:B------:R1:W-:Y:S04]  /*12e30*/  @P0 LDGSTS.E.BYPASS.LTC128B.128 [R195+0xd080], [R198.64+0x80], !P6 ;  /* 0x0d080080c6c30fae */ /* 0x0003e8000f101d46 */
[----:B------:R1:W-:Y:S03]  /*12e40*/  @P0 LDGSTS.E.BYPASS.LTC128B.128 [R195+0xe080], [R198.64+0x100], !P5 ;  /* 0x0e080100c6c30fae */ /* 0x0003e6000e901d46 */
[C---:B--2---:R-:W-:Y:S01]  /*12e50*/  HMMA.16816.F32 R12, R168.reuse, R160, R12 ;  /* 0x000000a0a80c723c */ /* 0x044fe2000000180c */
[----:B------:R1:W-:Y:S04]  /*12e60*/  @P0 LDGSTS.E.BYPASS.LTC128B.128 [R195+0xf080], [R198.64+0x180], !P4 ;  /* 0x0f080180c6c30fae */ /* 0x0003e8000e101d46 */
[----:B------:R-:W0:Y:S02]  /*12e70*/  LDGDEPBAR ;  /* 0x00000000000079af */ /* 0x000e240000000000 */
[C---:B------:R-:W-:Y:S01]  /*12e80*/  IADD3 R161, R0.reuse, c[0x0][0x328], RZ ;  /* 0x0000ca0000a17a10 */ /* 0x040fe20007ffe0ff */
[----:B------:R-:W-:Y:S04]  /*12e90*/  HMMA.16816.F32 R16, R168, R162, R16 ;  /* 0x000000a2a810723c */ /* 0x000fe80000001810 */
[--C-:B------:R-:W-:Y:S01]  /*12ea0*/  IMAD.IADD R2, R161, 0x1, R3.reuse ;  /* 0x00000001a1027824 */ /* 0x100fe200078e0203 */
[----:B------:R-:W-:Y:S07]  /*12eb0*/  IADD3 R160, R0, UR4, RZ ;  /* 0x0000000400a07c10 */ /* 0x000fee000fffe0ff */
[----:B------:R-:W-:Y:S01]  /*12ec0*/  IMAD.IADD R0, R160, 0x1, R3 ;  /* 0x00000001a0007824 */ /* 0x000fe200078e0203 */
[----:B------:R-:W-:-:S05]  /*12ed0*/  @!P2 BRA `(.L_x_3286) ;  /* 0x000001500000a947 */ /* 0x000fca0003800000 */
[----:B------:R-:W-:Y:S01]  /*12ee0*/  IADD3 R3, -R211, R210, R3 ;  /* 0x000000d2d3037210 */ /* 0x000fe20007ffe103 */
[----:B------:R-:W-:Y:S03]  /*12ef0*/  BSSY B0, `(.L_x_3287) ;  /* 0x000000e000007945 */ /* 0x000fe60003800000 */
[----:B------:R-:W-:-:S13]  /*12f00*/  ISETP.GT.AND P0, PT, R3, -0x1, PT ;  /* 0xffffffff0300780c */ /* 0x000fda0003f04270 */
[----:B------:R-:W-:-:S05]  /*12f10*/  @P0 BRA `(.L_x_3288) ;  /* 0x0000007000000947 */ /* 0x000fca0003800000 */
[----:B------:R-:W-:Y:S01]  /*12f20*/  LOP3.LUT R3, RZ, R3, RZ, 0x33, !PT ;  /* 0x00000003ff037212 */ /* 0x000fe200078e33ff */
[----:B------:R-:W-:Y:S05]  /*12f30*/  IMAD.MOV.U32 R162, RZ, RZ, c[0x0][0x32c] ;  /* 0x0000cb00ffa27624 */ /* 0x000fea00078e00ff */
[----:B------:R-:W-:-:S13]  /*12f40*/  ISETP.NE.AND P0, PT, R162, 0x1, PT ;  /* 0x00000001a200780c */ /* 0x000fda0003f05270 */
[----:B------:R-:W-:Y:S05]  /*12f50*/  @P0 IMAD.HI.U32 R162, R3, c[0x0][0x330], RZ ;  /* 0x0000cc0003a20a27 */ /* 0x000fea00078e00ff */
[----:B------:R-:W-:Y:S04]  /*12f60*/  @P0 SHF.R.U32.HI R3, RZ, c[0x0][0x334], R162 ;  /* 0x0000cd00ff030a19 */ /* 0x000fe800000116a2 */
[----:B------:R-:W-:Y:S01]  /*12f70*/  LOP3.LUT R3, RZ, R3, RZ, 0x33, !PT ;  /* 0x00000003ff037212 */ /* 0x000fe200078e33ff */
[----:B------:R-:W-:-:S05]  /*12f80*/  BRA `(.L_x_3289) ;  /* 0x0000004000007947 */ /* 0x000fca0003800000 */
.L_x_3288:
[----:B------:R-:W-:Y:S04]  /*12f90*/  MOV R162, c[0x0][0x32c] ;  /* 0x0000cb0000a27a02 */ /* 0x000fe80000000f00 */
[----:B------:R-:W-:-:S13]  /*12fa0*/  ISETP.NE.AND P0, PT, R162, 0x1, PT ;  /* 0x00000001a200780c */ /* 0x000fda0003f05270 */
[----:B------:R-:W-:Y:S05]  /*12fb0*/  @P0 IMAD.HI.U32 R162, R3, c[0x0][0x330], RZ ;  /* 0x0000cc0003a20a27 */ /* 0x000fea00078e00ff */
[----:B------:R-:W-:Y:S02]  /*12fc0*/  @P0 SHF.R.U32.HI R3, RZ, c[0x0][0x334], R162 ;  /* 0x0000cd00ff030a19 */ /* 0x000fe400000116a2 */
.L_x_3289:
[----:B------:R-:W-:Y:S05]  /*12fd0*/  BSYNC B0 ;  /* 0x0000000000007941 */ /* 0x000fea0003800000 */
.L_x_3287:
[----:B------:R-:W-:Y:S04]  /*12fe0*/  IMAD R3, R3, c[0x0][0x32c], -R140 ;  /* 0x0000cb0003037a24 */ /* 0x000fe800078e0a8c */
[----:B------:R-:W-:Y:S05]  /*12ff0*/  IMAD.IADD R3, R3, 0x1, -R209 ;  /* 0x0000000103037824 */ /* 0x000fea00078e0ad1 */
[----:B------:R-:W-:Y:S02]  /*13000*/  IADD3 R162, R3, c[0x0][0x32c], RZ ;  /* 0x0000cb0003a27a10 */ /* 0x000fe40007ffe0ff */
[----:B------:R-:W-:Y:S02]  /*13010*/  IMNMX R0, R0, R3, !PT ;  /* 0x0000000300007217 */ /* 0x000fe40007800200 */
[----:B------:R-:W-:Y:S02]  /*13020*/  IMNMX R2, R2, R162, PT ;  /* 0x000000a202027217 */ /* 0x000fe40003800200 */
.L_x_3286:
[----:B------:R-:W-:Y:S01]  /*13030*/  ISETP.GT.AND P1, PT, R196, -0x1, PT ;  /* 0xffffffffc400780c */ /* 0x000fe20003f24270 */
[----:B------:R-:W2:Y:S03]  /*13040*/  SHFL.IDX PT, R3, R143, 0x1, 0x1c1f ;  /* 0x003c1f008f037f89 */ /* 0x000ea600000e0000 */
        /* <DEDUP_REMOVED lines=22> */
[--C-:B--2---:R-:W-:Y:S03]  /*131b0*/  IMAD.IADD R0, R160, 0x1, R3.reuse ;  /* 0x00000001a0007824 */ /* 0x104fe600078e0203 */
[----:B------:R-:W-:Y:S01]  /*131c0*/  ISETP.LT.OR P0, PT, R2, 0x1a, P0 ;  /* 0x0000001a0200780c */ /* 0x000fe20000701670 */
[----:B------:R-:W-:Y:S03]  /*131d0*/  IMAD.IADD R2, R161, 0x1, R3 ;  /* 0x00000001a1027824 */ /* 0x000fe600078e0203 */
[----:B------:R-:W-:Y:S01]  /*131e0*/  FSEL R173, R17, -INF , !P0 ;  /* 0xff80000011ad7808 */ /* 0x000fe20004000000 */
        /* <DEDUP_REMOVED lines=12> */
.L_x_3292:
[----:B------:R-:W-:Y:S04]  /*132b0*/  MOV R4, c[0x0][0x32c] ;  /* 0x0000cb0000047a02 */ /* 0x000fe80000000f00 */
[----:B------:R-:W-:-:S13]  /*132c0*/  ISETP.NE.AND P0, PT, R4, 0x1, PT ;  /* 0x000000010400780c */ /* 0x000fda0003f05270 */
[----:B------:R-:W-:Y:S05]  /*132d0*/  @P0 IMAD.HI.U32 R4, R3, c[0x0][0x330], RZ ;  /* 0x0000cc0003040a27 */ /* 0x000fea00078e00ff */
[----:B------:R-:W-:Y:S02]  /*132e0*/  @P0 SHF.R.U32.HI R3, RZ, c[0x0][0x334], R4 ;  /* 0x0000cd00ff030a19 */ /* 0x000fe40000011604 */
.L_x_3293:
[----:B------:R-:W-:Y:S05]  /*132f0*/  BSYNC B0 ;  /* 0x0000000000007941 */ /* 0x000fea0003800000 */
.L_x_3291:
[----:B------:R-:W-:Y:S04]  /*13300*/  IMAD R140, R3, c[0x0][0x32c], -R140 ;  /* 0x0000cb00038c7a24 */ /* 0x000fe800078e0a8c */
[----:B------:R-:W-:Y:S05]  /*13310*/  IMAD.IADD R3, R140, 0x1, -R209 ;  /* 0x000000018c037824 */ /* 0x000fea00078e0ad1 */
[----:B------:R-:W-:Y:S02]  /*13320*/  IADD3 R4, R3, c[0x0][0x32c], RZ ;  /* 0x0000cb0003047a10 */ /* 0x000fe40007ffe0ff */
[----:B------:R-:W-:Y:S02]  /*13330*/  IMNMX R0, R0, R3, !PT ;  /* 0x0000000300007217 */ /* 0x000fe40007800200 */
[----:B------:R-:W-:Y:S02]  /*13340*/  IMNMX R2, R2, R4, PT ;  /* 0x0000000402027217 */ /* 0x000fe40003800200 */
.L_x_3290:
[----:B------:R-:W-:Y:S01]  /*13350*/  ISETP.GT.AND P0, PT, R0, RZ, P1 ;  /* 0x000000ff0000720c */ /* 0x000fe20000f04270 */
[----:B------:R-:W-:Y:S01]  /*13360*/  LDSM.16.MT88.4 R164, [R179] ;  /* 0x00000000b3a4783b */ /* 0x000fe20000004200 */
        /* <DEDUP_REMOVED lines=19> */
[----:B------:R-:W-:Y:S01]  /*134a0*/  ISETP.GT.AND P0, PT, R0, 0x10, P1 ;  /* 0x000000100000780c */ /* 0x000fe20000f04270 */
[----:B------:R-:W-:Y:S01]  /*134b0*/  SHFL.BFLY PT, R11, R3, 0x2, 0x1f ;  /* 0x0c401f00030b7f89 */ /* 0x000fe200000e0000 */
        /* <DEDUP_REMOVED lines=10> */
[----:B------:R-:W-:Y:S03]  /*13560*/  LDSM.16.MT88.4 R12, [R178] ;  /* 0x00000000b20c783b */ /* 0x000fe60000004200 */
[----:B------:R-:W-:Y:S04]  /*13570*/  ISETP.LT.OR P0, PT, R2, 0x19, P0 ;  /* 0x000000190200780c */ /* 0x000fe80000701670 */
[----:B------:R-:W-:Y:S02]  /*13580*/  FSEL R175, R18, -INF , !P0 ;  /* 0xff80000012af7808 */ /* 0x000fe40004000000 */
[----:B------:R-:W-:Y:S02]  /*13590*/  ISETP.GT.AND P0, PT, R0, 0x19, P1 ;  /* 0x000000190000780c */ /* 0x000fe40000f04270 */
[----:B------:R-:W-:Y:S02]  /*135a0*/  FMNMX.FTZ R0, R172, R10, !PT ;  /* 0x0000000aac007209 */ /* 0x000fe40007810000 */
[----:B------:R-:W-:Y:S02]  /*135b0*/  ISETP.LT.OR P0, PT, R2, 0x1a, P0 ;  /* 0x0000001a0200780c */ /* 0x000fe40000701670 */
[----:B------:R-:W-:Y:S02]  /*135c0*/  FMNMX.FTZ R0, R174, R0, !PT ;  /* 0x00000000ae007209 */ /* 0x000fe40007810000 */
[----:B------:R-:W-:Y:S02]  /*135d0*/  FSEL R143, R19, -INF , !P0 ;  /* 0xff800000138f7808 */ /* 0x000fe40004000000 */
[----:B------:R-:W-:Y:S04]  /*135e0*/  FMNMX.FTZ R0, R175, R0, !PT ;  /* 0x00000000af007209 */ /* 0x000fe80007810000 */
[----:B------:R-:W-:Y:S05]  /*135f0*/  FMNMX.FTZ R0, R143, R0, !PT ;  /* 0x000000008f007209 */ /* 0x000fea0007810000 */
[----:B------:R-:W2:Y:S02]  /*13600*/  SHFL.BFLY PT, R2, R0, 0x2, 0x1f ;  /* 0x0c401f0000027f89 */ /* 0x000ea400000e0000 */
[----:B--2---:R-:W-:Y:S02]  /*13610*/  FMNMX.FTZ R2, R0, R2, !PT ;  /* 0x0000000200027209 */ /* 0x004fe40007810000 */
[----:B------:R-:W-:Y:S05]  /*13620*/  FMNMX.FTZ R3, R3, R11, !PT ;  /* 0x0000000b03037209 */ /* 0x000fea0007810000 */
[----:B------:R-:W2:Y:S02]  /*13630*/  SHFL.BFLY PT, R10, R3, 0x1, 0x1f ;  /* 0x0c201f00030a7f89 */ /* 0x000ea400000e0000 */
[----:B--2---:R-:W-:Y:S04]  /*13640*/  FMNMX.FTZ R140, R3, R10, !PT ;  /* 0x0000000a038c7209 */ /* 0x004fe80007810000 */
[C---:B------:R-:W-:Y:S01]  /*13650*/  FSETP.NEU.FTZ.AND P0, PT, R140.reuse, -INF , PT ;  /* 0xff8000008c00780b */ /* 0x040fe20003f1d000 */
[----:B------:R-:W-:Y:S05]  /*13660*/  FMUL.FTZ R3, R140, c[0x0][0x2d0] ;  /* 0x0000b4008c037a20 */ /* 0x000fea0000410000 */
[----:B------:R-:W-:Y:S02]  /*13670*/  FSEL R168, R3, RZ, P0 ;  /* 0x000000ff03a87208 */ /* 0x000fe40000000000 */
[----:B------:R-:W2:Y:S03]  /*13680*/  SHFL.BFLY PT, R3, R2, 0x1, 0x1f ;  /* 0x0c201f0002037f89 */ /* 0x000ea600000e0000 */
[--C-:B------:R-:W-:Y:S02]  /*13690*/  FFMA.FTZ R0, R162, c[0x0][0x2d0], -R168.reuse ;  /* 0x0000b400a2007a23 */ /* 0x100fe400000108a8 */
[--C-:B------:R-:W-:Y:S02]  /*136a0*/  FFMA.FTZ R9, R9, c[0x0][0x2d0], -R168.reuse ;  /* 0x0000b40009097a23 */ /* 0x100fe400000108a8 */
[----:B------:R3:W-:Y:S10]  /*136b0*/  MUFU.EX2 R205, R0 ;  /* 0x0000000000cd7308 */ /* 0x0007f40000000800 */
[----:B------:R-:W-:Y:S01]  /*136c0*/  MUFU.EX2 R202, R9 ;  /* 0x0000000900ca7308 */ /* 0x000fe20000000800 */
[----:B--2---:R-:W-:Y:S01]  /*136d0*/  FMNMX.FTZ R3, R2, R3, !PT ;  /* 0x0000000302037209 */ /* 0x004fe20007810000 */
[--C-:B---3--:R-:W-:Y:S08]  /*136e0*/  FFMA.FTZ R0, R163, c[0x0][0x2d0], -R168.reuse ;  /* 0x0000b400a3007a23 */ /* 0x108ff000000108a8 */
[----:B------:R2:W3:Y:S02]  /*136f0*/  MUFU.EX2 R204, R0 ;  /* 0x0000000000cc7308 */ /* 0x0004e40000000800 */
[----:B--2---:R-:W-:Y:S01]  /*13700*/  FFMA.FTZ R0, R8, c[0x0][0x2d0], -R168 ;  /* 0x0000b40008007a23 */ /* 0x004fe200000108a8 */
[----:B---3--:R-:W-:Y:S01]  /*13710*/  F2FP.PACK_AB R160, R204, R205 ;  /* 0x000000cdcca0723e */ /* 0x008fe200000000ff */
[C---:B------:R-:W-:Y:S06]  /*13720*/  FMUL.FTZ R8, R3.reuse, c[0x0][0x2d0] ;  /* 0x0000b40003087a20 */ /* 0x040fec0000410000 */
[----:B------:R2:W3:Y:S02]  /*13730*/  MUFU.EX2 R203, R0 ;  /* 0x0000000000cb7308 */ /* 0x0004e40000000800 */
[----:B--2---:R-:W-:Y:S02]  /*13740*/  FSEL R0, R140, RZ, P0 ;  /* 0x000000ff8c007208 */ /* 0x004fe40000000000 */
[----:B------:R-:W-:Y:S02]  /*13750*/  FSETP.NEU.FTZ.AND P0, PT, R3, -INF , PT ;  /* 0xff8000000300780b */ /* 0x000fe40003f1d000 */
[----:B---3--:R-:W-:Y:S01]  /*13760*/  F2FP.PACK_AB R162, R202, R203 ;  /* 0x000000cbcaa2723e */ /* 0x008fe200000000ff */
[----:B------:R-:W-:Y:S01]  /*13770*/  FADD.FTZ R0, -R0, R141 ;  /* 0x0000008d00007221 */ /* 0x000fe20000010100 */
[----:B------:R-:W-:Y:S03]  /*13780*/  FSEL R141, R8, RZ, P0 ;  /* 0x000000ff088d7208 */ /* 0x000fe60000000000 */
[----:B------:R-:W-:Y:S02]  /*13790*/  FMUL.FTZ R0, R0, c[0x0][0x2d0] ;  /* 0x0000b40000007a20 */ /* 0x000fe40000410000 */
[--C-:B------:R-:W-:Y:S02]  /*137a0*/  FFMA.FTZ R6, R6, c[0x0][0x2d0], -R141.reuse ;  /* 0x0000b40006067a23 */ /* 0x100fe4000001088d */
[----:B------:R2:W3:Y:S01]  /*137b0*/  MUFU.EX2 R2, R0 ;  /* 0x0000000000027308 */ /* 0x0004e20000000800 */
[--C-:B------:R-:W-:Y:S09]  /*137c0*/  FFMA.FTZ R4, R4, c[0x0][0x2d0], -R141.reuse ;  /* 0x0000b40004047a23 */ /* 0x100ff2000001088d */
[----:B-1----:R-:W-:Y:S10]  /*137d0*/  MUFU.EX2 R199, R6 ;  /* 0x0000000600c77308 */ /* 0x002ff40000000800 */
[----:B------:R1:W-:Y:S01]  /*137e0*/  MUFU.EX2 R194, R4 ;  /* 0x0000000400c27308 */ /* 0x0003e20000000800 */
[--C-:B--2---:R-:W-:Y:S02]  /*137f0*/  FFMA.FTZ R0, R7, c[0x0][0x2d0], -R141.reuse ;  /* 0x0000b40007007a23 */ /* 0x104fe4000001088d */
[C---:B---3--:R-:W-:Y:S02]  /*13800*/  FMUL.FTZ R8, R2.reuse, R152 ;  /* 0x0000009802087220 */ /* 0x048fe40000410000 */
[C---:B------:R-:W-:Y:S05]  /*13810*/  FMUL.FTZ R9, R2.reuse, R153 ;  /* 0x0000009902097220 */ /* 0x040fea0000410000 */
[----:B------:R-:W2:Y:S01]  /*13820*/  MUFU.EX2 R198, R0 ;  /* 0x0000000000c67308 */ /* 0x000ea20000000800 */
        /* <DEDUP_REMOVED lines=9> */
[C---:B------:R-:W-:Y:S02]  /*138c0*/  FMUL.FTZ R32, R2.reuse, R32 ;  /* 0x0000002002207220 */ /* 0x040fe40000410000 */
[C---:B------:R-:W-:Y:S02]  /*138d0*/  FMUL.FTZ R33, R2.reuse, R33 ;  /* 0x0000002102217220 */ /* 0x040fe40000410000 */
[----:B------:R-:W-:Y:S01]  /*138e0*/  FMUL.FTZ R36, R2, R36 ;  /* 0x0000002402247220 */ /* 0x000fe20000410000 */
[----:B--2---:R-:W-:Y:S01]  /*138f0*/  F2FP.PACK_AB R161, R198, R199 ;  /* 0x000000c7c6a1723e */ /* 0x004fe200000000ff */
[--C-:B------:R-:W-:Y:S02]  /*13900*/  FFMA.FTZ R0, R5, c[0x0][0x2d0], -R141.reuse ;  /* 0x0000b40005007a23 */ /* 0x100fe4000001088d */
        /* <DEDUP_REMOVED lines=15> */
[----:B------:R-:W-:Y:S01]  /*13a00*/  FMUL.FTZ R61, R2, R61 ;  /* 0x0000003d023d7220 */ /* 0x000fe20000410000 */
        /* <DEDUP_REMOVED lines=27> */
[----:B------:R-:W-:Y:S02]  /*13bc0*/  LDSM.16.MT88.4 R152, [R178+0x800] ;  /* 0x00080000b298783b */ /* 0x000fe40000004200 */
        /* <DEDUP_REMOVED lines=10> */
[----:B------:R-:W2:Y:S01]  /*13c70*/  LDSM.16.MT88.4 R132, [R180] ;  /* 0x00000000b484783b */ /* 0x000ea20000004200 */
        /* <DEDUP_REMOVED lines=16> */
[C---:B------:R-:W-:Y:S04]  /*13d80*/  FMUL.FTZ R46, R0.reuse, R46 ;  /* 0x0000002e002e7220 */ /* 0x040fe80000410000 */
        /* <DEDUP_REMOVED lines=9> */
[C---:B------:R-:W-:Y:S04]  /*13e20*/  HMMA.16816.F32 R36, R160.reuse, R136, R36 ;  /* 0x00000088a024723c */ /* 0x040fe80000001824 */
[C---:B------:R-:W-:Y:S02]  /*13e30*/  FMUL.FTZ R59, R0.reuse, R59 ;  /* 0x0000003b003b7220 */ /* 0x040fe40000410000 */
[C---:B------:R-:W-:Y:S02]  /*13e40*/  FMUL.FTZ R62, R0.reuse, R62 ;  /* 0x0000003e003e7220 */ /* 0x040fe40000410000 */
[C---:B------:R-:W-:Y:S01]  /*13e50*/  HMMA.16816.F32 R40, R160.reuse, R138, R40 ;  /* 0x0000008aa028723c */ /* 0x040fe20000001828 */
[----:B------:R-:W3:Y:S03]  /*13e60*/  LDSM.16.MT88.4 R136, [R180+0x1000] ;  /* 0x00100000b488783b */ /* 0x000ee60000004200 */
        /* <DEDUP_REMOVED lines=42> */
[----:B------:R-:W-:Y:S02]  /*14110*/  FMUL.FTZ R105, R2, R105 ;  /* 0x0000006902697220 */ /* 0x000fe40000410000 */
[C---:B------:R-:W-:Y:S02]  /*14120*/  FMUL.FTZ R106, R0.reuse, R106 ;  /* 0x0000006a006a7220 */ /* 0x040fe40000410000 */
[C---:B------:R-:W-:Y:S04]  /*14130*/  HMMA.16816.F32 R88, R160.reuse, R138, R88 ;  /* 0x0000008aa058723c */ /* 0x040fe80000001858 */
[--C-:B------:R-:W-:Y:S02]  /*14140*/  FFMA.FTZ R136, R169, c[0x0][0x2d0], -R168.reuse ;  /* 0x0000b400a9887a23 */ /* 0x100fe400000108a8 */
[----:B------:R-:W-:Y:S02]  /*14150*/  FMUL.FTZ R107, R0, R107 ;  /* 0x0000006b006b7220 */ /* 0x000fe40000410000 */
[C---:B-1----:R-:W-:Y:S01]  /*14160*/  HMMA.16816.F32 R92, R160.reuse, R148, R92 ;  /* 0x00000094a05c723c */ /* 0x042fe2000000185c */
[----:B------:R1:W-:Y:S03]  /*14170*/  MUFU.EX2 R201, R136 ;  /* 0x0000008800c97308 */ /* 0x0003e60000000800 */
[C---:B------:R-:W-:Y:S02]  /*14180*/  FMUL.FTZ R108, R2.reuse, R108 ;  /* 0x0000006c026c7220 */ /* 0x040fe40000410000 */
[----:B------:R-:W-:Y:S02]  /*14190*/  FMUL.FTZ R109, R2, R109 ;  /* 0x0000006d026d7220 */ /* 0x000fe40000410000 */
[C---:B------:R-:W-:Y:S01]  /*141a0*/  HMMA.16816.F32 R96, R160.reuse, R150, R96 ;  /* 0x00000096a060723c */ /* 0x040fe20000001860 */
[----:B------:R-:W-:Y:S03]  /*141b0*/  LDSM.16.MT88.4 R148, [R181+0x3000] ;  /* 0x00300000b594783b */ /* 0x000fe60000004200 */
[--C-:B------:R-:W-:Y:S02]  /*141c0*/  FFMA.FTZ R142, R170, c[0x0][0x2d0], -R168.reuse ;  /* 0x0000b400aa8e7a23 */ /* 0x100fe400000108a8 */
[C---:B------:R-:W-:Y:S02]  /*141d0*/  FMUL.FTZ R110, R0.reuse, R110 ;  /* 0x0000006e006e7220 */ /* 0x040fe40000410000 */
[----:B------:R3:W4:Y:S01]  /*141e0*/  MUFU.EX2 R200, R142 ;  /* 0x0000008e00c87308 */ /* 0x0007220000000800 */
[C---:B--2---:R-:W-:Y:S03]  /*141f0*/  HMMA.16816.F32 R100, R160.reuse, R132, R100 ;  /* 0x00000084a064723c */ /* 0x044fe60000001864 */
[----:B------:R-:W-:Y:S02]  /*14200*/  FMUL.FTZ R111, R0, R111 ;  /* 0x0000006f006f7220 */ /* 0x000fe40000410000 */
[----:B------:R-:W-:Y:S02]  /*14210*/  FMUL.FTZ R112, R2, R112 ;  /* 0x0000007002707220 */ /* 0x000fe40000410000 */
[--C-:B------:R-:W-:Y:S01]  /*14220*/  FFMA.FTZ R132, R172, c[0x0][0x2d0], -R141.reuse ;  /* 0x0000b400ac847a23 */ /* 0x100fe2000001088d */
[C---:B------:R-:W-:Y:S01]  /*14230*/  HMMA.16816.F32 R104, R160.reuse, R134, R104 ;  /* 0x00000086a068723c */ /* 0x040fe20000001868 */
[----:B-1----:R-:W1:Y:S02]  /*14240*/  LDSM.16.MT88.4 R136, [R179+0x3000] ;  /* 0x00300000b388783b */ /* 0x002e640000004200 */
[----:B------:R2:W-:Y:S01]  /*14250*/  MUFU.EX2 R169, R132 ;  /* 0x0000008400a97308 */ /* 0x0005e20000000800 */
[----:B------:R-:W-:Y:S02]  /*14260*/  FMUL.FTZ R113, R2, R113 ;  /* 0x0000007102717220 */ /* 0x000fe40000410000 */
[C---:B------:R-:W-:Y:S02]  /*14270*/  FMUL.FTZ R114, R0.reuse, R114 ;  /* 0x0000007200727220 */ /* 0x040fe40000410000 */
[----:B------:R-:W-:Y:S04]  /*14280*/  FMUL.FTZ R115, R0, R115 ;  /* 0x0000007300737220 */ /* 0x000fe80000410000 */
[C---:B------:R-:W-:Y:S02]  /*14290*/  FMUL.FTZ R116, R2.reuse, R116 ;  /* 0x0000007402747220 */ /* 0x040fe40000410000 */
[----:B------:R-:W-:Y:S02]  /*142a0*/  FMUL.FTZ R117, R2, R117 ;  /* 0x0000007502757220 */ /* 0x000fe40000410000 */
[--C-:B---3--:R-:W-:Y:S02]  /*142b0*/  FFMA.FTZ R142, R171, c[0x0][0x2d0], -R168.reuse ;  /* 0x0000b400ab8e7a23 */ /* 0x108fe400000108a8 */
[----:B------:R-:W-:Y:S02]  /*142c0*/  FFMA.FTZ R168, R173, c[0x0][0x2d0], -R168 ;  /* 0x0000b400ada87a23 */ /* 0x000fe400000108a8 */
[----:B------:R-:W-:Y:S01]  /*142d0*/  MUFU.EX2 R171, R142 ;  /* 0x0000008e00ab7308 */ /* 0x000fe20000000800 */
[C---:B------:R-:W-:Y:S02]  /*142e0*/  FMUL.FTZ R118, R0.reuse, R118 ;  /* 0x0000007600767220 */ /* 0x040fe40000410000 */
[----:B------:R-:W-:Y:S02]  /*142f0*/  FMUL.FTZ R119, R0, R119 ;  /* 0x0000007700777220 */ /* 0x000fe40000410000 */
[C---:B------:R-:W-:Y:S01]  /*14300*/  FMUL.FTZ R120, R2.reuse, R120 ;  /* 0x0000007802787220 */ /* 0x040fe20000410000 */
[----:B--2---:R-:W2:Y:S01]  /*14310*/  LDSM.16.MT88.4 R132, [R180+0x3000] ;  /* 0x00300000b484783b */ /* 0x004ea20000004200 */
[----:B------:R-:W-:Y:S03]  /*14320*/  FMUL.FTZ R121, R2, R121 ;  /* 0x0000007902797220 */ /* 0x000fe60000410000 */
[----:B------:R-:W3:Y:S01]  /*14330*/  MUFU.EX2 R170, R168 ;  /* 0x000000a800aa7308 */ /* 0x000ee20000000800 */
[C---:B------:R-:W-:Y:S02]  /*14340*/  FMUL.FTZ R122, R0.reuse, R122 ;  /* 0x0000007a007a7220 */ /* 0x040fe40000410000 */
[----:B------:R-:W-:Y:S02]  /*14350*/  FMUL.FTZ R123, R0, R123 ;  /* 0x0000007b007b7220 */ /* 0x000fe40000410000 */
[C---:B------:R-:W-:Y:S02]  /*14360*/  FMUL.FTZ R124, R2.reuse, R124 ;  /* 0x0000007c027c7220 */ /* 0x040fe40000410000 */
[----:B------:R-:W-:Y:S02]  /*14370*/  FMUL.FTZ R125, R2, R125 ;  /* 0x0000007d027d7220 */ /* 0x000fe40000410000 */
[C---:B------:R-:W-:Y:S01]  /*14380*/  FMUL.FTZ R126, R0.reuse, R126 ;  /* 0x0000007e007e7220 */ /* 0x040fe20000410000 */
[C---:B-1----:R-:W-:Y:S03]  /*14390*/  HMMA.16816.F32 R108, R160.reuse, R136, R108 ;  /* 0x00000088a06c723c */ /* 0x042fe6000000186c */
[----:B------:R-:W-:Y:S02]  /*143a0*/  FMUL.FTZ R127, R0, R127 ;  /* 0x0000007f007f7220 */ /* 0x000fe40000410000 */
[----:B------:R-:W-:Y:S02]  /*143b0*/  FMUL.FTZ R128, R2, R128 ;  /* 0x0000008002807220 */ /* 0x000fe40000410000 */
[--C-:B------:R-:W-:Y:S01]  /*143c0*/  FFMA.FTZ R136, R174, c[0x0][0x2d0], -R141.reuse ;  /* 0x0000b400ae887a23 */ /* 0x100fe2000001088d */
[C---:B------:R-:W-:Y:S03]  /*143d0*/  HMMA.16816.F32 R112, R160.reuse, R138, R112 ;  /* 0x0000008aa070723c */ /* 0x040fe60000001870 */
[----:B------:R1:W5:Y:S01]  /*143e0*/  MUFU.EX2 R168, R136 ;  /* 0x0000008800a87308 */ /* 0x0003620000000800 */
[----:B------:R-:W-:Y:S02]  /*143f0*/  FMUL.FTZ R129, R2, R129 ;  /* 0x0000008102817220 */ /* 0x000fe40000410000 */
[C---:B------:R-:W-:Y:S02]  /*14400*/  FMUL.FTZ R130, R0.reuse, R130 ;  /* 0x0000008200827220 */ /* 0x040fe40000410000 */
[C---:B------:R-:W-:Y:S04]  /*14410*/  HMMA.16816.F32 R116, R160.reuse, R148, R116 ;  /* 0x00000094a074723c */ /* 0x040fe80000001874 */
[----:B------:R-:W-:Y:S04]  /*14420*/  FMUL.FTZ R131, R0, R131 ;  /* 0x0000008300837220 */ /* 0x000fe80000410000 */
[C---:B------:R-:W-:Y:S08]  /*14430*/  HMMA.16816.F32 R120, R160.reuse, R150, R120 ;  /* 0x00000096a078723c */ /* 0x040ff00000001878 */
[C---:B--2---:R-:W-:Y:S04]  /*14440*/  HMMA.16816.F32 R124, R160.reuse, R132, R124 ;  /* 0x00000084a07c723c */ /* 0x044fe8000000187c */
[--C-:B-1----:R-:W-:Y:S02]  /*14450*/  FFMA.FTZ R136, R175, c[0x0][0x2d0], -R141.reuse ;  /* 0x0000b400af887a23 */ /* 0x102fe4000001088d */
[----:B------:R-:W-:Y:S02]  /*14460*/  FFMA.FTZ R141, R143, c[0x0][0x2d0], -R141 ;  /* 0x0000b4008f8d7a23 */ /* 0x000fe4000001088d */
[----:B------:R-:W-:Y:S01]  /*14470*/  HMMA.16816.F32 R128, R160, R134, R128 ;  /* 0x00000086a080723c */ /* 0x000fe20000001880 */
[----:B------:R1:W-:Y:S06]  /*14480*/  MUFU.EX2 R142, R136 ;  /* 0x00000088008e7308 */ /* 0x0003ec0000000800 */
[----:B----4-:R-:W-:Y:S02]  /*14490*/  F2FP.PACK_AB R160, R200, R201 ;  /* 0x000000c9c8a0723e */ /* 0x010fe400000000ff */
[----:B---3--:R-:W-:Y:S02]  /*144a0*/  F2FP.PACK_AB R162, R170, R171 ;  /* 0x000000abaaa2723e */ /* 0x008fe400000000ff */
[----:B------:R-:W2:Y:S01]  /*144b0*/  MUFU.EX2 R141, R141 ;  /* 0x0000008d008d7308 */ /* 0x000ea20000000800 */
[----:B-----5:R-:W-:Y:S01]  /*144c0*/  F2FP.PACK_AB R161, R168, R169 ;  /* 0x000000a9a8a1723e */ /* 0x020fe200000000ff */
[----:B-1----:R-:W1:Y:S01]  /*144d0*/  LDSM.16.MT88.4 R136, [R179+0x800] ;  /* 0x00080000b388783b */ /* 0x002e620000004200 */
[----:B--2---:R-:W-:Y:S07]  /*144e0*/  F2FP.PACK_AB R163, R141, R142 ;  /* 0x0000008e8da3723e */ /* 0x004fee00000000ff */
[C---:B------:R-:W-:Y:S01]  /*144f0*/  HMMA.16816.F32 R148, R160.reuse, R152, R4 ;  /* 0x00000098a094723c */ /* 0x040fe20000001804 */
[----:B------:R-:W2:Y:S07]  /*14500*/  LDSM.16.MT88.4 R4, [R180+0x800] ;  /* 0x00080000b404783b */ /* 0x000eae0000004200 */
[C---:B------:R-:W-:Y:S01]  /*14510*/  HMMA.16816.F32 R152, R160.reuse, R154, R8 ;  /* 0x0000009aa098723c */ /* 0x040fe20000001808 */
[----:B------:R-:W3:Y:S07]  /*14520*/  LDSM.16.MT88.4 R8, [R178+0x1800] ;  /* 0x00180000b208783b */ /* 0x000eee0000004200 */
[C---:B-1----:R-:W-:Y:S01]  /*14530*/  HMMA.16816.F32 R132, R160.reuse, R136, R12 ;  /* 0x00000088a084723c */ /* 0x042fe2000000180c */
[----:B------:R-:W1:Y:S07]  /*14540*/  LDSM.16.MT88.4 R12, [R179+0x1800] ;  /* 0x00180000b30c783b */ /* 0x000e6e0000004200 */
        /* <DEDUP_REMOVED lines=33> */
[C---:B---3--:R-:W-:Y:S07]  /*14760*/  HMMA.16816.F32 R108, R160.reuse, R8, R108 ;  /* 0x00000008a06c723c */ /* 0x048fee000000186c */
[----:B------:R-:W-:Y:S01]  /*14770*/  FFMA.FTZ R8, R2, R207, R205 ;  /* 0x000000cf02087223 */ /* 0x000fe200000100cd */
[C---:B------:R-:W-:Y:S04]  /*14780*/  HMMA.16816.F32 R112, R160.reuse, R10, R112 ;  /* 0x0000000aa070723c */ /* 0x040fe80000001870 */
[----:B------:R-:W-:Y:S02]  /*14790*/  FFMA.FTZ R2, R0, R206, R199 ;  /* 0x000000ce00027223 */ /* 0x000fe400000100c7 */
[----:B------:R-:W-:Y:S01]  /*147a0*/  FADD.FTZ R0, R204, R8 ;  /* 0x00000008cc007221 */ /* 0x000fe20000010000 */
[-C--:B------:R-:W-:Y:S01]  /*147b0*/  MOV R8, R3.reuse ;  /* 0x0000000300087202 */ /* 0x080fe20000000f00 */
[C---:B-1----:R-:W-:Y:S04]  /*147c0*/  HMMA.16816.F32 R116, R160.reuse, R12, R116 ;  /* 0x0000000ca074723c */ /* 0x042fe80000001874 */
[----:B------:R-:W-:Y:S02]  /*147d0*/  FADD.FTZ R2, R198, R2 ;  /* 0x00000002c6027221 */ /* 0x000fe40000010000 */
[----:B------:R-:W-:Y:S02]  /*147e0*/  FADD.FTZ R0, R203, R0 ;  /* 0x00000000cb007221 */ /* 0x000fe40000010000 */
[C---:B------:R-:W-:Y:S04]  /*147f0*/  HMMA.16816.F32 R120, R160.reuse, R14, R120 ;  /* 0x0000000ea078723c */ /* 0x040fe80000001878 */
[----:B------:R-:W-:Y:S02]  /*14800*/  FADD.FTZ R2, R197, R2 ;  /* 0x00000002c5027221 */ /* 0x000fe40000010000 */
[----:B------:R-:W-:Y:S02]  /*14810*/  FADD.FTZ R0, R202, R0 ;  /* 0x00000000ca007221 */ /* 0x000fe40000010000 */
[C---:B--2---:R-:W-:Y:S07]  /*14820*/  HMMA.16816.F32 R124, R160.reuse, R4, R124 ;  /* 0x00000004a07c723c */ /* 0x044fee000000187c */
[----:B------:R-:W-:Y:S01]  /*14830*/  FADD.FTZ R4, R194, R2 ;  /* 0x00000002c2047221 */ /* 0x000fe20000010000 */
[----:B------:R-:W-:Y:S04]  /*14840*/  HMMA.16816.F32 R128, R160, R6, R128 ;  /* 0x00000006a080723c */ /* 0x000fe80000001880 */
[----:B------:R-:W-:Y:S01]  /*14850*/  FADD.FTZ R2, R201, R0 ;  /* 0x00000000c9027221 */ /* 0x000fe20000010000 */
[----:B------:R-:W-:Y:S01]  /*14860*/  IADD3 R194, R196, -0x1, RZ ;  /* 0xffffffffc4c27810 */ /* 0x000fe20007ffe0ff */
[----:B------:R-:W-:Y:S02]  /*14870*/  FADD.FTZ R0, R169, R4 ;  /* 0x00000004a9007221 */ /* 0x000fe40000010000 */
[----:B------:R-:W-:Y:S01]  /*14880*/  FADD.FTZ R2, R200, R2 ;  /* 0x00000002c8027221 */ /* 0x000fe20000010000 */
[----:B------:R-:W-:Y:S03]  /*14890*/  MOV R196, R194 ;  /* 0x000000c200c47202 */ /* 0x000fe60000000f00 */
        /* <DEDUP_REMOVED lines=8> */
.L_x_3285:
        /* <DEDUP_REMOVED lines=21> */
.L_x_3297:
[----:B------:R-:W-:-:S04]  /*14a70*/  MOV R3, c[0x0][0x32c] ;  /* 0x0000cb0000037a02 */ /* 0x000fc80000000f00 */
[----:B------:R-:W-:-:S13]  /*14a80*/  ISETP.NE.AND P0, PT, R3, 0x1, PT ;  /* 0x000000010300780c */ /* 0x000fda0003f05270 */
[----:B------:R-:W-:-:S05]  /*14a90*/  @P0 IMAD.HI.U32 R3, R0, c[0x0][0x330], RZ ;  /* 0x0000cc0000030a27 */ /* 0x000fca00078e00ff */
[----:B------:R-:W-:Y:S02]  /*14aa0*/  @P0 SHF.R.U32.HI R0, RZ, c[0x0][0x334], R3 ;  /* 0x0000cd00ff000a19 */ /* 0x000fe40000011603 */
.L_x_3298:
[----:B------:R-:W-:Y:S05]  /*14ab0*/  BSYNC B0 ;  /* 0x0000000000007941 */ /* 0x000fea0003800000 */
.L_x_3296:
[----:B------:R-:W-:-:S05]  /*14ac0*/  IMAD R0, R0, c[0x0][0x32c], RZ ;  /* 0x0000cb0000007a24 */ /* 0x000fca00078e02ff */
[----:B------:R-:W-:-:S04]  /*14ad0*/  IMNMX R2, R2, R0, !PT ;  /* 0x0000000002027217 */ /* 0x000fc80007800200 */
.L_x_3295:
        /* <DEDUP_REMOVED lines=10> */
.L_x_3300:
[----:B------:R-:W-:Y:S01]  /*14b80*/  ISETP.GT.AND P1, PT, R208, R198, PT ;  /* 0x000000c6d000720c */ /* 0x000fe20003f24270 */
[----:B------:R-:W-:Y:S04]  /*14b90*/  DEPBAR.LE SB0, 0x0 ;  /* 0x000080000000791a */ /* 0x000fe80000000000 */
[----:B------:R-:W-:Y:S01]  /*14ba0*/  WARPSYNC 0xffffffff ;  /* 0xffffffff00007948 */ /* 0x000fe20003800000 */
[----:B------:R-:W-:Y:S01]  /*14bb0*/  BAR.SYNC.DEFER_BLOCKING 0x0 ;  /* 0x0000000000007b1d */ /* 0x000fe20000010000 */
[----:B------:R-:W-:Y:S02]  /*14bc0*/  IADD3 R194, R198, -0x1, RZ ;  /* 0xffffffffc6c27810 */ /* 0x000fe40007ffe0ff */
[----:B------:R-:W-:Y:S04]  /*14bd0*/  LOP3.LUT P3, RZ, R214, 0x1, RZ, 0xc0, !PT ;  /* 0x00000001d6ff7812 */ /* 0x000fe8000786c0ff */
[----:B------:R-:W-:Y:S01]  /*14be0*/  @!P1 SHF.R.S32.HI R0, RZ, 0x1f, R198 ;  /* 0x0000001fff009819 */ /* 0x000fe200000114c6 */
[----:B------:R-:W-:Y:S04]  /*14bf0*/  @!P1 IMAD.WIDE.U32 R2, R198, c[0x0][0x208], RZ ;  /* 0x00008200c6029a25 */ /* 0x000fe800078e00ff */
[----:B------:R-:W-:Y:S04]  /*14c00*/  @!P1 IMAD R0, R0, c[0x0][0x208], RZ ;  /* 0x0000820000009a24 */ /* 0x000fe800078e02ff */
[----:B------:R-:W-:Y:S05]  /*14c10*/  @!P1 IMAD R0, R198, c[0x0][0x20c], R0 ;  /* 0x00008300c6009a24 */ /* 0x000fea00078e0200 */
[----:B------:R-:W-:Y:S02]  /*14c20*/  @!P1 IADD3 R0, R3, R0, RZ ;  /* 0x0000000003009210 */ /* 0x000fe40007ffe0ff */
[C---:B------:R-:W-:Y:S01]  /*14c30*/  @!P1 LEA R3, P0, R2.reuse, R220, 0x5 ;  /* 0x000000dc02039211 */ /* 0x040fe200078028ff */
[----:B------:R-:W-:Y:S03]  /*14c40*/  LDSM.16.M88.4 R16, [R182] ;  /* 0x00000000b610783b */ /* 0x000fe60000000200 */
[----:B------:R-:W-:Y:S02]  /*14c50*/  @!P1 LEA.HI.X R6, R2, R223, R0, 0x5, P0 ;  /* 0x000000df02069211 */ /* 0x000fe400000f2c00 */
[----:B------:R-:W-:Y:S02]  /*14c60*/  ISETP.GT.AND P0, PT, R198, R208, PT ;  /* 0x000000d0c600720c */ /* 0x000fe40003f04270 */
[----:B------:R-:W1:Y:S07]  /*14c70*/  LDSM.16.M88.4 R8, [R177] ;  /* 0x00000000b108783b */ /* 0x000e6e0000000200 */
[----:B------:R-:W2:Y:S04]  /*14c80*/  LDSM.16.M88.4 R160, [R177+0x800] ;  /* 0x00080000b1a0783b */ /* 0x000ea80000000200 */
[----:B------:R-:W-:Y:S01]  /*14c90*/  @P0 SHF.R.S32.HI R0, RZ, 0x1f, R194 ;  /* 0x0000001fff000819 */ /* 0x000fe200000114c2 */
[----:B------:R-:W-:Y:S02]  /*14ca0*/  @P0 IMAD.WIDE.U32 R4, R194, c[0x0][0x1e0], RZ ;  /* 0x00007800c2040a25 */ /* 0x000fe400078e00ff */
[----:B------:R-:W-:Y:S02]  /*14cb0*/  LDSM.16.M88.4 R164, [R183] ;  /* 0x00000000b7a4783b */ /* 0x000fe40000000200 */
[----:B------:R-:W-:Y:S04]  /*14cc0*/  @P0 IMAD R0, R0, c[0x0][0x1e0], RZ ;  /* 0x0000780000000a24 */ /* 0x000fe800078e02ff */
[----:B------:R-:W-:Y:S01]  /*14cd0*/  @P0 IMAD R0, R194, c[0x0][0x1e4], R0 ;  /* 0x00007900c2000a24 */ /* 0x000fe200078e0200 */
[----:B------:R-:W3:Y:S04]  /*14ce0*/  LDSM.16.M88.4 R168, [R186] ;  /* 0x00000000baa8783b */ /* 0x000ee80000000200 */
[----:B------:R-:W-:Y:S02]  /*14cf0*/  @P0 IADD3 R2, R5, R0, RZ ;  /* 0x0000000005020210 */ /* 0x000fe40007ffe0ff */
[C---:B------:R-:W-:Y:S01]  /*14d00*/  @P0 LEA R0, P2, R4.reuse, R218, 0x5 ;  /* 0x000000da04000211 */ /* 0x040fe200078428ff */
[----:B------:R-:W4:Y:S03]  /*14d10*/  LDSM.16.M88.4 R172, [R188] ;  /* 0x00000000bcac783b */ /* 0x000f260000000200 */
        /* <DEDUP_REMOVED lines=9> */
[C---:B-1----:R-:W-:Y:S04]  /*14db0*/  HMMA.16816.F32 R4, R16.reuse, R8, RZ ;  /* 0x000000081004723c */ /* 0x042fe800000018ff */
[----:B------:R5:W-:Y:S04]  /*14dc0*/  @!P1 LDGSTS.E.BYPASS.LTC128B.128 [R195+0x9080], [R2.64+0x80], !P6 ;  /* 0x0908008002c39fae */ /* 0x000be8000f101d46 */
[C---:B------:R-:W-:Y:S03]  /*14dd0*/  HMMA.16816.F32 R8, R16.reuse, R10, RZ ;  /* 0x0000000a1008723c */ /* 0x040fe600000018ff */
[----:B------:R5:W-:Y:S05]  /*14de0*/  @!P1 LDGSTS.E.BYPASS.LTC128B.128 [R195+0xa080], [R2.64+0x100], !P5 ;  /* 0x0a08010002c39fae */ /* 0x000bea000e901d46 */
[C---:B--2---:R-:W-:Y:S02]  /*14df0*/  HMMA.16816.F32 R12, R16.reuse, R160, RZ ;  /* 0x000000a0100c723c */ /* 0x044fe400000018ff */
[----:B------:R5:W-:Y:S06]  /*14e00*/  @!P1 LDGSTS.E.BYPASS.LTC128B.128 [R195+0xb080], [R2.64+0x180], !P4 ;  /* 0x0b08018002c39fae */ /* 0x000bec000e101d46 */
[----:B------:R-:W-:Y:S01]  /*14e10*/  HMMA.16816.F32 R16, R16, R162, RZ ;  /* 0x000000a21010723c */ /* 0x000fe200000018ff */
[----:B------:R-:W-:Y:S07]  /*14e20*/  LDSM.16.M88.4 R160, [R185] ;  /* 0x00000000b9a0783b */ /* 0x000fee0000000200 */
[C---:B---3--:R-:W-:Y:S01]  /*14e30*/  HMMA.16816.F32 R4, R164.reuse, R168, R4 ;  /* 0x000000a8a404723c */ /* 0x048fe20000001804 */
[----:B------:R-:W0:Y:S07]  /*14e40*/  LDGDEPBAR ;  /* 0x00000000000079af */ /* 0x000e2e0000000000 */
[C---:B------:R-:W-:Y:S01]  /*14e50*/  HMMA.16816.F32 R8, R164.reuse, R170, R8 ;  /* 0x000000aaa408723c */ /* 0x040fe20000001808 */
[----:B------:R-:W1:Y:S07]  /*14e60*/  LDSM.16.M88.4 R168, [R176] ;  /* 0x00000000b0a8783b */ /* 0x000e6e0000000200 */
[C---:B----4-:R-:W-:Y:S08]  /*14e70*/  HMMA.16816.F32 R12, R164.reuse, R172, R12 ;  /* 0x000000aca40c723c */ /* 0x050ff0000000180c */
[----:B------:R-:W-:Y:S01]  /*14e80*/  HMMA.16816.F32 R16, R164, R174, R16 ;  /* 0x000000aea410723c */ /* 0x000fe20000001810 */
[----:B------:R-:W2:Y:S07]  /*14e90*/  LDSM.16.M88.4 R164, [R176+0x800] ;  /* 0x00080000b0a4783b */ /* 0x000eae0000000200 */
[----:B------:R-:W-:Y:S01]  /*14ea0*/  LDSM.16.M88.4 R172, [R159+-0x3000] ;  /* 0xffd000009fac783b */ /* 0x000fe20000000200 */
[C---:B-1----:R-:W-:Y:S08]  /*14eb0*/  HMMA.16816.F32 R4, R160.reuse, R168, R4 ;  /* 0x000000a8a004723c */ /* 0x042ff00000001804 */
[C---:B------:R-:W-:Y:S01]  /*14ec0*/  HMMA.16816.F32 R8, R160.reuse, R170, R8 ;  /* 0x000000aaa008723c */ /* 0x040fe20000001808 */
[----:B------:R-:W1:Y:S07]  /*14ed0*/  LDSM.16.M88.4 R168, [R184] ;  /* 0x00000000b8a8783b */ /* 0x000e6e0000000200 */
[C---:B--2---:R-:W-:Y:S08]  /*14ee0*/  HMMA.16816.F32 R12, R160.reuse, R164, R12 ;  /* 0x000000a4a00c723c */ /* 0x044ff0000000180c */
[----:B------:R-:W-:Y:S01]  /*14ef0*/  HMMA.16816.F32 R16, R160, R166, R16 ;  /* 0x000000a6a010723c */ /* 0x000fe20000001810 */
[----:B------:R-:W2:Y:S07]  /*14f00*/  LDSM.16.M88.4 R160, [R159+-0x2800] ;  /* 0xffd800009fa0783b */ /* 0x000eae0000000200 */
[----:B------:R-:W-:Y:S01]  /*14f10*/  LDSM.16.M88.4 R164, [R182+0x4000] ;  /* 0x00400000b6a4783b */ /* 0x000fe20000000200 */
[C---:B-1----:R-:W-:Y:S08]  /*14f20*/  HMMA.16816.F32 R4, R168.reuse, R172, R4 ;  /* 0x000000aca804723c */ /* 0x042ff00000001804 */
[C---:B------:R-:W-:Y:S01]  /*14f30*/  HMMA.16816.F32 R8, R168.reuse, R174, R8 ;  /* 0x000000aea808723c */ /* 0x040fe20000001808 */
[----:B------:R-:W1:Y:S07]  /*14f40*/  LDSM.16.M88.4 R172, [R177+0x1000] ;  /* 0x00100000b1ac783b */ /* 0x000e6e0000000200 */
[C---:B--2---:R-:W-:Y:S08]  /*14f50*/  HMMA.16816.F32 R12, R168.reuse, R160, R12 ;  /* 0x000000a0a80c723c */ /* 0x044ff0000000180c */
[----:B------:R-:W-:Y:S01]  /*14f60*/  HMMA.16816.F32 R16, R168, R162, R16 ;  /* 0x000000a2a810723c */ /* 0x000fe20000001810 */
[----:B------:R-:W2:Y:S07]  /*14f70*/  LDSM.16.M88.4 R160, [R177+0x1800] ;  /* 0x00180000b1a0783b */ /* 0x000eae0000000200 */
[----:B------:R-:W-:Y:S01]  /*14f80*/  LDSM.16.M88.4 R168, [R183+0x4000] ;  /* 0x00400000b7a8783b */ /* 0x000fe20000000200 */
[C---:B-1----:R-:W-:Y:S08]  /*14f90*/  HMMA.16816.F32 R4, R164.reuse, R172, R4 ;  /* 0x000000aca404723c */ /* 0x042ff00000001804 */
[C---:B------:R-:W-:Y:S01]  /*14fa0*/  HMMA.16816.F32 R8, R164.reuse, R174, R8 ;  /* 0x000000aea408723c */ /* 0x040fe20000001808 */
[----:B------:R-:W1:Y:S07]  /*14fb0*/  LDSM.16.M88.4 R172, [R190] ;  /* 0x00000000beac783b */ /* 0x000e6e0000000200 */
[C---:B--2---:R-:W-:Y:S08]  /*14fc0*/  HMMA.16816.F32 R12, R164.reuse, R160, R12 ;  /* 0x000000a0a40c723c */ /* 0x044ff0000000180c */
[----:B------:R-:W-:Y:S01]  /*14fd0*/  HMMA.16816.F32 R16, R164, R162, R16 ;  /* 0x000000a2a410723c */ /* 0x000fe20000001810 */
[----:B------:R-:W2:Y:S07]  /*14fe0*/  LDSM.16.M88.4 R160, [R189] ;  /* 0x00000000bda0783b */ /* 0x000eae0000000200 */
        /* <DEDUP_REMOVED lines=10> */
[----:B------:R-:W1:Y:S07]  /*15090*/  LDSM.16.M88.4 R172, [R159+-0x2000] ;  /* 0xffe000009fac783b */ /* 0x000e6e0000000200 */
        /* <DEDUP_REMOVED lines=58> */
[----:B------:R-:W2:Y:S01]  /*15440*/  LDSM.16.M88.4 R160, [R159+0x800] ;  /* 0x000800009fa0783b */ /* 0x000ea20000000200 */
[----:B------:R-:W-:Y:S06]  /*15450*/  DEPBAR.LE SB0, 0x0 ;  /* 0x000080000000791a */ /* 0x000fec0000000000 */
[----:B------:R-:W-:Y:S01]  /*15460*/  BAR.SYNC.DEFER_BLOCKING 0x0 ;  /* 0x0000000000007b1d */ /* 0x000fe20000010000 */
[C---:B-1----:R-:W-:Y:S06]  /*15470*/  HMMA.16816.F32 R4, R168.reuse, R172, R4 ;  /* 0x000000aca804723c */ /* 0x042fec0000001804 */
[----:B------:R-:W-:Y:S01]  /*15480*/  @!PT LDS RZ, [RZ] ;  /* 0x00000000fffff984 */ /* 0x000fe20000000800 */
[----:B------:R-:W-:Y:S01]  /*15490*/  @!PT LDS RZ, [RZ] ;  /* 0x00000000fffff984 */ /* 0x000fe20000000800 */
[----:B------:R-:W-:Y:S01]  /*154a0*/  @!PT LDS RZ, [RZ] ;  /* 0x00000000fffff984 */ /* 0x000fe20000000800 */
[----:B------:R1:W-:Y:S02]  /*154b0*/  @P0 LDGSTS.E.BYPASS.LTC128B.128 [R195+0xc080], [R196.64], !P3 ;  /* 0x0c080000c4c30fae */ /* 0x0003e4000d901d46 */
[C---:B------:R-:W-:Y:S05]  /*154c0*/  HMMA.16816.F32 R8, R168.reuse, R174, R8 ;  /* 0x000000aea808723c */ /* 0x040fea0000001808 */
[----:B------:R1:W-:Y:S03]  /*154d0*/  @P0 LDGSTS.E.BYPASS.LTC128B.128 [R195+0xd080], [R196.64+0x80], !P6 ;  /* 0x0d080080c4c30fae */ /* 0x0003e6000f101d46 */
[C---:B--2---:R-:W-:Y:S04]  /*154e0*/  HMMA.16816.F32 R12, R168.reuse, R160, R12 ;  /* 0x000000a0a80c723c */ /* 0x044fe8000000180c */
[----:B------:R1:W-:Y:S04]  /*154f0*/  @P0 LDGSTS.E.BYPASS.LTC128B.128 [R195+0xe080], [R196.64+0x100], !P5 ;  /* 0x0e080100c4c30fae */ /* 0x0003e8000e901d46 */
[----:B------:R-:W-:Y:S04]  /*15500*/  HMMA.16816.F32 R16, R168, R162, R16 ;  /* 0x000000a2a810723c */ /* 0x000fe80000001810 */
[----:B------:R-:W-:Y:S01]  /*15510*/  FMNMX.FTZ R0, R4, R141, !PT ;  /* 0x0000008d04007209 */ /* 0x000fe20007810000 */
[----:B------:R1:W-:Y:S01]  /*15520*/  @P0 LDGSTS.E.BYPASS.LTC128B.128 [R195+0xf080], [R196.64+0x180], !P4 ;  /* 0x0f080180c4c30fae */ /* 0x0003e2000e101d46 */
[----:B-----5:R-:W-:Y:S02]  /*15530*/  FMNMX.FTZ R2, R6, R142, !PT ;  /* 0x0000008e06027209 */ /* 0x020fe40007810000 */
[----:B------:R-:W-:Y:S02]  /*15540*/  FMNMX.FTZ R0, R5, R0, !PT ;  /* 0x0000000005007209 */ /* 0x000fe40007810000 */
[----:B------:R-:W-:Y:S02]  /*15550*/  ISETP.GT.AND P0, PT, R198, R203, PT ;  /* 0x000000cbc600720c */ /* 0x000fe40003f04270 */
[----:B------:R-:W-:Y:S01]  /*15560*/  FMNMX.FTZ R0, R8, R0, !PT ;  /* 0x0000000008007209 */ /* 0x000fe20007810000 */
[----:B------:R-:W-:Y:S01]  /*15570*/  LDSM.16.MT88.4 R160, [R178] ;  /* 0x00000000b2a0783b */ /* 0x000fe20000004200 */
[----:B------:R-:W-:Y:S02]  /*15580*/  FMNMX.FTZ R2, R7, R2, !PT ;  /* 0x0000000207027209 */ /* 0x000fe40007810000 */
[----:B------:R-:W-:Y:S02]  /*15590*/  FMNMX.FTZ R0, R9, R0, !PT ;  /* 0x0000000009007209 */ /* 0x000fe40007810000 */
[----:B------:R-:W-:Y:S02]  /*155a0*/  FMNMX.FTZ R2, R10, R2, !PT ;  /* 0x000000020a027209 */ /* 0x000fe40007810000 */
[----:B------:R-:W-:Y:S01]  /*155b0*/  FMNMX.FTZ R0, R12, R0, !PT ;  /* 0x000000000c007209 */ /* 0x000fe20007810000 */
        /* <DEDUP_REMOVED lines=9> */
[----:B------:R-:W-:Y:S01]  /*15650*/  MOV R198, R194 ;  /* 0x000000c200c67202 */ /* 0x000fe20000000f00 */
        /* <DEDUP_REMOVED lines=10> */
[----:B------:R-:W-:Y:S02]  /*15700*/  FMUL.FTZ R0, R2, c[0x0][0x2d0] ;  /* 0x0000b40002007a20 */ /* 0x000fe40000410000 */
[----:B------:R-:W-:Y:S02]  /*15710*/  FMUL.FTZ R141, R3, c[0x0][0x2d0] ;  /* 0x0000b400038d7a20 */ /* 0x000fe40000410000 */
[----:B------:R2:W3:Y:S02]  /*15720*/  MUFU.EX2 R2, R0 ;  /* 0x0000000000027308 */ /* 0x0004e40000000800 */
[--C-:B------:R-:W-:Y:S02]  /*15730*/  FFMA.FTZ R6, R6, c[0x0][0x2d0], -R141.reuse ;  /* 0x0000b40006067a23 */ /* 0x100fe4000001088d */
[--C-:B------:R-:W-:Y:S02]  /*15740*/  FFMA.FTZ R7, R7, c[0x0][0x2d0], -R141.reuse ;  /* 0x0000b40007077a23 */ /* 0x100fe4000001088d */
[--C-:B------:R-:W-:Y:S02]  /*15750*/  FFMA.FTZ R14, R14, c[0x0][0x2d0], -R141.reuse ;  /* 0x0000b4000e0e7a23 */ /* 0x100fe4000001088d */
[--C-:B------:R-:W-:Y:S02]  /*15760*/  FFMA.FTZ R15, R15, c[0x0][0x2d0], -R141.reuse ;  /* 0x0000b4000f0f7a23 */ /* 0x100fe4000001088d */
[----:B------:R-:W-:Y:S10]  /*15770*/  MUFU.EX2 R172, R6 ;  /* 0x0000000600ac7308 */ /* 0x000ff40000000800 */
[----:B------:R-:W-:Y:S01]  /*15780*/  MUFU.EX2 R171, R7 ;  /* 0x0000000700ab7308 */ /* 0x000fe20000000800 */
[----:B--2---:R-:W-:Y:S02]  /*15790*/  FADD.FTZ R0, -R3, R142 ;  /* 0x0000008e03007221 */ /* 0x004fe40000010100 */
[----:B------:R-:W-:Y:S02]  /*157a0*/  FMUL.FTZ R142, R140, c[0x0][0x2d0] ;  /* 0x0000b4008c8e7a20 */ /* 0x000fe40000410000 */
[----:B------:R-:W-:Y:S02]  /*157b0*/  FMUL.FTZ R0, R0, c[0x0][0x2d0] ;  /* 0x0000b40000007a20 */ /* 0x000fe40000410000 */
[--C-:B------:R-:W-:Y:S03]  /*157c0*/  FFMA.FTZ R4, R4, c[0x0][0x2d0], -R142.reuse ;  /* 0x0000b40004047a23 */ /* 0x100fe6000001088e */
[----:B------:R-:W-:Y:S01]  /*157d0*/  MUFU.EX2 R168, R14 ;  /* 0x0000000e00a87308 */ /* 0x000fe20000000800 */
        /* <DEDUP_REMOVED lines=17> */
[----:B------:R4:W-:Y:S01]  /*158f0*/  MUFU.EX2 R201, R5 ;  /* 0x0000000500c97308 */ /* 0x0009e20000000800 */
[C---:B------:R-:W-:Y:S02]  /*15900*/  FMUL.FTZ R40, R2.reuse, R40 ;  /* 0x0000002802287220 */ /* 0x040fe40000410000 */
[----:B------:R-:W-:Y:S02]  /*15910*/  FMUL.FTZ R41, R2, R41 ;  /* 0x0000002902297220 */ /* 0x000fe40000410000 */
[--C-:B--2---:R-:W-:Y:S02]  /*15920*/  FFMA.FTZ R4, R8, c[0x0][0x2d0], -R142.reuse ;  /* 0x0000b40008047a23 */ /* 0x104fe4000001088e */
[C---:B------:R-:W-:Y:S02]  /*15930*/  FMUL.FTZ R8, R2.reuse, R152 ;  /* 0x0000009802087220 */ /* 0x040fe40000410000 */
[C---:B------:R-:W-:Y:S01]  /*15940*/  FMUL.FTZ R44, R2.reuse, R44 ;  /* 0x0000002c022c7220 */ /* 0x040fe20000410000 */
[----:B------:R2:W-:Y:S01]  /*15950*/  MUFU.EX2 R200, R4 ;  /* 0x0000000400c87308 */ /* 0x0005e20000000800 */
[C---:B------:R-:W-:Y:S02]  /*15960*/  FMUL.FTZ R45, R2.reuse, R45 ;  /* 0x0000002d022d7220 */ /* 0x040fe40000410000 */
[----:B------:R-:W-:Y:S02]  /*15970*/  FMUL.FTZ R48, R2, R48 ;  /* 0x0000003002307220 */ /* 0x000fe40000410000 */
[C---:B---3--:R-:W-:Y:S02]  /*15980*/  FMUL.FTZ R6, R0.reuse, R150 ;  /* 0x0000009600067220 */ /* 0x048fe40000410000 */
[C---:B------:R-:W-:Y:S02]  /*15990*/  FMUL.FTZ R7, R0.reuse, R151 ;  /* 0x0000009700077220 */ /* 0x040fe40000410000 */
[C---:B------:R-:W-:Y:S01]  /*159a0*/  FMUL.FTZ R134, R0.reuse, R134 ;  /* 0x0000008600867220 */ /* 0x040fe20000410000 */
[----:B------:R-:W-:Y:S01]  /*159b0*/  MUFU.EX2 R143, R15 ;  /* 0x0000000f008f7308 */ /* 0x000fe20000000800 */
[C---:B------:R-:W-:Y:S02]  /*159c0*/  FMUL.FTZ R135, R0.reuse, R135 ;  /* 0x0000008700877220 */ /* 0x040fe40000410000 */
[----:B------:R-:W-:Y:S02]  /*159d0*/  FMUL.FTZ R138, R0, R138 ;  /* 0x0000008a008a7220 */ /* 0x000fe40000410000 */
[----:B----4-:R-:W-:Y:S01]  /*159e0*/  FMUL.FTZ R5, R2, R149 ;  /* 0x0000009502057220 */ /* 0x010fe20000410000 */
[----:B------:R-:W-:Y:S01]  /*159f0*/  F2FP.PACK_AB R149, R171, R172 ;  /* 0x000000acab95723e */ /* 0x000fe200000000ff */
[C---:B------:R-:W-:Y:S02]  /*15a00*/  FMUL.FTZ R139, R0.reuse, R139 ;  /* 0x0000008b008b7220 */ /* 0x040fe40000410000 */
[C---:B------:R-:W-:Y:S02]  /*15a10*/  FMUL.FTZ R22, R0.reuse, R22 ;  /* 0x0000001600167220 */ /* 0x040fe40000410000 */
[C---:B------:R-:W-:Y:S02]  /*15a20*/  FMUL.FTZ R23, R0.reuse, R23 ;  /* 0x0000001700177220 */ /* 0x040fe40000410000 */
[----:B------:R-:W-:Y:S02]  /*15a30*/  FMUL.FTZ R26, R0, R26 ;  /* 0x0000001a001a7220 */ /* 0x000fe40000410000 */
[--C-:B--2---:R-:W-:Y:S02]  /*15a40*/  FFMA.FTZ R4, R9, c[0x0][0x2d0], -R142.reuse ;  /* 0x0000b40009047a23 */ /* 0x104fe4000001088e */
[----:B------:R-:W-:Y:S02]  /*15a50*/  FMUL.FTZ R9, R2, R153 ;  /* 0x0000009902097220 */ /* 0x000fe40000410000 */
        /* <DEDUP_REMOVED lines=13> */
[----:B--2---:R-:W-:Y:S01]  /*15b30*/  F2FP.PACK_AB R150, R199, R200 ;  /* 0x000000c8c796723e */ /* 0x004fe200000000ff */
[--C-:B------:R-:W-:Y:S02]  /*15b40*/  FFMA.FTZ R4, R10, c[0x0][0x2d0], -R141.reuse ;  /* 0x0000b4000a047a23 */ /* 0x100fe4000001088d */
[C---:B------:R-:W-:Y:S02]  /*15b50*/  FMUL.FTZ R10, R0.reuse, R154 ;  /* 0x0000009a000a7220 */ /* 0x040fe40000410000 */
        /* <DEDUP_REMOVED lines=13> */
[--C-:B--2---:R-:W-:Y:S02]  /*15c30*/  FFMA.FTZ R4, R11, c[0x0][0x2d0], -R141.reuse ;  /* 0x0000b4000b047a23 */ /* 0x104fe4000001088d */
[C---:B------:R-:W-:Y:S02]  /*15c40*/  FMUL.FTZ R11, R0.reuse, R155 ;  /* 0x0000009b000b7220 */ /* 0x040fe40000410000 */
[----:B------:R2:W3:Y:S01]  /*15c50*/  MUFU.EX2 R169, R4 ;  /* 0x0000000400a97308 */ /* 0x0004e20000000800 */
[----:B------:R-:W4:Y:S01]  /*15c60*/  LDSM.16.MT88.4 R152, [R181] ;  /* 0x00000000b598783b */ /* 0x000f220000004200 */
        /* <DEDUP_REMOVED lines=11> */
[C---:B--2---:R-:W-:Y:S01]  /*15d20*/  FMUL.FTZ R4, R2.reuse, R148 ;  /* 0x0000009402047220 */ /* 0x044fe20000410000 */
[----:B------:R-:W-:Y:S01]  /*15d30*/  F2FP.PACK_AB R148, R201, R202 ;  /* 0x000000cac994723e */ /* 0x000fe200000000ff */
[----:B------:R-:W-:Y:S01]  /*15d40*/  FMUL.FTZ R73, R2, R73 ;  /* 0x0000004902497220 */ /* 0x000fe20000410000 */
[----:B---3--:R-:W-:Y:S01]  /*15d50*/  F2FP.PACK_AB R151, R169, R170 ;  /* 0x000000aaa997723e */ /* 0x008fe200000000ff */
[C---:B------:R-:W-:Y:S02]  /*15d60*/  FMUL.FTZ R74, R0.reuse, R74 ;  /* 0x0000004a004a7220 */ /* 0x040fe40000410000 */
[----:B------:R-:W-:Y:S02]  /*15d70*/  FMUL.FTZ R75, R0, R75 ;  /* 0x0000004b004b7220 */ /* 0x000fe40000410000 */
[C---:B------:R-:W-:Y:S02]  /*15d80*/  FMUL.FTZ R76, R2.reuse, R76 ;  /* 0x0000004c024c7220 */ /* 0x040fe40000410000 */
[C---:B------:R-:W-:Y:S05]  /*15d90*/  HMMA.16816.F32 R4, R148.reuse, R160, R4 ;  /* 0x000000a09404723c */ /* 0x040fea0000001804 */
[----:B------:R-:W-:Y:S02]  /*15da0*/  FMUL.FTZ R77, R2, R77 ;  /* 0x0000004d024d7220 */ /* 0x000fe40000410000 */
[C---:B------:R-:W-:Y:S01]  /*15db0*/  FMUL.FTZ R78, R0.reuse, R78 ;  /* 0x0000004e004e7220 */ /* 0x040fe20000410000 */
[C---:B------:R-:W-:Y:S01]  /*15dc0*/  HMMA.16816.F32 R8, R148.reuse, R162, R8 ;  /* 0x000000a29408723c */ /* 0x040fe20000001808 */
[----:B------:R-:W2:Y:S03]  /*15dd0*/  LDSM.16.MT88.4 R160, [R180] ;  /* 0x00000000b4a0783b */ /* 0x000ea60000004200 */
        /* <DEDUP_REMOVED lines=9> */
[C---:B----4-:R-:W-:Y:S04]  /*15e70*/  HMMA.16816.F32 R20, R148.reuse, R152, R20 ;  /* 0x000000989414723c */ /* 0x050fe80000001814 */
        /* <DEDUP_REMOVED lines=10> */
[--C-:B------:R-:W-:Y:S01]  /*15f20*/  FFMA.FTZ R12, R12, c[0x0][0x2d0], -R142.reuse ;  /* 0x0000b4000c0c7a23 */ /* 0x100fe2000001088e */
[C---:B------:R-:W-:Y:S01]  /*15f30*/  HMMA.16816.F32 R32, R148.reuse, R162, R32 ;  /* 0x000000a29420723c */ /* 0x040fe20000001820 */
[----:B------:R-:W2:Y:S02]  /*15f40*/  LDSM.16.MT88.4 R160, [R179+0x1000] ;  /* 0x00100000b3a0783b */ /* 0x000ea40000004200 */
[----:B-1----:R1:W-:Y:S01]  /*15f50*/  MUFU.EX2 R196, R12 ;  /* 0x0000000c00c47308 */ /* 0x0023e20000000800 */
        /* <DEDUP_REMOVED lines=8> */
[----:B------:R-:W-:Y:S01]  /*15fe0*/  FMUL.FTZ R100, R2, R100 ;  /* 0x0000006402647220 */ /* 0x000fe20000410000 */
[C---:B---3--:R-:W-:Y:S03]  /*15ff0*/  HMMA.16816.F32 R36, R148.reuse, R152, R36 ;  /* 0x000000989424723c */ /* 0x048fe60000001824 */
[--C-:B-1----:R-:W-:Y:S02]  /*16000*/  FFMA.FTZ R12, R16, c[0x0][0x2d0], -R142.reuse ;  /* 0x0000b400100c7a23 */ /* 0x102fe4000001088e */
[----:B------:R-:W-:Y:S02]  /*16010*/  FMUL.FTZ R101, R2, R101 ;  /* 0x0000006502657220 */ /* 0x000fe40000410000 */
[C---:B------:R-:W-:Y:S01]  /*16020*/  FMUL.FTZ R102, R0.reuse, R102 ;  /* 0x0000006600667220 */ /* 0x040fe20000410000 */
        /* <DEDUP_REMOVED lines=14> */
[----:B------:R-:W-:Y:S04]  /*16110*/  FMUL.FTZ R111, R0, R111 ;  /* 0x0000006f006f7220 */ /* 0x000fe80000410000 */
[--C-:B---3--:R-:W-:Y:S02]  /*16120*/  FFMA.FTZ R12, R17, c[0x0][0x2d0], -R142.reuse ;  /* 0x0000b400110c7a23 */ /* 0x108fe4000001088e */
[C---:B------:R-:W-:Y:S02]  /*16130*/  FMUL.FTZ R112, R2.reuse, R112 ;  /* 0x0000007002707220 */ /* 0x040fe40000410000 */
[----:B------:R-:W-:Y:S01]  /*16140*/  FMUL.FTZ R113, R2, R113 ;  /* 0x0000007102717220 */ /* 0x000fe20000410000 */
[----:B------:R3:W4:Y:S01]  /*16150*/  MUFU.EX2 R173, R12 ;  /* 0x0000000c00ad7308 */ /* 0x0007220000000800 */
        /* <DEDUP_REMOVED lines=11> */
[----:B------:R-:W-:Y:S01]  /*16210*/  FMUL.FTZ R122, R0, R122 ;  /* 0x0000007a007a7220 */ /* 0x000fe20000410000 */
[C---:B--2---:R-:W-:Y:S03]  /*16220*/  HMMA.16816.F32 R60, R148.reuse, R160, R60 ;  /* 0x000000a0943c723c */ /* 0x044fe6000000183c */
[--C-:B---3--:R-:W-:Y:S01]  /*16230*/  FFMA.FTZ R12, R18, c[0x0][0x2d0], -R141.reuse ;  /* 0x0000b400120c7a23 */ /* 0x108fe2000001088d */
[----:B----4-:R-:W-:Y:S01]  /*16240*/  F2FP.PACK_AB R14, R173, R174 ;  /* 0x000000aead0e723e */ /* 0x010fe200000000ff */
[----:B------:R-:W-:Y:S02]  /*16250*/  FFMA.FTZ R141, R19, c[0x0][0x2d0], -R141 ;  /* 0x0000b400138d7a23 */ /* 0x000fe4000001088d */
[----:B------:R-:W-:Y:S01]  /*16260*/  LDSM.16.MT88.4 R16, [R181+0x800] ;  /* 0x00080000b510783b */ /* 0x000fe20000004200 */
[C---:B------:R-:W-:Y:S03]  /*16270*/  HMMA.16816.F32 R64, R148.reuse, R162, R64 ;  /* 0x000000a29440723c */ /* 0x040fe60000001840 */
[----:B------:R-:W-:Y:S01]  /*16280*/  MUFU.EX2 R141, R141 ;  /* 0x0000008d008d7308 */ /* 0x000fe20000000800 */
[----:B------:R-:W-:Y:S02]  /*16290*/  FMUL.FTZ R123, R0, R123 ;  /* 0x0000007b007b7220 */ /* 0x000fe40000410000 */
[----:B------:R-:W2:Y:S01]  /*162a0*/  LDSM.16.MT88.4 R160, [R179+0x2000] ;  /* 0x00200000b3a0783b */ /* 0x000ea20000004200 */
[----:B------:R-:W-:Y:S02]  /*162b0*/  FFMA.FTZ R13, R13, c[0x0][0x2d0], -R142 ;  /* 0x0000b4000d0d7a23 */ /* 0x000fe4000001088e */
[C---:B------:R-:W-:Y:S03]  /*162c0*/  FMUL.FTZ R124, R2.reuse, R124 ;  /* 0x0000007c027c7220 */ /* 0x040fe60000410000 */
[----:B------:R-:W-:Y:S01]  /*162d0*/  FMUL.FTZ R125, R2, R125 ;  /* 0x0000007d027d7220 */ /* 0x000fe20000410000 */
[----:B------:R3:W4:Y:S01]  /*162e0*/  MUFU.EX2 R175, R13 ;  /* 0x0000000d00af7308 */ /* 0x0007220000000800 */
[C---:B------:R-:W-:Y:S02]  /*162f0*/  FMUL.FTZ R126, R0.reuse, R126 ;  /* 0x0000007e007e7220 */ /* 0x040fe40000410000 */
[----:B------:R-:W-:Y:S02]  /*16300*/  FMUL.FTZ R127, R0, R127 ;  /* 0x0000007f007f7220 */ /* 0x000fe40000410000 */
[C---:B------:R-:W-:Y:S02]  /*16310*/  FMUL.FTZ R128, R2.reuse, R128 ;  /* 0x0000008002807220 */ /* 0x040fe40000410000 */
[----:B------:R-:W-:Y:S02]  /*16320*/  FMUL.FTZ R129, R2, R129 ;  /* 0x0000008102817220 */ /* 0x000fe40000410000 */
[C---:B------:R-:W-:Y:S01]  /*16330*/  FMUL.FTZ R130, R0.reuse, R130 ;  /* 0x0000008200827220 */ /* 0x040fe20000410000 */
[----:B------:R4:W5:Y:S01]  /*16340*/  MUFU.EX2 R142, R12 ;  /* 0x0000000c008e7308 */ /* 0x0009620000000800 */
[C---:B-1----:R-:W-:Y:S03]  /*16350*/  HMMA.16816.F32 R68, R148.reuse, R152, R68 ;  /* 0x000000989444723c */ /* 0x042fe60000001844 */
[----:B------:R-:W-:Y:S02]  /*16360*/  FMUL.FTZ R131, R0, R131 ;  /* 0x0000008300837220 */ /* 0x000fe40000410000 */
[----:B------:R-:W-:Y:S02]  /*16370*/  FFMA.FTZ R2, R2, R207, R202 ;  /* 0x000000cf02027223 */ /* 0x000fe400000100ca */
[----:B------:R-:W-:Y:S01]  /*16380*/  FFMA.FTZ R0, R0, R206, R172 ;  /* 0x000000ce00007223 */ /* 0x000fe200000100ac */
[C---:B------:R-:W-:Y:S01]  /*16390*/  HMMA.16816.F32 R72, R148.reuse, R154, R72 ;  /* 0x0000009a9448723c */ /* 0x040fe20000001848 */
[----:B------:R-:W1:Y:S03]  /*163a0*/  LDSM.16.MT88.4 R152, [R181+0x2000] ;  /* 0x00200000b598783b */ /* 0x000e660000004200 */
[----:B------:R-:W-:Y:S01]  /*163b0*/  FADD.FTZ R2, R201, R2 ;  /* 0x00000002c9027221 */ /* 0x000fe20000010000 */
[----:B---3--:R-:W-:Y:S01]  /*163c0*/  F2FP.PACK_AB R13, R143, R168 ;  /* 0x000000a88f0d723e */ /* 0x008fe200000000ff */
[----:B------:R-:W-:Y:S02]  /*163d0*/  FADD.FTZ R0, R171, R0 ;  /* 0x00000000ab007221 */ /* 0x000fe40000010000 */
[----:B------:R-:W-:Y:S04]  /*163e0*/  FADD.FTZ R2, R200, R2 ;  /* 0x00000002c8027221 */ /* 0x000fe80000010000 */
[----:B------:R-:W-:Y:S01]  /*163f0*/  FADD.FTZ R0, R170, R0 ;  /* 0x00000000aa007221 */ /* 0x000fe20000010000 */
[C---:B--2---:R-:W-:Y:S03]  /*16400*/  HMMA.16816.F32 R76, R148.reuse, R160, R76 ;  /* 0x000000a0944c723c */ /* 0x044fe6000000184c */
[----:B----4-:R-:W-:Y:S01]  /*16410*/  F2FP.PACK_AB R12, R175, R196 ;  /* 0x000000c4af0c723e */ /* 0x010fe200000000ff */
[----:B------:R-:W-:Y:S01]  /*16420*/  FADD.FTZ R2, R199, R2 ;  /* 0x00000002c7027221 */ /* 0x000fe20000010000 */
[----:B-----5:R-:W-:Y:S01]  /*16430*/  F2FP.PACK_AB R15, R141, R142 ;  /* 0x0000008e8d0f723e */ /* 0x020fe200000000ff */
[----:B------:R-:W-:Y:S02]  /*16440*/  FADD.FTZ R0, R169, R0 ;  /* 0x00000000a9007221 */ /* 0x000fe40000010000 */
        /* <DEDUP_REMOVED lines=23> */
[C---:B------:R-:W-:Y:S08]  /*165c0*/  HMMA.16816.F32 R132, R12.reuse, R164, R132 ;  /* 0x000000a40c84723c */ /* 0x040ff00000001884 */
[C---:B------:R-:W-:Y:S08]  /*165d0*/  HMMA.16816.F32 R136, R12.reuse, R166, R136 ;  /* 0x000000a60c88723c */ /* 0x040ff00000001888 */
        /* <DEDUP_REMOVED lines=49> */
[----:B------:R-:W-:Y:S01]  /*168f0*/  MOV R141, R140 ;  /* 0x0000008c008d7202 */ /* 0x000fe20000000f00 */
[----:B------:R-:W-:-:S05]  /*16900*/  @P0 BRA `(.L_x_3300) ;  /* 0xffffe27000000947 */ /* 0x000fca000383ffff */
.L_x_3299:
[----:B------:R-:W-:-:S13]  /*16910*/  ISETP.GE.AND P0, PT, R194, R208, PT ;  /* 0x000000d0c200720c */ /* 0x000fda0003f06270 */
[----:B------:R-:W-:Y:S05]  /*16920*/  @!P0 BRA `(.L_x_3301) ;  /* 0x0000252000008947 */ /* 0x000fea0003800000 */
[----:B------:R-:W-:Y:S02]  /*16930*/  MOV R142, R8 ;  /* 0x00000008008e7202 */ /* 0x000fe40000000f00 */
[----:B------:R-:W-:Y:S02]  /*16940*/  MOV R141, R140 ;  /* 0x0000008c008d7202 */ /* 0x000fe40000000f00 */
.L_x_3310:
[----:B------:R-:W-:Y:S04]  /*16950*/  DEPBAR.LE SB0, 0x0 ;  /* 0x000080000000791a */ /* 0x000fe80000000000 */
[----:B------:R-:W-:Y:S01]  /*16960*/  WARPSYNC 0xffffffff ;  /* 0xffffffff00007948 */ /* 0x000fe20003800000 */
[----:B------:R-:W-:Y:S01]  /*16970*/  BAR.SYNC.DEFER_BLOCKING 0x0 ;  /* 0x0000000000007b1d */ /* 0x000fe20000010000 */
[----:B------:R-:W-:Y:S01]  /*16980*/  SHF.R.S32.HI R0, RZ, 0x1f, R194 ;  /* 0x0000001fff007819 */ /* 0x000fe200000114c2 */
[----:B------:R-:W-:Y:S01]  /*16990*/  IMAD.WIDE.U32 R2, R194, c[0x0][0x208], RZ ;  /* 0x00008200c2027a25 */ /* 0x000fe200078e00ff */
[----:B------:R-:W-:Y:S03]  /*169a0*/  LOP3.LUT P2, RZ, R214, 0x1, RZ, 0xc0, !PT ;  /* 0x00000001d6ff7812 */ /* 0x000fe6000784c0ff */
[----:B------:R-:W-:Y:S02]  /*169b0*/  IMAD R0, R0, c[0x0][0x208], RZ ;  /* 0x0000820000007a24 */ /* 0x000fe400078e02ff */
[----:B------:R-:W-:Y:S02]  /*169c0*/  IMAD.MOV.U32 R140, RZ, RZ, c[0x0][0x2c4] ;  /* 0x0000b100ff8c7624 */ /* 0x000fe400078e00ff */
[----:B------:R-:W-:Y:S01]  /*169d0*/  IMAD R4, R194, c[0x0][0x20c], R0 ;  /* 0x00008300c2047a24 */ /* 0x000fe200078e0200 */
[----:B------:R-:W-:Y:S01]  /*169e0*/  LEA R0, P0, R2, R220, 0x5 ;  /* 0x000000dc02007211 */ /* 0x000fe200078028ff */
[----:B------:R-:W-:Y:S01]  /*169f0*/  IMAD.IADD R143, R225, 0x1, R224 ;  /* 0x00000001e18f7824 */ /* 0x000fe200078e02e0 */
[----:B------:R-:W-:Y:S01]  /*16a00*/  ISETP.NE.AND P3, PT, R140, 0x1, PT ;  /* 0x000000018c00780c */ /* 0x000fe20003f65270 */
[----:B------:R-:W-:Y:S02]  /*16a10*/  IMAD.IADD R3, R3, 0x1, R4 ;  /* 0x0000000103037824 */ /* 0x000fe400078e0204 */
[----:B------:R-:W-:Y:S02]  /*16a20*/  IMAD.MOV.U32 R198, RZ, RZ, c[0x0][0x32c] ;  /* 0x0000cb00ffc67624 */ /* 0x000fe400078e00ff */
[----:B------:R-:W-:Y:S01]  /*16a30*/  IMAD.SHL.U32 R140, R194, 0x20, RZ ;  /* 0x00000020c28c7824 */ /* 0x000fe200078e00ff */
[----:B------:R-:W-:Y:S02]  /*16a40*/  LEA.HI.X R3, R2, R223, R3, 0x5, P0 ;  /* 0x000000df02037211 */ /* 0x000fe400000f2c03 */
[C---:B------:R-:W-:Y:S01]  /*16a50*/  LEA R2, P0, R0.reuse, c[0x0][0x1f8], 0x1 ;  /* 0x00007e0000027a11 */ /* 0x040fe200078008ff */
[----:B------:R-:W-:Y:S03]  /*16a60*/  LDSM.16.M88.4 R16, [R182] ;  /* 0x00000000b610783b */ /* 0x000fe60000000200 */
[----:B------:R-:W-:Y:S01]  /*16a70*/  LEA.HI.X R3, R0, c[0x0][0x1fc], R3, 0x1, P0 ;  /* 0x00007f0000037a11 */ /* 0x000fe200000f0c03 */
        /* <DEDUP_REMOVED lines=8> */
[----:B------:R-:W-:Y:S05]  /*16b00*/  @P0 SHF.R.S32.HI R4, RZ, 0x1f, R0 ;  /* 0x0000001fff040819 */ /* 0x000fea0000011400 */
[----:B------:R-:W-:Y:S02]  /*16b10*/  @P0 IMAD R6, R4, c[0x0][0x1e0], RZ ;  /* 0x0000780004060a24 */ /* 0x000fe400078e02ff */
[C---:B------:R-:W-:Y:S04]  /*16b20*/  @P0 IMAD.WIDE.U32 R4, R0.reuse, c[0x0][0x1e0], RZ ;  /* 0x0000780000040a25 */ /* 0x040fe800078e00ff */
[----:B------:R-:W-:Y:S04]  /*16b30*/  @P0 IMAD R0, R0, c[0x0][0x1e4], R6 ;  /* 0x0000790000000a24 */ /* 0x000fe800078e0206 */
[----:B------:R-:W-:Y:S01]  /*16b40*/  @P0 IMAD.IADD R5, R5, 0x1, R0 ;  /* 0x0000000105050824 */ /* 0x000fe200078e0200 */
[C---:B------:R-:W-:Y:S04]  /*16b50*/  @P0 LEA R0, P1, R4.reuse, R218, 0x5 ;  /* 0x000000da04000211 */ /* 0x040fe800078228ff */
[----:B------:R-:W-:Y:S02]  /*16b60*/  @P0 LEA.HI.X R4, R4, R222, R5, 0x5, P1 ;  /* 0x000000de04040211 */ /* 0x000fe400008f2c05 */
[C---:B------:R-:W-:Y:S04]  /*16b70*/  @P0 LEA R196, P1, R0.reuse, c[0x0][0x1c8], 0x1 ;  /* 0x0000720000c40a11 */ /* 0x040fe800078208ff */
[----:B------:R-:W-:Y:S01]  /*16b80*/  @P0 LEA.HI.X R197, R0, c[0x0][0x1cc], R4, 0x1, P1 ;  /* 0x0000730000c50a11 */ /* 0x000fe200008f0c04 */
[----:B------:R-:W-:Y:S01]  /*16b90*/  @P3 IMAD.HI.U32 R0, R143, c[0x0][0x2c8], RZ ;  /* 0x0000b2008f003a27 */ /* 0x000fe200078e00ff */
[C---:B-1----:R-:W-:Y:S04]  /*16ba0*/  HMMA.16816.F32 R4, R16.reuse, R8, RZ ;  /* 0x000000081004723c */ /* 0x042fe800000018ff */
[----:B------:R-:W-:Y:S02]  /*16bb0*/  @P3 SHF.R.U32.HI R143, RZ, c[0x0][0x2cc], R0 ;  /* 0x0000b300ff8f3a19 */ /* 0x000fe40000011600 */
[----:B------:R-:W-:Y:S02]  /*16bc0*/  IADD3 R0, -R209, 0x1, -R140 ;  /* 0x00000001d1007810 */ /* 0x000fe40007ffe98c */
[C---:B------:R-:W-:Y:S04]  /*16bd0*/  HMMA.16816.F32 R8, R16.reuse, R10, RZ ;  /* 0x0000000a1008723c */ /* 0x040fe800000018ff */
[----:B------:R-:W-:Y:S04]  /*16be0*/  IADD3 R0, -R211, R0, R210 ;  /* 0x00000000d3007210 */ /* 0x000fe80007ffe1d2 */
[C---:B--2---:R-:W-:Y:S08]  /*16bf0*/  HMMA.16816.F32 R12, R16.reuse, R160, RZ ;  /* 0x000000a0100c723c */ /* 0x044ff000000018ff */
[----:B------:R-:W-:Y:S01]  /*16c00*/  HMMA.16816.F32 R16, R16, R162, RZ ;  /* 0x000000a21010723c */ /* 0x000fe200000018ff */
[----:B------:R-:W1:Y:S04]  /*16c10*/  LDSM.16.M88.4 R160, [R188] ;  /* 0x00000000bca0783b */ /* 0x000e680000000200 */
[----:B------:R-:W-:Y:S01]  /*16c20*/  @!PT LDS RZ, [RZ] ;  /* 0x00000000fffff984 */ /* 0x000fe20000000800 */
[----:B------:R-:W-:Y:S01]  /*16c30*/  @!PT LDS RZ, [RZ] ;  /* 0x00000000fffff984 */ /* 0x000fe20000000800 */
[----:B------:R-:W-:Y:S01]  /*16c40*/  @!PT LDS RZ, [RZ] ;  /* 0x00000000fffff984 */ /* 0x000fe20000000800 */
[----:B------:R2:W-:Y:S03]  /*16c50*/  LDGSTS.E.BYPASS.LTC128B.128 [R217+0x8080], [R2.64], !P2 ;  /* 0x0808000002d97fae */ /* 0x0005e6000d101d46 */
[C---:B---3--:R-:W-:Y:S01]  /*16c60*/  HMMA.16816.F32 R4, R164.reuse, R168, R4 ;  /* 0x000000a8a404723c */ /* 0x048fe20000001804 */
[----:B------:R2:W-:Y:S04]  /*16c70*/  LDGSTS.E.BYPASS.LTC128B.128 [R217+0x9080], [R2.64+0x80], !P6 ;  /* 0x0908008002d97fae */ /* 0x0005e8000f101d46 */
[----:B------:R2:W-:Y:S03]  /*16c80*/  LDGSTS.E.BYPASS.LTC128B.128 [R217+0xa080], [R2.64+0x100], !P5 ;  /* 0x0a08010002d97fae */ /* 0x0005e6000e901d46 */
[C---:B------:R-:W-:Y:S01]  /*16c90*/  HMMA.16816.F32 R8, R164.reuse, R170, R8 ;  /* 0x000000aaa408723c */ /* 0x040fe20000001808 */
[----:B------:R2:W-:Y:S04]  /*16ca0*/  LDGSTS.E.BYPASS.LTC128B.128 [R217+0xb080], [R2.64+0x180], !P4 ;  /* 0x0b08018002d97fae */ /* 0x0005e8000e101d46 */
[----:B------:R-:W-:Y:S04]  /*16cb0*/  LDSM.16.M88.4 R168, [R185] ;  /* 0x00000000b9a8783b */ /* 0x000fe80000000200 */
[----:B------:R-:W3:Y:S04]  /*16cc0*/  LDSM.16.M88.4 R172, [R176] ;  /* 0x00000000b0ac783b */ /* 0x000ee80000000200 */
[----:B------:R-:W0:Y:S01]  /*16cd0*/  LDGDEPBAR ;  /* 0x00000000000079af */ /* 0x000e220000000000 */
[C---:B-1----:R-:W-:Y:S03]  /*16ce0*/  HMMA.16816.F32 R12, R164.reuse, R160, R12 ;  /* 0x000000a0a40c723c */ /* 0x042fe6000000180c */
[----:B--2---:R-:W-:Y:S05]  /*16cf0*/  SHFL.IDX PT, R3, R143, RZ, 0x1c1f ;  /* 0x001c1fff8f037589 */ /* 0x004fea00000e0000 */
[----:B------:R-:W-:Y:S01]  /*16d00*/  HMMA.16816.F32 R16, R164, R162, R16 ;  /* 0x000000a2a410723c */ /* 0x000fe20000001810 */
[----:B------:R-:W1:Y:S04]  /*16d10*/  LDSM.16.M88.4 R160, [R176+0x800] ;  /* 0x00080000b0a0783b */ /* 0x000e680000000200 */
[----:B------:R-:W-:Y:S03]  /*16d20*/  LDSM.16.M88.4 R164, [R184] ;  /* 0x00000000b8a4783b */ /* 0x000fe60000000200 */
[C---:B---3--:R-:W-:Y:S08]  /*16d30*/  HMMA.16816.F32 R4, R168.reuse, R172, R4 ;  /* 0x000000aca804723c */ /* 0x048ff00000001804 */
[C---:B------:R-:W-:Y:S01]  /*16d40*/  HMMA.16816.F32 R8, R168.reuse, R174, R8 ;  /* 0x000000aea808723c */ /* 0x040fe20000001808 */
[----:B------:R-:W2:Y:S07]  /*16d50*/  LDSM.16.M88.4 R172, [R159+-0x3000] ;  /* 0xffd000009fac783b */ /* 0x000eae0000000200 */
[C---:B-1----:R-:W-:Y:S08]  /*16d60*/  HMMA.16816.F32 R12, R168.reuse, R160, R12 ;  /* 0x000000a0a80c723c */ /* 0x042ff0000000180c */
[----:B------:R-:W-:Y:S01]  /*16d70*/  HMMA.16816.F32 R16, R168, R162, R16 ;  /* 0x000000a2a810723c */ /* 0x000fe20000001810 */
[----:B------:R-:W1:Y:S04]  /*16d80*/  LDSM.16.M88.4 R160, [R159+-0x2800] ;  /* 0xffd800009fa0783b */ /* 0x000e680000000200 */
[----:B------:R-:W-:Y:S03]  /*16d90*/  LDSM.16.M88.4 R168, [R182+0x4000] ;  /* 0x00400000b6a8783b */ /* 0x000fe60000000200 */
[C---:B--2---:R-:W-:Y:S08]  /*16da0*/  HMMA.16816.F32 R4, R164.reuse, R172, R4 ;  /* 0x000000aca404723c */ /* 0x044ff00000001804 */
[C---:B------:R-:W-:Y:S01]  /*16db0*/  HMMA.16816.F32 R8, R164.reuse, R174, R8 ;  /* 0x000000aea408723c */ /* 0x040fe20000001808 */
[----:B------:R-:W2:Y:S07]  /*16dc0*/  LDSM.16.M88.4 R172, [R177+0x1000] ;  /* 0x00100000b1ac783b */ /* 0x000eae0000000200 */
[C---:B-1----:R-:W-:Y:S08]  /*16dd0*/  HMMA.16816.F32 R12, R164.reuse, R160, R12 ;  /* 0x000000a0a40c723c */ /* 0x042ff0000000180c */
[----:B------:R-:W-:Y:S01]  /*16de0*/  HMMA.16816.F32 R16, R164, R162, R16 ;  /* 0x000000a2a410723c */ /* 0x000fe20000001810 */
[----:B------:R-:W1:Y:S04]  /*16df0*/  LDSM.16.M88.4 R160, [R177+0x1800] ;  /* 0x00180000b1a0783b */ /* 0x000e680000000200 */
[----:B------:R-:W-:Y:S03]  /*16e00*/  LDSM.16.M88.4 R164, [R183+0x4000] ;  /* 0x00400000b7a4783b */ /* 0x000fe60000000200 */
[C---:B--2---:R-:W-:Y:S08]  /*16e10*/  HMMA.16816.F32 R4, R168.reuse, R172, R4 ;  /* 0x000000aca804723c */ /* 0x044ff00000001804 */
[C---:B------:R-:W-:Y:S01]  /*16e20*/  HMMA.16816.F32 R8, R168.reuse, R174, R8 ;  /* 0x000000aea808723c */ /* 0x040fe20000001808 */
[----:B------:R-:W2:Y:S07]  /*16e30*/  LDSM.16.M88.4 R172, [R190] ;  /* 0x00000000beac783b */ /* 0x000eae0000000200 */
[C---:B-1----:R-:W-:Y:S08]  /*16e40*/  HMMA.16816.F32 R12, R168.reuse, R160, R12 ;  /* 0x000000a0a80c723c */ /* 0x042ff0000000180c */
[----:B------:R-:W-:Y:S01]  /*16e50*/  HMMA.16816.F32 R16, R168, R162, R16 ;  /* 0x000000a2a810723c */ /* 0x000fe20000001810 */
[----:B------:R-:W1:Y:S04]  /*16e60*/  LDSM.16.M88.4 R160, [R189] ;  /* 0x00000000bda0783b */ /* 0x000e680000000200 */
        /* <DEDUP_REMOVED lines=69> */
[----:B------:R-:W1:Y:S01]  /*172c0*/  LDSM.16.M88.4 R160, [R159+0x800] ;  /* 0x000800009fa0783b */ /* 0x000e620000000200 */
[----:B------:R-:W-:Y:S04]  /*172d0*/  DEPBAR.LE SB0, 0x0 ;  /* 0x000080000000791a */ /* 0x000fe80000000000 */
[----:B------:R-:W-:Y:S02]  /*172e0*/  BAR.SYNC.DEFER_BLOCKING 0x0 ;  /* 0x0000000000007b1d */ /* 0x000fe40000010000 */
[C---:B--2---:R-:W-:Y:S08]  /*172f0*/  HMMA.16816.F32 R4, R164.reuse, R172, R4 ;  /* 0x000000aca404723c */ /* 0x044ff00000001804 */
[C---:B------:R-:W-:Y:S01]  /*17300*/  HMMA.16816.F32 R8, R164.reuse, R174, R8 ;  /* 0x000000aea408723c */ /* 0x040fe20000001808 */
[----:B------:R-:W-:Y:S01]  /*17310*/  @!PT LDS RZ, [RZ] ;  /* 0x00000000fffff984 */ /* 0x000fe20000000800 */
[----:B------:R-:W-:Y:S01]  /*17320*/  @!PT LDS RZ, [RZ] ;  /* 0x00000000fffff984 */ /* 0x000fe20000000800 */
[----:B------:R-:W-:Y:S01]  /*17330*/  @!PT LDS RZ, [RZ] ;  /* 0x00000000fffff984 */ /* 0x000fe20000000800 */
[----:B------:R2:W-:Y:S02]  /*17340*/  @P0 LDGSTS.E.BYPASS.LTC128B.128 [R195+0xc080], [R196.64], !P2 ;  /* 0x0c080000c4c30fae */ /* 0x0005e4000d101d46 */
[----:B------:R-:W-:Y:S02]  /*17350*/  ISETP.GE.AND P2, PT, R198, 0x1, PT ;  /* 0x00000001c600780c */ /* 0x000fe40003f46270 */
[----:B------:R2:W-:Y:S04]  /*17360*/  @P0 LDGSTS.E.BYPASS.LTC128B.128 [R195+0xd080], [R196.64+0x80], !P6 ;  /* 0x0d080080c4c30fae */ /* 0x0005e8000f101d46 */
[----:B------:R2:W-:Y:S01]  /*17370*/  @P0 LDGSTS.E.BYPASS.LTC128B.128 [R195+0xe080], [R196.64+0x100], !P5 ;  /* 0x0e080100c4c30fae */ /* 0x0005e2000e901d46 */
[C---:B-1----:R-:W-:Y:S03]  /*17380*/  HMMA.16816.F32 R12, R164.reuse, R160, R12 ;  /* 0x000000a0a40c723c */ /* 0x042fe6000000180c */
[----:B------:R2:W-:Y:S04]  /*17390*/  @P0 LDGSTS.E.BYPASS.LTC128B.128 [R195+0xf080], [R196.64+0x180], !P4 ;  /* 0x0f080180c4c30fae */ /* 0x0005e8000e101d46 */
[----:B------:R-:W0:Y:S01]  /*173a0*/  LDGDEPBAR ;  /* 0x00000000000079af */ /* 0x000e220000000000 */
[C---:B------:R-:W-:Y:S01]  /*173b0*/  IADD3 R161, R0.reuse, c[0x0][0x328], RZ ;  /* 0x0000ca0000a17a10 */ /* 0x040fe20007ffe0ff */
[----:B------:R-:W-:Y:S04]  /*173c0*/  HMMA.16816.F32 R16, R164, R162, R16 ;  /* 0x000000a2a410723c */ /* 0x000fe80000001810 */
[----:B------:R-:W-:Y:S01]  /*173d0*/  IMAD.IADD R2, R161, 0x1, R3 ;  /* 0x00000001a1027824 */ /* 0x000fe200078e0203 */
        /* <DEDUP_REMOVED lines=14> */
.L_x_3304:
[----:B------:R-:W-:Y:S04]  /*174c0*/  MOV R162, c[0x0][0x32c] ;  /* 0x0000cb0000a27a02 */ /* 0x000fe80000000f00 */
[----:B------:R-:W-:-:S13]  /*174d0*/  ISETP.NE.AND P0, PT, R162, 0x1, PT ;  /* 0x00000001a200780c */ /* 0x000fda0003f05270 */
[----:B------:R-:W-:Y:S05]  /*174e0*/  @P0 IMAD.HI.U32 R162, R3, c[0x0][0x330], RZ ;  /* 0x0000cc0003a20a27 */ /* 0x000fea00078e00ff */
[----:B------:R-:W-:Y:S02]  /*174f0*/  @P0 SHF.R.U32.HI R3, RZ, c[0x0][0x334], R162 ;  /* 0x0000cd00ff030a19 */ /* 0x000fe400000116a2 */
.L_x_3305:
[----:B------:R-:W-:Y:S05]  /*17500*/  BSYNC B0 ;  /* 0x0000000000007941 */ /* 0x000fea0003800000 */
.L_x_3303:
[----:B------:R-:W-:Y:S04]  /*17510*/  IMAD R3, R3, c[0x0][0x32c], -R140 ;  /* 0x0000cb0003037a24 */ /* 0x000fe800078e0a8c */
[----:B------:R-:W-:Y:S05]  /*17520*/  IMAD.IADD R3, R3, 0x1, -R209 ;  /* 0x0000000103037824 */ /* 0x000fea00078e0ad1 */
[----:B------:R-:W-:Y:S02]  /*17530*/  IADD3 R162, R3, c[0x0][0x32c], RZ ;  /* 0x0000cb0003a27a10 */ /* 0x000fe40007ffe0ff */
[----:B------:R-:W-:Y:S02]  /*17540*/  IMNMX R0, R0, R3, !PT ;  /* 0x0000000300007217 */ /* 0x000fe40007800200 */
[----:B------:R-:W-:Y:S02]  /*17550*/  IMNMX R2, R2, R162, PT ;  /* 0x000000a202027217 */ /* 0x000fe40003800200 */
.L_x_3302:
[----:B------:R-:W-:Y:S01]  /*17560*/  ISETP.GT.AND P1, PT, R194, -0x1, PT ;  /* 0xffffffffc200780c */ /* 0x000fe20003f24270 */
        /* <DEDUP_REMOVED lines=39> */
.L_x_3308:
[----:B------:R-:W-:Y:S04]  /*177e0*/  MOV R4, c[0x0][0x32c] ;  /* 0x0000cb0000047a02 */ /* 0x000fe80000000f00 */
[----:B------:R-:W-:-:S13]  /*177f0*/  ISETP.NE.AND P0, PT, R4, 0x1, PT ;  /* 0x000000010400780c */ /* 0x000fda0003f05270 */
[----:B------:R-:W-:Y:S05]  /*17800*/  @P0 IMAD.HI.U32 R4, R3, c[0x0][0x330], RZ ;  /* 0x0000cc0003040a27 */ /* 0x000fea00078e00ff */
[----:B------:R-:W-:Y:S02]  /*17810*/  @P0 SHF.R.U32.HI R3, RZ, c[0x0][0x334], R4 ;  /* 0x0000cd00ff030a19 */ /* 0x000fe40000011604 */
.L_x_3309:
[----:B------:R-:W-:Y:S05]  /*17820*/  BSYNC B0 ;  /* 0x0000000000007941 */ /* 0x000fea0003800000 */
.L_x_3307:
[----:B------:R-:W-:Y:S04]  /*17830*/  IMAD R140, R3, c[0x0][0x32c], -R140 ;  /* 0x0000cb00038c7a24 */ /* 0x000fe800078e0a8c */
[----:B------:R-:W-:Y:S05]  /*17840*/  IMAD.IADD R3, R140, 0x1, -R209 ;  /* 0x000000018c037824 */ /* 0x000fea00078e0ad1 */
[----:B------:R-:W-:Y:S02]  /*17850*/  IADD3 R4, R3, c[0x0][0x32c], RZ ;  /* 0x0000cb0003047a10 */ /* 0x000fe40007ffe0ff */
[----:B------:R-:W-:Y:S02]  /*17860*/  IMNMX R0, R0, R3, !PT ;  /* 0x0000000300007217 */ /* 0x000fe40007800200 */
[----:B------:R-:W-:Y:S02]  /*17870*/  IMNMX R2, R2, R4, PT ;  /* 0x0000000402027217 */ /* 0x000fe40003800200 */
.L_x_3306:
        /* <DEDUP_REMOVED lines=22> */
[----:B------:R-:W1:Y:S01]  /*179e0*/  SHFL.BFLY PT, R11, R3, 0x2, 0x1f ;  /* 0x0c401f00030b7f89 */ /* 0x000e6200000e0000 */
        /* <DEDUP_REMOVED lines=21> */
[----:B------:R-:W3:Y:S01]  /*17b40*/  SHFL.BFLY PT, R2, R0, 0x2, 0x1f ;  /* 0x0c401f0000027f89 */ /* 0x000ee200000e0000 */
[----:B-1----:R-:W-:Y:S04]  /*17b50*/  FMNMX.FTZ R140, R3, R10, !PT ;  /* 0x0000000a038c7209 */ /* 0x002fe80007810000 */
[C---:B------:R-:W-:Y:S01]  /*17b60*/  FSETP.NEU.FTZ.AND P0, PT, R140.reuse, -INF , PT ;  /* 0xff8000008c00780b */ /* 0x040fe20003f1d000 */
[----:B------:R-:W-:Y:S05]  /*17b70*/  FMUL.FTZ R3, R140, c[0x0][0x2d0] ;  /* 0x0000b4008c037a20 */ /* 0x000fea0000410000 */
[----:B------:R-:W-:Y:S05]  /*17b80*/  FSEL R13, R3, RZ, P0 ;  /* 0x000000ff030d7208 */ /* 0x000fea0000000000 */
[--C-:B------:R-:W-:Y:S01]  /*17b90*/  FFMA.FTZ R9, R9, c[0x0][0x2d0], -R13.reuse ;  /* 0x0000b40009097a23 */ /* 0x100fe2000001080d */
[----:B---3--:R-:W-:Y:S01]  /*17ba0*/  FMNMX.FTZ R2, R0, R2, !PT ;  /* 0x0000000200027209 */ /* 0x008fe20007810000 */
[--C-:B------:R-:W-:Y:S02]  /*17bb0*/  FFMA.FTZ R0, R162, c[0x0][0x2d0], -R13.reuse ;  /* 0x0000b400a2007a23 */ /* 0x100fe4000001080d */
[----:B------:R-:W-:Y:S01]  /*17bc0*/  MUFU.EX2 R200, R9 ;  /* 0x0000000900c87308 */ /* 0x000fe20000000800 */
[--C-:B------:R-:W-:Y:S01]  /*17bd0*/  FFMA.FTZ R15, R168, c[0x0][0x2d0], -R13.reuse ;  /* 0x0000b400a80f7a23 */ /* 0x100fe2000001080d */
[----:B------:R-:W1:Y:S08]  /*17be0*/  SHFL.BFLY PT, R3, R2, 0x1, 0x1f ;  /* 0x0c201f0002037f89 */ /* 0x000e7000000e0000 */
[----:B------:R3:W-:Y:S10]  /*17bf0*/  MUFU.EX2 R203, R0 ;  /* 0x0000000000cb7308 */ /* 0x0007f40000000800 */
[----:B------:R4:W-:Y:S01]  /*17c00*/  MUFU.EX2 R199, R15 ;  /* 0x0000000f00c77308 */ /* 0x0009e20000000800 */
[----:B-1----:R-:W-:Y:S01]  /*17c10*/  FMNMX.FTZ R3, R2, R3, !PT ;  /* 0x0000000302037209 */ /* 0x002fe20007810000 */
[--C-:B---3--:R-:W-:Y:S02]  /*17c20*/  FFMA.FTZ R0, R163, c[0x0][0x2d0], -R13.reuse ;  /* 0x0000b400a3007a23 */ /* 0x108fe4000001080d */
[----:B------:R-:W1:Y:S06]  /*17c30*/  LDSM.16.MT88.4 R160, [R178] ;  /* 0x00000000b2a0783b */ /* 0x000e6c0000004200 */
[----:B------:R3:W5:Y:S01]  /*17c40*/  MUFU.EX2 R202, R0 ;  /* 0x0000000000ca7308 */ /* 0x0007620000000800 */
[--C-:B----4-:R-:W-:Y:S09]  /*17c50*/  FFMA.FTZ R15, R169, c[0x0][0x2d0], -R13.reuse ;  /* 0x0000b400a90f7a23 */ /* 0x110ff2000001080d */
[----:B------:R4:W-:Y:S01]  /*17c60*/  MUFU.EX2 R198, R15 ;  /* 0x0000000f00c67308 */ /* 0x0009e20000000800 */
[--C-:B---3--:R-:W-:Y:S01]  /*17c70*/  FFMA.FTZ R0, R8, c[0x0][0x2d0], -R13.reuse ;  /* 0x0000b40008007a23 */ /* 0x108fe2000001080d */
[----:B-----5:R-:W-:Y:S01]  /*17c80*/  F2FP.PACK_AB R16, R202, R203 ;  /* 0x000000cbca10723e */ /* 0x020fe200000000ff */
[----:B------:R-:W-:Y:S07]  /*17c90*/  FMUL.FTZ R8, R3, c[0x0][0x2d0] ;  /* 0x0000b40003087a20 */ /* 0x000fee0000410000 */
[----:B------:R3:W5:Y:S01]  /*17ca0*/  MUFU.EX2 R201, R0 ;  /* 0x0000000000c97308 */ /* 0x0007620000000800 */
[--C-:B----4-:R-:W-:Y:S02]  /*17cb0*/  FFMA.FTZ R15, R170, c[0x0][0x2d0], -R13.reuse ;  /* 0x0000b400aa0f7a23 */ /* 0x110fe4000001080d */
[----:B------:R-:W-:Y:S07]  /*17cc0*/  FFMA.FTZ R13, R171, c[0x0][0x2d0], -R13 ;  /* 0x0000b400ab0d7a23 */ /* 0x000fee000001080d */
[----:B------:R-:W-:Y:S10]  /*17cd0*/  MUFU.EX2 R170, R15 ;  /* 0x0000000f00aa7308 */ /* 0x000ff40000000800 */
[----:B------:R4:W-:Y:S01]  /*17ce0*/  MUFU.EX2 R169, R13 ;  /* 0x0000000d00a97308 */ /* 0x0009e20000000800 */
[----:B---3--:R-:W-:Y:S02]  /*17cf0*/  FSEL R0, R140, RZ, P0 ;  /* 0x000000ff8c007208 */ /* 0x008fe40000000000 */
[----:B------:R-:W-:Y:S02]  /*17d00*/  FSETP.NEU.FTZ.AND P0, PT, R3, -INF , PT ;  /* 0xff8000000300780b */ /* 0x000fe40003f1d000 */
[----:B-----5:R-:W-:Y:S01]  /*17d10*/  F2FP.PACK_AB R18, R200, R201 ;  /* 0x000000c9c812723e */ /* 0x020fe200000000ff */
[----:B------:R-:W-:Y:S01]  /*17d20*/  FADD.FTZ R0, -R0, R141 ;  /* 0x0000008d00007221 */ /* 0x000fe20000010100 */
[----:B------:R-:W-:Y:S03]  /*17d30*/  FSEL R14, R8, RZ, P0 ;  /* 0x000000ff080e7208 */ /* 0x000fe60000000000 */
[----:B------:R-:W-:Y:S02]  /*17d40*/  FMUL.FTZ R0, R0, c[0x0][0x2d0] ;  /* 0x0000b40000007a20 */ /* 0x000fe40000410000 */
[--C-:B------:R-:W-:Y:S02]  /*17d50*/  FFMA.FTZ R6, R6, c[0x0][0x2d0], -R14.reuse ;  /* 0x0000b40006067a23 */ /* 0x100fe4000001080e */
[----:B------:R3:W5:Y:S01]  /*17d60*/  MUFU.EX2 R2, R0 ;  /* 0x0000000000027308 */ /* 0x0007620000000800 */
[--C-:B------:R-:W-:Y:S02]  /*17d70*/  FFMA.FTZ R4, R4, c[0x0][0x2d0], -R14.reuse ;  /* 0x0000b40004047a23 */ /* 0x100fe4000001080e */
[--C-:B----4-:R-:W-:Y:S07]  /*17d80*/  FFMA.FTZ R13, R143, c[0x0][0x2d0], -R14.reuse ;  /* 0x0000b4008f0d7a23 */ /* 0x110fee000001080e */
[----:B--2---:R-:W-:Y:S10]  /*17d90*/  MUFU.EX2 R197, R6 ;  /* 0x0000000600c57308 */ /* 0x004ff40000000800 */
[----:B------:R2:W-:Y:S01]  /*17da0*/  MUFU.EX2 R174, R4 ;  /* 0x0000000400ae7308 */ /* 0x0005e20000000800 */
[--C-:B---3--:R-:W-:Y:S02]  /*17db0*/  FFMA.FTZ R0, R7, c[0x0][0x2d0], -R14.reuse ;  /* 0x0000b40007007a23 */ /* 0x108fe4000001080e */
[C---:B-----5:R-:W-:Y:S02]  /*17dc0*/  FMUL.FTZ R8, R2.reuse, R152 ;  /* 0x0000009802087220 */ /* 0x060fe40000410000 */
[C---:B------:R-:W-:Y:S05]  /*17dd0*/  FMUL.FTZ R9, R2.reuse, R153 ;  /* 0x0000009902097220 */ /* 0x040fea0000410000 */
[----:B------:R-:W3:Y:S01]  /*17de0*/  MUFU.EX2 R196, R0 ;  /* 0x0000000000c47308 */ /* 0x000ee20000000800 */
        /* <DEDUP_REMOVED lines=8> */
[C---:B--2---:R-:W-:Y:S02]  /*17e70*/  FMUL.FTZ R4, R2.reuse, R148 ;  /* 0x0000009402047220 */ /* 0x044fe40000410000 */
[C---:B------:R-:W-:Y:S02]  /*17e80*/  FMUL.FTZ R25, R2.reuse, R25 ;  /* 0x0000001902197220 */ /* 0x040fe40000410000 */
[C---:B------:R-:W-:Y:S02]  /*17e90*/  FMUL.FTZ R28, R2.reuse, R28 ;  /* 0x0000001c021c7220 */ /* 0x040fe40000410000 */
[C---:B------:R-:W-:Y:S02]  /*17ea0*/  FMUL.FTZ R29, R2.reuse, R29 ;  /* 0x0000001d021d7220 */ /* 0x040fe40000410000 */
[----:B------:R-:W-:Y:S01]  /*17eb0*/  FMUL.FTZ R32, R2, R32 ;  /* 0x0000002002207220 */ /* 0x000fe20000410000 */
[----:B---3--:R-:W-:Y:S01]  /*17ec0*/  F2FP.PACK_AB R17, R196, R197 ;  /* 0x000000c5c411723e */ /* 0x008fe200000000ff */
[----:B------:R-:W-:Y:S02]  /*17ed0*/  FFMA.FTZ R0, R5, c[0x0][0x2d0], -R14 ;  /* 0x0000b40005007a23 */ /* 0x000fe4000001080e */
[C---:B------:R-:W-:Y:S02]  /*17ee0*/  FMUL.FTZ R5, R2.reuse, R149 ;  /* 0x0000009502057220 */ /* 0x040fe40000410000 */
[----:B------:R2:W3:Y:S01]  /*17ef0*/  MUFU.EX2 R175, R0 ;  /* 0x0000000000af7308 */ /* 0x0004e20000000800 */
        /* <DEDUP_REMOVED lines=12> */
[----:B--2---:R-:W-:Y:S01]  /*17fc0*/  FSEL R0, R3, RZ, P0 ;  /* 0x000000ff03007208 */ /* 0x004fe20000000000 */
[----:B------:R-:W-:Y:S01]  /*17fd0*/  FMUL.FTZ R57, R2, R57 ;  /* 0x0000003902397220 */ /* 0x000fe20000410000 */
[----:B---3--:R-:W-:Y:S01]  /*17fe0*/  F2FP.PACK_AB R19, R174, R175 ;  /* 0x000000afae13723e */ /* 0x008fe200000000ff */
[----:B------:R-:W-:Y:S01]  /*17ff0*/  FMUL.FTZ R60, R2, R60 ;  /* 0x0000003c023c7220 */ /* 0x000fe20000410000 */
[----:B------:R-:W-:Y:S01]  /*18000*/  ISETP.GT.AND P0, PT, R194, R208, PT ;  /* 0x000000d0c200720c */ /* 0x000fe20003f04270 */
[----:B------:R-:W-:Y:S02]  /*18010*/  FADD.FTZ R0, -R0, R142 ;  /* 0x0000008e00007221 */ /* 0x000fe40000010100 */
[----:B------:R-:W-:Y:S02]  /*18020*/  FMUL.FTZ R61, R2, R61 ;  /* 0x0000003d023d7220 */ /* 0x000fe40000410000 */
        /* <DEDUP_REMOVED lines=18> */
[----:B------:R-:W2:Y:S01]  /*18150*/  LDSM.16.MT88.4 R148, [R181] ;  /* 0x00000000b594783b */ /* 0x000ea20000004200 */
[C---:B------:R-:W-:Y:S02]  /*18160*/  FMUL.FTZ R10, R0.reuse, R154 ;  /* 0x0000009a000a7220 */ /* 0x040fe40000410000 */
[C---:B------:R-:W-:Y:S02]  /*18170*/  FMUL.FTZ R11, R0.reuse, R155 ;  /* 0x0000009b000b7220 */ /* 0x040fe40000410000 */
[C---:B-1----:R-:W-:Y:S03]  /*18180*/  HMMA.16816.F32 R4, R16.reuse, R160, R4 ;  /* 0x000000a01004723c */ /* 0x042fe60000001804 */
[----:B------:R-:W1:Y:S02]  /*18190*/  LDSM.16.MT88.4 R152, [R180] ;  /* 0x00000000b498783b */ /* 0x000e640000004200 */
[C---:B------:R-:W-:Y:S02]  /*181a0*/  FMUL.FTZ R134, R0.reuse, R134 ;  /* 0x0000008600867220 */ /* 0x040fe40000410000 */
[C---:B------:R-:W-:Y:S01]  /*181b0*/  FMUL.FTZ R135, R0.reuse, R135 ;  /* 0x0000008700877220 */ /* 0x040fe20000410000 */
[C---:B------:R-:W-:Y:S03]  /*181c0*/  HMMA.16816.F32 R8, R16.reuse, R162, R8 ;  /* 0x000000a21008723c */ /* 0x040fe60000001808 */
[----:B------:R-:W3:Y:S01]  /*181d0*/  LDSM.16.MT88.4 R160, [R178+0x1000] ;  /* 0x00100000b2a0783b */ /* 0x000ee20000004200 */
[C---:B------:R-:W-:Y:S02]  /*181e0*/  FMUL.FTZ R138, R0.reuse, R138 ;  /* 0x0000008a008a7220 */ /* 0x040fe40000410000 */
[C---:B------:R-:W-:Y:S02]  /*181f0*/  FMUL.FTZ R139, R0.reuse, R139 ;  /* 0x0000008b008b7220 */ /* 0x040fe40000410000 */
[C---:B------:R-:W-:Y:S04]  /*18200*/  HMMA.16816.F32 R132, R16.reuse, R164, R132 ;  /* 0x000000a41084723c */ /* 0x040fe80000001884 */
[C---:B------:R-:W-:Y:S02]  /*18210*/  FMUL.FTZ R22, R0.reuse, R22 ;  /* 0x0000001600167220 */ /* 0x040fe40000410000 */
[C---:B------:R-:W-:Y:S02]  /*18220*/  FMUL.FTZ R23, R0.reuse, R23 ;  /* 0x0000001700177220 */ /* 0x040fe40000410000 */
[C---:B------:R-:W-:Y:S01]  /*18230*/  HMMA.16816.F32 R136, R16.reuse, R166, R136 ;  /* 0x000000a61088723c */ /* 0x040fe20000001888 */
[----:B------:R-:W-:Y:S03]  /*18240*/  LDSM.16.MT88.4 R164, [R179+0x800] ;  /* 0x00080000b3a4783b */ /* 0x000fe60000004200 */
        /* <DEDUP_REMOVED lines=52> */
[----:B------:R-:W-:Y:S01]  /*18590*/  FMUL.FTZ R91, R0, R91 ;  /* 0x0000005b005b7220 */ /* 0x000fe20000410000 */
[C---:B------:R-:W-:Y:S01]  /*185a0*/  HMMA.16816.F32 R72, R16.reuse, R150, R72 ;  /* 0x000000961048723c */ /* 0x040fe20000001848 */
[----:B------:R-:W2:Y:S03]  /*185b0*/  LDSM.16.MT88.4 R148, [R180+0x2000] ;  /* 0x00200000b494783b */ /* 0x000ea60000004200 */
        /* <DEDUP_REMOVED lines=25> */
[C---:B-1----:R-:W-:Y:S04]  /*18750*/  HMMA.16816.F32 R100, R16.reuse, R152, R100 ;  /* 0x000000981064723c */ /* 0x042fe80000001864 */
[--C-:B------:R-:W-:Y:S02]  /*18760*/  FFMA.FTZ R13, R172, c[0x0][0x2d0], -R14.reuse ;  /* 0x0000b400ac0d7a23 */ /* 0x100fe4000001080e */
[C---:B------:R-:W-:Y:S02]  /*18770*/  FMUL.FTZ R108, R2.reuse, R108 ;  /* 0x0000006c026c7220 */ /* 0x040fe40000410000 */
[C---:B------:R-:W-:Y:S01]  /*18780*/  HMMA.16816.F32 R104, R16.reuse, R154, R104 ;  /* 0x0000009a1068723c */ /* 0x040fe20000001868 */
[----:B------:R1:W4:Y:S01]  /*18790*/  MUFU.EX2 R143, R13 ;  /* 0x0000000d008f7308 */ /* 0x0003220000000800 */
[----:B------:R-:W5:Y:S02]  /*187a0*/  LDSM.16.MT88.4 R152, [R180+0x3000] ;  /* 0x00300000b498783b */ /* 0x000f640000004200 */
[----:B------:R-:W-:Y:S02]  /*187b0*/  FMUL.FTZ R109, R2, R109 ;  /* 0x0000006d026d7220 */ /* 0x000fe40000410000 */
[C---:B------:R-:W-:Y:S02]  /*187c0*/  FMUL.FTZ R110, R0.reuse, R110 ;  /* 0x0000006e006e7220 */ /* 0x040fe40000410000 */
[----:B------:R-:W-:Y:S04]  /*187d0*/  FMUL.FTZ R111, R0, R111 ;  /* 0x0000006f006f7220 */ /* 0x000fe80000410000 */
[C---:B------:R-:W-:Y:S02]  /*187e0*/  FMUL.FTZ R112, R2.reuse, R112 ;  /* 0x0000007002707220 */ /* 0x040fe40000410000 */
[----:B------:R-:W-:Y:S01]  /*187f0*/  FMUL.FTZ R113, R2, R113 ;  /* 0x0000007102717220 */ /* 0x000fe20000410000 */
[C---:B---3--:R-:W-:Y:S03]  /*18800*/  HMMA.16816.F32 R108, R16.reuse, R160, R108 ;  /* 0x000000a0106c723c */ /* 0x048fe6000000186c */
[C---:B------:R-:W-:Y:S02]  /*18810*/  FMUL.FTZ R114, R0.reuse, R114 ;  /* 0x0000007200727220 */ /* 0x040fe40000410000 */
[----:B------:R-:W-:Y:S02]  /*18820*/  FMUL.FTZ R115, R0, R115 ;  /* 0x0000007300737220 */ /* 0x000fe40000410000 */
[C---:B------:R-:W-:Y:S02]  /*18830*/  FMUL.FTZ R116, R2.reuse, R116 ;  /* 0x0000007402747220 */ /* 0x040fe40000410000 */
[----:B------:R-:W-:Y:S03]  /*18840*/  FMUL.FTZ R117, R2, R117 ;  /* 0x0000007502757220 */ /* 0x000fe60000410000 */
[C---:B------:R-:W-:Y:S01]  /*18850*/  HMMA.16816.F32 R112, R16.reuse, R162, R112 ;  /* 0x000000a21070723c */ /* 0x040fe20000001870 */
[----:B------:R-:W3:Y:S02]  /*18860*/  LDSM.16.MT88.4 R160, [R178+0x800] ;  /* 0x00080000b2a0783b */ /* 0x000ee40000004200 */
[C---:B------:R-:W-:Y:S02]  /*18870*/  FMUL.FTZ R118, R0.reuse, R118 ;  /* 0x0000007600767220 */ /* 0x040fe40000410000 */
[----:B------:R-:W-:Y:S02]  /*18880*/  FMUL.FTZ R119, R0, R119 ;  /* 0x0000007700777220 */ /* 0x000fe40000410000 */
[--C-:B-1----:R-:W-:Y:S02]  /*18890*/  FFMA.FTZ R13, R173, c[0x0][0x2d0], -R14.reuse ;  /* 0x0000b400ad0d7a23 */ /* 0x102fe4000001080e */
[----:B------:R-:W-:Y:S02]  /*188a0*/  FFMA.FTZ R14, R12, c[0x0][0x2d0], -R14 ;  /* 0x0000b4000c0e7a23 */ /* 0x000fe4000001080e */
[----:B------:R4:W-:Y:S01]  /*188b0*/  MUFU.EX2 R142, R13 ;  /* 0x0000000d008e7308 */ /* 0x0009e20000000800 */
[C---:B--2---:R-:W-:Y:S03]  /*188c0*/  HMMA.16816.F32 R116, R16.reuse, R148, R116 ;  /* 0x000000941074723c */ /* 0x044fe60000001874 */
[----:B------:R-:W-:Y:S01]  /*188d0*/  FMUL.FTZ R120, R2, R120 ;  /* 0x0000007802787220 */ /* 0x000fe20000410000 */
[----:B------:R-:W-:Y:S01]  /*188e0*/  F2FP.PACK_AB R12, R198, R199 ;  /* 0x000000c7c60c723e */ /* 0x000fe200000000ff */
[----:B------:R-:W-:Y:S02]  /*188f0*/  FMUL.FTZ R121, R2, R121 ;  /* 0x0000007902797220 */ /* 0x000fe40000410000 */
[C---:B------:R-:W-:Y:S02]  /*18900*/  FMUL.FTZ R122, R0.reuse, R122 ;  /* 0x0000007a007a7220 */ /* 0x040fe40000410000 */
[----:B------:R-:W-:Y:S01]  /*18910*/  FMUL.FTZ R123, R0, R123 ;  /* 0x0000007b007b7220 */ /* 0x000fe20000410000 */
[----:B------:R1:W2:Y:S02]  /*18920*/  MUFU.EX2 R141, R14 ;  /* 0x0000000e008d7308 */ /* 0x0002a40000000800 */
[C---:B------:R-:W-:Y:S02]  /*18930*/  FMUL.FTZ R124, R2.reuse, R124 ;  /* 0x0000007c027c7220 */ /* 0x040fe40000410000 */
[----:B------:R-:W-:Y:S02]  /*18940*/  FMUL.FTZ R125, R2, R125 ;  /* 0x0000007d027d7220 */ /* 0x000fe40000410000 */
[C---:B------:R-:W-:Y:S03]  /*18950*/  HMMA.16816.F32 R120, R16.reuse, R150, R120 ;  /* 0x000000961078723c */ /* 0x040fe60000001878 */
[C---:B------:R-:W-:Y:S02]  /*18960*/  FMUL.FTZ R126, R0.reuse, R126 ;  /* 0x0000007e007e7220 */ /* 0x040fe40000410000 */
[----:B------:R-:W-:Y:S02]  /*18970*/  FMUL.FTZ R127, R0, R127 ;  /* 0x0000007f007f7220 */ /* 0x000fe40000410000 */
[C---:B------:R-:W-:Y:S01]  /*18980*/  FMUL.FTZ R128, R2.reuse, R128 ;  /* 0x0000008002807220 */ /* 0x040fe20000410000 */
[----:B----4-:R-:W-:Y:S01]  /*18990*/  F2FP.PACK_AB R13, R143, R168 ;  /* 0x000000a88f0d723e */ /* 0x010fe200000000ff */
[----:B------:R-:W-:Y:S03]  /*189a0*/  FMUL.FTZ R129, R2, R129 ;  /* 0x0000008102817220 */ /* 0x000fe60000410000 */
[C---:B-----5:R-:W-:Y:S03]  /*189b0*/  HMMA.16816.F32 R124, R16.reuse, R152, R124 ;  /* 0x00000098107c723c */ /* 0x060fe6000000187c */
[C---:B------:R-:W-:Y:S02]  /*189c0*/  FMUL.FTZ R130, R0.reuse, R130 ;  /* 0x0000008200827220 */ /* 0x040fe40000410000 */
[----:B------:R-:W-:Y:S01]  /*189d0*/  FMUL.FTZ R131, R0, R131 ;  /* 0x0000008300837220 */ /* 0x000fe20000410000 */
[----:B-1----:R-:W-:Y:S02]  /*189e0*/  F2FP.PACK_AB R14, R169, R170 ;  /* 0x000000aaa90e723e */ /* 0x002fe400000000ff */
[----:B--2---:R-:W-:Y:S04]  /*189f0*/  F2FP.PACK_AB R15, R141, R142 ;  /* 0x0000008e8d0f723e */ /* 0x004fe800000000ff */
[----:B------:R-:W-:Y:S01]  /*18a00*/  HMMA.16816.F32 R128, R16, R154, R128 ;  /* 0x0000009a1080723c */ /* 0x000fe20000001880 */
[----:B------:R-:W1:Y:S07]  /*18a10*/  LDSM.16.MT88.4 R16, [R181+0x800] ;  /* 0x00080000b510783b */ /* 0x000e6e0000004200 */
[C---:B---3--:R-:W-:Y:S01]  /*18a20*/  HMMA.16816.F32 R148, R12.reuse, R160, R4 ;  /* 0x000000a00c94723c */ /* 0x048fe20000001804 */
[----:B------:R-:W2:Y:S07]  /*18a30*/  LDSM.16.MT88.4 R4, [R180+0x800] ;  /* 0x00080000b404783b */ /* 0x000eae0000004200 */
[C---:B------:R-:W-:Y:S01]  /*18a40*/  HMMA.16816.F32 R152, R12.reuse, R162, R8 ;  /* 0x000000a20c98723c */ /* 0x040fe20000001808 */
[----:B------:R-:W3:Y:S07]  /*18a50*/  LDSM.16.MT88.4 R8, [R178+0x1800] ;  /* 0x00180000b208783b */ /* 0x000eee0000004200 */
        /* <DEDUP_REMOVED lines=41> */
[----:B------:R-:W-:Y:S01]  /*18cf0*/  FADD.FTZ R2, R196, R2 ;  /* 0x00000002c4027221 */ /* 0x000fe20000010000 */
[C---:B-1----:R-:W-:Y:S03]  /*18d00*/  HMMA.16816.F32 R116, R12.reuse, R16, R116 ;  /* 0x000000100c74723c */ /* 0x042fe60000001874 */
[----:B------:R-:W-:Y:S02]  /*18d10*/  FADD.FTZ R0, R201, R0 ;  /* 0x00000000c9007221 */ /* 0x000fe40000010000 */
[----:B------:R-:W-:Y:S02]  /*18d20*/  FADD.FTZ R2, R175, R2 ;  /* 0x00000002af027221 */ /* 0x000fe40000010000 */
[----:B------:R-:W-:Y:S01]  /*18d30*/  FADD.FTZ R0, R200, R0 ;  /* 0x00000000c8007221 */ /* 0x000fe20000010000 */
        /* <DEDUP_REMOVED lines=17> */
.L_x_3301:
[----:B------:R-:W-:Y:S02]  /*18e50*/  MOV R7, 0x1f ;  /* 0x0000001f00077802 */ /* 0x000fe40000000f00 */
[----:B------:R-:W-:Y:S01]  /*18e60*/  MOV R6, 0xffffffff ;  /* 0xffffffff00067802 */ /* 0x000fe20000000f00 */
[----:B------:R-:W-:Y:S05]  /*18e70*/  BRA.DIV ~URZ, `(.L_x_3311) ;  /* 0x000061d27f007947 */ /* 0x000fea000b800000 */
[----:B------:R1:W2:Y:S02]  /*18e80*/  SHFL.BFLY PT, R0, R207, 0x2, 0x1f ;  /* 0x0c401f00cf007f89 */ /* 0x0002a400000e0000 */
.L_x_3384:
[----:B--2---:R-:W-:Y:S01]  /*18e90*/  FADD.FTZ R0, R0, R207 ;  /* 0x000000cf00007221 */ /* 0x004fe20000010000 */
[----:B------:R-:W-:Y:S05]  /*18ea0*/  BRA.DIV ~URZ, `(.L_x_3312) ;  /* 0x000062027f007947 */ /* 0x000fea000b800000 */
[----:B------:R-:W2:Y:S04]  /*18eb0*/  SHFL.BFLY PT, R2, R206, 0x2, 0x1f ;  /* 0x0c401f00ce027f89 */ /* 0x000ea800000e0000 */
[----:B------:R-:W3:Y:S01]  /*18ec0*/  SHFL.BFLY PT, R5, R0, 0x1, 0x1f ;  /* 0x0c201f0000057f89 */ /* 0x000ee200000e0000 */
[----:B--2---:R-:W-:-:S02]  /*18ed0*/  FADD.FTZ R4, R2, R206 ;  /* 0x000000ce02047221 */ /* 0x004fc40000010000 */
[----:B---3--:R-:W-:-:S03]  /*18ee0*/  FADD.FTZ R0, R0, R5 ;  /* 0x0000000500007221 */ /* 0x008fc60000010000 */
[----:B------:R2:W3:Y:S04]  /*18ef0*/  SHFL.BFLY PT, R3, R4, 0x1, 0x1f ;  /* 0x0c201f0004037f89 */ /* 0x0004e800000e0000 */
.L_x_3385:
        /* <DEDUP_REMOVED lines=149> */
.L_x_3194:
        /* <DEDUP_REMOVED lines=17> */
.L_x_3314:
[----:B------:R-:W-:Y:S05]  /*19960*/  BSYNC B0 ;  /* 0x0000000000007941 */ /* 0x000fea0003800000 */
.L_x_3313:
        /* <DEDUP_REMOVED lines=154> */
.L_x_3317:
        /* <DEDUP_REMOVED lines=72> */
[----:B------:R-:W-:Y:S01]  /*1a790*/  IMAD.WIDE.U32 R4, R2, c[0x0][0x3a0], RZ ;  /* 0x0000e80002047a25 */ /* 0x000fe200078e00ff */
        /* <DEDUP_REMOVED lines=47> */
.L_x_3386:
[----:B------:R-:W-:Y:S05]  /*1aa90*/  BRA.DIV ~URZ, `(.L_x_3320) ;  /* 0x000047827f007947 */ /* 0x000fea000b800000 */
[----:B------:R4:W2:Y:S02]  /*1aaa0*/  SHFL.IDX PT, R2, R14, RZ, 0x181f ;  /* 0x00181fff0e027589 */ /* 0x0008a400000e0000 */
.L_x_3387:
        /* <DEDUP_REMOVED lines=26> */
.L_x_3322:
[----:B------:R-:W-:Y:S05]  /*1ac50*/  BSYNC B0 ;  /* 0x0000000000007941 */ /* 0x000fea0003800000 */
.L_x_3321:
[----:B------:R-:W-:Y:S05]  /*1ac60*/  BRA.DIV ~URZ, `(.L_x_3323) ;  /* 0x000046227f007947 */ /* 0x000fea000b800000 */
[----:B---3--:R3:W4:Y:S04]  /*1ac70*/  SHFL.IDX PT, R10, R13, 0x1, 0x181f ;  /* 0x00381f000d0a7f89 */ /* 0x00872800000e0000 */
[----:B--2---:R3:W2:Y:S02]  /*1ac80*/  SHFL.IDX PT, R2, R14, 0x1, 0x181f ;  /* 0x00381f000e027f89 */ /* 0x0046a400000e0000 */
.L_x_3388:
        /* <DEDUP_REMOVED lines=20> */
.L_x_3325:
[----:B------:R-:W-:Y:S05]  /*1add0*/  BSYNC B0 ;  /* 0x0000000000007941 */ /* 0x000fea0003800000 */
.L_x_3324:
[----:B------:R-:W-:Y:S05]  /*1ade0*/  BRA.DIV ~URZ, `(.L_x_3326) ;  /* 0x000045727f007947 */ /* 0x000fea000b800000 */
[----:B----4-:R4:W3:Y:S02]  /*1adf0*/  SHFL.IDX PT, R10, R13, 0x2, 0x181f ;  /* 0x00581f000d0a7f89 */ /* 0x0108e400000e0000 */
.L_x_3389:
[----:B------:R-:W-:Y:S05]  /*1ae00*/  BRA.DIV ~URZ, `(.L_x_3327) ;  /* 0x000045c27f007947 */ /* 0x000fea000b800000 */
[----:B--2---:R2:W4:Y:S02]  /*1ae10*/  SHFL.IDX PT, R2, R14, 0x2, 0x181f ;  /* 0x00581f000e027f89 */ /* 0x00452400000e0000 */
.L_x_3390:
        /* <DEDUP_REMOVED lines=20> */
.L_x_3329:
[----:B------:R-:W-:Y:S05]  /*1af60*/  BSYNC B0 ;  /* 0x0000000000007941 */ /* 0x000fea0003800000 */
.L_x_3328:
[----:B------:R-:W-:Y:S05]  /*1af70*/  BRA.DIV ~URZ, `(.L_x_3330) ;  /* 0x000044c27f007947 */ /* 0x000fea000b800000 */
[----:B---3--:R3:W2:Y:S04]  /*1af80*/  SHFL.IDX PT, R10, R13, 0x3, 0x181f ;  /* 0x00781f000d0a7f89 */ /* 0x0086a800000e0000 */
[----:B----4-:R3:W4:Y:S02]  /*1af90*/  SHFL.IDX PT, R2, R14, 0x3, 0x181f ;  /* 0x00781f000e027f89 */ /* 0x01072400000e0000 */
.L_x_3391:
        /* <DEDUP_REMOVED lines=21> */
.L_x_3318:
        /* <DEDUP_REMOVED lines=33> */
.L_x_3392:
[----:B------:R-:W-:Y:S05]  /*1b300*/  BRA.DIV ~URZ, `(.L_x_3333) ;  /* 0x000042727f007947 */ /* 0x000fea000b800000 */
[----:B------:R3:W4:Y:S02]  /*1b310*/  SHFL.IDX PT, R0, R17, RZ, 0x1c1f ;  /* 0x001c1fff11007589 */ /* 0x00072400000e0000 */
.L_x_3393:
        /* <DEDUP_REMOVED lines=22> */
[----:B------:R-:W-:-:S03]  /*1b480*/  ISETP.GE.AND P3, PT, R251, c[0x0][0x3c8], PT ;  /* 0x0000f200fb007a0c */ /* 0x000fc60003f66270 */
        /* <DEDUP_REMOVED lines=11> */
[----:B------:R-:W-:-:S03]  /*1b540*/  SHF.R.S32.HI R10, RZ, 0x1f, R252 ;  /* 0x0000001fff0a7819 */ /* 0x000fc600000114fc */
[----:B------:R4:W-:Y:S01]  /*1b550*/  @!P5 ST.E.64 [R6.64], R136 ;  /* 0x000000880600d985 */ /* 0x0009e2000c101b06 */
[----:B--2---:R-:W-:-:S04]  /*1b560*/  @!P4 LEA R2, P0, R5, R0, 0x2 ;  /* 0x000000000502c211 */ /* 0x004fc800078010ff */
[----:B------:R-:W-:Y:S02]  /*1b570*/  @!P4 LEA.HI.X R3, R5, R4, R8, 0x2, P0 ;  /* 0x000000040503c211 */ /* 0x000fe400000f1408 */
[C---:B------:R-:W-:Y:S02]  /*1b580*/  @!P6 LEA R8, P1, R252.reuse, R0, 0x2 ;  /* 0x00000000fc08e211 */ /* 0x040fe400078210ff */
[----:B------:R-:W-:Y:S01]  /*1b590*/  SHF.R.S32.HI R5, RZ, 0x1f, R251 ;  /* 0x0000001fff057819 */ /* 0x000fe200000114fb */
[----:B------:R2:W-:Y:S01]  /*1b5a0*/  @!P4 ST.E.64 [R2.64], R148 ;  /* 0x000000940200c985 */ /* 0x0005e2000c101b06 */
[----:B------:R-:W-:Y:S02]  /*1b5b0*/  @!P6 LEA.HI.X R9, R252, R4, R10, 0x2, P1 ;  /* 0x00000004fc09e211 */ /* 0x000fe400008f140a */
[----:B------:R-:W-:Y:S02]  /*1b5c0*/  SHF.R.S32.HI R10, RZ, 0x1f, R250 ;  /* 0x0000001fff0a7819 */ /* 0x000fe400000114fa */
[----:B------:R-:W-:Y:S01]  /*1b5d0*/  ISETP.GE.AND P1, PT, R246, c[0x0][0x3c8], PT ;  /* 0x0000f200f6007a0c */ /* 0x000fe20003f26270 */
[----:B------:R5:W-:Y:S01]  /*1b5e0*/  @!P6 ST.E.64 [R8.64], R152 ;  /* 0x000000980800e985 */ /* 0x000be2000c101b06 */
[----:B------:R-:W-:-:S02]  /*1b5f0*/  ISETP.GE.AND P6, PT, R249, c[0x0][0x3c8], PT ;  /* 0x0000f200f9007a0c */ /* 0x000fc40003fc6270 */
[----:B----4-:R-:W-:-:S04]  /*1b600*/  @!P3 LEA R6, P0, R251, R0, 0x2 ;  /* 0x00000000fb06b211 */ /* 0x010fc800078010ff */
[----:B------:R-:W-:Y:S02]  /*1b610*/  @!P3 LEA.HI.X R7, R251, R4, R5, 0x2, P0 ;  /* 0x00000004fb07b211 */ /* 0x000fe400000f1405 */
[----:B------:R-:W-:-:S03]  /*1b620*/  IADD3 R5, R209, 0x50, RZ ;  /* 0x00000050d1057810 */ /* 0x000fc60007ffe0ff */
[----:B------:R4:W-:Y:S01]  /*1b630*/  @!P3 ST.E.64 [R6.64], R28 ;  /* 0x0000001c0600b985 */ /* 0x0009e2000c101b06 */
[----:B------:R-:W-:Y:S02]  /*1b640*/  ISETP.GE.AND P5, PT, R5, c[0x0][0x3c8], PT ;  /* 0x0000f20005007a0c */ /* 0x000fe40003fa6270 */
[----:B------:R-:W-:Y:S02]  /*1b650*/  SHF.R.S32.HI R11, RZ, 0x1f, R5 ;  /* 0x0000001fff0b7819 */ /* 0x000fe40000011405 */
[----:B--2---:R-:W-:-:S04]  /*1b660*/  @!P2 LEA R2, P4, R250, R0, 0x2 ;  /* 0x00000000fa02a211 */ /* 0x004fc800078810ff */
[----:B------:R-:W-:Y:S02]  /*1b670*/  @!P2 LEA.HI.X R3, R250, R4, R10, 0x2, P4 ;  /* 0x00000004fa03a211 */ /* 0x000fe400020f140a */
[C---:B-----5:R-:W-:Y:S02]  /*1b680*/  @!P6 LEA R8, P0, R249.reuse, R0, 0x2 ;  /* 0x00000000f908e211 */ /* 0x060fe400078010ff */
[----:B------:R-:W-:Y:S01]  /*1b690*/  SHF.R.S32.HI R10, RZ, 0x1f, R249 ;  /* 0x0000001fff0a7819 */ /* 0x000fe200000114f9 */
[----:B------:R2:W-:Y:S03]  /*1b6a0*/  @!P2 ST.E.64 [R2.64], R24 ;  /* 0x000000180200a985 */ /* 0x0005e6000c101b06 */
[----:B------:R-:W-:Y:S02]  /*1b6b0*/  @!P6 LEA.HI.X R9, R249, R4, R10, 0x2, P0 ;  /* 0x00000004f909e211 */ /* 0x000fe400000f140a */
[----:B------:R-:W-:-:S03]  /*1b6c0*/  @!P5 LEA R10, P0, R5, R0, 0x2 ;  /* 0x00000000050ad211 */ /* 0x000fc600078010ff */
[----:B------:R5:W-:Y:S01]  /*1b6d0*/  @!P6 ST.E.64 [R8.64], R36 ;  /* 0x000000240800e985 */ /* 0x000be2000c101b06 */
[----:B----4-:R-:W-:Y:S02]  /*1b6e0*/  SHF.R.S32.HI R7, RZ, 0x1f, R246 ;  /* 0x0000001fff077819 */ /* 0x010fe400000114f6 */
[C---:B------:R-:W-:Y:S02]  /*1b6f0*/  @!P1 LEA R6, P2, R246.reuse, R0, 0x2 ;  /* 0x00000000f6069211 */ /* 0x040fe400078410ff */
[-C--:B------:R-:W-:Y:S02]  /*1b700*/  @!P5 LEA.HI.X R11, R5, R4.reuse, R11, 0x2, P0 ;  /* 0x00000004050bd211 */ /* 0x080fe400000f140b */
[----:B------:R-:W-:Y:S02]  /*1b710*/  @!P1 LEA.HI.X R7, R246, R4, R7, 0x2, P2 ;  /* 0x00000004f6079211 */ /* 0x000fe400010f1407 */
[----:B------:R-:W-:-:S03]  /*1b720*/  IADD3 R5, R209, 0x68, RZ ;  /* 0x00000068d1057810 */ /* 0x000fc60007ffe0ff */
[----:B------:R4:W-:Y:S01]  /*1b730*/  @!P1 ST.E.64 [R6.64], R32 ;  /* 0x0000002006009985 */ /* 0x0009e2000c101b06 */
[----:B------:R-:W-:-:S03]  /*1b740*/  ISETP.GE.AND P2, PT, R5, c[0x0][0x3c8], PT ;  /* 0x0000f20005007a0c */ /* 0x000fc60003f46270 */
[----:B------:R1:W-:Y:S01]  /*1b750*/  @!P5 ST.E.64 [R10.64], R44 ;  /* 0x0000002c0a00d985 */ /* 0x0003e2000c101b06 */
[C---:B--2---:R-:W-:Y:S02]  /*1b760*/  IADD3 R3, R209.reuse, 0x58, RZ ;  /* 0x00000058d1037810 */ /* 0x044fe40007ffe0ff */
[----:B------:R-:W-:Y:S02]  /*1b770*/  IADD3 R2, R209, 0x60, RZ ;  /* 0x00000060d1027810 */ /* 0x000fe40007ffe0ff */
[----:B------:R-:W-:Y:S02]  /*1b780*/  ISETP.GE.AND P3, PT, R3, c[0x0][0x3c8], PT ;  /* 0x0000f20003007a0c */ /* 0x000fe40003f66270 */
[----:B------:R-:W-:Y:S02]  /*1b790*/  ISETP.GE.AND P4, PT, R2, c[0x0][0x3c8], PT ;  /* 0x0000f20002007a0c */ /* 0x000fe40003f86270 */
[----:B-----5:R-:W-:-:S09]  /*1b7a0*/  SHF.R.S32.HI R9, RZ, 0x1f, R3 ;  /* 0x0000001fff097819 */ /* 0x020fd20000011403 */
[-C--:B------:R-:W-:Y:S02]  /*1b7b0*/  @!P3 LEA R8, P1, R3, R0.reuse, 0x2 ;  /* 0x000000000308b211 */ /* 0x080fe400078210ff */
[----:B------:R-:W-:Y:S02]  /*1b7c0*/  @!P4 LEA R12, P0, R2, R0, 0x2 ;  /* 0x00000000020cc211 */ /* 0x000fe400078010ff */
[----:B----4-:R-:W-:Y:S02]  /*1b7d0*/  IADD3 R6, R209, 0x70, RZ ;  /* 0x00000070d1067810 */ /* 0x010fe40007ffe0ff */
[----:B------:R-:W-:Y:S02]  /*1b7e0*/  SHF.R.S32.HI R7, RZ, 0x1f, R2 ;  /* 0x0000001fff077819 */ /* 0x000fe40000011402 */
[----:B------:R-:W-:Y:S02]  /*1b7f0*/  ISETP.GE.AND P6, PT, R6, c[0x0][0x3c8], PT ;  /* 0x0000f20006007a0c */ /* 0x000fe40003fc6270 */
[----:B------:R-:W-:-:S02]  /*1b800*/  @!P3 LEA.HI.X R9, R3, R4, R9, 0x2, P1 ;  /* 0x000000040309b211 */ /* 0x000fc400008f1409 */
[C---:B------:R-:W-:Y:S02]  /*1b810*/  IADD3 R3, R209.reuse, 0x78, RZ ;  /* 0x00000078d1037810 */ /* 0x040fe40007ffe0ff */
[----:B------:R-:W-:Y:S01]  /*1b820*/  @!P4 LEA.HI.X R13, R2, R4, R7, 0x2, P0 ;  /* 0x00000004020dc211 */ /* 0x000fe200000f1407 */
[----:B------:R2:W-:Y:S01]  /*1b830*/  @!P3 ST.E.64 [R8.64], R40 ;  /* 0x000000280800b985 */ /* 0x0005e2000c101b06 */
[----:B------:R-:W-:Y:S02]  /*1b840*/  IADD3 R2, R209, 0x80, RZ ;  /* 0x00000080d1027810 */ /* 0x000fe40007ffe0ff */
[----:B------:R-:W-:Y:S01]  /*1b850*/  ISETP.GE.AND P3, PT, R3, c[0x0][0x3c8], PT ;  /* 0x0000f20003007a0c */ /* 0x000fe20003f66270 */
[----:B------:R4:W-:Y:S01]  /*1b860*/  @!P4 ST.E.64 [R12.64], R52 ;  /* 0x000000340c00c985 */ /* 0x0009e2000c101b06 */
[----:B------:R-:W-:Y:S02]  /*1b870*/  ISETP.GE.AND P5, PT, R2, c[0x0][0x3c8], PT ;  /* 0x0000f20002007a0c */ /* 0x000fe40003fa6270 */
[----:B------:R-:W-:-:S02]  /*1b880*/  SHF.R.S32.HI R7, RZ, 0x1f, R5 ;  /* 0x0000001fff077819 */ /* 0x000fc40000011405 */
[----:B-1----:R-:W-:Y:S02]  /*1b890*/  SHF.R.S32.HI R11, RZ, 0x1f, R6 ;  /* 0x0000001fff0b7819 */ /* 0x002fe40000011406 */
[----:B------:R-:W-:-:S04]  /*1b8a0*/  @!P6 LEA R10, P0, R6, R0, 0x2 ;  /* 0x00000000060ae211 */ /* 0x000fc800078010ff */
[----:B------:R-:W-:Y:S02]  /*1b8b0*/  @!P6 LEA.HI.X R11, R6, R4, R11, 0x2, P0 ;  /* 0x00000004060be211 */ /* 0x000fe400000f140b */
[----:B------:R-:W-:Y:S02]  /*1b8c0*/  IADD3 R6, R209, 0x88, RZ ;  /* 0x00000088d1067810 */ /* 0x000fe40007ffe0ff */
[----:B--2---:R-:W-:-:S04]  /*1b8d0*/  @!P2 LEA R8, P1, R5, R0, 0x2 ;  /* 0x000000000508a211 */ /* 0x004fc800078210ff */
[----:B------:R-:W-:Y:S02]  /*1b8e0*/  @!P2 LEA.HI.X R9, R5, R4, R7, 0x2, P1 ;  /* 0x000000040509a211 */ /* 0x000fe400008f1407 */
[----:B------:R-:W-:Y:S02]  /*1b8f0*/  IADD3 R5, R209, 0x90, RZ ;  /* 0x00000090d1057810 */ /* 0x000fe40007ffe0ff */
[----:B------:R-:W-:Y:S01]  /*1b900*/  SHF.R.S32.HI R7, RZ, 0x1f, R2 ;  /* 0x0000001fff077819 */ /* 0x000fe20000011402 */
[----:B------:R1:W-:Y:S01]  /*1b910*/  @!P2 ST.E.64 [R8.64], R48 ;  /* 0x000000300800a985 */ /* 0x0003e2000c101b06 */
[----:B------:R-:W-:Y:S02]  /*1b920*/  ISETP.GE.AND P2, PT, R6, c[0x0][0x3c8], PT ;  /* 0x0000f20006007a0c */ /* 0x000fe40003f46270 */
[----:B----4-:R-:W-:Y:S01]  /*1b930*/  @!P5 LEA R12, P0, R2, R0, 0x2 ;  /* 0x00000000020cd211 */ /* 0x010fe200078010ff */
[----:B------:R2:W-:Y:S01]  /*1b940*/  @!P6 ST.E.64 [R10.64], R60 ;  /* 0x0000003c0a00e985 */ /* 0x0005e2000c101b06 */
[----:B------:R-:W-:-:S02]  /*1b950*/  ISETP.GE.AND P4, PT, R5, c[0x0][0x3c8], PT ;  /* 0x0000f20005007a0c */ /* 0x000fc40003f86270 */
[----:B------:R-:W-:Y:S02]  /*1b960*/  @!P5 LEA.HI.X R13, R2, R4, R7, 0x2, P0 ;  /* 0x00000004020dd211 */ /* 0x000fe400000f1407 */
[----:B------:R-:W-:Y:S02]  /*1b970*/  IADD3 R2, R209, 0xa0, RZ ;  /* 0x000000a0d1027810 */ /* 0x000fe40007ffe0ff */
[----:B------:R-:W-:Y:S02]  /*1b980*/  SHF.R.S32.HI R7, RZ, 0x1f, R5 ;  /* 0x0000001fff077819 */ /* 0x000fe40000011405 */
[----:B-1----:R-:W-:Y:S02]  /*1b990*/  SHF.R.S32.HI R9, RZ, 0x1f, R3 ;  /* 0x0000001fff097819 */ /* 0x002fe40000011403 */
[----:B------:R-:W-:-:S03]  /*1b9a0*/  @!P3 LEA R8, P1, R3, R0, 0x2 ;  /* 0x000000000308b211 */ /* 0x000fc600078210ff */
[----:B--2---:R-:W-:Y:S02]  /*1b9b0*/  @!P4 LEA R10, P0, R5, R0, 0x2 ;  /* 0x00000000050ac211 */ /* 0x004fe400078010ff */
        /* <DEDUP_REMOVED lines=9> */
[----:B------:R-:W-:Y:S02]  /*1ba50*/  ISETP.GE.AND P6, PT, R5, c[0x0][0x3c8], PT ;  /* 0x0000f20005007a0c */ /* 0x000fe40003fc6270 */
[----:B-1----:R-:W-:Y:S02]  /*1ba60*/  SHF.R.S32.HI R9, RZ, 0x1f, R6 ;  /* 0x0000001fff097819 */ /* 0x002fe40000011406 */
[----:B------:R-:W-:-:S05]  /*1ba70*/  @!P2 LEA R8, P1, R6, R0, 0x2 ;  /* 0x000000000608a211 */ /* 0x000fca00078210ff */
[----:B--2---:R-:W-:Y:S02]  /*1ba80*/  @!P5 LEA R12, P0, R2, R0, 0x2 ;  /* 0x00000000020cd211 */ /* 0x004fe400078010ff */
        /* <DEDUP_REMOVED lines=16> */
[----:B------:R-:W-:Y:S02]  /*1bb90*/  ISETP.GE.AND P3, PT, R3, c[0x0][0x3c8], PT ;  /* 0x0000f20003007a0c */ /* 0x000fe40003f66270 */
[----:B------:R-:W-:Y:S01]  /*1bba0*/  IADD3 R5, R209, 0xd0, RZ ;  /* 0x000000d0d1057810 */ /* 0x000fe20007ffe0ff */
[----:B------:R2:W-:Y:S01]  /*1bbb0*/  @!P5 ST.E.64 [R12.64], R84 ;  /* 0x000000540c00d985 */ /* 0x0005e2000c101b06 */
[----:B------:R-:W-:Y:S02]  /*1bbc0*/  SHF.R.S32.HI R7, RZ, 0x1f, R2 ;  /* 0x0000001fff077819 */ /* 0x000fe40000011402 */
[----:B------:R-:W-:Y:S02]  /*1bbd0*/  ISETP.GE.AND P5, PT, R5, c[0x0][0x3c8], PT ;  /* 0x0000f20005007a0c */ /* 0x000fe40003fa6270 */
[----:B-1----:R-:W-:-:S02]  /*1bbe0*/  SHF.R.S32.HI R9, RZ, 0x1f, R6 ;  /* 0x0000001fff097819 */ /* 0x002fc40000011406 */
[-C--:B------:R-:W-:Y:S02]  /*1bbf0*/  @!P2 LEA R8, P1, R6, R0.reuse, 0x2 ;  /* 0x000000000608a211 */ /* 0x080fe400078210ff */
[----:B--2---:R-:W-:Y:S02]  /*1bc00*/  @!P4 LEA R12, P0, R2, R0, 0x2 ;  /* 0x00000000020cc211 */ /* 0x004fe400078010ff */
[-C--:B------:R-:W-:Y:S02]  /*1bc10*/  @!P2 LEA.HI.X R9, R6, R4.reuse, R9, 0x2, P1 ;  /* 0x000000040609a211 */ /* 0x080fe400008f1409 */
[----:B------:R-:W-:Y:S02]  /*1bc20*/  IADD3 R6, R209, 0xc8, RZ ;  /* 0x000000c8d1067810 */ /* 0x000fe40007ffe0ff */
[----:B------:R-:W-:Y:S01]  /*1bc30*/  @!P4 LEA.HI.X R13, R2, R4, R7, 0x2, P0 ;  /* 0x00000004020dc211 */ /* 0x000fe200000f1407 */
[----:B------:R1:W-:Y:S01]  /*1bc40*/  @!P2 ST.E.64 [R8.64], R80 ;  /* 0x000000500800a985 */ /* 0x0003e2000c101b06 */
[----:B------:R-:W-:-:S02]  /*1bc50*/  ISETP.GE.AND P2, PT, R6, c[0x0][0x3c8], PT ;  /* 0x0000f20006007a0c */ /* 0x000fc40003f46270 */
[C---:B------:R-:W-:Y:S01]  /*1bc60*/  IADD3 R2, R209.reuse, 0xd8, RZ ;  /* 0x000000d8d1027810 */ /* 0x040fe20007ffe0ff */
[----:B------:R2:W-:Y:S01]  /*1bc70*/  @!P6 ST.E.64 [R10.64], R92 ;  /* 0x0000005c0a00e985 */ /* 0x0005e2000c101b06 */
[----:B------:R-:W-:-:S04]  /*1bc80*/  IADD3 R7, R209, 0xe0, RZ ;  /* 0x000000e0d1077810 */ /* 0x000fc80007ffe0ff */
[----:B------:R-:W-:Y:S02]  /*1bc90*/  ISETP.GE.AND P6, PT, R7, c[0x0][0x3c8], PT ;  /* 0x0000f20007007a0c */ /* 0x000fe40003fc6270 */
[----:B-1----:R-:W-:Y:S02]  /*1bca0*/  SHF.R.S32.HI R9, RZ, 0x1f, R3 ;  /* 0x0000001fff097819 */ /* 0x002fe40000011403 */
[-C--:B------:R-:W-:Y:S02]  /*1bcb0*/  @!P3 LEA R8, P1, R3, R0.reuse, 0x2 ;  /* 0x000000000308b211 */ /* 0x080fe400078210ff */
[----:B--2---:R-:W-:Y:S02]  /*1bcc0*/  @!P5 LEA R10, P0, R5, R0, 0x2 ;  /* 0x00000000050ad211 */ /* 0x004fe400078010ff */
[----:B------:R-:W-:Y:S02]  /*1bcd0*/  @!P3 LEA.HI.X R9, R3, R4, R9, 0x2, P1 ;  /* 0x000000040309b211 */ /* 0x000fe400008f1409 */
[----:B------:R-:W-:-:S03]  /*1bce0*/  SHF.R.S32.HI R3, RZ, 0x1f, R5 ;  /* 0x0000001fff037819 */ /* 0x000fc60000011405 */
[----:B------:R1:W-:Y:S01]  /*1bcf0*/  @!P3 ST.E.64 [R8.64], R88 ;  /* 0x000000580800b985 */ /* 0x0003e2000c101b06 */
[----:B------:R-:W-:Y:S02]  /*1bd00*/  @!P5 LEA.HI.X R11, R5, R4, R3, 0x2, P0 ;  /* 0x00000004050bd211 */ /* 0x000fe400000f1403 */
[----:B------:R-:W-:Y:S01]  /*1bd10*/  IADD3 R5, R209, 0xe8, RZ ;  /* 0x000000e8d1057810 */ /* 0x000fe20007ffe0ff */
[----:B------:R2:W-:Y:S01]  /*1bd20*/  @!P4 ST.E.64 [R12.64], R100 ;  /* 0x000000640c00c985 */ /* 0x0005e2000c101b06 */
[----:B------:R-:W-:Y:S02]  /*1bd30*/  ISETP.GE.AND P4, PT, R2, c[0x0][0x3c8], PT ;  /* 0x0000f20002007a0c */ /* 0x000fe40003f86270 */
[----:B------:R-:W-:Y:S02]  /*1bd40*/  ISETP.GE.AND P3, PT, R5, c[0x0][0x3c8], PT ;  /* 0x0000f20005007a0c */ /* 0x000fe40003f66270 */
[----:B------:R-:W-:Y:S02]  /*1bd50*/  IADD3 R3, R209, 0xf0, RZ ;  /* 0x000000f0d1037810 */ /* 0x000fe40007ffe0ff */
[----:B-1----:R-:W-:-:S02]  /*1bd60*/  SHF.R.S32.HI R9, RZ, 0x1f, R6 ;  /* 0x0000001fff097819 */ /* 0x002fc40000011406 */
[CC--:B------:R-:W-:Y:S02]  /*1bd70*/  @!P2 LEA R8, P1, R6.reuse, R0.reuse, 0x2 ;  /* 0x000000000608a211 */ /* 0x0c0fe400078210ff */
[----:B--2---:R-:W-:Y:S02]  /*1bd80*/  @!P6 LEA R12, P0, R7, R0, 0x2 ;  /* 0x00000000070ce211 */ /* 0x004fe400078010ff */
[----:B------:R-:W-:Y:S02]  /*1bd90*/  @!P2 LEA.HI.X R9, R6, R4, R9, 0x2, P1 ;  /* 0x000000040609a211 */ /* 0x000fe400008f1409 */
[----:B------:R-:W-:Y:S02]  /*1bda0*/  SHF.R.S32.HI R6, RZ, 0x1f, R2 ;  /* 0x0000001fff067819 */ /* 0x000fe40000011402 */
[----:B------:R-:W-:Y:S01]  /*1bdb0*/  @!P4 LEA R14, P1, R2, R0, 0x2 ;  /* 0x00000000020ec211 */ /* 0x000fe200078210ff */
[----:B------:R1:W-:Y:S01]  /*1bdc0*/  @!P2 ST.E.64 [R8.64], R96 ;  /* 0x000000600800a985 */ /* 0x0003e2000c101b06 */
[----:B------:R-:W-:-:S02]  /*1bdd0*/  ISETP.GE.AND P2, PT, R3, c[0x0][0x3c8], PT ;  /* 0x0000f20003007a0c */ /* 0x000fc40003f46270 */
[----:B------:R-:W-:Y:S01]  /*1bde0*/  @!P4 LEA.HI.X R15, R2, R4, R6, 0x2, P1 ;  /* 0x00000004020fc211 */ /* 0x000fe200008f1406 */
[----:B------:R2:W-:Y:S01]  /*1bdf0*/  @!P5 ST.E.64 [R10.64], R162 ;  /* 0x000000a20a00d985 */ /* 0x0005e2000c101b06 */
[----:B------:R-:W-:Y:S02]  /*1be00*/  IADD3 R2, R209, 0xf8, RZ ;  /* 0x000000f8d1027810 */ /* 0x000fe40007ffe0ff */
[----:B------:R-:W-:Y:S01]  /*1be10*/  SHF.R.S32.HI R6, RZ, 0x1f, R5 ;  /* 0x0000001fff067819 */ /* 0x000fe20000011405 */
[----:B------:R4:W-:Y:S01]  /*1be20*/  @!P4 ST.E.64 [R14.64], R168 ;  /* 0x000000a80e00c985 */ /* 0x0009e2000c101b06 */
[----:B------:R-:W-:Y:S02]  /*1be30*/  ISETP.GE.AND P1, PT, R2, c[0x0][0x3c8], PT ;  /* 0x0000f20002007a0c */ /* 0x000fe40003f26270 */
        /* <DEDUP_REMOVED lines=14> */
.L_x_3335:
[----:B------:R-:W-:Y:S05]  /*1bf20*/  BSYNC B0 ;  /* 0x0000000000007941 */ /* 0x000fea0003800000 */
.L_x_3334:
[----:B------:R-:W-:Y:S05]  /*1bf30*/  BRA.DIV ~URZ, `(.L_x_3336) ;  /* 0x000036b27f007947 */ /* 0x000fea000b800000 */
[----:B--2---:R2:W1:Y:S04]  /*1bf40*/  SHFL.IDX PT, R4, R16, 0x1, 0x1c1f ;  /* 0x003c1f0010047f89 */ /* 0x00446800000e0000 */
[----:B----4-:R2:W4:Y:S02]  /*1bf50*/  SHFL.IDX PT, R0, R17, 0x1, 0x1c1f ;  /* 0x003c1f0011007f89 */ /* 0x01052400000e0000 */
.L_x_3394:
[----:B------:R-:W-:-:S13]  /*1bf60*/  LOP3.LUT P0, RZ, R214, 0x2, RZ, 0xc0, !PT ;  /* 0x00000002d6ff7812 */ /* 0x000fda000780c0ff */
[----:B------:R-:W-:Y:S05]  /*1bf70*/  @P0 BRA `(.L_x_3331) ;  /* 0x0000198000000947 */ /* 0x000fea0003800000 */
[C---:B------:R-:W-:Y:S02]  /*1bf80*/  ISETP.GE.AND P0, PT, R209.reuse, c[0x0][0x3c8], PT ;  /* 0x0000f200d1007a0c */ /* 0x040fe40003f06270 */
[C---:B------:R-:W-:Y:S02]  /*1bf90*/  IADD3 R9, R209.reuse, 0x8, RZ ;  /* 0x00000008d1097810 */ /* 0x040fe40007ffe0ff */
[----:B------:R-:W-:Y:S02]  /*1bfa0*/  IADD3 R5, R209, 0x10, RZ ;  /* 0x00000010d1057810 */ /* 0x000fe40007ffe0ff */
[----:B------:R-:W-:Y:S02]  /*1bfb0*/  ISETP.GE.AND P3, PT, R9, c[0x0][0x3c8], PT ;  /* 0x0000f20009007a0c */ /* 0x000fe40003f66270 */
[----:B------:R-:W-:Y:S02]  /*1bfc0*/  ISETP.GE.AND P5, PT, R5, c[0x0][0x3c8], PT ;  /* 0x0000f20005007a0c */ /* 0x000fe40003fa6270 */
[----:B------:R-:W-:-:S02]  /*1bfd0*/  IADD3 R12, R209, 0x18, RZ ;  /* 0x00000018d10c7810 */ /* 0x000fc40007ffe0ff */
[----:B------:R-:W-:Y:S02]  /*1bfe0*/  SHF.R.S32.HI R6, RZ, 0x1f, R209 ;  /* 0x0000001fff067819 */ /* 0x000fe400000114d1 */
[C---:B----4-:R-:W-:Y:S02]  /*1bff0*/  @!P0 LEA R2, P1, R209.reuse, R0, 0x2 ;  /* 0x00000000d1028211 */ /* 0x050fe400078210ff */
[C---:B------:R-:W-:Y:S02]  /*1c000*/  IADD3 R11, R209.reuse, 0x8, RZ ;  /* 0x00000008d10b7810 */ /* 0x040fe40007ffe0ff */
[----:B------:R-:W-:Y:S02]  /*1c010*/  ISETP.GE.AND P2, PT, R12, c[0x0][0x3c8], PT ;  /* 0x0000f2000c007a0c */ /* 0x000fe40003f46270 */
[C---:B------:R-:W-:Y:S02]  /*1c020*/  IADD3 R10, R209.reuse, 0x20, RZ ;  /* 0x00000020d10a7810 */ /* 0x040fe40007ffe0ff */
[----:B-1----:R-:W-:-:S02]  /*1c030*/  @!P0 LEA.HI.X R3, R209, R4, R6, 0x2, P1 ;  /* 0x00000004d1038211 */ /* 0x002fc400008f1406 */
[----:B------:R-:W-:Y:S02]  /*1c040*/  @!P3 LEA R6, P6, R9, R0, 0x2 ;  /* 0x000000000906b211 */ /* 0x000fe400078c10ff */
[----:B------:R-:W-:Y:S01]  /*1c050*/  SHF.R.S32.HI R11, RZ, 0x1f, R11 ;  /* 0x0000001fff0b7819 */ /* 0x000fe2000001140b */
[----:B------:R1:W-:Y:S01]  /*1c060*/  @!P0 ST.E.64 [R2.64], R108 ;  /* 0x0000006c02008985 */ /* 0x0003e2000c101b06 */
[----:B------:R-:W-:Y:S02]  /*1c070*/  IADD3 R8, R209, 0x10, RZ ;  /* 0x00000010d1087810 */ /* 0x000fe40007ffe0ff */
[----:B------:R-:W-:Y:S02]  /*1c080*/  ISETP.GE.AND P1, PT, R10, c[0x0][0x3c8], PT ;  /* 0x0000f2000a007a0c */ /* 0x000fe40003f26270 */
[----:B------:R-:W-:Y:S02]  /*1c090*/  @!P3 LEA.HI.X R7, R9, R4, R11, 0x2, P6 ;  /* 0x000000040907b211 */ /* 0x000fe400030f140b */
[----:B------:R-:W-:-:S02]  /*1c0a0*/  SHF.R.S32.HI R8, RZ, 0x1f, R8 ;  /* 0x0000001fff087819 */ /* 0x000fc40000011408 */
[----:B------:R-:W-:Y:S01]  /*1c0b0*/  ISETP.GE.AND P0, PT, R252, c[0x0][0x3c8], PT ;  /* 0x0000f200fc007a0c */ /* 0x000fe20003f06270 */
[----:B------:R4:W-:Y:S01]  /*1c0c0*/  @!P3 ST.E.64 [R6.64], R120 ;  /* 0x000000780600b985 */ /* 0x0009e2000c101b06 */
[C---:B------:R-:W-:Y:S02]  /*1c0d0*/  IADD3 R13, R209.reuse, 0x18, RZ ;  /* 0x00000018d10d7810 */ /* 0x040fe40007ffe0ff */
[----:B------:R-:W-:Y:S02]  /*1c0e0*/  IADD3 R11, R209, 0x20, RZ ;  /* 0x00000020d10b7810 */ /* 0x000fe40007ffe0ff */
[----:B------:R-:W-:Y:S02]  /*1c0f0*/  SHF.R.S32.HI R13, RZ, 0x1f, R13 ;  /* 0x0000001fff0d7819 */ /* 0x000fe4000001140d */
[----:B------:R-:W-:Y:S02]  /*1c100*/  SHF.R.S32.HI R11, RZ, 0x1f, R11 ;  /* 0x0000001fff0b7819 */ /* 0x000fe4000001140b */
[----:B-1----:R-:W-:-:S04]  /*1c110*/  @!P5 LEA R2, P4, R5, R0, 0x2 ;  /* 0x000000000502d211 */ /* 0x002fc800078810ff */
[----:B------:R-:W-:Y:S02]  /*1c120*/  @!P5 LEA.HI.X R3, R5, R4, R8, 0x2, P4 ;  /* 0x000000040503d211 */ /* 0x000fe400020f1408 */
[C---:B------:R-:W-:Y:S02]  /*1c130*/  @!P2 LEA R8, P3, R12.reuse, R0, 0x2 ;  /* 0x000000000c08a211 */ /* 0x040fe400078610ff */
[----:B------:R-:W-:Y:S01]  /*1c140*/  ISETP.GE.AND P4, PT, R251, c[0x0][0x3c8], PT ;  /* 0x0000f200fb007a0c */ /* 0x000fe20003f86270 */
[----:B------:R1:W-:Y:S01]  /*1c150*/  @!P5 ST.E.64 [R2.64], R124 ;  /* 0x0000007c0200d985 */ /* 0x0003e2000c101b06 */
[----:B------:R-:W-:Y:S02]  /*1c160*/  @!P2 LEA.HI.X R9, R12, R4, R13, 0x2, P3 ;  /* 0x000000040c09a211 */ /* 0x000fe400018f140d */
[----:B----4-:R-:W-:Y:S02]  /*1c170*/  @!P1 LEA R6, P6, R10, R0, 0x2 ;  /* 0x000000000a069211 */ /* 0x010fe400078c10ff */
[----:B------:R-:W-:Y:S01]  /*1c180*/  ISETP.GE.AND P3, PT, R250, c[0x0][0x3c8], PT ;  /* 0x0000f200fa007a0c */ /* 0x000fe20003f66270 */
[----:B------:R4:W-:Y:S01]  /*1c190*/  @!P2 ST.E.64 [R8.64], R128 ;  /* 0x000000800800a985 */ /* 0x0009e2000c101b06 */
[----:B------:R-:W-:-:S02]  /*1c1a0*/  SHF.R.S32.HI R5, RZ, 0x1f, R252 ;  /* 0x0000001fff057819 */ /* 0x000fc400000114fc */
[----:B------:R-:W-:Y:S02]  /*1c1b0*/  @!P1 LEA.HI.X R7, R10, R4, R11, 0x2, P6 ;  /* 0x000000040a079211 */ /* 0x000fe400030f140b */
[----:B------:R-:W-:Y:S02]  /*1c1c0*/  ISETP.GE.AND P6, PT, R249, c[0x0][0x3c8], PT ;  /* 0x0000f200f9007a0c */ /* 0x000fe40003fc6270 */
[----:B------:R-:W-:Y:S01]  /*1c1d0*/  SHF.R.S32.HI R12, RZ, 0x1f, R251 ;  /* 0x0000001fff0c7819 */ /* 0x000fe200000114fb */
        /* <DEDUP_REMOVED lines=11> */
[C---:B-----5:R-:W-:Y:S02]  /*1c290*/  IADD3 R6, R209.reuse, 0x58, RZ ;  /* 0x00000058d1067810 */ /* 0x060fe40007ffe0ff */
        /* <DEDUP_REMOVED lines=18> */
[----:B------:R-:W-:Y:S02]  /*1c3c0*/  ISETP.GE.AND P5, PT, R3, c[0x0][0x3c8], PT ;  /* 0x0000f20003007a0c */ /* 0x000fe40003fa6270 */
[----:B------:R-:W-:Y:S02]  /*1c3d0*/  IADD3 R7, R209, 0x70, RZ ;  /* 0x00000070d1077810 */ /* 0x000fe40007ffe0ff */
[----:B------:R-:W-:-:S02]  /*1c3e0*/  @!P2 LEA.HI.X R15, R2, R4, R13, 0x2, P0 ;  /* 0x00000004020fa211 */ /* 0x000fc400000f140d */
[----:B------:R-:W-:Y:S02]  /*1c3f0*/  ISETP.GE.AND P2, PT, R5, c[0x0][0x3c8], PT ;  /* 0x0000f20005007a0c */ /* 0x000fe40003f46270 */
[----:B------:R-:W-:Y:S02]  /*1c400*/  ISETP.GE.AND P6, PT, R2, c[0x0][0x3c8], PT ;  /* 0x0000f20002007a0c */ /* 0x000fe40003fc6270 */
[----:B------:R-:W-:Y:S02]  /*1c410*/  @!P4 LEA.HI.X R13, R6, R4, R16, 0x2, P1 ;  /* 0x00000004060dc211 */ /* 0x000fe400008f1410 */
[----:B------:R-:W-:Y:S02]  /*1c420*/  ISETP.GE.AND P1, PT, R7, c[0x0][0x3c8], PT ;  /* 0x0000f20007007a0c */ /* 0x000fe40003f26270 */
[----:B------:R-:W-:Y:S02]  /*1c430*/  @!P5 LEA R18, P0, R3, R0, 0x2 ;  /* 0x000000000312d211 */ /* 0x000fe400078010ff */
[----:B------:R-:W-:-:S03]  /*1c440*/  IADD3 R6, R209, 0x78, RZ ;  /* 0x00000078d1067810 */ /* 0x000fc60007ffe0ff */
[----:B------:R-:W-:Y:S02]  /*1c450*/  @!P2 LEA R16, P3, R5, R0, 0x2 ;  /* 0x000000000510a211 */ /* 0x000fe400078610ff */
[----:B------:R-:W-:Y:S01]  /*1c460*/  @!P6 ST.E.64 [R14.64], R46 ;  /* 0x0000002e0e00e985 */ /* 0x000fe2000c101b06 */
[----:B------:R-:W-:-:S03]  /*1c470*/  SHF.R.S32.HI R2, RZ, 0x1f, R6 ;  /* 0x0000001fff027819 */ /* 0x000fc60000011406 */
[----:B------:R2:W-:Y:S01]  /*1c480*/  @!P4 ST.E.64 [R12.64], R42 ;  /* 0x0000002a0c00c985 */ /* 0x0005e2000c101b06 */
[----:B-1----:R-:W-:Y:S02]  /*1c490*/  SHF.R.S32.HI R9, RZ, 0x1f, R3 ;  /* 0x0000001fff097819 */ /* 0x002fe40000011403 */
[----:B------:R-:W-:Y:S02]  /*1c4a0*/  SHF.R.S32.HI R8, RZ, 0x1f, R5 ;  /* 0x0000001fff087819 */ /* 0x000fe40000011405 */
[-C--:B------:R-:W-:Y:S02]  /*1c4b0*/  @!P5 LEA.HI.X R19, R3, R4.reuse, R9, 0x2, P0 ;  /* 0x000000040313d211 */ /* 0x080fe400000f1409 */
[----:B------:R-:W-:Y:S02]  /*1c4c0*/  SHF.R.S32.HI R9, RZ, 0x1f, R7 ;  /* 0x0000001fff097819 */ /* 0x000fe40000011407 */
[----:B---3--:R-:W-:Y:S02]  /*1c4d0*/  @!P2 LEA.HI.X R17, R5, R4, R8, 0x2, P3 ;  /* 0x000000040511a211 */ /* 0x008fe400018f1408 */
[----:B------:R-:W-:-:S02]  /*1c4e0*/  ISETP.GE.AND P0, PT, R6, c[0x0][0x3c8], PT ;  /* 0x0000f20006007a0c */ /* 0x000fc40003f06270 */
[C---:B------:R-:W-:Y:S02]  /*1c4f0*/  IADD3 R5, R209.reuse, 0x88, RZ ;  /* 0x00000088d1057810 */ /* 0x040fe40007ffe0ff */
[----:B------:R-:W-:Y:S02]  /*1c500*/  IADD3 R8, R209, 0x80, RZ ;  /* 0x00000080d1087810 */ /* 0x000fe40007ffe0ff */
[----:B------:R-:W-:Y:S02]  /*1c510*/  ISETP.GE.AND P5, PT, R5, c[0x0][0x3c8], PT ;  /* 0x0000f20005007a0c */ /* 0x000fe40003fa6270 */
[----:B------:R-:W-:-:S05]  /*1c520*/  ISETP.GE.AND P6, PT, R8, c[0x0][0x3c8], PT ;  /* 0x0000f20008007a0c */ /* 0x000fca0003fc6270 */
[CC--:B------:R-:W-:Y:S02]  /*1c530*/  @!P0 LEA R10, P3, R6.reuse, R0.reuse, 0x2 ;  /* 0x00000000060a8211 */ /* 0x0c0fe400078610ff */
[C---:B--2---:R-:W-:Y:S02]  /*1c540*/  @!P1 LEA R12, P4, R7.reuse, R0, 0x2 ;  /* 0x00000000070c9211 */ /* 0x044fe400078810ff */
[-C--:B------:R-:W-:Y:S02]  /*1c550*/  @!P0 LEA.HI.X R11, R6, R4.reuse, R2, 0x2, P3 ;  /* 0x00000004060b8211 */ /* 0x080fe400018f1402 */
[----:B------:R-:W-:Y:S02]  /*1c560*/  @!P1 LEA.HI.X R13, R7, R4, R9, 0x2, P4 ;  /* 0x00000004070d9211 */ /* 0x000fe400020f1409 */
[----:B------:R-:W-:Y:S02]  /*1c570*/  ISETP.GE.AND P4, PT, R3, c[0x0][0x3c8], PT ;  /* 0x0000f20003007a0c */ /* 0x000fe40003f86270 */
[----:B------:R-:W-:-:S02]  /*1c580*/  SHF.R.S32.HI R7, RZ, 0x1f, R5 ;  /* 0x0000001fff077819 */ /* 0x000fc40000011405 */
[C---:B------:R-:W-:Y:S02]  /*1c590*/  IADD3 R2, R209.reuse, 0x90, RZ ;  /* 0x00000090d1027810 */ /* 0x040fe40007ffe0ff */
[----:B------:R-:W-:Y:S02]  /*1c5a0*/  IADD3 R6, R209, 0x98, RZ ;  /* 0x00000098d1067810 */ /* 0x000fe40007ffe0ff */
[----:B------:R-:W-:Y:S02]  /*1c5b0*/  SHF.R.S32.HI R3, RZ, 0x1f, R8 ;  /* 0x0000001fff037819 */ /* 0x000fe40000011408 */
        /* <DEDUP_REMOVED lines=10> */
[----:B------:R-:W-:Y:S02]  /*1c660*/  SHF.R.S32.HI R7, RZ, 0x1f, R6 ;  /* 0x0000001fff077819 */ /* 0x000fe40000011406 */
[----:B-1----:R-:W-:-:S04]  /*1c670*/  @!P6 LEA R16, P3, R8, R0, 0x2 ;  /* 0x000000000810e211 */ /* 0x002fc800078610ff */
[----:B------:R-:W-:Y:S02]  /*1c680*/  @!P6 LEA.HI.X R17, R8, R4, R3, 0x2, P3 ;  /* 0x000000040811e211 */ /* 0x000fe400018f1403 */
[----:B------:R-:W-:Y:S02]  /*1c690*/  ISETP.GE.AND P3, PT, R5, c[0x0][0x3c8], PT ;  /* 0x0000f20005007a0c */ /* 0x000fe40003f66270 */
[C---:B--2---:R-:W-:Y:S01]  /*1c6a0*/  @!P2 LEA R10, P0, R2.reuse, R0, 0x2 ;  /* 0x00000000020aa211 */ /* 0x044fe200078010ff */
[----:B------:R1:W-:Y:S01]  /*1c6b0*/  @!P6 ST.E.64 [R16.64], R70 ;  /* 0x000000461000e985 */ /* 0x0003e2000c101b06 */
[----:B------:R-:W-:Y:S02]  /*1c6c0*/  IADD3 R3, R209, 0xa8, RZ ;  /* 0x000000a8d1037810 */ /* 0x000fe40007ffe0ff */
[----:B------:R-:W-:Y:S01]  /*1c6d0*/  @!P2 LEA.HI.X R11, R2, R4, R9, 0x2, P0 ;  /* 0x00000004020ba211 */ /* 0x000fe200000f1409 */
[----:B------:R2:W-:Y:S01]  /*1c6e0*/  @!P5 ST.E.64 [R14.64], R66 ;  /* 0x000000420e00d985 */ /* 0x0005e2000c101b06 */
[----:B------:R-:W-:-:S02]  /*1c6f0*/  @!P4 LEA R8, P1, R6, R0, 0x2 ;  /* 0x000000000608c211 */ /* 0x000fc400078210ff */
[----:B------:R-:W-:Y:S02]  /*1c700*/  ISETP.GE.AND P2, PT, R3, c[0x0][0x3c8], PT ;  /* 0x0000f20003007a0c */ /* 0x000fe40003f46270 */
[----:B------:R-:W-:Y:S02]  /*1c710*/  @!P4 LEA.HI.X R9, R6, R4, R7, 0x2, P1 ;  /* 0x000000040609c211 */ /* 0x000fe400008f1407 */
[----:B------:R-:W-:Y:S02]  /*1c720*/  SHF.R.S32.HI R13, RZ, 0x1f, R5 ;  /* 0x0000001fff0d7819 */ /* 0x000fe40000011405 */
[----:B------:R-:W-:Y:S02]  /*1c730*/  IADD3 R6, R209, 0xb8, RZ ;  /* 0x000000b8d1067810 */ /* 0x000fe40007ffe0ff */
[----:B------:R-:W-:Y:S02]  /*1c740*/  ISETP.GE.AND P6, PT, R2, c[0x0][0x3c8], PT ;  /* 0x0000f20002007a0c */ /* 0x000fe40003fc6270 */
[----:B------:R-:W-:-:S02]  /*1c750*/  SHF.R.S32.HI R12, RZ, 0x1f, R3 ;  /* 0x0000001fff0c7819 */ /* 0x000fc40000011403 */
[C---:B------:R-:W-:Y:S02]  /*1c760*/  IADD3 R7, R209.reuse, 0xb0, RZ ;  /* 0x000000b0d1077810 */ /* 0x040fe40007ffe0ff */
[----:B------:R-:W-:Y:S02]  /*1c770*/  IADD3 R2, R209, 0xc8, RZ ;  /* 0x000000c8d1027810 */ /* 0x000fe40007ffe0ff */
[----:B------:R-:W-:-:S05]  /*1c780*/  ISETP.GE.AND P1, PT, R7, c[0x0][0x3c8], PT ;  /* 0x0000f20007007a0c */ /* 0x000fca0003f26270 */
        /* <DEDUP_REMOVED lines=16> */
[----:B------:R-:W-:Y:S02]  /*1c890*/  SHF.R.S32.HI R5, RZ, 0x1f, R3 ;  /* 0x0000001fff057819 */ /* 0x000fe40000011403 */
[----:B-1----:R-:W-:Y:S02]  /*1c8a0*/  SHF.R.S32.HI R8, RZ, 0x1f, R7 ;  /* 0x0000001fff087819 */ /* 0x002fe40000011407 */
[----:B------:R-:W-:Y:S02]  /*1c8b0*/  SHF.R.S32.HI R6, RZ, 0x1f, R2 ;  /* 0x0000001fff067819 */ /* 0x000fe40000011402 */
[----:B------:R-:W-:-:S02]  /*1c8c0*/  @!P1 LEA.HI.X R13, R7, R4, R8, 0x2, P5 ;  /* 0x00000004070d9211 */ /* 0x000fc400028f1408 */
[----:B------:R-:W-:Y:S02]  /*1c8d0*/  IADD3 R7, R209, 0xd0, RZ ;  /* 0x000000d0d1077810 */ /* 0x000fe40007ffe0ff */
[CC--:B--2---:R-:W-:Y:S01]  /*1c8e0*/  @!P6 LEA R14, P3, R3.reuse, R0.reuse, 0x2 ;  /* 0x00000000030ee211 */ /* 0x0c4fe200078610ff */
[----:B------:R1:W-:Y:S01]  /*1c8f0*/  @!P1 ST.E.64 [R12.64], R138 ;  /* 0x0000008a0c009985 */ /* 0x0003e2000c101b06 */
[C---:B------:R-:W-:Y:S02]  /*1c900*/  @!P4 LEA R16, P2, R2.reuse, R0, 0x2 ;  /* 0x000000000210c211 */ /* 0x040fe400078410ff */
[----:B------:R-:W-:Y:S01]  /*1c910*/  @!P6 LEA.HI.X R15, R3, R4, R5, 0x2, P3 ;  /* 0x00000004030fe211 */ /* 0x000fe200018f1405 */
[----:B------:R2:W-:Y:S01]  /*1c920*/  @!P0 ST.E.64 [R10.64], R90 ;  /* 0x0000005a0a008985 */ /* 0x0005e2000c101b06 */
[----:B------:R-:W-:Y:S02]  /*1c930*/  ISETP.GE.AND P3, PT, R2, c[0x0][0x3c8], PT ;  /* 0x0000f20002007a0c */ /* 0x000fe40003f66270 */
[----:B------:R-:W-:Y:S01]  /*1c940*/  ISETP.GE.AND P5, PT, R7, c[0x0][0x3c8], PT ;  /* 0x0000f20007007a0c */ /* 0x000fe20003fa6270 */
[----:B------:R-:W-:Y:S01]  /*1c950*/  @!P6 ST.E.64 [R14.64], R150 ;  /* 0x000000960e00e985 */ /* 0x000fe2000c101b06 */
[----:B------:R-:W-:-:S02]  /*1c960*/  IADD3 R8, R209, 0xd8, RZ ;  /* 0x000000d8d1087810 */ /* 0x000fc40007ffe0ff */
[----:B------:R-:W-:Y:S02]  /*1c970*/  SHF.R.S32.HI R3, RZ, 0x1f, R7 ;  /* 0x0000001fff037819 */ /* 0x000fe40000011407 */
[----:B------:R-:W-:Y:S02]  /*1c980*/  ISETP.GE.AND P4, PT, R8, c[0x0][0x3c8], PT ;  /* 0x0000f20008007a0c */ /* 0x000fe40003f86270 */
[C---:B------:R-:W-:Y:S02]  /*1c990*/  IADD3 R5, R209.reuse, 0xe8, RZ ;  /* 0x000000e8d1057810 */ /* 0x040fe40007ffe0ff */
[----:B------:R-:W-:Y:S02]  /*1c9a0*/  SHF.R.S32.HI R9, RZ, 0x1f, R8 ;  /* 0x0000001fff097819 */ /* 0x000fe40000011408 */
[----:B------:R-:W-:Y:S02]  /*1c9b0*/  @!P3 LEA.HI.X R17, R2, R4, R6, 0x2, P2 ;  /* 0x000000040211b211 */ /* 0x000fe400010f1406 */
[----:B------:R-:W-:-:S02]  /*1c9c0*/  IADD3 R6, R209, 0xe0, RZ ;  /* 0x000000e0d1067810 */ /* 0x000fc40007ffe0ff */
[----:B------:R-:W-:Y:S02]  /*1c9d0*/  ISETP.GE.AND P2, PT, R5, c[0x0][0x3c8], PT ;  /* 0x0000f20005007a0c */ /* 0x000fe40003f46270 */
[----:B------:R-:W-:Y:S02]  /*1c9e0*/  ISETP.GE.AND P3, PT, R6, c[0x0][0x3c8], PT ;  /* 0x0000f20006007a0c */ /* 0x000fe40003f66270 */
[----:B------:R-:W-:Y:S02]  /*1c9f0*/  ISETP.GE.AND P6, PT, R2, c[0x0][0x3c8], PT ;  /* 0x0000f20002007a0c */ /* 0x000fe40003fc6270 */
[----:B-1----:R-:W-:-:S04]  /*1ca00*/  @!P5 LEA R12, P1, R7, R0, 0x2 ;  /* 0x00000000070cd211 */ /* 0x002fc800078210ff */
[----:B------:R-:W-:Y:S02]  /*1ca10*/  @!P5 LEA.HI.X R13, R7, R4, R3, 0x2, P1 ;  /* 0x00000004070dd211 */ /* 0x000fe400008f1403 */
[----:B------:R-:W-:Y:S02]  /*1ca20*/  IADD3 R3, R209, 0xf0, RZ ;  /* 0x000000f0d1037810 */ /* 0x000fe40007ffe0ff */
[C---:B--2---:R-:W-:Y:S02]  /*1ca30*/  @!P4 LEA R10, P0, R8.reuse, R0, 0x2 ;  /* 0x00000000080ac211 */ /* 0x044fe400078010ff */
[----:B------:R-:W-:Y:S01]  /*1ca40*/  ISETP.GE.AND P1, PT, R3, c[0x0][0x3c8], PT ;  /* 0x0000f20003007a0c */ /* 0x000fe20003f26270 */
[----:B------:R-:W-:Y:S01]  /*1ca50*/  @!P6 ST.E.64 [R16.64], R170 ;  /* 0x000000aa1000e985 */ /* 0x000fe2000c101b06 */
[----:B------:R-:W-:Y:S02]  /*1ca60*/  @!P4 LEA.HI.X R11, R8, R4, R9, 0x2, P0 ;  /* 0x00000004080bc211 */ /* 0x000fe400000f1409 */
[----:B------:R-:W-:Y:S01]  /*1ca70*/  SHF.R.S32.HI R7, RZ, 0x1f, R6 ;  /* 0x0000001fff077819 */ /* 0x000fe20000011406 */
[----:B------:R-:W-:Y:S01]  /*1ca80*/  @!P5 ST.E.64 [R12.64], R154 ;  /* 0x0000009a0c00d985 */ /* 0x000fe2000c101b06 */
[----:B------:R-:W-:-:S03]  /*1ca90*/  @!P3 LEA R8, P0, R6, R0, 0x2 ;  /* 0x000000000608b211 */ /* 0x000fc600078010ff */
[----:B------:R-:W-:Y:S01]  /*1caa0*/  @!P4 ST.E.64 [R10.64], R110 ;  /* 0x0000006e0a00c985 */ /* 0x000fe2000c101b06 */
[----:B------:R-:W-:Y:S02]  /*1cab0*/  @!P3 LEA.HI.X R9, R6, R4, R7, 0x2, P0 ;  /* 0x000000040609b211 */ /* 0x000fe400000f1407 */
[----:B------:R-:W-:Y:S02]  /*1cac0*/  SHF.R.S32.HI R7, RZ, 0x1f, R5 ;  /* 0x0000001fff077819 */ /* 0x000fe40000011405 */
[C---:B------:R-:W-:Y:S01]  /*1cad0*/  @!P2 LEA R6, P0, R5.reuse, R0, 0x2 ;  /* 0x000000000506a211 */ /* 0x040fe200078010ff */
[----:B------:R-:W-:Y:S03]  /*1cae0*/  @!P3 ST.E.64 [R8.64], R106 ;  /* 0x0000006a0800b985 */ /* 0x000fe6000c101b06 */
[----:B------:R-:W-:Y:S02]  /*1caf0*/  @!P2 LEA.HI.X R7, R5, R4, R7, 0x2, P0 ;  /* 0x000000040507a211 */ /* 0x000fe400000f1407 */
[----:B------:R-:W-:-:S02]  /*1cb00*/  SHF.R.S32.HI R5, RZ, 0x1f, R3 ;  /* 0x0000001fff057819 */ /* 0x000fc40000011403 */
        /* <DEDUP_REMOVED lines=12> */
.L_x_3316:
        /* <DEDUP_REMOVED lines=18> */
.L_x_3337:
        /* <DEDUP_REMOVED lines=55> */
.L_x_3339:
[----:B------:R-:W-:Y:S05]  /*1d060*/  BSYNC B0 ;  /* 0x0000000000007941 */ /* 0x000fea0003800000 */
.L_x_3338:
        /* <DEDUP_REMOVED lines=36> */
.L_x_3395:
[----:B------:R-:W-:Y:S05]  /*1d2b0*/  BRA.DIV ~URZ, `(.L_x_3341) ;  /* 0x000024727f007947 */ /* 0x000fea000b800000 */
[----:B------:R3:W4:Y:S02]  /*1d2c0*/  SHFL.IDX PT, R2, R14, RZ, 0x181f ;  /* 0x00181fff0e027589 */ /* 0x00072400000e0000 */
.L_x_3396:
        /* <DEDUP_REMOVED lines=27> */
.L_x_3343:
[----:B------:R-:W-:Y:S05]  /*1d480*/  BSYNC B0 ;  /* 0x0000000000007941 */ /* 0x000fea0003800000 */
.L_x_3342:
[----:B------:R-:W-:Y:S05]  /*1d490*/  BRA.DIV ~URZ, `(.L_x_3344) ;  /* 0x000023027f007947 */ /* 0x000fea000b800000 */
[----:B--2---:R2:W1:Y:S04]  /*1d4a0*/  SHFL.IDX PT, R10, R11, 0x1, 0x181f ;  /* 0x00381f000b0a7f89 */ /* 0x00446800000e0000 */
[----:B----4-:R2:W4:Y:S02]  /*1d4b0*/  SHFL.IDX PT, R2, R14, 0x1, 0x181f ;  /* 0x00381f000e027f89 */ /* 0x01052400000e0000 */
.L_x_3397:
        /* <DEDUP_REMOVED lines=20> */
.L_x_3346:
[----:B------:R-:W-:Y:S05]  /*1d600*/  BSYNC B0 ;  /* 0x0000000000007941 */ /* 0x000fea0003800000 */
.L_x_3345:
[----:B------:R-:W-:Y:S05]  /*1d610*/  BRA.DIV ~URZ, `(.L_x_3347) ;  /* 0x000022527f007947 */ /* 0x000fea000b800000 */
[----:B-1----:R1:W2:Y:S02]  /*1d620*/  SHFL.IDX PT, R10, R11, 0x2, 0x181f ;  /* 0x00581f000b0a7f89 */ /* 0x0022a400000e0000 */
.L_x_3398:
[----:B------:R-:W-:Y:S05]  /*1d630*/  BRA.DIV ~URZ, `(.L_x_3348) ;  /* 0x000022a27f007947 */ /* 0x000fea000b800000 */
[----:B----4-:R4:W1:Y:S02]  /*1d640*/  SHFL.IDX PT, R2, R14, 0x2, 0x181f ;  /* 0x00581f000e027f89 */ /* 0x01086400000e0000 */
.L_x_3399:
        /* <DEDUP_REMOVED lines=20> */
.L_x_3350:
[----:B------:R-:W-:Y:S05]  /*1d790*/  BSYNC B0 ;  /* 0x0000000000007941 */ /* 0x000fea0003800000 */
.L_x_3349:
[----:B------:R-:W-:Y:S05]  /*1d7a0*/  BRA.DIV ~URZ, `(.L_x_3351) ;  /* 0x000021a27f007947 */ /* 0x000fea000b800000 */
[----:B--2---:R2:W3:Y:S04]  /*1d7b0*/  SHFL.IDX PT, R10, R11, 0x3, 0x181f ;  /* 0x00781f000b0a7f89 */ /* 0x0044e800000e0000 */
[----:B-1----:R2:W1:Y:S02]  /*1d7c0*/  SHFL.IDX PT, R2, R14, 0x3, 0x181f ;  /* 0x00781f000e027f89 */ /* 0x00246400000e0000 */
.L_x_3400:
        /* <DEDUP_REMOVED lines=19> */
.L_x_3331:
[----:B------:R-:W-:Y:S05]  /*1d900*/  BSYNC B1 ;  /* 0x0000000000017941 */ /* 0x000fea0003800000 */
.L_x_3315:
        /* <DEDUP_REMOVED lines=13> */
.L_x_3401:
[----:B------:R-:W-:Y:S05]  /*1d9e0*/  BRA.DIV ~URZ, `(.L_x_3354) ;  /* 0x000020a27f007947 */ /* 0x000fea000b800000 */
[----:B------:R4:W2:Y:S02]  /*1d9f0*/  SHFL.IDX PT, R8, R112, 0x1, 0x1f ;  /* 0x00201f0070087f89 */ /* 0x0008a400000e0000 */
.L_x_3402:
        /* <DEDUP_REMOVED lines=18> */
.L_x_3403:
        /* <DEDUP_REMOVED lines=16> */
.L_x_3404:
[----:B----4-:R-:W-:Y:S01]  /*1dc20*/  IMAD R0, R0, c[0x0][0x538], RZ ;  /* 0x00014e0000007a24 */ /* 0x010fe200078e02ff */
[----:B------:R-:W-:Y:S04]  /*1dc30*/  BSSY B1, `(.L_x_3357) ;  /* 0x00000c7000017945 */ /* 0x000fe80003800000 */
[----:B--2---:R-:W-:-:S04]  /*1dc40*/  IADD3 R8, R0, R8, RZ ;  /* 0x0000000800087210 */ /* 0x004fc80007ffe0ff */
[----:B---3--:R-:W-:-:S13]  /*1dc50*/  ISETP.GT.AND P0, PT, R8, R10, PT ;  /* 0x0000000a0800720c */ /* 0x008fda0003f04270 */
[----:B------:R-:W-:Y:S05]  /*1dc60*/  @P0 BRA `(.L_x_3358) ;  /* 0x0000024000000947 */ /* 0x000fea0003800000 */
.L_x_3362:
        /* <DEDUP_REMOVED lines=16> */
.L_x_3405:
        /* <DEDUP_REMOVED lines=16> */
.L_x_3406:
[----:B--2---:R-:W-:-:S05]  /*1de70*/  IMAD R0, R0, c[0x0][0x538], RZ ;  /* 0x00014e0000007a24 */ /* 0x004fca00078e02ff */
[----:B------:R-:W-:-:S04]  /*1de80*/  IADD3 R8, R0, R8, RZ ;  /* 0x0000000800087210 */ /* 0x000fc80007ffe0ff */
[----:B------:R-:W-:-:S13]  /*1de90*/  ISETP.GT.AND P0, PT, R8, R10, PT ;  /* 0x0000000a0800720c */ /* 0x000fda0003f04270 */
[----:B-1----:R-:W-:Y:S05]  /*1dea0*/  @!P0 BRA `(.L_x_3362) ;  /* 0xfffffdc000008947 */ /* 0x002fea000383ffff */
.L_x_3358:
[----:B------:R-:W-:-:S05]  /*1deb0*/  IADD3 R12, -R0, R8, RZ ;  /* 0x00000008000c7210 */ /* 0x000fca0007ffe1ff */
[----:B------:R-:W-:-:S05]  /*1dec0*/  IMAD R0, R4, c[0x0][0x538], R12 ;  /* 0x00014e0004007a24 */ /* 0x000fca00078e020c */
[----:B------:R-:W-:Y:S01]  /*1ded0*/  ISETP.GT.AND P0, PT, R0, R10, PT ;  /* 0x0000000a0000720c */ /* 0x000fe20003f04270 */
[----:B------:R-:W-:-:S12]  /*1dee0*/  BRA.DIV ~URZ, `(.L_x_3363) ;  /* 0x000020027f007947 */ /* 0x000fd8000b800000 */
[----:B------:R-:W-:-:S04]  /*1def0*/  VOTE.ANY R11, PT, !P0 ;  /* 0x00000000000b7806 */ /* 0x000fc800040e0100 */
.L_x_3407:
[----:B------:R-:W2:Y:S02]  /*1df00*/  POPC R0, R11 ;  /* 0x0000000b00007309 */ /* 0x000ea40000000000 */
[----:B--2---:R-:W-:Y:S01]  /*1df10*/  IADD3 R231, R0, R231, RZ ;  /* 0x000000e700e77210 */ /* 0x004fe20007ffe0ff */
[----:B------:R-:W-:Y:S05]  /*1df20*/  BRA.DIV ~URZ, `(.L_x_3364) ;  /* 0x000020127f007947 */ /* 0x000fea000b800000 */
[----:B------:R2:W3:Y:S04]  /*1df30*/  SHFL.IDX PT, R8, R6, R0, 0x1f ;  /* 0x00001f0006087589 */ /* 0x0004e800000e0000 */
[----:B------:R2:W4:Y:S02]  /*1df40*/  SHFL.IDX PT, R7, R7, R0, 0x1f ;  /* 0x00001f0007077589 */ /* 0x00052400000e0000 */
.L_x_3408:
[----:B------:R-:W-:Y:S01]  /*1df50*/  ISETP.NE.AND P0, PT, R11, RZ, PT ;  /* 0x000000ff0b00720c */ /* 0x000fe20003f05270 */
[----:B------:R-:W-:-:S12]  /*1df60*/  BSSY B0, `(.L_x_3365) ;  /* 0x0000005000007945 */ /* 0x000fd80003800000 */
[----:B------:R-:W-:Y:S05]  /*1df70*/  @!P0 BRA `(.L_x_3366) ;  /* 0x0000003000008947 */ /* 0x000fea0003800000 */
[----:B--2---:R-:W-:Y:S01]  /*1df80*/  IADD3 R0, R0, -0x1, RZ ;  /* 0xffffffff00007810 */ /* 0x004fe20007ffe0ff */
[----:B------:R-:W-:Y:S05]  /*1df90*/  BRA.DIV ~URZ, `(.L_x_3367) ;  /* 0x000020727f007947 */ /* 0x000fea000b800000 */
[----:B------:R2:W1:Y:S02]  /*1dfa0*/  SHFL.IDX PT, R13, R4, R0, 0x1f ;  /* 0x00001f00040d7589 */ /* 0x00046400000e0000 */
.L_x_3366:
[----:B------:R-:W-:Y:S05]  /*1dfb0*/  BSYNC B0 ;  /* 0x0000000000007941 */ /* 0x000fea0003800000 */
.L_x_3365:
        /* <DEDUP_REMOVED lines=67> */
.L_x_3369:
        /* <DEDUP_REMOVED lines=67> */
.L_x_3370:
[----:B------:R-:W-:Y:S05]  /*1e820*/  BSYNC B0 ;  /* 0x0000000000007941 */ /* 0x000fea0003800000 */
.L_x_3368:
[----:B------:R-:W-:-:S04]  /*1e830*/  LOP3.LUT R2, RZ, R2, RZ, 0x33, !PT ;  /* 0x00000002ff027212 */ /* 0x000fc800078e33ff */
[----:B------:R-:W-:Y:S01]  /*1e840*/  IADD3 R229, R2, R8, RZ ;  /* 0x0000000802e57210 */ /* 0x000fe20007ffe0ff */
[----:B------:R-:W-:Y:S05]  /*1e850*/  BRA `(.L_x_3371) ;  /* 0x0000004000007947 */ /* 0x000fea0003800000 */
.L_x_3359:
[----:B------:R-:W-:Y:S01]  /*1e860*/  IMAD.MOV.U32 R228, RZ, RZ, R10 ;  /* 0x000000ffffe47224 */ /* 0x000fe200078e000a */
[----:B------:R-:W-:Y:S01]  /*1e870*/  MOV R230, RZ ;  /* 0x000000ff00e67202 */ /* 0x000fe20000000f00 */
[----:B------:R-:W-:Y:S01]  /*1e880*/  IMAD.MOV.U32 R229, RZ, RZ, RZ ;  /* 0x000000ffffe57224 */ /* 0x000fe200078e00ff */
[----:B------:R-:W-:Y:S02]  /*1e890*/  MOV R231, c[0x0][0x53c] ;  /* 0x00014f0000e77a02 */ /* 0x000fe40000000f00 */
.L_x_3371:
[----:B------:R-:W-:Y:S05]  /*1e8a0*/  BSYNC B1 ;  /* 0x0000000000017941 */ /* 0x000fea0003800000 */
.L_x_3357:
[----:B------:R-:W-:Y:S01]  /*1e8b0*/  WARPSYNC 0xffffffff ;  /* 0xffffffff00007948 */ /* 0x000fe20003800000 */
[----:B------:R-:W-:Y:S01]  /*1e8c0*/  BAR.SYNC.DEFER_BLOCKING 0x4, 0x100 ;  /* 0x0104000000007b1d */ /* 0x000fe20000010000 */
[----:B------:R-:W-:-:S13]  /*1e8d0*/  ISETP.NE.AND P0, PT, R14, RZ, PT ;  /* 0x000000ff0e00720c */ /* 0x000fda0003f05270 */
[----:B------:R2:W-:Y:S04]  /*1e8e0*/  @!P0 STS.128 [0x20080], R228 ;  /* 0x020080e4ff008388 */ /* 0x0005e80000000c00 */
[----:B------:R-:W-:Y:S06]  /*1e8f0*/  BAR.ARV 0x5, 0x100 ;  /* 0x0144000000007b1d */ /* 0x000fec0000002000 */
.L_x_3352:
[----:B-1----:R-:W-:-:S13]  /*1e900*/  ISETP.GE.AND P0, PT, R231, c[0x0][0x53c], PT ;  /* 0x00014f00e7007a0c */ /* 0x002fda0003f06270 */
[----:B--23--:R-:W-:Y:S01]  /*1e910*/  @P0 CALL.REL.NOINC `(.L_x_3372) ;  /* 0x0000001000000944 */ /* 0x00cfe20003c00000 */
[----:B------:R-:W-:Y:S05]  /*1e920*/  BRA `(.L_x_3373) ;  /* 0xfffe2f3000007947 */ /* 0x000fea000383ffff */
.L_x_3372:
[----:B------:R-:W-:Y:S05]  /*1e930*/  EXIT ;  /* 0x000000000000794d */ /* 0x000fea0003800000 */
.L_x_3139:
[----:B------:R-:W-:Y:S01]  /*1e940*/  IMAD.MOV.U32 R0, RZ, RZ, R5 ;  /* 0x000000ffff007224 */ /* 0x000fe200078e0005 */
[----:B------:R-:W-:Y:S02]  /*1e950*/  MOV R2, 0x1 ;  /* 0x0000000100027802 */ /* 0x000fe40000000f00 */
[----:B------:R-:W-:Y:S02]  /*1e960*/  MOV R3, 0x1e980 ;  /* 0x0001e98000037802 */ /* 0x000fe40000000f00 */
[----:B--2---:R-:W-:Y:S05]  /*1e970*/  CALL.REL.NOINC `($__internal_66_$__cuda_sm70_shflsync_up_p) ;  /* 0x000017a000007944 */ /* 0x004fea0003c00000 */
[----:B------:R-:W-:Y:S01]  /*1e980*/  MOV R0, R4 ;  /* 0x0000000400007202 */ /* 0x000fe20000000f00 */
[----:B------:R-:W-:Y:S05]  /*1e990*/  BRA `(.L_x_3374) ;  /* 0xfffe1ac000007947 */ /* 0x000fea000383ffff */
.L_x_3140:
[----:B------:R-:W-:Y:S01]  /*1e9a0*/  IMAD.MOV.U32 R0, RZ, RZ, R5 ;  /* 0x000000ffff007224 */ /* 0x000fe200078e0005 */
[----:B------:R-:W-:Y:S02]  /*1e9b0*/  MOV R2, 0x2 ;  /* 0x0000000200027802 */ /* 0x000fe40000000f00 */
[----:B------:R-:W-:Y:S02]  /*1e9c0*/  MOV R3, 0x1e9e0 ;  /* 0x0001e9e000037802 */ /* 0x000fe40000000f00 */
[----:B--2---:R-:W-:Y:S05]  /*1e9d0*/  CALL.REL.NOINC `($__internal_66_$__cuda_sm70_shflsync_up_p) ;  /* 0x0000174000007944 */ /* 0x004fea0003c00000 */
[----:B------:R-:W-:Y:S01]  /*1e9e0*/  SEL R0, R4, RZ, P4 ;  /* 0x000000ff04007207 */ /* 0x000fe20002000000 */
[----:B------:R-:W-:Y:S01]  /*1e9f0*/  IMAD.MOV.U32 R2, RZ, RZ, 0x4 ;  /* 0x00000004ff027424 */ /* 0x000fe200078e00ff */
[----:B------:R-:W-:-:S03]  /*1ea00*/  MOV R3, 0x1ea30 ;  /* 0x0001ea3000037802 */ /* 0x000fc60000000f00 */
[----:B------:R-:W-:Y:S02]  /*1ea10*/  IMAD.IADD R0, R5, 0x1, R0 ;  /* 0x0000000105007824 */ /* 0x000fe400078e0200 */
[----:B------:R-:W-:Y:S05]  /*1ea20*/  CALL.REL.NOINC `($__internal_66_$__cuda_sm70_shflsync_up_p) ;  /* 0x000016f000007944 */ /* 0x000fea0003c00000 */
        /* <DEDUP_REMOVED lines=12> */
[----:B------:R-:W-:Y:S02]  /*1eaf0*/  MOV R3, 0x1f ;  /* 0x0000001f00037802 */ /* 0x000fe40000000f00 */
[----:B------:R-:W-:Y:S01]  /*1eb00*/  MOV R2, 0x1eb40 ;  /* 0x0001eb4000027802 */ /* 0x000fe20000000f00 */
[----:B------:R-:W-:-:S04]  /*1eb10*/  IMAD.IADD R4, R0, 0x1, R4 ;  /* 0x0000000100047824 */ /* 0x000fc800078e0204 */
[----:B------:R-:W-:Y:S02]  /*1eb20*/  IMAD.MOV.U32 R9, RZ, RZ, R4 ;  /* 0x000000ffff097224 */ /* 0x000fe400078e0004 */
[----:B------:R-:W-:Y:S05]  /*1eb30*/  CALL.REL.NOINC `($__internal_65_$__cuda_sm70_shflsync_idx_p) ;  /* 0x0000159000007944 */ /* 0x000fea0003c00000 */
[----:B------:R-:W-:Y:S01]  /*1eb40*/  MOV R0, R5 ;  /* 0x0000000500007202 */ /* 0x000fe20000000f00 */
[----:B------:R-:W-:Y:S05]  /*1eb50*/  BRA `(.L_x_3375) ;  /* 0xfffe1a0000007947 */ /* 0x000fea000383ffff */
.L_x_3142:
[----:B------:R-:W-:Y:S02]  /*1eb60*/  SEL R0, RZ, 0x1, P0 ;  /* 0x00000001ff007807 */ /* 0x000fe40000000000 */
[----:B------:R-:W-:Y:S02]  /*1eb70*/  MOV R2, 0x1eb90 ;  /* 0x0001eb9000027802 */ /* 0x000fe40000000f00 */
[----:B--2---:R-:W-:Y:S05]  /*1eb80*/  CALL.REL.NOINC `($__internal_67_$__cuda_sm70_votesync_ballot) ;  /* 0x0000160000007944 */ /* 0x004fea0003c00000 */
[----:B------:R-:W-:Y:S01]  /*1eb90*/  MOV R11, R0 ;  /* 0x00000000000b7202 */ /* 0x000fe20000000f00 */
[----:B------:R-:W-:Y:S05]  /*1eba0*/  BRA `(.L_x_3376) ;  /* 0xfffe1a4000007947 */ /* 0x000fea000383ffff */
.L_x_3143:
[----:B------:R-:W-:Y:S01]  /*1ebb0*/  IMAD.MOV.U32 R9, RZ, RZ, R10 ;  /* 0x000000ffff097224 */ /* 0x000fe200078e000a */
[----:B------:R-:W-:Y:S01]  /*1ebc0*/  MOV R5, R0 ;  /* 0x0000000000057202 */ /* 0x000fe20000000f00 */
[----:B------:R-:W-:Y:S01]  /*1ebd0*/  IMAD.MOV.U32 R3, RZ, RZ, 0x1f ;  /* 0x0000001fff037424 */ /* 0x000fe200078e00ff */
[----:B------:R-:W-:Y:S02]  /*1ebe0*/  MOV R2, 0x1ec00 ;  /* 0x0001ec0000027802 */ /* 0x000fe40000000f00 */
[----:B------:R-:W-:Y:S05]  /*1ebf0*/  CALL.REL.NOINC `($__internal_65_$__cuda_sm70_shflsync_idx_p) ;  /* 0x000014d000007944 */ /* 0x000fea0003c00000 */
[----:B------:R-:W-:Y:S01]  /*1ec00*/  IMAD.MOV.U32 R229, RZ, RZ, R5 ;  /* 0x000000ffffe57224 */ /* 0x000fe200078e0005 */
[----:B------:R-:W-:Y:S01]  /*1ec10*/  MOV R9, R8 ;  /* 0x0000000800097202 */ /* 0x000fe20000000f00 */
[----:B------:R-:W-:Y:S01]  /*1ec20*/  IMAD.MOV.U32 R6, RZ, RZ, RZ ;  /* 0x000000ffff067224 */ /* 0x000fe200078e00ff */
[----:B------:R-:W-:Y:S01]  /*1ec30*/  MOV R5, R0 ;  /* 0x0000000000057202 */ /* 0x000fe20000000f00 */
[----:B------:R-:W-:Y:S01]  /*1ec40*/  IMAD.MOV.U32 R3, RZ, RZ, 0x1f ;  /* 0x0000001fff037424 */ /* 0x000fe200078e00ff */
[----:B------:R-:W-:-:S02]  /*1ec50*/  MOV R2, 0x1ec70 ;  /* 0x0001ec7000027802 */ /* 0x000fc40000000f00 */
[----:B------:R-:W-:Y:S05]  /*1ec60*/  CALL.REL.NOINC `($__internal_65_$__cuda_sm70_shflsync_idx_p) ;  /* 0x0000146000007944 */ /* 0x000fea0003c00000 */
[----:B------:R-:W-:Y:S01]  /*1ec70*/  MOV R10, R5 ;  /* 0x00000005000a7202 */ /* 0x000fe20000000f00 */
[----:B------:R-:W-:Y:S05]  /*1ec80*/  BRA `(.L_x_3377) ;  /* 0xfffe19c000007947 */ /* 0x000fea000383ffff */
.L_x_3146:
[----:B------:R-:W-:Y:S01]  /*1ec90*/  IMAD.MOV.U32 R9, RZ, RZ, R4 ;  /* 0x000000ffff097224 */ /* 0x000fe200078e0004 */
[----:B------:R-:W-:-:S02]  /*1eca0*/  MOV R3, 0x1f ;  /* 0x0000001f00037802 */ /* 0x000fc40000000f00 */
[----:B------:R-:W-:Y:S02]  /*1ecb0*/  MOV R2, 0x1ecd0 ;  /* 0x0001ecd000027802 */ /* 0x000fe40000000f00 */
[----:B-123--:R-:W-:Y:S05]  /*1ecc0*/  CALL.REL.NOINC `($__internal_65_$__cuda_sm70_shflsync_idx_p) ;  /* 0x0000140000007944 */ /* 0x00efea0003c00000 */
[----:B------:R-:W-:Y:S01]  /*1ecd0*/  MOV R6, R5 ;  /* 0x0000000500067202 */ /* 0x000fe20000000f00 */
[----:B------:R-:W-:Y:S05]  /*1ece0*/  BRA `(.L_x_3145) ;  /* 0xfffe19c000007947 */ /* 0x000fea000383ffff */
.L_x_3195:
[----:B------:R-:W-:Y:S01]  /*1ecf0*/  IMAD.MOV.U32 R9, RZ, RZ, R16 ;  /* 0x000000ffff097224 */ /* 0x000fe200078e0010 */
[----:B------:R-:W-:Y:S01]  /*1ed00*/  MOV R5, RZ ;  /* 0x000000ff00057202 */ /* 0x000fe20000000f00 */
[----:B------:R-:W-:Y:S01]  /*1ed10*/  IMAD.MOV.U32 R3, RZ, RZ, 0x181f ;  /* 0x0000181fff037424 */ /* 0x000fe200078e00ff */
[----:B------:R-:W-:Y:S02]  /*1ed20*/  MOV R2, 0x1ed40 ;  /* 0x0001ed4000027802 */ /* 0x000fe40000000f00 */
[----:B-----5:R-:W-:Y:S05]  /*1ed30*/  CALL.REL.NOINC `($__internal_65_$__cuda_sm70_shflsync_idx_p) ;  /* 0x0000139000007944 */ /* 0x020fea0003c00000 */
[----:B------:R-:W-:Y:S01]  /*1ed40*/  MOV R10, R5 ;  /* 0x00000005000a7202 */ /* 0x000fe20000000f00 */
[----:B------:R-:W-:Y:S05]  /*1ed50*/  BRA `(.L_x_3378) ;  /* 0xfffe7e6000007947 */ /* 0x000fea000383ffff */
.L_x_3196:
[----:B------:R-:W-:Y:S01]  /*1ed60*/  IMAD.MOV.U32 R9, RZ, RZ, R17 ;  /* 0x000000ffff097224 */ /* 0x000fe200078e0011 */
[----:B------:R-:W-:Y:S01]  /*1ed70*/  MOV R5, RZ ;  /* 0x000000ff00057202 */ /* 0x000fe20000000f00 */
[----:B------:R-:W-:Y:S01]  /*1ed80*/  IMAD.MOV.U32 R3, RZ, RZ, 0x181f ;  /* 0x0000181fff037424 */ /* 0x000fe200078e00ff */
[----:B------:R-:W-:Y:S02]  /*1ed90*/  MOV R2, 0x1edb0 ;  /* 0x0001edb000027802 */ /* 0x000fe40000000f00 */
[----:B-12--5:R-:W-:Y:S05]  /*1eda0*/  CALL.REL.NOINC `($__internal_65_$__cuda_sm70_shflsync_idx_p) ;  /* 0x0000132000007944 */ /* 0x026fea0003c00000 */
[----:B------:R-:W-:Y:S01]  /*1edb0*/  MOV R2, R5 ;  /* 0x0000000500027202 */ /* 0x000fe20000000f00 */
[----:B------:R-:W-:Y:S05]  /*1edc0*/  BRA `(.L_x_3379) ;  /* 0xfffe7e1000007947 */ /* 0x000fea000383ffff */
.L_x_3199:
[----:B--2---:R-:W-:Y:S01]  /*1edd0*/  IMAD.MOV.U32 R9, RZ, RZ, R16 ;  /* 0x000000ffff097224 */ /* 0x004fe200078e0010 */
[----:B------:R-:W-:Y:S01]  /*1ede0*/  MOV R5, 0x1 ;  /* 0x0000000100057802 */ /* 0x000fe20000000f00 */
[----:B------:R-:W-:Y:S01]  /*1edf0*/  IMAD.MOV.U32 R3, RZ, RZ, 0x181f ;  /* 0x0000181fff037424 */ /* 0x000fe200078e00ff */
[----:B----4-:R-:W-:-:S02]  /*1ee00*/  MOV R2, 0x1ee20 ;  /* 0x0001ee2000027802 */ /* 0x010fc40000000f00 */
[----:B-1-3-5:R-:W-:Y:S05]  /*1ee10*/  CALL.REL.NOINC `($__internal_65_$__cuda_sm70_shflsync_idx_p) ;  /* 0x000012b000007944 */ /* 0x02afea0003c00000 */
[----:B------:R-:W-:Y:S01]  /*1ee20*/  IMAD.MOV.U32 R10, RZ, RZ, R5 ;  /* 0x000000ffff0a7224 */ /* 0x000fe200078e0005 */
[----:B------:R-:W-:Y:S01]  /*1ee30*/  MOV R5, 0x1 ;  /* 0x0000000100057802 */ /* 0x000fe20000000f00 */
[----:B------:R-:W-:Y:S01]  /*1ee40*/  IMAD.MOV.U32 R9, RZ, RZ, R17 ;  /* 0x000000ffff097224 */ /* 0x000fe200078e0011 */
[----:B------:R-:W-:-:S02]  /*1ee50*/  MOV R3, 0x181f ;  /* 0x0000181f00037802 */ /* 0x000fc40000000f00 */
[----:B------:R-:W-:Y:S02]  /*1ee60*/  MOV R2, 0x1ee80 ;  /* 0x0001ee8000027802 */ /* 0x000fe40000000f00 */
[----:B------:R-:W-:Y:S05]  /*1ee70*/  CALL.REL.NOINC `($__internal_65_$__cuda_sm70_shflsync_idx_p) ;  /* 0x0000125000007944 */ /* 0x000fea0003c00000 */
[----:B------:R-:W-:Y:S01]  /*1ee80*/  MOV R2, R5 ;  /* 0x0000000500027202 */ /* 0x000fe20000000f00 */
[----:B------:R-:W-:Y:S05]  /*1ee90*/  BRA `(.L_x_3380) ;  /* 0xfffe7f4000007947 */ /* 0x000fea000383ffff */
.L_x_3202:
[----:B-1----:R-:W-:Y:S01]  /*1eea0*/  IMAD.MOV.U32 R9, RZ, RZ, R16 ;  /* 0x000000ffff097224 */ /* 0x002fe200078e0010 */
[----:B------:R-:W-:Y:S01]  /*1eeb0*/  MOV R5, 0x2 ;  /* 0x0000000200057802 */ /* 0x000fe20000000f00 */
[----:B------:R-:W-:Y:S01]  /*1eec0*/  IMAD.MOV.U32 R3, RZ, RZ, 0x181f ;  /* 0x0000181fff037424 */ /* 0x000fe200078e00ff */
[----:B----4-:R-:W-:Y:S02]  /*1eed0*/  MOV R2, 0x1eef0 ;  /* 0x0001eef000027802 */ /* 0x010fe40000000f00 */
[----:B--23-5:R-:W-:Y:S05]  /*1eee0*/  CALL.REL.NOINC `($__internal_65_$__cuda_sm70_shflsync_idx_p) ;  /* 0x000011e000007944 */ /* 0x02cfea0003c00000 */
[----:B------:R-:W-:Y:S01]  /*1eef0*/  MOV R10, R5 ;  /* 0x00000005000a7202 */ /* 0x000fe20000000f00 */
[----:B------:R-:W-:Y:S05]  /*1ef00*/  BRA `(.L_x_3381) ;  /* 0xfffe806000007947 */ /* 0x000fea000383ffff */
.L_x_3203:
[----:B------:R-:W-:Y:S01]  /*1ef10*/  IMAD.MOV.U32 R9, RZ, RZ, R17 ;  /* 0x000000ffff097224 */ /* 0x000fe200078e0011 */
[----:B------:R-:W-:Y:S01]  /*1ef20*/  MOV R5, 0x2 ;  /* 0x0000000200057802 */ /* 0x000fe20000000f00 */
[----:B------:R-:W-:Y:S01]  /*1ef30*/  IMAD.MOV.U32 R3, RZ, RZ, 0x181f ;  /* 0x0000181fff037424 */ /* 0x000fe200078e00ff */
[----:B----4-:R-:W-:Y:S02]  /*1ef40*/  MOV R2, 0x1ef60 ;  /* 0x0001ef6000027802 */ /* 0x010fe40000000f00 */
[----:B-123-5:R-:W-:Y:S05]  /*1ef50*/  CALL.REL.NOINC `($__internal_65_$__cuda_sm70_shflsync_idx_p) ;  /* 0x0000117000007944 */ /* 0x02efea0003c00000 */
[----:B------:R-:W-:Y:S01]  /*1ef60*/  MOV R2, R5 ;  /* 0x0000000500027202 */ /* 0x000fe20000000f00 */
[----:B------:R-:W-:Y:S05]  /*1ef70*/  BRA `(.L_x_3382) ;  /* 0xfffe801000007947 */ /* 0x000fea000383ffff */
.L_x_3206:
[----:B-1----:R-:W-:Y:S01]  /*1ef80*/  IMAD.MOV.U32 R9, RZ, RZ, R16 ;  /* 0x000000ffff097224 */ /* 0x002fe200078e0010 */
[----:B------:R-:W-:Y:S01]  /*1ef90*/  MOV R5, 0x3 ;  /* 0x0000000300057802 */ /* 0x000fe20000000f00 */
[----:B------:R-:W-:Y:S01]  /*1efa0*/  IMAD.MOV.U32 R3, RZ, RZ, 0x181f ;  /* 0x0000181fff037424 */ /* 0x000fe200078e00ff */
[----:B------:R-:W-:-:S02]  /*1efb0*/  MOV R2, 0x1efd0 ;  /* 0x0001efd000027802 */ /* 0x000fc40000000f00 */
[----:B--2345:R-:W-:Y:S05]  /*1efc0*/  CALL.REL.NOINC `($__internal_65_$__cuda_sm70_shflsync_idx_p) ;  /* 0x0000110000007944 */ /* 0x03cfea0003c00000 */
        /* <DEDUP_REMOVED lines=8> */
.L_x_3311:
[----:B------:R-:W-:Y:S01]  /*1f050*/  IMAD.MOV.U32 R2, RZ, RZ, R207 ;  /* 0x000000ffff027224 */ /* 0x000fe200078e00cf */
[----:B------:R-:W-:Y:S02]  /*1f060*/  MOV R5, 0x2 ;  /* 0x0000000200057802 */ /* 0x000fe40000000f00 */
[----:B------:R-:W-:Y:S02]  /*1f070*/  MOV R3, 0x1f090 ;  /* 0x0001f09000037802 */ /* 0x000fe40000000f00 */
[----:B------:R-:W-:Y:S05]  /*1f080*/  CALL.REL.NOINC `($__internal_64_$__cuda_sm70_shflsync_bfly_p) ;  /* 0x00000ff000007944 */ /* 0x000fea0003c00000 */
[----:B------:R-:W-:Y:S01]  /*1f090*/  MOV R0, R5 ;  /* 0x0000000500007202 */ /* 0x000fe20000000f00 */
[----:B------:R-:W-:Y:S05]  /*1f0a0*/  BRA `(.L_x_3384) ;  /* 0xffff9de000007947 */ /* 0x000fea000383ffff */
.L_x_3312:
[----:B------:R-:W-:Y:S01]  /*1f0b0*/  IMAD.MOV.U32 R2, RZ, RZ, R0 ;  /* 0x000000ffff027224 */ /* 0x000fe200078e0000 */
[----:B------:R-:W-:Y:S02]  /*1f0c0*/  MOV R5, 0x1 ;  /* 0x0000000100057802 */ /* 0x000fe40000000f00 */
[----:B------:R-:W-:Y:S02]  /*1f0d0*/  MOV R3, 0x1f0f0 ;  /* 0x0001f0f000037802 */ /* 0x000fe40000000f00 */
[----:B-1----:R-:W-:Y:S05]  /*1f0e0*/  CALL.REL.NOINC `($__internal_64_$__cuda_sm70_shflsync_bfly_p) ;  /* 0x00000f9000007944 */ /* 0x002fea0003c00000 */
[----:B------:R-:W-:Y:S01]  /*1f0f0*/  FADD.FTZ R0, R0, R5 ;  /* 0x0000000500007221 */ /* 0x000fe20000010000 */
[----:B------:R-:W-:Y:S02]  /*1f100*/  MOV R2, R206 ;  /* 0x000000ce00027202 */ /* 0x000fe40000000f00 */
[----:B------:R-:W-:-:S02]  /*1f110*/  MOV R5, 0x2 ;  /* 0x0000000200057802 */ /* 0x000fc40000000f00 */
[----:B------:R-:W-:Y:S02]  /*1f120*/  MOV R3, 0x1f140 ;  /* 0x0001f14000037802 */ /* 0x000fe40000000f00 */
[----:B------:R-:W-:Y:S05]  /*1f130*/  CALL.REL.NOINC `($__internal_64_$__cuda_sm70_shflsync_bfly_p) ;  /* 0x00000f4000007944 */ /* 0x000fea0003c00000 */
[----:B------:R-:W-:Y:S01]  /*1f140*/  FADD.FTZ R4, R206, R5 ;  /* 0x00000005ce047221 */ /* 0x000fe20000010000 */
[----:B------:R-:W-:Y:S02]  /*1f150*/  MOV R5, 0x1 ;  /* 0x0000000100057802 */ /* 0x000fe40000000f00 */
[----:B------:R-:W-:Y:S02]  /*1f160*/  MOV R3, 0x1f190 ;  /* 0x0001f19000037802 */ /* 0x000fe40000000f00 */
[----:B------:R-:W-:Y:S02]  /*1f170*/  MOV R2, R4 ;  /* 0x0000000400027202 */ /* 0x000fe40000000f00 */
[----:B------:R-:W-:Y:S05]  /*1f180*/  CALL.REL.NOINC `($__internal_64_$__cuda_sm70_shflsync_bfly_p) ;  /* 0x00000ef000007944 */ /* 0x000fea0003c00000 */
[----:B------:R-:W-:Y:S01]  /*1f190*/  MOV R3, R5 ;  /* 0x0000000500037202 */ /* 0x000fe20000000f00 */
[----:B------:R-:W-:Y:S05]  /*1f1a0*/  BRA `(.L_x_3385) ;  /* 0xffff9d5000007947 */ /* 0x000fea000383ffff */
.L_x_3319:
[----:B--234-:R-:W-:Y:S01]  /*1f1b0*/  IMAD.MOV.U32 R9, RZ, RZ, R13 ;  /* 0x000000ffff097224 */ /* 0x01cfe200078e000d */
[----:B------:R-:W-:Y:S01]  /*1f1c0*/  MOV R5, RZ ;  /* 0x000000ff00057202 */ /* 0x000fe20000000f00 */
[----:B------:R-:W-:Y:S01]  /*1f1d0*/  IMAD.MOV.U32 R3, RZ, RZ, 0x181f ;  /* 0x0000181fff037424 */ /* 0x000fe200078e00ff */
[----:B------:R-:W-:Y:S02]  /*1f1e0*/  MOV R2, 0x1f200 ;  /* 0x0001f20000027802 */ /* 0x000fe40000000f00 */
[----:B-1----:R-:W-:Y:S05]  /*1f1f0*/  CALL.REL.NOINC `($__internal_65_$__cuda_sm70_shflsync_idx_p) ;  /* 0x00000ed000007944 */ /* 0x002fea0003c00000 */
[----:B------:R-:W-:Y:S01]  /*1f200*/  MOV R10, R5 ;  /* 0x00000005000a7202 */ /* 0x000fe20000000f00 */
[----:B------:R-:W-:Y:S05]  /*1f210*/  BRA `(.L_x_3386) ;  /* 0xffffb87000007947 */ /* 0x000fea000383ffff */
.L_x_3320:
[----:B------:R-:W-:Y:S01]  /*1f220*/  IMAD.MOV.U32 R9, RZ, RZ, R14 ;  /* 0x000000ffff097224 */ /* 0x000fe200078e000e */
[----:B------:R-:W-:Y:S01]  /*1f230*/  MOV R5, RZ ;  /* 0x000000ff00057202 */ /* 0x000fe20000000f00 */
[----:B------:R-:W-:Y:S01]  /*1f240*/  IMAD.MOV.U32 R3, RZ, RZ, 0x181f ;  /* 0x0000181fff037424 */ /* 0x000fe200078e00ff */
[----:B------:R-:W-:-:S02]  /*1f250*/  MOV R2, 0x1f270 ;  /* 0x0001f27000027802 */ /* 0x000fc40000000f00 */
[----:B-123--:R-:W-:Y:S05]  /*1f260*/  CALL.REL.NOINC `($__internal_65_$__cuda_sm70_shflsync_idx_p) ;  /* 0x00000e6000007944 */ /* 0x00efea0003c00000 */
[----:B------:R-:W-:Y:S01]  /*1f270*/  MOV R2, R5 ;  /* 0x0000000500027202 */ /* 0x000fe20000000f00 */
[----:B------:R-:W-:Y:S05]  /*1f280*/  BRA `(.L_x_3387) ;  /* 0xffffb82000007947 */ /* 0x000fea000383ffff */
.L_x_3323:
[----:B--2---:R-:W-:Y:S01]  /*1f290*/  IMAD.MOV.U32 R9, RZ, RZ, R13 ;  /* 0x000000ffff097224 */ /* 0x004fe200078e000d */
[----:B------:R-:W-:Y:S01]  /*1f2a0*/  MOV R5, 0x1 ;  /* 0x0000000100057802 */ /* 0x000fe20000000f00 */
[----:B------:R-:W-:Y:S01]  /*1f2b0*/  IMAD.MOV.U32 R3, RZ, RZ, 0x181f ;  /* 0x0000181fff037424 */ /* 0x000fe200078e00ff */
[----:B------:R-:W-:-:S02]  /*1f2c0*/  MOV R2, 0x1f2e0 ;  /* 0x0001f2e000027802 */ /* 0x000fc40000000f00 */
[----:B-1-34-:R-:W-:Y:S05]  /*1f2d0*/  CALL.REL.NOINC `($__internal_65_$__cuda_sm70_shflsync_idx_p) ;  /* 0x00000df000007944 */ /* 0x01afea0003c00000 */
        /* <DEDUP_REMOVED lines=8> */
.L_x_3326:
[----:B--2---:R-:W-:Y:S01]  /*1f360*/  IMAD.MOV.U32 R9, RZ, RZ, R13 ;  /* 0x000000ffff097224 */ /* 0x004fe200078e000d */
[----:B------:R-:W-:Y:S01]  /*1f370*/  MOV R5, 0x2 ;  /* 0x0000000200057802 */ /* 0x000fe20000000f00 */
[----:B------:R-:W-:Y:S01]  /*1f380*/  IMAD.MOV.U32 R3, RZ, RZ, 0x181f ;  /* 0x0000181fff037424 */ /* 0x000fe200078e00ff */
[----:B------:R-:W-:Y:S02]  /*1f390*/  MOV R2, 0x1f3b0 ;  /* 0x0001f3b000027802 */ /* 0x000fe40000000f00 */
[----:B-1-34-:R-:W-:Y:S05]  /*1f3a0*/  CALL.REL.NOINC `($__internal_65_$__cuda_sm70_shflsync_idx_p) ;  /* 0x00000d2000007944 */ /* 0x01afea0003c00000 */
[----:B------:R-:W-:Y:S01]  /*1f3b0*/  MOV R10, R5 ;  /* 0x00000005000a7202 */ /* 0x000fe20000000f00 */
[----:B------:R-:W-:Y:S05]  /*1f3c0*/  BRA `(.L_x_3389) ;  /* 0xffffba3000007947 */ /* 0x000fea000383ffff */
.L_x_3327:
[----:B--2---:R-:W-:Y:S01]  /*1f3d0*/  IMAD.MOV.U32 R9, RZ, RZ, R14 ;  /* 0x000000ffff097224 */ /* 0x004fe200078e000e */
[----:B------:R-:W-:Y:S01]  /*1f3e0*/  MOV R5, 0x2 ;  /* 0x0000000200057802 */ /* 0x000fe20000000f00 */
[----:B------:R-:W-:Y:S01]  /*1f3f0*/  IMAD.MOV.U32 R3, RZ, RZ, 0x181f ;  /* 0x0000181fff037424 */ /* 0x000fe200078e00ff */
[----:B------:R-:W-:Y:S02]  /*1f400*/  MOV R2, 0x1f420 ;  /* 0x0001f42000027802 */ /* 0x000fe40000000f00 */
[----:B-1-34-:R-:W-:Y:S05]  /*1f410*/  CALL.REL.NOINC `($__internal_65_$__cuda_sm70_shflsync_idx_p) ;  /* 0x00000cb000007944 */ /* 0x01afea0003c00000 */
[----:B------:R-:W-:Y:S01]  /*1f420*/  MOV R2, R5 ;  /* 0x0000000500027202 */ /* 0x000fe20000000f00 */
[----:B------:R-:W-:Y:S05]  /*1f430*/  BRA `(.L_x_3390) ;  /* 0xffffb9e000007947 */ /* 0x000fea000383ffff */
.L_x_3330:
[----:B---3--:R-:W-:Y:S01]  /*1f440*/  IMAD.MOV.U32 R9, RZ, RZ, R13 ;  /* 0x000000ffff097224 */ /* 0x008fe200078e000d */
[----:B------:R-:W-:Y:S01]  /*1f450*/  MOV R5, 0x3 ;  /* 0x0000000300057802 */ /* 0x000fe20000000f00 */
[----:B------:R-:W-:Y:S01]  /*1f460*/  IMAD.MOV.U32 R3, RZ, RZ, 0x181f ;  /* 0x0000181fff037424 */ /* 0x000fe200078e00ff */
[----:B----4-:R-:W-:-:S02]  /*1f470*/  MOV R2, 0x1f490 ;  /* 0x0001f49000027802 */ /* 0x010fc40000000f00 */
[----:B-12---:R-:W-:Y:S05]  /*1f480*/  CALL.REL.NOINC `($__internal_65_$__cuda_sm70_shflsync_idx_p) ;  /* 0x00000c4000007944 */ /* 0x006fea0003c00000 */
        /* <DEDUP_REMOVED lines=8> */
.L_x_3332:
[----:B------:R-:W-:Y:S01]  /*1f510*/  IMAD.MOV.U32 R9, RZ, RZ, R16 ;  /* 0x000000ffff097224 */ /* 0x000fe200078e0010 */
[----:B------:R-:W-:Y:S01]  /*1f520*/  MOV R5, RZ ;  /* 0x000000ff00057202 */ /* 0x000fe20000000f00 */
[----:B------:R-:W-:Y:S01]  /*1f530*/  IMAD.MOV.U32 R3, RZ, RZ, 0x1c1f ;  /* 0x00001c1fff037424 */ /* 0x000fe200078e00ff */
[----:B------:R-:W-:Y:S02]  /*1f540*/  MOV R2, 0x1f560 ;  /* 0x0001f56000027802 */ /* 0x000fe40000000f00 */
[----:B------:R-:W-:Y:S05]  /*1f550*/  CALL.REL.NOINC `($__internal_65_$__cuda_sm70_shflsync_idx_p) ;  /* 0x00000b7000007944 */ /* 0x000fea0003c00000 */
[----:B------:R-:W-:Y:S01]  /*1f560*/  MOV R4, R5 ;  /* 0x0000000500047202 */ /* 0x000fe20000000f00 */
[----:B------:R-:W-:Y:S05]  /*1f570*/  BRA `(.L_x_3392) ;  /* 0xffffbd8000007947 */ /* 0x000fea000383ffff */
.L_x_3333:
[----:B------:R-:W-:Y:S01]  /*1f580*/  IMAD.MOV.U32 R9, RZ, RZ, R17 ;  /* 0x000000ffff097224 */ /* 0x000fe200078e0011 */
[----:B------:R-:W-:Y:S01]  /*1f590*/  MOV R5, RZ ;  /* 0x000000ff00057202 */ /* 0x000fe20000000f00 */
[----:B------:R-:W-:Y:S01]  /*1f5a0*/  IMAD.MOV.U32 R3, RZ, RZ, 0x1c1f ;  /* 0x00001c1fff037424 */ /* 0x000fe200078e00ff */
[----:B------:R-:W-:Y:S02]  /*1f5b0*/  MOV R2, 0x1f5d0 ;  /* 0x0001f5d000027802 */ /* 0x000fe40000000f00 */
[----:B-12---:R-:W-:Y:S05]  /*1f5c0*/  CALL.REL.NOINC `($__internal_65_$__cuda_sm70_shflsync_idx_p) ;  /* 0x00000b0000007944 */ /* 0x006fea0003c00000 */
[----:B------:R-:W-:Y:S01]  /*1f5d0*/  MOV R0, R5 ;  /* 0x0000000500007202 */ /* 0x000fe20000000f00 */
[----:B------:R-:W-:Y:S05]  /*1f5e0*/  BRA `(.L_x_3393) ;  /* 0xffffbd3000007947 */ /* 0x000fea000383ffff */
.L_x_3336:
[----:B----4-:R-:W-:Y:S01]  /*1f5f0*/  IMAD.MOV.U32 R9, RZ, RZ, R16 ;  /* 0x000000ffff097224 */ /* 0x010fe200078e0010 */
[----:B------:R-:W-:Y:S01]  /*1f600*/  MOV R5, 0x1 ;  /* 0x0000000100057802 */ /* 0x000fe20000000f00 */
[----:B------:R-:W-:Y:S01]  /*1f610*/  IMAD.MOV.U32 R3, RZ, RZ, 0x1c1f ;  /* 0x00001c1fff037424 */ /* 0x000fe200078e00ff */
[----:B------:R-:W-:-:S02]  /*1f620*/  MOV R2, 0x1f640 ;  /* 0x0001f64000027802 */ /* 0x000fc40000000f00 */
[----:B-123--:R-:W-:Y:S05]  /*1f630*/  CALL.REL.NOINC `($__internal_65_$__cuda_sm70_shflsync_idx_p) ;  /* 0x00000a9000007944 */ /* 0x00efea0003c00000 */
        /* <DEDUP_REMOVED lines=8> */
.L_x_3340:
[----:B------:R-:W-:Y:S01]  /*1f6c0*/  IMAD.MOV.U32 R9, RZ, RZ, R11 ;  /* 0x000000ffff097224 */ /* 0x000fe200078e000b */
[----:B------:R-:W-:Y:S01]  /*1f6d0*/  MOV R5, RZ ;  /* 0x000000ff00057202 */ /* 0x000fe20000000f00 */
[----:B------:R-:W-:Y:S01]  /*1f6e0*/  IMAD.MOV.U32 R3, RZ, RZ, 0x181f ;  /* 0x0000181fff037424 */ /* 0x000fe200078e00ff */
[----:B------:R-:W-:Y:S02]  /*1f6f0*/  MOV R2, 0x1f710 ;  /* 0x0001f71000027802 */ /* 0x000fe40000000f00 */
[----:B------:R-:W-:Y:S05]  /*1f700*/  CALL.REL.NOINC `($__internal_65_$__cuda_sm70_shflsync_idx_p) ;  /* 0x000009c000007944 */ /* 0x000fea0003c00000 */
[----:B------:R-:W-:Y:S01]  /*1f710*/  MOV R10, R5 ;  /* 0x00000005000a7202 */ /* 0x000fe20000000f00 */
[----:B------:R-:W-:Y:S05]  /*1f720*/  BRA `(.L_x_3395) ;  /* 0xffffdb8000007947 */ /* 0x000fea000383ffff */
.L_x_3341:
[----:B------:R-:W-:Y:S01]  /*1f730*/  IMAD.MOV.U32 R9, RZ, RZ, R14 ;  /* 0x000000ffff097224 */ /* 0x000fe200078e000e */
[----:B------:R-:W-:Y:S01]  /*1f740*/  MOV R5, RZ ;  /* 0x000000ff00057202 */ /* 0x000fe20000000f00 */
[----:B------:R-:W-:Y:S01]  /*1f750*/  IMAD.MOV.U32 R3, RZ, RZ, 0x181f ;  /* 0x0000181fff037424 */ /* 0x000fe200078e00ff */
[----:B------:R-:W-:Y:S02]  /*1f760*/  MOV R2, 0x1f780 ;  /* 0x0001f78000027802 */ /* 0x000fe40000000f00 */
[----:B-12---:R-:W-:Y:S05]  /*1f770*/  CALL.REL.NOINC `($__internal_65_$__cuda_sm70_shflsync_idx_p) ;  /* 0x0000095000007944 */ /* 0x006fea0003c00000 */
[----:B------:R-:W-:Y:S01]  /*1f780*/  MOV R2, R5 ;  /* 0x0000000500027202 */ /* 0x000fe20000000f00 */
[----:B------:R-:W-:Y:S05]  /*1f790*/  BRA `(.L_x_3396) ;  /* 0xffffdb3000007947 */ /* 0x000fea000383ffff */
.L_x_3344:
[----:B--2---:R-:W-:Y:S01]  /*1f7a0*/  IMAD.MOV.U32 R9, RZ, RZ, R11 ;  /* 0x000000ffff097224 */ /* 0x004fe200078e000b */
[----:B------:R-:W-:Y:S01]  /*1f7b0*/  MOV R5, 0x1 ;  /* 0x0000000100057802 */ /* 0x000fe20000000f00 */
[----:B------:R-:W-:Y:S01]  /*1f7c0*/  IMAD.MOV.U32 R3, RZ, RZ, 0x181f ;  /* 0x0000181fff037424 */ /* 0x000fe200078e00ff */
[----:B----4-:R-:W-:-:S02]  /*1f7d0*/  MOV R2, 0x1f7f0 ;  /* 0x0001f7f000027802 */ /* 0x010fc40000000f00 */
[----:B-1-3--:R-:W-:Y:S05]  /*1f7e0*/  CALL.REL.NOINC `($__internal_65_$__cuda_sm70_shflsync_idx_p) ;  /* 0x000008e000007944 */ /* 0x00afea0003c00000 */
        /* <DEDUP_REMOVED lines=8> */
.L_x_3347:
[----:B-1----:R-:W-:Y:S01]  /*1f870*/  IMAD.MOV.U32 R9, RZ, RZ, R11 ;  /* 0x000000ffff097224 */ /* 0x002fe200078e000b */
[----:B------:R-:W-:Y:S01]  /*1f880*/  MOV R5, 0x2 ;  /* 0x0000000200057802 */ /* 0x000fe20000000f00 */
[----:B------:R-:W-:Y:S01]  /*1f890*/  IMAD.MOV.U32 R3, RZ, RZ, 0x181f ;  /* 0x0000181fff037424 */ /* 0x000fe200078e00ff */
[----:B----4-:R-:W-:Y:S02]  /*1f8a0*/  MOV R2, 0x1f8c0 ;  /* 0x0001f8c000027802 */ /* 0x010fe40000000f00 */
[----:B--23--:R-:W-:Y:S05]  /*1f8b0*/  CALL.REL.NOINC `($__internal_65_$__cuda_sm70_shflsync_idx_p) ;  /* 0x0000081000007944 */ /* 0x00cfea0003c00000 */
[----:B------:R-:W-:Y:S01]  /*1f8c0*/  MOV R10, R5 ;  /* 0x00000005000a7202 */ /* 0x000fe20000000f00 */
[----:B------:R-:W-:Y:S05]  /*1f8d0*/  BRA `(.L_x_3398) ;  /* 0xffffdd5000007947 */ /* 0x000fea000383ffff */
.L_x_3348:
[----:B------:R-:W-:Y:S01]  /*1f8e0*/  IMAD.MOV.U32 R9, RZ, RZ, R14 ;  /* 0x000000ffff097224 */ /* 0x000fe200078e000e */
[----:B------:R-:W-:Y:S01]  /*1f8f0*/  MOV R5, 0x2 ;  /* 0x0000000200057802 */ /* 0x000fe20000000f00 */
[----:B------:R-:W-:Y:S01]  /*1f900*/  IMAD.MOV.U32 R3, RZ, RZ, 0x181f ;  /* 0x0000181fff037424 */ /* 0x000fe200078e00ff */
[----:B----4-:R-:W-:Y:S02]  /*1f910*/  MOV R2, 0x1f930 ;  /* 0x0001f93000027802 */ /* 0x010fe40000000f00 */
[----:B-123--:R-:W-:Y:S05]  /*1f920*/  CALL.REL.NOINC `($__internal_65_$__cuda_sm70_shflsync_idx_p) ;  /* 0x000007a000007944 */ /* 0x00efea0003c00000 */
[----:B------:R-:W-:Y:S01]  /*1f930*/  MOV R2, R5 ;  /* 0x0000000500027202 */ /* 0x000fe20000000f00 */
[----:B------:R-:W-:Y:S05]  /*1f940*/  BRA `(.L_x_3399) ;  /* 0xffffdd0000007947 */ /* 0x000fea000383ffff */
.L_x_3351:
[----:B-1----:R-:W-:Y:S01]  /*1f950*/  IMAD.MOV.U32 R9, RZ, RZ, R11 ;  /* 0x000000ffff097224 */ /* 0x002fe200078e000b */
[----:B------:R-:W-:Y:S01]  /*1f960*/  MOV R5, 0x3 ;  /* 0x0000000300057802 */ /* 0x000fe20000000f00 */
[----:B------:R-:W-:Y:S01]  /*1f970*/  IMAD.MOV.U32 R3, RZ, RZ, 0x181f ;  /* 0x0000181fff037424 */ /* 0x000fe200078e00ff */
[----:B------:R-:W-:-:S02]  /*1f980*/  MOV R2, 0x1f9a0 ;  /* 0x0001f9a000027802 */ /* 0x000fc40000000f00 */
[----:B--234-:R-:W-:Y:S05]  /*1f990*/  CALL.REL.NOINC `($__internal_65_$__cuda_sm70_shflsync_idx_p) ;  /* 0x0000073000007944 */ /* 0x01cfea0003c00000 */
        /* <DEDUP_REMOVED lines=8> */
.L_x_3353:
[----:B------:R-:W-:Y:S01]  /*1fa20*/  IMAD.MOV.U32 R9, RZ, RZ, R112 ;  /* 0x000000ffff097224 */ /* 0x000fe200078e0070 */
[----:B------:R-:W-:Y:S01]  /*1fa30*/  MOV R5, RZ ;  /* 0x000000ff00057202 */ /* 0x000fe20000000f00 */
[----:B------:R-:W-:Y:S01]  /*1fa40*/  IMAD.MOV.U32 R3, RZ, RZ, 0x1f ;  /* 0x0000001fff037424 */ /* 0x000fe200078e00ff */
[----:B------:R-:W-:Y:S02]  /*1fa50*/  MOV R2, 0x1fa70 ;  /* 0x0001fa7000027802 */ /* 0x000fe40000000f00 */
[----:B-1----:R-:W-:Y:S05]  /*1fa60*/  CALL.REL.NOINC `($__internal_65_$__cuda_sm70_shflsync_idx_p) ;  /* 0x0000066000007944 */ /* 0x002fea0003c00000 */
[----:B------:R-:W-:Y:S01]  /*1fa70*/  MOV R10, R5 ;  /* 0x00000005000a7202 */ /* 0x000fe20000000f00 */
[----:B------:R-:W-:Y:S05]  /*1fa80*/  BRA `(.L_x_3401) ;  /* 0xffffdf5000007947 */ /* 0x000fea000383ffff */
.L_x_3354:
[----:B------:R-:W-:Y:S01]  /*1fa90*/  IMAD.MOV.U32 R9, RZ, RZ, R112 ;  /* 0x000000ffff097224 */ /* 0x000fe200078e0070 */
[----:B------:R-:W-:Y:S01]  /*1faa0*/  MOV R5, 0x1 ;  /* 0x0000000100057802 */ /* 0x000fe20000000f00 */
[----:B------:R-:W-:Y:S01]  /*1fab0*/  IMAD.MOV.U32 R3, RZ, RZ, 0x1f ;  /* 0x0000001fff037424 */ /* 0x000fe200078e00ff */
[----:B------:R-:W-:Y:S02]  /*1fac0*/  MOV R2, 0x1fae0 ;  /* 0x0001fae000027802 */ /* 0x000fe40000000f00 */
[----:B-123--:R-:W-:Y:S05]  /*1fad0*/  CALL.REL.NOINC `($__internal_65_$__cuda_sm70_shflsync_idx_p) ;  /* 0x000005f000007944 */ /* 0x00efea0003c00000 */
[----:B------:R-:W-:Y:S01]  /*1fae0*/  MOV R8, R5 ;  /* 0x0000000500087202 */ /* 0x000fe20000000f00 */
[----:B------:R-:W-:Y:S05]  /*1faf0*/  BRA `(.L_x_3402) ;  /* 0xffffdf0000007947 */ /* 0x000fea000383ffff */
.L_x_3355:
[----:B------:R-:W-:Y:S02]  /*1fb00*/  MOV R2, 0x1 ;  /* 0x0000000100027802 */ /* 0x000fe40000000f00 */
[----:B------:R-:W-:-:S02]  /*1fb10*/  MOV R3, 0x1fb30 ;  /* 0x0001fb3000037802 */ /* 0x000fc40000000f00 */
[----:B--234-:R-:W-:Y:S05]  /*1fb20*/  CALL.REL.NOINC `($__internal_66_$__cuda_sm70_shflsync_up_p) ;  /* 0x000005f000007944 */ /* 0x01cfea0003c00000 */
[----:B------:R-:W-:Y:S05]  /*1fb30*/  BRA `(.L_x_3403) ;  /* 0xffffdfe000007947 */ /* 0x000fea000383ffff */
.L_x_3356:
[----:B------:R-:W-:Y:S02]  /*1fb40*/  MOV R2, 0x2 ;  /* 0x0000000200027802 */ /* 0x000fe40000000f00 */
[----:B------:R-:W-:-:S02]  /*1fb50*/  MOV R3, 0x1fb70 ;  /* 0x0001fb7000037802 */ /* 0x000fc40000000f00 */
[----:B--23--:R-:W-:Y:S05]  /*1fb60*/  CALL.REL.NOINC `($__internal_66_$__cuda_sm70_shflsync_up_p) ;  /* 0x000005b000007944 */ /* 0x00cfea0003c00000 */
[----:B------:R-:W-:Y:S01]  /*1fb70*/  SEL R3, R4, RZ, P1 ;  /* 0x000000ff04037207 */ /* 0x000fe20000800000 */
[----:B------:R-:W-:-:S04]  /*1fb80*/  IMAD.MOV.U32 R2, RZ, RZ, 0x4 ;  /* 0x00000004ff027424 */ /* 0x000fc800078e00ff */
[----:B------:R-:W-:Y:S01]  /*1fb90*/  IMAD.IADD R0, R0, 0x1, R3 ;  /* 0x0000000100007824 */ /* 0x000fe200078e0203 */
[----:B------:R-:W-:Y:S02]  /*1fba0*/  MOV R3, 0x1fbc0 ;  /* 0x0001fbc000037802 */ /* 0x000fe40000000f00 */
        /* <DEDUP_REMOVED lines=20> */
.L_x_3360:
[----:B------:R-:W-:Y:S02]  /*1fcf0*/  MOV R2, 0x1 ;  /* 0x0000000100027802 */ /* 0x000fe40000000f00 */
[----:B------:R-:W-:Y:S02]  /*1fd00*/  MOV R3, 0x1fd20 ;  /* 0x0001fd2000037802 */ /* 0x000fe40000000f00 */
[----:B------:R-:W-:Y:S05]  /*1fd10*/  CALL.REL.NOINC `($__internal_66_$__cuda_sm70_shflsync_up_p) ;  /* 0x0000040000007944 */ /* 0x000fea0003c00000 */
[----:B------:R-:W-:Y:S01]  /*1fd20*/  MOV R2, R4 ;  /* 0x0000000400027202 */ /* 0x000fe20000000f00 */
[----:B------:R-:W-:Y:S05]  /*1fd30*/  BRA `(.L_x_3405) ;  /* 0xffffe03000007947 */ /* 0x000fea000383ffff */
.L_x_3361:
[----:B------:R-:W-:Y:S02]  /*1fd40*/  MOV R2, 0x2 ;  /* 0x0000000200027802 */ /* 0x000fe40000000f00 */
        /* <DEDUP_REMOVED lines=26> */
.L_x_3363:
[----:B------:R-:W-:Y:S02]  /*1fef0*/  SEL R0, RZ, 0x1, P0 ;  /* 0x00000001ff007807 */ /* 0x000fe40000000000 */
[----:B------:R-:W-:Y:S02]  /*1ff00*/  MOV R2, 0x1ff20 ;  /* 0x0001ff2000027802 */ /* 0x000fe40000000f00 */
[----:B-1----:R-:W-:Y:S05]  /*1ff10*/  CALL.REL.NOINC `($__internal_67_$__cuda_sm70_votesync_ballot) ;  /* 0x0000027000007944 */ /* 0x002fea0003c00000 */
[----:B------:R-:W-:Y:S01]  /*1ff20*/  MOV R11, R0 ;  /* 0x00000000000b7202 */ /* 0x000fe20000000f00 */
[----:B------:R-:W-:Y:S05]  /*1ff30*/  BRA `(.L_x_3407) ;  /* 0xffffdfc000007947 */ /* 0x000fea000383ffff */
.L_x_3364:
[----:B------:R-:W-:Y:S01]  /*1ff40*/  IMAD.MOV.U32 R9, RZ, RZ, R6 ;  /* 0x000000ffff097224 */ /* 0x000fe200078e0006 */
[----:B------:R-:W-:Y:S01]  /*1ff50*/  MOV R5, R0 ;  /* 0x0000000000057202 */ /* 0x000fe20000000f00 */
[----:B------:R-:W-:Y:S01]  /*1ff60*/  IMAD.MOV.U32 R3, RZ, RZ, 0x1f ;  /* 0x0000001fff037424 */ /* 0x000fe200078e00ff */
[----:B------:R-:W-:Y:S02]  /*1ff70*/  MOV R2, 0x1ff90 ;  /* 0x0001ff9000027802 */ /* 0x000fe40000000f00 */
[----:B-1----:R-:W-:Y:S05]  /*1ff80*/  CALL.REL.NOINC `($__internal_65_$__cuda_sm70_shflsync_idx_p) ;  /* 0x0000014000007944 */ /* 0x002fea0003c00000 */
[----:B------:R-:W-:Y:S01]  /*1ff90*/  IMAD.MOV.U32 R8, RZ, RZ, R5 ;  /* 0x000000ffff087224 */ /* 0x000fe200078e0005 */
[----:B------:R-:W-:Y:S01]  /*1ffa0*/  MOV R5, R0 ;  /* 0x0000000000057202 */ /* 0x000fe20000000f00 */
[----:B------:R-:W-:Y:S01]  /*1ffb0*/  IMAD.MOV.U32 R9, RZ, RZ, R7 ;  /* 0x000000ffff097224 */ /* 0x000fe200078e0007 */
[----:B------:R-:W-:-:S02]  /*1ffc0*/  MOV R3, 0x1f ;  /* 0x0000001f00037802 */ /* 0x000fc40000000f00 */
[----:B------:R-:W-:Y:S02]  /*1ffd0*/  MOV R2, 0x1fff0 ;  /* 0x0001fff000027802 */ /* 0x000fe40000000f00 */
[----:B------:R-:W-:Y:S05]  /*1ffe0*/  CALL.REL.NOINC `($__internal_65_$__cuda_sm70_shflsync_idx_p) ;  /* 0x000000e000007944 */ /* 0x000fea0003c00000 */
[----:B------:R-:W-:Y:S01]  /*1fff0*/  MOV R7, R5 ;  /* 0x0000000500077202 */ /* 0x000fe20000000f00 */
[----:B------:R-:W-:Y:S05]  /*20000*/  BRA `(.L_x_3408) ;  /* 0xffffdf4000007947 */ /* 0x000fea000383ffff */
.L_x_3367:
[----:B------:R-:W-:Y:S01]  /*20010*/  IMAD.MOV.U32 R9, RZ, RZ, R4 ;  /* 0x000000ffff097224 */ /* 0x000fe200078e0004 */
[----:B------:R-:W-:Y:S01]  /*20020*/  MOV R5, R0 ;  /* 0x0000000000057202 */ /* 0x000fe20000000f00 */
[----:B------:R-:W-:Y:S01]  /*20030*/  IMAD.MOV.U32 R3, RZ, RZ, 0x1f ;  /* 0x0000001fff037424 */ /* 0x000fe200078e00ff */
[----:B------:R-:W-:Y:S02]  /*20040*/  MOV R2, 0x20060 ;  /* 0x0002006000027802 */ /* 0x000fe40000000f00 */
[----:B-1-34-:R-:W-:Y:S05]  /*20050*/  CALL.REL.NOINC `($__internal_65_$__cuda_sm70_shflsync_idx_p) ;  /* 0x0000007000007944 */ /* 0x01afea0003c00000 */
[----:B------:R-:W-:Y:S01]  /*20060*/  MOV R13, R5 ;  /* 0x00000005000d7202 */ /* 0x000fe20000000f00 */
[----:B------:R-:W-:Y:S05]  /*20070*/  BRA `(.L_x_3366) ;  /* 0xffffdf3000007947 */ /* 0x000fea000383ffff */
        .weak           $__internal_64_$__cuda_sm70_shflsync_bfly_p
        .type           $__internal_64_$__cuda_sm70_shflsync_bfly_p,@function
        .size           $__internal_64_$__cuda_sm70_shflsync_bfly_p,($__internal_65_$__cuda_sm70_shflsync_idx_p - $__internal_64_$__cuda_sm70_shflsync_bfly_p)
$__internal_64_$__cuda_sm70_shflsync_bfly_p:
[----:B------:R-:W-:Y:S04]  /*20080*/  WARPSYNC R6 ;  /* 0x0000000600007348 */ /* 0x000fe80003800000 */
[----:B------:R1:W2:Y:S02]  /*20090*/  SHFL.BFLY PT, R5, R2, R5, R7 ;  /* 0x0c00000502057389 */ /* 0x0002a400000e0007 */
[----:B-1----:R-:W-:-:S02]  /*200a0*/  MOV R2, R3 ;  /* 0x0000000300027202 */ /* 0x002fc40000000f00 */
[----:B------:R-:W-:-:S04]  /*200b0*/  MOV R3, 0x0 ;  /* 0x0000000000037802 */ /* 0x000fc80000000f00 */
[----:B--2---:R-:W-:Y:S05]  /*200c0*/  RET.REL.NODEC R2 `(_ZN7cutlass13device_kernelIN5flash19enable_sm80_to_sm89INS1_16FlashAttnFwdSm80INS1_25CollectiveMainloopFwdSm80ILi8ELi1ELb0EN4cute5tupleIJNS5_1CILi128EEENS7_ILi32EEENS7_ILi256EEEEEELi256ENS_6half_tEfNS_4arch4Sm80ELb0ELb1ELb0ELb1ELb0ELb1ELb1ELb1EEENS1_21CollectiveEpilogueFwdINS6_IJS8_SA_S9_EEENS6_IJNS7_ILi1EEESI_SI_EEESC_SE_Li256ELb1ELb1ELb1ELb0EEENS1_36VarlenDynamicPersistentTileSchedulerILi128ELi32ELi256ELi256ELb1ELb1ELb0ELb1ELb0ELb1EEEEEEEEEvNT_6ParamsE) ;  /* 0xfffdff3002007950 */ /* 0x004fea0003c3ffff */
        .weak           $__internal_65_$__cuda_sm70_shflsync_idx_p
        .type           $__internal_65_$__cuda_sm70_shflsync_idx_p,@function
        .size           $__internal_65_$__cuda_sm70_shflsync_idx_p,($__internal_66_$__cuda_sm70_shflsync_up_p - $__internal_65_$__cuda_sm70_shflsync_idx_p)
$__internal_65_$__cuda_sm70_shflsync_idx_p:
[----:B------:R-:W-:-:S04]  /*200d0*/  MOV R115, 0xffffffff ;  /* 0xffffffff00737802 */ /* 0x000fc80000000f00 */
[----:B------:R-:W-:Y:S04]  /*200e0*/  WARPSYNC R115 ;  /* 0x0000007300007348 */ /* 0x000fe80003800000 */
[----:B------:R1:W2:Y:S02]  /*200f0*/  SHFL.IDX PT, R5, R9, R5, R3 ;  /* 0x0000000509057389 */ /* 0x0002a400000e0003 */
[----:B-1----:R-:W-:-:S04]  /*20100*/  MOV R3, 0x0 ;  /* 0x0000000000037802 */ /* 0x002fc80000000f00 */
[----:B--2---:R-:W-:Y:S05]  /*20110*/  RET.REL.NODEC R2 `(_ZN7cutlass13device_kernelIN5flash19enable_sm80_to_sm89INS1_16FlashAttnFwdSm80INS1_25CollectiveMainloopFwdSm80ILi8ELi1ELb0EN4cute5tupleIJNS5_1CILi128EEENS7_ILi32EEENS7_ILi256EEEEEELi256ENS_6half_tEfNS_4arch4Sm80ELb0ELb1ELb0ELb1ELb0ELb1ELb1ELb1EEENS1_21CollectiveEpilogueFwdINS6_IJS8_SA_S9_EEENS6_IJNS7_ILi1EEESI_SI_EEESC_SE_Li256ELb1ELb1ELb1ELb0EEENS1_36VarlenDynamicPersistentTileSchedulerILi128ELi32ELi256ELi256ELb1ELb1ELb0ELb1ELb0ELb1EEEEEEEEEvNT_6ParamsE) ;  /* 0xfffdfee002007950 */ /* 0x004fea0003c3ffff */
        .weak           $__internal_66_$__cuda_sm70_shflsync_up_p
        .type           $__internal_66_$__cuda_sm70_shflsync_up_p,@function
        .size           $__internal_66_$__cuda_sm70_shflsync_up_p,($__internal_67_$__cuda_sm70_votesync_ballot - $__internal_66_$__cuda_sm70_shflsync_up_p)
$__internal_66_$__cuda_sm70_shflsync_up_p:
[----:B------:R-:W-:Y:S02]  /*20120*/  IMAD.MOV.U32 R4, RZ, RZ, RZ ;  /* 0x000000ffff047224 */ /* 0x000fe400078e00ff */
[----:B------:R-:W-:-:S04]  /*20130*/  IMAD.MOV.U32 R9, RZ, RZ, -0x1 ;  /* 0xffffffffff097424 */ /* 0x000fc800078e00ff */
[----:B------:R-:W-:Y:S04]  /*20140*/  WARPSYNC R9 ;  /* 0x0000000900007348 */ /* 0x000fe80003800000 */
[----:B------:R1:W2:Y:S02]  /*20150*/  SHFL.UP PT, R4, R0, R2, R4 ;  /* 0x0400000200047389 */ /* 0x0002a400000e0004 */
[----:B-1----:R-:W-:Y:S02]  /*20160*/  MOV R2, R3 ;  /* 0x0000000300027202 */ /* 0x002fe40000000f00 */
[----:B------:R-:W-:-:S04]  /*20170*/  MOV R3, 0x0 ;  /* 0x0000000000037802 */ /* 0x000fc80000000f00 */
[----:B--2---:R-:W-:Y:S05]  /*20180*/  RET.REL.NODEC R2 `(_ZN7cutlass13device_kernelIN5flash19enable_sm80_to_sm89INS1_16FlashAttnFwdSm80INS1_25CollectiveMainloopFwdSm80ILi8ELi1ELb0EN4cute5tupleIJNS5_1CILi128EEENS7_ILi32EEENS7_ILi256EEEEEELi256ENS_6half_tEfNS_4arch4Sm80ELb0ELb1ELb0ELb1ELb0ELb1ELb1ELb1EEENS1_21CollectiveEpilogueFwdINS6_IJS8_SA_S9_EEENS6_IJNS7_ILi1EEESI_SI_EEESC_SE_Li256ELb1ELb1ELb1ELb0EEENS1_36VarlenDynamicPersistentTileSchedulerILi128ELi32ELi256ELi256ELb1ELb1ELb0ELb1ELb0ELb1EEEEEEEEEvNT_6ParamsE) ;  /* 0xfffdfe7002007950 */ /* 0x004fea0003c3ffff */
        .weak           $__internal_67_$__cuda_sm70_votesync_ballot
        .type           $__internal_67_$__cuda_sm70_votesync_ballot,@function
        .size           $__internal_67_$__cuda_sm70_votesync_ballot,(.L_x_5229 - $__internal_67_$__cuda_sm70_votesync_ballot)
$__internal_67_$__cuda_sm70_votesync_ballot:
[----:B------:R-:W-:Y:S01]  /*20190*/  ISETP.NE.U32.AND P0, PT, R0, 0x1, PT ;  /* 0x000000010000780c */ /* 0x000fe20003f05070 */
[----:B------:R-:W-:-:S04]  /*201a0*/  IMAD.MOV.U32 R3, RZ, RZ, -0x1 ;  /* 0xffffffffff037424 */ /* 0x000fc800078e00ff */
[----:B------:R-:W-:Y:S08]  /*201b0*/  WARPSYNC R3 ;  /* 0x0000000300007348 */ /* 0x000ff00003800000 */
[----:B------:R-:W-:-:S04]  /*201c0*/  VOTE.ANY R0, PT, !P0 ;  /* 0x0000000000007806 */ /* 0x000fc800040e0100 */
[----:B------:R-:W-:Y:S01]  /*201d0*/  LOP3.LUT R0, R0, R3, RZ, 0xc0, !PT ;  /* 0x0000000300007212 */ /* 0x000fe200078ec0ff */
[----:B------:R-:W-:-:S04]  /*201e0*/  IMAD.MOV.U32 R3, RZ, RZ, 0x0 ;  /* 0x00000000ff037424 */ /* 0x000fc800078e00ff */
[----:B------:R-:W-:Y:S05]  /*201f0*/  RET.REL.NODEC R2 `(_ZN7cutlass13device_kernelIN5flash19enable_sm80_to_sm89INS1_16FlashAttnFwdSm80INS1_25CollectiveMainloopFwdSm80ILi8ELi1ELb0EN4cute5tupleIJNS5_1CILi128EEENS7_ILi32EEENS7_ILi256EEEEEELi256ENS_6half_tEfNS_4arch4Sm80ELb0ELb1ELb0ELb1ELb0ELb1ELb1ELb1EEENS1_21CollectiveEpilogueFwdINS6_IJS8_SA_S9_EEENS6_IJNS7_ILi1EEESI_SI_EEESC_SE_Li256ELb1ELb1ELb1ELb0EEENS1_36VarlenDynamicPersistentTileSchedulerILi128ELi32ELi256ELi256ELb1ELb1ELb0ELb1ELb0ELb1EEEEEEEEEvNT_6ParamsE) ;  /* 0xfffdfe0002007950 */ /* 0x000fea0003c3ffff */
.L_x_3409:
        /* <DEDUP_REMOVED lines=16> */
.L_x_5229:


//--------------------- .text._ZN7cutlass13device_kernelIN5flash19enable_sm80_to_sm89INS1_16FlashAttnFwdSm80INS1_25CollectiveMainloopFwdSm80ILi8ELi1ELb1EN4cute5tupleIJNS5_1CILi128EEENS7_ILi64EEENS7_ILi256EEEEEELi256ENS_6half_tEfNS_4arch4Sm80ELb1ELb0ELb0ELb0ELb0ELb0ELb1ELb1EEENS1_21CollectiveEpilogueFwdINS6_IJS8_SA_S9_EEENS6_IJNS7_ILi1EEESI_SI_EEESC_SE_Li256ELb0ELb1ELb1ELb0EEENS1_30DynamicPersistentTileSchedulerILi256ELi256ELb1ELb1ELb0EEEEEEEEEvNT_6ParamsE --------------------------
	.section	.text._ZN7cutlass13device_kernelIN5flash19enable_sm80_to_sm89INS1_16FlashAttnFwdSm80INS1_25CollectiveMainloopFwdSm80ILi8ELi1ELb1EN4cute5tupleIJNS5_1CILi128EEENS7_ILi64EEENS7_ILi256EEEEEELi256ENS_6half_tEfNS_4arch4Sm80ELb1ELb0ELb0ELb0ELb0ELb0ELb1ELb1EEENS1_21CollectiveEpilogueFwdINS6_IJS8_SA_S9_EEENS6_IJNS7_ILi1EEESI_SI_EEESC_SE_Li256ELb0ELb1ELb1ELb0EEENS1_30DynamicPersistentTileSchedulerILi256ELi256ELb1ELb1ELb0EEEEEEEEEvNT_6ParamsE,"ax",@progbits
	.sectioninfo	@"SHI_REGISTERS=255"
	.align	128
.text._ZN7cutlass13device_kernelIN5flash19enable_sm80_to_sm89INS1_16FlashAttnFwdSm80INS1_25CollectiveMainloopFwdSm80ILi8ELi1ELb1EN4cute5tupleIJNS5_1CILi128EEENS7_ILi64EEENS7_ILi256EEEEEELi256ENS_6half_tEfNS_4arch4Sm80ELb1ELb0ELb0ELb0ELb0ELb0ELb1ELb1EEENS1_21CollectiveEpilogueFwdINS6_IJS8_SA_S9_EEENS6_IJNS7_ILi1EEESI_SI_EEESC_SE_Li256ELb0ELb1ELb1ELb0EEENS1_30DynamicPersistentTileSchedulerILi256ELi256ELb1ELb1ELb0EEEEEEEEEvNT_6ParamsE:
        .type           _ZN7cutlass13device_kernelIN5flash19enable_sm80_to_sm89INS1_16FlashAttnFwdSm80INS1_25CollectiveMainloopFwdSm80ILi8ELi1ELb1EN4cute5tupleIJNS5_1CILi128EEENS7_ILi64EEENS7_ILi256EEEEEELi256ENS_6half_tEfNS_4arch4Sm80ELb1ELb0ELb0ELb0ELb0ELb0ELb1ELb1EEENS1_21CollectiveEpilogueFwdINS6_IJS8_SA_S9_EEENS6_IJNS7_ILi1EEESI_SI_EEESC_SE_Li256ELb0ELb1ELb1ELb0EEENS1_30DynamicPersistentTileSchedulerILi256ELi256ELb1ELb1ELb0EEEEEEEEEvNT_6ParamsE,@function
        .size           _ZN7cutlass13device_kernelIN5flash19enable_sm80_to_sm89INS1_16FlashAttnFwdSm80INS1_25CollectiveMainloopFwdSm80ILi8ELi1ELb1EN4cute5tupleIJNS5_1CILi128EEENS7_ILi64EEENS7_ILi256EEEEEELi256ENS_6half_tEfNS_4arch4Sm80ELb1ELb0ELb0ELb0ELb0ELb0ELb1ELb1EEENS1_21CollectiveEpilogueFwdINS6_IJS8_SA_S9_EEENS6_IJNS7_ILi1EEESI_SI_EEESC_SE_Li256ELb0ELb1ELb1ELb0EEENS1_30DynamicPersistentTileSchedulerILi256ELi256ELb1ELb1ELb0EEEEEEEEEvNT_6ParamsE,(.L_x_5234 - _ZN7cutlass13device_kernelIN5flash19enable_sm80_to_sm89INS1_16FlashAttnFwdSm80INS1_25CollectiveMainloopFwdSm80ILi8ELi1ELb1EN4cute5tupleIJNS5_1CILi128EEENS7_ILi64EEENS7_ILi256EEEEEELi256ENS_6half_tEfNS_4arch4Sm80ELb1ELb0ELb0ELb0ELb0ELb0ELb1ELb1EEENS1_21CollectiveEpilogueFwdINS6_IJS8_SA_S9_EEENS6_IJNS7_ILi1EEESI_SI_EEESC_SE_Li256ELb0ELb1ELb1ELb0EEENS1_30DynamicPersistentTileSchedulerILi256ELi256ELb1ELb1ELb0EEEEEEEEEvNT_6ParamsE)
        .other          _ZN7cutlass13device_kernelIN5flash19enable_sm80_to_sm89INS1_16FlashAttnFwdSm80INS1_25CollectiveMainloopFwdSm80ILi8ELi1ELb1EN4cute5tupleIJNS5_1CILi128EEENS7_ILi64EEENS7_ILi256EEEEEELi256ENS_6half_tEfNS_4arch4Sm80ELb1ELb0ELb0ELb0ELb0ELb0ELb1ELb1EEENS1_21CollectiveEpilogueFwdINS6_IJS8_SA_S9_EEENS6_IJNS7_ILi1EEESI_SI_EEESC_SE_Li256ELb0ELb1ELb1ELb0EEENS1_30DynamicPersistentTileSchedulerILi256ELi256ELb1ELb1ELb0EEEEEEEEEvNT_6ParamsE,@"STO_CUDA_ENTRY STV_DEFAULT"
_ZN7cutlass13device_kernelIN5flash19enable_sm80_to_sm89INS1_16FlashAttnFwdSm80INS1_25CollectiveMainloopFwdSm80ILi8ELi1ELb1EN4cute5tupleIJNS5_1CILi128EEENS7_ILi64EEENS7_ILi256EEEEEELi256ENS_6half_tEfNS_4arch4Sm80ELb1ELb0ELb0ELb0ELb0ELb0ELb1ELb1EEENS1_21CollectiveEpilogueFwdINS6_IJS8_SA_S9_EEENS6_IJNS7_ILi1EEESI_SI_EEESC_SE_Li256ELb0ELb1ELb1ELb0EEENS1_30DynamicPersistentTileSchedulerILi256ELi256ELb1ELb1ELb0EEEEEEEEEvNT_6ParamsE:
        /* <DEDUP_REMOVED lines=82> */
[----:B------:R-:W-:Y:S01]  /*0520*/  SHF.R.S32.HI R6, RZ, 0x1f, R5 ;  /* 0x0000001fff067819 */ /* 0x000fe20000011405 */
[----:B------:R-:W-:Y:S01]  /*0530*/  IMAD.SHL.U32 R4, R4, 0x2, RZ ;  /* 0x0000000204047824 */ /* 0x000fe200078e00ff */
[----:B------:R-:W-:Y:S01]  /*0540*/  SHF.R.S32.HI R5, RZ, 0x1f, R2 ;  /* 0x0000001fff057819 */ /* 0x000fe20000011402 */
[----:B------:R2:W-:Y:S01]  /*0550*/  STL [R1+0x114], R0 ;  /* 0x0001140001007387 */ /* 0x0005e20000100800 */
[----:B------:R-:W-:-:S02]  /*0560*/  SEL R3, R3, 0xfffffff0, !P1 ;  /* 0xfffffff003037807 */ /* 0x000fc40004800000 */
[----:B------:R-:W-:Y:S01]  /*0570*/  SEL R7, R8, 0xffffffe0, !P2 ;  /* 0xffffffe008077807 */ /* 0x000fe20005000000 */
[----:B------:R-:W-:Y:S01]  /*0580*/  STL [R1+0xe4], R6 ;  /* 0x0000e40601007387 */ /* 0x000fe20000100800 */
[----:B------:R-:W-:Y:S02]  /*0590*/  LEA R249, R249, 0x10100, 0x1 ;  /* 0x00010100f9f97811 */ /* 0x000fe400078e08ff */
[----:B------:R-:W-:Y:S01]  /*05a0*/  IADD3 R9, R4, 0xd8, RZ ;  /* 0x000000d804097810 */ /* 0x000fe20007ffe0ff */
[----:B------:R3:W-:Y:S01]  /*05b0*/  STL [R1+0xe0], R5 ;  /* 0x0000e00501007387 */ /* 0x0007e20000100800 */
[----:B------:R-:W-:Y:S01]  /*05c0*/  IMAD.IADD R3, R3, 0x1, R7 ;  /* 0x0000000103037824 */ /* 0x000fe200078e0207 */
[----:B------:R-:W-:Y:S01]  /*05d0*/  LEA R248, R248, 0x100, 0x1 ;  /* 0x00000100f8f87811 */ /* 0x000fe200078e08ff */
[----:B------:R-:W-:-:S04]  /*05e0*/  IMAD.MOV.U32 R7, RZ, RZ, 0x40 ;  /* 0x00000040ff077424 */ /* 0x000fc800078e00ff */
[----:B------:R-:W-:Y:S01]  /*05f0*/  IMAD R3, R3, 0x2, R248 ;  /* 0x0000000203037824 */ /* 0x000fe200078e02f8 */
[----:B------:R-:W-:Y:S02]  /*0600*/  SEL R250, R7, 0xffffffc0, !P0 ;  /* 0xffffffc007fa7807 */ /* 0x000fe40004000000 */
[----:B-1----:R-:W-:Y:S02]  /*0610*/  IADD3 R13, R4, 0xc0, RZ ;  /* 0x000000c0040d7810 */ /* 0x002fe40007ffe0ff */
[----:B--2---:R-:W-:-:S04]  /*0620*/  IADD3 R0, R16, 0xc0, RZ ;  /* 0x000000c010007810 */ /* 0x004fc80007ffe0ff */
[----:B------:R-:W-:Y:S01]  /*0630*/  SHF.R.S32.HI R2, RZ, 0x1f, R0 ;  /* 0x0000001fff027819 */ /* 0x000fe20000011400 */
[----:B------:R-:W-:Y:S01]  /*0640*/  IMAD.SHL.U32 R0, R11, 0x2, RZ ;  /* 0x000000020b007824 */ /* 0x000fe200078e00ff */
[C---:B------:R-:W-:Y:S02]  /*0650*/  IADD3 R11, R4.reuse, 0xd0, RZ ;  /* 0x000000d0040b7810 */ /* 0x040fe40007ffe0ff */
[C---:B---3--:R-:W-:Y:S01]  /*0660*/  IADD3 R5, R4.reuse, 0xb8, RZ ;  /* 0x000000b804057810 */ /* 0x048fe20007ffe0ff */
[----:B------:R1:W-:Y:S01]  /*0670*/  STL [R1+0xdc], R2 ;  /* 0x0000dc0201007387 */ /* 0x0003e20000100800 */
[----:B------:R-:W-:-:S03]  /*0680*/  IADD3 R6, R4, 0xf0, RZ ;  /* 0x000000f004067810 */ /* 0x000fc60007ffe0ff */
[----:B------:R2:W-:Y:S01]  /*0690*/  STL [R1+0x58], R0 ;  /* 0x0000580001007387 */ /* 0x0005e20000100800 */
[----:B-1----:R-:W-:Y:S01]  /*06a0*/  IMAD R2, R12, 0x8, R14 ;  /* 0x000000080c027824 */ /* 0x002fe200078e020e */
[----:B------:R-:W-:Y:S01]  /*06b0*/  IADD3 R12, R4, 0xc8, RZ ;  /* 0x000000c8040c7810 */ /* 0x000fe20007ffe0ff */
[----:B------:R-:W-:Y:S01]  /*06c0*/  IMAD.IADD R14, R249, 0x1, R250 ;  /* 0x00000001f90e7824 */ /* 0x000fe200078e02fa */
[----:B--2---:R-:W-:Y:S02]  /*06d0*/  SEL R0, R8, 0xffffffe0, !P1 ;  /* 0xffffffe008007807 */ /* 0x004fe40004800000 */
[----:B------:R1:W-:Y:S01]  /*06e0*/  STL [R1+0x108], R2 ;  /* 0x0001080201007387 */ /* 0x0003e20000100800 */
[----:B------:R-:W-:-:S03]  /*06f0*/  IADD3 R8, R4, 0xe0, RZ ;  /* 0x000000e004087810 */ /* 0x000fc60007ffe0ff */
[----:B------:R-:W-:Y:S01]  /*0700*/  STL [R1+0x94], R4 ;  /* 0x0000940401007387 */ /* 0x000fe20000100800 */
[----:B------:R-:W-:-:S03]  /*0710*/  IMAD.IADD R252, R248, 0x1, R0 ;  /* 0x00000001f8fc7824 */ /* 0x000fc600078e0200 */
[----:B------:R2:W-:Y:S04]  /*0720*/  STL [R1+0xb8], R5 ;  /* 0x0000b80501007387 */ /* 0x0005e80000100800 */
[----:B------:R3:W-:Y:S04]  /*0730*/  STL [R1+0xd8], R13 ;  /* 0x0000d80d01007387 */ /* 0x0007e80000100800 */
[----:B------:R4:W-:Y:S04]  /*0740*/  STL [R1+0xd4], R12 ;  /* 0x0000d40c01007387 */ /* 0x0009e80000100800 */
[----:B------:R5:W-:Y:S04]  /*0750*/  STL [R1+0xd0], R11 ;  /* 0x0000d00b01007387 */ /* 0x000be80000100800 */
[----:B------:R5:W-:Y:S01]  /*0760*/  STL [R1+0xcc], R9 ;  /* 0x0000cc0901007387 */ /* 0x000be20000100800 */
[----:B-1----:R-:W-:-:S02]  /*0770*/  SEL R2, R7, 0xffffffc0, !P2 ;  /* 0xffffffc007027807 */ /* 0x002fc40005000000 */
[----:B------:R-:W-:Y:S01]  /*0780*/  IADD3 R7, R4, 0xe8, RZ ;  /* 0x000000e804077810 */ /* 0x000fe20007ffe0ff */
[----:B------:R1:W-:Y:S02]  /*0790*/  STL [R1+0xc8], R8 ;  /* 0x0000c80801007387 */ /* 0x0003e40000100800 */
[----:B------:R-:W-:Y:S02]  /*07a0*/  IMAD.IADD R251, R248, 0x1, R2 ;  /* 0x00000001f8fb7824 */ /* 0x000fe400078e0202 */
[----:B------:R1:W-:Y:S01]  /*07b0*/  STL [R1+0xc4], R7 ;  /* 0x0000c40701007387 */ /* 0x0003e20000100800 */
[----:B--2---:R-:W-:Y:S02]  /*07c0*/  IADD3 R5, R4, 0xf8, RZ ;  /* 0x000000f804057810 */ /* 0x004fe40007ffe0ff */
[----:B------:R-:W-:Y:S01]  /*07d0*/  IADD3 R4, R249, 0x20, RZ ;  /* 0x00000020f9047810 */ /* 0x000fe20007ffe0ff */
[----:B------:R2:W-:Y:S01]  /*07e0*/  STL [R1+0xc0], R6 ;  /* 0x0000c00601007387 */ /* 0x0005e20000100800 */
[----:B---3--:R-:W-:-:S02]  /*07f0*/  SHF.R.S32.HI R13, RZ, 0x1f, R13 ;  /* 0x0000001fff0d7819 */ /* 0x008fc4000001140d */
[----:B------:R-:W-:Y:S01]  /*0800*/  @P3 IADD3 R4, R249, -0x20, RZ ;  /* 0xffffffe0f9043810 */ /* 0x000fe20007ffe0ff */
[----:B------:R-:W-:Y:S01]  /*0810*/  STL [R1], R14 ;  /* 0x0000000e01007387 */ /* 0x000fe20000100800 */
[----:B----4-:R-:W-:-:S03]  /*0820*/  SHF.R.S32.HI R12, RZ, 0x1f, R12 ;  /* 0x0000001fff0c7819 */ /* 0x010fc6000001140c */
[----:B------:R3:W-:Y:S01]  /*0830*/  STL [R1+0xbc], R5 ;  /* 0x0000bc0501007387 */ /* 0x0007e20000100800 */
[----:B-----5:R-:W-:Y:S01]  /*0840*/  SHF.R.S32.HI R11, RZ, 0x1f, R11 ;  /* 0x0000001fff0b7819 */ /* 0x020fe2000001140b */
[----:B------:R-:W-:Y:S02]  /*0850*/  IMAD.IADD R250, R250, 0x1, R4 ;  /* 0x00000001fafa7824 */ /* 0x000fe400078e0204 */
[----:B------:R-:W-:Y:S01]  /*0860*/  STL [R1+0x104], R13 ;  /* 0x0001040d01007387 */ /* 0x000fe20000100800 */
[----:B------:R-:W-:-:S03]  /*0870*/  SHF.R.S32.HI R9, RZ, 0x1f, R9 ;  /* 0x0000001fff097819 */ /* 0x000fc60000011409 */
[----:B------:R-:W-:Y:S01]  /*0880*/  STL [R1+0x100], R12 ;  /* 0x0001000c01007387 */ /* 0x000fe20000100800 */
[----:B-1----:R-:W-:-:S03]  /*0890*/  SHF.R.S32.HI R8, RZ, 0x1f, R8 ;  /* 0x0000001fff087819 */ /* 0x002fc60000011408 */
[----:B------:R-:W-:Y:S01]  /*08a0*/  STL [R1+0xfc], R11 ;  /* 0x0000fc0b01007387 */ /* 0x000fe20000100800 */
[----:B------:R-:W-:-:S03]  /*08b0*/  SHF.R.S32.HI R7, RZ, 0x1f, R7 ;  /* 0x0000001fff077819 */ /* 0x000fc60000011407 */
[----:B------:R-:W-:Y:S01]  /*08c0*/  STL [R1+0xf8], R9 ;  /* 0x0000f80901007387 */ /* 0x000fe20000100800 */
[----:B--2---:R-:W-:-:S03]  /*08d0*/  SHF.R.S32.HI R6, RZ, 0x1f, R6 ;  /* 0x0000001fff067819 */ /* 0x004fc60000011406 */
[----:B------:R-:W-:Y:S04]  /*08e0*/  STL [R1+0xf4], R8 ;  /* 0x0000f40801007387 */ /* 0x000fe80000100800 */
[----:B------:R1:W-:Y:S01]  /*08f0*/  STL [R1+0xf0], R7 ;  /* 0x0000f00701007387 */ /* 0x0003e20000100800 */
[----:B---3--:R-:W-:-:S03]  /*0900*/  SHF.R.S32.HI R5, RZ, 0x1f, R5 ;  /* 0x0000001fff057819 */ /* 0x008fc60000011405 */
[----:B------:R-:W-:Y:S04]  /*0910*/  STL [R1+0x8], R4 ;  /* 0x0000080401007387 */ /* 0x000fe80000100800 */
[----:B------:R2:W-:Y:S04]  /*0920*/  STL [R1+0xec], R6 ;  /* 0x0000ec0601007387 */ /* 0x0005e80000100800 */
[----:B------:R3:W-:Y:S01]  /*0930*/  STL [R1+0xe8], R5 ;  /* 0x0000e80501007387 */ /* 0x0007e20000100800 */
[C---:B-1----:R-:W-:Y:S02]  /*0940*/  IADD3 R7, R4.reuse, 0x1800, RZ ;  /* 0x0000180004077810 */ /* 0x042fe40007ffe0ff */
[----:B--2---:R-:W-:-:S02]  /*0950*/  IADD3 R6, R4, 0x1000, RZ ;  /* 0x0000100004067810 */ /* 0x004fc40007ffe0ff */
        /* <DEDUP_REMOVED lines=38> */
.L_x_3435:
        /* <DEDUP_REMOVED lines=19> */
.L_x_3411:
[----:B------:R-:W-:-:S04]  /*0cf0*/  MOV R0, c[0x0][0x554] ;  /* 0x0001550000007a02 */ /* 0x000fc80000000f00 */
[----:B------:R-:W-:Y:S02]  /*0d00*/  ISETP.NE.AND P0, PT, R0, 0x1, PT ;  /* 0x000000010000780c */ /* 0x000fe40003f05270 */
[----:B------:R-:W-:-:S11]  /*0d10*/  MOV R0, R2 ;  /* 0x0000000200007202 */ /* 0x000fd60000000f00 */
[----:B------:R-:W-:-:S05]  /*0d20*/  @P0 IMAD.HI.U32 R4, R2, c[0x0][0x558], RZ ;  /* 0x0001560002040a27 */ /* 0x000fca00078e00ff */
[----:B------:R-:W-:-:S05]  /*0d30*/  @P0 SHF.R.U32.HI R0, RZ, c[0x0][0x55c], R4 ;  /* 0x00015700ff000a19 */ /* 0x000fca0000011604 */
[----:B------:R-:W-:Y:S02]  /*0d40*/  IMAD R4, R0, c[0x0][0x554], RZ ;  /* 0x0001550000047a24 */ /* 0x000fe400078e02ff */
.L_x_3412:
[----:B------:R-:W-:Y:S05]  /*0d50*/  BSYNC B0 ;  /* 0x0000000000007941 */ /* 0x000fea0003800000 */
.L_x_3410:
        /* <DEDUP_REMOVED lines=74> */
.L_x_3414:
[----:B------:R-:W-:Y:S05]  /*1200*/  BSYNC B0 ;  /* 0x0000000000007941 */ /* 0x000fea0003800000 */
.L_x_3413:
        /* <DEDUP_REMOVED lines=312> */
[----:B------:R-:W2:Y:S01]  /*2590*/  LDL R5, [R1] ;  /* 0x0000000001057983 */ /* 0x000ea20000100800 */
        /* <DEDUP_REMOVED lines=28> */
[----:B------:R-:W-:Y:S04]  /*2760*/  LDSM.16.M88.4 R12, [R249] ;  /* 0x00000000f90c783b */ /* 0x000fe80000000200 */
[----:B------:R-:W1:Y:S04]  /*2770*/  LDSM.16.M88.4 R24, [R249+0x800] ;  /* 0x00080000f918783b */ /* 0x000e680000000200 */
[----:B------:R-:W3:Y:S04]  /*2780*/  LDSM.16.M88.4 R28, [R249+0x1000] ;  /* 0x00100000f91c783b */ /* 0x000ee80000000200 */
[----:B------:R-:W4:Y:S04]  /*2790*/  LDSM.16.M88.4 R32, [R249+0x1800] ;  /* 0x00180000f920783b */ /* 0x000f280000000200 */
[----:B------:R-:W-:Y:S04]  /*27a0*/  LDSM.16.M88.4 R40, [R17] ;  /* 0x000000001128783b */ /* 0x000fe80000000200 */
[----:B------:R-:W2:Y:S04]  /*27b0*/  LDSM.16.M88.4 R52, [R16] ;  /* 0x000000001034783b */ /* 0x000ea80000000200 */
        /* <DEDUP_REMOVED lines=16> */
[----:B------:R-:W-:Y:S02]  /*28c0*/  ISETP.LT.OR P0, PT, R0, 0x21, !P0 ;  /* 0x000000210000780c */ /* 0x000fe40004701670 */
[----:B------:R-:W5:Y:S07]  /*28d0*/  LDL R0, [R1+0x1c] ;  /* 0x00001c0001007983 */ /* 0x000f6e0000100800 */
[----:B------:R1:W-:Y:S04]  /*28e0*/  LDGSTS.E.BYPASS.LTC128B.128 [R82+0x6100], [R2.64+0x180], !P4 ;  /* 0x0610018002527fae */ /* 0x0003e8000e101d46 */
[----:B------:R3:W-:Y:S04]  /*28f0*/  LDGSTS.E.BYPASS.LTC128B.128 [R82+0x1100], [R6.64], !P5 ;  /* 0x0110000006527fae */ /* 0x0007e8000e901d46 */
[----:B------:R3:W-:Y:S04]  /*2900*/  LDGSTS.E.BYPASS.LTC128B.128 [R82+0x3100], [R6.64+0x80], !P1 ;  /* 0x0310008006527fae */ /* 0x0007e8000c901d46 */
[----:B------:R3:W-:Y:S04]  /*2910*/  LDGSTS.E.BYPASS.LTC128B.128 [R82+0x5100], [R6.64+0x100], !P6 ;  /* 0x0510010006527fae */ /* 0x0007e8000f101d46 */
[----:B------:R3:W-:Y:S04]  /*2920*/  LDGSTS.E.BYPASS.LTC128B.128 [R82+0x7100], [R6.64+0x180], !P0 ;  /* 0x0710018006527fae */ /* 0x0007e8000c101d46 */
[----:B-1----:R-:W5:Y:S04]  /*2930*/  LDL R3, [R1+0x24] ;  /* 0x0000240001037983 */ /* 0x002f680000100800 */
[----:B------:R-:W5:Y:S01]  /*2940*/  LDL R2, [R1+0x20] ;  /* 0x0000200001027983 */ /* 0x000f620000100800 */
[----:B------:R-:W-:Y:S01]  /*2950*/  HMMA.16816.F32 R20, R168, R24, RZ ;  /* 0x00000018a814723c */ /* 0x000fe200000018ff */
[----:B------:R-:W-:-:S02]  /*2960*/  ISETP.NE.AND P4, PT, R9, RZ, PT ;  /* 0x000000ff0900720c */ /* 0x000fc40003f85270 */
[----:B------:R-:W-:Y:S01]  /*2970*/  ISETP.NE.AND P5, PT, R8, RZ, PT ;  /* 0x000000ff0800720c */ /* 0x000fe20003fa5270 */
[----:B------:R-:W0:Y:S04]  /*2980*/  LDGDEPBAR ;  /* 0x00000000000079af */ /* 0x000e280000000000 */
[----:B---3--:R-:W3:Y:S01]  /*2990*/  LDL R6, [R1+0x28] ;  /* 0x0000280001067983 */ /* 0x008ee20000100800 */
[----:B------:R-:W-:Y:S01]  /*29a0*/  HMMA.16816.F32 R24, R168, R26, RZ ;  /* 0x0000001aa818723c */ /* 0x000fe200000018ff */
[----:B------:R-:W-:-:S07]  /*29b0*/  ISETP.NE.AND P1, PT, R36, RZ, PT ;  /* 0x000000ff2400720c */ /* 0x000fce0003f25270 */
[C---:B------:R-:W-:Y:S08]  /*29c0*/  HMMA.16816.F32 R8, R168.reuse, R12, RZ ;  /* 0x0000000ca808723c */ /* 0x040ff000000018ff */
[C---:B------:R-:W-:Y:S08]  /*29d0*/  HMMA.16816.F32 R16, R168.reuse, R14, RZ ;  /* 0x0000000ea810723c */ /* 0x040ff000000018ff */
[C---:B------:R-:W-:Y:S01]  /*29e0*/  HMMA.16816.F32 R12, R168.reuse, R28, RZ ;  /* 0x0000001ca80c723c */ /* 0x040fe200000018ff */
[----:B--2---:R-:W1:Y:S04]  /*29f0*/  LDSM.16.M88.4 R68, [R5+0x800] ;  /* 0x000800000544783b */ /* 0x004e680000000200 */
[----:B------:R-:W2:Y:S03]  /*2a00*/  LDSM.16.M88.4 R72, [R5+0x1000] ;  /* 0x001000000548783b */ /* 0x000ea60000000200 */
[C---:B------:R-:W-:Y:S01]  /*2a10*/  HMMA.16816.F32 R36, R168.reuse, R30, RZ ;  /* 0x0000001ea824723c */ /* 0x040fe200000018ff */
[----:B------:R-:W1:Y:S04]  /*2a20*/  LDSM.16.M88.4 R76, [R5+0x1800] ;  /* 0x00180000054c783b */ /* 0x000e680000000200 */
[----:B------:R-:W1:Y:S03]  /*2a30*/  LDSM.16.M88.4 R56, [R5] ;  /* 0x000000000538783b */ /* 0x000e660000000200 */
[C---:B----4-:R-:W-:Y:S08]  /*2a40*/  HMMA.16816.F32 R48, R168.reuse, R32, RZ ;  /* 0x00000020a830723c */ /* 0x050ff000000018ff */
[----:B------:R-:W-:Y:S08]  /*2a50*/  HMMA.16816.F32 R44, R168, R34, RZ ;  /* 0x00000022a82c723c */ /* 0x000ff000000018ff */
[C---:B------:R-:W-:Y:S08]  /*2a60*/  HMMA.16816.F32 R20, R172.reuse, R52, R20 ;  /* 0x00000034ac14723c */ /* 0x040ff00000001814 */
[C---:B------:R-:W-:Y:S01]  /*2a70*/  HMMA.16816.F32 R24, R172.reuse, R54, R24 ;  /* 0x00000036ac18723c */ /* 0x040fe20000001818 */
[----:B------:R-:W-:Y:S07]  /*2a80*/  LDSM.16.M88.4 R52, [R249+0x2800] ;  /* 0x00280000f934783b */ /* 0x000fee0000000200 */
[C---:B------:R-:W-:Y:S01]  /*2a90*/  HMMA.16816.F32 R28, R172.reuse, R60, R12 ;  /* 0x0000003cac1c723c */ /* 0x040fe2000000180c */
[----:B------:R-:W-:Y:S07]  /*2aa0*/  LDSM.16.M88.4 R12, [R250] ;  /* 0x00000000fa0c783b */ /* 0x000fee0000000200 */
[C---:B------:R-:W-:Y:S01]  /*2ab0*/  HMMA.16816.F32 R32, R172.reuse, R62, R36 ;  /* 0x0000003eac20723c */ /* 0x040fe20000001824 */
[----:B------:R-:W-:Y:S07]  /*2ac0*/  LDSM.16.M88.4 R60, [R250+0x1000] ;  /* 0x00100000fa3c783b */ /* 0x000fee0000000200 */
[C---:B------:R-:W-:Y:S08]  /*2ad0*/  HMMA.16816.F32 R8, R172.reuse, R40, R8 ;  /* 0x00000028ac08723c */ /* 0x040ff00000001808 */
[C---:B------:R-:W-:Y:S08]  /*2ae0*/  HMMA.16816.F32 R16, R172.reuse, R42, R16 ;  /* 0x0000002aac10723c */ /* 0x040ff00000001810 */
[C---:B------:R-:W-:Y:S01]  /*2af0*/  HMMA.16816.F32 R36, R172.reuse, R64, R48 ;  /* 0x00000040ac24723c */ /* 0x040fe20000001830 */
[----:B------:R-:W4:Y:S07]  /*2b00*/  LDSM.16.M88.4 R48, [R250+0x800] ;  /* 0x00080000fa30783b */ /* 0x000f2e0000000200 */
[----:B------:R-:W-:Y:S01]  /*2b10*/  HMMA.16816.F32 R40, R172, R66, R44 ;  /* 0x00000042ac28723c */ /* 0x000fe2000000182c */
[----:B------:R-:W4:Y:S04]  /*2b20*/  LDSM.16.M88.4 R64, [R250+0x1800] ;  /* 0x00180000fa40783b */ /* 0x000f280000000200 */
[----:B------:R-:W-:Y:S03]  /*2b30*/  LDSM.16.M88.4 R44, [R249+0x2000] ;  /* 0x00200000f92c783b */ /* 0x000fe60000000200 */
[C---:B-1----:R-:W-:Y:S08]  /*2b40*/  HMMA.16816.F32 R20, R192.reuse, R68, R20 ;  /* 0x00000044c014723c */ /* 0x042ff00000001814 */
[C---:B------:R-:W-:Y:S01]  /*2b50*/  HMMA.16816.F32 R24, R192.reuse, R70, R24 ;  /* 0x00000046c018723c */ /* 0x040fe20000001818 */
[----:B------:R-:W-:Y:S07]  /*2b60*/  LDSM.16.M88.4 R68, [R86] ;  /* 0x000000005644783b */ /* 0x000fee0000000200 */
[C---:B--2---:R-:W-:Y:S08]  /*2b70*/  HMMA.16816.F32 R28, R192.reuse, R72, R28 ;  /* 0x00000048c01c723c */ /* 0x044ff0000000181c */
[C---:B------:R-:W-:Y:S01]  /*2b80*/  HMMA.16816.F32 R32, R192.reuse, R74, R32 ;  /* 0x0000004ac020723c */ /* 0x040fe20000001820 */
[----:B------:R-:W-:Y:S07]  /*2b90*/  LDSM.16.M88.4 R72, [R249+0x3800] ;  /* 0x00380000f948783b */ /* 0x000fee0000000200 */
[C---:B------:R-:W-:Y:S08]  /*2ba0*/  HMMA.16816.F32 R36, R192.reuse, R76, R36 ;  /* 0x0000004cc024723c */ /* 0x040ff00000001824 */
[C---:B------:R-:W-:Y:S01]  /*2bb0*/  HMMA.16816.F32 R40, R192.reuse, R78, R40 ;  /* 0x0000004ec028723c */ /* 0x040fe20000001828 */
[----:B------:R-:W-:Y:S07]  /*2bc0*/  LDSM.16.M88.4 R76, [R5+0x5800] ;  /* 0x00580000054c783b */ /* 0x000fee0000000200 */
[C---:B------:R-:W-:Y:S08]  /*2bd0*/  HMMA.16816.F32 R8, R192.reuse, R56, R8 ;  /* 0x00000038c008723c */ /* 0x040ff00000001808 */
[----:B------:R-:W-:Y:S01]  /*2be0*/  HMMA.16816.F32 R16, R192, R58, R16 ;  /* 0x0000003ac010723c */ /* 0x000fe20000001810 */
[----:B------:R-:W1:Y:S07]  /*2bf0*/  LDSM.16.M88.4 R56, [R249+0x3000] ;  /* 0x00300000f938783b */ /* 0x000e6e0000000200 */
[C---:B----4-:R-:W-:Y:S08]  /*2c00*/  HMMA.16816.F32 R20, R196.reuse, R48, R20 ;  /* 0x00000030c414723c */ /* 0x050ff00000001814 */
[C---:B------:R-:W-:Y:S01]  /*2c10*/  HMMA.16816.F32 R24, R196.reuse, R50, R24 ;  /* 0x00000032c418723c */ /* 0x040fe20000001818 */
[----:B------:R-:W2:Y:S07]  /*2c20*/  LDSM.16.M88.4 R48, [R88] ;  /* 0x000000005830783b */ /* 0x000eae0000000200 */
[C---:B------:R-:W-:Y:S08]  /*2c30*/  HMMA.16816.F32 R28, R196.reuse, R60, R28 ;  /* 0x0000003cc41c723c */ /* 0x040ff0000000181c */
[C---:B------:R-:W-:Y:S01]  /*2c40*/  HMMA.16816.F32 R32, R196.reuse, R62, R32 ;  /* 0x0000003ec420723c */ /* 0x040fe20000001820 */
[----:B------:R-:W4:Y:S07]  /*2c50*/  LDSM.16.M88.4 R60, [R87] ;  /* 0x00000000573c783b */ /* 0x000f2e0000000200 */
[C---:B------:R-:W-:Y:S08]  /*2c60*/  HMMA.16816.F32 R36, R196.reuse, R64, R36 ;  /* 0x00000040c424723c */ /* 0x040ff00000001824 */
[C---:B------:R-:W-:Y:S01]  /*2c70*/  HMMA.16816.F32 R40, R196.reuse, R66, R40 ;  /* 0x00000042c428723c */ /* 0x040fe20000001828 */
[----:B------:R-:W-:Y:S07]  /*2c80*/  LDSM.16.M88.4 R64, [R5+0x3000] ;  /* 0x003000000540783b */ /* 0x000fee0000000200 */
[C---:B------:R-:W-:Y:S08]  /*2c90*/  HMMA.16816.F32 R8, R196.reuse, R12, R8 ;  /* 0x0000000cc408723c */ /* 0x040ff00000001808 */
[----:B------:R-:W-:Y:S01]  /*2ca0*/  HMMA.16816.F32 R16, R196, R14, R16 ;  /* 0x0000000ec410723c */ /* 0x000fe20000001810 */
[----:B------:R-:W2:Y:S07]  /*2cb0*/  LDSM.16.M88.4 R12, [R89] ;  /* 0x00000000590c783b */ /* 0x000eae0000000200 */
[C---:B------:R-:W-:Y:S08]  /*2cc0*/  HMMA.16816.F32 R20, R200.reuse, R52, R20 ;  /* 0x00000034c814723c */ /* 0x040ff00000001814 */
[C---:B------:R-:W-:Y:S01]  /*2cd0*/  HMMA.16816.F32 R24, R200.reuse, R54, R24 ;  /* 0x00000036c818723c */ /* 0x040fe20000001818 */
[----:B------:R-:W-:Y:S07]  /*2ce0*/  LDSM.16.M88.4 R52, [R250+0x2800] ;  /* 0x00280000fa34783b */ /* 0x000fee0000000200 */
        /* <DEDUP_REMOVED lines=9> */
[C---:B--2---:R-:W-:Y:S08]  /*2d80*/  HMMA.16816.F32 R20, R204.reuse, R48, R20 ;  /* 0x00000030cc14723c */ /* 0x044ff00000001814 */
[C---:B------:R-:W-:Y:S01]  /*2d90*/  HMMA.16816.F32 R24, R204.reuse, R50, R24 ;  /* 0x00000032cc18723c */ /* 0x040fe20000001818 */
[----:B------:R-:W-:Y:S07]  /*2da0*/  LDSM.16.M88.4 R48, [R249+0x4000] ;  /* 0x00400000f930783b */ /* 0x000fee0000000200 */
[C---:B----4-:R-:W-:Y:S08]  /*2db0*/  HMMA.16816.F32 R28, R204.reuse, R60, R28 ;  /* 0x0000003ccc1c723c */ /* 0x050ff0000000181c */
[C---:B------:R-:W-:Y:S01]  /*2dc0*/  HMMA.16816.F32 R32, R204.reuse, R62, R32 ;  /* 0x0000003ecc20723c */ /* 0x040fe20000001820 */
[----:B------:R-:W2:Y:S07]  /*2dd0*/  LDSM.16.M88.4 R60, [R250+0x3000] ;  /* 0x00300000fa3c783b */ /* 0x000eae0000000200 */
[C---:B------:R-:W-:Y:S08]  /*2de0*/  HMMA.16816.F32 R36, R204.reuse, R68, R36 ;  /* 0x00000044cc24723c */ /* 0x040ff00000001824 */
[C---:B------:R-:W-:Y:S01]  /*2df0*/  HMMA.16816.F32 R40, R204.reuse, R70, R40 ;  /* 0x00000046cc28723c */ /* 0x040fe20000001828 */
[----:B------:R-:W4:Y:S07]  /*2e00*/  LDSM.16.M88.4 R68, [R250+0x3800] ;  /* 0x00380000fa44783b */ /* 0x000f2e0000000200 */
[C---:B------:R-:W-:Y:S08]  /*2e10*/  HMMA.16816.F32 R8, R204.reuse, R12, R8 ;  /* 0x0000000ccc08723c */ /* 0x040ff00000001808 */
[----:B------:R-:W-:Y:S01]  /*2e20*/  HMMA.16816.F32 R16, R204, R14, R16 ;  /* 0x0000000ecc10723c */ /* 0x000fe20000001810 */
[----:B------:R-:W2:Y:S07]  /*2e30*/  LDSM.16.M88.4 R12, [R250+0x2000] ;  /* 0x00200000fa0c783b */ /* 0x000eae0000000200 */
        /* <DEDUP_REMOVED lines=9> */
[C---:B------:R-:W-:Y:S08]  /*2ed0*/  HMMA.16816.F32 R8, R208.reuse, R44, R8 ;  /* 0x0000002cd008723c */ /* 0x040ff00000001808 */
[----:B------:R-:W-:Y:S01]  /*2ee0*/  HMMA.16816.F32 R16, R208, R46, R16 ;  /* 0x0000002ed010723c */ /* 0x000fe20000001810 */
[----:B---3--:R3:W1:Y:S07]  /*2ef0*/  LDSM.16.M88.4 R44, [R6] ;  /* 0x00000000062c783b */ /* 0x00866e0000000200 */
[C---:B------:R-:W-:Y:S08]  /*2f00*/  HMMA.16816.F32 R20, R212.reuse, R52, R20 ;  /* 0x00000034d414723c */ /* 0x040ff00000001814 */
[C---:B------:R-:W-:Y:S01]  /*2f10*/  HMMA.16816.F32 R24, R212.reuse, R54, R24 ;  /* 0x00000036d418723c */ /* 0x040fe20000001818 */
[----:B-----5:R5:W1:Y:S04]  /*2f20*/  LDSM.16.M88.4 R52, [R3] ;  /* 0x000000000334783b */ /* 0x020a680000000200 */
[----:B---3--:R-:W3:Y:S03]  /*2f30*/  LDL R6, [R1+0x18] ;  /* 0x0000180001067983 */ /* 0x008ee60000100800 */
[C---:B--2---:R-:W-:Y:S08]  /*2f40*/  HMMA.16816.F32 R28, R212.reuse, R60, R28 ;  /* 0x0000003cd41c723c */ /* 0x044ff0000000181c */
[C---:B------:R-:W-:Y:S01]  /*2f50*/  HMMA.16816.F32 R32, R212.reuse, R62, R32 ;  /* 0x0000003ed420723c */ /* 0x040fe20000001820 */
[----:B------:R2:W1:Y:S04]  /*2f60*/  LDSM.16.M88.4 R60, [R2] ;  /* 0x00000000023c783b */ /* 0x0004680000000200 */
[----:B-----5:R-:W5:Y:S03]  /*2f70*/  LDL R3, [R1+0x14] ;  /* 0x0000140001037983 */ /* 0x020f660000100800 */
[C---:B----4-:R-:W-:Y:S08]  /*2f80*/  HMMA.16816.F32 R36, R212.reuse, R68, R36 ;  /* 0x00000044d424723c */ /* 0x050ff00000001824 */
[C---:B------:R-:W-:Y:S01]  /*2f90*/  HMMA.16816.F32 R40, R212.reuse, R70, R40 ;  /* 0x00000046d428723c */ /* 0x040fe20000001828 */
[----:B------:R4:W1:Y:S04]  /*2fa0*/  LDSM.16.M88.4 R68, [R0] ;  /* 0x000000000044783b */ /* 0x0008680000000200 */
[----:B--2---:R-:W2:Y:S04]  /*2fb0*/  LDL R2, [R1+0x10] ;  /* 0x0000100001027983 */ /* 0x004ea80000100800 */
[----:B----4-:R-:W4:Y:S01]  /*2fc0*/  LDL R0, [R1+0xc] ;  /* 0x00000c0001007983 */ /* 0x010f220000100800 */
[C---:B------:R-:W-:Y:S08]  /*2fd0*/  HMMA.16816.F32 R8, R212.reuse, R12, R8 ;  /* 0x0000000cd408723c */ /* 0x040ff00000001808 */
[----:B------:R-:W-:Y:S08]  /*2fe0*/  HMMA.16816.F32 R16, R212, R14, R16 ;  /* 0x0000000ed410723c */ /* 0x000ff00000001810 */
[C---:B-1----:R-:W-:Y:S08]  /*2ff0*/  HMMA.16816.F32 R20, R216.reuse, R56, R20 ;  /* 0x00000038d814723c */ /* 0x042ff00000001814 */
[C---:B------:R-:W-:Y:S08]  /*3000*/  HMMA.16816.F32 R12, R216.reuse, R48, R8 ;  /* 0x00000030d80c723c */ /* 0x040ff00000001808 */
[C---:B------:R-:W-:Y:S01]  /*3010*/  HMMA.16816.F32 R8, R216.reuse, R50, R16 ;  /* 0x00000032d808723c */ /* 0x040fe20000001810 */
[----:B------:R-:W1:Y:S07]  /*3020*/  LDSM.16.M88.4 R48, [R5+0x4000] ;  /* 0x004000000530783b */ /* 0x000e6e0000000200 */
[C---:B------:R-:W-:Y:S01]  /*3030*/  HMMA.16816.F32 R24, R216.reuse, R58, R24 ;  /* 0x0000003ad818723c */ /* 0x040fe20000001818 */
[----:B------:R-:W1:Y:S07]  /*3040*/  LDSM.16.M88.4 R56, [R5+0x4800] ;  /* 0x004800000538783b */ /* 0x000e6e0000000200 */
[C---:B------:R-:W-:Y:S08]  /*3050*/  HMMA.16816.F32 R28, R216.reuse, R64, R28 ;  /* 0x00000040d81c723c */ /* 0x040ff0000000181c */
        /* <DEDUP_REMOVED lines=8> */
[C---:B------:R-:W-:Y:S08]  /*30e0*/  HMMA.16816.F32 R8, R220.reuse, R52, R20 ;  /* 0x00000034dc08723c */ /* 0x040ff00000001814 */
        /* <DEDUP_REMOVED lines=15> */
[C---:B------:R-:W-:Y:S08]  /*31e0*/  HMMA.16816.F32 R32, R224.reuse, R66, R32 ;  /* 0x00000042e020723c */ /* 0x040ff00000001820 */
[C---:B------:R-:W-:Y:S08]  /*31f0*/  HMMA.16816.F32 R36, R224.reuse, R76, R36 ;  /* 0x0000004ce024723c */ /* 0x040ff00000001824 */
[----:B------:R-:W-:Y:S01]  /*3200*/  HMMA.16816.F32 R40, R224, R78, R40 ;  /* 0x0000004ee028723c */ /* 0x000fe20000001828 */
[----:B------:R-:W1:Y:S07]  /*3210*/  LDSM.16.M88.4 R76, [R249+0x7800] ;  /* 0x00780000f94c783b */ /* 0x000e6e0000000200 */
[C---:B------:R-:W-:Y:S08]  /*3220*/  HMMA.16816.F32 R24, R228.reuse, R44, R20 ;  /* 0x0000002ce418723c */ /* 0x040ff00000001814 */
[C---:B------:R-:W-:Y:S08]  /*3230*/  HMMA.16816.F32 R20, R228.reuse, R46, R16 ;  /* 0x0000002ee414723c */ /* 0x040ff00000001810 */
[C---:B------:R-:W-:Y:S08]  /*3240*/  HMMA.16816.F32 R16, R228.reuse, R52, R12 ;  /* 0x00000034e410723c */ /* 0x040ff0000000180c */
[C---:B------:R-:W-:Y:S08]  /*3250*/  HMMA.16816.F32 R12, R228.reuse, R54, R8 ;  /* 0x00000036e40c723c */ /* 0x040ff00000001808 */
[C---:B---3--:R-:W-:Y:S08]  /*3260*/  HMMA.16816.F32 R8, R228.reuse, R60, R28 ;  /* 0x0000003ce408723c */ /* 0x048ff0000000181c */
[C---:B------:R-:W-:Y:S01]  /*3270*/  HMMA.16816.F32 R32, R228.reuse, R62, R32 ;  /* 0x0000003ee420723c */ /* 0x040fe20000001820 */
[----:B------:R-:W-:Y:S04]  /*3280*/  LDSM.16.M88.4 R60, [R5+0x6800] ;  /* 0x00680000053c783b */ /* 0x000fe80000000200 */
[----:B------:R-:W3:Y:S03]  /*3290*/  LDSM.16.M88.4 R44, [R6] ;  /* 0x00000000062c783b */ /* 0x000ee60000000200 */
[C---:B------:R-:W-:Y:S08]  /*32a0*/  HMMA.16816.F32 R36, R228.reuse, R72, R36 ;  /* 0x00000048e424723c */ /* 0x040ff00000001824 */
[----:B------:R-:W-:Y:S01]  /*32b0*/  HMMA.16816.F32 R40, R228, R74, R40 ;  /* 0x0000004ae428723c */ /* 0x000fe20000001828 */
[----:B-----5:R-:W5:Y:S04]  /*32c0*/  LDSM.16.M88.4 R52, [R3] ;  /* 0x000000000334783b */ /* 0x020f680000000200 */
[----:B--2---:R-:W2:Y:S03]  /*32d0*/  LDSM.16.M88.4 R64, [R2] ;  /* 0x000000000240783b */ /* 0x004ea60000000200 */
[C---:B-1----:R-:W-:Y:S01]  /*32e0*/  HMMA.16816.F32 R28, R232.reuse, R48, R24 ;  /* 0x00000030e81c723c */ /* 0x042fe20000001818 */
[----:B----4-:R-:W1:Y:S07]  /*32f0*/  LDSM.16.M88.4 R72, [R0] ;  /* 0x000000000048783b */ /* 0x010e6e0000000200 */
[C---:B------:R-:W-:Y:S01]  /*3300*/  HMMA.16816.F32 R24, R232.reuse, R50, R20 ;  /* 0x00000032e818723c */ /* 0x040fe20000001814 */
[----:B------:R-:W-:Y:S07]  /*3310*/  LDSM.16.M88.4 R48, [R250+0x6800] ;  /* 0x00680000fa30783b */ /* 0x000fee0000000200 */
[C---:B------:R-:W-:Y:S08]  /*3320*/  HMMA.16816.F32 R20, R232.reuse, R56, R16 ;  /* 0x00000038e814723c */ /* 0x040ff00000001810 */
[C---:B------:R-:W-:Y:S01]  /*3330*/  HMMA.16816.F32 R16, R232.reuse, R58, R12 ;  /* 0x0000003ae810723c */ /* 0x040fe2000000180c */
[----:B------:R-:W4:Y:S07]  /*3340*/  LDSM.16.M88.4 R56, [R5+0x6000] ;  /* 0x006000000538783b */ /* 0x000f2e0000000200 */
[C---:B------:R-:W-:Y:S08]  /*3350*/  HMMA.16816.F32 R12, R232.reuse, R68, R8 ;  /* 0x00000044e80c723c */ /* 0x040ff00000001808 */
[C---:B------:R-:W-:Y:S01]  /*3360*/  HMMA.16816.F32 R8, R232.reuse, R70, R32 ;  /* 0x00000046e808723c */ /* 0x040fe20000001820 */
[----:B------:R-:W1:Y:S07]  /*3370*/  LDSM.16.M88.4 R68, [R5+0x7000] ;  /* 0x007000000544783b */ /* 0x000e6e0000000200 */
[C---:B------:R-:W-:Y:S08]  /*3380*/  HMMA.16816.F32 R36, R232.reuse, R76, R36 ;  /* 0x0000004ce824723c */ /* 0x040ff00000001824 */
[----:B------:R-:W-:Y:S01]  /*3390*/  HMMA.16816.F32 R40, R232, R78, R40 ;  /* 0x0000004ee828723c */ /* 0x000fe20000001828 */
[----:B------:R-:W1:Y:S07]  /*33a0*/  LDSM.16.M88.4 R76, [R5+0x7800] ;  /* 0x00780000054c783b */ /* 0x000e6e0000000200 */
[C---:B---3--:R-:W-:Y:S08]  /*33b0*/  HMMA.16816.F32 R32, R236.reuse, R44, R28 ;  /* 0x0000002cec20723c */ /* 0x048ff0000000181c */
[C---:B------:R-:W-:Y:S01]  /*33c0*/  HMMA.16816.F32 R28, R236.reuse, R46, R24 ;  /* 0x0000002eec1c723c */ /* 0x040fe20000001818 */
[----:B------:R-:W-:Y:S07]  /*33d0*/  LDSM.16.M88.4 R44, [R250+0x7000] ;  /* 0x00700000fa2c783b */ /* 0x000fee0000000200 */
[C---:B-----5:R-:W-:Y:S08]  /*33e0*/  HMMA.16816.F32 R24, R236.reuse, R52, R20 ;  /* 0x00000034ec18723c */ /* 0x060ff00000001814 */
[C---:B------:R-:W-:Y:S01]  /*33f0*/  HMMA.16816.F32 R20, R236.reuse, R54, R16 ;  /* 0x00000036ec14723c */ /* 0x040fe20000001810 */
[----:B------:R-:W3:Y:S07]  /*3400*/  LDSM.16.M88.4 R52, [R250+0x6000] ;  /* 0x00600000fa34783b */ /* 0x000eee0000000200 */
[C---:B--2---:R-:W-:Y:S08]  /*3410*/  HMMA.16816.F32 R16, R236.reuse, R64, R12 ;  /* 0x00000040ec10723c */ /* 0x044ff0000000180c */
[----:B------:R-:W-:Y:S01]  /*3420*/  HMMA.16816.F32 R12, R236, R66, R8 ;  /* 0x00000042ec0c723c */ /* 0x000fe20000001808 */
[----:B------:R-:W2:Y:S01]  /*3430*/  LDSM.16.M88.4 R64, [R250+0x7800] ;  /* 0x00780000fa40783b */ /* 0x000ea20000000200 */
[----:B------:R-:W-:Y:S01]  /*3440*/  IMAD.MOV.U32 R158, RZ, RZ, R156 ;  /* 0x000000ffff9e7224 */ /* 0x000fe200078e009c */
[----:B------:R-:W-:-:S05]  /*3450*/  DEPBAR.LE SB0, 0x0 ;  /* 0x000080000000791a */ /* 0x000fca0000000000 */
[C---:B-1----:R-:W-:Y:S08]  /*3460*/  HMMA.16816.F32 R8, R236.reuse, R72, R36 ;  /* 0x00000048ec08723c */ /* 0x042ff00000001824 */
[----:B------:R-:W-:Y:S08]  /*3470*/  HMMA.16816.F32 R40, R236, R74, R40 ;  /* 0x0000004aec28723c */ /* 0x000ff00000001828 */
[C---:B----4-:R-:W-:Y:S08]  /*3480*/  HMMA.16816.F32 R36, R240.reuse, R56, R32 ;  /* 0x00000038f024723c */ /* 0x050ff00000001820 */
[C---:B------:R-:W-:Y:S08]  /*3490*/  HMMA.16816.F32 R32, R240.reuse, R58, R28 ;  /* 0x0000003af020723c */ /* 0x040ff0000000181c */
[C---:B------:R-:W-:Y:S08]  /*34a0*/  HMMA.16816.F32 R28, R240.reuse, R60, R24 ;  /* 0x0000003cf01c723c */ /* 0x040ff00000001818 */
[C---:B------:R-:W-:Y:S08]  /*34b0*/  HMMA.16816.F32 R24, R240.reuse, R62, R20 ;  /* 0x0000003ef018723c */ /* 0x040ff00000001814 */
[C---:B------:R-:W-:Y:S08]  /*34c0*/  HMMA.16816.F32 R20, R240.reuse, R68, R16 ;  /* 0x00000044f014723c */ /* 0x040ff00000001810 */
[C---:B------:R-:W-:Y:S08]  /*34d0*/  HMMA.16816.F32 R16, R240.reuse, R70, R12 ;  /* 0x00000046f010723c */ /* 0x040ff0000000180c */
[C---:B------:R-:W-:Y:S08]  /*34e0*/  HMMA.16816.F32 R12, R240.reuse, R76, R8 ;  /* 0x0000004cf00c723c */ /* 0x040ff00000001808 */
[----:B------:R-:W-:Y:S01]  /*34f0*/  HMMA.16816.F32 R8, R240, R78, R40 ;  /* 0x0000004ef008723c */ /* 0x000fe20000001828 */
[----:B------:R-:W-:Y:S01]  /*3500*/  BAR.SYNC.DEFER_BLOCKING 0x0 ;  /* 0x0000000000007b1d */ /* 0x000fe20000010000 */
[----:B------:R-:W-:-:S06]  /*3510*/  ISETP.GT.AND P0, PT, R4, R158, PT ;  /* 0x0000009e0400720c */ /* 0x000fcc0003f04270 */
[C---:B---3--:R-:W-:Y:S01]  /*3520*/  HMMA.16816.F32 R36, R244.reuse, R52, R36 ;  /* 0x00000034f424723c */ /* 0x048fe20000001824 */
[----:B------:R-:W-:Y:S07]  /*3530*/  BSSY B0, `(.L_x_3416) ;  /* 0x0000023000007945 */ /* 0x000fee0003800000 */
[C---:B------:R-:W-:Y:S08]  /*3540*/  HMMA.16816.F32 R52, R244.reuse, R54, R32 ;  /* 0x00000036f434723c */ /* 0x040ff00000001820 */
[C---:B------:R-:W-:Y:S08]  /*3550*/  HMMA.16816.F32 R32, R244.reuse, R48, R28 ;  /* 0x00000030f420723c */ /* 0x040ff0000000181c */
[C---:B------:R-:W-:Y:S08]  /*3560*/  HMMA.16816.F32 R48, R244.reuse, R50, R24 ;  /* 0x00000032f430723c */ /* 0x040ff00000001818 */
[C---:B------:R-:W-:Y:S08]  /*3570*/  HMMA.16816.F32 R28, R244.reuse, R44, R20 ;  /* 0x0000002cf41c723c */ /* 0x040ff00000001814 */
[C---:B------:R-:W-:Y:S08]  /*3580*/  HMMA.16816.F32 R44, R244.reuse, R46, R16 ;  /* 0x0000002ef42c723c */ /* 0x040ff00000001810 */
[C---:B--2---:R-:W-:Y:S08]  /*3590*/  HMMA.16816.F32 R20, R244.reuse, R64, R12 ;  /* 0x00000040f414723c */ /* 0x044ff0000000180c */
[----:B------:R-:W-:Y:S01]  /*35a0*/  HMMA.16816.F32 R24, R244, R66, R8 ;  /* 0x00000042f418723c */ /* 0x000fe20000001808 */
[----:B------:R-:W-:Y:S07]  /*35b0*/  @!UPT UIADD3 URZ, URZ, URZ, URZ ;  /* 0x0000003f3f3ff290 */ /* 0x000fee000fffe03f */
[----:B------:R-:W-:Y:S11]  /*35c0*/  @!P0 BRA `(.L_x_3417) ;  /* 0x0000019000008947 */ /* 0x000ff60003800000 */
[----:B------:R-:W-:Y:S01]  /*35d0*/  IADD3 R0, R159, -0x2, RZ ;  /* 0xfffffffe9f007810 */ /* 0x000fe20007ffe0ff */
        /* <DEDUP_REMOVED lines=24> */
.L_x_3417:
[----:B------:R-:W-:Y:S05]  /*3760*/  BSYNC B0 ;  /* 0x0000000000007941 */ /* 0x000fea0003800000 */
.L_x_3416:
[----:B------:R-:W2:Y:S04]  /*3770*/  LDL R0, [R1+0x108] ;  /* 0x0001080001007983 */ /* 0x000ea80000100800 */
[----:B-1----:R-:W3:Y:S04]  /*3780*/  LDL R3, [R1+0x94] ;  /* 0x0000940001037983 */ /* 0x002ee80000100800 */
[----:B------:R-:W-:Y:S04]  /*3790*/  LDSM.16.MT88.4 R56, [R251+0x800] ;  /* 0x00080000fb38783b */ /* 0x000fe80000004200 */
[----:B------:R-:W-:Y:S04]  /*37a0*/  LDSM.16.MT88.4 R40, [R252+0x800] ;  /* 0x00080000fc28783b */ /* 0x000fe80000004200 */
[----:B------:R-:W-:Y:S04]  /*37b0*/  LDSM.16.MT88.4 R64, [R252+0x2000] ;  /* 0x00200000fc40783b */ /* 0x000fe80000004200 */
[----:B------:R-:W-:Y:S04]  /*37c0*/  LDSM.16.MT88.4 R68, [R251+0x2000] ;  /* 0x00200000fb44783b */ /* 0x000fe80000004200 */
[----:B------:R-:W-:Y:S04]  /*37d0*/  LDSM.16.MT88.4 R72, [R251+0x2800] ;  /* 0x00280000fb48783b */ /* 0x000fe80000004200 */
[----:B------:R-:W-:Y:S04]  /*37e0*/  LDSM.16.MT88.4 R76, [R248+0x4000] ;  /* 0x00400000f84c783b */ /* 0x000fe80000004200 */
[----:B------:R-:W0:Y:S01]  /*37f0*/  LDGDEPBAR ;  /* 0x00000000000079af */ /* 0x000e220000000000 */
[----:B--2---:R-:W-:-:S04]  /*3800*/  IMAD.IADD R0, R0, 0x1, R128 ;  /* 0x0000000100007824 */ /* 0x004fc800078e0280 */
[----:B------:R-:W-:Y:S01]  /*3810*/  @P1 IMAD.HI.U32 R2, R0, c[0x0][0x2c8], RZ ;  /* 0x0000b20000021a27 */ /* 0x000fe200078e00ff */
[----:B------:R1:W-:Y:S04]  /*3820*/  STL [R1+0x8c], R0 ;  /* 0x00008c0001007387 */ /* 0x0003e80000100800 */
[----:B------:R-:W2:Y:S04]  /*3830*/  LDL R60, [R1+0x48] ;  /* 0x00004800013c7983 */ /* 0x000ea80000100800 */
[----:B------:R-:W4:Y:S01]  /*3840*/  LDL R127, [R1+0x4] ;  /* 0x00000400017f7983 */ /* 0x000f220000100800 */
[----:B-1----:R-:W-:Y:S01]  /*3850*/  @P1 SHF.R.U32.HI R0, RZ, c[0x0][0x2cc], R2 ;  /* 0x0000b300ff001a19 */ /* 0x002fe20000011602 */
[----:B------:R-:W-:-:S04]  /*3860*/  IMAD R2, R4, R81, 0x1 ;  /* 0x0000000104027424 */ /* 0x000fc800078e0251 */
[----:B------:R-:W1:Y:S04]  /*3870*/  SHFL.IDX PT, R5, R0, RZ, 0x1c1f ;  /* 0x001c1fff00057589 */ /* 0x000e6800000e0000 */
[----:B------:R3:W5:Y:S02]  /*3880*/  SHFL.IDX PT, R4, R0, 0x1, 0x1c1f ;  /* 0x003c1f0000047f89 */ /* 0x00076400000e0000 */
[----:B---3--:R-:W-:Y:S01]  /*3890*/  IADD3 R0, -R3, c[0x0][0x1d0], R2 ;  /* 0x0000740003007a10 */ /* 0x008fe20007ffe102 */
[----:B------:R-:W-:-:S03]  /*38a0*/  IMAD.IADD R3, R80, 0x1, -R3 ;  /* 0x0000000150037824 */ /* 0x000fc600078e0a03 */
[----:B------:R-:W-:-:S05]  /*38b0*/  IADD3 R0, R0, -c[0x0][0x168], RZ ;  /* 0x80005a0000007a10 */ /* 0x000fca0007ffe0ff */
[----:B-1----:R-:W-:-:S05]  /*38c0*/  IMAD.IADD R2, R0, 0x1, R5 ;  /* 0x0000000100027824 */ /* 0x002fca00078e0205 */
[----:B------:R-:W-:-:S04]  /*38d0*/  IMNMX R2, R3, R2, PT ;  /* 0x0000000203027217 */ /* 0x000fc80003800200 */
[C---:B------:R-:W-:Y:S02]  /*38e0*/  ISETP.GT.AND P6, PT, R2.reuse, RZ, PT ;  /* 0x000000ff0200720c */ /* 0x040fe40003fc4270 */
[----:B------:R-:W-:Y:S02]  /*38f0*/  ISETP.GT.AND P0, PT, R2, 0x1, PT ;  /* 0x000000010200780c */ /* 0x000fe40003f04270 */
[----:B------:R-:W-:Y:S02]  /*3900*/  FSEL R17, R36, -INF , P6 ;  /* 0xff80000024117808 */ /* 0x000fe40003000000 */
[----:B------:R-:W-:Y:S01]  /*3910*/  ISETP.GT.AND P6, PT, R2, 0x8, PT ;  /* 0x000000080200780c */ /* 0x000fe20003fc4270 */
[----:B-----5:R-:W-:Y:S01]  /*3920*/  IMAD.IADD R0, R0, 0x1, R4 ;  /* 0x0000000100007824 */ /* 0x020fe200078e0204 */
[----:B------:R-:W-:Y:S02]  /*3930*/  FSEL R10, R37, -INF , P0 ;  /* 0xff800000250a7808 */ /* 0x000fe40000000000 */
[----:B------:R-:W-:-:S02]  /*3940*/  FSEL R9, R52, -INF , P6 ;  /* 0xff80000034097808 */ /* 0x000fc40003000000 */
[C---:B------:R-:W-:Y:S02]  /*3950*/  ISETP.GT.AND P0, PT, R2.reuse, 0x9, PT ;  /* 0x000000090200780c */ /* 0x040fe40003f04270 */
[----:B------:R-:W-:Y:S02]  /*3960*/  ISETP.GT.AND P6, PT, R2, 0x10, PT ;  /* 0x000000100200780c */ /* 0x000fe40003fc4270 */
[----:B------:R-:W-:Y:S02]  /*3970*/  FMNMX.FTZ R5, R17, R10, !PT ;  /* 0x0000000a11057209 */ /* 0x000fe40007810000 */
[----:B------:R-:W-:Y:S02]  /*3980*/  IMNMX R0, R3, R0, PT ;  /* 0x0000000003007217 */ /* 0x000fe40003800200 */
[----:B------:R-:W-:Y:S02]  /*3990*/  FSEL R4, R53, -INF , P0 ;  /* 0xff80000035047808 */ /* 0x000fe40000000000 */
[----:B------:R-:W-:-:S02]  /*39a0*/  FSEL R3, R32, -INF , P6 ;  /* 0xff80000020037808 */ /* 0x000fc40003000000 */
[C---:B------:R-:W-:Y:S02]  /*39b0*/  ISETP.GT.AND P0, PT, R2.reuse, 0x11, PT ;  /* 0x000000110200780c */ /* 0x040fe40003f04270 */
[----:B------:R-:W-:Y:S02]  /*39c0*/  ISETP.GT.AND P6, PT, R2, 0x18, PT ;  /* 0x000000180200780c */ /* 0x000fe40003fc4270 */
[----:B------:R-:W-:Y:S02]  /*39d0*/  FMNMX.FTZ R5, R9, R5, !PT ;  /* 0x0000000509057209 */ /* 0x000fe40007810000 */
[----:B------:R-:W-:Y:S02]  /*39e0*/  FSEL R8, R33, -INF , P0 ;  /* 0xff80000021087808 */ /* 0x000fe40000000000 */
[----:B------:R-:W-:Y:S02]  /*39f0*/  FSEL R7, R48, -INF , P6 ;  /* 0xff80000030077808 */ /* 0x000fe40003000000 */
[----:B------:R-:W-:-:S02]  /*3a00*/  FMNMX.FTZ R5, R4, R5, !PT ;  /* 0x0000000504057209 */ /* 0x000fc40007810000 */
[C---:B------:R-:W-:Y:S02]  /*3a10*/  ISETP.GT.AND P0, PT, R2.reuse, 0x19, PT ;  /* 0x000000190200780c */ /* 0x040fe40003f04270 */
[----:B------:R-:W-:Y:S02]  /*3a20*/  ISETP.GT.AND P6, PT, R2, 0x20, PT ;  /* 0x000000200200780c */ /* 0x000fe40003fc4270 */
[----:B------:R-:W-:Y:S02]  /*3a30*/  FMNMX.FTZ R5, R3, R5, !PT ;  /* 0x0000000503057209 */ /* 0x000fe40007810000 */
[----:B------:R-:W-:Y:S02]  /*3a40*/  FSEL R16, R49, -INF , P0 ;  /* 0xff80000031107808 */ /* 0x000fe40000000000 */
[----:B------:R-:W-:Y:S02]  /*3a50*/  FSEL R111, R28, -INF , P6 ;  /* 0xff8000001c6f7808 */ /* 0x000fe40003000000 */
[----:B------:R-:W-:-:S02]  /*3a60*/  ISETP.GT.AND P0, PT, R2, 0x21, PT ;  /* 0x000000210200780c */ /* 0x000fc40003f04270 */
[----:B------:R-:W-:Y:S02]  /*3a70*/  ISETP.GT.AND P6, PT, R2, 0x28, PT ;  /* 0x000000280200780c */ /* 0x000fe40003fc4270 */
[----:B------:R-:W-:Y:S02]  /*3a80*/  FMNMX.FTZ R5, R8, R5, !PT ;  /* 0x0000000508057209 */ /* 0x000fe40007810000 */
[----:B------:R-:W-:Y:S02]  /*3a90*/  FSEL R110, R29, -INF , P0 ;  /* 0xff8000001d6e7808 */ /* 0x000fe40000000000 */
[----:B------:R-:W-:Y:S02]  /*3aa0*/  FSEL R109, R44, -INF , P6 ;  /* 0xff8000002c6d7808 */ /* 0x000fe40003000000 */
[C---:B------:R-:W-:Y:S02]  /*3ab0*/  ISETP.GT.AND P0, PT, R2.reuse, 0x29, PT ;  /* 0x000000290200780c */ /* 0x040fe40003f04270 */
[----:B------:R-:W-:-:S02]  /*3ac0*/  ISETP.GT.AND P6, PT, R2, 0x30, PT ;  /* 0x000000300200780c */ /* 0x000fc40003fc4270 */
[----:B------:R-:W-:Y:S02]  /*3ad0*/  FMNMX.FTZ R5, R7, R5, !PT ;  /* 0x0000000507057209 */ /* 0x000fe40007810000 */
[----:B------:R-:W-:Y:S02]  /*3ae0*/  FSEL R107, R45, -INF , P0 ;  /* 0xff8000002d6b7808 */ /* 0x000fe40000000000 */
[----:B------:R-:W-:Y:S02]  /*3af0*/  FSEL R104, R20, -INF , P6 ;  /* 0xff80000014687808 */ /* 0x000fe40003000000 */
[----:B------:R-:W-:Y:S02]  /*3b00*/  ISETP.GT.AND P0, PT, R2, 0x31, PT ;  /* 0x000000310200780c */ /* 0x000fe40003f04270 */
[----:B------:R-:W-:Y:S02]  /*3b10*/  ISETP.GT.AND P6, PT, R0, RZ, PT ;  /* 0x000000ff0000720c */ /* 0x000fe40003fc4270 */
[----:B------:R-:W-:-:S02]  /*3b20*/  FMNMX.FTZ R5, R16, R5, !PT ;  /* 0x0000000510057209 */ /* 0x000fc40007810000 */
[----:B------:R-:W-:Y:S02]  /*3b30*/  FSEL R103, R21, -INF , P0 ;  /* 0xff80000015677808 */ /* 0x000fe40000000000 */
[----:B------:R-:W-:Y:S02]  /*3b40*/  FSEL R15, R38, -INF , P6 ;  /* 0xff800000260f7808 */ /* 0x000fe40003000000 */
[----:B------:R-:W-:Y:S02]  /*3b50*/  FMNMX.FTZ R5, R111, R5, !PT ;  /* 0x000000056f057209 */ /* 0x000fe40007810000 */
[C---:B------:R-:W-:Y:S02]  /*3b60*/  ISETP.GT.AND P0, PT, R0.reuse, 0x1, PT ;  /* 0x000000010000780c */ /* 0x040fe40003f04270 */
[----:B------:R-:W-:Y:S02]  /*3b70*/  ISETP.GT.AND P6, PT, R0, 0x8, PT ;  /* 0x000000080000780c */ /* 0x000fe40003fc4270 */
[----:B------:R-:W-:-:S02]  /*3b80*/  FMNMX.FTZ R5, R110, R5, !PT ;  /* 0x000000056e057209 */ /* 0x000fc40007810000 */
[----:B------:R-:W-:Y:S02]  /*3b90*/  FSEL R14, R39, -INF , P0 ;  /* 0xff800000270e7808 */ /* 0x000fe40000000000 */
[----:B------:R-:W-:Y:S01]  /*3ba0*/  FSEL R13, R54, -INF , P6 ;  /* 0xff800000360d7808 */ /* 0x000fe20003000000 */
[----:B------:R-:W-:Y:S01]  /*3bb0*/  LDSM.16.MT88.4 R36, [R248+0x800] ;  /* 0x00080000f824783b */ /* 0x000fe20000004200 */
[----:B------:R-:W-:Y:S02]  /*3bc0*/  ISETP.GT.AND P6, PT, R2, 0x38, PT ;  /* 0x000000380200780c */ /* 0x000fe40003fc4270 */
[----:B------:R-:W-:Y:S02]  /*3bd0*/  FMNMX.FTZ R5, R109, R5, !PT ;  /* 0x000000056d057209 */ /* 0x000fe40007810000 */
[----:B------:R-:W-:Y:S02]  /*3be0*/  ISETP.GT.AND P0, PT, R0, 0x9, PT ;  /* 0x000000090000780c */ /* 0x000fe40003f04270 */
[----:B------:R-:W-:-:S02]  /*3bf0*/  FMNMX.FTZ R6, R15, R14, !PT ;  /* 0x0000000e0f067209 */ /* 0x000fc40007810000 */
[----:B------:R-:W-:Y:S02]  /*3c00*/  FSEL R97, R24, -INF , P6 ;  /* 0xff80000018617808 */ /* 0x000fe40003000000 */
[----:B------:R-:W-:Y:S02]  /*3c10*/  ISETP.GT.AND P6, PT, R0, 0x10, PT ;  /* 0x000000100000780c */ /* 0x000fe40003fc4270 */
[----:B------:R-:W-:Y:S02]  /*3c20*/  FMNMX.FTZ R5, R107, R5, !PT ;  /* 0x000000056b057209 */ /* 0x000fe40007810000 */
[----:B------:R-:W-:Y:S02]  /*3c30*/  FSEL R12, R55, -INF , P0 ;  /* 0xff800000370c7808 */ /* 0x000fe40000000000 */
[----:B------:R-:W-:Y:S02]  /*3c40*/  FMNMX.FTZ R18, R13, R6, !PT ;  /* 0x000000060d127209 */ /* 0x000fe40007810000 */
[----:B------:R-:W-:-:S02]  /*3c50*/  FSEL R11, R34, -INF , P6 ;  /* 0xff800000220b7808 */ /* 0x000fc40003000000 */
[----:B------:R-:W-:Y:S02]  /*3c60*/  FMNMX.FTZ R5, R104, R5, !PT ;  /* 0x0000000568057209 */ /* 0x000fe40007810000 */
[----:B------:R-:W-:Y:S02]  /*3c70*/  ISETP.GT.AND P6, PT, R2, 0x39, PT ;  /* 0x000000390200780c */ /* 0x000fe40003fc4270 */
[----:B------:R-:W-:Y:S02]  /*3c80*/  ISETP.GT.AND P0, PT, R0, 0x11, PT ;  /* 0x000000110000780c */ /* 0x000fe40003f04270 */
[----:B------:R-:W-:Y:S02]  /*3c90*/  FMNMX.FTZ R18, R12, R18, !PT ;  /* 0x000000120c127209 */ /* 0x000fe40007810000 */
[----:B------:R-:W-:Y:S02]  /*3ca0*/  FMNMX.FTZ R2, R103, R5, !PT ;  /* 0x0000000567027209 */ /* 0x000fe40007810000 */
[----:B------:R-:W-:-:S02]  /*3cb0*/  FSEL R96, R25, -INF , P6 ;  /* 0xff80000019607808 */ /* 0x000fc40003000000 */
[----:B------:R-:W-:Y:S02]  /*3cc0*/  FSEL R6, R35, -INF , P0 ;  /* 0xff80000023067808 */ /* 0x000fe40000000000 */
[C---:B------:R-:W-:Y:S02]  /*3cd0*/  ISETP.GT.AND P6, PT, R0.reuse, 0x18, PT ;  /* 0x000000180000780c */ /* 0x040fe40003fc4270 */
[----:B------:R-:W-:Y:S02]  /*3ce0*/  FMNMX.FTZ R18, R11, R18, !PT ;  /* 0x000000120b127209 */ /* 0x000fe40007810000 */
[----:B------:R-:W-:Y:S02]  /*3cf0*/  FMNMX.FTZ R2, R97, R2, !PT ;  /* 0x0000000261027209 */ /* 0x000fe40007810000 */
[----:B------:R-:W-:Y:S02]  /*3d00*/  ISETP.GT.AND P0, PT, R0, 0x19, PT ;  /* 0x000000190000780c */ /* 0x000fe40003f04270 */
[----:B------:R-:W-:-:S02]  /*3d10*/  FSEL R5, R50, -INF , P6 ;  /* 0xff80000032057808 */ /* 0x000fc40003000000 */
[----:B------:R-:W-:Y:S02]  /*3d20*/  FMNMX.FTZ R19, R6, R18, !PT ;  /* 0x0000001206137209 */ /* 0x000fe40007810000 */
[----:B------:R-:W-:Y:S02]  /*3d30*/  FMNMX.FTZ R157, R96, R2, !PT ;  /* 0x00000002609d7209 */ /* 0x000fe40007810000 */
[----:B------:R-:W-:Y:S02]  /*3d40*/  FSEL R18, R51, -INF , P0 ;  /* 0xff80000033127808 */ /* 0x000fe40000000000 */
[C---:B------:R-:W-:Y:S02]  /*3d50*/  ISETP.GT.AND P6, PT, R0.reuse, 0x20, PT ;  /* 0x000000200000780c */ /* 0x040fe40003fc4270 */
[----:B------:R-:W-:Y:S02]  /*3d60*/  FMNMX.FTZ R2, R5, R19, !PT ;  /* 0x0000001305027209 */ /* 0x000fe40007810000 */
[----:B------:R-:W-:-:S02]  /*3d70*/  ISETP.GT.AND P0, PT, R0, 0x21, PT ;  /* 0x000000210000780c */ /* 0x000fc40003f04270 */
[----:B------:R-:W-:Y:S02]  /*3d80*/  FSEL R100, R30, -INF , P6 ;  /* 0xff8000001e647808 */ /* 0x000fe40003000000 */
[----:B------:R-:W-:Y:S02]  /*3d90*/  FMNMX.FTZ R2, R18, R2, !PT ;  /* 0x0000000212027209 */ /* 0x000fe40007810000 */
[----:B------:R-:W-:Y:S02]  /*3da0*/  FSEL R102, R31, -INF , P0 ;  /* 0xff8000001f667808 */ /* 0x000fe40000000000 */
[----:B------:R-:W-:Y:S01]  /*3db0*/  ISETP.GT.AND P6, PT, R0, 0x28, PT ;  /* 0x000000280000780c */ /* 0x000fe20003fc4270 */
[----:B------:R-:W1:Y:S01]  /*3dc0*/  SHFL.BFLY PT, R19, R157, 0x2, 0x1f ;  /* 0x0c401f009d137f89 */ /* 0x000e6200000e0000 */
[----:B------:R-:W-:Y:S02]  /*3dd0*/  FMNMX.FTZ R2, R100, R2, !PT ;  /* 0x0000000264027209 */ /* 0x000fe40007810000 */
[----:B------:R-:W-:Y:S01]  /*3de0*/  ISETP.GT.AND P0, PT, R0, 0x29, PT ;  /* 0x000000290000780c */ /* 0x000fe20003f04270 */
[----:B------:R-:W-:Y:S01]  /*3df0*/  LDSM.16.MT88.4 R28, [R252] ;  /* 0x00000000fc1c783b */ /* 0x000fe20000004200 */
[----:B------:R-:W-:-:S02]  /*3e00*/  FSEL R101, R46, -INF , P6 ;  /* 0xff8000002e657808 */ /* 0x000fc40003000000 */
[----:B------:R-:W-:Y:S02]  /*3e10*/  FMNMX.FTZ R2, R102, R2, !PT ;  /* 0x0000000266027209 */ /* 0x000fe40007810000 */
[----:B------:R-:W-:Y:S02]  /*3e20*/  FSEL R108, R47, -INF , P0 ;  /* 0xff8000002f6c7808 */ /* 0x000fe40000000000 */
[C---:B------:R-:W-:Y:S01]  /*3e30*/  ISETP.GT.AND P6, PT, R0.reuse, 0x30, PT ;  /* 0x000000300000780c */ /* 0x040fe20003fc4270 */
[----:B------:R-:W-:Y:S01]  /*3e40*/  LDSM.16.MT88.4 R44, [R251] ;  /* 0x00000000fb2c783b */ /* 0x000fe20000004200 */
[----:B------:R-:W-:Y:S02]  /*3e50*/  FMNMX.FTZ R2, R101, R2, !PT ;  /* 0x0000000265027209 */ /* 0x000fe40007810000 */
[----:B------:R-:W-:Y:S02]  /*3e60*/  ISETP.GT.AND P0, PT, R0, 0x31, PT ;  /* 0x000000310000780c */ /* 0x000fe40003f04270 */
[----:B------:R-:W-:-:S02]  /*3e70*/  FSEL R106, R22, -INF , P6 ;  /* 0xff800000166a7808 */ /* 0x000fc40003000000 */
[----:B------:R-:W-:Y:S02]  /*3e80*/  FMNMX.FTZ R2, R108, R2, !PT ;  /* 0x000000026c027209 */ /* 0x000fe40007810000 */
[----:B------:R-:W-:Y:S02]  /*3e90*/  FSEL R105, R23, -INF , P0 ;  /* 0xff80000017697808 */ /* 0x000fe40000000000 */
[----:B------:R-:W-:Y:S01]  /*3ea0*/  ISETP.GT.AND P6, PT, R0, 0x38, PT ;  /* 0x000000380000780c */ /* 0x000fe20003fc4270 */
[----:B------:R-:W-:Y:S01]  /*3eb0*/  LDSM.16.MT88.4 R20, [R248] ;  /* 0x00000000f814783b */ /* 0x000fe20000004200 */
[----:B------:R-:W-:Y:S02]  /*3ec0*/  FMNMX.FTZ R2, R106, R2, !PT ;  /* 0x000000026a027209 */ /* 0x000fe40007810000 */
[----:B------:R-:W-:Y:S02]  /*3ed0*/  ISETP.GT.AND P0, PT, R0, 0x39, PT ;  /* 0x000000390000780c */ /* 0x000fe40003f04270 */
[----:B------:R-:W-:-:S02]  /*3ee0*/  FSEL R99, R26, -INF , P6 ;  /* 0xff8000001a637808 */ /* 0x000fc40003000000 */
[----:B------:R-:W-:Y:S02]  /*3ef0*/  FMNMX.FTZ R156, R105, R2, !PT ;  /* 0x00000002699c7209 */ /* 0x000fe40007810000 */
[----:B------:R-:W-:Y:S02]  /*3f00*/  FSEL R98, R27, -INF , P0 ;  /* 0xff8000001b627808 */ /* 0x000fe40000000000 */
[----:B------:R-:W-:-:S04]  /*3f10*/  FMNMX.FTZ R156, R99, R156, !PT ;  /* 0x0000009c639c7209 */ /* 0x000fc80007810000 */
[----:B------:R-:W-:Y:S02]  /*3f20*/  FMNMX.FTZ R156, R98, R156, !PT ;  /* 0x0000009c629c7209 */ /* 0x000fe40007810000 */
[----:B-1----:R-:W-:-:S03]  /*3f30*/  FMNMX.FTZ R157, R157, R19, !PT ;  /* 0x000000139d9d7209 */ /* 0x002fc60007810000 */
[----:B------:R-:W1:Y:S04]  /*3f40*/  SHFL.BFLY PT, R19, R156, 0x2, 0x1f ;  /* 0x0c401f009c137f89 */ /* 0x000e6800000e0000 */
[----:B------:R-:W3:Y:S01]  /*3f50*/  SHFL.BFLY PT, R0, R157, 0x1, 0x1f ;  /* 0x0c201f009d007f89 */ /* 0x000ee200000e0000 */
[----:B-1----:R-:W-:Y:S02]  /*3f60*/  FMNMX.FTZ R156, R156, R19, !PT ;  /* 0x000000139c9c7209 */ /* 0x002fe40007810000 */
[----:B---3--:R-:W-:-:S03]  /*3f70*/  FMNMX.FTZ R157, R157, R0, !PT ;  /* 0x000000009d9d7209 */ /* 0x008fc60007810000 */
[----:B------:R-:W1:Y:S01]  /*3f80*/  SHFL.BFLY PT, R0, R156, 0x1, 0x1f ;  /* 0x0c201f009c007f89 */ /* 0x000e6200000e0000 */
[C---:B------:R-:W-:Y:S01]  /*3f90*/  FSETP.NEU.FTZ.AND P0, PT, R157.reuse, -INF , PT ;  /* 0xff8000009d00780b */ /* 0x040fe20003f1d000 */
[----:B------:R-:W-:Y:S02]  /*3fa0*/  FMUL.FTZ R2, R157, c[0x0][0x2d0] ;  /* 0x0000b4009d027a20 */ /* 0x000fe40000410000 */
[----:B--2---:R-:W2:Y:S03]  /*3fb0*/  LDSM.16.MT88.4 R24, [R60] ;  /* 0x000000003c18783b */ /* 0x004ea60000004200 */
[----:B------:R-:W-:Y:S01]  /*3fc0*/  FSEL R2, R2, RZ, P0 ;  /* 0x000000ff02027208 */ /* 0x000fe20000000000 */
[----:B----4-:R-:W-:Y:S04]  /*3fd0*/  LDSM.16.MT88.4 R60, [R127+0x800] ;  /* 0x000800007f3c783b */ /* 0x010fe80000004200 */
        /* <DEDUP_REMOVED lines=19> */
[----:B------:R-:W3:Y:S08]  /*4110*/  MUFU.EX2 R89, R4 ;  /* 0x0000000400597308 */ /* 0x000ef00000000800 */
[----:B------:R-:W-:Y:S08]  /*4120*/  MUFU.EX2 R81, R15 ;  /* 0x0000000f00517308 */ /* 0x000ff00000000800 */
[----:B------:R-:W4:Y:S08]  /*4130*/  MUFU.EX2 R80, R14 ;  /* 0x0000000e00507308 */ /* 0x000f300000000800 */
[----:B------:R5:W2:Y:S01]  /*4140*/  MUFU.EX2 R84, R3 ;  /* 0x0000000300547308 */ /* 0x000aa20000000800 */
[----:B-1----:R-:W-:Y:S01]  /*4150*/  F2FP.PACK_AB R12, R83, R85 ;  /* 0x00000055530c723e */ /* 0x002fe200000000ff */
[----:B------:R-:W-:-:S02]  /*4160*/  FFMA.FTZ R7, R7, c[0x0][0x2d0], -R2 ;  /* 0x0000b40007077a23 */ /* 0x000fc40000010802 */
[----:B-----5:R-:W-:-:S04]  /*4170*/  FFMA.FTZ R3, R11, c[0x0][0x2d0], -R0 ;  /* 0x0000b4000b037a23 */ /* 0x020fc80000010800 */
[----:B------:R1:W-:Y:S01]  /*4180*/  MUFU.EX2 R86, R3 ;  /* 0x0000000300567308 */ /* 0x0003e20000000800 */
[----:B---3--:R-:W-:Y:S02]  /*4190*/  F2FP.PACK_AB R14, R89, R87 ;  /* 0x00000057590e723e */ /* 0x008fe400000000ff */
[----:B----4-:R-:W-:Y:S02]  /*41a0*/  F2FP.PACK_AB R13, R80, R81 ;  /* 0x00000051500d723e */ /* 0x010fe400000000ff */
[----:B--2---:R-:W-:Y:S01]  /*41b0*/  F2FP.PACK_AB R15, R84, R82 ;  /* 0x00000052540f723e */ /* 0x004fe200000000ff */
[----:B------:R-:W-:Y:S02]  /*41c0*/  FFMA.FTZ R8, R8, c[0x0][0x2d0], -R2 ;  /* 0x0000b40008087a23 */ /* 0x000fe40000010802 */
[----:B-1----:R-:W-:-:S04]  /*41d0*/  FFMA.FTZ R3, R6, c[0x0][0x2d0], -R0 ;  /* 0x0000b40006037a23 */ /* 0x002fc80000010800 */
[----:B------:R1:W-:Y:S01]  /*41e0*/  MUFU.EX2 R88, R3 ;  /* 0x0000000300587308 */ /* 0x0003e20000000800 */
[----:B------:R-:W-:-:S07]  /*41f0*/  FFMA.FTZ R16, R16, c[0x0][0x2d0], -R2 ;  /* 0x0000b40010107a23 */ /* 0x000fce0000010802 */
[----:B------:R2:W-:Y:S01]  /*4200*/  MUFU.EX2 R94, R7 ;  /* 0x00000007005e7308 */ /* 0x0005e20000000800 */
[----:B-1----:R-:W-:-:S07]  /*4210*/  FFMA.FTZ R3, R5, c[0x0][0x2d0], -R0 ;  /* 0x0000b40005037a23 */ /* 0x002fce0000010800 */
[----:B------:R1:W-:Y:S01]  /*4220*/  MUFU.EX2 R92, R3 ;  /* 0x00000003005c7308 */ /* 0x0003e20000000800 */
[C---:B--2---:R-:W-:Y:S07]  /*4230*/  HMMA.16816.F32 R4, R12.reuse, R20, RZ ;  /* 0x000000140c04723c */ /* 0x044fee00000018ff */
[----:B------:R-:W2:Y:S01]  /*4240*/  MUFU.EX2 R93, R8 ;  /* 0x00000008005d7308 */ /* 0x000ea20000000800 */
[----:B------:R-:W-:Y:S01]  /*4250*/  HMMA.16816.F32 R20, R12, R22, RZ ;  /* 0x000000160c14723c */ /* 0x000fe200000018ff */
[----:B-1----:R-:W-:-:S06]  /*4260*/  FFMA.FTZ R3, R18, c[0x0][0x2d0], -R0 ;  /* 0x0000b40012037a23 */ /* 0x002fcc0000010800 */
[----:B------:R-:W1:Y:S08]  /*4270*/  MUFU.EX2 R95, R16 ;  /* 0x00000010005f7308 */ /* 0x000e700000000800 */
[----:B------:R-:W3:Y:S01]  /*4280*/  MUFU.EX2 R91, R3 ;  /* 0x00000003005b7308 */ /* 0x000ee20000000800 */
[----:B--2---:R-:W-:Y:S02]  /*4290*/  F2FP.PACK_AB R8, R93, R90 ;  /* 0x0000005a5d08723e */ /* 0x004fe400000000ff */
[----:B------:R-:W-:-:S02]  /*42a0*/  F2FP.PACK_AB R9, R88, R86 ;  /* 0x000000565809723e */ /* 0x000fc400000000ff */
[----:B-1----:R-:W-:Y:S02]  /*42b0*/  F2FP.PACK_AB R10, R95, R94 ;  /* 0x0000005e5f0a723e */ /* 0x002fe400000000ff */
[----:B---3--:R-:W-:-:S07]  /*42c0*/  F2FP.PACK_AB R11, R91, R92 ;  /* 0x0000005c5b0b723e */ /* 0x008fce00000000ff */
        /* <DEDUP_REMOVED lines=17> */
[----:B------:R-:W3:Y:S01]  /*43e0*/  LDSM.16.MT88.4 R44, [R248+0x2800] ;  /* 0x00280000f82c783b */ /* 0x000ee20000004200 */
[----:B------:R-:W-:Y:S01]  /*43f0*/  MOV R115, R29 ;  /* 0x0000001d00737202 */ /* 0x000fe20000000f00 */
[----:B------:R-:W-:-:S02]  /*4400*/  IMAD.MOV.U32 R114, RZ, RZ, R30 ;  /* 0x000000ffff727224 */ /* 0x000fc400078e001e */
[----:B------:R-:W-:Y:S02]  /*4410*/  IMAD.MOV.U32 R113, RZ, RZ, R31 ;  /* 0x000000ffff717224 */ /* 0x000fe400078e001f */
[----:B------:R-:W-:Y:S01]  /*4420*/  IMAD.MOV.U32 R3, RZ, RZ, R28 ;  /* 0x000000ffff037224 */ /* 0x000fe200078e001c */
[C---:B------:R-:W-:Y:S08]  /*4430*/  HMMA.16816.F32 R36, R12.reuse, R24, RZ ;  /* 0x000000180c24723c */ /* 0x040ff000000018ff */
        /* <DEDUP_REMOVED lines=12> */
[C---:B---3--:R-:W-:Y:S08]  /*4500*/  HMMA.16816.F32 R28, R8.reuse, R44, R28 ;  /* 0x0000002c081c723c */ /* 0x048ff0000000181c */
[----:B------:R-:W-:Y:S01]  /*4510*/  HMMA.16816.F32 R4, R8, R72, R4 ;  /* 0x000000480804723c */ /* 0x000fe20000001804 */
[----:B------:R-:W-:-:S02]  /*4520*/  IMAD.MOV.U32 R67, RZ, RZ, R21 ;  /* 0x000000ffff437224 */ /* 0x000fc400078e0015 */
[----:B------:R-:W-:Y:S02]  /*4530*/  IMAD.MOV.U32 R66, RZ, RZ, R22 ;  /* 0x000000ffff427224 */ /* 0x000fe400078e0016 */
[----:B------:R-:W-:Y:S02]  /*4540*/  IMAD.MOV.U32 R65, RZ, RZ, R23 ;  /* 0x000000ffff417224 */ /* 0x000fe400078e0017 */
[----:B------:R-:W-:Y:S01]  /*4550*/  IMAD.MOV.U32 R64, RZ, RZ, R20 ;  /* 0x000000ffff407224 */ /* 0x000fe200078e0014 */
        /* <DEDUP_REMOVED lines=8> */
[----:B------:R-:W-:Y:S01]  /*45e0*/  MOV R124, R29 ;  /* 0x0000001d007c7202 */ /* 0x000fe20000000f00 */
[----:B------:R-:W-:-:S02]  /*45f0*/  IMAD.MOV.U32 R123, RZ, RZ, R30 ;  /* 0x000000ffff7b7224 */ /* 0x000fc400078e001e */
[----:B------:R-:W-:Y:S02]  /*4600*/  IMAD.MOV.U32 R122, RZ, RZ, R31 ;  /* 0x000000ffff7a7224 */ /* 0x000fe400078e001f */
[----:B------:R-:W-:Y:S02]  /*4610*/  IMAD.MOV.U32 R121, RZ, RZ, R28 ;  /* 0x000000ffff797224 */ /* 0x000fe400078e001c */
[----:B------:R-:W4:Y:S01]  /*4620*/  LDSM.16.MT88.4 R28, [R252+0x4800] ;  /* 0x00480000fc1c783b */ /* 0x000f220000004200 */
[----:B------:R-:W-:Y:S01]  /*4630*/  MOV R126, R5 ;  /* 0x00000005007e7202 */ /* 0x000fe20000000f00 */
[----:B------:R-:W-:Y:S02]  /*4640*/  IMAD.MOV.U32 R125, RZ, RZ, R4 ;  /* 0x000000ffff7d7224 */ /* 0x000fe400078e0004 */
[----:B------:R-:W-:Y:S02]  /*4650*/  IMAD.MOV.U32 R131, RZ, RZ, R6 ;  /* 0x000000ffff837224 */ /* 0x000fe400078e0006 */
[----:B------:R-:W-:-:S02]  /*4660*/  IMAD.MOV.U32 R130, RZ, RZ, R7 ;  /* 0x000000ffff827224 */ /* 0x000fc400078e0007 */
        /* <DEDUP_REMOVED lines=23> */
[----:B------:R-:W-:Y:S01]  /*47e0*/  MOV R58, R123 ;  /* 0x0000007b003a7202 */ /* 0x000fe20000000f00 */
[----:B------:R-:W-:-:S07]  /*47f0*/  IMAD.MOV.U32 R59, RZ, RZ, R122 ;  /* 0x000000ffff3b7224 */ /* 0x000fce00078e007a */
        /* <DEDUP_REMOVED lines=12> */
[----:B------:R-:W-:Y:S02]  /*48c0*/  IMAD.MOV.U32 R79, RZ, RZ, R126 ;  /* 0x000000ffff4f7224 */ /* 0x000fe400078e007e */
[----:B------:R-:W-:-:S02]  /*48d0*/  IMAD.MOV.U32 R78, RZ, RZ, R125 ;  /* 0x000000ffff4e7224 */ /* 0x000fc400078e007d */
[----:B------:R-:W-:-:S03]  /*48e0*/  IMAD.MOV.U32 R57, RZ, RZ, R124 ;  /* 0x000000ffff397224 */ /* 0x000fc600078e007c */
        /* <DEDUP_REMOVED lines=33> */
[----:B------:R-:W-:-:S02]  /*4b00*/  IMAD.MOV.U32 R107, RZ, RZ, R52 ;  /* 0x000000ffff6b7224 */ /* 0x000fc400078e0034 */
[----:B------:R-:W-:Y:S01]  /*4b10*/  IMAD.MOV.U32 R104, RZ, RZ, R53 ;  /* 0x000000ffff687224 */ /* 0x000fe200078e0035 */
[----:B------:R-:W-:Y:S01]  /*4b20*/  MOV R53, R67 ;  /* 0x0000004300357202 */ /* 0x000fe20000000f00 */
        /* <DEDUP_REMOVED lines=36> */
[----:B------:R-:W-:Y:S01]  /*4d70*/  FADD.FTZ R28, R7, R2 ;  /* 0x00000002071c7221 */ /* 0x000fe20000010000 */
[----:B------:R-:W-:Y:S01]  /*4d80*/  MOV R89, R48 ;  /* 0x0000003000597202 */ /* 0x000fe20000000f00 */
[----:B------:R-:W-:-:S05]  /*4d90*/  IMAD.MOV.U32 R84, RZ, RZ, R50 ;  /* 0x000000ffff547224 */ /* 0x000fca00078e0032 */
[----:B------:R-:W-:Y:S01]  /*4da0*/  HMMA.16816.F32 R24, R12, R26, RZ ;  /* 0x0000001a0c18723c */ /* 0x000fe200000018ff */
[----:B------:R-:W-:Y:S01]  /*4db0*/  IMAD.MOV.U32 R86, RZ, RZ, R51 ;  /* 0x000000ffff567224 */ /* 0x000fe200078e0033 */
[----:B------:R-:W1:Y:S01]  /*4dc0*/  MUFU.EX2 R2, R31 ;  /* 0x0000001f00027308 */ /* 0x000e620000000800 */
[----:B------:R-:W-:-:S07]  /*4dd0*/  IMAD.MOV.U32 R90, RZ, RZ, R49 ;  /* 0x000000ffff5a7224 */ /* 0x000fce00078e0031 */
        /* <DEDUP_REMOVED lines=13> */
[C---:B---3--:R-:W-:Y:S02]  /*4eb0*/  FADD.FTZ R2, R3.reuse, R21 ;  /* 0x0000001503027221 */ /* 0x048fe40000010000 */
[----:B-1----:R-:W-:Y:S02]  /*4ec0*/  FADD.FTZ R0, R18, R22 ;  /* 0x0000001612007221 */ /* 0x002fe40000010000 */
[----:B------:R-:W-:Y:S02]  /*4ed0*/  IMAD.MOV.U32 R111, RZ, RZ, R77 ;  /* 0x000000ffff6f7224 */ /* 0x000fe400078e004d */
        /* <DEDUP_REMOVED lines=23> */
[----:B------:R-:W-:Y:S01]  /*5050*/  IMAD.MOV.U32 R100, RZ, RZ, R103 ;  /* 0x000000ffff647224 */ /* 0x000fe200078e0067 */
[----:B------:R-:W-:Y:S01]  /*5060*/  MOV R103, R109 ;  /* 0x0000006d00677202 */ /* 0x000fe20000000f00 */
[----:B------:R-:W-:Y:S02]  /*5070*/  IMAD.MOV.U32 R101, RZ, RZ, R104 ;  /* 0x000000ffff657224 */ /* 0x000fe400078e0068 */
[----:B------:R-:W-:-:S10]  /*5080*/  IMAD.MOV.U32 R102, RZ, RZ, R107 ;  /* 0x000000ffff667224 */ /* 0x000fd400078e006b */
        /* <DEDUP_REMOVED lines=22> */
[----:B------:R-:W-:Y:S01]  /*51f0*/  IMAD.MOV.U32 R84, RZ, RZ, R78 ;  /* 0x000000ffff547224 */ /* 0x000fe200078e004e */
[----:B------:R-:W-:-:S05]  /*5200*/  MOV R85, R79 ;  /* 0x0000004f00557202 */ /* 0x000fca0000000f00 */
        /* <DEDUP_REMOVED lines=101> */
.L_x_3419:
[----:B------:R-:W2:Y:S01]  /*5860*/  LDL R2, [R1+0x60] ;  /* 0x0000600001027983 */ /* 0x000ea20000100800 */
[----:B------:R-:W-:Y:S04]  /*5870*/  DEPBAR.LE SB0, 0x0 ;  /* 0x000080000000791a */ /* 0x000fe80000000000 */
[----:B------:R-:W2:Y:S01]  /*5880*/  LDL R159, [R1+0x80] ;  /* 0x00008000019f7983 */ /* 0x000ea20000100800 */
[----:B------:R-:W-:Y:S04]  /*5890*/  WARPSYNC 0xffffffff ;  /* 0xffffffff00007948 */ /* 0x000fe80003800000 */
[----:B------:R-:W3:Y:S05]  /*58a0*/  LDL.64 R24, [R1+0x70] ;  /* 0x0000700001187983 */ /* 0x000eea0000100a00 */
[----:B------:R-:W4:Y:S05]  /*58b0*/  LDL R20, [R1+0x7c] ;  /* 0x00007c0001147983 */ /* 0x000f2a0000100800 */
[----:B------:R1:W-:Y:S05]  /*58c0*/  STL.64 [R1+0x160], R128 ;  /* 0x0001608001007387 */ /* 0x0003ea0000100a00 */
[----:B------:R1:W-:Y:S05]  /*58d0*/  STL [R1+0x158], R130 ;  /* 0x0001588201007387 */ /* 0x0003ea0000100800 */
[----:B------:R1:W-:Y:S05]  /*58e0*/  STL [R1+0x154], R131 ;  /* 0x0001548301007387 */ /* 0x0003ea0000100800 */
[----:B------:R-:W4:Y:S05]  /*58f0*/  LDL R180, [R1+0x44] ;  /* 0x0000440001b47983 */ /* 0x000f2a0000100800 */
[----:B------:R-:W4:Y:S05]  /*5900*/  LDL R184, [R1+0x40] ;  /* 0x0000400001b87983 */ /* 0x000f2a0000100800 */
[----:B------:R-:W-:Y:S06]  /*5910*/  BAR.SYNC.DEFER_BLOCKING 0x0 ;  /* 0x0000000000007b1d */ /* 0x000fec0000010000 */
[----:B------:R-:W-:Y:S05]  /*5920*/  LDSM.16.M88.4 R16, [R249+0x800] ;  /* 0x00080000f910783b */ /* 0x000fea0000000200 */
[----:B-1----:R-:W4:Y:S05]  /*5930*/  LDL R128, [R1+0x8] ;  /* 0x0000080001807983 */ /* 0x002f2a0000100800 */
[----:B------:R-:W4:Y:S05]  /*5940*/  LDL R130, [R1+0x3c] ;  /* 0x00003c0001827983 */ /* 0x000f2a0000100800 */
[----:B------:R-:W4:Y:S05]  /*5950*/  LDL R131, [R1+0x58] ;  /* 0x0000580001837983 */ /* 0x000f2a0000100800 */
[----:B------:R-:W-:Y:S01]  /*5960*/  LDSM.16.M88.4 R32, [R249+0x1800] ;  /* 0x00180000f920783b */ /* 0x000fe20000000200 */
[----:B--2---:R-:W-:Y:S11]  /*5970*/  ISETP.GT.AND P6, PT, R159, R2, PT ;  /* 0x000000029f00720c */ /* 0x004ff60003fc4270 */
[----:B------:R-:W-:Y:S02]  /*5980*/  @!UPT UIADD3 URZ, URZ, URZ, URZ ;  /* 0x0000003f3f3ff290 */ /* 0x000fe4000fffe03f */
[----:B------:R-:W-:Y:S01]  /*5990*/  @!P6 SHF.R.S32.HI R0, RZ, 0x1f, R2 ;  /* 0x0000001fff00e819 */ /* 0x000fe20000011402 */
[----:B------:R-:W-:Y:S01]  /*59a0*/  @!P6 IMAD.WIDE.U32 R4, R2, c[0x0][0x208], RZ ;  /* 0x000082000204ea25 */ /* 0x000fe200078e00ff */
[----:B---3--:R-:W-:Y:S03]  /*59b0*/  @!P6 IADD3 R9, P0, R24, 0x40, RZ ;  /* 0x000000401809e810 */ /* 0x008fe60007f1e0ff */
[----:B------:R-:W-:Y:S01]  /*59c0*/  @!P6 IMAD R0, R0, c[0x0][0x208], RZ ;  /* 0x000082000000ea24 */ /* 0x000fe200078e02ff */
[----:B----4-:R-:W-:Y:S01]  /*59d0*/  @!P6 IADD3.X R8, RZ, R20, RZ, P0, !PT ;  /* 0x00000014ff08e210 */ /* 0x010fe200007fe4ff */
[----:B------:R-:W-:Y:S02]  /*59e0*/  @!P6 IMAD.MOV.U32 R6, RZ, RZ, c[0x0][0x208] ;  /* 0x00008200ff06e624 */ /* 0x000fe400078e00ff */
[----:B------:R-:W-:Y:S01]  /*59f0*/  @!P6 IMAD R0, R2, c[0x0][0x20c], R0 ;  /* 0x000083000200ea24 */ /* 0x000fe200078e0200 */
[----:B------:R-:W-:Y:S04]  /*5a00*/  @!P6 SHF.L.U32 R2, R4, 0x6, RZ ;  /* 0x000000060402e819 */ /* 0x000fe800000006ff */
[----:B------:R-:W-:Y:S02]  /*5a10*/  @!P6 IADD3 R0, R5, R0, RZ ;  /* 0x000000000500e210 */ /* 0x000fe40007ffe0ff */
[----:B------:R-:W-:Y:S01]  /*5a20*/  @!P6 LEA R5, P0, R6, R2, 0x5 ;  /* 0x000000020605e211 */ /* 0x000fe200078028ff */
[----:B------:R-:W-:Y:S01]  /*5a30*/  LDSM.16.M88.4 R180, [R180] ;  /* 0x00000000b4b4783b */ /* 0x000fe20000000200 */
[----:B------:R-:W-:Y:S01]  /*5a40*/  @!P6 SHF.L.U64.HI R0, R4, 0x6, R0 ;  /* 0x000000060400e819 */ /* 0x000fe20000010200 */
[----:B------:R-:W-:Y:S05]  /*5a50*/  @!P6 IMAD.MOV.U32 R4, RZ, RZ, c[0x0][0x20c] ;  /* 0x00008300ff04e624 */ /* 0x000fea00078e00ff */
[----:B------:R-:W-:Y:S02]  /*5a60*/  @!P6 LEA.HI.X R4, R6, R0, R4, 0x5, P0 ;  /* 0x000000000604e211 */ /* 0x000fe400000f2c04 */
[----:B------:R-:W-:Y:S05]  /*5a70*/  @!P6 IADD3 R6, P0, R2, R24, RZ ;  /* 0x000000180206e210 */ /* 0x000fea0007f1e0ff */
[----:B------:R-:W-:Y:S01]  /*5a80*/  @!P6 IMAD.X R10, R0, 0x1, R20, P0 ;  /* 0x00000001000ae824 */ /* 0x000fe200000e0614 */
        /* <DEDUP_REMOVED lines=9> */
[----:B------:R-:W-:Y:S03]  /*5b20*/  LDSM.16.M88.4 R176, [R128] ;  /* 0x0000000080b0783b */ /* 0x000fe60000000200 */
[----:B------:R-:W-:Y:S02]  /*5b30*/  @!P6 IADD3.X R10, R0, R12, RZ, P0, !PT ;  /* 0x0000000c000ae210 */ /* 0x000fe400007fe4ff */
[C---:B------:R-:W-:Y:S01]  /*5b40*/  @!P6 LEA R30, P0, R6.reuse, c[0x0][0x1f8], 0x1 ;  /* 0x00007e00061eea11 */ /* 0x040fe200078008ff */
[----:B------:R1:W-:Y:S03]  /*5b50*/  LDSM.16.M88.4 R188, [R130] ;  /* 0x0000000082bc783b */ /* 0x0003e60000000200 */
[----:B------:R-:W-:Y:S02]  /*5b60*/  @!P6 LEA.HI.X R31, R6, c[0x0][0x1fc], R10, 0x1, P0 ;  /* 0x00007f00061fea11 */ /* 0x000fe400000f0c0a */
[----:B------:R-:W-:Y:S05]  /*5b70*/  @!P6 IADD3 R6, P0, R24, 0xc0, RZ ;  /* 0x000000c01806e810 */ /* 0x000fea0007f1e0ff */
[----:B------:R-:W-:Y:S01]  /*5b80*/  @!P6 IMAD.X R13, RZ, RZ, R20, P0 ;  /* 0x000000ffff0de224 */ /* 0x000fe200000e0614 */
[----:B------:R-:W-:Y:S04]  /*5b90*/  @!P6 IADD3 R2, P0, R2, R6, RZ ;  /* 0x000000060202e210 */ /* 0x000fe80007f1e0ff */
[----:B------:R-:W-:Y:S02]  /*5ba0*/  @!P6 IADD3.X R0, R0, R13, RZ, P0, !PT ;  /* 0x0000000d0000e210 */ /* 0x000fe400007fe4ff */
[C---:B------:R-:W-:Y:S04]  /*5bb0*/  @!P6 LEA R156, P0, R2.reuse, c[0x0][0x1f8], 0x1 ;  /* 0x00007e00029cea11 */ /* 0x040fe800078008ff */
[----:B------:R-:W-:Y:S02]  /*5bc0*/  @!P6 LEA.HI.X R157, R2, c[0x0][0x1fc], R0, 0x1, P0 ;  /* 0x00007f00029dea11 */ /* 0x000fe400000f0c00 */
[C---:B------:R-:W-:Y:S01]  /*5bd0*/  @!P6 IADD3 R0, P0, R5.reuse, R9, RZ ;  /* 0x000000090500e210 */ /* 0x040fe20007f1e0ff */
[----:B-1----:R-:W2:Y:S04]  /*5be0*/  LDL R130, [R1+0x38] ;  /* 0x0000380001827983 */ /* 0x002ea80000100800 */
[C---:B------:R-:W-:Y:S01]  /*5bf0*/  @!P6 IMAD.X R2, R4.reuse, 0x1, R8, P0 ;  /* 0x000000010402e824 */ /* 0x040fe200000e0608 */
[C---:B------:R-:W-:Y:S01]  /*5c00*/  @!P6 IADD3 R7, P0, R5.reuse, R7, RZ ;  /* 0x000000070507e210 */ /* 0x040fe20007f1e0ff */
[----:B------:R-:W1:Y:S03]  /*5c10*/  LDSM.16.M88.4 R8, [R249] ;  /* 0x00000000f908783b */ /* 0x000e660000000200 */
[C---:B------:R-:W-:Y:S02]  /*5c20*/  @!P6 IADD3.X R12, R4.reuse, R12, RZ, P0, !PT ;  /* 0x0000000c040ce210 */ /* 0x040fe400007fe4ff */
[C---:B------:R-:W-:Y:S05]  /*5c30*/  @!P6 IADD3 R6, P0, R5.reuse, R6, RZ ;  /* 0x000000060506e210 */ /* 0x040fea0007f1e0ff */
[C---:B------:R-:W-:Y:S01]  /*5c40*/  @!P6 IMAD.X R13, R4.reuse, 0x1, R13, P0 ;  /* 0x00000001040de824 */ /* 0x040fe200000e060d */
[----:B------:R-:W-:Y:S02]  /*5c50*/  @!P6 IADD3 R5, P0, R5, R24, RZ ;  /* 0x000000180505e210 */ /* 0x000fe40007f1e0ff */
[----:B------:R-:W3:Y:S02]  /*5c60*/  LDSM.16.M88.4 R24, [R249+0x1000] ;  /* 0x00100000f918783b */ /* 0x000ee40000000200 */
[----:B------:R-:W-:Y:S02]  /*5c70*/  @!P6 IADD3.X R4, R4, R20, RZ, P0, !PT ;  /* 0x000000140404e210 */ /* 0x000fe400007fe4ff */
[C---:B------:R-:W-:Y:S04]  /*5c80*/  @!P6 LEA R20, P0, R5.reuse, c[0x0][0x1f8], 0x1 ;  /* 0x00007e000514ea11 */ /* 0x040fe800078008ff */
[----:B------:R-:W-:Y:S02]  /*5c90*/  @!P6 LEA.HI.X R21, R5, c[0x0][0x1fc], R4, 0x1, P0 ;  /* 0x00007f000515ea11 */ /* 0x000fe400000f0c04 */
[C---:B------:R-:W-:Y:S04]  /*5ca0*/  @!P6 LEA R28, P0, R0.reuse, c[0x0][0x1f8], 0x1 ;  /* 0x00007e00001cea11 */ /* 0x040fe800078008ff */
[----:B------:R-:W-:Y:S02]  /*5cb0*/  @!P6 LEA.HI.X R29, R0, c[0x0][0x1fc], R2, 0x1, P0 ;  /* 0x00007f00001dea11 */ /* 0x000fe400000f0c02 */
[----:B------:R-:W4:Y:S01]  /*5cc0*/  LDL R2, [R1] ;  /* 0x0000000001027983 */ /* 0x000f220000100800 */
[C---:B------:R-:W-:Y:S04]  /*5cd0*/  @!P6 LEA R186, P0, R7.reuse, c[0x0][0x1f8], 0x1 ;  /* 0x00007e0007baea11 */ /* 0x040fe800078008ff */
[----:B------:R-:W-:Y:S01]  /*5ce0*/  @!P6 LEA.HI.X R187, R7, c[0x0][0x1fc], R12, 0x1, P0 ;  /* 0x00007f0007bbea11 */ /* 0x000fe200000f0c0c */
[----:B------:R-:W-:Y:S01]  /*5cf0*/  IMAD.MOV.U32 R12, RZ, RZ, R186 ;  /* 0x000000ffff0c7224 */ /* 0x000fe200078e00ba */
[C---:B------:R-:W-:Y:S01]  /*5d00*/  @!P6 LEA R128, P0, R6.reuse, c[0x0][0x1f8], 0x1 ;  /* 0x00007e000680ea11 */ /* 0x040fe200078008ff */
[----:B------:R-:W2:Y:S03]  /*5d10*/  LDL R0, [R1+0x2c] ;  /* 0x00002c0001007983 */ /* 0x000ea60000100800 */
[----:B------:R-:W-:Y:S02]  /*5d20*/  @!P6 LEA.HI.X R129, R6, c[0x0][0x1fc], R13, 0x1, P0 ;  /* 0x00007f000681ea11 */ /* 0x000fe400000f0c0d */
[C---:B-1---5:R-:W-:Y:S03]  /*5d30*/  HMMA.16816.F32 R4, R168.reuse, R8, RZ ;  /* 0x00000008a804723c */ /* 0x062fe600000018ff */
[----:B------:R-:W-:Y:S02]  /*5d40*/  MOV R13, R187 ;  /* 0x000000bb000d7202 */ /* 0x000fe40000000f00 */
[----:B------:R-:W1:Y:S03]  /*5d50*/  LDSM.16.M88.4 R184, [R184] ;  /* 0x00000000b8b8783b */ /* 0x000e660000000200 */
[C---:B------:R-:W-:Y:S02]  /*5d60*/  HMMA.16816.F32 R8, R168.reuse, R10, RZ ;  /* 0x0000000aa808723c */ /* 0x040fe400000018ff */
[----:B------:R-:W-:Y:S01]  /*5d70*/  @!PT LDS RZ, [RZ] ;  /* 0x00000000fffff984 */ /* 0x000fe20000000800 */
[----:B------:R-:W-:Y:S01]  /*5d80*/  @!PT LDS RZ, [RZ] ;  /* 0x00000000fffff984 */ /* 0x000fe20000000800 */
[----:B------:R-:W-:Y:S01]  /*5d90*/  @!PT LDS RZ, [RZ] ;  /* 0x00000000fffff984 */ /* 0x000fe20000000800 */
[----:B------:R3:W-:Y:S05]  /*5da0*/  @!P6 LDGSTS.E.BYPASS.LTC128B.128 [R131+0x100], [R22.64], !P5 ;  /* 0x001000001683efae */ /* 0x0007ea000e901d46 */
[----:B------:R1:W-:Y:S05]  /*5db0*/  @!P6 LDGSTS.E.BYPASS.LTC128B.128 [R131+0x2100], [R14.64], !P4 ;  /* 0x021000000e83efae */ /* 0x0003ea000e101d46 */
[----:B------:R1:W-:Y:S05]  /*5dc0*/  @!P6 LDGSTS.E.BYPASS.LTC128B.128 [R131+0x4100], [R30.64], !P3 ;  /* 0x041000001e83efae */ /* 0x0003ea000d901d46 */
[----:B------:R2:W-:Y:S05]  /*5dd0*/  @!P6 LDGSTS.E.BYPASS.LTC128B.128 [R131+0x6100], [R156.64], !P2 ;  /* 0x061000009c83efae */ /* 0x0005ea000d101d46 */
[----:B------:R3:W-:Y:S05]  /*5de0*/  @!P6 LDGSTS.E.BYPASS.LTC128B.128 [R131+0x1100], [R20.64], !P5 ;  /* 0x011000001483efae */ /* 0x0007ea000e901d46 */
[----:B------:R3:W-:Y:S01]  /*5df0*/  @!P6 LDGSTS.E.BYPASS.LTC128B.128 [R131+0x3100], [R28.64], !P4 ;  /* 0x031000001c83efae */ /* 0x0007e2000e101d46 */
[----:B-1----:R-:W-:Y:S01]  /*5e00*/  IMAD.MOV.U32 R30, RZ, RZ, R12 ;  /* 0x000000ffff1e7224 */ /* 0x002fe200078e000c */
[----:B------:R-:W-:Y:S02]  /*5e10*/  MOV R31, R13 ;  /* 0x0000000d001f7202 */ /* 0x000fe40000000f00 */
[C---:B------:R-:W-:Y:S03]  /*5e20*/  HMMA.16816.F32 R12, R168.reuse, R16, RZ ;  /* 0x00000010a80c723c */ /* 0x040fe600000018ff */
[----:B------:R1:W-:Y:S05]  /*5e30*/  @!P6 LDGSTS.E.BYPASS.LTC128B.128 [R131+0x5100], [R30.64], !P3 ;  /* 0x051000001e83efae */ /* 0x0003ea000d901d46 */
[C---:B------:R-:W-:Y:S01]  /*5e40*/  HMMA.16816.F32 R16, R168.reuse, R18, RZ ;  /* 0x00000012a810723c */ /* 0x040fe200000018ff */
[----:B------:R1:W-:Y:S05]  /*5e50*/  @!P6 LDGSTS.E.BYPASS.LTC128B.128 [R131+0x7100], [R128.64], !P2 ;  /* 0x071000008083efae */ /* 0x0003ea000d101d46 */
[----:B------:R-:W0:Y:S02]  /*5e60*/  LDGDEPBAR ;  /* 0x00000000000079af */ /* 0x000e240000000000 */
[C---:B---3--:R-:W-:Y:S08]  /*5e70*/  HMMA.16816.F32 R20, R168.reuse, R24, RZ ;  /* 0x00000018a814723c */ /* 0x048ff000000018ff */
[C---:B------:R-:W-:Y:S08]  /*5e80*/  HMMA.16816.F32 R24, R168.reuse, R26, RZ ;  /* 0x0000001aa818723c */ /* 0x040ff000000018ff */
[C---:B-1----:R-:W-:Y:S01]  /*5e90*/  HMMA.16816.F32 R28, R168.reuse, R32, RZ ;  /* 0x00000020a81c723c */ /* 0x042fe200000018ff */
[----:B------:R-:W3:Y:S07]  /*5ea0*/  LDL R129, [R1+0x34] ;  /* 0x0000340001817983 */ /* 0x000eee0000100800 */
[----:B------:R-:W-:Y:S01]  /*5eb0*/  HMMA.16816.F32 R32, R168, R34, RZ ;  /* 0x00000022a820723c */ /* 0x000fe200000018ff */
[----:B------:R-:W2:Y:S05]  /*5ec0*/  LDL R128, [R1+0x30] ;  /* 0x0000300001807983 */ /* 0x000eaa0000100800 */
[----:B------:R-:W-:Y:S02]  /*5ed0*/  STL [R1+0x124], R168 ;  /* 0x000124a801007387 */ /* 0x000fe40000100800 */
[C---:B------:R-:W-:Y:S03]  /*5ee0*/  HMMA.16816.F32 R4, R172.reuse, R176, R4 ;  /* 0x000000b0ac04723c */ /* 0x040fe60000001804 */
[----:B------:R-:W-:Y:S05]  /*5ef0*/  STL [R1+0x120], R169 ;  /* 0x000120a901007387 */ /* 0x000fea0000100800 */
[C---:B------:R-:W-:Y:S01]  /*5f00*/  HMMA.16816.F32 R8, R172.reuse, R178, R8 ;  /* 0x000000b2ac08723c */ /* 0x040fe20000001808 */
[----:B------:R-:W-:Y:S05]  /*5f10*/  STL [R1+0x11c], R170 ;  /* 0x00011caa01007387 */ /* 0x000fea0000100800 */
        /* <DEDUP_REMOVED lines=13> */
[----:B------:R-:W-:Y:S01]  /*5ff0*/  HMMA.16816.F32 R32, R172, R190, R32 ;  /* 0x000000beac20723c */ /* 0x000fe20000001820 */
[----:B------:R-:W-:Y:S05]  /*6000*/  STL [R1+0x138], R195 ;  /* 0x000138c301007387 */ /* 0x000fea0000100800 */
[----:B------:R-:W-:Y:S05]  /*6010*/  STL [R1+0x150], R197 ;  /* 0x000150c501007387 */ /* 0x000fea0000100800 */
[----:B------:R-:W-:Y:S05]  /*6020*/  STL [R1+0x14c], R198 ;  /* 0x00014cc601007387 */ /* 0x000fea0000100800 */
[----:B------:R-:W-:Y:S05]  /*6030*/  STL [R1+0x148], R199 ;  /* 0x000148c701007387 */ /* 0x000fea0000100800 */
[----:B----4-:R-:W1:Y:S05]  /*6040*/  LDSM.16.M88.4 R176, [R2] ;  /* 0x0000000002b0783b */ /* 0x010e6a0000000200 */
[----:B------:R-:W4:Y:S05]  /*6050*/  LDSM.16.M88.4 R180, [R2+0x800] ;  /* 0x0008000002b4783b */ /* 0x000f2a0000000200 */
[----:B------:R-:W4:Y:S05]  /*6060*/  LDSM.16.M88.4 R184, [R2+0x1000] ;  /* 0x0010000002b8783b */ /* 0x000f2a0000000200 */
[----:B------:R-:W4:Y:S01]  /*6070*/  LDSM.16.M88.4 R188, [R2+0x1800] ;  /* 0x0018000002bc783b */ /* 0x000f220000000200 */
[C---:B-1----:R-:W-:Y:S08]  /*6080*/  HMMA.16816.F32 R4, R192.reuse, R176, R4 ;  /* 0x000000b0c004723c */ /* 0x042ff00000001804 */
[C---:B------:R-:W-:Y:S01]  /*6090*/  HMMA.16816.F32 R8, R192.reuse, R178, R8 ;  /* 0x000000b2c008723c */ /* 0x040fe20000001808 */
[----:B------:R-:W1:Y:S07]  /*60a0*/  LDSM.16.M88.4 R176, [R250] ;  /* 0x00000000fab0783b */ /* 0x000e6e0000000200 */
[C---:B----4-:R-:W-:Y:S08]  /*60b0*/  HMMA.16816.F32 R12, R192.reuse, R180, R12 ;  /* 0x000000b4c00c723c */ /* 0x050ff0000000180c */
[C---:B------:R-:W-:Y:S01]  /*60c0*/  HMMA.16816.F32 R16, R192.reuse, R182, R16 ;  /* 0x000000b6c010723c */ /* 0x040fe20000001810 */
[----:B------:R-:W4:Y:S07]  /*60d0*/  LDSM.16.M88.4 R180, [R250+0x800] ;  /* 0x00080000fab4783b */ /* 0x000f2e0000000200 */
[C---:B------:R-:W-:Y:S08]  /*60e0*/  HMMA.16816.F32 R20, R192.reuse, R184, R20 ;  /* 0x000000b8c014723c */ /* 0x040ff00000001814 */
[C---:B------:R-:W-:Y:S01]  /*60f0*/  HMMA.16816.F32 R24, R192.reuse, R186, R24 ;  /* 0x000000bac018723c */ /* 0x040fe20000001818 */
[----:B------:R-:W2:Y:S07]  /*6100*/  LDSM.16.M88.4 R184, [R250+0x1000] ;  /* 0x00100000fab8783b */ /* 0x000eae0000000200 */
[C---:B------:R-:W-:Y:S08]  /*6110*/  HMMA.16816.F32 R28, R192.reuse, R188, R28 ;  /* 0x000000bcc01c723c */ /* 0x040ff0000000181c */
[----:B------:R-:W-:Y:S01]  /*6120*/  HMMA.16816.F32 R32, R192, R190, R32 ;  /* 0x000000bec020723c */ /* 0x000fe20000001820 */
[----:B------:R-:W3:Y:S07]  /*6130*/  LDSM.16.M88.4 R188, [R250+0x1800] ;  /* 0x00180000fabc783b */ /* 0x000eee0000000200 */
[C---:B-1----:R-:W-:Y:S08]  /*6140*/  HMMA.16816.F32 R4, R196.reuse, R176, R4 ;  /* 0x000000b0c404723c */ /* 0x042ff00000001804 */
[C---:B------:R-:W-:Y:S01]  /*6150*/  HMMA.16816.F32 R8, R196.reuse, R178, R8 ;  /* 0x000000b2c408723c */ /* 0x040fe20000001808 */
[----:B------:R-:W1:Y:S07]  /*6160*/  LDSM.16.M88.4 R176, [R249+0x2000] ;  /* 0x00200000f9b0783b */ /* 0x000e6e0000000200 */
[C---:B----4-:R-:W-:Y:S08]  /*6170*/  HMMA.16816.F32 R12, R196.reuse, R180, R12 ;  /* 0x000000b4c40c723c */ /* 0x050ff0000000180c */
[C---:B------:R-:W-:Y:S01]  /*6180*/  HMMA.16816.F32 R16, R196.reuse, R182, R16 ;  /* 0x000000b6c410723c */ /* 0x040fe20000001810 */
[----:B------:R-:W4:Y:S07]  /*6190*/  LDSM.16.M88.4 R180, [R249+0x2800] ;  /* 0x00280000f9b4783b */ /* 0x000f2e0000000200 */
[C---:B--2---:R-:W-:Y:S08]  /*61a0*/  HMMA.16816.F32 R20, R196.reuse, R184, R20 ;  /* 0x000000b8c414723c */ /* 0x044ff00000001814 */
[C---:B------:R-:W-:Y:S01]  /*61b0*/  HMMA.16816.F32 R24, R196.reuse, R186, R24 ;  /* 0x000000bac418723c */ /* 0x040fe20000001818 */
[----:B------:R-:W2:Y:S07]  /*61c0*/  LDSM.16.M88.4 R184, [R249+0x3000] ;  /* 0x00300000f9b8783b */ /* 0x000eae0000000200 */
[C---:B---3--:R-:W-:Y:S08]  /*61d0*/  HMMA.16816.F32 R28, R196.reuse, R188, R28 ;  /* 0x000000bcc41c723c */ /* 0x048ff0000000181c */
[----:B------:R-:W-:Y:S01]  /*61e0*/  HMMA.16816.F32 R32, R196, R190, R32 ;  /* 0x000000bec420723c */ /* 0x000fe20000001820 */
[----:B------:R-:W3:Y:S07]  /*61f0*/  LDSM.16.M88.4 R188, [R249+0x3800] ;  /* 0x00380000f9bc783b */ /* 0x000eee0000000200 */
[C---:B-1----:R-:W-:Y:S08]  /*6200*/  HMMA.16816.F32 R4, R200.reuse, R176, R4 ;  /* 0x000000b0c804723c */ /* 0x042ff00000001804 */
[C---:B------:R-:W-:Y:S01]  /*6210*/  HMMA.16816.F32 R8, R200.reuse, R178, R8 ;  /* 0x000000b2c808723c */ /* 0x040fe20000001808 */
[----:B------:R1:W3:Y:S07]  /*6220*/  LDSM.16.M88.4 R176, [R130] ;  /* 0x0000000082b0783b */ /* 0x0002ee0000000200 */
[C---:B----4-:R-:W-:Y:S08]  /*6230*/  HMMA.16816.F32 R12, R200.reuse, R180, R12 ;  /* 0x000000b4c80c723c */ /* 0x050ff0000000180c */
[C---:B------:R-:W-:Y:S01]  /*6240*/  HMMA.16816.F32 R16, R200.reuse, R182, R16 ;  /* 0x000000b6c810723c */ /* 0x040fe20000001810 */
[----:B------:R4:W3:Y:S07]  /*6250*/  LDSM.16.M88.4 R180, [R129] ;  /* 0x0000000081b4783b */ /* 0x0008ee0000000200 */
[C---:B--2---:R-:W-:Y:S01]  /*6260*/  HMMA.16816.F32 R20, R200.reuse, R184, R20 ;  /* 0x000000b8c814723c */ /* 0x044fe20000001814 */
[----:B-1----:R-:W2:Y:S07]  /*6270*/  LDL R130, [R1+0x28] ;  /* 0x0000280001827983 */ /* 0x002eae0000100800 */
[C---:B------:R-:W-:Y:S01]  /*6280*/  HMMA.16816.F32 R24, R200.reuse, R186, R24 ;  /* 0x000000bac818723c */ /* 0x040fe20000001818 */
[----:B------:R1:W1:Y:S07]  /*6290*/  LDSM.16.M88.4 R184, [R128] ;  /* 0x0000000080b8783b */ /* 0x00026e0000000200 */
[C---:B---3--:R-:W-:Y:S01]  /*62a0*/  HMMA.16816.F32 R28, R200.reuse, R188, R28 ;  /* 0x000000bcc81c723c */ /* 0x048fe2000000181c */
[----:B----4-:R-:W3:Y:S07]  /*62b0*/  LDL R129, [R1+0x24] ;  /* 0x0000240001817983 */ /* 0x010eee0000100800 */
[----:B------:R-:W-:Y:S01]  /*62c0*/  HMMA.16816.F32 R32, R200, R190, R32 ;  /* 0x000000bec820723c */ /* 0x000fe20000001820 */
[----:B------:R4:W1:Y:S07]  /*62d0*/  LDSM.16.M88.4 R188, [R0] ;  /* 0x0000000000bc783b */ /* 0x00086e0000000200 */
[C---:B------:R-:W-:Y:S01]  /*62e0*/  HMMA.16816.F32 R4, R204.reuse, R176, R4 ;  /* 0x000000b0cc04723c */ /* 0x040fe20000001804 */
[----:B-1----:R-:W3:Y:S07]  /*62f0*/  LDL R128, [R1+0x20] ;  /* 0x0000200001807983 */ /* 0x002eee0000100800 */
[C---:B------:R-:W-:Y:S01]  /*6300*/  HMMA.16816.F32 R8, R204.reuse, R178, R8 ;  /* 0x000000b2cc08723c */ /* 0x040fe20000001808 */
[----:B------:R-:W1:Y:S07]  /*6310*/  LDSM.16.M88.4 R176, [R2+0x2000] ;  /* 0x0020000002b0783b */ /* 0x000e6e0000000200 */
[C---:B------:R-:W-:Y:S01]  /*6320*/  HMMA.16816.F32 R12, R204.reuse, R180, R12 ;  /* 0x000000b4cc0c723c */ /* 0x040fe2000000180c */
[----:B----4-:R-:W2:Y:S07]  /*6330*/  LDL R0, [R1+0x1c] ;  /* 0x00001c0001007983 */ /* 0x010eae0000100800 */
        /* <DEDUP_REMOVED lines=33> */
[C---:B------:R-:W-:Y:S08]  /*6550*/  HMMA.16816.F32 R8, R216.reuse, R178, R8 ;  /* 0x000000b2d808723c */ /* 0x040ff00000001808 */
[C---:B------:R-:W-:Y:S08]  /*6560*/  HMMA.16816.F32 R12, R216.reuse, R180, R12 ;  /* 0x000000b4d80c723c */ /* 0x040ff0000000180c */
[C---:B------:R-:W-:Y:S08]  /*6570*/  HMMA.16816.F32 R16, R216.reuse, R182, R16 ;  /* 0x000000b6d810723c */ /* 0x040ff00000001810 */
[C---:B------:R-:W-:Y:S08]  /*6580*/  HMMA.16816.F32 R20, R216.reuse, R184, R20 ;  /* 0x000000b8d814723c */ /* 0x040ff00000001814 */
[C---:B------:R-:W-:Y:S08]  /*6590*/  HMMA.16816.F32 R24, R216.reuse, R186, R24 ;  /* 0x000000bad818723c */ /* 0x040ff00000001818 */
[C---:B------:R-:W-:Y:S08]  /*65a0*/  HMMA.16816.F32 R28, R216.reuse, R188, R28 ;  /* 0x000000bcd81c723c */ /* 0x040ff0000000181c */
[----:B------:R-:W-:Y:S01]  /*65b0*/  HMMA.16816.F32 R32, R216, R190, R32 ;  /* 0x000000bed820723c */ /* 0x000fe20000001820 */
[----:B--2---:R1:W2:Y:S05]  /*65c0*/  LDSM.16.M88.4 R176, [R130] ;  /* 0x0000000082b0783b */ /* 0x0042aa0000000200 */
[----:B---3--:R3:W2:Y:S05]  /*65d0*/  LDSM.16.M88.4 R180, [R129] ;  /* 0x0000000081b4783b */ /* 0x0086aa0000000200 */
[----:B-1----:R-:W4:Y:S05]  /*65e0*/  LDL R130, [R1+0x14] ;  /* 0x0000140001827983 */ /* 0x002f2a0000100800 */
[----:B------:R1:W1:Y:S05]  /*65f0*/  LDSM.16.M88.4 R184, [R128] ;  /* 0x0000000080b8783b */ /* 0x00026a0000000200 */
[----:B---3--:R-:W3:Y:S01]  /*6600*/  LDL R129, [R1+0x10] ;  /* 0x0000100001817983 */ /* 0x008ee20000100800 */
[C---:B--2---:R-:W-:Y:S08]  /*6610*/  HMMA.16816.F32 R4, R220.reuse, R176, R4 ;  /* 0x000000b0dc04723c */ /* 0x044ff00000001804 */
[C---:B------:R-:W-:Y:S01]  /*6620*/  HMMA.16816.F32 R8, R220.reuse, R178, R8 ;  /* 0x000000b2dc08723c */ /* 0x040fe20000001808 */
[----:B------:R2:W2:Y:S05]  /*6630*/  LDSM.16.M88.4 R188, [R0] ;  /* 0x0000000000bc783b */ /* 0x0004aa0000000200 */
[----:B------:R-:W2:Y:S02]  /*6640*/  LDSM.16.M88.4 R176, [R2+0x4000] ;  /* 0x0040000002b0783b */ /* 0x000ea40000000200 */
[C---:B------:R-:W-:Y:S03]  /*6650*/  HMMA.16816.F32 R12, R220.reuse, R180, R12 ;  /* 0x000000b4dc0c723c */ /* 0x040fe6000000180c */
[----:B-1----:R-:W3:Y:S05]  /*6660*/  LDL R128, [R1+0xc] ;  /* 0x00000c0001807983 */ /* 0x002eea0000100800 */
[C---:B------:R-:W-:Y:S01]  /*6670*/  HMMA.16816.F32 R16, R220.reuse, R182, R16 ;  /* 0x000000b6dc10723c */ /* 0x040fe20000001810 */
[----:B------:R-:W1:Y:S07]  /*6680*/  LDSM.16.M88.4 R180, [R2+0x4800] ;  /* 0x0048000002b4783b */ /* 0x000e6e0000000200 */
[C---:B------:R-:W-:Y:S01]  /*6690*/  HMMA.16816.F32 R20, R220.reuse, R184, R20 ;  /* 0x000000b8dc14723c */ /* 0x040fe20000001814 */
[----:B--2---:R-:W2:Y:S05]  /*66a0*/  LDL R0, [R1+0x18] ;  /* 0x0000180001007983 */ /* 0x004eaa0000100800 */
[----:B------:R-:W2:Y:S02]  /*66b0*/  LDL.LU R170, [R1+0x60] ;  /* 0x0000600001aa7983 */ /* 0x000ea40000300800 */
[C---:B------:R-:W-:Y:S03]  /*66c0*/  HMMA.16816.F32 R24, R220.reuse, R186, R24 ;  /* 0x000000badc18723c */ /* 0x040fe60000001818 */
[----:B------:R-:W1:Y:S05]  /*66d0*/  LDSM.16.M88.4 R184, [R2+0x5000] ;  /* 0x0050000002b8783b */ /* 0x000e6a0000000200 */
[----:B------:R-:W2:Y:S01]  /*66e0*/  LDL R168, [R1+0x94] ;  /* 0x0000940001a87983 */ /* 0x000ea20000100800 */
        /* <DEDUP_REMOVED lines=35> */
[----:B------:R-:W-:Y:S05]  /*6920*/  LDSM.16.M88.4 R188, [R2+0x6000] ;  /* 0x0060000002bc783b */ /* 0x000fea0000000200 */
[----:B----4-:R1:W-:Y:S05]  /*6930*/  LDSM.16.M88.4 R180, [R130] ;  /* 0x0000000082b4783b */ /* 0x0103ea0000000200 */
[----:B---3--:R-:W-:Y:S05]  /*6940*/  LDSM.16.M88.4 R184, [R129] ;  /* 0x0000000081b8783b */ /* 0x008fea0000000200 */
[----:B-1----:R-:W3:Y:S05]  /*6950*/  LDL R130, [R1+0x78] ;  /* 0x0000780001827983 */ /* 0x002eea0000100800 */
[----:B--2---:R1:W2:Y:S01]  /*6960*/  LDSM.16.M88.4 R176, [R0] ;  /* 0x0000000000b0783b */ /* 0x0042a20000000200 */
[C---:B------:R-:W-:Y:S02]  /*6970*/  IADD3 R171, R170.reuse, -0x1, RZ ;  /* 0xffffffffaaab7810 */ /* 0x040fe40007ffe0ff */
[C---:B------:R-:W-:Y:S01]  /*6980*/  ISETP.GT.AND P6, PT, R170.reuse, R159, PT ;  /* 0x0000009faa00720c */ /* 0x040fe20003fc4270 */
[----:B------:R-:W-:Y:S04]  /*6990*/  IMAD.MOV.U32 R159, RZ, RZ, -0x40 ;  /* 0xffffffc0ff9f7424 */ /* 0x000fe800078e00ff */
[----:B------:R-:W-:Y:S05]  /*69a0*/  IMAD R159, R170, R159, 0x1 ;  /* 0x00000001aa9f7424 */ /* 0x000fea00078e029f */
[----:B------:R-:W-:Y:S03]  /*69b0*/  IADD3 R159, R159, c[0x0][0x1d0], -R168 ;  /* 0x000074009f9f7a10 */ /* 0x000fe60007ffe8a8 */
[----:B------:R-:W-:Y:S01]  /*69c0*/  @P6 IMAD.WIDE.U32 R156, R171, c[0x0][0x1e0], RZ ;  /* 0x00007800ab9c6a25 */ /* 0x000fe200078e00ff */
[----:B------:R-:W-:Y:S01]  /*69d0*/  IADD3 R159, R159, -c[0x0][0x168], RZ ;  /* 0x80005a009f9f7a10 */ /* 0x000fe20007ffe0ff */
[----:B-1----:R-:W4:Y:S01]  /*69e0*/  LDL R0, [R1+0x8c] ;  /* 0x00008c0001007983 */ /* 0x002f220000100800 */
[C---:B--2---:R-:W-:Y:S08]  /*69f0*/  HMMA.16816.F32 R4, R236.reuse, R176, R4 ;  /* 0x000000b0ec04723c */ /* 0x044ff00000001804 */
[C---:B------:R-:W-:Y:S01]  /*6a00*/  HMMA.16816.F32 R8, R236.reuse, R178, R8 ;  /* 0x000000b2ec08723c */ /* 0x040fe20000001808 */
[----:B------:R1:W2:Y:S07]  /*6a10*/  LDSM.16.M88.4 R176, [R128] ;  /* 0x0000000080b0783b */ /* 0x0002ae0000000200 */
[C---:B------:R-:W-:Y:S08]  /*6a20*/  HMMA.16816.F32 R12, R236.reuse, R180, R12 ;  /* 0x000000b4ec0c723c */ /* 0x040ff0000000180c */
[C---:B------:R-:W-:Y:S01]  /*6a30*/  HMMA.16816.F32 R16, R236.reuse, R182, R16 ;  /* 0x000000b6ec10723c */ /* 0x040fe20000001810 */
[----:B------:R-:W2:Y:S07]  /*6a40*/  LDSM.16.M88.4 R180, [R2+0x6800] ;  /* 0x0068000002b4783b */ /* 0x000eae0000000200 */
[C---:B------:R-:W-:Y:S01]  /*6a50*/  HMMA.16816.F32 R20, R236.reuse, R184, R20 ;  /* 0x000000b8ec14723c */ /* 0x040fe20000001814 */
[----:B-1----:R-:W3:Y:S07]  /*6a60*/  LDL.64 R128, [R1+0x68] ;  /* 0x0000680001807983 */ /* 0x002eee0000100a00 */
        /* <DEDUP_REMOVED lines=8> */
[C---:B------:R-:W-:Y:S08]  /*6af0*/  HMMA.16816.F32 R12, R240.reuse, R180, R12 ;  /* 0x000000b4f00c723c */ /* 0x040ff0000000180c */
[C---:B------:R-:W-:Y:S08]  /*6b00*/  HMMA.16816.F32 R16, R240.reuse, R182, R16 ;  /* 0x000000b6f010723c */ /* 0x040ff00000001810 */
[C---:B-1----:R-:W-:Y:S08]  /*6b10*/  HMMA.16816.F32 R20, R240.reuse, R176, R20 ;  /* 0x000000b0f014723c */ /* 0x042ff00000001814 */
[C---:B------:R-:W-:Y:S01]  /*6b20*/  HMMA.16816.F32 R24, R240.reuse, R178, R24 ;  /* 0x000000b2f018723c */ /* 0x040fe20000001818 */
[----:B------:R-:W1:Y:S07]  /*6b30*/  LDSM.16.M88.4 R176, [R250+0x6800] ;  /* 0x00680000fab0783b */ /* 0x000e6e0000000200 */
[C---:B------:R-:W-:Y:S08]  /*6b40*/  HMMA.16816.F32 R28, R240.reuse, R184, R28 ;  /* 0x000000b8f01c723c */ /* 0x040ff0000000181c */
[----:B------:R-:W-:Y:S08]  /*6b50*/  HMMA.16816.F32 R32, R240, R186, R32 ;  /* 0x000000baf020723c */ /* 0x000ff00000001820 */
[C---:B--2---:R-:W-:Y:S08]  /*6b60*/  HMMA.16816.F32 R4, R244.reuse, R188, R4 ;  /* 0x000000bcf404723c */ /* 0x044ff00000001804 */
[C---:B------:R-:W-:Y:S08]  /*6b70*/  HMMA.16816.F32 R8, R244.reuse, R190, R8 ;  /* 0x000000bef408723c */ /* 0x040ff00000001808 */
[C---:B-1----:R-:W-:Y:S08]  /*6b80*/  HMMA.16816.F32 R12, R244.reuse, R176, R12 ;  /* 0x000000b0f40c723c */ /* 0x042ff0000000180c */
[C---:B------:R-:W-:Y:S04]  /*6b90*/  HMMA.16816.F32 R16, R244.reuse, R178, R16 ;  /* 0x000000b2f410723c */ /* 0x040fe80000001810 */
[----:B----4-:R-:W-:Y:S05]  /*6ba0*/  @P1 IMAD.HI.U32 R2, R0, c[0x0][0x2c8], RZ ;  /* 0x0000b20000021a27 */ /* 0x010fea00078e00ff */
[----:B------:R-:W-:Y:S03]  /*6bb0*/  @P1 SHF.R.U32.HI R0, RZ, c[0x0][0x2cc], R2 ;  /* 0x0000b300ff001a19 */ /* 0x000fe60000011602 */
[----:B------:R-:W-:Y:S02]  /*6bc0*/  @P6 SHF.R.S32.HI R2, RZ, 0x1f, R171 ;  /* 0x0000001fff026819 */ /* 0x000fe400000114ab */
[----:B------:R-:W1:Y:S03]  /*6bd0*/  SHFL.IDX PT, R183, R0, RZ, 0x1c1f ;  /* 0x001c1fff00b77589 */ /* 0x000e6600000e0000 */
[----:B------:R-:W-:Y:S02]  /*6be0*/  @P6 IMAD R2, R2, c[0x0][0x1e0], RZ ;  /* 0x0000780002026a24 */ /* 0x000fe400078e02ff */
[----:B------:R2:W4:Y:S02]  /*6bf0*/  SHFL.IDX PT, R182, R0, 0x1, 0x1c1f ;  /* 0x003c1f0000b67f89 */ /* 0x00052400000e0000 */
[----:B------:R-:W-:Y:S05]  /*6c00*/  @P6 IMAD R2, R171, c[0x0][0x1e4], R2 ;  /* 0x00007900ab026a24 */ /* 0x000fea00078e0202 */
[----:B--2---:R-:W-:Y:S01]  /*6c10*/  @P6 IADD3 R0, R157, R2, RZ ;  /* 0x000000029d006210 */ /* 0x004fe20007ffe0ff */
[C---:B------:R-:W-:Y:S02]  /*6c20*/  @P6 IMAD.SHL.U32 R157, R156.reuse, 0x40, RZ ;  /* 0x000000409c9d6824 */ /* 0x040fe400078e00ff */
[----:B-1----:R-:W-:Y:S01]  /*6c30*/  IMAD.IADD R2, R159, 0x1, R183 ;  /* 0x000000019f027824 */ /* 0x002fe200078e02b7 */
[----:B------:R-:W-:Y:S02]  /*6c40*/  @P6 SHF.L.U64.HI R156, R156, 0x6, R0 ;  /* 0x000000069c9c6819 */ /* 0x000fe40000010200 */
[----:B---3--:R-:W-:Y:S04]  /*6c50*/  @P6 IADD3 R0, P0, R157, R128, RZ ;  /* 0x000000809d006210 */ /* 0x008fe80007f1e0ff */
[----:B------:R-:W-:Y:S02]  /*6c60*/  @P6 IADD3.X R181, R156, R130, RZ, P0, !PT ;  /* 0x000000829cb56210 */ /* 0x000fe400007fe4ff */
[C---:B------:R-:W-:Y:S04]  /*6c70*/  @P6 LEA R180, P0, R0.reuse, c[0x0][0x1c8], 0x1 ;  /* 0x0000720000b46a11 */ /* 0x040fe800078008ff */
[----:B------:R-:W-:Y:S02]  /*6c80*/  @P6 LEA.HI.X R181, R0, c[0x0][0x1cc], R181, 0x1, P0 ;  /* 0x0000730000b56a11 */ /* 0x000fe400000f0cb5 */
[----:B------:R-:W-:Y:S02]  /*6c90*/  ISETP.GT.AND P0, PT, R2, RZ, PT ;  /* 0x000000ff0200720c */ /* 0x000fe40003f04270 */
[----:B----4-:R-:W-:Y:S02]  /*6ca0*/  IADD3 R0, R159, R182, RZ ;  /* 0x000000b69f007210 */ /* 0x010fe40007ffe0ff */
[----:B------:R-:W-:Y:S02]  /*6cb0*/  FSEL R185, R4, -INF , P0 ;  /* 0xff80000004b97808 */ /* 0x000fe40000000000 */
[----:B------:R-:W-:Y:S04]  /*6cc0*/  ISETP.GT.AND P0, PT, R2, 0x1, PT ;  /* 0x000000010200780c */ /* 0x000fe80003f04270 */
[----:B------:R-:W-:Y:S02]  /*6cd0*/  FSEL R184, R5, -INF , P0 ;  /* 0xff80000005b87808 */ /* 0x000fe40000000000 */
[----:B------:R-:W-:Y:S04]  /*6ce0*/  ISETP.GT.AND P0, PT, R0, RZ, PT ;  /* 0x000000ff0000720c */ /* 0x000fe80003f04270 */
[----:B------:R-:W-:Y:S02]  /*6cf0*/  FSEL R187, R6, -INF , P0 ;  /* 0xff80000006bb7808 */ /* 0x000fe40000000000 */
[----:B------:R-:W-:Y:S04]  /*6d00*/  ISETP.GT.AND P0, PT, R0, 0x1, PT ;  /* 0x000000010000780c */ /* 0x000fe80003f04270 */
[----:B------:R-:W-:Y:S02]  /*6d10*/  FSEL R186, R7, -INF , P0 ;  /* 0xff80000007ba7808 */ /* 0x000fe40000000000 */
[----:B------:R-:W1:Y:S01]  /*6d20*/  LDSM.16.M88.4 R4, [R250+0x7000] ;  /* 0x00700000fa04783b */ /* 0x000e620000000200 */
[----:B------:R-:W-:Y:S04]  /*6d30*/  ISETP.GT.AND P0, PT, R2, 0x8, PT ;  /* 0x000000080200780c */ /* 0x000fe80003f04270 */
[----:B------:R-:W-:Y:S02]  /*6d40*/  FSEL R176, R8, -INF , P0 ;  /* 0xff80000008b07808 */ /* 0x000fe40000000000 */
[----:B------:R-:W-:Y:S04]  /*6d50*/  ISETP.GT.AND P0, PT, R2, 0x9, PT ;  /* 0x000000090200780c */ /* 0x000fe80003f04270 */
[----:B------:R-:W-:Y:S02]  /*6d60*/  FSEL R177, R9, -INF , P0 ;  /* 0xff80000009b17808 */ /* 0x000fe40000000000 */
[----:B------:R-:W-:Y:S04]  /*6d70*/  ISETP.GT.AND P0, PT, R0, 0x8, PT ;  /* 0x000000080000780c */ /* 0x000fe80003f04270 */
[----:B------:R-:W-:Y:S02]  /*6d80*/  FSEL R183, R10, -INF , P0 ;  /* 0xff8000000ab77808 */ /* 0x000fe40000000000 */
[----:B------:R-:W-:Y:S04]  /*6d90*/  ISETP.GT.AND P0, PT, R0, 0x9, PT ;  /* 0x000000090000780c */ /* 0x000fe80003f04270 */
[----:B------:R-:W-:Y:S02]  /*6da0*/  FSEL R182, R11, -INF , P0 ;  /* 0xff8000000bb67808 */ /* 0x000fe40000000000 */
[----:B------:R-:W-:Y:S01]  /*6db0*/  ISETP.GT.AND P0, PT, R2, 0x10, PT ;  /* 0x000000100200780c */ /* 0x000fe20003f04270 */
[----:B------:R-:W2:Y:S01]  /*6dc0*/  LDSM.16.M88.4 R8, [R250+0x7800] ;  /* 0x00780000fa08783b */ /* 0x000ea20000000200 */
[----:B------:R-:W-:Y:S04]  /*6dd0*/  DEPBAR.LE SB0, 0x0 ;  /* 0x000080000000791a */ /* 0x000fe80000000000 */
[----:B------:R-:W-:Y:S01]  /*6de0*/  FSEL R189, R12, -INF , P0 ;  /* 0xff8000000cbd7808 */ /* 0x000fe20000000000 */
[----:B------:R-:W-:Y:S01]  /*6df0*/  BAR.SYNC.DEFER_BLOCKING 0x0 ;  /* 0x0000000000007b1d */ /* 0x000fe20000010000 */
[----:B------:R-:W-:Y:S04]  /*6e00*/  ISETP.GT.AND P0, PT, R2, 0x11, PT ;  /* 0x000000110200780c */ /* 0x000fe80003f04270 */
[----:B------:R-:W-:Y:S02]  /*6e10*/  FSEL R191, R13, -INF , P0 ;  /* 0xff8000000dbf7808 */ /* 0x000fe40000000000 */
[----:B------:R-:W-:Y:S01]  /*6e20*/  ISETP.GT.AND P0, PT, R0, 0x10, PT ;  /* 0x000000100000780c */ /* 0x000fe20003f04270 */
[C---:B-1----:R-:W-:Y:S05]  /*6e30*/  HMMA.16816.F32 R20, R244.reuse, R4, R20 ;  /* 0x00000004f414723c */ /* 0x042fea0000001814 */
[----:B------:R-:W-:Y:S02]  /*6e40*/  FSEL R168, R14, -INF , P0 ;  /* 0xff8000000ea87808 */ /* 0x000fe40000000000 */
[----:B------:R-:W-:Y:S01]  /*6e50*/  ISETP.GT.AND P0, PT, R0, 0x11, PT ;  /* 0x000000110000780c */ /* 0x000fe20003f04270 */
[C---:B------:R-:W-:Y:S04]  /*6e60*/  HMMA.16816.F32 R24, R244.reuse, R6, R24 ;  /* 0x00000006f418723c */ /* 0x040fe80000001818 */
[----:B------:R-:W-:Y:S02]  /*6e70*/  FSEL R169, R15, -INF , P0 ;  /* 0xff8000000fa97808 */ /* 0x000fe40000000000 */
[----:B------:R-:W-:Y:S02]  /*6e80*/  ISETP.GT.AND P0, PT, R2, 0x18, PT ;  /* 0x000000180200780c */ /* 0x000fe40003f04270 */
[----:B------:R-:W-:Y:S01]  /*6e90*/  FMNMX.FTZ R4, R185, R3, !PT ;  /* 0x00000003b9047209 */ /* 0x000fe20007810000 */
[----:B------:R-:W-:Y:S01]  /*6ea0*/  @!PT LDS RZ, [RZ] ;  /* 0x00000000fffff984 */ /* 0x000fe20000000800 */
[----:B------:R-:W-:Y:S01]  /*6eb0*/  @!PT LDS RZ, [RZ] ;  /* 0x00000000fffff984 */ /* 0x000fe20000000800 */
[----:B------:R-:W-:Y:S01]  /*6ec0*/  @!PT LDS RZ, [RZ] ;  /* 0x00000000fffff984 */ /* 0x000fe20000000800 */
[----:B------:R1:W-:Y:S03]  /*6ed0*/  @P6 LDGSTS.E.BYPASS.LTC128B.128 [R131+0x10100], [R180.64], !P5 ;  /* 0x10100000b4836fae */ /* 0x0003e6000e901d46 */
[----:B------:R-:W-:Y:S02]  /*6ee0*/  FSEL R188, R16, -INF , P0 ;  /* 0xff80000010bc7808 */ /* 0x000fe40000000000 */
[----:B------:R-:W-:Y:S02]  /*6ef0*/  ISETP.GT.AND P0, PT, R2, 0x19, PT ;  /* 0x000000190200780c */ /* 0x000fe40003f04270 */
[----:B------:R-:W-:Y:S01]  /*6f00*/  FMNMX.FTZ R4, R184, R4, !PT ;  /* 0x00000004b8047209 */ /* 0x000fe20007810000 */
[C---:B--2---:R-:W-:Y:S03]  /*6f10*/  HMMA.16816.F32 R28, R244.reuse, R8, R28 ;  /* 0x00000008f41c723c */ /* 0x044fe6000000181c */
[----:B------:R-:W-:Y:S02]  /*6f20*/  FSEL R190, R17, -INF , P0 ;  /* 0xff80000011be7808 */ /* 0x000fe40000000000 */
[----:B------:R-:W-:Y:S02]  /*6f30*/  ISETP.GT.AND P0, PT, R0, 0x18, PT ;  /* 0x000000180000780c */ /* 0x000fe40003f04270 */
[----:B------:R-:W-:Y:S01]  /*6f40*/  FMNMX.FTZ R4, R176, R4, !PT ;  /* 0x00000004b0047209 */ /* 0x000fe20007810000 */
[----:B------:R-:W-:Y:S04]  /*6f50*/  HMMA.16816.F32 R32, R244, R10, R32 ;  /* 0x0000000af420723c */ /* 0x000fe80000001820 */
[----:B------:R-:W-:Y:S02]  /*6f60*/  FSEL R172, R18, -INF , P0 ;  /* 0xff80000012ac7808 */ /* 0x000fe40000000000 */
[----:B------:R-:W-:Y:S02]  /*6f70*/  ISETP.GT.AND P0, PT, R0, 0x19, PT ;  /* 0x000000190000780c */ /* 0x000fe40003f04270 */
[----:B------:R-:W-:Y:S04]  /*6f80*/  FMNMX.FTZ R4, R177, R4, !PT ;  /* 0x00000004b1047209 */ /* 0x000fe80007810000 */
[----:B------:R-:W-:Y:S02]  /*6f90*/  FSEL R178, R19, -INF , P0 ;  /* 0xff80000013b27808 */ /* 0x000fe40000000000 */
[----:B------:R-:W-:Y:S02]  /*6fa0*/  ISETP.GT.AND P0, PT, R2, 0x20, PT ;  /* 0x000000200200780c */ /* 0x000fe40003f04270 */
[----:B------:R-:W-:Y:S02]  /*6fb0*/  FMNMX.FTZ R4, R189, R4, !PT ;  /* 0x00000004bd047209 */ /* 0x000fe40007810000 */
[----:B------:R-:W-:Y:S02]  /*6fc0*/  FSEL R197, R20, -INF , P0 ;  /* 0xff80000014c57808 */ /* 0x000fe40000000000 */
[----:B------:R-:W-:Y:S02]  /*6fd0*/  ISETP.GT.AND P0, PT, R2, 0x21, PT ;  /* 0x000000210200780c */ /* 0x000fe40003f04270 */
[----:B------:R-:W-:Y:S02]  /*6fe0*/  FMNMX.FTZ R4, R191, R4, !PT ;  /* 0x00000004bf047209 */ /* 0x000fe40007810000 */
        /* <DEDUP_REMOVED lines=32> */
[----:B------:R-:W-:Y:S02]  /*71f0*/  FMNMX.FTZ R4, R194, R4, !PT ;  /* 0x00000004c2047209 */ /* 0x000fe40007810000 */
[----:B------:R-:W-:Y:S02]  /*7200*/  FSEL R168, R31, -INF , P0 ;  /* 0xff8000001fa87808 */ /* 0x000fe40000000000 */
[----:B------:R-:W-:Y:S02]  /*7210*/  ISETP.GT.AND P0, PT, R2, 0x38, PT ;  /* 0x000000380200780c */ /* 0x000fe40003f04270 */
[----:B------:R-:W-:Y:S02]  /*7220*/  MOV R23, R169 ;  /* 0x000000a900177202 */ /* 0x000fe40000000f00 */
[----:B------:R-:W-:Y:S02]  /*7230*/  FMNMX.FTZ R5, R24, R5, !PT ;  /* 0x0000000518057209 */ /* 0x000fe40007810000 */
[----:B------:R-:W-:Y:S02]  /*7240*/  FMNMX.FTZ R4, R195, R4, !PT ;  /* 0x00000004c3047209 */ /* 0x000fe40007810000 */
[----:B------:R-:W-:Y:S02]  /*7250*/  FSEL R172, R32, -INF , P0 ;  /* 0xff80000020ac7808 */ /* 0x000fe40000000000 */
[----:B------:R-:W-:Y:S02]  /*7260*/  ISETP.GT.AND P0, PT, R2, 0x39, PT ;  /* 0x000000390200780c */ /* 0x000fe40003f04270 */
[----:B------:R-:W-:Y:S02]  /*7270*/  FMNMX.FTZ R5, R23, R5, !PT ;  /* 0x0000000517057209 */ /* 0x000fe40007810000 */
[----:B------:R-:W-:Y:S02]  /*7280*/  FMNMX.FTZ R4, R172, R4, !PT ;  /* 0x00000004ac047209 */ /* 0x000fe40007810000 */
[----:B------:R-:W-:Y:S01]  /*7290*/  FSEL R173, R33, -INF , P0 ;  /* 0xff80000021ad7808 */ /* 0x000fe20000000000 */
[----:B------:R-:W-:Y:S01]  /*72a0*/  IMAD.MOV.U32 R33, RZ, RZ, R23 ;  /* 0x000000ffff217224 */ /* 0x000fe200078e0017 */
[----:B------:R-:W-:Y:S02]  /*72b0*/  FMNMX.FTZ R2, R21, R5, !PT ;  /* 0x0000000515027209 */ /* 0x000fe40007810000 */
[----:B------:R-:W-:Y:S02]  /*72c0*/  ISETP.GT.AND P0, PT, R0, 0x38, PT ;  /* 0x000000380000780c */ /* 0x000fe40003f04270 */
[----:B------:R-:W-:Y:S02]  /*72d0*/  FMNMX.FTZ R4, R173, R4, !PT ;  /* 0x00000004ad047209 */ /* 0x000fe40007810000 */
[----:B------:R-:W-:Y:S02]  /*72e0*/  FSEL R169, R34, -INF , P0 ;  /* 0xff80000022a97808 */ /* 0x000fe40000000000 */
[----:B------:R-:W-:Y:S01]  /*72f0*/  ISETP.GT.AND P0, PT, R0, 0x39, PT ;  /* 0x000000390000780c */ /* 0x000fe20003f04270 */
[----:B------:R-:W2:Y:S01]  /*7300*/  SHFL.BFLY PT, R8, R4, 0x2, 0x1f ;  /* 0x0c401f0004087f89 */ /* 0x000ea200000e0000 */
[----:B------:R-:W-:Y:S02]  /*7310*/  FMNMX.FTZ R2, R178, R2, !PT ;  /* 0x00000002b2027209 */ /* 0x000fe40007810000 */
[----:B------:R-:W-:Y:S01]  /*7320*/  FSEL R159, R35, -INF , P0 ;  /* 0xff800000239f7808 */ /* 0x000fe20000000000 */
[----:B------:R-:W-:Y:S01]  /*7330*/  IMAD.MOV.U32 R35, RZ, RZ, R178 ;  /* 0x000000ffff237224 */ /* 0x000fe200078e00b2 */
[----:B------:R-:W-:Y:S02]  /*7340*/  @P6 IADD3 R10, P0, R128, 0x40, RZ ;  /* 0x00000040800a6810 */ /* 0x000fe40007f1e0ff */
[----:B------:R-:W-:Y:S02]  /*7350*/  FMNMX.FTZ R2, R22, R2, !PT ;  /* 0x0000000216027209 */ /* 0x000fe40007810000 */
[----:B------:R-:W-:Y:S02]  /*7360*/  @P6 IADD3.X R11, RZ, R130, RZ, P0, !PT ;  /* 0x00000082ff0b6210 */ /* 0x000fe400007fe4ff */
[----:B------:R-:W-:Y:S02]  /*7370*/  FMNMX.FTZ R0, R179, R2, !PT ;  /* 0x00000002b3007209 */ /* 0x000fe40007810000 */
[----:B------:R-:W-:Y:S02]  /*7380*/  @P6 IADD3 R2, P0, R157, R10, RZ ;  /* 0x0000000a9d026210 */ /* 0x000fe40007f1e0ff */
[----:B------:R-:W-:Y:S02]  /*7390*/  FMNMX.FTZ R0, R193, R0, !PT ;  /* 0x00000000c1007209 */ /* 0x000fe40007810000 */
[----:B------:R-:W-:Y:S01]  /*73a0*/  MOV R32, R24 ;  /* 0x0000001800207202 */ /* 0x000fe20000000f00 */
[----:B------:R-:W-:Y:S01]  /*73b0*/  @P6 IMAD.X R5, R156, 0x1, R11, P0 ;  /* 0x000000019c056824 */ /* 0x000fe200000e060b */
[----:B------:R-:W-:Y:S02]  /*73c0*/  @P6 LEA R6, P0, R2, c[0x0][0x1c8], 0x1 ;  /* 0x0000720002066a11 */ /* 0x000fe400078008ff */
[----:B------:R-:W-:Y:S02]  /*73d0*/  FMNMX.FTZ R0, R174, R0, !PT ;  /* 0x00000000ae007209 */ /* 0x000fe40007810000 */
[----:B------:R-:W-:Y:S02]  /*73e0*/  @P6 LEA.HI.X R7, R2, c[0x0][0x1cc], R5, 0x1, P0 ;  /* 0x0000730002076a11 */ /* 0x000fe400000f0c05 */
[----:B------:R-:W-:Y:S02]  /*73f0*/  @P6 IADD3 R17, P0, R128, 0x80, RZ ;  /* 0x0000008080116810 */ /* 0x000fe40007f1e0ff */
[----:B------:R-:W-:Y:S01]  /*7400*/  FMNMX.FTZ R0, R175, R0, !PT ;  /* 0x00000000af007209 */ /* 0x000fe20007810000 */
[----:B------:R3:W-:Y:S01]  /*7410*/  @P6 LDGSTS.E.BYPASS.LTC128B.128 [R131+0x12100], [R6.64], !P4 ;  /* 0x1210000006836fae */ /* 0x0007e2000e101d46 */
[----:B------:R-:W-:Y:S02]  /*7420*/  @P6 IADD3.X R16, RZ, R130, RZ, P0, !PT ;  /* 0x00000082ff106210 */ /* 0x000fe400007fe4ff */
[----:B------:R-:W-:Y:S02]  /*7430*/  @P6 IADD3 R5, P0, R157, R17, RZ ;  /* 0x000000119d056210 */ /* 0x000fe40007f1e0ff */
[----:B--2---:R-:W-:Y:S02]  /*7440*/  FMNMX.FTZ R8, R4, R8, !PT ;  /* 0x0000000804087209 */ /* 0x004fe40007810000 */
[----:B------:R-:W-:Y:S01]  /*7450*/  FMNMX.FTZ R0, R168, R0, !PT ;  /* 0x00000000a8007209 */ /* 0x000fe20007810000 */
[----:B------:R-:W-:Y:S01]  /*7460*/  @P6 IMAD.X R9, R156, 0x1, R16, P0 ;  /* 0x000000019c096824 */ /* 0x000fe200000e0610 */
[----:B------:R-:W-:Y:S02]  /*7470*/  @P6 LEA R4, P0, R5, c[0x0][0x1c8], 0x1 ;  /* 0x0000720005046a11 */ /* 0x000fe400078008ff */
[----:B------:R-:W-:Y:S02]  /*7480*/  FMNMX.FTZ R0, R169, R0, !PT ;  /* 0x00000000a9007209 */ /* 0x000fe40007810000 */
[----:B------:R-:W-:Y:S02]  /*7490*/  @P6 LEA.HI.X R5, R5, c[0x0][0x1cc], R9, 0x1, P0 ;  /* 0x0000730005056a11 */ /* 0x000fe400000f0c09 */
[----:B------:R-:W-:Y:S02]  /*74a0*/  FMNMX.FTZ R0, R159, R0, !PT ;  /* 0x000000009f007209 */ /* 0x000fe40007810000 */
[----:B------:R-:W-:Y:S01]  /*74b0*/  @P6 IADD3 R9, P0, R128, 0xc0, RZ ;  /* 0x000000c080096810 */ /* 0x000fe20007f1e0ff */
[----:B------:R2:W-:Y:S01]  /*74c0*/  @P6 LDGSTS.E.BYPASS.LTC128B.128 [R131+0x14100], [R4.64], !P3 ;  /* 0x1410000004836fae */ /* 0x0005e2000d901d46 */
[----:B------:R-:W-:Y:S04]  /*74d0*/  MOV R34, R21 ;  /* 0x0000001500227202 */ /* 0x000fe80000000f00 */
[----:B------:R-:W4:Y:S01]  /*74e0*/  SHFL.BFLY PT, R2, R0, 0x2, 0x1f ;  /* 0x0c401f0000027f89 */ /* 0x000f2200000e0000 */
[----:B---3--:R-:W-:Y:S04]  /*74f0*/  @P6 IADD3.X R7, RZ, R130, RZ, P0, !PT ;  /* 0x00000082ff076210 */ /* 0x008fe800007fe4ff */
[----:B------:R-:W3:Y:S01]  /*7500*/  SHFL.BFLY PT, R6, R8, 0x1, 0x1f ;  /* 0x0c201f0008067f89 */ /* 0x000ee200000e0000 */
[----:B--2---:R-:W-:Y:S02]  /*7510*/  @P6 IADD3 R4, P0, R157, R9, RZ ;  /* 0x000000099d046210 */ /* 0x004fe40007f1e0ff */
[----:B----4-:R-:W-:Y:S03]  /*7520*/  FMNMX.FTZ R0, R0, R2, !PT ;  /* 0x0000000200007209 */ /* 0x010fe60007810000 */
[----:B------:R-:W-:Y:S01]  /*7530*/  @P6 IMAD.X R2, R156, 0x1, R7, P0 ;  /* 0x000000019c026824 */ /* 0x000fe200000e0607 */
[C---:B------:R-:W-:Y:S04]  /*7540*/  @P6 LEA R14, P0, R4.reuse, c[0x0][0x1c8], 0x1 ;  /* 0x00007200040e6a11 */ /* 0x040fe800078008ff */
[----:B------:R-:W-:Y:S01]  /*7550*/  @P6 LEA.HI.X R15, R4, c[0x0][0x1cc], R2, 0x1, P0 ;  /* 0x00007300040f6a11 */ /* 0x000fe200000f0c02 */
[----:B------:R-:W-:Y:S01]  /*7560*/  @P6 IMAD.MOV.U32 R2, RZ, RZ, c[0x0][0x1e4] ;  /* 0x00007900ff026624 */ /* 0x000fe200078e00ff */
[----:B------:R-:W-:Y:S03]  /*7570*/  @P6 MOV R4, c[0x0][0x1e0] ;  /* 0x0000780000046a02 */ /* 0x000fe60000000f00 */
[----:B------:R2:W-:Y:S01]  /*7580*/  @P6 LDGSTS.E.BYPASS.LTC128B.128 [R131+0x16100], [R14.64], !P2 ;  /* 0x161000000e836fae */ /* 0x0005e2000d101d46 */
[----:B------:R-:W-:Y:S02]  /*7590*/  @P6 LEA R5, P0, R4, R157, 0x5 ;  /* 0x0000009d04056211 */ /* 0x000fe400078028ff */
[----:B---3--:R-:W-:Y:S02]  /*75a0*/  FMNMX.FTZ R157, R8, R6, !PT ;  /* 0x00000006089d7209 */ /* 0x008fe40007810000 */
[----:B------:R-:W-:Y:S02]  /*75b0*/  @P6 LEA.HI.X R4, R4, R156, R2, 0x5, P0 ;  /* 0x0000009c04046211 */ /* 0x000fe400000f2c02 */
[----:B------:R-:W-:Y:S01]  /*75c0*/  @P6 IADD3 R2, P0, R5, R128, RZ ;  /* 0x0000008005026210 */ /* 0x000fe20007f1e0ff */
[----:B-1----:R-:W-:Y:S01]  /*75d0*/  FMUL.FTZ R180, R157, c[0x0][0x2d0] ;  /* 0x0000b4009db47a20 */ /* 0x002fe20000410000 */
[----:B------:R-:W3:Y:S02]  /*75e0*/  LDL.LU.64 R128, [R1+0x160] ;  /* 0x0001600001807983 */ /* 0x000ee40000300a00 */
[----:B------:R-:W-:Y:S02]  /*75f0*/  @P6 IADD3.X R6, R4, R130, RZ, P0, !PT ;  /* 0x0000008204066210 */ /* 0x000fe400007fe4ff */
[C---:B------:R-:W-:Y:S01]  /*7600*/  @P6 LEA R12, P0, R2.reuse, c[0x0][0x1c8], 0x1 ;  /* 0x00007200020c6a11 */ /* 0x040fe200078008ff */
[----:B------:R-:W4:Y:S03]  /*7610*/  LDL.LU R130, [R1+0x158] ;  /* 0x0001580001827983 */ /* 0x000f260000300800 */
[----:B------:R-:W-:Y:S02]  /*7620*/  @P6 LEA.HI.X R13, R2, c[0x0][0x1cc], R6, 0x1, P0 ;  /* 0x00007300020d6a11 */ /* 0x000fe400000f0c06 */
[C---:B------:R-:W-:Y:S01]  /*7630*/  @P6 IADD3 R6, P0, R5.reuse, R10, RZ ;  /* 0x0000000a05066210 */ /* 0x040fe20007f1e0ff */
[----:B------:R-:W1:Y:S04]  /*7640*/  SHFL.BFLY PT, R2, R0, 0x1, 0x1f ;  /* 0x0c201f0000027f89 */ /* 0x000e6800000e0000 */
[----:B------:R-:W-:Y:S01]  /*7650*/  @P6 IMAD.X R11, R4, 0x1, R11, P0 ;  /* 0x00000001040b6824 */ /* 0x000fe200000e060b */
[C---:B------:R-:W-:Y:S01]  /*7660*/  @P6 LEA R10, P0, R6.reuse, c[0x0][0x1c8], 0x1 ;  /* 0x00007200060a6a11 */ /* 0x040fe200078008ff */
[----:B------:R2:W-:Y:S03]  /*7670*/  @P6 LDGSTS.E.BYPASS.LTC128B.128 [R131+0x11100], [R12.64], !P5 ;  /* 0x111000000c836fae */ /* 0x0005e6000e901d46 */
[----:B------:R-:W-:Y:S02]  /*7680*/  @P6 LEA.HI.X R11, R6, c[0x0][0x1cc], R11, 0x1, P0 ;  /* 0x00007300060b6a11 */ /* 0x000fe400000f0c0b */
[C---:B------:R-:W-:Y:S03]  /*7690*/  @P6 IADD3 R6, P0, R5.reuse, R17, RZ ;  /* 0x0000001105066210 */ /* 0x040fe60007f1e0ff */
[----:B------:R2:W-:Y:S01]  /*76a0*/  @P6 LDGSTS.E.BYPASS.LTC128B.128 [R131+0x13100], [R10.64], !P4 ;  /* 0x131000000a836fae */ /* 0x0005e2000e101d46 */
[C---:B------:R-:W-:Y:S02]  /*76b0*/  @P6 IADD3.X R16, R4.reuse, R16, RZ, P0, !PT ;  /* 0x0000001004106210 */ /* 0x040fe400007fe4ff */
[----:B------:R-:W-:Y:S05]  /*76c0*/  @P6 IADD3 R5, P0, R5, R9, RZ ;  /* 0x0000000905056210 */ /* 0x000fea0007f1e0ff */
[----:B------:R-:W-:Y:S01]  /*76d0*/  @P6 IMAD.X R7, R4, 0x1, R7, P0 ;  /* 0x0000000104076824 */ /* 0x000fe200000e0607 */
[----:B------:R-:W-:Y:S02]  /*76e0*/  @P6 LEA R8, P0, R6, c[0x0][0x1c8], 0x1 ;  /* 0x0000720006086a11 */ /* 0x000fe400078008ff */
[----:B-1----:R-:W-:Y:S02]  /*76f0*/  FMNMX.FTZ R156, R0, R2, !PT ;  /* 0x00000002009c7209 */ /* 0x002fe40007810000 */
[----:B------:R-:W-:Y:S02]  /*7700*/  @P6 LEA.HI.X R9, R6, c[0x0][0x1cc], R16, 0x1, P0 ;  /* 0x0000730006096a11 */ /* 0x000fe400000f0c10 */
[C---:B------:R-:W-:Y:S01]  /*7710*/  @P6 LEA R4, P0, R5.reuse, c[0x0][0x1c8], 0x1 ;  /* 0x0000720005046a11 */ /* 0x040fe200078008ff */
[----:B------:R-:W-:Y:S02]  /*7720*/  FMUL.FTZ R181, R156, c[0x0][0x2d0] ;  /* 0x0000b4009cb57a20 */ /* 0x000fe40000410000 */
[----:B------:R1:W-:Y:S01]  /*7730*/  @P6 LDGSTS.E.BYPASS.LTC128B.128 [R131+0x15100], [R8.64], !P3 ;  /* 0x1510000008836fae */ /* 0x0003e2000d901d46 */
[----:B------:R-:W-:Y:S02]  /*7740*/  @P6 LEA.HI.X R5, R5, c[0x0][0x1cc], R7, 0x1, P0 ;  /* 0x0000730005056a11 */ /* 0x000fe400000f0c07 */
[----:B------:R-:W-:Y:S03]  /*7750*/  FSETP.NEU.FTZ.AND P0, PT, R157, -INF , PT ;  /* 0xff8000009d00780b */ /* 0x000fe60003f1d000 */
[----:B------:R1:W-:Y:S01]  /*7760*/  @P6 LDGSTS.E.BYPASS.LTC128B.128 [R131+0x17100], [R4.64], !P2 ;  /* 0x1710000004836fae */ /* 0x0003e2000d101d46 */
[----:B------:R-:W-:Y:S04]  /*7770*/  FSEL R180, R180, RZ, P0 ;  /* 0x000000ffb4b47208 */ /* 0x000fe80000000000 */
[----:B--2---:R-:W2:Y:S01]  /*7780*/  LDSM.16.MT88.4 R12, [R248] ;  /* 0x00000000f80c783b */ /* 0x004ea20000004200 */
[--C-:B------:R-:W-:Y:S02]  /*7790*/  FFMA.FTZ R0, R185, c[0x0][0x2d0], -R180.reuse ;  /* 0x0000b400b9007a23 */ /* 0x100fe400000108b4 */
[--C-:B------:R-:W-:Y:S02]  /*77a0*/  FFMA.FTZ R2, R177, c[0x0][0x2d0], -R180.reuse ;  /* 0x0000b400b1027a23 */ /* 0x100fe400000108b4 */
[----:B------:R1:W-:Y:S01]  /*77b0*/  MUFU.EX2 R185, R0 ;  /* 0x0000000000b97308 */ /* 0x0003e20000000800 */
[--C-:B------:R-:W-:Y:S01]  /*77c0*/  FFMA.FTZ R176, R176, c[0x0][0x2d0], -R180.reuse ;  /* 0x0000b400b0b07a23 */ /* 0x100fe200000108b4 */
[----:B------:R-:W-:Y:S05]  /*77d0*/  LDSM.16.MT88.4 R28, [R251] ;  /* 0x00000000fb1c783b */ /* 0x000fea0000004200 */
[----:B------:R-:W0:Y:S03]  /*77e0*/  LDGDEPBAR ;  /* 0x00000000000079af */ /* 0x000e260000000000 */
[----:B------:R-:W-:Y:S02]  /*77f0*/  MUFU.EX2 R18, R2 ;  /* 0x0000000200127308 */ /* 0x000fe40000000800 */
[----:B-1----:R-:W4:Y:S08]  /*7800*/  LDL.LU R131, [R1+0x154] ;  /* 0x0001540001837983 */ /* 0x002f300000300800 */
[----:B------:R-:W-:Y:S01]  /*7810*/  MUFU.EX2 R19, R176 ;  /* 0x000000b000137308 */ /* 0x000fe20000000800 */
[----:B------:R-:W-:Y:S09]  /*7820*/  FFMA.FTZ R0, R184, c[0x0][0x2d0], -R180 ;  /* 0x0000b400b8007a23 */ /* 0x000ff200000108b4 */
[----:B------:R1:W-:Y:S02]  /*7830*/  MUFU.EX2 R20, R0 ;  /* 0x0000000000147308 */ /* 0x0003e40000000800 */
[----:B-1----:R-:W-:Y:S02]  /*7840*/  FSEL R0, R157, RZ, P0 ;  /* 0x000000ff9d007208 */ /* 0x002fe40000000000 */
[----:B------:R-:W-:Y:S03]  /*7850*/  FSETP.NEU.FTZ.AND P0, PT, R156, -INF , PT ;  /* 0xff8000009c00780b */ /* 0x000fe60003f1d000 */
[----:B------:R-:W-:Y:S01]  /*7860*/  FADD.FTZ R0, -R0, R3 ;  /* 0x0000000300007221 */ /* 0x000fe20000010100 */
[----:B------:R-:W-:Y:S03]  /*7870*/  FSEL R181, R181, RZ, P0 ;  /* 0x000000ffb5b57208 */ /* 0x000fe60000000000 */
[----:B------:R-:W-:Y:S02]  /*7880*/  FMUL.FTZ R0, R0, c[0x0][0x2d0] ;  /* 0x0000b40000007a20 */ /* 0x000fe40000410000 */
[--C-:B------:R-:W-:Y:S01]  /*7890*/  FFMA.FTZ R2, R187, c[0x0][0x2d0], -R181.reuse ;  /* 0x0000b400bb027a23 */ /* 0x100fe200000108b5 */
[----:B------:R-:W-:Y:S01]  /*78a0*/  MOV R187, R179 ;  /* 0x000000b300bb7202 */ /* 0x000fe20000000f00 */
[----:B------:R-:W1:Y:S10]  /*78b0*/  MUFU.EX2 R3, R0 ;  /* 0x0000000000037308 */ /* 0x000e740000000800 */
[----:B------:R2:W-:Y:S01]  /*78c0*/  MUFU.EX2 R184, R2 ;  /* 0x0000000200b87308 */ /* 0x0005e20000000800 */
[C---:B-1----:R-:W-:Y:S02]  /*78d0*/  FMUL.FTZ R24, R3.reuse, R144 ;  /* 0x0000009003187220 */ /* 0x042fe40000410000 */
[C---:B------:R-:W-:Y:S02]  /*78e0*/  FMUL.FTZ R9, R3.reuse, R165 ;  /* 0x000000a503097220 */ /* 0x040fe40000410000 */
[C---:B------:R-:W-:Y:S02]  /*78f0*/  FMUL.FTZ R4, R3.reuse, R160 ;  /* 0x000000a003047220 */ /* 0x040fe40000410000 */
[----:B------:R-:W-:Y:S02]  /*7900*/  IMAD.MOV.U32 R160, RZ, RZ, R22 ;  /* 0x000000ffffa07224 */ /* 0x000fe400078e0016 */
[C---:B------:R-:W-:Y:S01]  /*7910*/  FMUL.FTZ R5, R3.reuse, R161 ;  /* 0x000000a103057220 */ /* 0x040fe20000410000 */
[----:B------:R-:W-:Y:S01]  /*7920*/  MOV R161, R18 ;  /* 0x0000001200a17202 */ /* 0x000fe20000000f00 */
[----:B--2---:R-:W-:Y:S02]  /*7930*/  FFMA.FTZ R2, R186, c[0x0][0x2d0], -R181 ;  /* 0x0000b400ba027a23 */ /* 0x004fe400000108b5 */
[C---:B------:R-:W-:Y:S02]  /*7940*/  FMUL.FTZ R8, R3.reuse, R164 ;  /* 0x000000a403087220 */ /* 0x040fe40000410000 */
[----:B------:R-:W1:Y:S01]  /*7950*/  MUFU.EX2 R186, R2 ;  /* 0x0000000200ba7308 */ /* 0x000e620000000800 */
[C---:B------:R-:W-:Y:S02]  /*7960*/  FMUL.FTZ R16, R3.reuse, R136 ;  /* 0x0000008803107220 */ /* 0x040fe40000410000 */
[C---:B------:R-:W-:Y:S02]  /*7970*/  FMUL.FTZ R17, R3.reuse, R137 ;  /* 0x0000008903117220 */ /* 0x040fe40000410000 */
[C---:B------:R-:W-:Y:S01]  /*7980*/  FMUL.FTZ R25, R3.reuse, R145 ;  /* 0x0000009103197220 */ /* 0x040fe20000410000 */
[----:B------:R-:W-:Y:S01]  /*7990*/  MOV R145, R35 ;  /* 0x0000002300917202 */ /* 0x000fe20000000f00 */
[----:B------:R-:W-:Y:S01]  /*79a0*/  IMAD.MOV.U32 R164, RZ, RZ, R161 ;  /* 0x000000ffffa47224 */ /* 0x000fe200078e00a1 */
        /* <DEDUP_REMOVED lines=25> */
[----:B-1----:R-:W-:Y:S02]  /*7b40*/  FFMA.FTZ R2, R182, c[0x0][0x2d0], -R181 ;  /* 0x0000b400b6027a23 */ /* 0x002fe400000108b5 */
        /* <DEDUP_REMOVED lines=17> */
[C---:B------:R-:W-:Y:S02]  /*7c60*/  FMUL.FTZ R104, R3.reuse, R104 ;  /* 0x0000006803687220 */ /* 0x040fe40000410000 */
[----:B------:R-:W-:Y:S01]  /*7c70*/  FADD.FTZ R0, -R2, R158 ;  /* 0x0000009e02007221 */ /* 0x000fe20000010100 */
[----:B------:R-:W-:Y:S01]  /*7c80*/  MOV R2, R20 ;  /* 0x0000001400027202 */ /* 0x000fe20000000f00 */
[----:B------:R-:W-:Y:S01]  /*7c90*/  IMAD.MOV.U32 R158, RZ, RZ, R19 ;  /* 0x000000ffff9e7224 */ /* 0x000fe200078e0013 */
[----:B------:R-:W1:Y:S01]  /*7ca0*/  LDSM.16.MT88.4 R20, [R252] ;  /* 0x00000000fc14783b */ /* 0x000e620000004200 */
[----:B------:R-:W-:Y:S01]  /*7cb0*/  FMUL.FTZ R0, R0, c[0x0][0x2d0] ;  /* 0x0000b40000007a20 */ /* 0x000fe20000410000 */
[----:B------:R-:W-:Y:S01]  /*7cc0*/  F2FP.PACK_AB R176, R2, R185 ;  /* 0x000000b902b0723e */ /* 0x000fe200000000ff */
[C---:B------:R-:W-:Y:S01]  /*7cd0*/  FMUL.FTZ R105, R3.reuse, R105 ;  /* 0x0000006903697220 */ /* 0x040fe20000410000 */
[----:B------:R-:W-:Y:S01]  /*7ce0*/  F2FP.PACK_AB R178, R18, R158 ;  /* 0x0000009e12b2723e */ /* 0x000fe200000000ff */
        /* <DEDUP_REMOVED lines=11> */
[C---:B--2---:R-:W-:Y:S02]  /*7da0*/  FMUL.FTZ R6, R0.reuse, R162 ;  /* 0x000000a200067220 */ /* 0x044fe40000410000 */
[----:B------:R-:W2:Y:S01]  /*7db0*/  LDL R162, [R1+0x48] ;  /* 0x0000480001a27983 */ /* 0x000ea20000100800 */
[C---:B------:R-:W-:Y:S01]  /*7dc0*/  FMUL.FTZ R7, R0.reuse, R163 ;  /* 0x000000a300077220 */ /* 0x040fe20000410000 */
[----:B------:R-:W-:Y:S01]  /*7dd0*/  MOV R163, R160 ;  /* 0x000000a000a37202 */ /* 0x000fe20000000f00 */
[C---:B------:R-:W-:Y:S02]  /*7de0*/  FMUL.FTZ R18, R0.reuse, R138 ;  /* 0x0000008a00127220 */ /* 0x040fe40000410000 */
[----:B------:R-:W2:Y:S01]  /*7df0*/  LDL.LU R144, [R1+0x84] ;  /* 0x0000840001907983 */ /* 0x000ea20000300800 */
[C---:B------:R-:W-:Y:S02]  /*7e00*/  FMUL.FTZ R19, R0.reuse, R139 ;  /* 0x0000008b00137220 */ /* 0x040fe40000410000 */
[C---:B------:R-:W-:Y:S02]  /*7e10*/  HMMA.16816.F32 R4, R176.reuse, R12, R4 ;  /* 0x0000000cb004723c */ /* 0x040fe40000001804 */
[----:B------:R-:W2:Y:S03]  /*7e20*/  LDL R165, [R1+0x4] ;  /* 0x0000040001a57983 */ /* 0x000ea60000100800 */
[C---:B------:R-:W-:Y:S01]  /*7e30*/  FMUL.FTZ R11, R0.reuse, R167 ;  /* 0x000000a7000b7220 */ /* 0x040fe20000410000 */
[----:B------:R-:W-:Y:S01]  /*7e40*/  MOV R167, R158 ;  /* 0x0000009e00a77202 */ /* 0x000fe20000000f00 */
[C---:B------:R-:W-:Y:S01]  /*7e50*/  FMUL.FTZ R10, R0.reuse, R166 ;  /* 0x000000a6000a7220 */ /* 0x040fe20000410000 */
[----:B------:R-:W-:Y:S01]  /*7e60*/  LDSM.16.MT88.4 R136, [R248+0x800] ;  /* 0x00080000f888783b */ /* 0x000fe20000004200 */
[C---:B------:R-:W-:Y:S03]  /*7e70*/  FMUL.FTZ R12, R3.reuse, R132 ;  /* 0x00000084030c7220 */ /* 0x040fe60000410000 */
[C---:B------:R-:W-:Y:S01]  /*7e80*/  FMUL.FTZ R13, R3.reuse, R133 ;  /* 0x00000085030d7220 */ /* 0x040fe20000410000 */
[----:B------:R-:W-:Y:S01]  /*7e90*/  MOV R158, R33 ;  /* 0x00000021009e7202 */ /* 0x000fe20000000f00 */
[C---:B------:R-:W-:Y:S03]  /*7ea0*/  HMMA.16816.F32 R8, R176.reuse, R14, R8 ;  /* 0x0000000eb008723c */ /* 0x040fe60000001808 */
[C---:B------:R-:W-:Y:S02]  /*7eb0*/  FMUL.FTZ R26, R0.reuse, R146 ;  /* 0x00000092001a7220 */ /* 0x040fe40000410000 */
[C---:B------:R-:W-:Y:S02]  /*7ec0*/  FMUL.FTZ R27, R0.reuse, R147 ;  /* 0x00000093001b7220 */ /* 0x040fe40000410000 */
[C---:B------:R-:W-:Y:S02]  /*7ed0*/  FMUL.FTZ R14, R0.reuse, R134 ;  /* 0x00000086000e7220 */ /* 0x040fe40000410000 */
[C---:B------:R-:W-:Y:S03]  /*7ee0*/  FMUL.FTZ R15, R0.reuse, R135 ;  /* 0x00000087000f7220 */ /* 0x040fe60000410000 */
[C---:B------:R-:W-:Y:S02]  /*7ef0*/  FMUL.FTZ R33, R3.reuse, R153 ;  /* 0x0000009903217220 */ /* 0x040fe40000410000 */
[C---:B---3--:R-:W-:Y:S02]  /*7f00*/  FMUL.FTZ R128, R3.reuse, R128 ;  /* 0x0000008003807220 */ /* 0x048fe40000410000 */
[C---:B-1----:R-:W-:Y:S03]  /*7f10*/  HMMA.16816.F32 R12, R176.reuse, R20, R12 ;  /* 0x00000014b00c723c */ /* 0x042fe6000000180c */
[C---:B------:R-:W-:Y:S02]  /*7f20*/  FMUL.FTZ R129, R3.reuse, R129 ;  /* 0x0000008103817220 */ /* 0x040fe40000410000 */
[C---:B------:R-:W-:Y:S02]  /*7f30*/  FMUL.FTZ R35, R0.reuse, R155 ;  /* 0x0000009b00237220 */ /* 0x040fe40000410000 */
[C---:B------:R-:W-:Y:S01]  /*7f40*/  FMUL.FTZ R20, R3.reuse, R140 ;  /* 0x0000008c03147220 */ /* 0x040fe20000410000 */
[C---:B------:R-:W-:Y:S04]  /*7f50*/  HMMA.16816.F32 R16, R176.reuse, R22, R16 ;  /* 0x00000016b010723c */ /* 0x040fe80000001810 */
[C---:B------:R-:W-:Y:S02]  /*7f60*/  FMUL.FTZ R21, R3.reuse, R141 ;  /* 0x0000008d03157220 */ /* 0x040fe40000410000 */
[----:B------:R-:W-:Y:S02]  /*7f70*/  IMAD.MOV.U32 R160, RZ, RZ, R34 ;  /* 0x000000ffffa07224 */ /* 0x000fe400078e0022 */
[C---:B------:R-:W-:Y:S04]  /*7f80*/  FMUL.FTZ R22, R0.reuse, R142 ;  /* 0x0000008e00167220 */ /* 0x040fe80000410000 */
[C---:B------:R-:W-:Y:S02]  /*7f90*/  FMUL.FTZ R23, R0.reuse, R143 ;  /* 0x0000008f00177220 */ /* 0x040fe40000410000 */
[----:B------:R-:W-:Y:S01]  /*7fa0*/  LDSM.16.MT88.4 R140, [R252+0x800] ;  /* 0x00080000fc8c783b */ /* 0x000fe20000004200 */
[C---:B------:R-:W-:Y:S02]  /*7fb0*/  FMUL.FTZ R34, R0.reuse, R154 ;  /* 0x0000009a00227220 */ /* 0x040fe40000410000 */
[C---:B------:R-:W-:Y:S02]  /*7fc0*/  FMUL.FTZ R38, R0.reuse, R38 ;  /* 0x0000002600267220 */ /* 0x040fe40000410000 */
        /* <DEDUP_REMOVED lines=33> */
[----:B------:R-:W-:Y:S02]  /*81e0*/  IMAD.MOV.U32 R166, RZ, RZ, R2 ;  /* 0x000000ffffa67224 */ /* 0x000fe400078e0002 */
        /* <DEDUP_REMOVED lines=17> */
[----:B------:R1:W3:Y:S01]  /*8300*/  MUFU.EX2 R154, R2 ;  /* 0x00000002009a7308 */ /* 0x0002e20000000800 */
[C---:B------:R-:W-:Y:S02]  /*8310*/  FMUL.FTZ R122, R0.reuse, R122 ;  /* 0x0000007a007a7220 */ /* 0x040fe40000410000 */
[C---:B------:R-:W-:Y:S02]  /*8320*/  FMUL.FTZ R123, R0.reuse, R123 ;  /* 0x0000007b007b7220 */ /* 0x040fe40000410000 */
[C---:B------:R-:W-:Y:S02]  /*8330*/  FMUL.FTZ R126, R0.reuse, R126 ;  /* 0x0000007e007e7220 */ /* 0x040fe40000410000 */
[C---:B------:R-:W-:Y:S02]  /*8340*/  FMUL.FTZ R127, R0.reuse, R127 ;  /* 0x0000007f007f7220 */ /* 0x040fe40000410000 */
[C---:B----4-:R-:W-:Y:S02]  /*8350*/  FMUL.FTZ R130, R0.reuse, R130 ;  /* 0x0000008200827220 */ /* 0x050fe40000410000 */
[----:B------:R-:W-:Y:S02]  /*8360*/  FMUL.FTZ R131, R0, R131 ;  /* 0x0000008300837220 */ /* 0x000fe40000410000 */
[----:B------:R-:W-:Y:S06]  /*8370*/  FFMA.FTZ R189, R195, c[0x0][0x2d0], -R180 ;  /* 0x0000b400c3bd7a23 */ /* 0x000fec00000108b4 */
[----:B------:R-:W-:Y:S01]  /*8380*/  MUFU.EX2 R189, R189 ;  /* 0x000000bd00bd7308 */ /* 0x000fe20000000800 */
[--C-:B-1----:R-:W-:Y:S09]  /*8390*/  FFMA.FTZ R2, R161, c[0x0][0x2d0], -R181.reuse ;  /* 0x0000b400a1027a23 */ /* 0x102ff200000108b5 */
[----:B------:R1:W-:Y:S02]  /*83a0*/  MUFU.EX2 R152, R2 ;  /* 0x0000000200987308 */ /* 0x0003e40000000800 */
[----:B-1----:R-:W-:Y:S01]  /*83b0*/  FFMA.FTZ R2, R158, c[0x0][0x2d0], -R181 ;  /* 0x0000b4009e027a23 */ /* 0x002fe200000108b5 */
[----:B--2---:R1:W2:Y:S01]  /*83c0*/  LDSM.16.MT88.4 R132, [R162] ;  /* 0x00000000a284783b */ /* 0x0042a20000004200 */
[----:B------:R-:W-:Y:S04]  /*83d0*/  FFMA.FTZ R185, R3, R144, R185 ;  /* 0x0000009003b97223 */ /* 0x000fe800000100b9 */
[----:B------:R-:W4:Y:S01]  /*83e0*/  LDL.LU R3, [R1+0x88] ;  /* 0x0000880001037983 */ /* 0x000f220000300800 */
[----:B------:R-:W-:Y:S01]  /*83f0*/  IMAD.MOV.U32 R144, RZ, RZ, R166 ;  /* 0x000000ffff907224 */ /* 0x000fe200078e00a6 */
[----:B------:R-:W-:Y:S01]  /*8400*/  MOV R166, R164 ;  /* 0x000000a400a67202 */ /* 0x000fe20000000f00 */
[----:B-1----:R1:W1:Y:S01]  /*8410*/  MUFU.EX2 R162, R2 ;  /* 0x0000000200a27308 */ /* 0x0022620000000800 */
[C---:B--2---:R-:W-:Y:S03]  /*8420*/  HMMA.16816.F32 R28, R176.reuse, R132, R28 ;  /* 0x00000084b01c723c */ /* 0x044fe6000000181c */
[--C-:B-1----:R-:W-:Y:S05]  /*8430*/  FFMA.FTZ R2, R188, c[0x0][0x2d0], -R180.reuse ;  /* 0x0000b400bc027a23 */ /* 0x102fea00000108b4 */
[C---:B------:R-:W-:Y:S01]  /*8440*/  HMMA.16816.F32 R32, R176.reuse, R134, R32 ;  /* 0x00000086b020723c */ /* 0x040fe20000001820 */
[----:B------:R-:W1:Y:S01]  /*8450*/  LDSM.16.MT88.4 R132, [R248+0x2000] ;  /* 0x00200000f884783b */ /* 0x000e620000004200 */
[----:B------:R2:W-:Y:S02]  /*8460*/  MUFU.EX2 R161, R2 ;  /* 0x0000000200a17308 */ /* 0x0005e40000000800 */
[--C-:B--2---:R-:W-:Y:S02]  /*8470*/  FFMA.FTZ R2, R190, c[0x0][0x2d0], -R180.reuse ;  /* 0x0000b400be027a23 */ /* 0x104fe400000108b4 */
[--C-:B------:R-:W-:Y:S06]  /*8480*/  FFMA.FTZ R190, R194, c[0x0][0x2d0], -R180.reuse ;  /* 0x0000b400c2be7a23 */ /* 0x100fec00000108b4 */
[----:B------:R2:W-:Y:S01]  /*8490*/  MUFU.EX2 R158, R2 ;  /* 0x00000002009e7308 */ /* 0x0005e20000000800 */
[C---:B-1----:R-:W-:Y:S09]  /*84a0*/  HMMA.16816.F32 R36, R176.reuse, R132, R36 ;  /* 0x00000084b024723c */ /* 0x042ff20000001824 */
[----:B------:R-:W-:Y:S01]  /*84b0*/  MUFU.EX2 R190, R190 ;  /* 0x000000be00be7308 */ /* 0x000fe20000000800 */
[C---:B------:R-:W-:Y:S01]  /*84c0*/  HMMA.16816.F32 R40, R176.reuse, R134, R40 ;  /* 0x00000086b028723c */ /* 0x040fe20000001828 */
[----:B------:R-:W1:Y:S02]  /*84d0*/  LDSM.16.MT88.4 R132, [R252+0x2000] ;  /* 0x00200000fc84783b */ /* 0x000e640000004200 */
[--C-:B--2---:R-:W-:Y:S06]  /*84e0*/  FFMA.FTZ R2, R160, c[0x0][0x2d0], -R181.reuse ;  /* 0x0000b400a0027a23 */ /* 0x104fec00000108b5 */
[----:B------:R2:W-:Y:S03]  /*84f0*/  MUFU.EX2 R160, R2 ;  /* 0x0000000200a07308 */ /* 0x0005e60000000800 */
[--C-:B--2---:R-:W-:Y:S07]  /*8500*/  FFMA.FTZ R2, R145, c[0x0][0x2d0], -R181.reuse ;  /* 0x0000b40091027a23 */ /* 0x104fee00000108b5 */
[----:B------:R2:W2:Y:S01]  /*8510*/  MUFU.EX2 R155, R2 ;  /* 0x00000002009b7308 */ /* 0x0004a20000000800 */
[C---:B-1----:R-:W-:Y:S08]  /*8520*/  HMMA.16816.F32 R44, R176.reuse, R132, R44 ;  /* 0x00000084b02c723c */ /* 0x042ff0000000182c */
[C---:B------:R-:W-:Y:S01]  /*8530*/  HMMA.16816.F32 R48, R176.reuse, R134, R48 ;  /* 0x00000086b030723c */ /* 0x040fe20000001830 */
[----:B------:R-:W1:Y:S03]  /*8540*/  LDSM.16.MT88.4 R132, [R251+0x2000] ;  /* 0x00200000fb84783b */ /* 0x000e660000004200 */
[--C-:B--2---:R-:W-:Y:S02]  /*8550*/  FFMA.FTZ R2, R197, c[0x0][0x2d0], -R180.reuse ;  /* 0x0000b400c5027a23 */ /* 0x104fe400000108b4 */
[----:B------:R2:W5:Y:S02]  /*8560*/  LDL.LU R197, [R1+0x150] ;  /* 0x0001500001c57983 */ /* 0x0005640000300800 */
[----:B------:R1:W1:Y:S02]  /*8570*/  MUFU.EX2 R164, R2 ;  /* 0x0000000200a47308 */ /* 0x0002640000000800 */
[C---:B-1----:R-:W-:Y:S03]  /*8580*/  HMMA.16816.F32 R52, R176.reuse, R132, R52 ;  /* 0x00000084b034723c */ /* 0x042fe60000001834 */
[----:B------:R-:W-:Y:S02]  /*8590*/  FFMA.FTZ R2, R198, c[0x0][0x2d0], -R180 ;  /* 0x0000b400c6027a23 */ /* 0x000fe400000108b4 */
[----:B------:R2:W5:Y:S03]  /*85a0*/  LDL.LU R198, [R1+0x14c] ;  /* 0x00014c0001c67983 */ /* 0x0005660000300800 */
[----:B------:R1:W1:Y:S01]  /*85b0*/  MUFU.EX2 R148, R2 ;  /* 0x0000000200947308 */ /* 0x0002620000000800 */
[C---:B------:R-:W-:Y:S01]  /*85c0*/  HMMA.16816.F32 R56, R176.reuse, R134, R56 ;  /* 0x00000086b038723c */ /* 0x040fe20000001838 */
[----:B------:R-:W2:Y:S02]  /*85d0*/  LDSM.16.MT88.4 R132, [R165+0x2000] ;  /* 0x00200000a584783b */ /* 0x000ea40000004200 */
[--C-:B-1----:R-:W-:Y:S05]  /*85e0*/  FFMA.FTZ R2, R163, c[0x0][0x2d0], -R181.reuse ;  /* 0x0000b400a3027a23 */ /* 0x102fea00000108b5 */
[C---:B--2---:R-:W-:Y:S08]  /*85f0*/  HMMA.16816.F32 R60, R176.reuse, R132, R60 ;  /* 0x00000084b03c723c */ /* 0x044ff0000000183c */
[C---:B------:R-:W-:Y:S01]  /*8600*/  HMMA.16816.F32 R64, R176.reuse, R134, R64 ;  /* 0x00000086b040723c */ /* 0x040fe20000001840 */
[----:B------:R-:W1:Y:S07]  /*8610*/  LDSM.16.MT88.4 R132, [R248+0x4000] ;  /* 0x00400000f884783b */ /* 0x000e6e0000004200 */
[C---:B-1----:R-:W-:Y:S08]  /*8620*/  HMMA.16816.F32 R68, R176.reuse, R132, R68 ;  /* 0x00000084b044723c */ /* 0x042ff00000001844 */
[C---:B------:R-:W-:Y:S01]  /*8630*/  HMMA.16816.F32 R72, R176.reuse, R134, R72 ;  /* 0x00000086b048723c */ /* 0x040fe20000001848 */
[----:B------:R-:W1:Y:S03]  /*8640*/  LDSM.16.MT88.4 R132, [R252+0x4000] ;  /* 0x00400000fc84783b */ /* 0x000e660000004200 */
[----:B----4-:R-:W-:Y:S02]  /*8650*/  FFMA.FTZ R3, R0, R3, R184 ;  /* 0x0000000300037223 */ /* 0x010fe400000100b8 */
[----:B------:R-:W-:Y:S02]  /*8660*/  FFMA.FTZ R0, R187, c[0x0][0x2d0], -R181 ;  /* 0x0000b400bb007a23 */ /* 0x000fe400000108b5 */
[--C-:B------:R-:W-:Y:S02]  /*8670*/  FFMA.FTZ R187, R172, c[0x0][0x2d0], -R180.reuse ;  /* 0x0000b400acbb7a23 */ /* 0x100fe400000108b4 */
[----:B------:R2:W-:Y:S02]  /*8680*/  MUFU.EX2 R163, R0 ;  /* 0x0000000000a37308 */ /* 0x0005e40000000800 */
[----:B------:R-:W-:Y:S08]  /*8690*/  FADD.FTZ R3, R186, R3 ;  /* 0x00000003ba037221 */ /* 0x000ff00000010000 */
[----:B------:R-:W-:Y:S01]  /*86a0*/  MUFU.EX2 R187, R187 ;  /* 0x000000bb00bb7308 */ /* 0x000fe20000000800 */
[C---:B-1----:R-:W-:Y:S03]  /*86b0*/  HMMA.16816.F32 R76, R176.reuse, R132, R76 ;  /* 0x00000084b04c723c */ /* 0x042fe6000000184c */
[--C-:B--2---:R-:W-:Y:S02]  /*86c0*/  FFMA.FTZ R0, R199, c[0x0][0x2d0], -R180.reuse ;  /* 0x0000b400c7007a23 */ /* 0x104fe400000108b4 */
[----:B------:R1:W5:Y:S03]  /*86d0*/  LDL.LU R199, [R1+0x148] ;  /* 0x0001480001c77983 */ /* 0x0003660000300800 */
[C---:B------:R-:W-:Y:S02]  /*86e0*/  HMMA.16816.F32 R80, R176.reuse, R134, R80 ;  /* 0x00000086b050723c */ /* 0x040fe40000001850 */
[----:B------:R-:W2:Y:S06]  /*86f0*/  LDSM.16.MT88.4 R132, [R251+0x4000] ;  /* 0x00400000fb84783b */ /* 0x000eac0000004200 */
        /* <DEDUP_REMOVED lines=16> */
[----:B---3--:R-:W-:Y:S01]  /*8800*/  F2FP.PACK_AB R132, R154, R153 ;  /* 0x000000999a84723e */ /* 0x008fe200000000ff */
[----:B------:R-:W-:Y:S01]  /*8810*/  HMMA.16816.F32 R128, R176, R134, R128 ;  /* 0x00000086b080723c */ /* 0x000fe20000001880 */
[----:B------:R2:W-:Y:S03]  /*8820*/  MUFU.EX2 R176, R0 ;  /* 0x0000000000b07308 */ /* 0x0005e60000000800 */
[----:B------:R-:W-:Y:S03]  /*8830*/  F2FP.PACK_AB R133, R162, R152 ;  /* 0x00000098a285723e */ /* 0x000fe600000000ff */
[----:B------:R-:W-:Y:S02]  /*8840*/  F2FP.PACK_AB R135, R155, R160 ;  /* 0x000000a09b87723e */ /* 0x000fe400000000ff */
[----:B------:R-:W-:Y:S02]  /*8850*/  F2FP.PACK_AB R134, R158, R161 ;  /* 0x000000a19e86723e */ /* 0x000fe400000000ff */
[----:B------:R3:W-:Y:S05]  /*8860*/  MUFU.EX2 R179, R2 ;  /* 0x0000000200b37308 */ /* 0x0007ea0000000800 */
[C---:B------:R-:W-:Y:S08]  /*8870*/  HMMA.16816.F32 R4, R132.reuse, R136, R4 ;  /* 0x000000888404723c */ /* 0x040ff00000001804 */
[C---:B------:R-:W-:Y:S01]  /*8880*/  HMMA.16816.F32 R8, R132.reuse, R138, R8 ;  /* 0x0000008a8408723c */ /* 0x040fe20000001808 */
[----:B------:R-:W4:Y:S03]  /*8890*/  LDSM.16.MT88.4 R136, [R251+0x800] ;  /* 0x00080000fb88783b */ /* 0x000f260000004200 */
[--C-:B--2---:R-:W-:Y:S02]  /*88a0*/  FFMA.FTZ R0, R192, c[0x0][0x2d0], -R180.reuse ;  /* 0x0000b400c0007a23 */ /* 0x104fe400000108b4 */
[----:B------:R1:W5:Y:S01]  /*88b0*/  LDL.LU R192, [R1+0x144] ;  /* 0x0001440001c07983 */ /* 0x0003620000300800 */
[----:B------:R-:W-:Y:S01]  /*88c0*/  FFMA.FTZ R180, R173, c[0x0][0x2d0], -R180 ;  /* 0x0000b400adb47a23 */ /* 0x000fe200000108b4 */
[C---:B------:R-:W-:Y:S01]  /*88d0*/  HMMA.16816.F32 R12, R132.reuse, R140, R12 ;  /* 0x0000008c840c723c */ /* 0x040fe2000000180c */
[----:B------:R2:W1:Y:S03]  /*88e0*/  MUFU.EX2 R178, R0 ;  /* 0x0000000000b27308 */ /* 0x0004660000000800 */
[----:B---3--:R-:W-:Y:S02]  /*88f0*/  FADD.FTZ R2, R144, R185 ;  /* 0x000000b990027221 */ /* 0x008fe40000010000 */
[----:B------:R-:W-:Y:S02]  /*8900*/  LDSM.16.MT88.4 R144, [R248+0x1000] ;  /* 0x00100000f890783b */ /* 0x000fe40000004200 */
[C---:B------:R-:W-:Y:S03]  /*8910*/  HMMA.16816.F32 R16, R132.reuse, R142, R16 ;  /* 0x0000008e8410723c */ /* 0x040fe60000001810 */
[----:B------:R-:W3:Y:S01]  /*8920*/  LDSM.16.MT88.4 R140, [R165+0x800] ;  /* 0x00080000a58c783b */ /* 0x000ee20000004200 */
[----:B------:R1:W-:Y:S01]  /*8930*/  MUFU.EX2 R185, R180 ;  /* 0x000000b400b97308 */ /* 0x0003e20000000800 */
[--C-:B--2---:R-:W-:Y:S03]  /*8940*/  FFMA.FTZ R0, R193, c[0x0][0x2d0], -R181.reuse ;  /* 0x0000b400c1007a23 */ /* 0x104fe600000108b5 */
[----:B------:R2:W5:Y:S06]  /*8950*/  LDL.LU R193, [R1+0x140] ;  /* 0x0001400001c17983 */ /* 0x00056c0000300800 */
[----:B------:R2:W-:Y:S01]  /*8960*/  MUFU.EX2 R177, R0 ;  /* 0x0000000000b17308 */ /* 0x0005e20000000800 */
[----:B------:R2:W5:Y:S01]  /*8970*/  LDL.LU R194, [R1+0x13c] ;  /* 0x00013c0001c27983 */ /* 0x0005620000300800 */
[C---:B----4-:R-:W-:Y:S03]  /*8980*/  HMMA.16816.F32 R20, R132.reuse, R136, R20 ;  /* 0x000000888414723c */ /* 0x050fe60000001814 */
[----:B-1----:R-:W-:Y:S01]  /*8990*/  MOV R180, R164 ;  /* 0x000000a400b47202 */ /* 0x002fe20000000f00 */
[----:B------:R1:W5:Y:S04]  /*89a0*/  LDL.LU R195, [R1+0x138] ;  /* 0x0001380001c37983 */ /* 0x0003680000300800 */
[C---:B------:R-:W-:Y:S01]  /*89b0*/  HMMA.16816.F32 R24, R132.reuse, R138, R24 ;  /* 0x0000008a8418723c */ /* 0x040fe20000001818 */
[----:B------:R-:W4:Y:S05]  /*89c0*/  LDSM.16.MT88.4 R136, [R248+0x2800] ;  /* 0x00280000f888783b */ /* 0x000f2a0000004200 */
[----:B------:R1:W5:Y:S02]  /*89d0*/  LDL.LU R172, [R1+0x134] ;  /* 0x0001340001ac7983 */ /* 0x0003640000300800 */
[C---:B---3--:R-:W-:Y:S03]  /*89e0*/  HMMA.16816.F32 R28, R132.reuse, R140, R28 ;  /* 0x0000008c841c723c */ /* 0x048fe6000000181c */
[----:B------:R1:W5:Y:S01]  /*89f0*/  LDL.LU R173, [R1+0x130] ;  /* 0x0001300001ad7983 */ /* 0x0003620000300800 */
[----:B--2---:R-:W-:Y:S04]  /*8a00*/  FFMA.FTZ R0, R174, c[0x0][0x2d0], -R181 ;  /* 0x0000b400ae007a23 */ /* 0x004fe800000108b5 */
[----:B------:R1:W5:Y:S01]  /*8a10*/  LDL.LU R174, [R1+0x12c] ;  /* 0x00012c0001ae7983 */ /* 0x0003620000300800 */
[----:B------:R2:W3:Y:S01]  /*8a20*/  MUFU.EX2 R191, R0 ;  /* 0x0000000000bf7308 */ /* 0x0004e20000000800 */
[C---:B------:R-:W-:Y:S03]  /*8a30*/  HMMA.16816.F32 R32, R132.reuse, R142, R32 ;  /* 0x0000008e8420723c */ /* 0x040fe60000001820 */
[----:B------:R-:W1:Y:S05]  /*8a40*/  LDSM.16.MT88.4 R140, [R252+0x2800] ;  /* 0x00280000fc8c783b */ /* 0x000e6a0000004200 */
[C---:B----4-:R-:W-:Y:S04]  /*8a50*/  HMMA.16816.F32 R36, R132.reuse, R136, R36 ;  /* 0x000000888424723c */ /* 0x050fe80000001824 */
[----:B--2---:R-:W-:Y:S02]  /*8a60*/  FADD.FTZ R0, R167, R2 ;  /* 0x00000002a7007221 */ /* 0x004fe40000010000 */
[----:B------:R-:W-:Y:S01]  /*8a70*/  FADD.FTZ R2, R183, R3 ;  /* 0x00000003b7027221 */ /* 0x000fe20000010000 */
[----:B------:R-:W-:Y:S01]  /*8a80*/  MOV R183, R148 ;  /* 0x0000009400b77202 */ /* 0x000fe20000000f00 */
[----:B------:R-:W-:Y:S01]  /*8a90*/  FADD.FTZ R3, R166, R0 ;  /* 0x00000000a6037221 */ /* 0x000fe20000010000 */
[C---:B------:R-:W-:Y:S01]  /*8aa0*/  HMMA.16816.F32 R40, R132.reuse, R138, R40 ;  /* 0x0000008a8428723c */ /* 0x040fe20000001828 */
[----:B------:R-:W2:Y:S02]  /*8ab0*/  LDSM.16.MT88.4 R136, [R251+0x2800] ;  /* 0x00280000fb88783b */ /* 0x000ea40000004200 */
[--C-:B------:R-:W-:Y:S03]  /*8ac0*/  FFMA.FTZ R0, R175, c[0x0][0x2d0], -R181.reuse ;  /* 0x0000b400af007a23 */ /* 0x100fe600000108b5 */
[----:B------:R-:W-:Y:S01]  /*8ad0*/  LDSM.16.MT88.4 R148, [R251+0x1000] ;  /* 0x00100000fb94783b */ /* 0x000fe20000004200 */
[----:B------:R-:W-:Y:S01]  /*8ae0*/  FADD.FTZ R2, R182, R2 ;  /* 0x00000002b6027221 */ /* 0x000fe20000010000 */
[----:B------:R4:W-:Y:S03]  /*8af0*/  MUFU.EX2 R188, R0 ;  /* 0x0000000000bc7308 */ /* 0x0009e60000000800 */
[----:B------:R2:W5:Y:S01]  /*8b00*/  LDL.LU R175, [R1+0x128] ;  /* 0x0001280001af7983 */ /* 0x0005620000300800 */
[C---:B-1----:R-:W-:Y:S08]  /*8b10*/  HMMA.16816.F32 R44, R132.reuse, R140, R44 ;  /* 0x0000008c842c723c */ /* 0x042ff0000000182c */
[C---:B------:R-:W-:Y:S01]  /*8b20*/  HMMA.16816.F32 R48, R132.reuse, R142, R48 ;  /* 0x0000008e8430723c */ /* 0x040fe20000001830 */
[----:B------:R-:W1:Y:S03]  /*8b30*/  LDSM.16.MT88.4 R140, [R165+0x2800] ;  /* 0x00280000a58c783b */ /* 0x000e660000004200 */
[--C-:B----4-:R-:W-:Y:S02]  /*8b40*/  FFMA.FTZ R0, R168, c[0x0][0x2d0], -R181.reuse ;  /* 0x0000b400a8007a23 */ /* 0x110fe400000108b5 */
[----:B------:R4:W5:Y:S02]  /*8b50*/  LDL.LU R168, [R1+0x124] ;  /* 0x0001240001a87983 */ /* 0x0009640000300800 */
[----:B------:R1:W-:Y:S01]  /*8b60*/  MUFU.EX2 R186, R0 ;  /* 0x0000000000ba7308 */ /* 0x0003e20000000800 */
[C---:B--2---:R-:W-:Y:S08]  /*8b70*/  HMMA.16816.F32 R52, R132.reuse, R136, R52 ;  /* 0x000000888434723c */ /* 0x044ff00000001834 */
[C---:B------:R-:W-:Y:S01]  /*8b80*/  HMMA.16816.F32 R56, R132.reuse, R138, R56 ;  /* 0x0000008a8438723c */ /* 0x040fe20000001838 */
[----:B------:R-:W2:Y:S07]  /*8b90*/  LDSM.16.MT88.4 R136, [R248+0x4800] ;  /* 0x00480000f888783b */ /* 0x000eae0000004200 */
[C---:B-1----:R-:W-:Y:S04]  /*8ba0*/  HMMA.16816.F32 R60, R132.reuse, R140, R60 ;  /* 0x0000008c843c723c */ /* 0x042fe8000000183c */
[--C-:B------:R-:W-:Y:S02]  /*8bb0*/  FFMA.FTZ R0, R169, c[0x0][0x2d0], -R181.reuse ;  /* 0x0000b400a9007a23 */ /* 0x100fe400000108b5 */
[----:B------:R4:W5:Y:S01]  /*8bc0*/  LDL.LU R169, [R1+0x120] ;  /* 0x0001200001a97983 */ /* 0x0009620000300800 */
[----:B------:R-:W-:Y:S01]  /*8bd0*/  FFMA.FTZ R181, R159, c[0x0][0x2d0], -R181 ;  /* 0x0000b4009fb57a23 */ /* 0x000fe200000108b5 */
[----:B------:R1:W-:Y:S01]  /*8be0*/  MUFU.EX2 R184, R0 ;  /* 0x0000000000b87308 */ /* 0x0003e20000000800 */
[C---:B------:R-:W-:Y:S02]  /*8bf0*/  HMMA.16816.F32 R64, R132.reuse, R142, R64 ;  /* 0x0000008e8440723c */ /* 0x040fe40000001840 */
[----:B------:R-:W3:Y:S05]  /*8c00*/  LDSM.16.MT88.4 R140, [R252+0x4800] ;  /* 0x00480000fc8c783b */ /* 0x000eea0000004200 */
[----:B------:R-:W4:Y:S01]  /*8c10*/  LDL R159, [R1+0x90] ;  /* 0x00009000019f7983 */ /* 0x000f220000100800 */
[C---:B--2---:R-:W-:Y:S04]  /*8c20*/  HMMA.16816.F32 R68, R132.reuse, R136, R68 ;  /* 0x000000888444723c */ /* 0x044fe80000001844 */
[----:B-1----:R-:W-:Y:S02]  /*8c30*/  FADD.FTZ R0, R153, R3 ;  /* 0x0000000399007221 */ /* 0x002fe40000010000 */
[----:B------:R-:W-:Y:S02]  /*8c40*/  FADD.FTZ R3, R152, R2 ;  /* 0x0000000298037221 */ /* 0x000fe40000010000 */
[----:B------:R-:W-:Y:S01]  /*8c50*/  FADD.FTZ R2, R154, R0 ;  /* 0x000000009a027221 */ /* 0x000fe20000010000 */
[C---:B------:R-:W-:Y:S01]  /*8c60*/  HMMA.16816.F32 R72, R132.reuse, R138, R72 ;  /* 0x0000008a8448723c */ /* 0x040fe20000001848 */
[----:B------:R-:W1:Y:S02]  /*8c70*/  LDSM.16.MT88.4 R136, [R251+0x4800] ;  /* 0x00480000fb88783b */ /* 0x000e640000004200 */
[----:B------:R-:W-:Y:S01]  /*8c80*/  FADD.FTZ R0, R162, R3 ;  /* 0x00000003a2007221 */ /* 0x000fe20000010000 */
[----:B------:R-:W-:Y:S01]  /*8c90*/  MOV R3, R178 ;  /* 0x000000b200037202 */ /* 0x000fe20000000f00 */
[----:B------:R-:W-:Y:S02]  /*8ca0*/  FADD.FTZ R2, R161, R2 ;  /* 0x00000002a1027221 */ /* 0x000fe40000010000 */
[----:B------:R-:W-:Y:S01]  /*8cb0*/  FADD.FTZ R0, R160, R0 ;  /* 0x00000000a0007221 */ /* 0x000fe20000010000 */
        /* <DEDUP_REMOVED lines=24> */
[----:B------:R-:W-:Y:S02]  /*8e40*/  F2FP.PACK_AB R135, R191, R177 ;  /* 0x000000b1bf87723e */ /* 0x000fe400000000ff */
[----:B------:R-:W-:Y:S05]  /*8e50*/  F2FP.PACK_AB R178, R185, R187 ;  /* 0x000000bbb9b2723e */ /* 0x000fea00000000ff */
[C---:B------:R-:W-:Y:S08]  /*8e60*/  HMMA.16816.F32 R4, R132.reuse, R144, R4 ;  /* 0x000000908404723c */ /* 0x040ff00000001804 */
[C---:B------:R-:W-:Y:S01]  /*8e70*/  HMMA.16816.F32 R8, R132.reuse, R146, R8 ;  /* 0x000000928408723c */ /* 0x040fe20000001808 */
[----:B------:R-:W3:Y:S07]  /*8e80*/  LDSM.16.MT88.4 R144, [R248+0x3000] ;  /* 0x00300000f890783b */ /* 0x000eee0000004200 */
        /* <DEDUP_REMOVED lines=14> */
[----:B------:R-:W1:Y:S02]  /*8f70*/  LDSM.16.MT88.4 R136, [R252+0x5000] ;  /* 0x00500000fc88783b */ /* 0x000e640000004200 */
[----:B----4-:R-:W-:Y:S03]  /*8f80*/  ISETP.GT.AND P0, PT, R170, R159, PT ;  /* 0x0000009faa00720c */ /* 0x010fe60003f04270 */
[----:B------:R4:W5:Y:S02]  /*8f90*/  LDL.LU R170, [R1+0x11c] ;  /* 0x00011c0001aa7983 */ /* 0x0009640000300800 */
        /* <DEDUP_REMOVED lines=17> */
[C---:B---3--:R-:W-:Y:S07]  /*90b0*/  HMMA.16816.F32 R100, R132.reuse, R144, R100 ;  /* 0x000000908464723c */ /* 0x048fee0000001864 */
[----:B------:R-:W-:Y:S01]  /*90c0*/  IMAD.MOV.U32 R145, RZ, RZ, R165 ;  /* 0x000000ffff917224 */ /* 0x000fe200078e00a5 */
[C---:B------:R-:W-:Y:S01]  /*90d0*/  HMMA.16816.F32 R104, R132.reuse, R146, R104 ;  /* 0x000000928468723c */ /* 0x040fe20000001868 */
[----:B------:R-:W-:Y:S05]  /*90e0*/  LDSM.16.MT88.4 R164, [R248+0x1800] ;  /* 0x00180000f8a4783b */ /* 0x000fea0000004200 */
[----:B------:R-:W2:Y:S02]  /*90f0*/  LDSM.16.MT88.4 R140, [R145+0x7000] ;  /* 0x00700000918c783b */ /* 0x000ea40000004200 */
[C---:B-1----:R-:W-:Y:S08]  /*9100*/  HMMA.16816.F32 R108, R132.reuse, R136, R108 ;  /* 0x00000088846c723c */ /* 0x042ff0000000186c */
[C---:B------:R-:W-:Y:S01]  /*9110*/  HMMA.16816.F32 R112, R132.reuse, R138, R112 ;  /* 0x0000008a8470723c */ /* 0x040fe20000001870 */
[----:B------:R-:W1:Y:S07]  /*9120*/  LDSM.16.MT88.4 R136, [R252+0x1800] ;  /* 0x00180000fc88783b */ /* 0x000e6e0000004200 */
[C---:B----4-:R-:W-:Y:S07]  /*9130*/  HMMA.16816.F32 R116, R132.reuse, R148, R116 ;  /* 0x000000948474723c */ /* 0x050fee0000001874 */
[----:B------:R-:W-:Y:S01]  /*9140*/  IMAD.MOV.U32 R148, RZ, RZ, R158 ;  /* 0x000000ffff947224 */ /* 0x000fe200078e009e */
[C---:B------:R-:W-:Y:S01]  /*9150*/  HMMA.16816.F32 R120, R132.reuse, R150, R120 ;  /* 0x000000968478723c */ /* 0x040fe20000001878 */
[----:B------:R3:W4:Y:S03]  /*9160*/  MUFU.EX2 R158, R181 ;  /* 0x000000b5009e7308 */ /* 0x0007260000000800 */
[----:B------:R-:W-:Y:S02]  /*9170*/  MOV R149, R145 ;  /* 0x0000009100957202 */ /* 0x000fe40000000f00 */
[----:B------:R-:W1:Y:S01]  /*9180*/  LDSM.16.MT88.4 R144, [R251+0x1800] ;  /* 0x00180000fb90783b */ /* 0x000e620000004200 */
[----:B------:R-:W-:Y:S02]  /*9190*/  MOV R151, R155 ;  /* 0x0000009b00977202 */ /* 0x000fe40000000f00 */
[----:B------:R-:W-:Y:S02]  /*91a0*/  MOV R150, R180 ;  /* 0x000000b400967202 */ /* 0x000fe40000000f00 */
[----:B------:R-:W1:Y:S01]  /*91b0*/  LDSM.16.MT88.4 R152, [R149+0x1800] ;  /* 0x001800009598783b */ /* 0x000e620000004200 */
[C---:B--2---:R-:W-:Y:S07]  /*91c0*/  HMMA.16816.F32 R124, R132.reuse, R140, R124 ;  /* 0x0000008c847c723c */ /* 0x044fee000000187c */
[----:B------:R-:W-:Y:S01]  /*91d0*/  IMAD.MOV.U32 R140, RZ, RZ, R183 ;  /* 0x000000ffff8c7224 */ /* 0x000fe200078e00b7 */
[----:B------:R-:W-:Y:S01]  /*91e0*/  HMMA.16816.F32 R128, R132, R142, R128 ;  /* 0x0000008e8480723c */ /* 0x000fe20000001880 */
[----:B---3--:R-:W2:Y:S03]  /*91f0*/  LDSM.16.MT88.4 R180, [R248+0x3800] ;  /* 0x00380000f8b4783b */ /* 0x008ea60000004200 */
[----:B------:R-:W-:Y:S02]  /*9200*/  MOV R141, R179 ;  /* 0x000000b3008d7202 */ /* 0x000fe40000000f00 */
[----:B----4-:R-:W-:Y:S01]  /*9210*/  F2FP.PACK_AB R179, R158, R184 ;  /* 0x000000b89eb3723e */ /* 0x010fe200000000ff */
[----:B------:R-:W-:Y:S01]  /*9220*/  IMAD.MOV.U32 R135, RZ, RZ, R177 ;  /* 0x000000ffff877224 */ /* 0x000fe200078e00b1 */
[----:B------:R-:W-:Y:S04]  /*9230*/  MOV R142, R176 ;  /* 0x000000b0008e7202 */ /* 0x000fe80000000f00 */
[----:B------:R-:W-:Y:S02]  /*9240*/  F2FP.PACK_AB R176, R189, R190 ;  /* 0x000000bebdb0723e */ /* 0x000fe400000000ff */
[----:B------:R-:W-:Y:S02]  /*9250*/  F2FP.PACK_AB R177, R186, R188 ;  /* 0x000000bcbab1723e */ /* 0x000fe400000000ff */
[----:B------:R-:W-:Y:S05]  /*9260*/  MOV R143, R163 ;  /* 0x000000a3008f7202 */ /* 0x000fea0000000f00 */
[C---:B------:R-:W-:Y:S01]  /*9270*/  HMMA.16816.F32 R160, R176.reuse, R164, R4 ;  /* 0x000000a4b0a0723c */ /* 0x040fe20000001804 */
[----:B------:R-:W3:Y:S07]  /*9280*/  LDSM.16.MT88.4 R4, [R252+0x3800] ;  /* 0x00380000fc04783b */ /* 0x000eee0000004200 */
[C---:B------:R-:W-:Y:S07]  /*9290*/  HMMA.16816.F32 R164, R176.reuse, R166, R8 ;  /* 0x000000a6b0a4723c */ /* 0x040fee0000001808 */
[----:B------:R-:W-:Y:S01]  /*92a0*/  IMAD.MOV.U32 R8, RZ, RZ, R135 ;  /* 0x000000ffff087224 */ /* 0x000fe200078e0087 */
[----:B------:R-:W-:Y:S01]  /*92b0*/  MOV R9, R142 ;  /* 0x0000008e00097202 */ /* 0x000fe20000000f00 */
[C---:B-1----:R-:W-:Y:S03]  /*92c0*/  HMMA.16816.F32 R132, R176.reuse, R136, R12 ;  /* 0x00000088b084723c */ /* 0x042fe6000000180c */
[----:B------:R-:W-:Y:S01]  /*92d0*/  MOV R10, R143 ;  /* 0x0000008f000a7202 */ /* 0x000fe20000000f00 */
[----:B------:R-:W-:Y:S03]  /*92e0*/  IMAD.MOV.U32 R11, RZ, RZ, R140 ;  /* 0x000000ffff0b7224 */ /* 0x000fe600078e008c */
[----:B------:R-:W-:Y:S01]  /*92f0*/  MOV R12, R141 ;  /* 0x0000008d000c7202 */ /* 0x000fe20000000f00 */
[C---:B------:R-:W-:Y:S01]  /*9300*/  HMMA.16816.F32 R136, R176.reuse, R138, R16 ;  /* 0x0000008ab088723c */ /* 0x040fe20000001810 */
[----:B------:R-:W-:Y:S03]  /*9310*/  LDSM.16.MT88.4 R16, [R248+0x5800] ;  /* 0x00580000f810783b */ /* 0x000fe60000004200 */
[----:B------:R-:W-:Y:S01]  /*9320*/  MOV R13, R150 ;  /* 0x00000096000d7202 */ /* 0x000fe20000000f00 */
[----:B------:R-:W-:Y:S01]  /*9330*/  IMAD.MOV.U32 R14, RZ, RZ, R151 ;  /* 0x000000ffff0e7224 */ /* 0x000fe200078e0097 */
[----:B------:R-:W-:Y:S02]  /*9340*/  MOV R15, R148 ;  /* 0x00000094000f7202 */ /* 0x000fe40000000f00 */
[C---:B------:R-:W-:Y:S07]  /*9350*/  HMMA.16816.F32 R140, R176.reuse, R144, R20 ;  /* 0x00000090b08c723c */ /* 0x040fee0000001814 */
[----:B------:R-:W-:Y:S01]  /*9360*/  MOV R23, R149 ;  /* 0x0000009500177202 */ /* 0x000fe20000000f00 */
[C---:B------:R-:W-:Y:S01]  /*9370*/  HMMA.16816.F32 R144, R176.reuse, R146, R24 ;  /* 0x00000092b090723c */ /* 0x040fe20000001818 */
[----:B------:R-:W-:Y:S07]  /*9380*/  LDSM.16.MT88.4 R24, [R251+0x5800] ;  /* 0x00580000fb18783b */ /* 0x000fee0000004200 */
[C---:B------:R-:W-:Y:S07]  /*9390*/  HMMA.16816.F32 R148, R176.reuse, R152, R28 ;  /* 0x00000098b094723c */ /* 0x040fee000000181c */
[----:B------:R-:W-:Y:S01]  /*93a0*/  IMAD.MOV.U32 R28, RZ, RZ, R11 ;  /* 0x000000ffff1c7224 */ /* 0x000fe200078e000b */
[C---:B------:R-:W-:Y:S04]  /*93b0*/  HMMA.16816.F32 R152, R176.reuse, R154, R32 ;  /* 0x0000009ab098723c */ /* 0x040fe80000001820 */
[----:B------:R-:W-:Y:S01]  /*93c0*/  MOV R30, R9 ;  /* 0x00000009001e7202 */ /* 0x000fe20000000f00 */
[----:B------:R-:W-:Y:S01]  /*93d0*/  IMAD.MOV.U32 R31, RZ, RZ, R8 ;  /* 0x000000ffff1f7224 */ /* 0x000fe200078e0008 */
[----:B------:R-:W-:Y:S01]  /*93e0*/  MOV R29, R10 ;  /* 0x0000000a001d7202 */ /* 0x000fe20000000f00 */
[----:B------:R-:W-:Y:S01]  /*93f0*/  IMAD.MOV.U32 R33, RZ, RZ, R14 ;  /* 0x000000ffff217224 */ /* 0x000fe200078e000e */
[C---:B--2---:R-:W-:Y:S01]  /*9400*/  HMMA.16816.F32 R36, R176.reuse, R180, R36 ;  /* 0x000000b4b024723c */ /* 0x044fe20000001824 */
[----:B------:R-:W1:Y:S03]  /*9410*/  LDSM.16.MT88.4 R8, [R251+0x3800] ;  /* 0x00380000fb08783b */ /* 0x000e660000004200 */
[----:B------:R-:W-:Y:S01]  /*9420*/  MOV R32, R15 ;  /* 0x0000000f00207202 */ /* 0x000fe20000000f00 */
[----:B------:R-:W-:Y:S01]  /*9430*/  FADD.FTZ R0, R33, R0 ;  /* 0x0000000021007221 */ /* 0x000fe20000010000 */
[----:B------:R-:W-:Y:S02]  /*9440*/  MOV R34, R13 ;  /* 0x0000000d00227202 */ /* 0x000fe40000000f00 */
[C---:B------:R-:W-:Y:S04]  /*9450*/  HMMA.16816.F32 R40, R176.reuse, R182, R40 ;  /* 0x000000b6b028723c */ /* 0x040fe80000001828 */
[----:B------:R-:W-:Y:S01]  /*9460*/  FADD.FTZ R2, R32, R2 ;  /* 0x0000000220027221 */ /* 0x000fe20000010000 */
[----:B------:R-:W-:Y:S02]  /*9470*/  MOV R35, R12 ;  /* 0x0000000c00237202 */ /* 0x000fe40000000f00 */
[----:B------:R-:W2:Y:S01]  /*9480*/  LDSM.16.MT88.4 R12, [R23+0x3800] ;  /* 0x00380000170c783b */ /* 0x000ea20000004200 */
[C---:B---3--:R-:W-:Y:S04]  /*9490*/  HMMA.16816.F32 R44, R176.reuse, R4, R44 ;  /* 0x00000004b02c723c */ /* 0x048fe8000000182c */
[----:B------:R-:W-:Y:S01]  /*94a0*/  FADD.FTZ R2, R34, R2 ;  /* 0x0000000222027221 */ /* 0x000fe20000010000 */
[----:B------:R-:W-:Y:S01]  /*94b0*/  MOV R181, R23 ;  /* 0x0000001700b57202 */ /* 0x000fe20000000f00 */
[----:B------:R-:W-:Y:S01]  /*94c0*/  FADD.FTZ R0, R35, R0 ;  /* 0x0000000023007221 */ /* 0x000fe20000010000 */
[----:B------:R-:W3:Y:S01]  /*94d0*/  LDSM.16.MT88.4 R20, [R252+0x5800] ;  /* 0x00580000fc14783b */ /* 0x000ee20000004200 */
[C---:B------:R-:W-:Y:S04]  /*94e0*/  HMMA.16816.F32 R48, R176.reuse, R6, R48 ;  /* 0x00000006b030723c */ /* 0x040fe80000001830 */
[----:B------:R-:W-:Y:S01]  /*94f0*/  FADD.FTZ R2, R28, R2 ;  /* 0x000000021c027221 */ /* 0x000fe20000010000 */
[----:B------:R-:W4:Y:S01]  /*9500*/  LDSM.16.MT88.4 R4, [R181+0x5800] ;  /* 0x00580000b504783b */ /* 0x000f220000004200 */
[----:B------:R-:W-:Y:S02]  /*9510*/  FADD.FTZ R0, R29, R0 ;  /* 0x000000001d007221 */ /* 0x000fe40000010000 */
[----:B------:R-:W-:Y:S04]  /*9520*/  FADD.FTZ R2, R30, R2 ;  /* 0x000000021e027221 */ /* 0x000fe80000010000 */
[----:B------:R-:W-:Y:S02]  /*9530*/  FADD.FTZ R2, R3, R2 ;  /* 0x0000000203027221 */ /* 0x000fe40000010000 */
[----:B------:R-:W-:Y:S02]  /*9540*/  FADD.FTZ R0, R31, R0 ;  /* 0x000000001f007221 */ /* 0x000fe40000010000 */
[----:B------:R-:W-:Y:S01]  /*9550*/  FADD.FTZ R2, R190, R2 ;  /* 0x00000002be027221 */ /* 0x000fe20000010000 */
[C---:B-1----:R-:W-:Y:S03]  /*9560*/  HMMA.16816.F32 R52, R176.reuse, R8, R52 ;  /* 0x00000008b034723c */ /* 0x042fe60000001834 */
[----:B------:R-:W-:Y:S04]  /*9570*/  FADD.FTZ R0, R191, R0 ;  /* 0x00000000bf007221 */ /* 0x000fe80000010000 */
[----:B------:R-:W-:Y:S01]  /*9580*/  FADD.FTZ R3, R188, R0 ;  /* 0x00000000bc037221 */ /* 0x000fe20000010000 */
[C---:B------:R-:W-:Y:S01]  /*9590*/  HMMA.16816.F32 R56, R176.reuse, R10, R56 ;  /* 0x0000000ab038723c */ /* 0x040fe20000001838 */
[----:B------:R-:W1:Y:S03]  /*95a0*/  LDSM.16.MT88.4 R8, [R248+0x7800] ;  /* 0x00780000f808783b */ /* 0x000e660000004200 */
[----:B------:R-:W-:Y:S02]  /*95b0*/  FADD.FTZ R0, R189, R2 ;  /* 0x00000002bd007221 */ /* 0x000fe40000010000 */
[----:B------:R-:W-:Y:S02]  /*95c0*/  FADD.FTZ R3, R186, R3 ;  /* 0x00000003ba037221 */ /* 0x000fe40000010000 */
[C---:B--2---:R-:W-:Y:S04]  /*95d0*/  HMMA.16816.F32 R60, R176.reuse, R12, R60 ;  /* 0x0000000cb03c723c */ /* 0x044fe8000000183c */
[----:B------:R-:W-:Y:S02]  /*95e0*/  FADD.FTZ R2, R187, R0 ;  /* 0x00000000bb027221 */ /* 0x000fe40000010000 */
[----:B------:R-:W-:Y:S01]  /*95f0*/  FADD.FTZ R0, R184, R3 ;  /* 0x00000003b8007221 */ /* 0x000fe20000010000 */
[----:B------:R-:W-:Y:S01]  /*9600*/  MOV R3, R157 ;  /* 0x0000009d00037202 */ /* 0x000fe20000000f00 */
[C---:B------:R-:W-:Y:S01]  /*9610*/  HMMA.16816.F32 R64, R176.reuse, R14, R64 ;  /* 0x0000000eb040723c */ /* 0x040fe20000001840 */
[----:B------:R-:W2:Y:S03]  /*9620*/  LDSM.16.MT88.4 R12, [R252+0x7800] ;  /* 0x00780000fc0c783b */ /* 0x000ea60000004200 */
[----:B------:R-:W-:Y:S02]  /*9630*/  FADD.FTZ R2, R185, R2 ;  /* 0x00000002b9027221 */ /* 0x000fe40000010000 */
[----:B------:R-:W-:Y:S01]  /*9640*/  FADD.FTZ R0, R158, R0 ;  /* 0x000000009e007221 */ /* 0x000fe20000010000 */
[----:B------:R-:W-:Y:S01]  /*9650*/  MOV R158, R156 ;  /* 0x0000009c009e7202 */ /* 0x000fe20000000f00 */
[C---:B------:R-:W-:Y:S01]  /*9660*/  HMMA.16816.F32 R68, R176.reuse, R16, R68 ;  /* 0x00000010b044723c */ /* 0x040fe20000001844 */
[----:B------:R-:W-:Y:S05]  /*9670*/  STL [R1+0x84], R2 ;  /* 0x0000840201007387 */ /* 0x000fea0000100800 */
[----:B------:R-:W-:Y:S02]  /*9680*/  STL [R1+0x5c], R171 ;  /* 0x00005cab01007387 */ /* 0x000fe40000100800 */
[C---:B------:R-:W-:Y:S03]  /*9690*/  HMMA.16816.F32 R72, R176.reuse, R18, R72 ;  /* 0x00000012b048723c */ /* 0x040fe60000001848 */
[----:B------:R1:W-:Y:S05]  /*96a0*/  STL [R1+0x88], R0 ;  /* 0x0000880001007387 */ /* 0x0003ea0000100800 */
[C---:B---3--:R-:W-:Y:S01]  /*96b0*/  HMMA.16816.F32 R76, R176.reuse, R20, R76 ;  /* 0x00000014b04c723c */ /* 0x048fe2000000184c */
[----:B------:R-:W3:Y:S07]  /*96c0*/  LDSM.16.MT88.4 R16, [R251+0x7800] ;  /* 0x00780000fb10783b */ /* 0x000eee0000004200 */
[C---:B------:R-:W-:Y:S01]  /*96d0*/  HMMA.16816.F32 R80, R176.reuse, R22, R80 ;  /* 0x00000016b050723c */ /* 0x040fe20000001850 */
[----:B------:R-:W2:Y:S07]  /*96e0*/  LDSM.16.MT88.4 R20, [R181+0x7800] ;  /* 0x00780000b514783b */ /* 0x000eae0000004200 */
[C---:B------:R-:W-:Y:S04]  /*96f0*/  HMMA.16816.F32 R84, R176.reuse, R24, R84 ;  /* 0x00000018b054723c */ /* 0x040fe80000001854 */
[----:B-1----:R-:W-:Y:S02]  /*9700*/  IMAD.MOV.U32 R0, RZ, RZ, R171 ;  /* 0x000000ffff007224 */ /* 0x002fe400078e00ab */
[----:B------:R1:W5:Y:S02]  /*9710*/  LDL.LU R171, [R1+0x118] ;  /* 0x0001180001ab7983 */ /* 0x0003640000300800 */
[C---:B------:R-:W-:Y:S03]  /*9720*/  HMMA.16816.F32 R88, R176.reuse, R26, R88 ;  /* 0x0000001ab058723c */ /* 0x040fe60000001858 */
[----:B------:R1:W-:Y:S05]  /*9730*/  STL [R1+0x60], R0 ;  /* 0x0000600001007387 */ /* 0x0003ea0000100800 */
[C---:B----4-:R-:W-:Y:S08]  /*9740*/  HMMA.16816.F32 R92, R176.reuse, R4, R92 ;  /* 0x00000004b05c723c */ /* 0x050ff0000000185c */
[C---:B------:R-:W-:Y:S08]  /*9750*/  HMMA.16816.F32 R96, R176.reuse, R6, R96 ;  /* 0x00000006b060723c */ /* 0x040ff00000001860 */
[C---:B------:R-:W-:Y:S08]  /*9760*/  HMMA.16816.F32 R100, R176.reuse, R8, R100 ;  /* 0x00000008b064723c */ /* 0x040ff00000001864 */
[C---:B------:R-:W-:Y:S08]  /*9770*/  HMMA.16816.F32 R104, R176.reuse, R10, R104 ;  /* 0x0000000ab068723c */ /* 0x040ff00000001868 */
[C---:B--2---:R-:W-:Y:S08]  /*9780*/  HMMA.16816.F32 R108, R176.reuse, R12, R108 ;  /* 0x0000000cb06c723c */ /* 0x044ff0000000186c */
[C---:B------:R-:W-:Y:S08]  /*9790*/  HMMA.16816.F32 R112, R176.reuse, R14, R112 ;  /* 0x0000000eb070723c */ /* 0x040ff00000001870 */
[C---:B---3--:R-:W-:Y:S08]  /*97a0*/  HMMA.16816.F32 R116, R176.reuse, R16, R116 ;  /* 0x00000010b074723c */ /* 0x048ff00000001874 */
[C---:B------:R-:W-:Y:S08]  /*97b0*/  HMMA.16816.F32 R120, R176.reuse, R18, R120 ;  /* 0x00000012b078723c */ /* 0x040ff00000001878 */
[C---:B------:R-:W-:Y:S08]  /*97c0*/  HMMA.16816.F32 R124, R176.reuse, R20, R124 ;  /* 0x00000014b07c723c */ /* 0x040ff0000000187c */
[----:B------:R-:W-:Y:S01]  /*97d0*/  HMMA.16816.F32 R128, R176, R22, R128 ;  /* 0x00000016b080723c */ /* 0x000fe20000001880 */
[----:B-1----:R-:W-:-:S07]  /*97e0*/  @P0 BRA `(.L_x_3419) ;  /* 0xffffc07000000947 */ /* 0x002fce000383ffff */
.L_x_3418:
[----:B-1----:R-:W2:Y:S04]  /*97f0*/  LDL R2, [R1+0x80] ;  /* 0x0000800001027983 */ /* 0x002ea80000100800 */
[----:B------:R-:W2:Y:S02]  /*9800*/  LDL R0, [R1+0x5c] ;  /* 0x00005c0001007983 */ /* 0x000ea40000100800 */
[----:B--2---:R-:W-:-:S13]  /*9810*/  ISETP.GE.AND P0, PT, R0, R2, PT ;  /* 0x000000020000720c */ /* 0x004fda0003f06270 */
[----:B------:R-:W-:Y:S05]  /*9820*/  @!P0 BRA `(.L_x_3420) ;  /* 0x000035c000008947 */ /* 0x000fea0003800000 */
[----:B------:R-:W-:Y:S02]  /*9830*/  MOV R159, R156 ;  /* 0x0000009c009f7202 */ /* 0x000fe40000000f00 */
[----:B------:R-:W-:Y:S02]  /*9840*/  MOV R158, R157 ;  /* 0x0000009d009e7202 */ /* 0x000fe40000000f00 */
.L_x_3421:
[----:B------:R-:W2:Y:S01]  /*9850*/  LDL R156, [R1+0x8] ;  /* 0x00000800019c7983 */ /* 0x000ea20000100800 */
[----:B------:R-:W-:Y:S04]  /*9860*/  DEPBAR.LE SB0, 0x0 ;  /* 0x000080000000791a */ /* 0x000fe80000000000 */
[----:B------:R-:W-:Y:S01]  /*9870*/  WARPSYNC 0xffffffff ;  /* 0xffffffff00007948 */ /* 0x000fe20003800000 */
[----:B------:R-:W3:Y:S06]  /*9880*/  LDL.64 R30, [R1+0x70] ;  /* 0x00007000011e7983 */ /* 0x000eec0000100a00 */
[----:B------:R-:W4:Y:S06]  /*9890*/  LDL R29, [R1+0x44] ;  /* 0x00004400011d7983 */ /* 0x000f2c0000100800 */
[----:B------:R-:W4:Y:S06]  /*98a0*/  LDL R23, [R1+0x7c] ;  /* 0x00007c0001177983 */ /* 0x000f2c0000100800 */
[----:B------:R-:W4:Y:S06]  /*98b0*/  LDL R28, [R1+0x40] ;  /* 0x00004000011c7983 */ /* 0x000f2c0000100800 */
[----:B------:R-:W4:Y:S06]  /*98c0*/  LDL R14, [R1+0x3c] ;  /* 0x00003c00010e7983 */ /* 0x000f2c0000100800 */
[----:B------:R1:W-:Y:S06]  /*98d0*/  STL [R1+0x11c], R130 ;  /* 0x00011c8201007387 */ /* 0x0003ec0000100800 */
[----:B------:R-:W-:Y:S06]  /*98e0*/  BAR.SYNC.DEFER_BLOCKING 0x0 ;  /* 0x0000000000007b1d */ /* 0x000fec0000010000 */
[----:B------:R-:W2:Y:S06]  /*98f0*/  LDSM.16.M88.4 R8, [R249] ;  /* 0x00000000f908783b */ /* 0x000eac0000000200 */
[----:B-1----:R-:W4:Y:S06]  /*9900*/  LDL.LU R130, [R1+0x5c] ;  /* 0x00005c0001827983 */ /* 0x002f2c0000300800 */
[----:B------:R1:W-:Y:S06]  /*9910*/  STL [R1+0x118], R131 ;  /* 0x0001188301007387 */ /* 0x0003ec0000100800 */
[----:B------:R-:W2:Y:S06]  /*9920*/  LDSM.16.M88.4 R16, [R249+0x800] ;  /* 0x00080000f910783b */ /* 0x000eac0000000200 */
[----:B------:R-:W2:Y:S06]  /*9930*/  LDSM.16.M88.4 R24, [R249+0x1000] ;  /* 0x00100000f918783b */ /* 0x000eac0000000200 */
[----:B------:R-:W2:Y:S06]  /*9940*/  LDSM.16.M88.4 R32, [R249+0x1800] ;  /* 0x00180000f920783b */ /* 0x000eac0000000200 */
[----:B------:R-:W4:Y:S06]  /*9950*/  LDL R157, [R1+0x2c] ;  /* 0x00002c00019d7983 */ /* 0x000f2c0000100800 */
[----:B-1----:R-:W4:Y:S06]  /*9960*/  LDL R131, [R1+0x58] ;  /* 0x0000580001837983 */ /* 0x002f2c0000100800 */
[----:B--2---:R1:W2:Y:S01]  /*9970*/  LDSM.16.M88.4 R176, [R156] ;  /* 0x000000009cb0783b */ /* 0x0042a20000000200 */
[----:B---3--:R-:W-:Y:S05]  /*9980*/  IADD3 R15, P0, R30, 0x40, RZ ;  /* 0x000000401e0f7810 */ /* 0x008fea0007f1e0ff */
[----:B----4-:R3:W4:Y:S01]  /*9990*/  LDSM.16.M88.4 R180, [R29] ;  /* 0x000000001db4783b */ /* 0x0107220000000200 */
[----:B------:R-:W-:Y:S05]  /*99a0*/  IADD3.X R21, RZ, R23, RZ, P0, !PT ;  /* 0x00000017ff157210 */ /* 0x000fea00007fe4ff */
[----:B-1----:R-:W4:Y:S06]  /*99b0*/  LDL R156, [R1] ;  /* 0x00000000019c7983 */ /* 0x002f2c0000100800 */
[----:B------:R-:W1:Y:S06]  /*99c0*/  LDSM.16.M88.4 R184, [R28] ;  /* 0x000000001cb8783b */ /* 0x000e6c0000000200 */
[----:B------:R1:W1:Y:S01]  /*99d0*/  LDSM.16.M88.4 R188, [R14] ;  /* 0x000000000ebc783b */ /* 0x0002620000000200 */
[----:B------:R-:W-:Y:S01]  /*99e0*/  SHF.R.S32.HI R0, RZ, 0x1f, R130 ;  /* 0x0000001fff007819 */ /* 0x000fe20000011482 */
[----:B------:R-:W-:Y:S04]  /*99f0*/  IMAD.WIDE.U32 R6, R130, c[0x0][0x208], RZ ;  /* 0x0000820082067a25 */ /* 0x000fe800078e00ff */
        /* <DEDUP_REMOVED lines=14> */
[----:B------:R-:W-:Y:S01]  /*9ae0*/  IADD3.X R22, RZ, R23, RZ, P0, !PT ;  /* 0x00000017ff167210 */ /* 0x000fe200007fe4ff */
[----:B------:R-:W-:Y:S01]  /*9af0*/  @!PT LDS RZ, [RZ] ;  /* 0x00000000fffff984 */ /* 0x000fe20000000800 */
[----:B------:R-:W-:Y:S01]  /*9b00*/  @!PT LDS RZ, [RZ] ;  /* 0x00000000fffff984 */ /* 0x000fe20000000800 */
[----:B------:R-:W-:Y:S01]  /*9b10*/  @!PT LDS RZ, [RZ] ;  /* 0x00000000fffff984 */ /* 0x000fe20000000800 */
[----:B------:R1:W-:Y:S01]  /*9b20*/  LDGSTS.E.BYPASS.LTC128B.128 [R131+0x100], [R12.64], !P5 ;  /* 0x001000000c837fae */ /* 0x0003e2000e901d46 */
[----:B------:R-:W-:Y:S05]  /*9b30*/  IADD3 R3, P0, R4, R20, RZ ;  /* 0x0000001404037210 */ /* 0x000fea0007f1e0ff */
[----:B------:R2:W-:Y:S01]  /*9b40*/  LDGSTS.E.BYPASS.LTC128B.128 [R131+0x2100], [R6.64], !P4 ;  /* 0x0210000006837fae */ /* 0x0005e2000e101d46 */
[----:B-1----:R-:W-:Y:S02]  /*9b50*/  MOV R12, c[0x0][0x208] ;  /* 0x00008200000c7a02 */ /* 0x002fe40000000f00 */
[----:B------:R-:W-:Y:S02]  /*9b60*/  MOV R13, c[0x0][0x20c] ;  /* 0x00008300000d7a02 */ /* 0x000fe40000000f00 */
[----:B------:R-:W-:Y:S02]  /*9b70*/  LEA R2, P1, R12, R4, 0x5 ;  /* 0x000000040c027211 */ /* 0x000fe400078228ff */
[C---:B--2---:R-:W-:Y:S02]  /*9b80*/  LEA R6, P6, R3.reuse, c[0x0][0x1f8], 0x1 ;  /* 0x00007e0003067a11 */ /* 0x044fe400078c08ff */
[----:B------:R-:W-:Y:S02]  /*9b90*/  IADD3.X R7, R0, R22, RZ, P0, !PT ;  /* 0x0000001600077210 */ /* 0x000fe400007fe4ff */
[----:B------:R-:W-:Y:S02]  /*9ba0*/  IADD3 R5, P0, R30, 0xc0, RZ ;  /* 0x000000c01e057810 */ /* 0x000fe40007f1e0ff */
[----:B------:R-:W-:Y:S02]  /*9bb0*/  LEA.HI.X R7, R3, c[0x0][0x1fc], R7, 0x1, P6 ;  /* 0x00007f0003077a11 */ /* 0x000fe400030f0c07 */
[----:B------:R-:W-:Y:S02]  /*9bc0*/  LEA.HI.X R3, R12, R0, R13, 0x5, P1 ;  /* 0x000000000c037211 */ /* 0x000fe400008f2c0d */
[----:B------:R-:W-:Y:S01]  /*9bd0*/  IADD3 R4, P1, R4, R5, RZ ;  /* 0x0000000504047210 */ /* 0x000fe20007f3e0ff */
[----:B------:R1:W-:Y:S01]  /*9be0*/  LDGSTS.E.BYPASS.LTC128B.128 [R131+0x4100], [R6.64], !P3 ;  /* 0x0410000006837fae */ /* 0x0003e2000d901d46 */
[----:B---3--:R-:W-:Y:S02]  /*9bf0*/  IADD3.X R29, RZ, R23, RZ, P0, !PT ;  /* 0x00000017ff1d7210 */ /* 0x008fe400007fe4ff */
        /* <DEDUP_REMOVED lines=21> */
[----:B------:R-:W-:Y:S02]  /*9d50*/  LEA.HI.X R23, R0, c[0x0][0x1fc], R2, 0x1, P1 ;  /* 0x00007f0000177a11 */ /* 0x000fe400008f0c02 */
[----:B------:R-:W3:Y:S01]  /*9d60*/  LDL R0, [R1+0x30] ;  /* 0x0000300001007983 */ /* 0x000ee20000100800 */
[C---:B------:R-:W-:Y:S04]  /*9d70*/  LEA R2, P0, R28.reuse, c[0x0][0x1f8], 0x1 ;  /* 0x00007e001c027a11 */ /* 0x040fe800078008ff */
[----:B------:R-:W-:Y:S01]  /*9d80*/  LEA.HI.X R3, R28, c[0x0][0x1fc], R3, 0x1, P0 ;  /* 0x00007f001c037a11 */ /* 0x000fe200000f0c03 */
[----:B------:R2:W-:Y:S01]  /*9d90*/  LDGSTS.E.BYPASS.LTC128B.128 [R131+0x5100], [R22.64], !P3 ;  /* 0x0510000016837fae */ /* 0x0005e2000d901d46 */
[C---:B-1----:R-:W-:Y:S05]  /*9da0*/  HMMA.16816.F32 R12, R168.reuse, R16, RZ ;  /* 0x00000010a80c723c */ /* 0x042fea00000018ff */
[----:B------:R1:W-:Y:S03]  /*9db0*/  LDGSTS.E.BYPASS.LTC128B.128 [R131+0x7100], [R2.64], !P2 ;  /* 0x0710000002837fae */ /* 0x0003e6000d101d46 */
[C---:B------:R-:W-:Y:S03]  /*9dc0*/  HMMA.16816.F32 R16, R168.reuse, R18, RZ ;  /* 0x00000012a810723c */ /* 0x040fe600000018ff */
[----:B------:R-:W0:Y:S05]  /*9dd0*/  LDGDEPBAR ;  /* 0x00000000000079af */ /* 0x000e2a0000000000 */
[C---:B--2---:R-:W-:Y:S01]  /*9de0*/  HMMA.16816.F32 R20, R168.reuse, R24, RZ ;  /* 0x00000018a814723c */ /* 0x044fe200000018ff */
[----:B-1----:R-:W2:Y:S07]  /*9df0*/  LDL R2, [R1+0x38] ;  /* 0x0000380001027983 */ /* 0x002eae0000100800 */
[C---:B------:R-:W-:Y:S01]  /*9e00*/  HMMA.16816.F32 R24, R168.reuse, R26, RZ ;  /* 0x0000001aa818723c */ /* 0x040fe200000018ff */
[----:B------:R-:W2:Y:S07]  /*9e10*/  LDL R3, [R1+0x34] ;  /* 0x0000340001037983 */ /* 0x000eae0000100800 */
[C---:B------:R-:W-:Y:S08]  /*9e20*/  HMMA.16816.F32 R28, R168.reuse, R32, RZ ;  /* 0x00000020a81c723c */ /* 0x040ff000000018ff */
[----:B------:R-:W-:Y:S08]  /*9e30*/  HMMA.16816.F32 R32, R168, R34, RZ ;  /* 0x00000022a820723c */ /* 0x000ff000000018ff */
[C---:B------:R-:W-:Y:S08]  /*9e40*/  HMMA.16816.F32 R4, R172.reuse, R176, R4 ;  /* 0x000000b0ac04723c */ /* 0x040ff00000001804 */
[C---:B------:R-:W-:Y:S08]  /*9e50*/  HMMA.16816.F32 R8, R172.reuse, R178, R8 ;  /* 0x000000b2ac08723c */ /* 0x040ff00000001808 */
[C---:B----4-:R-:W-:Y:S08]  /*9e60*/  HMMA.16816.F32 R12, R172.reuse, R180, R12 ;  /* 0x000000b4ac0c723c */ /* 0x050ff0000000180c */
[C---:B------:R-:W-:Y:S08]  /*9e70*/  HMMA.16816.F32 R16, R172.reuse, R182, R16 ;  /* 0x000000b6ac10723c */ /* 0x040ff00000001810 */
[C---:B------:R-:W-:Y:S08]  /*9e80*/  HMMA.16816.F32 R20, R172.reuse, R184, R20 ;  /* 0x000000b8ac14723c */ /* 0x040ff00000001814 */
[C---:B------:R-:W-:Y:S01]  /*9e90*/  HMMA.16816.F32 R24, R172.reuse, R186, R24 ;  /* 0x000000baac18723c */ /* 0x040fe20000001818 */
[----:B------:R-:W1:Y:S07]  /*9ea0*/  LDSM.16.M88.4 R176, [R156] ;  /* 0x000000009cb0783b */ /* 0x000e6e0000000200 */
[C---:B------:R-:W-:Y:S01]  /*9eb0*/  HMMA.16816.F32 R28, R172.reuse, R188, R28 ;  /* 0x000000bcac1c723c */ /* 0x040fe2000000181c */
[----:B------:R-:W4:Y:S07]  /*9ec0*/  LDSM.16.M88.4 R180, [R156+0x800] ;  /* 0x000800009cb4783b */ /* 0x000f2e0000000200 */
[----:B------:R-:W-:Y:S01]  /*9ed0*/  HMMA.16816.F32 R32, R172, R190, R32 ;  /* 0x000000beac20723c */ /* 0x000fe20000001820 */
[----:B------:R-:W4:Y:S06]  /*9ee0*/  LDSM.16.M88.4 R184, [R156+0x1000] ;  /* 0x001000009cb8783b */ /* 0x000f2c0000000200 */
[----:B------:R-:W2:Y:S06]  /*9ef0*/  LDL.64 R188, [R1+0x68] ;  /* 0x0000680001bc7983 */ /* 0x000eac0000100a00 */
[----:B------:R-:W2:Y:S01]  /*9f00*/  LDL R190, [R1+0x78] ;  /* 0x0000780001be7983 */ /* 0x000ea20000100800 */
[C---:B-1----:R-:W-:Y:S08]  /*9f10*/  HMMA.16816.F32 R4, R192.reuse, R176, R4 ;  /* 0x000000b0c004723c */ /* 0x042ff00000001804 */
[C---:B------:R-:W-:Y:S01]  /*9f20*/  HMMA.16816.F32 R8, R192.reuse, R178, R8 ;  /* 0x000000b2c008723c */ /* 0x040fe20000001808 */
[----:B------:R-:W1:Y:S07]  /*9f30*/  LDSM.16.M88.4 R176, [R156+0x1800] ;  /* 0x001800009cb0783b */ /* 0x000e6e0000000200 */
[C---:B----4-:R-:W-:Y:S08]  /*9f40*/  HMMA.16816.F32 R12, R192.reuse, R180, R12 ;  /* 0x000000b4c00c723c */ /* 0x050ff0000000180c */
[C---:B------:R-:W-:Y:S01]  /*9f50*/  HMMA.16816.F32 R16, R192.reuse, R182, R16 ;  /* 0x000000b6c010723c */ /* 0x040fe20000001810 */
[----:B------:R-:W4:Y:S07]  /*9f60*/  LDSM.16.M88.4 R180, [R250] ;  /* 0x00000000fab4783b */ /* 0x000f2e0000000200 */
[C---:B------:R-:W-:Y:S08]  /*9f70*/  HMMA.16816.F32 R20, R192.reuse, R184, R20 ;  /* 0x000000b8c014723c */ /* 0x040ff00000001814 */
        /* <DEDUP_REMOVED lines=8> */
[C---:B------:R-:W-:Y:S08]  /*a000*/  HMMA.16816.F32 R12, R196.reuse, R184, R12 ;  /* 0x000000b8c40c723c */ /* 0x040ff0000000180c */
        /* <DEDUP_REMOVED lines=8> */
[C---:B------:R-:W-:Y:S08]  /*a090*/  HMMA.16816.F32 R4, R200.reuse, R184, R4 ;  /* 0x000000b8c804723c */ /* 0x040ff00000001804 */
[C---:B------:R-:W-:Y:S01]  /*a0a0*/  HMMA.16816.F32 R8, R200.reuse, R186, R8 ;  /* 0x000000bac808723c */ /* 0x040fe20000001808 */
[----:B------:R-:W3:Y:S07]  /*a0b0*/  LDSM.16.M88.4 R184, [R249+0x3800] ;  /* 0x00380000f9b8783b */ /* 0x000eee0000000200 */
[C---:B-1----:R-:W-:Y:S08]  /*a0c0*/  HMMA.16816.F32 R12, R200.reuse, R176, R12 ;  /* 0x000000b0c80c723c */ /* 0x042ff0000000180c */
[C---:B------:R-:W-:Y:S08]  /*a0d0*/  HMMA.16816.F32 R16, R200.reuse, R178, R16 ;  /* 0x000000b2c810723c */ /* 0x040ff00000001810 */
[C---:B----4-:R-:W-:Y:S08]  /*a0e0*/  HMMA.16816.F32 R20, R200.reuse, R180, R20 ;  /* 0x000000b4c814723c */ /* 0x050ff00000001814 */
[C---:B------:R-:W-:Y:S08]  /*a0f0*/  HMMA.16816.F32 R24, R200.reuse, R182, R24 ;  /* 0x000000b6c818723c */ /* 0x040ff00000001818 */
[C---:B---3--:R-:W-:Y:S08]  /*a100*/  HMMA.16816.F32 R28, R200.reuse, R184, R28 ;  /* 0x000000b8c81c723c */ /* 0x048ff0000000181c */
[----:B------:R-:W-:Y:S01]  /*a110*/  HMMA.16816.F32 R32, R200, R186, R32 ;  /* 0x000000bac820723c */ /* 0x000fe20000001820 */
[----:B------:R1:W-:Y:S06]  /*a120*/  LDSM.16.M88.4 R184, [R0] ;  /* 0x0000000000b8783b */ /* 0x0003ec0000000200 */
[----:B--2---:R3:W3:Y:S06]  /*a130*/  LDSM.16.M88.4 R176, [R2] ;  /* 0x0000000002b0783b */ /* 0x0046ec0000000200 */
[----:B------:R4:W3:Y:S06]  /*a140*/  LDSM.16.M88.4 R180, [R3] ;  /* 0x0000000003b4783b */ /* 0x0008ec0000000200 */
[----:B-1----:R-:W2:Y:S06]  /*a150*/  LDL R0, [R1+0x1c] ;  /* 0x00001c0001007983 */ /* 0x002eac0000100800 */
[----:B---3--:R-:W3:Y:S06]  /*a160*/  LDL R2, [R1+0x20] ;  /* 0x0000200001027983 */ /* 0x008eec0000100800 */
[----:B----4-:R-:W4:Y:S01]  /*a170*/  LDL R3, [R1+0x24] ;  /* 0x0000240001037983 */ /* 0x010f220000100800 */
        /* <DEDUP_REMOVED lines=46> */
[----:B---3--:R1:W-:Y:S06]  /*a460*/  LDSM.16.M88.4 R176, [R2] ;  /* 0x0000000002b0783b */ /* 0x0083ec0000000200 */
[----:B----4-:R3:W-:Y:S06]  /*a470*/  LDSM.16.M88.4 R184, [R3] ;  /* 0x0000000003b8783b */ /* 0x0107ec0000000200 */
[----:B-1----:R-:W4:Y:S06]  /*a480*/  LDL R2, [R1+0x10] ;  /* 0x0000100001027983 */ /* 0x002f2c0000100800 */
[----:B---3--:R-:W3:Y:S06]  /*a490*/  LDL R3, [R1+0x14] ;  /* 0x0000140001037983 */ /* 0x008eec0000100800 */
[----:B--2---:R1:W2:Y:S06]  /*a4a0*/  LDSM.16.M88.4 R180, [R157] ;  /* 0x000000009db4783b */ /* 0x0042ac0000000200 */
        /* <DEDUP_REMOVED lines=8> */
[----:B-1----:R-:W4:Y:S07]  /*a530*/  LDL R0, [R1+0xc] ;  /* 0x00000c0001007983 */ /* 0x002f2e0000100800 */
[C---:B------:R-:W-:Y:S01]  /*a540*/  HMMA.16816.F32 R24, R220.reuse, R178, R24 ;  /* 0x000000b2dc18723c */ /* 0x040fe20000001818 */
[----:B------:R-:W1:Y:S07]  /*a550*/  LDSM.16.M88.4 R176, [R156+0x4800] ;  /* 0x004800009cb0783b */ /* 0x000e6e0000000200 */
[C---:B--2---:R-:W-:Y:S08]  /*a560*/  HMMA.16816.F32 R28, R220.reuse, R180, R28 ;  /* 0x000000b4dc1c723c */ /* 0x044ff0000000181c */
[----:B------:R-:W-:Y:S01]  /*a570*/  HMMA.16816.F32 R32, R220, R182, R32 ;  /* 0x000000b6dc20723c */ /* 0x000fe20000001820 */
[----:B------:R-:W2:Y:S07]  /*a580*/  LDSM.16.M88.4 R180, [R156+0x5000] ;  /* 0x005000009cb4783b */ /* 0x000eae0000000200 */
[C---:B------:R-:W-:Y:S08]  /*a590*/  HMMA.16816.F32 R4, R224.reuse, R184, R4 ;  /* 0x000000b8e004723c */ /* 0x040ff00000001804 */
[C---:B------:R-:W-:Y:S01]  /*a5a0*/  HMMA.16816.F32 R8, R224.reuse, R186, R8 ;  /* 0x000000bae008723c */ /* 0x040fe20000001808 */
[----:B------:R-:W2:Y:S07]  /*a5b0*/  LDSM.16.M88.4 R184, [R156+0x5800] ;  /* 0x005800009cb8783b */ /* 0x000eae0000000200 */
[C---:B-1----:R-:W-:Y:S08]  /*a5c0*/  HMMA.16816.F32 R12, R224.reuse, R176, R12 ;  /* 0x000000b0e00c723c */ /* 0x042ff0000000180c */
[C---:B------:R-:W-:Y:S01]  /*a5d0*/  HMMA.16816.F32 R16, R224.reuse, R178, R16 ;  /* 0x000000b2e010723c */ /* 0x040fe20000001810 */
[----:B------:R-:W1:Y:S07]  /*a5e0*/  LDSM.16.M88.4 R176, [R250+0x4000] ;  /* 0x00400000fab0783b */ /* 0x000e6e0000000200 */
[C---:B--2---:R-:W-:Y:S08]  /*a5f0*/  HMMA.16816.F32 R20, R224.reuse, R180, R20 ;  /* 0x000000b4e014723c */ /* 0x044ff00000001814 */
[C---:B------:R-:W-:Y:S01]  /*a600*/  HMMA.16816.F32 R24, R224.reuse, R182, R24 ;  /* 0x000000b6e018723c */ /* 0x040fe20000001818 */
[----:B------:R-:W2:Y:S07]  /*a610*/  LDSM.16.M88.4 R180, [R250+0x4800] ;  /* 0x00480000fab4783b */ /* 0x000eae0000000200 */
[C---:B------:R-:W-:Y:S08]  /*a620*/  HMMA.16816.F32 R28, R224.reuse, R184, R28 ;  /* 0x000000b8e01c723c */ /* 0x040ff0000000181c */
        /* <DEDUP_REMOVED lines=17> */
[C---:B------:R-:W-:Y:S08]  /*a740*/  HMMA.16816.F32 R12, R232.reuse, R184, R12 ;  /* 0x000000b8e80c723c */ /* 0x040ff0000000180c */
[C---:B------:R-:W-:Y:S08]  /*a750*/  HMMA.16816.F32 R16, R232.reuse, R186, R16 ;  /* 0x000000bae810723c */ /* 0x040ff00000001810 */
[C---:B-1----:R-:W-:Y:S08]  /*a760*/  HMMA.16816.F32 R20, R232.reuse, R176, R20 ;  /* 0x000000b0e814723c */ /* 0x042ff00000001814 */
[C---:B------:R-:W-:Y:S01]  /*a770*/  HMMA.16816.F32 R24, R232.reuse, R178, R24 ;  /* 0x000000b2e818723c */ /* 0x040fe20000001818 */
[----:B---3--:R-:W-:Y:S07]  /*a780*/  LDSM.16.M88.4 R176, [R3] ;  /* 0x0000000003b0783b */ /* 0x008fee0000000200 */
[C---:B--2---:R-:W-:Y:S08]  /*a790*/  HMMA.16816.F32 R28, R232.reuse, R180, R28 ;  /* 0x000000b4e81c723c */ /* 0x044ff0000000181c */
[----:B------:R-:W-:Y:S01]  /*a7a0*/  HMMA.16816.F32 R32, R232, R182, R32 ;  /* 0x000000b6e820723c */ /* 0x000fe20000001820 */
[----:B----4-:R-:W-:Y:S06]  /*a7b0*/  LDSM.16.M88.4 R180, [R2] ;  /* 0x0000000002b4783b */ /* 0x010fec0000000200 */
[----:B------:R-:W1:Y:S02]  /*a7c0*/  LDSM.16.M88.4 R184, [R157] ;  /* 0x000000009db8783b */ /* 0x000e640000000200 */
[C---:B-1----:R-:W-:Y:S08]  /*a7d0*/  HMMA.16816.F32 R4, R236.reuse, R184, R4 ;  /* 0x000000b8ec04723c */ /* 0x042ff00000001804 */
[C---:B------:R-:W-:Y:S01]  /*a7e0*/  HMMA.16816.F32 R8, R236.reuse, R186, R8 ;  /* 0x000000baec08723c */ /* 0x040fe20000001808 */
[----:B------:R-:W1:Y:S07]  /*a7f0*/  LDSM.16.M88.4 R184, [R0] ;  /* 0x0000000000b8783b */ /* 0x000e6e0000000200 */
[C---:B------:R-:W-:Y:S08]  /*a800*/  HMMA.16816.F32 R12, R236.reuse, R176, R12 ;  /* 0x000000b0ec0c723c */ /* 0x040ff0000000180c */
        /* <DEDUP_REMOVED lines=10> */
[----:B------:R2:W4:Y:S07]  /*a8b0*/  LDSM.16.M88.4 R176, [R156+0x7800] ;  /* 0x007800009cb0783b */ /* 0x00052e0000000200 */
[C---:B---3--:R-:W-:Y:S08]  /*a8c0*/  HMMA.16816.F32 R12, R240.reuse, R180, R12 ;  /* 0x000000b4f00c723c */ /* 0x048ff0000000180c */
[C---:B------:R-:W-:Y:S01]  /*a8d0*/  HMMA.16816.F32 R16, R240.reuse, R182, R16 ;  /* 0x000000b6f010723c */ /* 0x040fe20000001810 */
[----:B------:R-:W3:Y:S06]  /*a8e0*/  LDSM.16.M88.4 R180, [R250+0x6000] ;  /* 0x00600000fab4783b */ /* 0x000eec0000000200 */
[----:B--2---:R-:W2:Y:S01]  /*a8f0*/  LDL R156, [R1+0x80] ;  /* 0x00008000019c7983 */ /* 0x004ea20000100800 */
[C---:B-1----:R-:W-:Y:S08]  /*a900*/  HMMA.16816.F32 R20, R240.reuse, R184, R20 ;  /* 0x000000b8f014723c */ /* 0x042ff00000001814 */
[C---:B------:R-:W-:Y:S01]  /*a910*/  HMMA.16816.F32 R24, R240.reuse, R186, R24 ;  /* 0x000000baf018723c */ /* 0x040fe20000001818 */
[----:B------:R-:W1:Y:S07]  /*a920*/  LDSM.16.M88.4 R184, [R250+0x6800] ;  /* 0x00680000fab8783b */ /* 0x000e6e0000000200 */
[C---:B----4-:R-:W-:Y:S08]  /*a930*/  HMMA.16816.F32 R28, R240.reuse, R176, R28 ;  /* 0x000000b0f01c723c */ /* 0x050ff0000000181c */
[----:B------:R-:W-:Y:S01]  /*a940*/  HMMA.16816.F32 R32, R240, R178, R32 ;  /* 0x000000b2f020723c */ /* 0x000fe20000001820 */
[----:B------:R-:W4:Y:S07]  /*a950*/  LDSM.16.M88.4 R176, [R250+0x7000] ;  /* 0x00700000fab0783b */ /* 0x000f2e0000000200 */
[C---:B---3--:R-:W-:Y:S08]  /*a960*/  HMMA.16816.F32 R4, R244.reuse, R180, R4 ;  /* 0x000000b4f404723c */ /* 0x048ff00000001804 */
[C---:B------:R-:W-:Y:S01]  /*a970*/  HMMA.16816.F32 R8, R244.reuse, R182, R8 ;  /* 0x000000b6f408723c */ /* 0x040fe20000001808 */
[----:B------:R-:W3:Y:S01]  /*a980*/  LDSM.16.M88.4 R180, [R250+0x7800] ;  /* 0x00780000fab4783b */ /* 0x000ee20000000200 */
[----:B------:R-:W-:Y:S05]  /*a990*/  DEPBAR.LE SB0, 0x0 ;  /* 0x000080000000791a */ /* 0x000fea0000000000 */
[----:B------:R-:W-:Y:S01]  /*a9a0*/  BAR.SYNC.DEFER_BLOCKING 0x0 ;  /* 0x0000000000007b1d */ /* 0x000fe20000010000 */
[C---:B-1----:R-:W-:Y:S08]  /*a9b0*/  HMMA.16816.F32 R12, R244.reuse, R184, R12 ;  /* 0x000000b8f40c723c */ /* 0x042ff0000000180c */
[----:B------:R-:W-:Y:S01]  /*a9c0*/  FMNMX.FTZ R0, R4, R158, !PT ;  /* 0x0000009e04007209 */ /* 0x000fe20007810000 */
[C---:B------:R-:W-:Y:S03]  /*a9d0*/  HMMA.16816.F32 R16, R244.reuse, R186, R16 ;  /* 0x000000baf410723c */ /* 0x040fe60000001810 */
[----:B------:R-:W-:Y:S02]  /*a9e0*/  FMNMX.FTZ R0, R5, R0, !PT ;  /* 0x0000000005007209 */ /* 0x000fe40007810000 */
[----:B------:R-:W-:Y:S03]  /*a9f0*/  FMNMX.FTZ R2, R6, R159, !PT ;  /* 0x0000009f06027209 */ /* 0x000fe60007810000 */
[C---:B----4-:R-:W-:Y:S04]  /*aa00*/  HMMA.16816.F32 R20, R244.reuse, R176, R20 ;  /* 0x000000b0f414723c */ /* 0x050fe80000001814 */
[----:B------:R-:W-:Y:S02]  /*aa10*/  FMNMX.FTZ R0, R8, R0, !PT ;  /* 0x0000000008007209 */ /* 0x000fe40007810000 */
[----:B------:R-:W-:Y:S02]  /*aa20*/  FMNMX.FTZ R2, R7, R2, !PT ;  /* 0x0000000207027209 */ /* 0x000fe40007810000 */
[C---:B------:R-:W-:Y:S04]  /*aa30*/  HMMA.16816.F32 R24, R244.reuse, R178, R24 ;  /* 0x000000b2f418723c */ /* 0x040fe80000001818 */
[----:B------:R-:W-:Y:S02]  /*aa40*/  FMNMX.FTZ R0, R9, R0, !PT ;  /* 0x0000000009007209 */ /* 0x000fe40007810000 */
[----:B------:R-:W-:Y:S02]  /*aa50*/  FMNMX.FTZ R2, R10, R2, !PT ;  /* 0x000000020a027209 */ /* 0x000fe40007810000 */
[C---:B---3--:R-:W-:Y:S04]  /*aa60*/  HMMA.16816.F32 R28, R244.reuse, R180, R28 ;  /* 0x000000b4f41c723c */ /* 0x048fe8000000181c */
[----:B------:R-:W-:Y:S02]  /*aa70*/  FMNMX.FTZ R0, R12, R0, !PT ;  /* 0x000000000c007209 */ /* 0x000fe40007810000 */
[----:B------:R-:W-:Y:S02]  /*aa80*/  FMNMX.FTZ R2, R11, R2, !PT ;  /* 0x000000020b027209 */ /* 0x000fe40007810000 */
        /* <DEDUP_REMOVED lines=23> */
[----:B------:R-:W-:Y:S04]  /*ac00*/  FMNMX.FTZ R0, R34, R0, !PT ;  /* 0x0000000022007209 */ /* 0x000fe80007810000 */
[----:B------:R-:W-:Y:S05]  /*ac10*/  FMNMX.FTZ R0, R35, R0, !PT ;  /* 0x0000000023007209 */ /* 0x000fea0007810000 */
[----:B------:R-:W3:Y:S01]  /*ac20*/  SHFL.BFLY PT, R2, R0, 0x2, 0x1f ;  /* 0x0c401f0000027f89 */ /* 0x000ee200000e0000 */
[----:B-1----:R-:W-:Y:S05]  /*ac30*/  FMNMX.FTZ R180, R3, R180, !PT ;  /* 0x000000b403b47209 */ /* 0x002fea0007810000 */
[----:B------:R-:W1:Y:S01]  /*ac40*/  SHFL.BFLY PT, R181, R180, 0x1, 0x1f ;  /* 0x0c201f00b4b57f89 */ /* 0x000e6200000e0000 */
[----:B---3--:R-:W-:Y:S05]  /*ac50*/  FMNMX.FTZ R0, R0, R2, !PT ;  /* 0x0000000200007209 */ /* 0x008fea0007810000 */
[----:B------:R-:W3:Y:S01]  /*ac60*/  SHFL.BFLY PT, R3, R0, 0x1, 0x1f ;  /* 0x0c201f0000037f89 */ /* 0x000ee200000e0000 */
[C---:B--2---:R-:W-:Y:S02]  /*ac70*/  ISETP.GT.AND P0, PT, R130.reuse, R156, PT ;  /* 0x0000009c8200720c */ /* 0x044fe40003f04270 */
[----:B------:R-:W-:Y:S05]  /*ac80*/  IADD3 R130, R130, -0x1, RZ ;  /* 0xffffffff82827810 */ /* 0x000fea0007ffe0ff */
[----:B------:R2:W-:Y:S06]  /*ac90*/  STL [R1+0x5c], R130 ;  /* 0x00005c8201007387 */ /* 0x0005ec0000100800 */
[----:B------:R-:W-:Y:S02]  /*aca0*/  @P0 SHF.R.S32.HI R156, RZ, 0x1f, R130 ;  /* 0x0000001fff9c0819 */ /* 0x000fe40000011482 */
[----:B------:R-:W-:Y:S03]  /*acb0*/  @P0 IADD3 R187, P1, R188, 0x40, RZ ;  /* 0x00000040bcbb0810 */ /* 0x000fe60007f3e0ff */
[----:B------:R-:W-:Y:S01]  /*acc0*/  @P0 IMAD R176, R156, c[0x0][0x1e0], RZ ;  /* 0x000078009cb00a24 */ /* 0x000fe200078e02ff */
[----:B------:R-:W-:Y:S01]  /*acd0*/  @P0 IADD3.X R186, RZ, R190, RZ, P1, !PT ;  /* 0x000000beffba0210 */ /* 0x000fe20000ffe4ff */
[C---:B------:R-:W-:Y:S04]  /*ace0*/  @P0 IMAD.WIDE.U32 R156, R130.reuse, c[0x0][0x1e0], RZ ;  /* 0x00007800829c0a25 */ /* 0x040fe800078e00ff */
[----:B------:R-:W-:Y:S01]  /*acf0*/  @P0 IMAD R176, R130, c[0x0][0x1e4], R176 ;  /* 0x0000790082b00a24 */ /* 0x000fe200078e02b0 */
[C---:B------:R-:W-:Y:S04]  /*ad00*/  @P0 SHF.L.U32 R177, R156.reuse, 0x6, RZ ;  /* 0x000000069cb10819 */ /* 0x040fe800000006ff */
[----:B------:R-:W-:Y:S02]  /*ad10*/  @P0 IADD3 R176, R157, R176, RZ ;  /* 0x000000b09db00210 */ /* 0x000fe40007ffe0ff */
[----:B------:R-:W-:Y:S01]  /*ad20*/  @P0 IADD3 R157, P6, R177, R188, RZ ;  /* 0x000000bcb19d0210 */ /* 0x000fe20007fde0ff */
[----:B--2---:R-:W2:Y:S01]  /*ad30*/  LDL.LU R130, [R1+0x11c] ;  /* 0x00011c0001827983 */ /* 0x004ea20000300800 */
[----:B------:R-:W-:Y:S02]  /*ad40*/  @P0 SHF.L.U64.HI R176, R156, 0x6, R176 ;  /* 0x000000069cb00819 */ /* 0x000fe400000102b0 */
[----:B------:R-:W-:Y:S02]  /*ad50*/  @P0 LEA R178, P1, R157, c[0x0][0x1c8], 0x1 ;  /* 0x000072009db20a11 */ /* 0x000fe400078208ff */
[----:B------:R-:W-:Y:S02]  /*ad60*/  @P0 IADD3.X R156, R176, R190, RZ, P6, !PT ;  /* 0x000000beb09c0210 */ /* 0x000fe400037fe4ff */
[----:B------:R-:W-:Y:S02]  /*ad70*/  @P0 IADD3 R2, P6, R177, R187, RZ ;  /* 0x000000bbb1020210 */ /* 0x000fe40007fde0ff */
[----:B------:R-:W-:Y:S02]  /*ad80*/  @P0 LEA.HI.X R179, R157, c[0x0][0x1cc], R156, 0x1, P1 ;  /* 0x000073009db30a11 */ /* 0x000fe400008f0c9c */
[----:B------:R-:W-:Y:S02]  /*ad90*/  @P0 LEA R182, P1, R2, c[0x0][0x1c8], 0x1 ;  /* 0x0000720002b60a11 */ /* 0x000fe400078208ff */
[----:B------:R-:W-:Y:S01]  /*ada0*/  @P0 IADD3.X R156, R176, R186, RZ, P6, !PT ;  /* 0x000000bab09c0210 */ /* 0x000fe200037fe4ff */
[----:B------:R4:W-:Y:S01]  /*adb0*/  @P0 LDGSTS.E.BYPASS.LTC128B.128 [R131+0x10100], [R178.64], !P5 ;  /* 0x10100000b2830fae */ /* 0x0009e2000e901d46 */
[----:B-1----:R-:W-:Y:S02]  /*adc0*/  FMNMX.FTZ R157, R180, R181, !PT ;  /* 0x000000b5b49d7209 */ /* 0x002fe40007810000 */
[----:B------:R-:W-:Y:S02]  /*add0*/  @P0 LEA.HI.X R183, R2, c[0x0][0x1cc], R156, 0x1, P1 ;  /* 0x0000730002b70a11 */ /* 0x000fe400008f0c9c */
[----:B------:R-:W-:Y:S01]  /*ade0*/  @P0 IADD3 R185, P1, R188, 0x80, RZ ;  /* 0x00000080bcb90810 */ /* 0x000fe20007f3e0ff */
[----:B------:R-:W-:Y:S01]  /*adf0*/  FADD.FTZ R2, -R157, R158 ;  /* 0x0000009e9d027221 */ /* 0x000fe20000010100 */
[----:B---3--:R-:W-:Y:S01]  /*ae00*/  FMNMX.FTZ R156, R0, R3, !PT ;  /* 0x00000003009c7209 */ /* 0x008fe20007810000 */
[----:B------:R1:W-:Y:S01]  /*ae10*/  @P0 LDGSTS.E.BYPASS.LTC128B.128 [R131+0x12100], [R182.64], !P4 ;  /* 0x12100000b6830fae */ /* 0x0003e2000e101d46 */
[----:B------:R-:W-:Y:S01]  /*ae20*/  @P0 IADD3.X R184, RZ, R190, RZ, P1, !PT ;  /* 0x000000beffb80210 */ /* 0x000fe20000ffe4ff */
[----:B------:R-:W-:Y:S04]  /*ae30*/  FMUL.FTZ R0, R2, c[0x0][0x2d0] ;  /* 0x0000b40002007a20 */ /* 0x000fe80000410000 */
[----:B------:R3:W3:Y:S01]  /*ae40*/  MUFU.EX2 R2, R0 ;  /* 0x0000000000027308 */ /* 0x0006e20000000800 */
[----:B----4-:R-:W-:Y:S04]  /*ae50*/  @P0 IADD3 R179, P6, R177, R185, RZ ;  /* 0x000000b9b1b30210 */ /* 0x010fe80007fde0ff */
[C---:B------:R-:W-:Y:S02]  /*ae60*/  @P0 LEA R178, P1, R179.reuse, c[0x0][0x1c8], 0x1 ;  /* 0x00007200b3b20a11 */ /* 0x040fe400078208ff */
[----:B------:R-:W-:Y:S02]  /*ae70*/  @P0 IADD3.X R3, R176, R184, RZ, P6, !PT ;  /* 0x000000b8b0030210 */ /* 0x000fe400037fe4ff */
[----:B-1----:R-:W-:Y:S02]  /*ae80*/  MOV R182, R188 ;  /* 0x000000bc00b67202 */ /* 0x002fe40000000f00 */
[----:B------:R-:W-:Y:S01]  /*ae90*/  @P0 LEA.HI.X R179, R179, c[0x0][0x1cc], R3, 0x1, P1 ;  /* 0x00007300b3b30a11 */ /* 0x000fe200008f0c03 */
[----:B---3--:R-:W-:Y:S01]  /*aea0*/  FADD.FTZ R0, -R156, R159 ;  /* 0x0000009f9c007221 */ /* 0x008fe20000010100 */
[----:B------:R-:W-:Y:S01]  /*aeb0*/  @P0 IADD3 R181, P1, R188, 0xc0, RZ ;  /* 0x000000c0bcb50810 */ /* 0x000fe20007f3e0ff */
[----:B------:R-:W-:Y:S01]  /*aec0*/  FMUL.FTZ R188, R157, c[0x0][0x2d0] ;  /* 0x0000b4009dbc7a20 */ /* 0x000fe20000410000 */
[----:B------:R-:W-:Y:S01]  /*aed0*/  MOV R183, R189 ;  /* 0x000000bd00b77202 */ /* 0x000fe20000000f00 */
[----:B------:R1:W-:Y:S01]  /*aee0*/  @P0 LDGSTS.E.BYPASS.LTC128B.128 [R131+0x14100], [R178.64], !P3 ;  /* 0x14100000b2830fae */ /* 0x0003e2000d901d46 */
[----:B------:R-:W-:Y:S01]  /*aef0*/  @P0 IADD3 R3, P6, R177, R181, RZ ;  /* 0x000000b5b1030210 */ /* 0x000fe20007fde0ff */
[--C-:B------:R-:W-:Y:S01]  /*af00*/  FFMA.FTZ R4, R4, c[0x0][0x2d0], -R188.reuse ;  /* 0x0000b40004047a23 */ /* 0x100fe200000108bc */
[----:B------:R-:W-:Y:S01]  /*af10*/  @P0 IADD3.X R180, RZ, R190, RZ, P1, !PT ;  /* 0x000000beffb40210 */ /* 0x000fe20000ffe4ff */
[--C-:B------:R-:W-:Y:S01]  /*af20*/  FFMA.FTZ R5, R5, c[0x0][0x2d0], -R188.reuse ;  /* 0x0000b40005057a23 */ /* 0x100fe200000108bc */
[----:B------:R-:W-:Y:S01]  /*af30*/  @P0 LEA R158, P1, R3, c[0x0][0x1c8], 0x1 ;  /* 0x00007200039e0a11 */ /* 0x000fe200078208ff */
[----:B------:R3:W-:Y:S01]  /*af40*/  MUFU.EX2 R189, R4 ;  /* 0x0000000400bd7308 */ /* 0x0007e20000000800 */
[----:B------:R-:W-:Y:S01]  /*af50*/  @P0 IADD3.X R159, R176, R180, RZ, P6, !PT ;  /* 0x000000b4b09f0210 */ /* 0x000fe200037fe4ff */
[--C-:B------:R-:W-:Y:S02]  /*af60*/  FFMA.FTZ R8, R8, c[0x0][0x2d0], -R188.reuse ;  /* 0x0000b40008087a23 */ /* 0x100fe400000108bc */
[----:B------:R-:W-:Y:S01]  /*af70*/  FFMA.FTZ R9, R9, c[0x0][0x2d0], -R188 ;  /* 0x0000b40009097a23 */ /* 0x000fe200000108bc */
[----:B------:R-:W-:Y:S01]  /*af80*/  @P0 LEA.HI.X R159, R3, c[0x0][0x1cc], R159, 0x1, P1 ;  /* 0x00007300039f0a11 */ /* 0x000fe200008f0c9f */
[----:B------:R-:W-:Y:S01]  /*af90*/  FMUL.FTZ R0, R0, c[0x0][0x2d0] ;  /* 0x0000b40000007a20 */ /* 0x000fe20000410000 */
[----:B------:R-:W-:Y:S01]  /*afa0*/  @P0 MOV R3, c[0x0][0x1e0] ;  /* 0x0000780000030a02 */ /* 0x000fe20000000f00 */
[C---:B------:R-:W-:Y:S02]  /*afb0*/  FMUL.FTZ R132, R2.reuse, R132 ;  /* 0x0000008402847220 */ /* 0x040fe40000410000 */
[----:B------:R4:W-:Y:S01]  /*afc0*/  MUFU.EX2 R191, R5 ;  /* 0x0000000500bf7308 */ /* 0x0009e20000000800 */
[----:B------:R4:W-:Y:S01]  /*afd0*/  @P0 LDGSTS.E.BYPASS.LTC128B.128 [R131+0x16100], [R158.64], !P2 ;  /* 0x161000009e830fae */ /* 0x0009e2000d101d46 */
[C---:B------:R-:W-:Y:S01]  /*afe0*/  @P0 LEA R177, P1, R3.reuse, R177, 0x5 ;  /* 0x000000b103b10211 */ /* 0x040fe200078228ff */
[C---:B------:R-:W-:Y:S02]  /*aff0*/  FMUL.FTZ R133, R2.reuse, R133 ;  /* 0x0000008502857220 */ /* 0x040fe40000410000 */
[C---:B------:R-:W-:Y:S02]  /*b000*/  FMUL.FTZ R136, R2.reuse, R136 ;  /* 0x0000008802887220 */ /* 0x040fe40000410000 */
[C---:B------:R-:W-:Y:S02]  /*b010*/  FMUL.FTZ R137, R2.reuse, R137 ;  /* 0x0000008902897220 */ /* 0x040fe40000410000 */
[C---:B------:R-:W-:Y:S01]  /*b020*/  FMUL.FTZ R140, R2.reuse, R140 ;  /* 0x0000008c028c7220 */ /* 0x040fe20000410000 */
[----:B------:R4:W-:Y:S01]  /*b030*/  MUFU.EX2 R183, R8 ;  /* 0x0000000800b77308 */ /* 0x0009e20000000800 */
[C---:B------:R-:W-:Y:S02]  /*b040*/  FMUL.FTZ R141, R2.reuse, R141 ;  /* 0x0000008d028d7220 */ /* 0x040fe40000410000 */
[C---:B------:R-:W-:Y:S01]  /*b050*/  FMUL.FTZ R144, R2.reuse, R144 ;  /* 0x0000009002907220 */ /* 0x040fe20000410000 */
[----:B---3--:R-:W-:Y:S01]  /*b060*/  @P0 MOV R4, c[0x0][0x1e4] ;  /* 0x0000790000040a02 */ /* 0x008fe20000000f00 */
[C---:B------:R-:W-:Y:S02]  /*b070*/  FMUL.FTZ R145, R2.reuse, R145 ;  /* 0x0000009102917220 */ /* 0x040fe40000410000 */
[C---:B------:R-:W-:Y:S01]  /*b080*/  FMUL.FTZ R148, R2.reuse, R148 ;  /* 0x0000009402947220 */ /* 0x040fe20000410000 */
[----:B------:R-:W-:Y:S01]  /*b090*/  @P0 LEA.HI.X R176, R3, R176, R4, 0x5, P1 ;  /* 0x000000b003b00211 */ /* 0x000fe200008f2c04 */
[C---:B------:R-:W-:Y:S01]  /*b0a0*/  FMUL.FTZ R149, R2.reuse, R149 ;  /* 0x0000009502957220 */ /* 0x040fe20000410000 */
[----:B------:R-:W-:Y:S01]  /*b0b0*/  @P0 IADD3 R3, P6, R177, R182, RZ ;  /* 0x000000b6b1030210 */ /* 0x000fe20007fde0ff */
[----:B------:R-:W3:Y:S01]  /*b0c0*/  MUFU.EX2 R0, R0 ;  /* 0x0000000000007308 */ /* 0x000ee20000000800 */
[C---:B------:R-:W-:Y:S02]  /*b0d0*/  FMUL.FTZ R152, R2.reuse, R152 ;  /* 0x0000009802987220 */ /* 0x040fe40000410000 */
[----:B-1----:R-:W-:Y:S01]  /*b0e0*/  @P0 LEA R178, P1, R3, c[0x0][0x1c8], 0x1 ;  /* 0x0000720003b20a11 */ /* 0x002fe200078208ff */
[----:B------:R-:W-:Y:S01]  /*b0f0*/  FMUL.FTZ R153, R2, R153 ;  /* 0x0000009902997220 */ /* 0x000fe20000410000 */
[----:B------:R-:W-:Y:S01]  /*b100*/  @P0 IADD3.X R4, R176, R190, RZ, P6, !PT ;  /* 0x000000beb0040210 */ /* 0x000fe200037fe4ff */
[C---:B------:R-:W-:Y:S01]  /*b110*/  FMUL.FTZ R36, R2.reuse, R36 ;  /* 0x0000002402247220 */ /* 0x040fe20000410000 */
[----:B----4-:R-:W-:Y:S01]  /*b120*/  @P0 IADD3 R5, P6, R177, R185, RZ ;  /* 0x000000b9b1050210 */ /* 0x010fe20007fde0ff */
[----:B------:R-:W-:Y:S01]  /*b130*/  FMUL.FTZ R37, R2, R37 ;  /* 0x0000002502257220 */ /* 0x000fe20000410000 */
[----:B------:R-:W-:Y:S01]  /*b140*/  @P0 LEA.HI.X R179, R3, c[0x0][0x1cc], R4, 0x1, P1 ;  /* 0x0000730003b30a11 */ /* 0x000fe200008f0c04 */
[----:B------:R1:W4:Y:S01]  /*b150*/  MUFU.EX2 R182, R9 ;  /* 0x0000000900b67308 */ /* 0x0003220000000800 */
[----:B------:R-:W-:Y:S01]  /*b160*/  @P0 IADD3 R4, P1, R177, R187, RZ ;  /* 0x000000bbb1040210 */ /* 0x000fe20007f3e0ff */
[----:B------:R-:W-:Y:S01]  /*b170*/  FMUL.FTZ R3, R156, c[0x0][0x2d0] ;  /* 0x0000b4009c037a20 */ /* 0x000fe20000410000 */
[----:B------:R-:W-:Y:S01]  /*b180*/  @P0 IADD3.X R184, R176, R184, RZ, P6, !PT ;  /* 0x000000b8b0b80210 */ /* 0x000fe200037fe4ff */
[----:B------:R4:W-:Y:S01]  /*b190*/  @P0 LDGSTS.E.BYPASS.LTC128B.128 [R131+0x11100], [R178.64], !P5 ;  /* 0x11100000b2830fae */ /* 0x0009e2000e901d46 */
[----:B------:R-:W-:Y:S01]  /*b1a0*/  @P0 LEA R158, P6, R4, c[0x0][0x1c8], 0x1 ;  /* 0x00007200049e0a11 */ /* 0x000fe200078c08ff */
[--C-:B------:R-:W-:Y:S01]  /*b1b0*/  FFMA.FTZ R6, R6, c[0x0][0x2d0], -R3.reuse ;  /* 0x0000b40006067a23 */ /* 0x100fe20000010803 */
[----:B------:R-:W-:Y:S01]  /*b1c0*/  @P0 IADD3.X R186, R176, R186, RZ, P1, !PT ;  /* 0x000000bab0ba0210 */ /* 0x000fe20000ffe4ff */
[--C-:B------:R-:W-:Y:S01]  /*b1d0*/  FFMA.FTZ R7, R7, c[0x0][0x2d0], -R3.reuse ;  /* 0x0000b40007077a23 */ /* 0x100fe20000010803 */
[----:B------:R-:W-:Y:S01]  /*b1e0*/  @P0 IADD3 R177, P1, R177, R181, RZ ;  /* 0x000000b5b1b10210 */ /* 0x000fe20007f3e0ff */
[--C-:B------:R-:W-:Y:S01]  /*b1f0*/  FFMA.FTZ R10, R10, c[0x0][0x2d0], -R3.reuse ;  /* 0x0000b4000a0a7a23 */ /* 0x100fe20000010803 */
[----:B------:R-:W-:Y:S01]  /*b200*/  @P0 LEA.HI.X R159, R4, c[0x0][0x1cc], R186, 0x1, P6 ;  /* 0x00007300049f0a11 */ /* 0x000fe200030f0cba */
[--C-:B------:R-:W-:Y:S01]  /*b210*/  FFMA.FTZ R11, R11, c[0x0][0x2d0], -R3.reuse ;  /* 0x0000b4000b0b7a23 */ /* 0x100fe20000010803 */
[----:B------:R-:W-:Y:S01]  /*b220*/  @P0 IADD3.X R176, R176, R180, RZ, P1, !PT ;  /* 0x000000b4b0b00210 */ /* 0x000fe20000ffe4ff */
[----:B------:R4:W-:Y:S01]  /*b230*/  MUFU.EX2 R185, R7 ;  /* 0x0000000700b97308 */ /* 0x0009e20000000800 */
[C---:B------:R-:W-:Y:S01]  /*b240*/  @P0 LEA R8, P1, R5.reuse, c[0x0][0x1c8], 0x1 ;  /* 0x0000720005080a11 */ /* 0x040fe200078208ff */
[----:B------:R4:W-:Y:S01]  /*b250*/  @P0 LDGSTS.E.BYPASS.LTC128B.128 [R131+0x13100], [R158.64], !P4 ;  /* 0x131000009e830fae */ /* 0x0009e2000e101d46 */
[C---:B---3--:R-:W-:Y:S02]  /*b260*/  FMUL.FTZ R134, R0.reuse, R134 ;  /* 0x0000008600867220 */ /* 0x048fe40000410000 */
[C---:B------:R-:W-:Y:S02]  /*b270*/  FMUL.FTZ R135, R0.reuse, R135 ;  /* 0x0000008700877220 */ /* 0x040fe40000410000 */
[C---:B------:R-:W-:Y:S02]  /*b280*/  FMUL.FTZ R138, R0.reuse, R138 ;  /* 0x0000008a008a7220 */ /* 0x040fe40000410000 */
[C---:B------:R-:W-:Y:S01]  /*b290*/  FMUL.FTZ R139, R0.reuse, R139 ;  /* 0x0000008b008b7220 */ /* 0x040fe20000410000 */
[----:B-1----:R-:W-:Y:S01]  /*b2a0*/  @P0 LEA.HI.X R9, R5, c[0x0][0x1cc], R184, 0x1, P1 ;  /* 0x0000730005090a11 */ /* 0x002fe200008f0cb8 */
[----:B------:R1:W3:Y:S01]  /*b2b0*/  MUFU.EX2 R180, R6 ;  /* 0x0000000600b47308 */ /* 0x0002e20000000800 */
[C---:B------:R-:W-:Y:S01]  /*b2c0*/  @P0 LEA R4, P1, R177.reuse, c[0x0][0x1c8], 0x1 ;  /* 0x00007200b1040a11 */ /* 0x040fe200078208ff */
[C---:B------:R-:W-:Y:S02]  /*b2d0*/  FMUL.FTZ R142, R0.reuse, R142 ;  /* 0x0000008e008e7220 */ /* 0x040fe40000410000 */
[----:B------:R3:W-:Y:S01]  /*b2e0*/  @P0 LDGSTS.E.BYPASS.LTC128B.128 [R131+0x15100], [R8.64], !P3 ;  /* 0x1510000008830fae */ /* 0x0007e2000d901d46 */
[----:B------:R-:W-:Y:S01]  /*b2f0*/  @P0 LEA.HI.X R5, R177, c[0x0][0x1cc], R176, 0x1, P1 ;  /* 0x00007300b1050a11 */ /* 0x000fe200008f0cb0 */
[C---:B------:R-:W-:Y:S02]  /*b300*/  FMUL.FTZ R143, R0.reuse, R143 ;  /* 0x0000008f008f7220 */ /* 0x040fe40000410000 */
[C---:B------:R-:W-:Y:S02]  /*b310*/  FMUL.FTZ R146, R0.reuse, R146 ;  /* 0x0000009200927220 */ /* 0x040fe40000410000 */
[----:B------:R3:W-:Y:S01]  /*b320*/  @P0 LDGSTS.E.BYPASS.LTC128B.128 [R131+0x17100], [R4.64], !P2 ;  /* 0x1710000004830fae */ /* 0x0007e2000d101d46 */
[----:B------:R3:W-:Y:S01]  /*b330*/  MUFU.EX2 R190, R11 ;  /* 0x0000000b00be7308 */ /* 0x0007e20000000800 */
[C---:B------:R-:W-:Y:S02]  /*b340*/  FMUL.FTZ R147, R0.reuse, R147 ;  /* 0x0000009300937220 */ /* 0x040fe40000410000 */
[C---:B----4-:R-:W-:Y:S02]  /*b350*/  FMUL.FTZ R7, R0.reuse, R163 ;  /* 0x000000a300077220 */ /* 0x050fe40000410000 */
[----:B------:R-:W4:Y:S01]  /*b360*/  LDSM.16.MT88.4 R176, [R248] ;  /* 0x00000000f8b0783b */ /* 0x000f220000004200 */
[C---:B------:R-:W-:Y:S02]  /*b370*/  FMUL.FTZ R150, R0.reuse, R150 ;  /* 0x0000009600967220 */ /* 0x040fe40000410000 */
[C---:B------:R-:W-:Y:S02]  /*b380*/  FMUL.FTZ R151, R0.reuse, R151 ;  /* 0x0000009700977220 */ /* 0x040fe40000410000 */
[----:B------:R-:W3:Y:S01]  /*b390*/  MUFU.EX2 R159, R10 ;  /* 0x0000000a009f7308 */ /* 0x000ee20000000800 */
[C---:B------:R-:W-:Y:S01]  /*b3a0*/  FMUL.FTZ R154, R0.reuse, R154 ;  /* 0x0000009a009a7220 */ /* 0x040fe20000410000 */
[----:B------:R-:W0:Y:S01]  /*b3b0*/  LDGDEPBAR ;  /* 0x00000000000079af */ /* 0x000e220000000000 */
[----:B-1----:R-:W-:Y:S01]  /*b3c0*/  FMUL.FTZ R6, R0, R162 ;  /* 0x000000a200067220 */ /* 0x002fe20000410000 */
[----:B------:R-:W-:Y:S01]  /*b3d0*/  F2FP.PACK_AB R162, R182, R183 ;  /* 0x000000b7b6a2723e */ /* 0x000fe200000000ff */
[C---:B------:R-:W-:Y:S02]  /*b3e0*/  FMUL.FTZ R155, R0.reuse, R155 ;  /* 0x0000009b009b7220 */ /* 0x040fe40000410000 */
[C---:B------:R-:W-:Y:S02]  /*b3f0*/  FMUL.FTZ R38, R0.reuse, R38 ;  /* 0x0000002600267220 */ /* 0x040fe40000410000 */
[----:B------:R-:W-:Y:S02]  /*b400*/  FMUL.FTZ R39, R0, R39 ;  /* 0x0000002700277220 */ /* 0x000fe40000410000 */
[C---:B---3--:R-:W-:Y:S02]  /*b410*/  FMUL.FTZ R8, R2.reuse, R164 ;  /* 0x000000a402087220 */ /* 0x048fe40000410000 */
[----:B------:R-:W-:Y:S02]  /*b420*/  FMUL.FTZ R9, R2, R165 ;  /* 0x000000a502097220 */ /* 0x000fe40000410000 */
[----:B------:R-:W-:Y:S01]  /*b430*/  FMUL.FTZ R11, R0, R167 ;  /* 0x000000a7000b7220 */ /* 0x000fe20000410000 */
[----:B------:R-:W3:Y:S01]  /*b440*/  LDL.LU R131, [R1+0x118] ;  /* 0x0001180001837983 */ /* 0x000ee20000300800 */
[C---:B------:R-:W-:Y:S01]  /*b450*/  FMUL.FTZ R4, R2.reuse, R160 ;  /* 0x000000a002047220 */ /* 0x040fe20000410000 */
[----:B------:R-:W-:Y:S01]  /*b460*/  F2FP.PACK_AB R160, R191, R189 ;  /* 0x000000bdbfa0723e */ /* 0x000fe200000000ff */
[C---:B------:R-:W-:Y:S01]  /*b470*/  FMUL.FTZ R5, R2.reuse, R161 ;  /* 0x000000a102057220 */ /* 0x040fe20000410000 */
[----:B------:R-:W-:Y:S01]  /*b480*/  F2FP.PACK_AB R161, R185, R180 ;  /* 0x000000b4b9a1723e */ /* 0x000fe200000000ff */
[C---:B------:R-:W-:Y:S01]  /*b490*/  FMUL.FTZ R40, R2.reuse, R40 ;  /* 0x0000002802287220 */ /* 0x040fe20000410000 */
[----:B------:R-:W3:Y:S01]  /*b4a0*/  LDL R158, [R1+0x48] ;  /* 0x00004800019e7983 */ /* 0x000ee20000100800 */
[----:B------:R-:W-:Y:S01]  /*b4b0*/  FMUL.FTZ R41, R2, R41 ;  /* 0x0000002902297220 */ /* 0x000fe20000410000 */
[----:B------:R-:W-:Y:S01]  /*b4c0*/  F2FP.PACK_AB R163, R190, R159 ;  /* 0x0000009fbea3723e */ /* 0x000fe200000000ff */
[----:B------:R-:W-:Y:S02]  /*b4d0*/  FMUL.FTZ R10, R0, R166 ;  /* 0x000000a6000a7220 */ /* 0x000fe40000410000 */
[C---:B------:R-:W-:Y:S01]  /*b4e0*/  FMUL.FTZ R44, R2.reuse, R44 ;  /* 0x0000002c022c7220 */ /* 0x040fe20000410000 */
[----:B------:R-:W1:Y:S01]  /*b4f0*/  LDSM.16.MT88.4 R164, [R252] ;  /* 0x00000000fca4783b */ /* 0x000e620000004200 */
[C---:B------:R-:W-:Y:S02]  /*b500*/  FMUL.FTZ R45, R2.reuse, R45 ;  /* 0x0000002d022d7220 */ /* 0x040fe40000410000 */
[C---:B------:R-:W-:Y:S02]  /*b510*/  FMUL.FTZ R48, R2.reuse, R48 ;  /* 0x0000003002307220 */ /* 0x040fe40000410000 */
[C---:B------:R-:W-:Y:S01]  /*b520*/  FMUL.FTZ R49, R2.reuse, R49 ;  /* 0x0000003102317220 */ /* 0x040fe20000410000 */
[C---:B----4-:R-:W-:Y:S01]  /*b530*/  HMMA.16816.F32 R4, R160.reuse, R176, R4 ;  /* 0x000000b0a004723c */ /* 0x050fe20000001804 */
[----:B------:R-:W4:Y:S04]  /*b540*/  LDL R177, [R1+0x4] ;  /* 0x0000040001b17983 */ /* 0x000f280000100800 */
[C---:B------:R-:W-:Y:S02]  /*b550*/  FMUL.FTZ R52, R2.reuse, R52 ;  /* 0x0000003402347220 */ /* 0x040fe40000410000 */
[C---:B------:R-:W-:Y:S01]  /*b560*/  FMUL.FTZ R53, R2.reuse, R53 ;  /* 0x0000003502357220 */ /* 0x040fe20000410000 */
[C---:B------:R-:W-:Y:S04]  /*b570*/  HMMA.16816.F32 R8, R160.reuse, R178, R8 ;  /* 0x000000b2a008723c */ /* 0x040fe80000001808 */
[C---:B------:R-:W-:Y:S02]  /*b580*/  FMUL.FTZ R56, R2.reuse, R56 ;  /* 0x0000003802387220 */ /* 0x040fe40000410000 */
[C---:B------:R-:W-:Y:S01]  /*b590*/  FMUL.FTZ R57, R2.reuse, R57 ;  /* 0x0000003902397220 */ /* 0x040fe20000410000 */
[----:B------:R-:W-:Y:S01]  /*b5a0*/  MOV R179, R191 ;  /* 0x000000bf00b37202 */ /* 0x000fe20000000f00 */
[C---:B------:R-:W-:Y:S01]  /*b5b0*/  FMUL.FTZ R60, R2.reuse, R60 ;  /* 0x0000003c023c7220 */ /* 0x040fe20000410000 */
[----:B------:R-:W-:Y:S03]  /*b5c0*/  MOV R178, R183 ;  /* 0x000000b700b27202 */ /* 0x000fe60000000f00 */
        /* <DEDUP_REMOVED lines=34> */
[----:B------:R-:W-:Y:S01]  /*b7f0*/  FMUL.FTZ R121, R2, R121 ;  /* 0x0000007902797220 */ /* 0x000fe20000410000 */
        /* <DEDUP_REMOVED lines=46> */
[----:B------:R-:W-:Y:S02]  /*bae0*/  FMUL.FTZ R129, R2, R129 ;  /* 0x0000008102817220 */ /* 0x000fe40000410000 */
        /* <DEDUP_REMOVED lines=15> */
[----:B------:R-:W-:Y:S01]  /*bbe0*/  MUFU.EX2 R186, R19 ;  /* 0x0000001300ba7308 */ /* 0x000fe20000000800 */
[C---:B------:R-:W-:Y:S02]  /*bbf0*/  FMUL.FTZ R126, R0.reuse, R126 ;  /* 0x0000007e007e7220 */ /* 0x040fe40000410000 */
[C---:B------:R-:W-:Y:S02]  /*bc00*/  FMUL.FTZ R127, R0.reuse, R127 ;  /* 0x0000007f007f7220 */ /* 0x040fe40000410000 */
[----:B--2---:R-:W-:Y:S02]  /*bc10*/  FMUL.FTZ R130, R0, R130 ;  /* 0x0000008200827220 */ /* 0x004fe40000410000 */
[--C-:B------:R-:W-:Y:S02]  /*bc20*/  FFMA.FTZ R14, R14, c[0x0][0x2d0], -R3.reuse ;  /* 0x0000b4000e0e7a23 */ /* 0x100fe40000010803 */
[--C-:B------:R-:W-:Y:S02]  /*bc30*/  FFMA.FTZ R15, R15, c[0x0][0x2d0], -R3.reuse ;  /* 0x0000b4000f0f7a23 */ /* 0x100fe40000010803 */
[----:B------:R-:W-:Y:S01]  /*bc40*/  FFMA.FTZ R3, R35, c[0x0][0x2d0], -R3 ;  /* 0x0000b40023037a23 */ /* 0x000fe20000010803 */
[----:B------:R1:W-:Y:S01]  /*bc50*/  MUFU.EX2 R183, R14 ;  /* 0x0000000e00b77308 */ /* 0x0003e20000000800 */
[--C-:B------:R-:W-:Y:S02]  /*bc60*/  FFMA.FTZ R21, R21, c[0x0][0x2d0], -R188.reuse ;  /* 0x0000b40015157a23 */ /* 0x100fe400000108bc */
[--C-:B------:R-:W-:Y:S02]  /*bc70*/  FFMA.FTZ R20, R20, c[0x0][0x2d0], -R188.reuse ;  /* 0x0000b40014147a23 */ /* 0x100fe400000108bc */
[--C-:B------:R-:W-:Y:S02]  /*bc80*/  FFMA.FTZ R32, R32, c[0x0][0x2d0], -R188.reuse ;  /* 0x0000b40020207a23 */ /* 0x100fe400000108bc */
[--C-:B------:R-:W-:Y:S02]  /*bc90*/  FFMA.FTZ R12, R12, c[0x0][0x2d0], -R188.reuse ;  /* 0x0000b4000c0c7a23 */ /* 0x100fe400000108bc */
[----:B------:R-:W-:Y:S01]  /*bca0*/  FFMA.FTZ R13, R13, c[0x0][0x2d0], -R188 ;  /* 0x0000b4000d0d7a23 */ /* 0x000fe200000108bc */
[----:B------:R-:W-:Y:S10]  /*bcb0*/  MUFU.EX2 R20, R20 ;  /* 0x0000001400147308 */ /* 0x000ff40000000800 */
[----:B------:R2:W-:Y:S01]  /*bcc0*/  MUFU.EX2 R181, R12 ;  /* 0x0000000c00b57308 */ /* 0x0005e20000000800 */
[----:B-1----:R-:W-:Y:S09]  /*bcd0*/  F2FP.PACK_AB R14, R176, R191 ;  /* 0x000000bfb00e723e */ /* 0x002ff200000000ff */
[----:B------:R-:W-:Y:S10]  /*bce0*/  MUFU.EX2 R187, R13 ;  /* 0x0000000d00bb7308 */ /* 0x000ff40000000800 */
[----:B------:R-:W1:Y:S01]  /*bcf0*/  MUFU.EX2 R184, R15 ;  /* 0x0000000f00b87308 */ /* 0x000e620000000800 */
[----:B--2---:R-:W-:Y:S09]  /*bd00*/  MOV R12, R182 ;  /* 0x000000b6000c7202 */ /* 0x004ff20000000f00 */
[----:B------:R2:W2:Y:S01]  /*bd10*/  MUFU.EX2 R182, R18 ;  /* 0x0000001200b67308 */ /* 0x0004a20000000800 */
[----:B---3--:R-:W-:Y:S01]  /*bd20*/  FMUL.FTZ R131, R0, R131 ;  /* 0x0000008300837220 */ /* 0x008fe20000410000 */
[----:B------:R3:W4:Y:S01]  /*bd30*/  LDSM.16.MT88.4 R164, [R158] ;  /* 0x000000009ea4783b */ /* 0x0007220000004200 */
[----:B-1----:R-:W-:Y:S05]  /*bd40*/  F2FP.PACK_AB R13, R184, R183 ;  /* 0x000000b7b80d723e */ /* 0x002fea00000000ff */
[----:B--2---:R-:W-:Y:S01]  /*bd50*/  LDSM.16.MT88.4 R16, [R251+0x800] ;  /* 0x00080000fb10783b */ /* 0x004fe20000004200 */
[----:B------:R-:W-:Y:S05]  /*bd60*/  F2FP.PACK_AB R15, R186, R182 ;  /* 0x000000b6ba0f723e */ /* 0x000fea00000000ff */
[----:B---3--:R-:W2:Y:S01]  /*bd70*/  LDL.LU R158, [R1+0x84] ;  /* 0x00008400019e7983 */ /* 0x008ea20000300800 */
[C---:B----4-:R-:W-:Y:S08]  /*bd80*/  HMMA.16816.F32 R148, R160.reuse, R164, R148 ;  /* 0x000000a4a094723c */ /* 0x050ff00000001894 */
        /* <DEDUP_REMOVED lines=17> */
[----:B--2---:R-:W-:Y:S01]  /*bea0*/  FFMA.FTZ R158, R2, R158, R189 ;  /* 0x0000009e029e7223 */ /* 0x004fe200000100bd */
[----:B------:R-:W-:Y:S02]  /*beb0*/  MOV R189, R12 ;  /* 0x0000000c00bd7202 */ /* 0x000fe40000000f00 */
[----:B------:R-:W2:Y:S01]  /*bec0*/  LDL.LU R2, [R1+0x88] ;  /* 0x0000880001027983 */ /* 0x000ea20000300800 */
[-C--:B------:R-:W-:Y:S01]  /*bed0*/  F2FP.PACK_AB R12, R187, R181.reuse ;  /* 0x000000b5bb0c723e */ /* 0x080fe200000000ff */
        /* <DEDUP_REMOVED lines=18> */
[----:B--2---:R-:W-:Y:S02]  /*c000*/  FFMA.FTZ R2, R0, R2, R180 ;  /* 0x0000000200027223 */ /* 0x004fe400000100b4 */
[----:B------:R-:W-:Y:S02]  /*c010*/  MUFU.EX2 R180, R23 ;  /* 0x0000001700b47308 */ /* 0x000fe40000000800 */
[C---:B-1----:R-:W-:Y:S04]  /*c020*/  HMMA.16816.F32 R124, R160.reuse, R164, R124 ;  /* 0x000000a4a07c723c */ /* 0x042fe8000000187c */
[----:B------:R-:W-:Y:S02]  /*c030*/  FADD.FTZ R0, R179, R158 ;  /* 0x0000009eb3007221 */ /* 0x000fe40000010000 */
[----:B------:R-:W-:Y:S02]  /*c040*/  FADD.FTZ R2, R185, R2 ;  /* 0x00000002b9027221 */ /* 0x000fe40000010000 */
[----:B------:R-:W-:Y:S01]  /*c050*/  FADD.FTZ R0, R178, R0 ;  /* 0x00000000b2007221 */ /* 0x000fe20000010000 */
[----:B------:R-:W-:Y:S01]  /*c060*/  HMMA.16816.F32 R128, R160, R166, R128 ;  /* 0x000000a6a080723c */ /* 0x000fe20000001880 */
[----:B------:R-:W1:Y:S01]  /*c070*/  LDSM.16.MT88.4 R160, [R248+0x800] ;  /* 0x00080000f8a0783b */ /* 0x000e620000004200 */
[----:B------:R-:W-:Y:S01]  /*c080*/  MUFU.EX2 R179, R26 ;  /* 0x0000001a00b37308 */ /* 0x000fe20000000800 */
[----:B------:R-:W-:Y:S04]  /*c090*/  FADD.FTZ R2, R159, R2 ;  /* 0x000000029f027221 */ /* 0x000fe80000010000 */
[----:B------:R-:W2:Y:S01]  /*c0a0*/  LDSM.16.MT88.4 R164, [R252+0x800] ;  /* 0x00080000fca4783b */ /* 0x000ea20000004200 */
[----:B------:R-:W-:Y:S04]  /*c0b0*/  FADD.FTZ R2, R190, R2 ;  /* 0x00000002be027221 */ /* 0x000fe80000010000 */
[----:B------:R-:W-:Y:S01]  /*c0c0*/  MUFU.EX2 R178, R27 ;  /* 0x0000001b00b27308 */ /* 0x000fe20000000800 */
[----:B------:R-:W-:Y:S04]  /*c0d0*/  FADD.FTZ R2, R183, R2 ;  /* 0x00000002b7027221 */ /* 0x000fe80000010000 */
[----:B------:R-:W-:Y:S05]  /*c0e0*/  FADD.FTZ R2, R184, R2 ;  /* 0x00000002b8027221 */ /* 0x000fea0000010000 */
[----:B------:R-:W-:Y:S10]  /*c0f0*/  MUFU.EX2 R159, R34 ;  /* 0x00000022009f7308 */ /* 0x000ff40000000800 */
[----:B------:R3:W-:Y:S01]  /*c100*/  MUFU.EX2 R185, R32 ;  /* 0x0000002000b97308 */ /* 0x0007e20000000800 */
[C---:B-1----:R-:W-:Y:S09]  /*c110*/  HMMA.16816.F32 R4, R12.reuse, R160, R4 ;  /* 0x000000a00c04723c */ /* 0x042ff20000001804 */
[----:B------:R-:W-:Y:S01]  /*c120*/  MUFU.EX2 R158, R3 ;  /* 0x00000003009e7308 */ /* 0x000fe20000000800 */
[C---:B------:R-:W-:Y:S01]  /*c130*/  HMMA.16816.F32 R8, R12.reuse, R162, R8 ;  /* 0x000000a20c08723c */ /* 0x040fe20000001808 */
[----:B------:R-:W1:Y:S07]  /*c140*/  LDSM.16.MT88.4 R160, [R177+0x800] ;  /* 0x00080000b1a0783b */ /* 0x000e6e0000004200 */
[C---:B--2---:R-:W-:Y:S07]  /*c150*/  HMMA.16816.F32 R132, R12.reuse, R164, R132 ;  /* 0x000000a40c84723c */ /* 0x044fee0000001884 */
[----:B------:R-:W-:Y:S01]  /*c160*/  MOV R165, R181 ;  /* 0x000000b500a57202 */ /* 0x000fe20000000f00 */
[C---:B------:R-:W-:Y:S01]  /*c170*/  HMMA.16816.F32 R136, R12.reuse, R166, R136 ;  /* 0x000000a60c88723c */ /* 0x040fe20000001888 */
[----:B------:R2:W-:Y:S03]  /*c180*/  MUFU.EX2 R167, R21 ;  /* 0x0000001500a77308 */ /* 0x0005e60000000800 */
[----:B------:R-:W-:Y:S04]  /*c190*/  MOV R164, R191 ;  /* 0x000000bf00a47202 */ /* 0x000fe80000000f00 */
[C---:B------:R-:W-:Y:S03]  /*c1a0*/  HMMA.16816.F32 R140, R12.reuse, R16, R140 ;  /* 0x000000100c8c723c */ /* 0x040fe6000000188c */
[----:B------:R4:W4:Y:S01]  /*c1b0*/  MUFU.EX2 R181, R22 ;  /* 0x0000001600b57308 */ /* 0x0009220000000800 */
[----:B---3--:R-:W-:Y:S04]  /*c1c0*/  MOV R32, R164 ;  /* 0x000000a400207202 */ /* 0x008fe80000000f00 */
[C---:B------:R-:W-:Y:S01]  /*c1d0*/  HMMA.16816.F32 R144, R12.reuse, R18, R144 ;  /* 0x000000120c90723c */ /* 0x040fe20000001890 */
[----:B------:R-:W3:Y:S04]  /*c1e0*/  LDSM.16.MT88.4 R16, [R248+0x2800] ;  /* 0x00280000f810783b */ /* 0x000ee80000004200 */
[----:B------:R-:W-:Y:S03]  /*c1f0*/  MUFU.EX2 R166, R24 ;  /* 0x0000001800a67308 */ /* 0x000fe60000000800 */
[C---:B-1----:R-:W-:Y:S04]  /*c200*/  HMMA.16816.F32 R148, R12.reuse, R160, R148 ;  /* 0x000000a00c94723c */ /* 0x042fe80000001894 */
[----:B--2---:R-:W-:Y:S01]  /*c210*/  MOV R21, R189 ;  /* 0x000000bd00157202 */ /* 0x004fe20000000f00 */
[--C-:B------:R-:W-:Y:S01]  /*c220*/  FFMA.FTZ R189, R28, c[0x0][0x2d0], -R188.reuse ;  /* 0x0000b4001cbd7a23 */ /* 0x100fe200000108bc */
[----:B------:R-:W-:Y:S01]  /*c230*/  MOV R28, R187 ;  /* 0x000000bb001c7202 */ /* 0x000fe20000000f00 */
[----:B------:R1:W2:Y:S01]  /*c240*/  MUFU.EX2 R191, R25 ;  /* 0x0000001900bf7308 */ /* 0x0002a20000000800 */
[--C-:B------:R-:W-:Y:S01]  /*c250*/  FFMA.FTZ R187, R29, c[0x0][0x2d0], -R188.reuse ;  /* 0x0000b4001dbb7a23 */ /* 0x100fe200000108bc */
[C---:B------:R-:W-:Y:S01]  /*c260*/  HMMA.16816.F32 R152, R12.reuse, R162, R152 ;  /* 0x000000a20c98723c */ /* 0x040fe20000001898 */
[----:B------:R-:W2:Y:S02]  /*c270*/  LDSM.16.MT88.4 R160, [R252+0x2800] ;  /* 0x00280000fca0783b */ /* 0x000ea40000004200 */
[----:B------:R-:W-:Y:S01]  /*c280*/  MOV R29, R21 ;  /* 0x00000015001d7202 */ /* 0x000fe20000000f00 */
[----:B------:R-:W-:Y:S01]  /*c290*/  FFMA.FTZ R188, R33, c[0x0][0x2d0], -R188 ;  /* 0x0000b40021bc7a23 */ /* 0x000fe200000108bc */
[----:B------:R-:W-:Y:S02]  /*c2a0*/  MOV R33, R20 ;  /* 0x0000001400217202 */ /* 0x000fe40000000f00 */
[----:B----4-:R-:W-:Y:S01]  /*c2b0*/  LDSM.16.MT88.4 R20, [R248+0x1000] ;  /* 0x00100000f814783b */ /* 0x010fe20000004200 */
[----:B------:R-:W-:Y:S01]  /*c2c0*/  FADD.FTZ R0, R29, R0 ;  /* 0x000000001d007221 */ /* 0x000fe20000010000 */
[----:B------:R-:W-:Y:S03]  /*c2d0*/  MUFU.EX2 R189, R189 ;  /* 0x000000bd00bd7308 */ /* 0x000fe60000000800 */
[-C--:B------:R-:W-:Y:S01]  /*c2e0*/  MOV R184, R33.reuse ;  /* 0x0000002100b87202 */ /* 0x080fe20000000f00 */
[----:B------:R-:W-:Y:S04]  /*c2f0*/  FADD.FTZ R0, R165, R0 ;  /* 0x00000000a5007221 */ /* 0x000fe80000010000 */
[----:B------:R-:W-:Y:S02]  /*c300*/  FADD.FTZ R0, R28, R0 ;  /* 0x000000001c007221 */ /* 0x000fe40000010000 */
[----:B------:R-:W-:Y:S02]  /*c310*/  MUFU.EX2 R188, R188 ;  /* 0x000000bc00bc7308 */ /* 0x000fe40000000800 */
[----:B------:R-:W-:Y:S01]  /*c320*/  FADD.FTZ R3, R32, R0 ;  /* 0x0000000020037221 */ /* 0x000fe20000010000 */
[----:B-1----:R-:W-:Y:S01]  /*c330*/  LDSM.16.MT88.4 R24, [R251+0x1000] ;  /* 0x00100000fb18783b */ /* 0x002fe20000004200 */
[----:B------:R-:W-:Y:S01]  /*c340*/  FADD.FTZ R0, R182, R2 ;  /* 0x00000002b6007221 */ /* 0x000fe20000010000 */
[C---:B---3--:R-:W-:Y:S03]  /*c350*/  HMMA.16816.F32 R36, R12.reuse, R16, R36 ;  /* 0x000000100c24723c */ /* 0x048fe60000001824 */
[----:B------:R-:W-:Y:S02]  /*c360*/  FADD.FTZ R0, R186, R0 ;  /* 0x00000000ba007221 */ /* 0x000fe40000010000 */
[----:B------:R-:W-:Y:S02]  /*c370*/  MUFU.EX2 R187, R187 ;  /* 0x000000bb00bb7308 */ /* 0x000fe40000000800 */
[----:B------:R-:W-:Y:S01]  /*c380*/  FADD.FTZ R0, R181, R0 ;  /* 0x00000000b5007221 */ /* 0x000fe20000010000 */
[C---:B------:R-:W-:Y:S01]  /*c390*/  HMMA.16816.F32 R40, R12.reuse, R18, R40 ;  /* 0x000000120c28723c */ /* 0x040fe20000001828 */
[----:B------:R-:W1:Y:S03]  /*c3a0*/  LDSM.16.MT88.4 R16, [R251+0x2800] ;  /* 0x00280000fb10783b */ /* 0x000e660000004200 */
[C---:B------:R-:W-:Y:S04]  /*c3b0*/  FADD.FTZ R0, R180.reuse, R0 ;  /* 0x00000000b4007221 */ /* 0x040fe80000010000 */
        /* <DEDUP_REMOVED lines=35> */
[----:B------:R-:W-:Y:S01]  /*c5f0*/  F2FP.PACK_AB R14, R191, R166 ;  /* 0x000000a6bf0e723e */ /* 0x000fe200000000ff */
[----:B------:R-:W-:Y:S02]  /*c600*/  LDSM.16.MT88.4 R32, [R248+0x3800] ;  /* 0x00380000f820783b */ /* 0x000fe40000004200 */
[----:B------:R-:W-:Y:S02]  /*c610*/  F2FP.PACK_AB R13, R180, R181 ;  /* 0x000000b5b40d723e */ /* 0x000fe400000000ff */
[----:B------:R-:W-:Y:S07]  /*c620*/  F2FP.PACK_AB R15, R178, R179 ;  /* 0x000000b3b20f723e */ /* 0x000fee00000000ff */
        /* <DEDUP_REMOVED lines=34> */
[C---:B------:R-:W-:Y:S08]  /*c850*/  HMMA.16816.F32 R96, R12.reuse, R26, R96 ;  /* 0x0000001a0c60723c */ /* 0x040ff00000001860 */
[C---:B---3--:R-:W-:Y:S07]  /*c860*/  HMMA.16816.F32 R100, R12.reuse, R160, R100 ;  /* 0x000000a00c64723c */ /* 0x048fee0000001864 */
[----:B------:R-:W-:Y:S01]  /*c870*/  MOV R160, R177 ;  /* 0x000000b100a07202 */ /* 0x000fe20000000f00 */
[C---:B------:R-:W-:Y:S01]  /*c880*/  HMMA.16816.F32 R104, R12.reuse, R162, R104 ;  /* 0x000000a20c68723c */ /* 0x040fe20000001868 */
[----:B------:R-:W2:Y:S03]  /*c890*/  MUFU.EX2 R177, R30 ;  /* 0x0000001e00b17308 */ /* 0x000ea60000000800 */
[----:B------:R-:W3:Y:S01]  /*c8a0*/  LDSM.16.MT88.4 R24, [R160+0x7000] ;  /* 0x00700000a018783b */ /* 0x000ee20000004200 */
[----:B------:R-:W-:Y:S02]  /*c8b0*/  MOV R182, R160 ;  /* 0x000000a000b67202 */ /* 0x000fe40000000f00 */
[----:B------:R-:W-:Y:S01]  /*c8c0*/  MOV R162, R166 ;  /* 0x000000a600a27202 */ /* 0x000fe20000000f00 */
[C---:B-1----:R-:W-:Y:S04]  /*c8d0*/  HMMA.16816.F32 R108, R12.reuse, R16, R108 ;  /* 0x000000100c6c723c */ /* 0x042fe8000000186c */
[----:B------:R-:W-:Y:S02]  /*c8e0*/  MOV R163, R167 ;  /* 0x000000a700a37202 */ /* 0x000fe40000000f00 */
[----:B------:R-:W1:Y:S01]  /*c8f0*/  LDSM.16.MT88.4 R164, [R248+0x1800] ;  /* 0x00180000f8a4783b */ /* 0x000e620000004200 */
[----:B------:R-:W-:Y:S01]  /*c900*/  MOV R161, R176 ;  /* 0x000000b000a17202 */ /* 0x000fe20000000f00 */
[C---:B------:R-:W-:Y:S01]  /*c910*/  HMMA.16816.F32 R112, R12.reuse, R18, R112 ;  /* 0x000000120c70723c */ /* 0x040fe20000001870 */
[----:B------:R4:W2:Y:S03]  /*c920*/  MUFU.EX2 R176, R31 ;  /* 0x0000001f00b07308 */ /* 0x0008a60000000800 */
[----:B------:R-:W1:Y:S01]  /*c930*/  LDSM.16.MT88.4 R16, [R252+0x1800] ;  /* 0x00180000fc10783b */ /* 0x000e620000004200 */
[----:B------:R-:W-:Y:S02]  /*c940*/  MOV R190, R162 ;  /* 0x000000a200be7202 */ /* 0x000fe40000000f00 */
[----:B------:R-:W-:Y:S01]  /*c950*/  MOV R183, R163 ;  /* 0x000000a300b77202 */ /* 0x000fe20000000f00 */
[C---:B------:R-:W-:Y:S04]  /*c960*/  HMMA.16816.F32 R116, R12.reuse, R20, R116 ;  /* 0x000000140c74723c */ /* 0x040fe80000001874 */
[----:B------:R-:W-:Y:S04]  /*c970*/  MOV R2, R161 ;  /* 0x000000a100027202 */ /* 0x000fe80000000f00 */
[C---:B------:R-:W-:Y:S01]  /*c980*/  HMMA.16816.F32 R120, R12.reuse, R22, R120 ;  /* 0x000000160c78723c */ /* 0x040fe20000001878 */
[----:B------:R1:W-:Y:S03]  /*c990*/  LDSM.16.MT88.4 R20, [R160+0x1800] ;  /* 0x00180000a014783b */ /* 0x0003e60000004200 */
[----:B------:R-:W-:Y:S02]  /*c9a0*/  FADD.FTZ R2, R2, R3 ;  /* 0x0000000302027221 */ /* 0x000fe40000010000 */
[----:B------:R-:W-:Y:S02]  /*c9b0*/  FADD.FTZ R3, R178, R0 ;  /* 0x00000000b2037221 */ /* 0x000fe40000010000 */
[----:B------:R-:W-:Y:S01]  /*c9c0*/  FADD.FTZ R2, R184, R2 ;  /* 0x00000002b8027221 */ /* 0x000fe20000010000 */
[----:B----4-:R-:W4:Y:S01]  /*c9d0*/  LDSM.16.MT88.4 R28, [R251+0x1800] ;  /* 0x00180000fb1c783b */ /* 0x010f220000004200 */
[C---:B---3--:R-:W-:Y:S03]  /*c9e0*/  HMMA.16816.F32 R124, R12.reuse, R24, R124 ;  /* 0x000000180c7c723c */ /* 0x048fe6000000187c */
[----:B--2---:R-:W-:Y:S02]  /*c9f0*/  FADD.FTZ R3, R177, R3 ;  /* 0x00000003b1037221 */ /* 0x004fe40000010000 */
[----:B------:R-:W-:Y:S02]  /*ca00*/  FADD.FTZ R2, R183, R2 ;  /* 0x00000002b7027221 */ /* 0x000fe40000010000 */
[----:B------:R-:W-:Y:S01]  /*ca10*/  FADD.FTZ R3, R176, R3 ;  /* 0x00000003b0037221 */ /* 0x000fe20000010000 */
[----:B------:R-:W-:Y:S01]  /*ca20*/  HMMA.16816.F32 R128, R12, R26, R128 ;  /* 0x0000001a0c80723c */ /* 0x000fe20000001880 */
[----:B------:R-:W2:Y:S03]  /*ca30*/  LDSM.16.MT88.4 R24, [R252+0x3800] ;  /* 0x00380000fc18783b */ /* 0x000ea60000004200 */
[----:B------:R-:W-:Y:S03]  /*ca40*/  FADD.FTZ R2, R190, R2 ;  /* 0x00000002be027221 */ /* 0x000fe60000010000 */
[----:B------:R-:W-:Y:S01]  /*ca50*/  F2FP.PACK_AB R12, R187, R189 ;  /* 0x000000bdbb0c723e */ /* 0x000fe200000000ff */
[----:B------:R-:W-:Y:S01]  /*ca60*/  FADD.FTZ R2, R191, R2 ;  /* 0x00000002bf027221 */ /* 0x000fe20000010000 */
[----:B------:R-:W-:Y:S03]  /*ca70*/  F2FP.PACK_AB R13, R176, R177 ;  /* 0x000000b1b00d723e */ /* 0x000fe600000000ff */
[----:B------:R-:W-:Y:S01]  /*ca80*/  F2FP.PACK_AB R14, R188, R185 ;  /* 0x000000b9bc0e723e */ /* 0x000fe200000000ff */
[----:B------:R-:W-:Y:S01]  /*ca90*/  FADD.FTZ R0, R189, R2 ;  /* 0x00000002bd007221 */ /* 0x000fe20000010000 */
[----:B------:R-:W-:Y:S03]  /*caa0*/  F2FP.PACK_AB R15, R158, R159 ;  /* 0x0000009f9e0f723e */ /* 0x000fe600000000ff */
[----:B------:R-:W-:Y:S04]  /*cab0*/  FADD.FTZ R0, R187, R0 ;  /* 0x00000000bb007221 */ /* 0x000fe80000010000 */
[C---:B-1----:R-:W-:Y:S01]  /*cac0*/  HMMA.16816.F32 R160, R12.reuse, R164, R4 ;  /* 0x000000a40ca0723c */ /* 0x042fe20000001804 */
[----:B------:R-:W1:Y:S02]  /*cad0*/  LDSM.16.MT88.4 R4, [R251+0x3800] ;  /* 0x00380000fb04783b */ /* 0x000e640000004200 */
[----:B------:R-:W-:Y:S02]  /*cae0*/  FADD.FTZ R2, R185, R0 ;  /* 0x00000000b9027221 */ /* 0x000fe40000010000 */
[----:B------:R-:W-:Y:S01]  /*caf0*/  FADD.FTZ R0, R159, R3 ;  /* 0x000000039f007221 */ /* 0x000fe20000010000 */
[----:B------:R-:W-:Y:S01]  /*cb00*/  MOV R159, R156 ;  /* 0x0000009c009f7202 */ /* 0x000fe20000000f00 */
[----:B------:R-:W-:Y:S01]  /*cb10*/  FADD.FTZ R2, R188, R2 ;  /* 0x00000002bc027221 */ /* 0x000fe20000010000 */
[C---:B------:R-:W-:Y:S01]  /*cb20*/  HMMA.16816.F32 R164, R12.reuse, R166, R8 ;  /* 0x000000a60ca4723c */ /* 0x040fe20000001808 */
[----:B------:R-:W3:Y:S03]  /*cb30*/  LDSM.16.MT88.4 R8, [R182+0x3800] ;  /* 0x00380000b608783b */ /* 0x000ee60000004200 */
[----:B------:R-:W-:Y:S01]  /*cb40*/  FADD.FTZ R0, R158, R0 ;  /* 0x000000009e007221 */ /* 0x000fe20000010000 */
[----:B------:R-:W-:Y:S02]  /*cb50*/  MOV R158, R157 ;  /* 0x0000009d009e7202 */ /* 0x000fe40000000f00 */
[----:B------:R-:W-:Y:S01]  /*cb60*/  STL [R1+0x84], R2 ;  /* 0x0000840201007387 */ /* 0x000fe20000100800 */
[C---:B------:R-:W-:Y:S05]  /*cb70*/  HMMA.16816.F32 R132, R12.reuse, R16, R132 ;  /* 0x000000100c84723c */ /* 0x040fea0000001884 */
[----:B------:R-:W-:Y:S03]  /*cb80*/  STL [R1+0x88], R0 ;  /* 0x0000880001007387 */ /* 0x000fe60000100800 */
[C---:B------:R-:W-:Y:S03]  /*cb90*/  HMMA.16816.F32 R136, R12.reuse, R18, R136 ;  /* 0x000000120c88723c */ /* 0x040fe60000001888 */
[----:B------:R-:W1:Y:S05]  /*cba0*/  LDSM.16.MT88.4 R16, [R248+0x5800] ;  /* 0x00580000f810783b */ /* 0x000e6a0000004200 */
[C---:B----4-:R-:W-:Y:S08]  /*cbb0*/  HMMA.16816.F32 R140, R12.reuse, R28, R140 ;  /* 0x0000001c0c8c723c */ /* 0x050ff0000000188c */
[C---:B------:R-:W-:Y:S01]  /*cbc0*/  HMMA.16816.F32 R144, R12.reuse, R30, R144 ;  /* 0x0000001e0c90723c */ /* 0x040fe20000001890 */
[----:B------:R-:W-:Y:S07]  /*cbd0*/  LDSM.16.MT88.4 R28, [R251+0x5800] ;  /* 0x00580000fb1c783b */ /* 0x000fee0000004200 */
[C---:B------:R-:W-:Y:S08]  /*cbe0*/  HMMA.16816.F32 R148, R12.reuse, R20, R148 ;  /* 0x000000140c94723c */ /* 0x040ff00000001894 */
[C---:B------:R-:W-:Y:S01]  /*cbf0*/  HMMA.16816.F32 R152, R12.reuse, R22, R152 ;  /* 0x000000160c98723c */ /* 0x040fe20000001898 */
[----:B------:R-:W4:Y:S07]  /*cc00*/  LDSM.16.MT88.4 R20, [R252+0x5800] ;  /* 0x00580000fc14783b */ /* 0x000f2e0000004200 */
[C---:B------:R-:W-:Y:S08]  /*cc10*/  HMMA.16816.F32 R36, R12.reuse, R32, R36 ;  /* 0x000000200c24723c */ /* 0x040ff00000001824 */
[C---:B------:R-:W-:Y:S08]  /*cc20*/  HMMA.16816.F32 R40, R12.reuse, R34, R40 ;  /* 0x000000220c28723c */ /* 0x040ff00000001828 */
[C---:B--2---:R-:W-:Y:S08]  /*cc30*/  HMMA.16816.F32 R44, R12.reuse, R24, R44 ;  /* 0x000000180c2c723c */ /* 0x044ff0000000182c */
[C---:B------:R-:W-:Y:S01]  /*cc40*/  HMMA.16816.F32 R48, R12.reuse, R26, R48 ;  /* 0x0000001a0c30723c */ /* 0x040fe20000001830 */
[----:B------:R-:W-:Y:S07]  /*cc50*/  LDSM.16.MT88.4 R24, [R251+0x7800] ;  /* 0x00780000fb18783b */ /* 0x000fee0000004200 */
[C---:B-1----:R-:W-:Y:S08]  /*cc60*/  HMMA.16816.F32 R52, R12.reuse, R4, R52 ;  /* 0x000000040c34723c */ /* 0x042ff00000001834 */
[C---:B------:R-:W-:Y:S01]  /*cc70*/  HMMA.16816.F32 R56, R12.reuse, R6, R56 ;  /* 0x000000060c38723c */ /* 0x040fe20000001838 */
[----:B------:R-:W1:Y:S07]  /*cc80*/  LDSM.16.MT88.4 R4, [R182+0x5800] ;  /* 0x00580000b604783b */ /* 0x000e6e0000004200 */
[C---:B---3--:R-:W-:Y:S08]  /*cc90*/  HMMA.16816.F32 R60, R12.reuse, R8, R60 ;  /* 0x000000080c3c723c */ /* 0x048ff0000000183c */
[C---:B------:R-:W-:Y:S01]  /*cca0*/  HMMA.16816.F32 R64, R12.reuse, R10, R64 ;  /* 0x0000000a0c40723c */ /* 0x040fe20000001840 */
[----:B------:R-:W2:Y:S07]  /*ccb0*/  LDSM.16.MT88.4 R8, [R248+0x7800] ;  /* 0x00780000f808783b */ /* 0x000eae0000004200 */
[C---:B------:R-:W-:Y:S08]  /*ccc0*/  HMMA.16816.F32 R68, R12.reuse, R16, R68 ;  /* 0x000000100c44723c */ /* 0x040ff00000001844 */
[C---:B------:R-:W-:Y:S01]  /*ccd0*/  HMMA.16816.F32 R72, R12.reuse, R18, R72 ;  /* 0x000000120c48723c */ /* 0x040fe20000001848 */
[----:B------:R-:W3:Y:S07]  /*cce0*/  LDSM.16.MT88.4 R16, [R252+0x7800] ;  /* 0x00780000fc10783b */ /* 0x000eee0000004200 */
[C---:B----4-:R-:W-:Y:S08]  /*ccf0*/  HMMA.16816.F32 R76, R12.reuse, R20, R76 ;  /* 0x000000140c4c723c */ /* 0x050ff0000000184c */
[C---:B------:R-:W-:Y:S01]  /*cd00*/  HMMA.16816.F32 R80, R12.reuse, R22, R80 ;  /* 0x000000160c50723c */ /* 0x040fe20000001850 */
[----:B------:R-:W4:Y:S07]  /*cd10*/  LDSM.16.MT88.4 R20, [R182+0x7800] ;  /* 0x00780000b614783b */ /* 0x000f2e0000004200 */
[C---:B------:R-:W-:Y:S08]  /*cd20*/  HMMA.16816.F32 R84, R12.reuse, R28, R84 ;  /* 0x0000001c0c54723c */ /* 0x040ff00000001854 */
[C---:B------:R-:W-:Y:S08]  /*cd30*/  HMMA.16816.F32 R88, R12.reuse, R30, R88 ;  /* 0x0000001e0c58723c */ /* 0x040ff00000001858 */
[C---:B-1----:R-:W-:Y:S08]  /*cd40*/  HMMA.16816.F32 R92, R12.reuse, R4, R92 ;  /* 0x000000040c5c723c */ /* 0x042ff0000000185c */
[C---:B------:R-:W-:Y:S08]  /*cd50*/  HMMA.16816.F32 R96, R12.reuse, R6, R96 ;  /* 0x000000060c60723c */ /* 0x040ff00000001860 */
[C---:B--2---:R-:W-:Y:S08]  /*cd60*/  HMMA.16816.F32 R100, R12.reuse, R8, R100 ;  /* 0x000000080c64723c */ /* 0x044ff00000001864 */
[C---:B------:R-:W-:Y:S08]  /*cd70*/  HMMA.16816.F32 R104, R12.reuse, R10, R104 ;  /* 0x0000000a0c68723c */ /* 0x040ff00000001868 */
[C---:B---3--:R-:W-:Y:S08]  /*cd80*/  HMMA.16816.F32 R108, R12.reuse, R16, R108 ;  /* 0x000000100c6c723c */ /* 0x048ff0000000186c */
[C---:B------:R-:W-:Y:S08]  /*cd90*/  HMMA.16816.F32 R112, R12.reuse, R18, R112 ;  /* 0x000000120c70723c */ /* 0x040ff00000001870 */
[C---:B------:R-:W-:Y:S08]  /*cda0*/  HMMA.16816.F32 R116, R12.reuse, R24, R116 ;  /* 0x000000180c74723c */ /* 0x040ff00000001874 */
[C---:B------:R-:W-:Y:S08]  /*cdb0*/  HMMA.16816.F32 R120, R12.reuse, R26, R120 ;  /* 0x0000001a0c78723c */ /* 0x040ff00000001878 */
[C---:B----4-:R-:W-:Y:S08]  /*cdc0*/  HMMA.16816.F32 R124, R12.reuse, R20, R124 ;  /* 0x000000140c7c723c */ /* 0x050ff0000000187c */
[----:B------:R-:W-:Y:S01]  /*cdd0*/  HMMA.16816.F32 R128, R12, R22, R128 ;  /* 0x000000160c80723c */ /* 0x000fe20000001880 */
[----:B------:R-:W-:-:S07]  /*cde0*/  @P0 BRA `(.L_x_3421) ;  /* 0xffffca6000000947 */ /* 0x000fce000383ffff */
.L_x_3420:
[----:B------:R-:W-:Y:S07]  /*cdf0*/  @!UPT UIADD3 URZ, URZ, URZ, URZ ;  /* 0x0000003f3f3ff290 */ /* 0x000fee000fffe03f */
[----:B------:R-:W-:Y:S02]  /*ce00*/  MOV R7, 0x1f ;  /* 0x0000001f00077802 */ /* 0x000fe40000000f00 */
[----:B------:R-:W-:Y:S01]  /*ce10*/  MOV R6, 0xffffffff ;  /* 0xffffffff00067802 */ /* 0x000fe20000000f00 */
[----:B------:R-:W-:Y:S06]  /*ce20*/  BRA.DIV ~URZ, `(.L_x_3422) ;  /* 0x00002a427f007947 */ /* 0x000fec000b800000 */
[----:B------:R-:W2:Y:S04]  /*ce30*/  LDL R2, [R1+0x84] ;  /* 0x0000840001027983 */ /* 0x000ea80000100800 */
[----:B--2---:R1:W2:Y:S02]  /*ce40*/  SHFL.BFLY PT, R0, R2, 0x2, 0x1f ;  /* 0x0c401f0002007f89 */ /* 0x0042a400000e0000 */
.L_x_3436:
        /* <DEDUP_REMOVED lines=9> */
.L_x_3437:
        /* <DEDUP_REMOVED lines=149> */
.L_x_3415:
        /* <DEDUP_REMOVED lines=19> */
.L_x_3425:
[----:B--2---:R-:W-:Y:S05]  /*d960*/  BSYNC B0 ;  /* 0x0000000000007941 */ /* 0x004fea0003800000 */
.L_x_3424:
        /* <DEDUP_REMOVED lines=15> */
[----:B-1----:R-:W-:Y:S05]  /*da60*/  CALL.REL.NOINC `($__internal_69_$__cuda_sm70_shflsync_idx_p) ;  /* 0x0000200000007944 */ /* 0x002fea0003c00000 */
.L_x_3428:
        /* <DEDUP_REMOVED lines=129> */
[----:B------:R-:W-:Y:S02]  /*e280*/  IADD3 R29, R205, 0xb0, RZ ;  /* 0x000000b0cd1d7810 */ /* 0x000fe40007ffe0ff */
[----:B------:R-:W-:Y:S02]  /*e290*/  ISETP.GE.AND P0, PT, R6, UR4, PT ;  /* 0x0000000406007c0c */ /* 0x000fe4000bf06270 */
        /* <DEDUP_REMOVED lines=22> */
[----:B------:R-:W-:Y:S01]  /*e400*/  SHF.R.S32.HI R53, RZ, 0x1f, R29 ;  /* 0x0000001fff357819 */ /* 0x000fe2000001141d */
[----:B------:R-:W-:Y:S05]  /*e410*/  @P1 BRA `(.L_x_3430) ;  /* 0x000007f000001947 */ /* 0x000fea0003800000 */
[----:B--2-4-:R-:W-:Y:S02]  /*e420*/  ISETP.GE.AND P1, PT, R205, c[0x0][0x3c8], PT ;  /* 0x0000f200cd007a0c */ /* 0x014fe40003f26270 */
[----:B------:R-:W-:Y:S02]  /*e430*/  ISETP.GE.AND P3, PT, R10, c[0x0][0x3c8], PT ;  /* 0x0000f2000a007a0c */ /* 0x000fe40003f66270 */
        /* <DEDUP_REMOVED lines=86> */
[----:B-----5:R-:W-:-:S03]  /*e9a0*/  ISETP.GE.AND P5, PT, R202, c[0x0][0x3c8], PT ;  /* 0x0000f200ca007a0c */ /* 0x020fc60003fa6270 */
        /* <DEDUP_REMOVED lines=38> */
.L_x_3430:
[----:B--2-4-:R-:W-:Y:S05]  /*ec10*/  BSYNC B0 ;  /* 0x0000000000007941 */ /* 0x014fea0003800000 */
.L_x_3429:
[----:B------:R1:W2:Y:S04]  /*ec20*/  SHFL.IDX PT, R3, R31, 0x1, 0x1c1f ;  /* 0x003c1f001f037f89 */ /* 0x0002a800000e0000 */
[----:B------:R1:W3:Y:S01]  /*ec30*/  SHFL.IDX PT, R2, R36, 0x1, 0x1c1f ;  /* 0x003c1f0024027f89 */ /* 0x0002e200000e0000 */
[----:B------:R-:W-:Y:S05]  /*ec40*/  @P0 BRA `(.L_x_3431) ;  /* 0x00000ad000000947 */ /* 0x000fea0003800000 */
[----:B------:R-:W-:Y:S02]  /*ec50*/  ISETP.GE.AND P4, PT, R10, c[0x0][0x3c8], PT ;  /* 0x0000f2000a007a0c */ /* 0x000fe40003f86270 */
[----:B------:R-:W-:Y:S02]  /*ec60*/  ISETP.GE.AND P0, PT, R205, c[0x0][0x3c8], PT ;  /* 0x0000f200cd007a0c */ /* 0x000fe40003f06270 */
[----:B------:R-:W-:Y:S02]  /*ec70*/  ISETP.GE.AND P2, PT, R0, c[0x0][0x3c8], PT ;  /* 0x0000f20000007a0c */ /* 0x000fe40003f46270 */
[----:B------:R-:W-:-:S07]  /*ec80*/  ISETP.GE.AND P3, PT, R11, c[0x0][0x3c8], PT ;  /* 0x0000f2000b007a0c */ /* 0x000fce0003f66270 */
[CC--:B---3--:R-:W-:Y:S02]  /*ec90*/  @!P4 LEA R4, P1, R10.reuse, R2.reuse, 0x2 ;  /* 0x000000020a04c211 */ /* 0x0c8fe400078210ff */
[----:B--2---:R-:W-:Y:S02]  /*eca0*/  @!P0 IMAD.WIDE R6, R205, 0x4, R2 ;  /* 0x00000004cd068825 */ /* 0x004fe400078e0202 */
[-C--:B------:R-:W-:Y:S02]  /*ecb0*/  @!P4 LEA.HI.X R5, R10, R3.reuse, R33, 0x2, P1 ;  /* 0x000000030a05c211 */ /* 0x080fe400008f1421 */
[----:B------:R-:W-:Y:S01]  /*ecc0*/  ISETP.GE.AND P1, PT, R12, c[0x0][0x3c8], PT ;  /* 0x0000f2000c007a0c */ /* 0x000fe20003f26270 */
        /* <DEDUP_REMOVED lines=10> */
[----:B------:R-:W-:Y:S01]  /*ed70*/  @!P3 ST.E.64 [R10.64], R180 ;  /* 0x000000b40a00b985 */ /* 0x000fe2000c101b06 */
[----:B------:R-:W-:Y:S02]  /*ed80*/  ISETP.GE.AND P3, PT, R16, c[0x0][0x3c8], PT ;  /* 0x0000f20010007a0c */ /* 0x000fe40003f66270 */
[----:B--2---:R-:W-:-:S04]  /*ed90*/  @!P1 LEA R6, P5, R12, R2, 0x2 ;  /* 0x000000020c069211 */ /* 0x004fc800078a10ff */
[----:B------:R-:W-:Y:S02]  /*eda0*/  @!P1 LEA.HI.X R7, R12, R3, R35, 0x2, P5 ;  /* 0x000000030c079211 */ /* 0x000fe400028f1423 */
[----:B---3--:R-:W-:-:S03]  /*edb0*/  @!P0 LEA R4, P5, R13, R2, 0x2 ;  /* 0x000000020d048211 */ /* 0x008fc600078a10ff */
[----:B------:R-:W-:Y:S01]  /*edc0*/  @!P1 ST.E.64 [R6.64], R142 ;  /* 0x0000008e06009985 */ /* 0x000fe2000c101b06 */
[-C--:B------:R-:W-:Y:S02]  /*edd0*/  @!P0 LEA.HI.X R5, R13, R3.reuse, R37, 0x2, P5 ;  /* 0x000000030d058211 */ /* 0x080fe400028f1425 */
[----:B----4-:R-:W-:Y:S02]  /*ede0*/  @!P4 LEA R8, P5, R14, R2, 0x2 ;  /* 0x000000020e08c211 */ /* 0x010fe400078a10ff */
[----:B------:R-:W-:Y:S01]  /*edf0*/  ISETP.GE.AND P1, PT, R17, c[0x0][0x3c8], PT ;  /* 0x0000f20011007a0c */ /* 0x000fe20003f26270 */
[----:B------:R2:W-:Y:S01]  /*ee00*/  @!P0 ST.E.64 [R4.64], R146 ;  /* 0x0000009204008985 */ /* 0x0005e2000c101b06 */
[----:B------:R-:W-:Y:S02]  /*ee10*/  ISETP.GE.AND P0, PT, R18, c[0x0][0x3c8], PT ;  /* 0x0000f20012007a0c */ /* 0x000fe40003f06270 */
        /* <DEDUP_REMOVED lines=8> */
[----:B---3--:R-:W-:-:S03]  /*eea0*/  @!P1 LEA R8, P5, R17, R2, 0x2 ;  /* 0x0000000211089211 */ /* 0x008fc600078a10ff */
[----:B------:R3:W-:Y:S01]  /*eeb0*/  @!P3 ST.E.64 [R6.64], R116 ;  /* 0x000000740600b985 */ /* 0x0007e2000c101b06 */
[----:B------:R-:W-:Y:S02]  /*eec0*/  ISETP.GE.AND P3, PT, R21, c[0x0][0x3c8], PT ;  /* 0x0000f20015007a0c */ /* 0x000fe40003f66270 */
[----:B------:R-:W-:Y:S02]  /*eed0*/  @!P1 LEA.HI.X R9, R17, R3, R41, 0x2, P5 ;  /* 0x0000000311099211 */ /* 0x000fe400028f1429 */
[----:B------:R-:W-:-:S04]  /*eee0*/  @!P4 LEA R10, P5, R19, R2, 0x2 ;  /* 0x00000002130ac211 */ /* 0x000fc800078a10ff */
[----:B------:R-:W-:Y:S02]  /*eef0*/  @!P4 LEA.HI.X R11, R19, R3, R43, 0x2, P5 ;  /* 0x00000003130bc211 */ /* 0x000fe400028f142b */
[----:B--2---:R-:W-:-:S04]  /*ef00*/  @!P0 LEA R4, P2, R18, R2, 0x2 ;  /* 0x0000000212048211 */ /* 0x004fc800078410ff */
        /* <DEDUP_REMOVED lines=26> */
[----:B------:R-:W-:Y:S01]  /*f0b0*/  @!P2 ST.E.64 [R10.64], R70 ;  /* 0x000000460a00a985 */ /* 0x000fe2000c101b06 */
[----:B------:R-:W-:Y:S02]  /*f0c0*/  @!P3 LEA.HI.X R9, R25, R3, R49, 0x2, P5 ;  /* 0x000000031909b211 */ /* 0x000fe400028f1431 */
[----:B------:R-:W-:Y:S02]  /*f0d0*/  ISETP.GE.AND P2, PT, R30, c[0x0][0x3c8], PT ;  /* 0x0000f2001e007a0c */ /* 0x000fe40003f46270 */
[----:B------:R-:W-:-:S04]  /*f0e0*/  @!P0 LEA R6, P5, R27, R2, 0x2 ;  /* 0x000000021b068211 */ /* 0x000fc800078a10ff */
[----:B------:R-:W-:Y:S02]  /*f0f0*/  @!P0 LEA.HI.X R7, R27, R3, R51, 0x2, P5 ;  /* 0x000000031b078211 */ /* 0x000fe400028f1433 */
[----:B--2---:R-:W-:-:S04]  /*f100*/  @!P4 LEA R4, P1, R26, R2, 0x2 ;  /* 0x000000021a04c211 */ /* 0x004fc800078210ff */
[----:B------:R-:W-:Y:S02]  /*f110*/  @!P4 LEA.HI.X R5, R26, R3, R50, 0x2, P1 ;  /* 0x000000031a05c211 */ /* 0x000fe400008f1432 */
[----:B------:R-:W-:-:S03]  /*f120*/  ISETP.GE.AND P1, PT, R28, c[0x0][0x3c8], PT ;  /* 0x0000f2001c007a0c */ /* 0x000fc60003f26270 */
[----:B------:R2:W-:Y:S01]  /*f130*/  @!P4 ST.E.64 [R4.64], R74 ;  /* 0x0000004a0400c985 */ /* 0x0005e2000c101b06 */
[----:B------:R-:W-:-:S03]  /*f140*/  ISETP.GE.AND P4, PT, R29, c[0x0][0x3c8], PT ;  /* 0x0000f2001d007a0c */ /* 0x000fc60003f86270 */
[----:B------:R-:W-:Y:S01]  /*f150*/  @!P3 ST.E.64 [R8.64], R78 ;  /* 0x0000004e0800b985 */ /* 0x000fe2000c101b06 */
[----:B------:R-:W-:-:S03]  /*f160*/  ISETP.GE.AND P3, PT, R204, c[0x0][0x3c8], PT ;  /* 0x0000f200cc007a0c */ /* 0x000fc60003f66270 */
[----:B------:R3:W-:Y:S02]  /*f170*/  @!P0 ST.E.64 [R6.64], R82 ;  /* 0x0000005206008985 */ /* 0x0007e4000c101b06 */
[----:B--2---:R-:W-:-:S04]  /*f180*/  @!P1 LEA R4, P5, R28, R2, 0x2 ;  /* 0x000000021c049211 */ /* 0x004fc800078a10ff */
[----:B------:R-:W-:Y:S02]  /*f190*/  @!P1 LEA.HI.X R5, R28, R3, R52, 0x2, P5 ;  /* 0x000000031c059211 */ /* 0x000fe400028f1434 */
[----:B---3--:R-:W-:-:S03]  /*f1a0*/  @!P2 LEA R6, P0, R30, R2, 0x2 ;  /* 0x000000021e06a211 */ /* 0x008fc600078010ff */
[----:B------:R2:W-:Y:S01]  /*f1b0*/  @!P1 ST.E.64 [R4.64], R86 ;  /* 0x0000005604009985 */ /* 0x0005e2000c101b06 */
[----:B-----5:R-:W-:Y:S02]  /*f1c0*/  ISETP.GE.AND P1, PT, R202, c[0x0][0x3c8], PT ;  /* 0x0000f200ca007a0c */ /* 0x020fe40003f26270 */
[----:B------:R-:W-:Y:S02]  /*f1d0*/  @!P2 LEA.HI.X R7, R30, R3, R54, 0x2, P0 ;  /* 0x000000031e07a211 */ /* 0x000fe400000f1436 */
[----:B------:R-:W-:-:S03]  /*f1e0*/  ISETP.GE.AND P0, PT, R200, c[0x0][0x3c8], PT ;  /* 0x0000f200c8007a0c */ /* 0x000fc60003f06270 */
[----:B------:R3:W-:Y:S01]  /*f1f0*/  @!P2 ST.E.64 [R6.64], R90 ;  /* 0x0000005a0600a985 */ /* 0x0007e2000c101b06 */
[----:B------:R-:W-:-:S04]  /*f200*/  @!P3 LEA R8, P2, R204, R2, 0x2 ;  /* 0x00000002cc08b211 */ /* 0x000fc800078410ff */
[----:B------:R-:W-:Y:S02]  /*f210*/  @!P3 LEA.HI.X R9, R204, R3, R55, 0x2, P2 ;  /* 0x00000003cc09b211 */ /* 0x000fe400010f1437 */
[----:B--2---:R-:W-:-:S04]  /*f220*/  @!P4 LEA R4, P5, R29, R2, 0x2 ;  /* 0x000000021d04c211 */ /* 0x004fc800078a10ff */
[----:B------:R-:W-:Y:S02]  /*f230*/  @!P4 LEA.HI.X R5, R29, R3, R53, 0x2, P5 ;  /* 0x000000031d05c211 */ /* 0x000fe400028f1435 */
[----:B---3--:R-:W-:-:S03]  /*f240*/  @!P0 LEA R6, P2, R200, R2, 0x2 ;  /* 0x00000002c8068211 */ /* 0x008fc600078410ff */
[----:B------:R2:W-:Y:S01]  /*f250*/  @!P4 ST.E.64 [R4.64], R94 ;  /* 0x0000005e0400c985 */ /* 0x0005e2000c101b06 */
[----:B------:R-:W-:Y:S02]  /*f260*/  ISETP.GE.AND P4, PT, R198, c[0x0][0x3c8], PT ;  /* 0x0000f200c6007a0c */ /* 0x000fe40003f86270 */
[----:B------:R-:W-:Y:S01]  /*f270*/  @!P0 LEA.HI.X R7, R200, R3, R201, 0x2, P2 ;  /* 0x00000003c8078211 */ /* 0x000fe200010f14c9 */
[----:B------:R-:W-:Y:S01]  /*f280*/  @!P3 ST.E.64 [R8.64], R98 ;  /* 0x000000620800b985 */ /* 0x000fe2000c101b06 */
[----:B------:R-:W-:Y:S02]  /*f290*/  ISETP.GE.AND P3, PT, R196, c[0x0][0x3c8], PT ;  /* 0x0000f200c4007a0c */ /* 0x000fe40003f66270 */
[----:B------:R-:W-:Y:S02]  /*f2a0*/  ISETP.GE.AND P2, PT, R194, c[0x0][0x3c8], PT ;  /* 0x0000f200c2007a0c */ /* 0x000fe40003f46270 */
        /* <DEDUP_REMOVED lines=8> */
[----:B------:R-:W-:-:S03]  /*f330*/  @!P3 LEA R10, P5, R196, R2, 0x2 ;  /* 0x00000002c40ab211 */ /* 0x000fc600078a10ff */
[----:B------:R2:W-:Y:S01]  /*f340*/  @!P4 ST.E.64 [R4.64], R110 ;  /* 0x0000006e0400c985 */ /* 0x0005e2000c101b06 */
[-C--:B------:R-:W-:Y:S02]  /*f350*/  @!P2 LEA R8, P4, R194, R2.reuse, 0x2 ;  /* 0x00000002c208a211 */ /* 0x080fe400078810ff */
[-C--:B------:R-:W-:Y:S02]  /*f360*/  @!P3 LEA.HI.X R11, R196, R3.reuse, R197, 0x2, P5 ;  /* 0x00000003c40bb211 */ /* 0x080fe400028f14c5 */
[----:B---3--:R-:W-:Y:S02]  /*f370*/  @!P1 LEA R6, P5, R192, R2, 0x2 ;  /* 0x00000002c0069211 */ /* 0x008fe400078a10ff */
[-C--:B------:R-:W-:Y:S01]  /*f380*/  @!P2 LEA.HI.X R9, R194, R3.reuse, R195, 0x2, P4 ;  /* 0x00000003c209a211 */ /* 0x080fe200020f14c3 */
[----:B------:R3:W-:Y:S01]  /*f390*/  @!P3 ST.E.64 [R10.64], R114 ;  /* 0x000000720a00b985 */ /* 0x0007e2000c101b06 */
[----:B------:R-:W-:-:S03]  /*f3a0*/  @!P1 LEA.HI.X R7, R192, R3, R193, 0x2, P5 ;  /* 0x00000003c0079211 */ /* 0x000fc600028f14c1 */
[----:B------:R3:W-:Y:S04]  /*f3b0*/  @!P2 ST.E.64 [R8.64], R118 ;  /* 0x000000760800a985 */ /* 0x0007e8000c101b06 */
[----:B------:R3:W-:Y:S01]  /*f3c0*/  @!P1 ST.E.64 [R6.64], R122 ;  /* 0x0000007a06009985 */ /* 0x0007e2000c101b06 */
[----:B--2---:R-:W-:-:S04]  /*f3d0*/  @!P0 LEA R4, P4, R190, R2, 0x2 ;  /* 0x00000002be048211 */ /* 0x004fc800078810ff */
        /* <DEDUP_REMOVED lines=8> */
.L_x_3427:
        /* <DEDUP_REMOVED lines=44> */
.L_x_3431:
[----:B------:R-:W-:Y:S05]  /*f720*/  BSYNC B1 ;  /* 0x0000000000017941 */ /* 0x000fea0003800000 */
.L_x_3426:
        /* <DEDUP_REMOVED lines=10> */
.L_x_3438:
[----:B------:R-:W-:Y:S01]  /*f7d0*/  WARPSYNC 0xffffffff ;  /* 0xffffffff00007948 */ /* 0x000fe20003800000 */
[----:B------:R-:W-:Y:S06]  /*f7e0*/  BAR.SYNC.DEFER_BLOCKING 0x4, 0x100 ;  /* 0x0104000000007b1d */ /* 0x000fec0000010000 */
[----:B----4-:R4:W-:Y:S04]  /*f7f0*/  STL [R1+0xb4], R0 ;  /* 0x0000b40001007387 */ /* 0x0109e80000100800 */
[----:B------:R4:W-:Y:S04]  /*f800*/  @!P6 STS [0x18100], R156 ;  /* 0x0181009cff00e388 */ /* 0x0009e80000000800 */
[----:B------:R-:W-:Y:S06]  /*f810*/  BAR.ARV 0x5, 0x100 ;  /* 0x0144000000007b1d */ /* 0x000fec0000002000 */
.L_x_3432:
[----:B--2-4-:R-:W2:Y:S02]  /*f820*/  LDL R0, [R1+0xb4] ;  /* 0x0000b40001007983 */ /* 0x014ea40000100800 */
[----:B--2---:R-:W-:-:S13]  /*f830*/  ISETP.GE.AND P0, PT, R0, c[0x0][0x538], PT ;  /* 0x00014e0000007a0c */ /* 0x004fda0003f06270 */
[----:B-1-3-5:R-:W-:Y:S01]  /*f840*/  @P0 CALL.REL.NOINC `(.L_x_3434) ;  /* 0x0000001000000944 */ /* 0x02afe20003c00000 */
[----:B------:R-:W-:Y:S05]  /*f850*/  BRA `(.L_x_3435) ;  /* 0xffff136000007947 */ /* 0x000fea000383ffff */
.L_x_3434:
[----:B------:R-:W-:Y:S05]  /*f860*/  EXIT ;  /* 0x000000000000794d */ /* 0x000fea0003800000 */
.L_x_3422:
[----:B------:R1:W5:Y:S01]  /*f870*/  LDL R2, [R1+0x84] ;  /* 0x0000840001027983 */ /* 0x0003620000100800 */
[----:B------:R-:W-:Y:S02]  /*f880*/  MOV R5, 0x2 ;  /* 0x0000000200057802 */ /* 0x000fe40000000f00 */
[----:B------:R-:W-:Y:S02]  /*f890*/  MOV R3, 0xf8b0 ;  /* 0x0000f8b000037802 */ /* 0x000fe40000000f00 */
[----:B-1---5:R-:W-:Y:S05]  /*f8a0*/  CALL.REL.NOINC `($__internal_68_$__cuda_sm70_shflsync_bfly_p) ;  /* 0x0000017000007944 */ /* 0x022fea0003c00000 */
[----:B------:R-:W-:Y:S01]  /*f8b0*/  MOV R0, R5 ;  /* 0x0000000500007202 */ /* 0x000fe20000000f00 */
[----:B------:R-:W-:Y:S05]  /*f8c0*/  BRA `(.L_x_3436) ;  /* 0xffffd58000007947 */ /* 0x000fea000383ffff */
.L_x_3423:
[----:B------:R-:W-:Y:S01]  /*f8d0*/  IMAD.MOV.U32 R2, RZ, RZ, R0 ;  /* 0x000000ffff027224 */ /* 0x000fe200078e0000 */
[----:B------:R-:W-:Y:S02]  /*f8e0*/  MOV R5, 0x1 ;  /* 0x0000000100057802 */ /* 0x000fe40000000f00 */
[----:B------:R-:W-:Y:S02]  /*f8f0*/  MOV R3, 0xf910 ;  /* 0x0000f91000037802 */ /* 0x000fe40000000f00 */
[----:B-----5:R-:W-:Y:S05]  /*f900*/  CALL.REL.NOINC `($__internal_68_$__cuda_sm70_shflsync_bfly_p) ;  /* 0x0000011000007944 */ /* 0x020fea0003c00000 */
[----:B------:R1:W5:Y:S01]  /*f910*/  LDL R2, [R1+0x88] ;  /* 0x0000880001027983 */ /* 0x0003620000100800 */
[----:B------:R-:W-:Y:S01]  /*f920*/  FADD.FTZ R0, R0, R5 ;  /* 0x0000000500007221 */ /* 0x000fe20000010000 */
[----:B------:R-:W-:Y:S02]  /*f930*/  MOV R5, 0x2 ;  /* 0x0000000200057802 */ /* 0x000fe40000000f00 */
[----:B------:R-:W-:-:S02]  /*f940*/  MOV R3, 0xf960 ;  /* 0x0000f96000037802 */ /* 0x000fc40000000f00 */
[----:B-1---5:R-:W-:Y:S05]  /*f950*/  CALL.REL.NOINC `($__internal_68_$__cuda_sm70_shflsync_bfly_p) ;  /* 0x000000c000007944 */ /* 0x022fea0003c00000 */
[----:B------:R-:W2:Y:S01]  /*f960*/  LDL.LU R2, [R1+0x88] ;  /* 0x0000880001027983 */ /* 0x000ea20000300800 */
[----:B------:R-:W-:Y:S01]  /*f970*/  MOV R3, 0xf9c0 ;  /* 0x0000f9c000037802 */ /* 0x000fe20000000f00 */
[----:B--2---:R-:W-:Y:S01]  /*f980*/  FADD.FTZ R4, R2, R5 ;  /* 0x0000000502047221 */ /* 0x004fe20000010000 */
[----:B------:R-:W-:-:S04]  /*f990*/  MOV R5, 0x1 ;  /* 0x0000000100057802 */ /* 0x000fc80000000f00 */
[----:B------:R-:W-:Y:S02]  /*f9a0*/  MOV R2, R4 ;  /* 0x0000000400027202 */ /* 0x000fe40000000f00 */
[----:B------:R-:W-:Y:S05]  /*f9b0*/  CALL.REL.NOINC `($__internal_68_$__cuda_sm70_shflsync_bfly_p) ;  /* 0x0000006000007944 */ /* 0x000fea0003c00000 */
[----:B------:R-:W-:Y:S01]  /*f9c0*/  MOV R3, R5 ;  /* 0x0000000500037202 */ /* 0x000fe20000000f00 */
[----:B------:R-:W-:Y:S05]  /*f9d0*/  BRA `(.L_x_3437) ;  /* 0xffffd50000007947 */ /* 0x000fea000383ffff */
.L_x_3433:
[----:B--2---:R-:W-:Y:S02]  /*f9e0*/  MOV R0, R156 ;  /* 0x0000009c00007202 */ /* 0x004fe40000000f00 */
[----:B---3--:R-:W-:Y:S02]  /*f9f0*/  MOV R2, 0xfa10 ;  /* 0x0000fa1000027802 */ /* 0x008fe40000000f00 */
[----:B-1---5:R-:W-:Y:S05]  /*fa00*/  CALL.REL.NOINC `($__internal_69_$__cuda_sm70_shflsync_idx_p) ;  /* 0x0000006000007944 */ /* 0x022fea0003c00000 */
[----:B-12---:R-:W-:Y:S05]  /*fa10*/  BRA `(.L_x_3438) ;  /* 0xfffffdb000007947 */ /* 0x006fea000383ffff */
        .weak           $__internal_68_$__cuda_sm70_shflsync_bfly_p
        .type           $__internal_68_$__cuda_sm70_shflsync_bfly_p,@function
        .size           $__internal_68_$__cuda_sm70_shflsync_bfly_p,($__internal_69_$__cuda_sm70_shflsync_idx_p - $__internal_68_$__cuda_sm70_shflsync_bfly_p)
$__internal_68_$__cuda_sm70_shflsync_bfly_p:
[----:B------:R-:W-:Y:S04]  /*fa20*/  WARPSYNC R6 ;  /* 0x0000000600007348 */ /* 0x000fe80003800000 */
[----:B------:R1:W2:Y:S02]  /*fa30*/  SHFL.BFLY PT, R5, R2, R5, R7 ;  /* 0x0c00000502057389 */ /* 0x0002a400000e0007 */
[----:B-1----:R-:W-:Y:S02]  /*fa40*/  MOV R2, R3 ;  /* 0x0000000300027202 */ /* 0x002fe40000000f00 */
[----:B------:R-:W-:-:S04]  /*fa50*/  MOV R3, 0x0 ;  /* 0x0000000000037802 */ /* 0x000fc80000000f00 */
[----:B--2---:R-:W-:Y:S05]  /*fa60*/  RET.REL.NODEC R2 `(_ZN7cutlass13device_kernelIN5flash19enable_sm80_to_sm89INS1_16FlashAttnFwdSm80INS1_25CollectiveMainloopFwdSm80ILi8ELi1ELb1EN4cute5tupleIJNS5_1CILi128EEENS7_ILi64EEENS7_ILi256EEEEEELi256ENS_6half_tEfNS_4arch4Sm80ELb1ELb0ELb0ELb0ELb0ELb0ELb1ELb1EEENS1_21CollectiveEpilogueFwdINS6_IJS8_SA_S9_EEENS6_IJNS7_ILi1EEESI_SI_EEESC_SE_Li256ELb0ELb1ELb1ELb0EEENS1_30DynamicPersistentTileSchedulerILi256ELi256ELb1ELb1ELb0EEEEEEEEEvNT_6ParamsE) ;  /* 0xffff059002007950 */ /* 0x004fea0003c3ffff */
        .weak           $__internal_69_$__cuda_sm70_shflsync_idx_p
        .type           $__internal_69_$__cuda_sm70_shflsync_idx_p,@function
        .size           $__internal_69_$__cuda_sm70_shflsync_idx_p,(.L_x_5234 - $__internal_69_$__cuda_sm70_shflsync_idx_p)
$__internal_69_$__cuda_sm70_shflsync_idx_p:
[----:B------:R-:W-:Y:S01]  /*fa70*/  MOV R3, 0x0 ;  /* 0x0000000000037802 */ /* 0x000fe20000000f00 */
[----:B------:R-:W-:Y:S04]  /*fa80*/  WARPSYNC R157 ;  /* 0x0000009d00007348 */ /* 0x000fe80003800000 */
[----:B------:R1:W2:Y:S01]  /*fa90*/  SHFL.IDX PT, R0, R0, R187, R186 ;  /* 0x000000bb00007389 */ /* 0x0002a200000e00ba */
[----:B------:R-:W-:Y:S05]  /*faa0*/  RET.REL.NODEC R2 `(_ZN7cutlass13device_kernelIN5flash19enable_sm80_to_sm89INS1_16FlashAttnFwdSm80INS1_25CollectiveMainloopFwdSm80ILi8ELi1ELb1EN4cute5tupleIJNS5_1CILi128EEENS7_ILi64EEENS7_ILi256EEEEEELi256ENS_6half_tEfNS_4arch4Sm80ELb1ELb0ELb0ELb0ELb0ELb0ELb1ELb1EEENS1_21CollectiveEpilogueFwdINS6_IJS8_SA_S9_EEENS6_IJNS7_ILi1EEESI_SI_EEESC_SE_Li256ELb0ELb1ELb1ELb0EEENS1_30DynamicPersistentTileSchedulerILi256ELi256ELb1ELb1ELb0EEEEEEEEEvNT_6ParamsE) ;  /* 0xffff055002007950 */ /* 0x000fea0003c3ffff */
.L_x_3439:
        /* <DEDUP_REMOVED lines=13> */
.L_x_5234:


//--------------------- .text._ZN7cutlass13device_kernelIN5flash19enable_sm80_to_sm89INS1_16FlashAttnFwdSm80INS1_25CollectiveMainloopFwdSm80ILi8ELi1ELb1EN4cute5tupleIJNS5_1CILi128EEENS7_ILi48EEENS7_ILi256EEEEEELi256ENS_6half_tEfNS_4arch4Sm80ELb1ELb0ELb0ELb1ELb0ELb0ELb1ELb1EEENS1_21CollectiveEpilogueFwdINS6_IJS8_SA_S9_EEENS6_IJNS7_ILi1EEESI_SI_EEESC_SE_Li256ELb1ELb1ELb1ELb0EEENS1_36VarlenDynamicPersistentTileSchedulerILi128ELi48ELi256ELi256ELb1ELb1ELb0ELb1ELb1ELb1EEEEEEEEEvNT_6ParamsE --------------------------
	.section	.text._ZN7cutlass13device_kernelIN5flash19enable_sm80_to_sm89INS1_16FlashAttnFwdSm80INS1_25CollectiveMainloopFwdSm80ILi8ELi1ELb1EN4cute5tupleIJNS5_1CILi128EEENS7_ILi48EEENS7_ILi256EEEEEELi256ENS_6half_tEfNS_4arch4Sm80ELb1ELb0ELb0ELb1ELb0ELb0ELb1ELb1EEENS1_21CollectiveEpilogueFwdINS6_IJS8_SA_S9_EEENS6_IJNS7_ILi1EEESI_SI_EEESC_SE_Li256ELb1ELb1ELb1ELb0EEENS1_36VarlenDynamicPersistentTileSchedulerILi128ELi48ELi256ELi256ELb1ELb1ELb0ELb1ELb1ELb1EEEEEEEEEvNT_6ParamsE,"ax",@progbits
	.sectioninfo	@"SHI_REGISTERS=255"
	.align	128
.text._ZN7cutlass13device_kernelIN5flash19enable_sm80_to_sm89INS1_16FlashAttnFwdSm80INS1_25CollectiveMainloopFwdSm80ILi8ELi1ELb1EN4cute5tupleIJNS5_1CILi128EEENS7_ILi48EEENS7_ILi256EEEEEELi256ENS_6half_tEfNS_4arch4Sm80ELb1ELb0ELb0ELb1ELb0ELb0ELb1ELb1EEENS1_21CollectiveEpilogueFwdINS6_IJS8_SA_S9_EEENS6_IJNS7_ILi1EEESI_SI_EEESC_SE_Li256ELb1ELb1ELb1ELb0EEENS1_36VarlenDynamicPersistentTileSchedulerILi128ELi48ELi256ELi256ELb1ELb1ELb0ELb1ELb1ELb1EEEEEEEEEvNT_6ParamsE:
        .type           _ZN7cutlass13device_kernelIN5flash19enable_sm80_to_sm89INS1_16FlashAttnFwdSm80INS1_25CollectiveMainloopFwdSm80ILi8ELi1ELb1EN4cute5tupleIJNS5_1CILi128EEENS7_ILi48EEENS7_ILi256EEEEEELi256ENS_6half_tEfNS_4arch4Sm80ELb1ELb0ELb0ELb1ELb0ELb0ELb1ELb1EEENS1_21CollectiveEpilogueFwdINS6_IJS8_SA_S9_EEENS6_IJNS7_ILi1EEESI_SI_EEESC_SE_Li256ELb1ELb1ELb1ELb0EEENS1_36VarlenDynamicPersistentTileSchedulerILi128ELi48ELi256ELi256ELb1ELb1ELb0ELb1ELb1ELb1EEEEEEEEEvNT_6ParamsE,@function
        .size           _ZN7cutlass13device_kernelIN5flash19enable_sm80_to_sm89INS1_16FlashAttnFwdSm80INS1_25CollectiveMainloopFwdSm80ILi8ELi1ELb1EN4cute5tupleIJNS5_1CILi128EEENS7_ILi48EEENS7_ILi256EEEEEELi256ENS_6half_tEfNS_4arch4Sm80ELb1ELb0ELb0ELb1ELb0ELb0ELb1ELb1EEENS1_21CollectiveEpilogueFwdINS6_IJS8_SA_S9_EEENS6_IJNS7_ILi1EEESI_SI_EEESC_SE_Li256ELb1ELb1ELb1ELb0EEENS1_36VarlenDynamicPersistentTileSchedulerILi128ELi48ELi256ELi256ELb1ELb1ELb0ELb1ELb1ELb1EEEEEEEEEvNT_6ParamsE,(.L_x_5237 - _ZN7cutlass13device_kernelIN5flash19enable_sm80_to_sm89INS1_16FlashAttnFwdSm80INS1_25CollectiveMainloopFwdSm80ILi8ELi1ELb1EN4cute5tupleIJNS5_1CILi128EEENS7_ILi48EEENS7_ILi256EEEEEELi256ENS_6half_tEfNS_4arch4Sm80ELb1ELb0ELb0ELb1ELb0ELb0ELb1ELb1EEENS1_21CollectiveEpilogueFwdINS6_IJS8_SA_S9_EEENS6_IJNS7_ILi1EEESI_SI_EEESC_SE_Li256ELb1ELb1ELb1ELb0EEENS1_36VarlenDynamicPersistentTileSchedulerILi128ELi48ELi256ELi256ELb1ELb1ELb0ELb1ELb1ELb1EEEEEEEEEvNT_6ParamsE)
        .other          _ZN7cutlass13device_kernelIN5flash19enable_sm80_to_sm89INS1_16FlashAttnFwdSm80INS1_25CollectiveMainloopFwdSm80ILi8ELi1ELb1EN4cute5tupleIJNS5_1CILi128EEENS7_ILi48EEENS7_ILi256EEEEEELi256ENS_6half_tEfNS_4arch4Sm80ELb1ELb0ELb0ELb1ELb0ELb0ELb1ELb1EEENS1_21CollectiveEpilogueFwdINS6_IJS8_SA_S9_EEENS6_IJNS7_ILi1EEESI_SI_EEESC_SE_Li256ELb1ELb1ELb1ELb0EEENS1_36VarlenDynamicPersistentTileSchedulerILi128ELi48ELi256ELi256ELb1ELb1ELb0ELb1ELb1ELb1EEEEEEEEEvNT_6ParamsE,@"STO_CUDA_ENTRY STV_DEFAULT"
_ZN7cutlass13device_kernelIN5flash19enable_sm80_to_sm89INS1_16FlashAttnFwdSm80INS1_25CollectiveMainloopFwdSm80ILi8ELi1ELb1EN4cute5tupleIJNS5_1CILi128EEENS7_ILi48EEENS7_ILi256EEEEEELi256ENS_6half_tEfNS_4arch4Sm80ELb1ELb0ELb0ELb1ELb0ELb0ELb1ELb1EEENS1_21CollectiveEpilogueFwdINS6_IJS8_SA_S9_EEENS6_IJNS7_ILi1EEESI_SI_EEESC_SE_Li256ELb1ELb1ELb1ELb0EEENS1_36VarlenDynamicPersistentTileSchedulerILi128ELi48ELi256ELi256ELb1ELb1ELb0ELb1ELb1ELb1EEEEEEEEEvNT_6ParamsE:
        /* <DEDUP_REMOVED lines=54> */
.L_x_3445:
        /* <DEDUP_REMOVED lines=16> */
.L_x_3536:
        /* <DEDUP_REMOVED lines=16> */
.L_x_3537:
[----:B--2---:R-:W-:-:S05]  /*0560*/  IMAD R0, R0, c[0x0][0x538], RZ ;  /* 0x00014e0000007a24 */ /* 0x004fca00078e02ff */
[----:B------:R-:W-:-:S04]  /*0570*/  IADD3 R6, R0, R6, RZ ;  /* 0x0000000600067210 */ /* 0x000fc80007ffe0ff */
[----:B------:R-:W-:-:S13]  /*0580*/  ISETP.GT.AND P0, PT, R6, UR4, PT ;  /* 0x0000000406007c0c */ /* 0x000fda000bf04270 */
[----:B-1----:R-:W-:Y:S05]  /*0590*/  @!P0 BRA `(.L_x_3445) ;  /* 0xfffffdc000008947 */ /* 0x002fea000383ffff */
.L_x_3441:
[----:B------:R-:W-:-:S05]  /*05a0*/  IADD3 R11, -R0, R6, RZ ;  /* 0x00000006000b7210 */ /* 0x000fca0007ffe1ff */
[----:B------:R-:W-:-:S05]  /*05b0*/  IMAD R0, R4, c[0x0][0x538], R11 ;  /* 0x00014e0004007a24 */ /* 0x000fca00078e020b */
[----:B------:R-:W-:Y:S01]  /*05c0*/  ISETP.GT.AND P0, PT, R0, UR4, PT ;  /* 0x0000000400007c0c */ /* 0x000fe2000bf04270 */
[----:B------:R-:W-:-:S12]  /*05d0*/  BRA.DIV ~URZ, `(.L_x_3446) ;  /* 0x000114427f007947 */ /* 0x000fd8000b800000 */
[----:B------:R-:W-:-:S04]  /*05e0*/  VOTE.ANY R10, PT, !P0 ;  /* 0x00000000000a7806 */ /* 0x000fc800040e0100 */
.L_x_3538:
[----:B------:R-:W1:Y:S02]  /*05f0*/  POPC R6, R10 ;  /* 0x0000000a00067309 */ /* 0x000e640000000000 */
[----:B-1----:R-:W-:-:S05]  /*0600*/  IADD3 R0, R6, R7, RZ ;  /* 0x0000000706007210 */ /* 0x002fca0007ffe0ff */
[----:B------:R1:W-:Y:S01]  /*0610*/  STL [R1+0x8c], R0 ;  /* 0x00008c0001007387 */ /* 0x0003e20000100800 */
[----:B------:R-:W-:Y:S05]  /*0620*/  BRA.DIV ~URZ, `(.L_x_3447) ;  /* 0x000114427f007947 */ /* 0x000fea000b800000 */
[----:B------:R2:W3:Y:S01]  /*0630*/  SHFL.IDX PT, R12, R9, R6, 0x1f ;  /* 0x00001f06090c7589 */ /* 0x0004e200000e0000 */
[----:B------:R-:W-:-:S03]  /*0640*/  MOV R7, RZ ;  /* 0x000000ff00077202 */ /* 0x000fc60000000f00 */
[----:B------:R2:W4:Y:S04]  /*0650*/  SHFL.IDX PT, R9, R8, R6, 0x1f ;  /* 0x00001f0608097589 */ /* 0x00052800000e0000 */
.L_x_3539:
[----:B------:R-:W-:Y:S01]  /*0660*/  ISETP.NE.AND P0, PT, R10, RZ, PT ;  /* 0x000000ff0a00720c */ /* 0x000fe20003f05270 */
[----:B------:R-:W-:-:S12]  /*0670*/  BSSY B0, `(.L_x_3448) ;  /* 0x0000005000007945 */ /* 0x000fd80003800000 */
[----:B------:R-:W-:Y:S05]  /*0680*/  @!P0 BRA `(.L_x_3449) ;  /* 0x0000003000008947 */ /* 0x000fea0003800000 */
[----:B------:R-:W-:Y:S01]  /*0690*/  IADD3 R3, R6, -0x1, RZ ;  /* 0xffffffff06037810 */ /* 0x000fe20007ffe0ff */
[----:B------:R-:W-:Y:S05]  /*06a0*/  BRA.DIV ~URZ, `(.L_x_3450) ;  /* 0x000114a27f007947 */ /* 0x000fea000b800000 */
[----:B------:R1:W2:Y:S02]  /*06b0*/  SHFL.IDX PT, R7, R4, R3, 0x1f ;  /* 0x00001f0304077589 */ /* 0x0002a400000e0000 */
.L_x_3449:
[----:B------:R-:W-:Y:S05]  /*06c0*/  BSYNC B0 ;  /* 0x0000000000007941 */ /* 0x000fea0003800000 */
.L_x_3448:
        /* <DEDUP_REMOVED lines=69> */
.L_x_3452:
        /* <DEDUP_REMOVED lines=46> */
[----:B------:R-:W-:Y:S02]  /*0e00*/  IMAD.MOV.U32 R7, RZ, RZ, R0 ;  /* 0x000000ffff077224 */ /* 0x000fe400078e0000 */
[----:B------:R-:W-:Y:S01]  /*0e10*/  IMAD.MOV.U32 R2, RZ, RZ, RZ ;  /* 0x000000ffff027224 */ /* 0x000fe200078e00ff */
[----:B------:R-:W-:Y:S01]  /*0e20*/  IABS R0, R8 ;  /* 0x0000000800007213 */ /* 0x000fe20000000000 */
[----:B------:R-:W-:-:S04]  /*0e30*/  IMAD R7, R7, R5, RZ ;  /* 0x0000000507077224 */ /* 0x000fc800078e02ff */
        /* <DEDUP_REMOVED lines=20> */
.L_x_3453:
[----:B------:R-:W-:Y:S05]  /*0f80*/  BSYNC B0 ;  /* 0x0000000000007941 */ /* 0x000fea0003800000 */
.L_x_3451:
[----:B------:R-:W-:-:S04]  /*0f90*/  LOP3.LUT R0, RZ, R0, RZ, 0x33, !PT ;  /* 0x00000000ff007212 */ /* 0x000fc800078e33ff */
[----:B------:R-:W-:-:S05]  /*0fa0*/  IADD3 R0, R0, R12, RZ ;  /* 0x0000000c00007210 */ /* 0x000fca0007ffe0ff */
[----:B------:R2:W-:Y:S01]  /*0fb0*/  STL [R1+0x84], R0 ;  /* 0x0000840001007387 */ /* 0x0005e20000100800 */
[----:B------:R-:W-:Y:S05]  /*0fc0*/  BRA `(.L_x_3454) ;  /* 0x0000006000007947 */ /* 0x000fea0003800000 */
.L_x_3442:
[----:B------:R-:W-:Y:S01]  /*0fd0*/  MOV R0, UR4 ;  /* 0x0000000400007c02 */ /* 0x000fe20008000f00 */
[----:B------:R-:W-:Y:S04]  /*0fe0*/  STL [R1+0x84], RZ ;  /* 0x000084ff01007387 */ /* 0x000fe80000100800 */
[----:B------:R-:W-:Y:S04]  /*0ff0*/  STL [R1+0x88], RZ ;  /* 0x000088ff01007387 */ /* 0x000fe80000100800 */
[----:B------:R1:W-:Y:S02]  /*1000*/  STL [R1+0x80], R0 ;  /* 0x0000800001007387 */ /* 0x0003e40000100800 */
[----:B-1----:R-:W-:-:S05]  /*1010*/  MOV R0, c[0x0][0x53c] ;  /* 0x00014f0000007a02 */ /* 0x002fca0000000f00 */
[----:B------:R1:W-:Y:S02]  /*1020*/  STL [R1+0x8c], R0 ;  /* 0x00008c0001007387 */ /* 0x0003e40000100800 */
.L_x_3454:
        /* <DEDUP_REMOVED lines=8> */
.L_x_3440:
        /* <DEDUP_REMOVED lines=135> */
.L_x_3535:
        /* <DEDUP_REMOVED lines=42> */
.L_x_3455:
[----:B------:R-:W-:-:S04]  /*1bc0*/  ISETP.NE.U32.AND P0, PT, RZ, c[0x0][0x368], PT ;  /* 0x0000da00ff007a0c */ /* 0x000fc80003f05070 */
[----:B------:R-:W-:-:S13]  /*1bd0*/  ISETP.NE.AND.EX P0, PT, RZ, c[0x0][0x36c], PT, P0 ;  /* 0x0000db00ff007a0c */ /* 0x000fda0003f05300 */
[----:B------:R-:W-:Y:S05]  /*1be0*/  @!P0 BRA `(.L_x_3456) ;  /* 0x0000004000008947 */ /* 0x000fea0003800000 */
[----:B-1----:R-:W-:-:S04]  /*1bf0*/  LEA R2, P0, R32, c[0x0][0x368], 0x2 ;  /* 0x0000da0020027a11 */ /* 0x002fc800078010ff */
[----:B------:R-:W-:-:S05]  /*1c00*/  LEA.HI.X R3, R32, c[0x0][0x36c], R11, 0x2, P0 ;  /* 0x0000db0020037a11 */ /* 0x000fca00000f140b */
[----:B------:R1:W5:Y:S01]  /*1c10*/  LDG.E R0, [R2.64] ;  /* 0x0000000602007981 */ /* 0x000362000c1e1900 */
[----:B------:R-:W-:Y:S05]  /*1c20*/  BRA `(.L_x_3457) ;  /* 0x0000005000007947 */ /* 0x000fea0003800000 */
.L_x_3456:
[----:B-1----:R-:W-:Y:S01]  /*1c30*/  MOV R0, c[0x0][0x1d0] ;  /* 0x0000740000007a02 */ /* 0x002fe20000000f00 */
[----:B------:R-:W-:Y:S05]  /*1c40*/  @!P5 BRA `(.L_x_3457) ;  /* 0x000000300000d947 */ /* 0x000fea0003800000 */
[----:B------:R-:W2:Y:S04]  /*1c50*/  LDG.E R4, [R2.64] ;  /* 0x0000000602047981 */ /* 0x000ea8000c1e1900 */
[----:B------:R-:W2:Y:S02]  /*1c60*/  LDG.E R0, [R2.64+0x4] ;  /* 0x0000040602007981 */ /* 0x000ea4000c1e1900 */
[----:B--2---:R-:W-:Y:S02]  /*1c70*/  IADD3 R0, -R4, R0, RZ ;  /* 0x0000000004007210 */ /* 0x004fe40007ffe1ff */
.L_x_3457:
        /* <DEDUP_REMOVED lines=70> */
.L_x_3459:
[----:B------:R-:W-:Y:S05]  /*20e0*/  BSYNC B0 ;  /* 0x0000000000007941 */ /* 0x000fea0003800000 */
.L_x_3458:
        /* <DEDUP_REMOVED lines=123> */
[C---:B------:R-:W-:Y:S01]  /*28a0*/  LEA R13, P0, R2.reuse, c[0x0][0x160], 0x1 ;  /* 0x00005800020d7a11 */ /* 0x040fe200078008ff */
[----:B------:R-:W-:Y:S03]  /*28b0*/  WARPSYNC 0xffffffff ;  /* 0xffffffff00007948 */ /* 0x000fe60003800000 */
[----:B------:R-:W-:Y:S02]  /*28c0*/  LEA.HI.X R12, R2, c[0x0][0x164], R0, 0x1, P0 ;  /* 0x00005900020c7a11 */ /* 0x000fe400000f0c00 */
[----:B------:R-:W1:Y:S01]  /*28d0*/  SHFL.IDX PT, R2, R13, RZ, 0x181f ;  /* 0x00181fff0d027589 */ /* 0x000e6200000e0000 */
[----:B------:R-:W-:-:S03]  /*28e0*/  IMAD R15, R14, c[0x0][0x2c4], RZ ;  /* 0x0000b1000e0f7a24 */ /* 0x000fc600078e02ff */
[----:B------:R-:W1:Y:S01]  /*28f0*/  SHFL.IDX PT, R3, R12, RZ, 0x181f ;  /* 0x00181fff0c037589 */ /* 0x000e6200000e0000 */
[----:B------:R-:W-:-:S05]  /*2900*/  IMAD.IADD R14, R73, 0x1, R135 ;  /* 0x00000001490e7824 */ /* 0x000fca00078e0287 */
        /* <DEDUP_REMOVED lines=15> */
[----:B----4-:R-:W-:Y:S01]  /*2a00*/  ISETP.GE.AND P5, PT, R21, c[0x0][0x198], PT ;  /* 0x0000660015007a0c */ /* 0x010fe20003fa6270 */
[----:B------:R-:W-:Y:S01]  /*2a10*/  BAR.SYNC.DEFER_BLOCKING 0x0 ;  /* 0x0000000000007b1d */ /* 0x000fe20000010000 */
[----:B-----5:R-:W-:Y:S02]  /*2a20*/  ISETP.GE.AND P4, PT, R20, c[0x0][0x198], PT ;  /* 0x0000660014007a0c */ /* 0x020fe40003f86270 */
[-C--:B------:R-:W-:Y:S02]  /*2a30*/  @!P0 LEA.HI.X R7, R28, R3.reuse, R29, 0x1, P2 ;  /* 0x000000031c078211 */ /* 0x080fe400010f0c1d */
[----:B------:R-:W-:-:S02]  /*2a40*/  @!P0 LEA.HI.X R11, R0, R3, R17, 0x1, P1 ;  /* 0x00000003000b8211 */ /* 0x000fc400008f0c11 */
[CC--:B------:R-:W-:Y:S02]  /*2a50*/  @!P0 LEA R8, P2, R21.reuse, R2.reuse, 0x1 ;  /* 0x0000000215088211 */ /* 0x0c0fe400078408ff */
[C---:B------:R-:W-:Y:S02]  /*2a60*/  @!P0 LEA R4, P1, R20.reuse, R2, 0x1 ;  /* 0x0000000214048211 */ /* 0x040fe400078208ff */
[----:B------:R-:W1:Y:S01]  /*2a70*/  SHFL.IDX PT, R2, R13, 0x1, 0x181f ;  /* 0x00381f000d027f89 */ /* 0x000e6200000e0000 */
[-C--:B------:R-:W-:Y:S02]  /*2a80*/  @!P0 LEA.HI.X R9, R21, R3.reuse, R30, 0x1, P2 ;  /* 0x0000000315098211 */ /* 0x080fe400010f0c1e */
[----:B------:R-:W-:Y:S02]  /*2a90*/  @!P0 LEA.HI.X R5, R20, R3, R27, 0x1, P1 ;  /* 0x0000000314058211 */ /* 0x000fe400008f0c1b */
[----:B------:R-:W2:Y:S04]  /*2aa0*/  SHFL.IDX PT, R3, R12, 0x1, 0x181f ;  /* 0x00381f000c037f89 */ /* 0x000ea800000e0000 */
[----:B------:R-:W-:Y:S01]  /*2ab0*/  @!PT LDS RZ, [RZ] ;  /* 0x00000000fffff984 */ /* 0x000fe20000000800 */
[----:B------:R3:W-:Y:S04]  /*2ac0*/  @!P0 LDGSTS.E.BYPASS.LTC128B.128 [R67+0x4080], [R6.64], !P3 ;  /* 0x0408000006438fae */ /* 0x0007e8000d901d46 */
[----:B------:R4:W-:Y:S04]  /*2ad0*/  @!P0 LDGSTS.E.BYPASS.LTC128B.128 [R67+0x8080], [R10.64], !P6 ;  /* 0x080800000a438fae */ /* 0x0009e8000f101d46 */
[----:B------:R5:W-:Y:S04]  /*2ae0*/  @!P0 LDGSTS.E.BYPASS.LTC128B.128 [R67+0xc080], [R8.64], !P5 ;  /* 0x0c08000008438fae */ /* 0x000be8000e901d46 */
[----:B------:R1:W-:Y:S01]  /*2af0*/  @!P0 LDGSTS.E.BYPASS.LTC128B.128 [R67+0x10080], [R4.64], !P4 ;  /* 0x1008000004438fae */ /* 0x0003e2000e101d46 */
[----:B---3--:R-:W-:-:S04]  /*2b00*/  IADD3 R6, R14, 0x20, RZ ;  /* 0x000000200e067810 */ /* 0x008fc80007ffe0ff */
[----:B------:R-:W-:-:S13]  /*2b10*/  ISETP.GE.AND P0, PT, R6, R15, PT ;  /* 0x0000000f0600720c */ /* 0x000fda0003f06270 */
[----:B-1----:R-:W-:-:S04]  /*2b20*/  @!P0 LEA R6, P1, R28, R2, 0x1 ;  /* 0x000000021c068211 */ /* 0x002fc800078208ff */
[----:B--2---:R-:W-:Y:S02]  /*2b30*/  @!P0 LEA.HI.X R7, R28, R3, R29, 0x1, P1 ;  /* 0x000000031c078211 */ /* 0x004fe400008f0c1d */
[----:B----4-:R-:W-:-:S03]  /*2b40*/  @!P0 LEA R10, P1, R0, R2, 0x1 ;  /* 0x00000002000a8211 */ /* 0x010fc600078208ff */
        /* <DEDUP_REMOVED lines=38> */
[----:B------:R-:W-:Y:S02]  /*2db0*/  IMAD R8, R2, c[0x0][0x1e4], R8 ;  /* 0x0000790002087a24 */ /* 0x000fe400078e0208 */
        /* <DEDUP_REMOVED lines=127> */
[----:B------:R-:W-:Y:S02]  /*35b0*/  IMAD.MOV.U32 R155, RZ, RZ, R23 ;  /* 0x000000ffff9b7224 */ /* 0x000fe400078e0017 */
        /* <DEDUP_REMOVED lines=18> */
[----:B------:R-:W3:Y:S04]  /*36e0*/  LDSM.16.M88.4 R24, [R236+0x1000] ;  /* 0x00100000ec18783b */ /* 0x000ee80000000200 */
[----:B------:R-:W4:Y:S04]  /*36f0*/  LDSM.16.M88.4 R32, [R243] ;  /* 0x00000000f320783b */ /* 0x000f280000000200 */
[----:B------:R-:W5:Y:S04]  /*3700*/  LDSM.16.M88.4 R44, [R243+0x800] ;  /* 0x00080000f32c783b */ /* 0x000f680000000200 */
[----:B------:R-:W1:Y:S04]  /*3710*/  LDSM.16.M88.4 R52, [R243+0x1000] ;  /* 0x00100000f334783b */ /* 0x000e680000000200 */
        /* <DEDUP_REMOVED lines=20> */
[C---:B--2---:R-:W-:Y:S02]  /*3860*/  HMMA.16816.F32 R20, R160.reuse, R16, RZ ;  /* 0x00000010a014723c */ /* 0x044fe400000018ff */
[----:B------:R1:W-:Y:S04]  /*3870*/  @!P4 LDGSTS.E.BYPASS.LTC128B.128 [R67+0x6880], [R4.64+0x80], !P2 ;  /* 0x068800800443cfae */ /* 0x0003e8000d101d46 */
[----:B------:R1:W-:Y:S02]  /*3880*/  @!P4 LDGSTS.E.BYPASS.LTC128B.128 [R67+0x8080], [R4.64+0x100], !P1 ;  /* 0x080801000443cfae */ /* 0x0003e4000c901d46 */
[C---:B------:R-:W-:Y:S02]  /*3890*/  HMMA.16816.F32 R28, R160.reuse, R18, RZ ;  /* 0x00000012a01c723c */ /* 0x040fe400000018ff */
[----:B------:R1:W-:Y:S04]  /*38a0*/  @!P4 LDGSTS.E.BYPASS.LTC128B.128 [R67+0x9880], [R4.64+0x180], !P0 ;  /* 0x098801800443cfae */ /* 0x0003e8000c101d46 */
[----:B------:R-:W2:Y:S02]  /*38b0*/  LDSM.16.M88.4 R48, [R238] ;  /* 0x00000000ee30783b */ /* 0x000ea40000000200 */
[C---:B---3--:R-:W-:Y:S02]  /*38c0*/  HMMA.16816.F32 R36, R160.reuse, R24, RZ ;  /* 0x00000018a024723c */ /* 0x048fe400000018ff */
[----:B------:R-:W3:Y:S04]  /*38d0*/  LDSM.16.M88.4 R56, [R238+0x800] ;  /* 0x00080000ee38783b */ /* 0x000ee80000000200 */
[----:B------:R-:W2:Y:S02]  /*38e0*/  LDSM.16.M88.4 R60, [R238+0x1000] ;  /* 0x00100000ee3c783b */ /* 0x000ea40000000200 */
[----:B------:R-:W-:Y:S01]  /*38f0*/  HMMA.16816.F32 R40, R160, R26, RZ ;  /* 0x0000001aa028723c */ /* 0x000fe200000018ff */
[C---:B------:R-:W-:Y:S01]  /*3900*/  IMAD.IADD R237, R243.reuse, 0x1, R0 ;  /* 0x00000001f3ed7824 */ /* 0x040fe200078e0200 */
[----:B------:R-:W0:Y:S06]  /*3910*/  LDGDEPBAR ;  /* 0x00000000000079af */ /* 0x000e2c0000000000 */
[C---:B----4-:R-:W-:Y:S08]  /*3920*/  HMMA.16816.F32 R12, R164.reuse, R34, R12 ;  /* 0x00000022a40c723c */ /* 0x050ff0000000180c */
[C---:B-1----:R-:W-:Y:S01]  /*3930*/  HMMA.16816.F32 R4, R164.reuse, R32, R8 ;  /* 0x00000020a404723c */ /* 0x042fe20000001808 */
[----:B------:R-:W1:Y:S04]  /*3940*/  LDSM.16.M88.4 R8, [R237] ;  /* 0x00000000ed08783b */ /* 0x000e680000000200 */
[----:B------:R-:W-:Y:S03]  /*3950*/  LDSM.16.M88.4 R32, [R236+0x1800] ;  /* 0x00180000ec20783b */ /* 0x000fe60000000200 */
[C---:B-----5:R-:W-:Y:S08]  /*3960*/  HMMA.16816.F32 R16, R164.reuse, R44, R20 ;  /* 0x0000002ca410723c */ /* 0x060ff00000001814 */
[C---:B------:R-:W-:Y:S01]  /*3970*/  HMMA.16816.F32 R20, R164.reuse, R46, R28 ;  /* 0x0000002ea414723c */ /* 0x040fe2000000181c */
[----:B------:R-:W-:Y:S07]  /*3980*/  LDSM.16.M88.4 R44, [R237+0x1000] ;  /* 0x00100000ed2c783b */ /* 0x000fee0000000200 */
[C---:B------:R-:W-:Y:S01]  /*3990*/  HMMA.16816.F32 R24, R164.reuse, R52, R36 ;  /* 0x00000034a418723c */ /* 0x040fe20000001824 */
[----:B------:R-:W4:Y:S07]  /*39a0*/  LDSM.16.M88.4 R36, [R237+0x800] ;  /* 0x00080000ed24783b */ /* 0x000f2e0000000200 */
[----:B------:R-:W-:Y:S01]  /*39b0*/  HMMA.16816.F32 R28, R164, R54, R40 ;  /* 0x00000036a41c723c */ /* 0x000fe20000001828 */
[----:B------:R-:W5:Y:S04]  /*39c0*/  LDSM.16.M88.4 R40, [R236+0x2000] ;  /* 0x00200000ec28783b */ /* 0x000f680000000200 */
[----:B------:R-:W-:Y:S03]  /*39d0*/  LDSM.16.M88.4 R52, [R238+0x2800] ;  /* 0x00280000ee34783b */ /* 0x000fe60000000200 */
[C---:B--2---:R-:W-:Y:S08]  /*39e0*/  HMMA.16816.F32 R4, R180.reuse, R48, R4 ;  /* 0x00000030b404723c */ /* 0x044ff00000001804 */
[C---:B------:R-:W-:Y:S01]  /*39f0*/  HMMA.16816.F32 R12, R180.reuse, R50, R12 ;  /* 0x00000032b40c723c */ /* 0x040fe2000000180c */
[----:B------:R-:W2:Y:S07]  /*3a00*/  LDSM.16.M88.4 R48, [R236+0x2800] ;  /* 0x00280000ec30783b */ /* 0x000eae0000000200 */
[C---:B---3--:R-:W-:Y:S08]  /*3a10*/  HMMA.16816.F32 R16, R180.reuse, R56, R16 ;  /* 0x00000038b410723c */ /* 0x048ff00000001810 */
[C---:B------:R-:W-:Y:S01]  /*3a20*/  HMMA.16816.F32 R20, R180.reuse, R58, R20 ;  /* 0x0000003ab414723c */ /* 0x040fe20000001814 */
[----:B------:R-:W-:Y:S07]  /*3a30*/  LDSM.16.M88.4 R56, [R236+0x5800] ;  /* 0x00580000ec38783b */ /* 0x000fee0000000200 */
[C---:B------:R-:W-:Y:S08]  /*3a40*/  HMMA.16816.F32 R24, R180.reuse, R60, R24 ;  /* 0x0000003cb418723c */ /* 0x040ff00000001818 */
[----:B------:R-:W-:Y:S08]  /*3a50*/  HMMA.16816.F32 R28, R180, R62, R28 ;  /* 0x0000003eb41c723c */ /* 0x000ff0000000181c */
[C---:B-1----:R-:W-:Y:S08]  /*3a60*/  HMMA.16816.F32 R4, R184.reuse, R8, R4 ;  /* 0x00000008b804723c */ /* 0x042ff00000001804 */
[C---:B------:R-:W-:Y:S01]  /*3a70*/  HMMA.16816.F32 R12, R184.reuse, R10, R12 ;  /* 0x0000000ab80c723c */ /* 0x040fe2000000180c */
[----:B------:R-:W1:Y:S07]  /*3a80*/  LDSM.16.M88.4 R8, [R243+0x1800] ;  /* 0x00180000f308783b */ /* 0x000e6e0000000200 */
[C---:B----4-:R-:W-:Y:S08]  /*3a90*/  HMMA.16816.F32 R16, R184.reuse, R36, R16 ;  /* 0x00000024b810723c */ /* 0x050ff00000001810 */
[C---:B------:R-:W-:Y:S01]  /*3aa0*/  HMMA.16816.F32 R20, R184.reuse, R38, R20 ;  /* 0x00000026b814723c */ /* 0x040fe20000001814 */
[----:B------:R-:W3:Y:S07]  /*3ab0*/  LDSM.16.M88.4 R36, [R243+0x2000] ;  /* 0x00200000f324783b */ /* 0x000eee0000000200 */
[C---:B------:R-:W-:Y:S08]  /*3ac0*/  HMMA.16816.F32 R24, R184.reuse, R44, R24 ;  /* 0x0000002cb818723c */ /* 0x040ff00000001818 */
[----:B------:R-:W-:Y:S01]  /*3ad0*/  HMMA.16816.F32 R28, R184, R46, R28 ;  /* 0x0000002eb81c723c */ /* 0x000fe2000000181c */
[----:B------:R-:W4:Y:S07]  /*3ae0*/  LDSM.16.M88.4 R44, [R243+0x2800] ;  /* 0x00280000f32c783b */ /* 0x000f2e0000000200 */
[C---:B------:R-:W-:Y:S08]  /*3af0*/  HMMA.16816.F32 R4, R188.reuse, R32, R4 ;  /* 0x00000020bc04723c */ /* 0x040ff00000001804 */
[C---:B------:R-:W-:Y:S01]  /*3b00*/  HMMA.16816.F32 R12, R188.reuse, R34, R12 ;  /* 0x00000022bc0c723c */ /* 0x040fe2000000180c */
[----:B------:R-:W3:Y:S07]  /*3b10*/  LDSM.16.M88.4 R32, [R238+0x1800] ;  /* 0x00180000ee20783b */ /* 0x000eee0000000200 */
[C---:B-----5:R-:W-:Y:S08]  /*3b20*/  HMMA.16816.F32 R16, R188.reuse, R40, R16 ;  /* 0x00000028bc10723c */ /* 0x060ff00000001810 */
[C---:B------:R-:W-:Y:S01]  /*3b30*/  HMMA.16816.F32 R20, R188.reuse, R42, R20 ;  /* 0x0000002abc14723c */ /* 0x040fe20000001814 */
[----:B------:R-:W5:Y:S07]  /*3b40*/  LDSM.16.M88.4 R40, [R238+0x2000] ;  /* 0x00200000ee28783b */ /* 0x000f6e0000000200 */
[C---:B--2---:R-:W-:Y:S08]  /*3b50*/  HMMA.16816.F32 R24, R188.reuse, R48, R24 ;  /* 0x00000030bc18723c */ /* 0x044ff00000001818 */
[----:B------:R-:W-:Y:S01]  /*3b60*/  HMMA.16816.F32 R28, R188, R50, R28 ;  /* 0x00000032bc1c723c */ /* 0x000fe2000000181c */
[----:B------:R-:W-:Y:S07]  /*3b70*/  LDSM.16.M88.4 R48, [R237+0x2800] ;  /* 0x00280000ed30783b */ /* 0x000fee0000000200 */
[C---:B-1----:R-:W-:Y:S08]  /*3b80*/  HMMA.16816.F32 R4, R192.reuse, R8, R4 ;  /* 0x00000008c004723c */ /* 0x042ff00000001804 */
[C---:B------:R-:W-:Y:S01]  /*3b90*/  HMMA.16816.F32 R12, R192.reuse, R10, R12 ;  /* 0x0000000ac00c723c */ /* 0x040fe2000000180c */
[----:B------:R-:W1:Y:S07]  /*3ba0*/  LDSM.16.M88.4 R8, [R237+0x1800] ;  /* 0x00180000ed08783b */ /* 0x000e6e0000000200 */
[C---:B---3--:R-:W-:Y:S08]  /*3bb0*/  HMMA.16816.F32 R16, R192.reuse, R36, R16 ;  /* 0x00000024c010723c */ /* 0x048ff00000001810 */
[C---:B------:R-:W-:Y:S01]  /*3bc0*/  HMMA.16816.F32 R20, R192.reuse, R38, R20 ;  /* 0x00000026c014723c */ /* 0x040fe20000001814 */
[----:B------:R-:W2:Y:S07]  /*3bd0*/  LDSM.16.M88.4 R36, [R237+0x2000] ;  /* 0x00200000ed24783b */ /* 0x000eae0000000200 */
[C---:B----4-:R-:W-:Y:S08]  /*3be0*/  HMMA.16816.F32 R24, R192.reuse, R44, R24 ;  /* 0x0000002cc018723c */ /* 0x050ff00000001818 */
[----:B------:R-:W-:Y:S01]  /*3bf0*/  HMMA.16816.F32 R28, R192, R46, R28 ;  /* 0x0000002ec01c723c */ /* 0x000fe2000000181c */
[----:B------:R-:W-:Y:S07]  /*3c00*/  LDSM.16.M88.4 R44, [R236+0x3800] ;  /* 0x00380000ec2c783b */ /* 0x000fee0000000200 */
[C---:B------:R-:W-:Y:S08]  /*3c10*/  HMMA.16816.F32 R4, R196.reuse, R32, R4 ;  /* 0x00000020c404723c */ /* 0x040ff00000001804 */
[C---:B------:R-:W-:Y:S01]  /*3c20*/  HMMA.16816.F32 R12, R196.reuse, R34, R12 ;  /* 0x00000022c40c723c */ /* 0x040fe2000000180c */
[----:B------:R-:W3:Y:S07]  /*3c30*/  LDSM.16.M88.4 R32, [R236+0x3000] ;  /* 0x00300000ec20783b */ /* 0x000eee0000000200 */
[C---:B-----5:R-:W-:Y:S08]  /*3c40*/  HMMA.16816.F32 R16, R196.reuse, R40, R16 ;  /* 0x00000028c410723c */ /* 0x060ff00000001810 */
[C---:B------:R-:W-:Y:S01]  /*3c50*/  HMMA.16816.F32 R20, R196.reuse, R42, R20 ;  /* 0x0000002ac414723c */ /* 0x040fe20000001814 */
[----:B------:R-:W-:Y:S07]  /*3c60*/  LDSM.16.M88.4 R40, [R243+0x3800] ;  /* 0x00380000f328783b */ /* 0x000fee0000000200 */
[C---:B------:R-:W-:Y:S08]  /*3c70*/  HMMA.16816.F32 R24, R196.reuse, R52, R24 ;  /* 0x00000034c418723c */ /* 0x040ff00000001818 */
[----:B------:R-:W-:Y:S01]  /*3c80*/  HMMA.16816.F32 R28, R196, R54, R28 ;  /* 0x00000036c41c723c */ /* 0x000fe2000000181c */
[----:B------:R-:W4:Y:S07]  /*3c90*/  LDSM.16.M88.4 R52, [R236+0x4000] ;  /* 0x00400000ec34783b */ /* 0x000f2e0000000200 */
[C---:B-1----:R-:W-:Y:S08]  /*3ca0*/  HMMA.16816.F32 R4, R200.reuse, R8, R4 ;  /* 0x00000008c804723c */ /* 0x042ff00000001804 */
[C---:B------:R-:W-:Y:S01]  /*3cb0*/  HMMA.16816.F32 R12, R200.reuse, R10, R12 ;  /* 0x0000000ac80c723c */ /* 0x040fe2000000180c */
[----:B------:R-:W1:Y:S07]  /*3cc0*/  LDSM.16.M88.4 R8, [R243+0x3000] ;  /* 0x00300000f308783b */ /* 0x000e6e0000000200 */
[C---:B--2---:R-:W-:Y:S08]  /*3cd0*/  HMMA.16816.F32 R16, R200.reuse, R36, R16 ;  /* 0x00000024c810723c */ /* 0x044ff00000001810 */
[C---:B------:R-:W-:Y:S01]  /*3ce0*/  HMMA.16816.F32 R20, R200.reuse, R38, R20 ;  /* 0x00000026c814723c */ /* 0x040fe20000001814 */
[----:B------:R-:W-:Y:S07]  /*3cf0*/  LDSM.16.M88.4 R36, [R238+0x3000] ;  /* 0x00300000ee24783b */ /* 0x000fee0000000200 */
[C---:B------:R-:W-:Y:S08]  /*3d00*/  HMMA.16816.F32 R24, R200.reuse, R48, R24 ;  /* 0x00000030c818723c */ /* 0x040ff00000001818 */
[----:B------:R-:W-:Y:S01]  /*3d10*/  HMMA.16816.F32 R28, R200, R50, R28 ;  /* 0x00000032c81c723c */ /* 0x000fe2000000181c */
[----:B------:R-:W2:Y:S07]  /*3d20*/  LDSM.16.M88.4 R48, [R243+0x4000] ;  /* 0x00400000f330783b */ /* 0x000eae0000000200 */
[C---:B---3--:R-:W-:Y:S08]  /*3d30*/  HMMA.16816.F32 R4, R204.reuse, R32, R4 ;  /* 0x00000020cc04723c */ /* 0x048ff00000001804 */
[C---:B------:R-:W-:Y:S01]  /*3d40*/  HMMA.16816.F32 R12, R204.reuse, R34, R12 ;  /* 0x00000022cc0c723c */ /* 0x040fe2000000180c */
[----:B------:R-:W-:Y:S07]  /*3d50*/  LDSM.16.M88.4 R32, [R237+0x3000] ;  /* 0x00300000ed20783b */ /* 0x000fee0000000200 */
[C---:B------:R-:W-:Y:S08]  /*3d60*/  HMMA.16816.F32 R16, R204.reuse, R44, R16 ;  /* 0x0000002ccc10723c */ /* 0x040ff00000001810 */
[C---:B------:R-:W-:Y:S01]  /*3d70*/  HMMA.16816.F32 R20, R204.reuse, R46, R20 ;  /* 0x0000002ecc14723c */ /* 0x040fe20000001814 */
[----:B------:R-:W3:Y:S07]  /*3d80*/  LDSM.16.M88.4 R44, [R238+0x3800] ;  /* 0x00380000ee2c783b */ /* 0x000eee0000000200 */
[C---:B----4-:R-:W-:Y:S08]  /*3d90*/  HMMA.16816.F32 R24, R204.reuse, R52, R24 ;  /* 0x00000034cc18723c */ /* 0x050ff00000001818 */
[----:B------:R-:W-:Y:S01]  /*3da0*/  HMMA.16816.F32 R28, R204, R54, R28 ;  /* 0x00000036cc1c723c */ /* 0x000fe2000000181c */
[----:B------:R-:W4:Y:S07]  /*3db0*/  LDSM.16.M88.4 R52, [R238+0x4000] ;  /* 0x00400000ee34783b */ /* 0x000f2e0000000200 */
[C---:B-1----:R-:W-:Y:S08]  /*3dc0*/  HMMA.16816.F32 R4, R208.reuse, R8, R4 ;  /* 0x00000008d004723c */ /* 0x042ff00000001804 */
[C---:B------:R-:W-:Y:S08]  /*3dd0*/  HMMA.16816.F32 R12, R208.reuse, R10, R12 ;  /* 0x0000000ad00c723c */ /* 0x040ff0000000180c */
[C---:B------:R-:W-:Y:S08]  /*3de0*/  HMMA.16816.F32 R16, R208.reuse, R40, R16 ;  /* 0x00000028d010723c */ /* 0x040ff00000001810 */
[C---:B------:R-:W-:Y:S01]  /*3df0*/  HMMA.16816.F32 R20, R208.reuse, R42, R20 ;  /* 0x0000002ad014723c */ /* 0x040fe20000001814 */
[----:B------:R-:W1:Y:S07]  /*3e00*/  LDSM.16.M88.4 R40, [R237+0x3800] ;  /* 0x00380000ed28783b */ /* 0x000e6e0000000200 */
[C---:B--2---:R-:W-:Y:S08]  /*3e10*/  HMMA.16816.F32 R24, R208.reuse, R48, R24 ;  /* 0x00000030d018723c */ /* 0x044ff00000001818 */
[----:B------:R-:W-:Y:S01]  /*3e20*/  HMMA.16816.F32 R28, R208, R50, R28 ;  /* 0x00000032d01c723c */ /* 0x000fe2000000181c */
[----:B------:R-:W2:Y:S07]  /*3e30*/  LDSM.16.M88.4 R48, [R237+0x4000] ;  /* 0x00400000ed30783b */ /* 0x000eae0000000200 */
[C---:B------:R-:W-:Y:S08]  /*3e40*/  HMMA.16816.F32 R8, R212.reuse, R36, R4 ;  /* 0x00000024d408723c */ /* 0x040ff00000001804 */
[C---:B------:R-:W-:Y:S01]  /*3e50*/  HMMA.16816.F32 R4, R212.reuse, R38, R12 ;  /* 0x00000026d404723c */ /* 0x040fe2000000180c */
[----:B------:R-:W5:Y:S07]  /*3e60*/  LDSM.16.M88.4 R36, [R236+0x4800] ;  /* 0x00480000ec24783b */ /* 0x000f6e0000000200 */
[C---:B---3--:R-:W-:Y:S08]  /*3e70*/  HMMA.16816.F32 R16, R212.reuse, R44, R16 ;  /* 0x0000002cd410723c */ /* 0x048ff00000001810 */
[C---:B------:R-:W-:Y:S01]  /*3e80*/  HMMA.16816.F32 R20, R212.reuse, R46, R20 ;  /* 0x0000002ed414723c */ /* 0x040fe20000001814 */
[----:B------:R-:W3:Y:S07]  /*3e90*/  LDSM.16.M88.4 R44, [R236+0x5000] ;  /* 0x00500000ec2c783b */ /* 0x000eee0000000200 */
[C---:B----4-:R-:W-:Y:S08]  /*3ea0*/  HMMA.16816.F32 R24, R212.reuse, R52, R24 ;  /* 0x00000034d418723c */ /* 0x050ff00000001818 */
[----:B------:R-:W-:Y:S01]  /*3eb0*/  HMMA.16816.F32 R28, R212, R54, R28 ;  /* 0x00000036d41c723c */ /* 0x000fe2000000181c */
[----:B------:R-:W-:Y:S07]  /*3ec0*/  LDSM.16.M88.4 R52, [R243+0x5800] ;  /* 0x00580000f334783b */ /* 0x000fee0000000200 */
[C---:B------:R-:W-:Y:S08]  /*3ed0*/  HMMA.16816.F32 R12, R216.reuse, R32, R8 ;  /* 0x00000020d80c723c */ /* 0x040ff00000001808 */
[C---:B------:R-:W-:Y:S01]  /*3ee0*/  HMMA.16816.F32 R8, R216.reuse, R34, R4 ;  /* 0x00000022d808723c */ /* 0x040fe20000001804 */
[----:B------:R-:W4:Y:S07]  /*3ef0*/  LDSM.16.M88.4 R32, [R243+0x4800] ;  /* 0x00480000f320783b */ /* 0x000f2e0000000200 */
[C---:B-1----:R-:W-:Y:S08]  /*3f00*/  HMMA.16816.F32 R4, R216.reuse, R40, R16 ;  /* 0x00000028d804723c */ /* 0x042ff00000001810 */
[C---:B------:R-:W-:Y:S01]  /*3f10*/  HMMA.16816.F32 R20, R216.reuse, R42, R20 ;  /* 0x0000002ad814723c */ /* 0x040fe20000001814 */
[----:B------:R-:W1:Y:S07]  /*3f20*/  LDSM.16.M88.4 R40, [R243+0x5000] ;  /* 0x00500000f328783b */ /* 0x000e6e0000000200 */
[C---:B--2---:R-:W-:Y:S08]  /*3f30*/  HMMA.16816.F32 R24, R216.reuse, R48, R24 ;  /* 0x00000030d818723c */ /* 0x044ff00000001818 */
[----:B------:R-:W-:Y:S01]  /*3f40*/  HMMA.16816.F32 R28, R216, R50, R28 ;  /* 0x00000032d81c723c */ /* 0x000fe2000000181c */
[----:B------:R-:W-:Y:S07]  /*3f50*/  LDSM.16.M88.4 R48, [R238+0x5000] ;  /* 0x00500000ee30783b */ /* 0x000fee0000000200 */
[C---:B-----5:R-:W-:Y:S08]  /*3f60*/  HMMA.16816.F32 R16, R220.reuse, R36, R12 ;  /* 0x00000024dc10723c */ /* 0x060ff0000000180c */
[C---:B------:R-:W-:Y:S01]  /*3f70*/  HMMA.16816.F32 R12, R220.reuse, R38, R8 ;  /* 0x00000026dc0c723c */ /* 0x040fe20000001808 */
[----:B------:R-:W-:Y:S07]  /*3f80*/  LDSM.16.M88.4 R36, [R237+0x5000] ;  /* 0x00500000ed24783b */ /* 0x000fee0000000200 */
[C---:B---3--:R-:W-:Y:S08]  /*3f90*/  HMMA.16816.F32 R8, R220.reuse, R44, R4 ;  /* 0x0000002cdc08723c */ /* 0x048ff00000001804 */
[C---:B------:R-:W-:Y:S01]  /*3fa0*/  HMMA.16816.F32 R4, R220.reuse, R46, R20 ;  /* 0x0000002edc04723c */ /* 0x040fe20000001814 */
[----:B------:R-:W2:Y:S07]  /*3fb0*/  LDSM.16.M88.4 R44, [R238+0x4800] ;  /* 0x00480000ee2c783b */ /* 0x000eae0000000200 */
[C---:B------:R-:W-:Y:S08]  /*3fc0*/  HMMA.16816.F32 R24, R220.reuse, R56, R24 ;  /* 0x00000038dc18723c */ /* 0x040ff00000001818 */
[----:B------:R-:W-:Y:S01]  /*3fd0*/  HMMA.16816.F32 R28, R220, R58, R28 ;  /* 0x0000003adc1c723c */ /* 0x000fe2000000181c */
[----:B------:R-:W3:Y:S07]  /*3fe0*/  LDSM.16.M88.4 R56, [R238+0x5800] ;  /* 0x00580000ee38783b */ /* 0x000eee0000000200 */
[C---:B----4-:R-:W-:Y:S08]  /*3ff0*/  HMMA.16816.F32 R20, R224.reuse, R32, R16 ;  /* 0x00000020e014723c */ /* 0x050ff00000001810 */
[C---:B------:R-:W-:Y:S01]  /*4000*/  HMMA.16816.F32 R16, R224.reuse, R34, R12 ;  /* 0x00000022e010723c */ /* 0x040fe2000000180c */
[----:B------:R-:W-:Y:S07]  /*4010*/  LDSM.16.M88.4 R32, [R237+0x5800] ;  /* 0x00580000ed20783b */ /* 0x000fee0000000200 */
[C---:B-1----:R-:W-:Y:S08]  /*4020*/  HMMA.16816.F32 R12, R224.reuse, R40, R8 ;  /* 0x00000028e00c723c */ /* 0x042ff00000001808 */
[----:B------:R-:W-:Y:S01]  /*4030*/  HMMA.16816.F32 R8, R224, R42, R4 ;  /* 0x0000002ae008723c */ /* 0x000fe20000001804 */
[----:B------:R-:W1:Y:S01]  /*4040*/  LDSM.16.M88.4 R40, [R237+0x4800] ;  /* 0x00480000ed28783b */ /* 0x000e620000000200 */
[----:B------:R-:W-:Y:S01]  /*4050*/  IADD3 R2, R243, 0x1000, RZ ;  /* 0x00001000f3027810 */ /* 0x000fe20007ffe0ff */
[----:B------:R-:W-:-:S05]  /*4060*/  DEPBAR.LE SB0, 0x0 ;  /* 0x000080000000791a */ /* 0x000fca0000000000 */
[C---:B------:R-:W-:Y:S08]  /*4070*/  HMMA.16816.F32 R4, R224.reuse, R52, R24 ;  /* 0x00000034e004723c */ /* 0x040ff00000001818 */
[----:B------:R-:W-:Y:S01]  /*4080*/  HMMA.16816.F32 R28, R224, R54, R28 ;  /* 0x00000036e01c723c */ /* 0x000fe2000000181c */
[----:B------:R-:W-:-:S07]  /*4090*/  IADD3 R0, R243, 0x800, RZ ;  /* 0x00000800f3007810 */ /* 0x000fce0007ffe0ff */
[C---:B--2---:R-:W-:Y:S08]  /*40a0*/  HMMA.16816.F32 R24, R228.reuse, R44, R20 ;  /* 0x0000002ce418723c */ /* 0x044ff00000001814 */
[C---:B------:R-:W-:Y:S08]  /*40b0*/  HMMA.16816.F32 R20, R228.reuse, R46, R16 ;  /* 0x0000002ee414723c */ /* 0x040ff00000001810 */
[C---:B------:R-:W-:Y:S08]  /*40c0*/  HMMA.16816.F32 R16, R228.reuse, R48, R12 ;  /* 0x00000030e410723c */ /* 0x040ff0000000180c */
[C---:B------:R-:W-:Y:S01]  /*40d0*/  HMMA.16816.F32 R12, R228.reuse, R50, R8 ;  /* 0x00000032e40c723c */ /* 0x040fe20000001808 */
[----:B------:R2:W-:Y:S07]  /*40e0*/  STL [R1+0x4], R2 ;  /* 0x0000040201007387 */ /* 0x0005ee0000100800 */
[C---:B---3--:R-:W-:Y:S01]  /*40f0*/  HMMA.16816.F32 R8, R228.reuse, R56, R4 ;  /* 0x00000038e408723c */ /* 0x048fe20000001804 */
[----:B------:R2:W-:Y:S07]  /*4100*/  STL [R1], R0 ;  /* 0x0000000001007387 */ /* 0x0005ee0000100800 */
[----:B------:R-:W-:Y:S01]  /*4110*/  HMMA.16816.F32 R4, R228, R58, R28 ;  /* 0x0000003ae404723c */ /* 0x000fe2000000181c */
[----:B------:R-:W-:Y:S01]  /*4120*/  ISETP.GT.AND P0, PT, R65, R155, PT ;  /* 0x0000009b4100720c */ /* 0x000fe20003f04270 */
[----:B------:R-:W-:Y:S06]  /*4130*/  BSSY B0, `(.L_x_3461) ;  /* 0x0000038000007945 */ /* 0x000fec0003800000 */
[----:B-1----:R-:W-:Y:S01]  /*4140*/  HMMA.16816.F32 R28, R232, R40, R24 ;  /* 0x00000028e81c723c */ /* 0x002fe20000001818 */
[----:B------:R-:W-:-:S02]  /*4150*/  IADD3 R252, R243, 0x4800, RZ ;  /* 0x00004800f3fc7810 */ /* 0x000fc40007ffe0ff */
[----:B------:R-:W-:-:S05]  /*4160*/  IADD3 R251, R243, 0x5800, RZ ;  /* 0x00005800f3fb7810 */ /* 0x000fca0007ffe0ff */
[----:B------:R-:W-:Y:S01]  /*4170*/  HMMA.16816.F32 R40, R232, R42, R20 ;  /* 0x0000002ae828723c */ /* 0x000fe20000001814 */
[C---:B------:R-:W-:Y:S02]  /*4180*/  IADD3 R250, R243.reuse, 0x5000, RZ ;  /* 0x00005000f3fa7810 */ /* 0x040fe40007ffe0ff */
[----:B------:R-:W-:-:S05]  /*4190*/  IADD3 R249, R243, 0x3000, RZ ;  /* 0x00003000f3f97810 */ /* 0x000fca0007ffe0ff */
[----:B------:R-:W-:Y:S01]  /*41a0*/  HMMA.16816.F32 R24, R232, R36, R16 ;  /* 0x00000024e818723c */ /* 0x000fe20000001810 */
[C---:B------:R-:W-:Y:S02]  /*41b0*/  IADD3 R248, R243.reuse, 0x4000, RZ ;  /* 0x00004000f3f87810 */ /* 0x040fe40007ffe0ff */
[----:B------:R-:W-:-:S05]  /*41c0*/  IADD3 R247, R243, 0x3800, RZ ;  /* 0x00003800f3f77810 */ /* 0x000fca0007ffe0ff */
[----:B------:R-:W-:Y:S01]  /*41d0*/  HMMA.16816.F32 R20, R232, R32, R8 ;  /* 0x00000020e814723c */ /* 0x000fe20000001808 */
[C---:B------:R-:W-:Y:S02]  /*41e0*/  IADD3 R246, R243.reuse, 0x1800, RZ ;  /* 0x00001800f3f67810 */ /* 0x040fe40007ffe0ff */
[C---:B------:R-:W-:Y:S02]  /*41f0*/  IADD3 R245, R243.reuse, 0x2800, RZ ;  /* 0x00002800f3f57810 */ /* 0x040fe40007ffe0ff */
[----:B------:R-:W-:-:S03]  /*4200*/  IADD3 R244, R243, 0x2000, RZ ;  /* 0x00002000f3f47810 */ /* 0x000fc60007ffe0ff */
[C---:B------:R-:W-:Y:S08]  /*4210*/  HMMA.16816.F32 R36, R232.reuse, R38, R12 ;  /* 0x00000026e824723c */ /* 0x040ff0000000180c */
[----:B------:R-:W-:Y:S01]  /*4220*/  HMMA.16816.F32 R32, R232, R34, R4 ;  /* 0x00000022e820723c */ /* 0x000fe20000001804 */
[----:B------:R-:W-:Y:S06]  /*4230*/  BAR.SYNC.DEFER_BLOCKING 0x0 ;  /* 0x0000000000007b1d */ /* 0x000fec0000010000 */
[----:B------:R-:W-:Y:S01]  /*4240*/  @!UPT UIADD3 URZ, URZ, URZ, URZ ;  /* 0x0000003f3f3ff290 */ /* 0x000fe2000fffe03f */
[----:B------:R-:W-:Y:S11]  /*4250*/  @!P0 BRA `(.L_x_3462) ;  /* 0x0000025000008947 */ /* 0x000ff60003800000 */
[----:B--2---:R-:W-:Y:S02]  /*4260*/  IADD3 R4, -R73, 0x30, RZ ;  /* 0x0000003049047810 */ /* 0x004fe40007ffe1ff */
        /* <DEDUP_REMOVED lines=36> */
.L_x_3462:
[----:B--2---:R-:W-:Y:S05]  /*44b0*/  BSYNC B0 ;  /* 0x0000000000007941 */ /* 0x004fea0003800000 */
.L_x_3461:
[----:B-1----:R-:W2:Y:S04]  /*44c0*/  LDL R4, [R1+0x64] ;  /* 0x0000640001047983 */ /* 0x002ea80000100800 */
        /* <DEDUP_REMOVED lines=18> */
[----:B------:R-:W-:Y:S02]  /*45f0*/  IMAD.IADD R4, R64, 0x1, -R4 ;  /* 0x0000000140047824 */ /* 0x000fe400078e0a04 */
[----:B------:R2:W3:Y:S04]  /*4600*/  SHFL.IDX PT, R6, R0, 0x1, 0x1c1f ;  /* 0x003c1f0000067f89 */ /* 0x0004e800000e0000 */
[----:B------:R-:W-:Y:S01]  /*4610*/  LDSM.16.MT88.4 R64, [R240+0x800] ;  /* 0x00080000f040783b */ /* 0x000fe20000004200 */
[----:B----4-:R-:W-:-:S05]  /*4620*/  IMAD.IADD R3, R3, 0x1, -R160 ;  /* 0x0000000103037824 */ /* 0x010fca00078e0aa0 */
[----:B-1----:R-:W-:-:S04]  /*4630*/  IADD3 R2, R3, R2, RZ ;  /* 0x0000000203027210 */ /* 0x002fc80007ffe0ff */
[----:B------:R-:W-:-:S04]  /*4640*/  IMNMX R2, R4, R2, PT ;  /* 0x0000000204027217 */ /* 0x000fc80003800200 */
[C---:B------:R-:W-:Y:S02]  /*4650*/  ISETP.GT.AND P0, PT, R2.reuse, RZ, PT ;  /* 0x000000ff0200720c */ /* 0x040fe40003f04270 */
[----:B------:R-:W-:Y:S02]  /*4660*/  ISETP.GT.AND P1, PT, R2, 0x1, PT ;  /* 0x000000010200780c */ /* 0x000fe40003f24270 */
[----:B------:R-:W-:Y:S02]  /*4670*/  FSEL R16, R28, -INF , P0 ;  /* 0xff8000001c107808 */ /* 0x000fe40000000000 */
[C---:B------:R-:W-:Y:S02]  /*4680*/  ISETP.GT.AND P0, PT, R2.reuse, 0x8, PT ;  /* 0x000000080200780c */ /* 0x040fe40003f04270 */
[----:B------:R-:W-:Y:S02]  /*4690*/  FSEL R15, R29, -INF , P1 ;  /* 0xff8000001d0f7808 */ /* 0x000fe40000800000 */
[----:B------:R-:W-:-:S02]  /*46a0*/  ISETP.GT.AND P1, PT, R2, 0x9, PT ;  /* 0x000000090200780c */ /* 0x000fc40003f24270 */
[----:B------:R-:W-:Y:S02]  /*46b0*/  FSEL R14, R40, -INF , P0 ;  /* 0xff800000280e7808 */ /* 0x000fe40000000000 */
[----:B--2---:R-:W-:Y:S02]  /*46c0*/  FMNMX.FTZ R0, R16, R15, !PT ;  /* 0x0000000f10007209 */ /* 0x004fe40007810000 */
[----:B------:R-:W-:Y:S02]  /*46d0*/  ISETP.GT.AND P0, PT, R2, 0x10, PT ;  /* 0x000000100200780c */ /* 0x000fe40003f04270 */
[----:B------:R-:W-:Y:S02]  /*46e0*/  FSEL R13, R41, -INF , P1 ;  /* 0xff800000290d7808 */ /* 0x000fe40000800000 */
[----:B------:R-:W-:Y:S02]  /*46f0*/  FMNMX.FTZ R0, R14, R0, !PT ;  /* 0x000000000e007209 */ /* 0x000fe40007810000 */
[----:B------:R-:W-:-:S02]  /*4700*/  ISETP.GT.AND P1, PT, R2, 0x11, PT ;  /* 0x000000110200780c */ /* 0x000fc40003f24270 */
[----:B------:R-:W-:Y:S02]  /*4710*/  FSEL R12, R24, -INF , P0 ;  /* 0xff800000180c7808 */ /* 0x000fe40000000000 */
[C---:B------:R-:W-:Y:S02]  /*4720*/  ISETP.GT.AND P0, PT, R2.reuse, 0x18, PT ;  /* 0x000000180200780c */ /* 0x040fe40003f04270 */
[----:B------:R-:W-:Y:S02]  /*4730*/  FMNMX.FTZ R0, R13, R0, !PT ;  /* 0x000000000d007209 */ /* 0x000fe40007810000 */
[----:B------:R-:W-:Y:S02]  /*4740*/  FSEL R17, R25, -INF , P1 ;  /* 0xff80000019117808 */ /* 0x000fe40000800000 */
[----:B------:R-:W-:Y:S02]  /*4750*/  ISETP.GT.AND P1, PT, R2, 0x19, PT ;  /* 0x000000190200780c */ /* 0x000fe40003f24270 */
[----:B------:R-:W-:-:S02]  /*4760*/  FSEL R11, R36, -INF , P0 ;  /* 0xff800000240b7808 */ /* 0x000fc40000000000 */
[----:B------:R-:W-:Y:S01]  /*4770*/  FMNMX.FTZ R5, R12, R0, !PT ;  /* 0x000000000c057209 */ /* 0x000fe20007810000 */
[----:B---3--:R-:W-:Y:S01]  /*4780*/  IMAD.IADD R0, R3, 0x1, R6 ;  /* 0x0000000103007824 */ /* 0x008fe200078e0206 */
[C---:B------:R-:W-:Y:S02]  /*4790*/  ISETP.GT.AND P0, PT, R2.reuse, 0x20, PT ;  /* 0x000000200200780c */ /* 0x040fe40003f04270 */
[----:B------:R-:W-:Y:S02]  /*47a0*/  FSEL R10, R37, -INF , P1 ;  /* 0xff800000250a7808 */ /* 0x000fe40000800000 */
[----:B------:R-:W-:Y:S02]  /*47b0*/  ISETP.GT.AND P1, PT, R2, 0x21, PT ;  /* 0x000000210200780c */ /* 0x000fe40003f24270 */
[----:B------:R-:W-:Y:S02]  /*47c0*/  FSEL R99, R20, -INF , P0 ;  /* 0xff80000014637808 */ /* 0x000fe40000000000 */
[----:B------:R-:W-:-:S02]  /*47d0*/  FMNMX.FTZ R3, R17, R5, !PT ;  /* 0x0000000511037209 */ /* 0x000fc40007810000 */
[----:B------:R-:W-:Y:S02]  /*47e0*/  ISETP.GT.AND P0, PT, R2, 0x28, PT ;  /* 0x000000280200780c */ /* 0x000fe40003f04270 */
[----:B------:R-:W-:Y:S02]  /*47f0*/  IMNMX R0, R4, R0, PT ;  /* 0x0000000004007217 */ /* 0x000fe40003800200 */
[----:B------:R-:W-:Y:S02]  /*4800*/  FSEL R98, R21, -INF , P1 ;  /* 0xff80000015627808 */ /* 0x000fe40000800000 */
[----:B------:R-:W-:Y:S02]  /*4810*/  FMNMX.FTZ R3, R11, R3, !PT ;  /* 0x000000030b037209 */ /* 0x000fe40007810000 */
[----:B------:R-:W-:Y:S02]  /*4820*/  ISETP.GT.AND P1, PT, R2, 0x29, PT ;  /* 0x000000290200780c */ /* 0x000fe40003f24270 */
[----:B------:R-:W-:-:S02]  /*4830*/  FSEL R97, R32, -INF , P0 ;  /* 0xff80000020617808 */ /* 0x000fc40000000000 */
[C---:B------:R-:W-:Y:S02]  /*4840*/  ISETP.GT.AND P0, PT, R0.reuse, RZ, PT ;  /* 0x000000ff0000720c */ /* 0x040fe40003f04270 */
[----:B------:R-:W-:Y:S02]  /*4850*/  ISETP.GT.AND P2, PT, R0, 0x1, PT ;  /* 0x000000010000780c */ /* 0x000fe40003f44270 */
[----:B------:R-:W-:Y:S02]  /*4860*/  FMNMX.FTZ R3, R10, R3, !PT ;  /* 0x000000030a037209 */ /* 0x000fe40007810000 */
[----:B------:R-:W-:Y:S02]  /*4870*/  FSEL R94, R33, -INF , P1 ;  /* 0xff800000215e7808 */ /* 0x000fe40000800000 */
[----:B------:R-:W-:Y:S02]  /*4880*/  FSEL R9, R30, -INF , P0 ;  /* 0xff8000001e097808 */ /* 0x000fe40000000000 */
[----:B------:R-:W-:-:S02]  /*4890*/  ISETP.GT.AND P1, PT, R0, 0x8, PT ;  /* 0x000000080000780c */ /* 0x000fc40003f24270 */
[----:B------:R-:W-:Y:S02]  /*48a0*/  FSEL R8, R31, -INF , P2 ;  /* 0xff8000001f087808 */ /* 0x000fe40001000000 */
[----:B------:R-:W-:Y:S01]  /*48b0*/  FMNMX.FTZ R2, R99, R3, !PT ;  /* 0x0000000363027209 */ /* 0x000fe20007810000 */
[----:B------:R-:W-:Y:S01]  /*48c0*/  LDSM.16.MT88.4 R28, [R241] ;  /* 0x00000000f11c783b */ /* 0x000fe20000004200 */
[----:B------:R-:W-:Y:S02]  /*48d0*/  ISETP.GT.AND P0, PT, R0, 0x9, PT ;  /* 0x000000090000780c */ /* 0x000fe40003f04270 */
[----:B------:R-:W-:Y:S02]  /*48e0*/  FSEL R7, R42, -INF , P1 ;  /* 0xff8000002a077808 */ /* 0x000fe40000800000 */
[----:B------:R-:W-:Y:S02]  /*48f0*/  FMNMX.FTZ R3, R9, R8, !PT ;  /* 0x0000000809037209 */ /* 0x000fe40007810000 */
[----:B------:R-:W-:-:S02]  /*4900*/  FSEL R6, R43, -INF , P0 ;  /* 0xff8000002b067808 */ /* 0x000fc40000000000 */
[----:B------:R-:W-:Y:S01]  /*4910*/  ISETP.GT.AND P1, PT, R0, 0x10, PT ;  /* 0x000000100000780c */ /* 0x000fe20003f24270 */
[----:B------:R-:W-:Y:S01]  /*4920*/  LDSM.16.MT88.4 R40, [R44] ;  /* 0x000000002c28783b */ /* 0x000fe20000004200 */
[----:B------:R-:W-:Y:S02]  /*4930*/  FMNMX.FTZ R3, R7, R3, !PT ;  /* 0x0000000307037209 */ /* 0x000fe40007810000 */
[----:B------:R-:W-:Y:S01]  /*4940*/  FMNMX.FTZ R2, R98, R2, !PT ;  /* 0x0000000262027209 */ /* 0x000fe20007810000 */
[----:B------:R-:W-:Y:S01]  /*4950*/  LDSM.16.MT88.4 R44, [R239+0x1800] ;  /* 0x00180000ef2c783b */ /* 0x000fe20000004200 */
[----:B------:R-:W-:Y:S02]  /*4960*/  ISETP.GT.AND P0, PT, R0, 0x11, PT ;  /* 0x000000110000780c */ /* 0x000fe40003f04270 */
[----:B------:R-:W-:Y:S02]  /*4970*/  FSEL R5, R26, -INF , P1 ;  /* 0xff8000001a057808 */ /* 0x000fe40000800000 */
[----:B------:R-:W-:-:S02]  /*4980*/  FMNMX.FTZ R3, R6, R3, !PT ;  /* 0x0000000306037209 */ /* 0x000fc40007810000 */
[----:B------:R-:W-:Y:S02]  /*4990*/  FMNMX.FTZ R2, R97, R2, !PT ;  /* 0x0000000261027209 */ /* 0x000fe40007810000 */
[----:B------:R-:W-:Y:S02]  /*49a0*/  FSEL R4, R27, -INF , P0 ;  /* 0xff8000001b047808 */ /* 0x000fe40000000000 */
[----:B------:R-:W-:Y:S01]  /*49b0*/  ISETP.GT.AND P1, PT, R0, 0x18, PT ;  /* 0x000000180000780c */ /* 0x000fe20003f24270 */
[----:B------:R-:W-:Y:S01]  /*49c0*/  LDSM.16.MT88.4 R24, [R240] ;  /* 0x00000000f018783b */ /* 0x000fe20000004200 */
[----:B------:R-:W-:Y:S02]  /*49d0*/  FMNMX.FTZ R18, R5, R3, !PT ;  /* 0x0000000305127209 */ /* 0x000fe40007810000 */
[----:B------:R-:W-:Y:S02]  /*49e0*/  FMNMX.FTZ R2, R94, R2, !PT ;  /* 0x000000025e027209 */ /* 0x000fe40007810000 */
[----:B------:R-:W-:-:S02]  /*49f0*/  ISETP.GT.AND P0, PT, R0, 0x19, PT ;  /* 0x000000190000780c */ /* 0x000fc40003f04270 */
[----:B------:R-:W-:Y:S02]  /*4a00*/  FSEL R3, R38, -INF , P1 ;  /* 0xff80000026037808 */ /* 0x000fe40000800000 */
[----:B------:R-:W-:Y:S01]  /*4a10*/  FMNMX.FTZ R19, R4, R18, !PT ;  /* 0x0000001204137209 */ /* 0x000fe20007810000 */
[----:B------:R-:W1:Y:S01]  /*4a20*/  SHFL.BFLY PT, R20, R2, 0x2, 0x1f ;  /* 0x0c401f0002147f89 */ /* 0x000e6200000e0000 */
[----:B------:R-:W-:Y:S02]  /*4a30*/  FSEL R18, R39, -INF , P0 ;  /* 0xff80000027127808 */ /* 0x000fe40000000000 */
[C---:B------:R-:W-:Y:S02]  /*4a40*/  ISETP.GT.AND P1, PT, R0.reuse, 0x20, PT ;  /* 0x000000200000780c */ /* 0x040fe40003f24270 */
[----:B------:R-:W-:Y:S02]  /*4a50*/  FMNMX.FTZ R19, R3, R19, !PT ;  /* 0x0000001303137209 */ /* 0x000fe40007810000 */
[----:B------:R-:W-:-:S02]  /*4a60*/  ISETP.GT.AND P0, PT, R0, 0x21, PT ;  /* 0x000000210000780c */ /* 0x000fc40003f04270 */
[----:B------:R-:W-:Y:S02]  /*4a70*/  FSEL R96, R22, -INF , P1 ;  /* 0xff80000016607808 */ /* 0x000fe40000800000 */
[----:B------:R-:W-:Y:S02]  /*4a80*/  FMNMX.FTZ R19, R18, R19, !PT ;  /* 0x0000001312137209 */ /* 0x000fe40007810000 */
[----:B------:R-:W-:Y:S02]  /*4a90*/  FSEL R95, R23, -INF , P0 ;  /* 0xff800000175f7808 */ /* 0x000fe40000000000 */
[----:B------:R-:W-:Y:S02]  /*4aa0*/  ISETP.GT.AND P1, PT, R0, 0x28, PT ;  /* 0x000000280000780c */ /* 0x000fe40003f24270 */
[----:B------:R-:W-:Y:S02]  /*4ab0*/  FMNMX.FTZ R19, R96, R19, !PT ;  /* 0x0000001360137209 */ /* 0x000fe40007810000 */
[----:B------:R-:W-:-:S02]  /*4ac0*/  ISETP.GT.AND P0, PT, R0, 0x29, PT ;  /* 0x000000290000780c */ /* 0x000fc40003f04270 */
[----:B------:R-:W-:Y:S02]  /*4ad0*/  FSEL R93, R34, -INF , P1 ;  /* 0xff800000225d7808 */ /* 0x000fe40000800000 */
[----:B------:R-:W-:Y:S02]  /*4ae0*/  FMNMX.FTZ R0, R95, R19, !PT ;  /* 0x000000135f007209 */ /* 0x000fe40007810000 */
[----:B------:R-:W-:Y:S02]  /*4af0*/  FSEL R92, R35, -INF , P0 ;  /* 0xff800000235c7808 */ /* 0x000fe40000000000 */
[----:B------:R-:W-:Y:S01]  /*4b00*/  FMNMX.FTZ R0, R93, R0, !PT ;  /* 0x000000005d007209 */ /* 0x000fe20007810000 */
[----:B------:R-:W-:Y:S03]  /*4b10*/  LDSM.16.MT88.4 R32, [R239+0x800] ;  /* 0x00080000ef20783b */ /* 0x000fe60000004200 */
[----:B------:R-:W-:-:S02]  /*4b20*/  FMNMX.FTZ R0, R92, R0, !PT ;  /* 0x000000005c007209 */ /* 0x000fc40007810000 */
        /* <DEDUP_REMOVED lines=363> */
.L_x_3468:
        /* <DEDUP_REMOVED lines=25> */
[C---:B------:R-:W-:Y:S01]  /*6370*/  IMAD R0, R133.reuse, c[0x0][0x20c], R0 ;  /* 0x0000830085007a24 */ /* 0x040fe200078e0200 */
        /* <DEDUP_REMOVED lines=29> */
.L_x_3465:
[----:B------:R-:W-:Y:S05]  /*6550*/  BSYNC B0 ;  /* 0x0000000000007941 */ /* 0x000fea0003800000 */
.L_x_3464:
[C---:B-1---5:R-:W-:Y:S01]  /*6560*/  HMMA.16816.F32 R4, R160.reuse, R8, RZ ;  /* 0x00000008a004723c */ /* 0x062fe200000018ff */
        /* <DEDUP_REMOVED lines=12> */
[----:B------:R-:W3:Y:S07]  /*6630*/  LDSM.16.M88.4 R172, [R238+0x800] ;  /* 0x00080000eeac783b */ /* 0x000eee0000000200 */
[C---:B----4-:R-:W-:Y:S07]  /*6640*/  HMMA.16816.F32 R20, R164.reuse, R176, R20 ;  /* 0x000000b0a414723c */ /* 0x050fee0000001814 */
[----:B------:R-:W-:Y:S01]  /*6650*/  MOV R177, R133 ;  /* 0x0000008500b17202 */ /* 0x000fe20000000f00 */
[----:B------:R-:W-:Y:S03]  /*6660*/  HMMA.16816.F32 R24, R164, R178, R24 ;  /* 0x000000b2a418723c */ /* 0x000fe60000001818 */
[----:B------:R-:W-:Y:S05]  /*6670*/  ISETP.GT.AND P0, PT, R177, R132, PT ;  /* 0x00000084b100720c */ /* 0x000fea0003f04270 */
        /* <DEDUP_REMOVED lines=119> */
[----:B------:R-:W3:Y:S01]  /*6df0*/  LDSM.16.M88.4 R172, [R237+0x5800] ;  /* 0x00580000edac783b */ /* 0x000ee20000000200 */
[----:B------:R-:W-:Y:S06]  /*6e00*/  DEPBAR.LE SB0, 0x0 ;  /* 0x000080000000791a */ /* 0x000fec0000000000 */
[----:B------:R-:W-:Y:S01]  /*6e10*/  BAR.SYNC.DEFER_BLOCKING 0x0 ;  /* 0x0000000000007b1d */ /* 0x000fe20000010000 */
[C---:B-1----:R-:W-:Y:S08]  /*6e20*/  HMMA.16816.F32 R12, R232.reuse, R168, R12 ;  /* 0x000000a8e80c723c */ /* 0x042ff0000000180c */
[C---:B------:R-:W-:Y:S08]  /*6e30*/  HMMA.16816.F32 R16, R232.reuse, R170, R16 ;  /* 0x000000aae810723c */ /* 0x040ff00000001810 */
[C---:B---3--:R-:W-:Y:S08]  /*6e40*/  HMMA.16816.F32 R20, R232.reuse, R172, R20 ;  /* 0x000000ace814723c */ /* 0x048ff00000001814 */
[----:B------:R-:W-:Y:S01]  /*6e50*/  HMMA.16816.F32 R24, R232, R174, R24 ;  /* 0x000000aee818723c */ /* 0x000fe20000001818 */
[----:B------:R-:W-:Y:S07]  /*6e60*/  @!UPT UIADD3 URZ, URZ, URZ, URZ ;  /* 0x0000003f3f3ff290 */ /* 0x000fee000fffe03f */
[----:B------:R-:W-:-:S11]  /*6e70*/  @!P0 BRA `(.L_x_3467) ;  /* 0x000002c000008947 */ /* 0x000fd60003800000 */
[----:B------:R-:W3:Y:S04]  /*6e80*/  LDL.64 R170, [R1+0x48] ;  /* 0x0000480001aa7983 */ /* 0x000ee80000100a00 */
[----:B------:R-:W4:Y:S04]  /*6e90*/  LDL.64 R178, [R1+0x38] ;  /* 0x0000380001b27983 */ /* 0x000f280000100a00 */
[----:B------:R-:W5:Y:S04]  /*6ea0*/  LDL R169, [R1+0x30] ;  /* 0x0000300001a97983 */ /* 0x000f680000100800 */
        /* <DEDUP_REMOVED lines=41> */
.L_x_3467:
[----:B------:R-:W-:Y:S05]  /*7140*/  BSYNC B0 ;  /* 0x0000000000007941 */ /* 0x000fea0003800000 */
.L_x_3466:
[----:B------:R-:W-:Y:S01]  /*7150*/  MOV R0, c[0x0][0x2c4] ;  /* 0x0000b10000007a02 */ /* 0x000fe20000000f00 */
[----:B-12---:R-:W2:Y:S03]  /*7160*/  LDL R2, [R1+0x60] ;  /* 0x0000600001027983 */ /* 0x006ea60000100800 */
[----:B------:R-:W-:Y:S01]  /*7170*/  ISETP.NE.AND P0, PT, R0, 0x1, PT ;  /* 0x000000010000780c */ /* 0x000fe20003f05270 */
[----:B------:R-:W3:Y:S04]  /*7180*/  LDL R168, [R1+0x64] ;  /* 0x0000640001a87983 */ /* 0x000ee80000100800 */
[----:B------:R1:W2:Y:S04]  /*7190*/  LDL R0, [R1+0x58] ;  /* 0x0000580001007983 */ /* 0x0002a80000100800 */
[----:B------:R-:W4:Y:S04]  /*71a0*/  LDL R133, [R1+0x78] ;  /* 0x0000780001857983 */ /* 0x000f280000100800 */
[----:B------:R-:W4:Y:S04]  /*71b0*/  LDL R132, [R1+0x68] ;  /* 0x0000680001847983 */ /* 0x000f280000100800 */
[----:B------:R-:W0:Y:S01]  /*71c0*/  LDGDEPBAR ;  /* 0x00000000000079af */ /* 0x000e220000000000 */
[----:B--2---:R-:W-:Y:S07]  /*71d0*/  @P0 MOV R0, R2 ;  /* 0x0000000200000202 */ /* 0x004fee0000000f00 */
[----:B------:R-:W2:Y:S08]  /*71e0*/  SHFL.IDX PT, R3, R0, RZ, 0x1c1f ;  /* 0x001c1fff00037589 */ /* 0x000eb000000e0000 */
[----:B------:R5:W1:Y:S02]  /*71f0*/  SHFL.IDX PT, R2, R0, 0x1, 0x1c1f ;  /* 0x003c1f0000027f89 */ /* 0x000a6400000e0000 */
[----:B-----5:R-:W-:Y:S05]  /*7200*/  IMAD R0, R177, -0x30, RZ ;  /* 0xffffffd0b1007824 */ /* 0x020fea00078e02ff */
[----:B---3--:R-:W-:Y:S04]  /*7210*/  IADD3 R0, -R168, 0x1, R0 ;  /* 0x00000001a8007810 */ /* 0x008fe80007ffe100 */
[----:B----4-:R-:W-:Y:S04]  /*7220*/  IADD3 R0, -R132, R0, R133 ;  /* 0x0000000084007210 */ /* 0x010fe80007ffe185 */
[C---:B--2---:R-:W-:Y:S02]  /*7230*/  IADD3 R133, R0.reuse, R3, RZ ;  /* 0x0000000300857210 */ /* 0x044fe40007ffe0ff */
[----:B-1----:R-:W-:Y:S02]  /*7240*/  IADD3 R0, R0, R2, RZ ;  /* 0x0000000200007210 */ /* 0x002fe40007ffe0ff */
[----:B------:R-:W-:Y:S02]  /*7250*/  ISETP.GT.AND P3, PT, R133, 0x9, PT ;  /* 0x000000098500780c */ /* 0x000fe40003f64270 */
[----:B------:R-:W-:Y:S02]  /*7260*/  ISETP.GT.AND P0, PT, R0, RZ, PT ;  /* 0x000000ff0000720c */ /* 0x000fe40003f04270 */
[----:B------:R-:W-:Y:S02]  /*7270*/  FSEL R174, R9, -INF , P3 ;  /* 0xff80000009ae7808 */ /* 0x000fe40001800000 */
[----:B------:R-:W-:Y:S02]  /*7280*/  FSEL R168, R6, -INF , P0 ;  /* 0xff80000006a87808 */ /* 0x000fe40000000000 */
[C---:B------:R-:W-:Y:S02]  /*7290*/  ISETP.GT.AND P0, PT, R0.reuse, 0x1, PT ;  /* 0x000000010000780c */ /* 0x040fe40003f04270 */
[----:B------:R-:W-:Y:S02]  /*72a0*/  ISETP.GT.AND P1, PT, R133, 0x1, PT ;  /* 0x000000018500780c */ /* 0x000fe40003f24270 */
[----:B------:R-:W-:Y:S02]  /*72b0*/  FSEL R171, R7, -INF , P0 ;  /* 0xff80000007ab7808 */ /* 0x000fe40000000000 */
[----:B------:R-:W-:Y:S02]  /*72c0*/  ISETP.GT.AND P0, PT, R0, 0x8, PT ;  /* 0x000000080000780c */ /* 0x000fe40003f04270 */
[----:B------:R-:W-:Y:S02]  /*72d0*/  FSEL R176, R5, -INF , P1 ;  /* 0xff80000005b07808 */ /* 0x000fe40000800000 */
[----:B------:R-:W-:Y:S02]  /*72e0*/  FSEL R170, R10, -INF , P0 ;  /* 0xff8000000aaa7808 */ /* 0x000fe40000000000 */
[C---:B------:R-:W-:Y:S02]  /*72f0*/  ISETP.GT.AND P0, PT, R0.reuse, 0x9, PT ;  /* 0x000000090000780c */ /* 0x040fe40003f04270 */
[----:B------:R-:W-:Y:S02]  /*7300*/  ISETP.GT.AND P2, PT, R133, RZ, PT ;  /* 0x000000ff8500720c */ /* 0x000fe40003f44270 */
[----:B------:R-:W-:Y:S02]  /*7310*/  FSEL R169, R11, -INF , P0 ;  /* 0xff8000000ba97808 */ /* 0x000fe40000000000 */
[----:B------:R-:W-:Y:S02]  /*7320*/  ISETP.GT.AND P0, PT, R0, 0x10, PT ;  /* 0x000000100000780c */ /* 0x000fe40003f04270 */
[----:B------:R-:W-:Y:S02]  /*7330*/  FSEL R173, R4, -INF , P2 ;  /* 0xff80000004ad7808 */ /* 0x000fe40001000000 */
[----:B------:R-:W-:Y:S02]  /*7340*/  FSEL R14, R14, -INF , P0 ;  /* 0xff8000000e0e7808 */ /* 0x000fe40000000000 */
[C---:B------:R-:W-:Y:S02]  /*7350*/  ISETP.GT.AND P0, PT, R0.reuse, 0x11, PT ;  /* 0x000000110000780c */ /* 0x040fe40003f04270 */
[----:B------:R-:W-:Y:S02]  /*7360*/  ISETP.GT.AND P4, PT, R133, 0x8, PT ;  /* 0x000000088500780c */ /* 0x000fe40003f84270 */
[----:B------:R-:W-:Y:S02]  /*7370*/  FSEL R15, R15, -INF , P0 ;  /* 0xff8000000f0f7808 */ /* 0x000fe40000000000 */
[----:B------:R-:W-:Y:S02]  /*7380*/  ISETP.GT.AND P0, PT, R0, 0x18, PT ;  /* 0x000000180000780c */ /* 0x000fe40003f04270 */
[C---:B------:R-:W-:Y:S02]  /*7390*/  ISETP.GT.AND P1, PT, R133.reuse, 0x10, PT ;  /* 0x000000108500780c */ /* 0x040fe40003f24270 */
[----:B------:R-:W-:Y:S02]  /*73a0*/  FSEL R9, R18, -INF , P0 ;  /* 0xff80000012097808 */ /* 0x000fe40000000000 */
[C---:B------:R-:W-:Y:S02]  /*73b0*/  ISETP.GT.AND P0, PT, R0.reuse, 0x19, PT ;  /* 0x000000190000780c */ /* 0x040fe40003f04270 */
        /* <DEDUP_REMOVED lines=9> */
[----:B------:R-:W-:Y:S02]  /*7450*/  FSEL R172, R12, -INF , P1 ;  /* 0xff8000000cac7808 */ /* 0x000fe40000800000 */
[----:B------:R-:W-:Y:S02]  /*7460*/  FSEL R4, R26, -INF , P0 ;  /* 0xff8000001a047808 */ /* 0x000fe40000000000 */
[----:B------:R-:W-:Y:S02]  /*7470*/  ISETP.GT.AND P0, PT, R0, 0x29, PT ;  /* 0x000000290000780c */ /* 0x000fe40003f04270 */
[----:B------:R-:W-:Y:S02]  /*7480*/  FMNMX.FTZ R0, R168, R134, !PT ;  /* 0x00000086a8007209 */ /* 0x000fe40007810000 */
[----:B------:R-:W-:Y:S02]  /*7490*/  FSEL R3, R27, -INF , P0 ;  /* 0xff8000001b037808 */ /* 0x000fe40000000000 */
[----:B------:R-:W-:Y:S02]  /*74a0*/  FMNMX.FTZ R0, R171, R0, !PT ;  /* 0x00000000ab007209 */ /* 0x000fe40007810000 */
[----:B------:R-:W-:Y:S02]  /*74b0*/  FSEL R13, R13, -INF , P2 ;  /* 0xff8000000d0d7808 */ /* 0x000fe40001000000 */
[----:B------:R-:W-:Y:S02]  /*74c0*/  FMNMX.FTZ R0, R170, R0, !PT ;  /* 0x00000000aa007209 */ /* 0x000fe40007810000 */
[----:B------:R-:W-:Y:S02]  /*74d0*/  ISETP.GT.AND P4, PT, R133, 0x19, PT ;  /* 0x000000198500780c */ /* 0x000fe40003f84270 */
[----:B------:R-:W-:Y:S02]  /*74e0*/  FMNMX.FTZ R0, R169, R0, !PT ;  /* 0x00000000a9007209 */ /* 0x000fe40007810000 */
[C---:B------:R-:W-:Y:S02]  /*74f0*/  ISETP.GT.AND P1, PT, R133.reuse, 0x20, PT ;  /* 0x000000208500780c */ /* 0x040fe40003f24270 */
[----:B------:R-:W-:Y:S02]  /*7500*/  FMNMX.FTZ R0, R14, R0, !PT ;  /* 0x000000000e007209 */ /* 0x000fe40007810000 */
        /* <DEDUP_REMOVED lines=8> */
[----:B------:R-:W-:Y:S02]  /*7590*/  FSEL R8, R21, -INF , P2 ;  /* 0xff80000015087808 */ /* 0x000fe40001000000 */
[----:B------:R-:W-:Y:S02]  /*75a0*/  FMNMX.FTZ R0, R5, R0, !PT ;  /* 0x0000000005007209 */ /* 0x000fe40007810000 */
[C---:B------:R-:W-:Y:S02]  /*75b0*/  ISETP.GT.AND P1, PT, R133.reuse, 0x28, PT ;  /* 0x000000288500780c */ /* 0x040fe40003f24270 */
[----:B------:R-:W-:Y:S02]  /*75c0*/  FMNMX.FTZ R0, R4, R0, !PT ;  /* 0x0000000004007209 */ /* 0x000fe40007810000 */
[----:B------:R-:W-:Y:S02]  /*75d0*/  ISETP.GT.AND P2, PT, R133, 0x29, PT ;  /* 0x000000298500780c */ /* 0x000fe40003f44270 */
        /* <DEDUP_REMOVED lines=10> */
[----:B------:R-:W2:Y:S01]  /*7680*/  LDL.LU R134, [R1+0x28] ;  /* 0x0000280001867983 */ /* 0x000ea20000300800 */
[--C-:B------:R-:W-:Y:S02]  /*7690*/  FFMA.FTZ R16, R168, c[0x0][0x2d0], -R2.reuse ;  /* 0x0000b400a8107a23 */ /* 0x100fe40000010802 */
[----:B------:R-:W-:Y:S02]  /*76a0*/  FMUL.FTZ R0, R0, c[0x0][0x2d0] ;  /* 0x0000b40000007a20 */ /* 0x000fe40000410000 */
[--C-:B------:R-:W-:Y:S02]  /*76b0*/  FFMA.FTZ R22, R6, c[0x0][0x2d0], -R2.reuse ;  /* 0x0000b40006167a23 */ /* 0x100fe40000010802 */
[--C-:B------:R-:W-:Y:S01]  /*76c0*/  FFMA.FTZ R23, R5, c[0x0][0x2d0], -R2.reuse ;  /* 0x0000b40005177a23 */ /* 0x100fe20000010802 */
[----:B------:R-:W-:Y:S01]  /*76d0*/  FSEL R5, R24, -INF , P1 ;  /* 0xff80000018057808 */ /* 0x000fe20000800000 */
        /* <DEDUP_REMOVED lines=8> */
[--C-:B------:R-:W-:Y:S01]  /*7760*/  FFMA.FTZ R179, R9, c[0x0][0x2d0], -R2.reuse ;  /* 0x0000b40009b37a23 */ /* 0x100fe20000010802 */
[----:B------:R-:W-:Y:S01]  /*7770*/  MOV R9, R177 ;  /* 0x000000b100097202 */ /* 0x000fe20000000f00 */
[----:B------:R-:W-:Y:S02]  /*7780*/  FFMA.FTZ R178, R7, c[0x0][0x2d0], -R2 ;  /* 0x0000b40007b27a23 */ /* 0x000fe40000010802 */
[----:B------:R-:W3:Y:S10]  /*7790*/  MUFU.EX2 R2, R0 ;  /* 0x0000000000027308 */ /* 0x000ef40000000800 */
[----:B------:R-:W4:Y:S01]  /*77a0*/  MUFU.EX2 R0, R17 ;  /* 0x0000001100007308 */ /* 0x000f220000000800 */
[----:B-1----:R-:W5:Y:S01]  /*77b0*/  LDL.LU R16, [R1+0x2c] ;  /* 0x00002c0001107983 */ /* 0x002f620000300800 */
[C---:B---3--:R-:W-:Y:S02]  /*77c0*/  FMUL.FTZ R30, R2.reuse, R30 ;  /* 0x0000001e021e7220 */ /* 0x048fe40000410000 */
[C---:B------:R-:W-:Y:S02]  /*77d0*/  FMUL.FTZ R31, R2.reuse, R31 ;  /* 0x0000001f021f7220 */ /* 0x040fe40000410000 */
[C---:B------:R-:W-:Y:S02]  /*77e0*/  FMUL.FTZ R34, R2.reuse, R34 ;  /* 0x0000002202227220 */ /* 0x040fe40000410000 */
[C---:B------:R-:W-:Y:S02]  /*77f0*/  FMUL.FTZ R35, R2.reuse, R35 ;  /* 0x0000002302237220 */ /* 0x040fe40000410000 */
[----:B------:R-:W-:Y:S01]  /*7800*/  FMUL.FTZ R38, R2, R38 ;  /* 0x0000002602267220 */ /* 0x000fe20000410000 */
[----:B----4-:R-:W-:Y:S01]  /*7810*/  F2FP.PACK_AB R169, R0, R3 ;  /* 0x0000000300a9723e */ /* 0x010fe200000000ff */
        /* <DEDUP_REMOVED lines=48> */
[----:B------:R1:W-:Y:S02]  /*7b20*/  MUFU.EX2 R3, R18 ;  /* 0x0000001200037308 */ /* 0x0003e40000000800 */
[----:B------:R-:W-:Y:S08]  /*7b30*/  FADD.FTZ R4, R0, R4 ;  /* 0x0000000400047221 */ /* 0x000ff00000010000 */
[----:B------:R-:W2:Y:S01]  /*7b40*/  MUFU.EX2 R0, R19 ;  /* 0x0000001300007308 */ /* 0x000ea20000000800 */
[----:B-1----:R-:W-:Y:S02]  /*7b50*/  MOV R18, R21 ;  /* 0x0000001500127202 */ /* 0x002fe40000000f00 */
[----:B--2---:R-:W-:Y:S01]  /*7b60*/  F2FP.PACK_AB R171, R3, R0 ;  /* 0x0000000003ab723e */ /* 0x004fe200000000ff */
[----:B------:R-:W-:Y:S01]  /*7b70*/  FADD.FTZ R4, R0, R4 ;  /* 0x0000000400047221 */ /* 0x000fe20000010000 */
[----:B------:R-:W-:Y:S02]  /*7b80*/  FMNMX.FTZ R0, R173, R135, !PT ;  /* 0x00000087ad007209 */ /* 0x000fe40007810000 */
[----:B------:R-:W-:Y:S01]  /*7b90*/  MOV R19, R9 ;  /* 0x0000000900137202 */ /* 0x000fe20000000f00 */
[----:B------:R-:W-:Y:S01]  /*7ba0*/  FADD.FTZ R177, R3, R4 ;  /* 0x0000000403b17221 */ /* 0x000fe20000010000 */
[----:B------:R-:W-:Y:S02]  /*7bb0*/  FMNMX.FTZ R0, R176, R0, !PT ;  /* 0x00000000b0007209 */ /* 0x000fe40007810000 */
[----:B------:R-:W-:Y:S02]  /*7bc0*/  FSEL R4, R25, -INF , P2 ;  /* 0xff80000019047808 */ /* 0x000fe40001000000 */
        /* <DEDUP_REMOVED lines=20> */
[--C-:B------:R-:W-:Y:S01]  /*7d10*/  FFMA.FTZ R176, R11, c[0x0][0x2d0], -R3.reuse ;  /* 0x0000b4000bb07a23 */ /* 0x100fe20000010803 */
[----:B------:R-:W-:Y:S01]  /*7d20*/  MOV R11, R20 ;  /* 0x00000014000b7202 */ /* 0x000fe20000000f00 */
[--C-:B------:R-:W-:Y:S02]  /*7d30*/  FFMA.FTZ R14, R10, c[0x0][0x2d0], -R3.reuse ;  /* 0x0000b4000a0e7a23 */ /* 0x100fe40000010803 */
[C---:B------:R-:W-:Y:S01]  /*7d40*/  FMUL.FTZ R10, R2.reuse, R154 ;  /* 0x0000009a020a7220 */ /* 0x040fe20000410000 */
[----:B------:R-:W-:Y:S01]  /*7d50*/  MOV R154, R11 ;  /* 0x0000000b009a7202 */ /* 0x000fe20000000f00 */
[----:B------:R-:W-:Y:S02]  /*7d60*/  FMUL.FTZ R11, R2, R155 ;  /* 0x0000009b020b7220 */ /* 0x000fe40000410000 */
[----:B------:R-:W2:Y:S01]  /*7d70*/  LDL R155, [R1+0x8] ;  /* 0x00000800019b7983 */ /* 0x000ea20000100800 */
        /* <DEDUP_REMOVED lines=9> */
[----:B------:R3:W5:Y:S01]  /*7e10*/  MUFU.EX2 R134, R6 ;  /* 0x0000000600867308 */ /* 0x0007620000000800 */
[--C-:B------:R-:W-:Y:S02]  /*7e20*/  FFMA.FTZ R168, R5, c[0x0][0x2d0], -R3.reuse ;  /* 0x0000b40005a87a23 */ /* 0x100fe40000010803 */
[----:B------:R-:W-:Y:S02]  /*7e30*/  FFMA.FTZ R3, R4, c[0x0][0x2d0], -R3 ;  /* 0x0000b40004037a23 */ /* 0x000fe40000010803 */
[C---:B-1----:R-:W-:Y:S02]  /*7e40*/  FMUL.FTZ R24, R0.reuse, R136 ;  /* 0x0000008800187220 */ /* 0x042fe40000410000 */
[C---:B------:R-:W-:Y:S02]  /*7e50*/  FMUL.FTZ R25, R0.reuse, R137 ;  /* 0x0000008900197220 */ /* 0x040fe40000410000 */
[----:B------:R-:W-:Y:S01]  /*7e60*/  FMUL.FTZ R21, R0, R141 ;  /* 0x0000008d00157220 */ /* 0x000fe20000410000 */
[----:B------:R-:W-:Y:S01]  /*7e70*/  MOV R141, R26 ;  /* 0x0000001a008d7202 */ /* 0x000fe20000000f00 */
[----:B------:R-:W-:Y:S02]  /*7e80*/  FMUL.FTZ R26, R2, R138 ;  /* 0x0000008a021a7220 */ /* 0x000fe40000410000 */
[----:B------:R-:W-:Y:S01]  /*7e90*/  FMUL.FTZ R4, R0, R156 ;  /* 0x0000009c00047220 */ /* 0x000fe20000410000 */
[----:B------:R-:W-:Y:S01]  /*7ea0*/  MOV R156, R19 ;  /* 0x00000013009c7202 */ /* 0x000fe20000000f00 */
[C---:B---3--:R-:W-:Y:S01]  /*7eb0*/  FMUL.FTZ R6, R2.reuse, R158 ;  /* 0x0000009e02067220 */ /* 0x048fe20000410000 */
[----:B------:R-:W-:Y:S01]  /*7ec0*/  MOV R158, R27 ;  /* 0x0000001b009e7202 */ /* 0x000fe20000000f00 */
[----:B------:R-:W-:Y:S02]  /*7ed0*/  FMUL.FTZ R27, R2, R139 ;  /* 0x0000008b021b7220 */ /* 0x000fe40000410000 */
[----:B------:R-:W1:Y:S01]  /*7ee0*/  LDSM.16.MT88.4 R136, [R239] ;  /* 0x00000000ef88783b */ /* 0x000e620000004200 */
[C---:B-----5:R-:W-:Y:S02]  /*7ef0*/  FFMA.FTZ R135, R0.reuse, R16, R134 ;  /* 0x0000001000877223 */ /* 0x060fe40000010086 */
        /* <DEDUP_REMOVED lines=9> */
[C---:B------:R-:W-:Y:S01]  /*7f90*/  FMUL.FTZ R16, R0.reuse, R144 ;  /* 0x0000009000107220 */ /* 0x040fe20000410000 */
[----:B------:R-:W-:Y:S01]  /*7fa0*/  MOV R149, R22 ;  /* 0x0000001600957202 */ /* 0x000fe20000000f00 */
[C---:B------:R-:W-:Y:S02]  /*7fb0*/  FMUL.FTZ R17, R0.reuse, R145 ;  /* 0x0000009100117220 */ /* 0x040fe40000410000 */
[C---:B------:R-:W-:Y:S01]  /*7fc0*/  FMUL.FTZ R20, R0.reuse, R140 ;  /* 0x0000008c00147220 */ /* 0x040fe20000410000 */
[----:B------:R-:W-:Y:S01]  /*7fd0*/  MOV R140, R23 ;  /* 0x00000017008c7202 */ /* 0x000fe20000000f00 */
        /* <DEDUP_REMOVED lines=58> */
[C---:B------:R-:W-:Y:S02]  /*8380*/  FMUL.FTZ R14, R2.reuse, R150 ;  /* 0x00000096020e7220 */ /* 0x040fe40000410000 */
[C---:B------:R-:W-:Y:S02]  /*8390*/  FMUL.FTZ R15, R2.reuse, R151 ;  /* 0x00000097020f7220 */ /* 0x040fe40000410000 */
[C---:B------:R-:W-:Y:S02]  /*83a0*/  FMUL.FTZ R19, R2.reuse, R147 ;  /* 0x0000009302137220 */ /* 0x040fe40000410000 */
[C---:B------:R-:W-:Y:S02]  /*83b0*/  FMUL.FTZ R22, R2.reuse, R142 ;  /* 0x0000008e02167220 */ /* 0x040fe40000410000 */
[C---:B------:R-:W-:Y:S02]  /*83c0*/  FMUL.FTZ R23, R2.reuse, R143 ;  /* 0x0000008f02177220 */ /* 0x040fe40000410000 */
[----:B---3--:R-:W-:Y:S01]  /*83d0*/  FMUL.FTZ R7, R2, R159 ;  /* 0x0000009f02077220 */ /* 0x008fe20000410000 */
        /* <DEDUP_REMOVED lines=8> */
[----:B------:R1:W3:Y:S01]  /*8460*/  MUFU.EX2 R2, R154 ;  /* 0x0000009a00027308 */ /* 0x0002e20000000800 */
[C---:B------:R-:W-:Y:S01]  /*8470*/  HMMA.16816.F32 R8, R168.reuse, R138, R8 ;  /* 0x0000008aa808723c */ /* 0x040fe20000001808 */
[----:B------:R-:W4:Y:S08]  /*8480*/  LDSM.16.MT88.4 R136, [R241] ;  /* 0x00000000f188783b */ /* 0x000f300000004200 */
[----:B------:R5:W2:Y:S10]  /*8490*/  MUFU.EX2 R0, R159 ;  /* 0x0000009f00007308 */ /* 0x000ab40000000800 */
[----:B------:R-:W2:Y:S01]  /*84a0*/  MUFU.EX2 R134, R178 ;  /* 0x000000b200867308 */ /* 0x000ea20000000800 */
[----:B-1----:R-:W-:Y:S09]  /*84b0*/  MOV R154, R140 ;  /* 0x0000008c009a7202 */ /* 0x002ff20000000f00 */
[----:B------:R-:W-:Y:S01]  /*84c0*/  MUFU.EX2 R179, R173 ;  /* 0x000000ad00b37308 */ /* 0x000fe20000000800 */
[----:B-----5:R-:W-:Y:S02]  /*84d0*/  MOV R159, R141 ;  /* 0x0000008d009f7202 */ /* 0x020fe40000000f00 */
[----:B------:R-:W-:Y:S07]  /*84e0*/  LDSM.16.MT88.4 R140, [R239+0x800] ;  /* 0x00080000ef8c783b */ /* 0x000fee0000004200 */
[----:B------:R-:W1:Y:S01]  /*84f0*/  MUFU.EX2 R178, R172 ;  /* 0x000000ac00b27308 */ /* 0x000e620000000800 */
[C---:B----4-:R-:W-:Y:S08]  /*8500*/  HMMA.16816.F32 R12, R168.reuse, R136, R12 ;  /* 0x00000088a80c723c */ /* 0x050ff0000000180c */
[C---:B------:R-:W-:Y:S01]  /*8510*/  HMMA.16816.F32 R16, R168.reuse, R138, R16 ;  /* 0x0000008aa810723c */ /* 0x040fe20000001810 */
[----:B------:R-:W4:Y:S01]  /*8520*/  LDSM.16.MT88.4 R136, [R240] ;  /* 0x00000000f088783b */ /* 0x000f220000004200 */
[----:B------:R-:W-:Y:S10]  /*8530*/  MUFU.EX2 R173, R3 ;  /* 0x0000000300ad7308 */ /* 0x000ff40000000800 */
[----:B------:R-:W5:Y:S01]  /*8540*/  MUFU.EX2 R172, R157 ;  /* 0x0000009d00ac7308 */ /* 0x000f620000000800 */
[C---:B----4-:R-:W-:Y:S08]  /*8550*/  HMMA.16816.F32 R20, R168.reuse, R136, R20 ;  /* 0x00000088a814723c */ /* 0x050ff00000001814 */
[C---:B------:R-:W-:Y:S01]  /*8560*/  HMMA.16816.F32 R24, R168.reuse, R138, R24 ;  /* 0x0000008aa818723c */ /* 0x040fe20000001818 */
[----:B--2---:R2:W4:Y:S03]  /*8570*/  LDSM.16.MT88.4 R136, [R155] ;  /* 0x000000009b88783b */ /* 0x0045260000004200 */
[----:B--2---:R-:W-:Y:S04]  /*8580*/  MOV R155, R149 ;  /* 0x00000095009b7202 */ /* 0x004fe80000000f00 */
[C---:B----4-:R-:W-:Y:S08]  /*8590*/  HMMA.16816.F32 R28, R168.reuse, R136, R28 ;  /* 0x00000088a81c723c */ /* 0x050ff0000000181c */
        /* <DEDUP_REMOVED lines=36> */
[----:B---3--:R-:W-:Y:S01]  /*87e0*/  FADD.FTZ R136, R2, R177 ;  /* 0x000000b102887221 */ /* 0x008fe20000010000 */
[----:B------:R-:W-:Y:S01]  /*87f0*/  HMMA.16816.F32 R128, R168, R138, R128 ;  /* 0x0000008aa880723c */ /* 0x000fe20000001880 */
[----:B------:R-:W2:Y:S03]  /*8800*/  MUFU.EX2 R177, R152 ;  /* 0x0000009800b17308 */ /* 0x000ea60000000800 */
[C---:B------:R-:W-:Y:S01]  /*8810*/  FADD.FTZ R136, R0.reuse, R136 ;  /* 0x0000008800887221 */ /* 0x040fe20000010000 */
[----:B------:R-:W-:Y:S02]  /*8820*/  F2FP.PACK_AB R137, R0, R2 ;  /* 0x000000020089723e */ /* 0x000fe400000000ff */
[C---:B------:R-:W-:Y:S01]  /*8830*/  F2FP.PACK_AB R139, R134.reuse, R135 ;  /* 0x00000087868b723e */ /* 0x040fe200000000ff */
[----:B------:R-:W-:Y:S01]  /*8840*/  FADD.FTZ R136, R135, R136 ;  /* 0x0000008887887221 */ /* 0x000fe20000010000 */
[----:B------:R-:W-:Y:S02]  /*8850*/  F2FP.PACK_AB R138, R175, R174 ;  /* 0x000000aeaf8a723e */ /* 0x000fe400000000ff */
[----:B------:R-:W3:Y:S01]  /*8860*/  MUFU.EX2 R2, R155 ;  /* 0x0000009b00027308 */ /* 0x000ee20000000800 */
[----:B------:R-:W-:Y:S01]  /*8870*/  FADD.FTZ R149, R134, R136 ;  /* 0x0000008886957221 */ /* 0x000fe20000010000 */
[----:B-1----:R-:W-:Y:S02]  /*8880*/  F2FP.PACK_AB R136, R178, R179 ;  /* 0x000000b3b288723e */ /* 0x002fe400000000ff */
[----:B-----5:R-:W-:Y:S05]  /*8890*/  F2FP.PACK_AB R170, R173, R172 ;  /* 0x000000acadaa723e */ /* 0x020fea00000000ff */
[C---:B------:R-:W-:Y:S01]  /*88a0*/  HMMA.16816.F32 R4, R136.reuse, R140, R4 ;  /* 0x0000008c8804723c */ /* 0x040fe20000001804 */
[----:B------:R-:W1:Y:S04]  /*88b0*/  MUFU.EX2 R0, R154 ;  /* 0x0000009a00007308 */ /* 0x000e680000000800 */
[----:B--2---:R-:W-:Y:S03]  /*88c0*/  F2FP.PACK_AB R168, R177, R176 ;  /* 0x000000b0b1a8723e */ /* 0x004fe600000000ff */
[C---:B------:R-:W-:Y:S01]  /*88d0*/  HMMA.16816.F32 R8, R136.reuse, R142, R8 ;  /* 0x0000008e8808723c */ /* 0x040fe20000001808 */
[----:B------:R-:W2:Y:S02]  /*88e0*/  LDSM.16.MT88.4 R140, [R240+0x800] ;  /* 0x00080000f08c783b */ /* 0x000ea40000004200 */
[----:B------:R-:W-:Y:S01]  /*88f0*/  MUFU.EX2 R134, R158 ;  /* 0x0000009e00867308 */ /* 0x000fe20000000800 */
[----:B---3--:R-:W-:Y:S04]  /*8900*/  FADD.FTZ R3, R2, R149 ;  /* 0x0000009502037221 */ /* 0x008fe80000010000 */
[C---:B------:R-:W-:Y:S05]  /*8910*/  HMMA.16816.F32 R12, R136.reuse, R144, R12 ;  /* 0x00000090880c723c */ /* 0x040fea000000180c */
[----:B------:R-:W3:Y:S03]  /*8920*/  MUFU.EX2 R135, R159 ;  /* 0x0000009f00877308 */ /* 0x000ee60000000800 */
[C---:B------:R-:W-:Y:S01]  /*8930*/  HMMA.16816.F32 R16, R136.reuse, R146, R16 ;  /* 0x000000928810723c */ /* 0x040fe20000001810 */
[----:B------:R-:W4:Y:S03]  /*8940*/  LDSM.16.MT88.4 R144, [R242+0x800] ;  /* 0x00080000f290783b */ /* 0x000f260000004200 */
[C---:B-1----:R-:W-:Y:S01]  /*8950*/  FADD.FTZ R3, R0.reuse, R3 ;  /* 0x0000000300037221 */ /* 0x042fe20000010000 */
[----:B------:R-:W-:Y:S04]  /*8960*/  F2FP.PACK_AB R169, R0, R2 ;  /* 0x0000000200a9723e */ /* 0x000fe800000000ff */
[----:B------:R-:W-:Y:S03]  /*8970*/  LDSM.16.MT88.4 R152, [R239+0x1000] ;  /* 0x00100000ef98783b */ /* 0x000fe60000004200 */
[C---:B---3--:R-:W-:Y:S01]  /*8980*/  F2FP.PACK_AB R171, R134.reuse, R135 ;  /* 0x0000008786ab723e */ /* 0x048fe200000000ff */
[----:B------:R-:W-:Y:S01]  /*8990*/  FADD.FTZ R3, R135, R3 ;  /* 0x0000000387037221 */ /* 0x000fe20000010000 */
[----:B------:R-:W-:Y:S01]  /*89a0*/  MOV R135, R133 ;  /* 0x0000008500877202 */ /* 0x000fe20000000f00 */
[C---:B--2---:R-:W-:Y:S03]  /*89b0*/  HMMA.16816.F32 R20, R136.reuse, R140, R20 ;  /* 0x0000008c8814723c */ /* 0x044fe60000001814 */
        /* <DEDUP_REMOVED lines=107> */
.L_x_3463:
[----:B------:R-:W2:Y:S04]  /*9070*/  LDL R2, [R1+0x34] ;  /* 0x0000340001027983 */ /* 0x000ea80000100800 */
[----:B------:R-:W2:Y:S02]  /*9080*/  LDL R0, [R1+0x20] ;  /* 0x0000200001007983 */ /* 0x000ea40000100800 */
[----:B--2---:R-:W-:-:S13]  /*9090*/  ISETP.GE.AND P0, PT, R0, R2, PT ;  /* 0x000000020000720c */ /* 0x004fda0003f06270 */
[----:B------:R-:W-:Y:S05]  /*90a0*/  @!P0 BRA `(.L_x_3469) ;  /* 0x00002a5000008947 */ /* 0x000fea0003800000 */
.L_x_3472:
[----:B------:R-:W2:Y:S01]  /*90b0*/  LDL R20, [R1+0x20] ;  /* 0x0000200001147983 */ /* 0x000ea20000100800 */
[----:B------:R-:W-:Y:S04]  /*90c0*/  DEPBAR.LE SB0, 0x0 ;  /* 0x000080000000791a */ /* 0x000fe80000000000 */
[----:B------:R-:W3:Y:S01]  /*90d0*/  LDL.64 R6, [R1+0x50] ;  /* 0x0000500001067983 */ /* 0x000ee20000100a00 */
[----:B------:R-:W-:Y:S01]  /*90e0*/  WARPSYNC 0xffffffff ;  /* 0xffffffff00007948 */ /* 0x000fe20003800000 */
[----:B------:R-:W-:Y:S03]  /*90f0*/  BSSY B0, `(.L_x_3470) ;  /* 0x00000f3000007945 */ /* 0x000fe60003800000 */
[----:B------:R-:W4:Y:S05]  /*9100*/  LDL.64 R22, [R1+0x40] ;  /* 0x0000400001167983 */ /* 0x000f2a0000100a00 */
[----:B------:R-:W3:Y:S05]  /*9110*/  LDL R135, [R1+0x30] ;  /* 0x0000300001877983 */ /* 0x000eea0000100800 */
[----:B------:R-:W4:Y:S05]  /*9120*/  LDL R134, [R1] ;  /* 0x0000000001867983 */ /* 0x000f2a0000100800 */
[----:B------:R-:W4:Y:S05]  /*9130*/  LDL R15, [R1+0x4] ;  /* 0x00000400010f7983 */ /* 0x000f2a0000100800 */
[----:B------:R-:W4:Y:S05]  /*9140*/  LDL R21, [R1+0x18] ;  /* 0x0000180001157983 */ /* 0x000f2a0000100800 */
[----:B------:R-:W1:Y:S05]  /*9150*/  S2R R2, SR_TID.X ;  /* 0x0000000000027919 */ /* 0x000e6a0000002100 */
[----:B------:R-:W-:Y:S06]  /*9160*/  BAR.SYNC.DEFER_BLOCKING 0x0 ;  /* 0x0000000000007b1d */ /* 0x000fec0000010000 */
[----:B------:R-:W2:Y:S05]  /*9170*/  LDSM.16.M88.4 R8, [R236] ;  /* 0x00000000ec08783b */ /* 0x000eaa0000000200 */
[----:B------:R-:W2:Y:S05]  /*9180*/  LDSM.16.M88.4 R16, [R236+0x800] ;  /* 0x00080000ec10783b */ /* 0x000eaa0000000200 */
[----:B------:R-:W2:Y:S05]  /*9190*/  LDSM.16.M88.4 R24, [R236+0x1000] ;  /* 0x00100000ec18783b */ /* 0x000eaa0000000200 */
[----:B------:R-:W2:Y:S01]  /*91a0*/  LDSM.16.M88.4 R168, [R243] ;  /* 0x00000000f3a8783b */ /* 0x000ea20000000200 */
[----:B-1----:R-:W-:Y:S11]  /*91b0*/  ISETP.GT.AND P3, PT, R2, 0x7f, PT ;  /* 0x0000007f0200780c */ /* 0x002ff60003f64270 */
[----:B------:R-:W-:Y:S02]  /*91c0*/  @!UPT UIADD3 URZ, URZ, URZ, URZ ;  /* 0x0000003f3f3ff290 */ /* 0x000fe4000fffe03f */
[----:B------:R-:W-:Y:S02]  /*91d0*/  @!P3 IMAD.MOV.U32 R4, RZ, RZ, c[0x0][0x208] ;  /* 0x00008200ff04b624 */ /* 0x000fe400078e00ff */
[----:B------:R-:W-:Y:S01]  /*91e0*/  @!P3 IMAD.MOV.U32 R5, RZ, RZ, c[0x0][0x20c] ;  /* 0x00008300ff05b624 */ /* 0x000fe200078e00ff */
[----:B--2---:R-:W-:Y:S01]  /*91f0*/  SHF.R.S32.HI R0, RZ, 0x1f, R20 ;  /* 0x0000001fff007819 */ /* 0x004fe20000011414 */
[----:B------:R-:W-:Y:S04]  /*9200*/  IMAD.WIDE.U32 R2, R20, c[0x0][0x208], RZ ;  /* 0x0000820014027a25 */ /* 0x000fe800078e00ff */
[----:B------:R-:W-:Y:S04]  /*9210*/  IMAD R0, R0, c[0x0][0x208], RZ ;  /* 0x0000820000007a24 */ /* 0x000fe800078e02ff */
[----:B------:R-:W-:Y:S04]  /*9220*/  IMAD R0, R20, c[0x0][0x20c], R0 ;  /* 0x0000830014007a24 */ /* 0x000fe800078e0200 */
[----:B------:R-:W-:Y:S02]  /*9230*/  IMAD.IADD R0, R3, 0x1, R0 ;  /* 0x0000000103007824 */ /* 0x000fe400078e0200 */
[----:B------:R-:W-:Y:S01]  /*9240*/  IMAD.WIDE.U32 R2, R2, 0x30, RZ ;  /* 0x0000003002027825 */ /* 0x000fe200078e00ff */
[----:B---3--:R-:W-:Y:S03]  /*9250*/  LOP3.LUT P4, RZ, R135, 0x2, RZ, 0xc0, !PT ;  /* 0x0000000287ff7812 */ /* 0x008fe6000788c0ff */
[----:B------:R-:W-:Y:S01]  /*9260*/  IMAD R0, R0, 0x30, RZ ;  /* 0x0000003000007824 */ /* 0x000fe200078e02ff */
[-C--:B------:R-:W-:Y:S01]  /*9270*/  IADD3 R12, P1, R6, R2.reuse, RZ ;  /* 0x00000002060c7210 */ /* 0x080fe20007f3e0ff */
[----:B----4-:R1:W2:Y:S02]  /*9280*/  LDSM.16.M88.4 R172, [R134] ;  /* 0x0000000086ac783b */ /* 0x0102a40000000200 */
[----:B------:R-:W-:Y:S01]  /*9290*/  IMAD.IADD R0, R3, 0x1, R0 ;  /* 0x0000000103007824 */ /* 0x000fe200078e0200 */
[----:B------:R-:W-:Y:S02]  /*92a0*/  @!P3 LEA R3, P0, R4, R2, 0x5 ;  /* 0x000000020403b211 */ /* 0x000fe400078028ff */
[----:B------:R-:W-:Y:S01]  /*92b0*/  LEA R2, P2, R12, c[0x0][0x1f8], 0x1 ;  /* 0x00007e000c027a11 */ /* 0x000fe200078408ff */
[----:B------:R3:W2:Y:S01]  /*92c0*/  LDSM.16.M88.4 R176, [R15] ;  /* 0x000000000fb0783b */ /* 0x0006a20000000200 */
[----:B------:R-:W-:Y:S02]  /*92d0*/  IADD3.X R13, R0, R23, RZ, P1, !PT ;  /* 0x00000017000d7210 */ /* 0x000fe40000ffe4ff */
[----:B------:R-:W-:Y:S02]  /*92e0*/  @!P3 LEA.HI.X R14, R4, R0, R5, 0x5, P0 ;  /* 0x00000000040eb211 */ /* 0x000fe400000f2c05 */
[----:B------:R-:W-:Y:S02]  /*92f0*/  @!P3 IADD3 R0, P1, R3, R6, RZ ;  /* 0x000000060300b210 */ /* 0x000fe40007f3e0ff */
[C---:B-----5:R-:W-:Y:S03]  /*9300*/  HMMA.16816.F32 R4, R160.reuse, R8, RZ ;  /* 0x00000008a004723c */ /* 0x060fe600000018ff */
[----:B------:R-:W-:Y:S01]  /*9310*/  LEA.HI.X R3, R12, c[0x0][0x1fc], R13, 0x1, P2 ;  /* 0x00007f000c037a11 */ /* 0x000fe200010f0c0d */
[----:B------:R-:W-:Y:S01]  /*9320*/  @!P3 IMAD.X R14, R14, 0x1, R23, P1 ;  /* 0x000000010e0eb824 */ /* 0x000fe200008e0617 */
[----:B------:R-:W-:Y:S03]  /*9330*/  LOP3.LUT P2, RZ, R135, 0x1, RZ, 0xc0, !PT ;  /* 0x0000000187ff7812 */ /* 0x000fe6000784c0ff */
[C---:B------:R-:W-:Y:S01]  /*9340*/  HMMA.16816.F32 R8, R160.reuse, R10, RZ ;  /* 0x0000000aa008723c */ /* 0x040fe200000018ff */
[C---:B-1----:R-:W-:Y:S04]  /*9350*/  @!P3 LEA R134, P0, R0.reuse, c[0x0][0x1f8], 0x1 ;  /* 0x00007e000086ba11 */ /* 0x042fe800078008ff */
[----:B------:R-:W-:Y:S03]  /*9360*/  @!P3 LEA.HI.X R135, R0, c[0x0][0x1fc], R14, 0x1, P0 ;  /* 0x00007f000087ba11 */ /* 0x000fe600000f0c0e */
[C---:B---3--:R-:W-:Y:S02]  /*9370*/  HMMA.16816.F32 R12, R160.reuse, R16, RZ ;  /* 0x00000010a00c723c */ /* 0x048fe400000018ff */
[----:B------:R-:W-:Y:S01]  /*9380*/  @!PT LDS RZ, [RZ] ;  /* 0x00000000fffff984 */ /* 0x000fe20000000800 */
[----:B------:R-:W-:Y:S01]  /*9390*/  @!PT LDS RZ, [RZ] ;  /* 0x00000000fffff984 */ /* 0x000fe20000000800 */
[----:B------:R-:W-:Y:S01]  /*93a0*/  @!PT LDS RZ, [RZ] ;  /* 0x00000000fffff984 */ /* 0x000fe20000000800 */
[----:B------:R1:W-:Y:S05]  /*93b0*/  LDGSTS.E.BYPASS.LTC128B.128 [R21+0x4080], [R2.64], !P2 ;  /* 0x0408000002157fae */ /* 0x0003ea000d101d46 */
[----:B------:R1:W-:Y:S01]  /*93c0*/  LDGSTS.E.BYPASS.LTC128B.128 [R21+0x5880], [R2.64+0x80], !P4 ;  /* 0x0588008002157fae */ /* 0x0003e2000e101d46 */
[C---:B------:R-:W-:Y:S04]  /*93d0*/  HMMA.16816.F32 R16, R160.reuse, R18, RZ ;  /* 0x00000012a010723c */ /* 0x040fe800000018ff */
[----:B------:R1:W-:Y:S05]  /*93e0*/  LDGSTS.E.BYPASS.LTC128B.128 [R21+0x7080], [R2.64+0x100], !P6 ;  /* 0x0708010002157fae */ /* 0x0003ea000f101d46 */
[----:B------:R1:W-:Y:S05]  /*93f0*/  LDGSTS.E.BYPASS.LTC128B.128 [R21+0x8880], [R2.64+0x180], !P5 ;  /* 0x0888018002157fae */ /* 0x0003ea000e901d46 */
[----:B------:R3:W-:Y:S05]  /*9400*/  @!P3 LDGSTS.E.BYPASS.LTC128B.128 [R21+0x5080], [R134.64], !P2 ;  /* 0x050800008615bfae */ /* 0x0007ea000d101d46 */
[----:B------:R3:W-:Y:S05]  /*9410*/  @!P3 LDGSTS.E.BYPASS.LTC128B.128 [R21+0x6880], [R134.64+0x80], !P4 ;  /* 0x068800808615bfae */ /* 0x0007ea000e101d46 */
[----:B------:R3:W-:Y:S05]  /*9420*/  @!P3 LDGSTS.E.BYPASS.LTC128B.128 [R21+0x8080], [R134.64+0x100], !P6 ;  /* 0x080801008615bfae */ /* 0x0007ea000f101d46 */
[----:B------:R3:W-:Y:S05]  /*9430*/  @!P3 LDGSTS.E.BYPASS.LTC128B.128 [R21+0x9880], [R134.64+0x180], !P5 ;  /* 0x098801808615bfae */ /* 0x0007ea000e901d46 */
[----:B------:R-:W4:Y:S01]  /*9440*/  LDL R0, [R1+0x34] ;  /* 0x0000340001007983 */ /* 0x000f220000100800 */
[----:B-1----:R-:W-:Y:S04]  /*9450*/  IMAD.MOV.U32 R3, RZ, RZ, R20 ;  /* 0x000000ffff037224 */ /* 0x002fe800078e0014 */
        /* <DEDUP_REMOVED lines=133> */
[C---:B-1----:R-:W-:Y:S07]  /*9cb0*/  HMMA.16816.F32 R12, R232.reuse, R168, R12 ;  /* 0x000000a8e80c723c */ /* 0x042fee000000180c */
[----:B------:R-:W-:Y:S01]  /*9cc0*/  MOV R169, R3 ;  /* 0x0000000300a97202 */ /* 0x000fe20000000f00 */
[C---:B------:R-:W-:Y:S03]  /*9cd0*/  HMMA.16816.F32 R16, R232.reuse, R170, R16 ;  /* 0x000000aae810723c */ /* 0x040fe60000001810 */
[----:B----4-:R-:W-:Y:S01]  /*9ce0*/  ISETP.GT.AND P4, PT, R169, R0, PT ;  /* 0x00000000a900720c */ /* 0x010fe20003f84270 */
[----:B------:R-:W-:Y:S04]  /*9cf0*/  IMAD.MOV.U32 R0, RZ, RZ, R133 ;  /* 0x000000ffff007224 */ /* 0x000fe800078e0085 */
[C---:B--2---:R-:W-:Y:S08]  /*9d00*/  HMMA.16816.F32 R20, R232.reuse, R172, R20 ;  /* 0x000000ace814723c */ /* 0x044ff00000001814 */
[----:B------:R-:W-:Y:S01]  /*9d10*/  HMMA.16816.F32 R24, R232, R174, R24 ;  /* 0x000000aee818723c */ /* 0x000fe20000001818 */
[----:B------:R-:W-:Y:S07]  /*9d20*/  @!UPT UIADD3 URZ, URZ, URZ, URZ ;  /* 0x0000003f3f3ff290 */ /* 0x000fee000fffe03f */
[----:B------:R-:W-:-:S11]  /*9d30*/  @!P4 BRA `(.L_x_3471) ;  /* 0x000002e00000c947 */ /* 0x000fd60003800000 */
        /* <DEDUP_REMOVED lines=46> */
.L_x_3471:
[----:B------:R-:W-:Y:S05]  /*a020*/  BSYNC B0 ;  /* 0x0000000000007941 */ /* 0x000fea0003800000 */
.L_x_3470:
        /* <DEDUP_REMOVED lines=95> */
[----:B---3--:R-:W-:Y:S01]  /*a620*/  F2FP.PACK_AB R170, R2, R4 ;  /* 0x0000000402aa723e */ /* 0x008fe200000000ff */
        /* <DEDUP_REMOVED lines=40> */
[----:B------:R-:W1:Y:S01]  /*a8b0*/  MUFU.EX2 R7, R7 ;  /* 0x0000000700077308 */ /* 0x000e620000000800 */
[----:B------:R-:W-:Y:S01]  /*a8c0*/  MOV R157, R20 ;  /* 0x00000014009d7202 */ /* 0x000fe20000000f00 */
[C---:B------:R-:W-:Y:S01]  /*a8d0*/  FMUL.FTZ R20, R3.reuse, R140 ;  /* 0x0000008c03147220 */ /* 0x040fe20000410000 */
[----:B------:R-:W-:Y:S01]  /*a8e0*/  MOV R140, R21 ;  /* 0x00000015008c7202 */ /* 0x000fe20000000f00 */
[C---:B------:R-:W-:Y:S01]  /*a8f0*/  FMUL.FTZ R21, R3.reuse, R141 ;  /* 0x0000008d03157220 */ /* 0x040fe20000410000 */
[----:B------:R-:W-:Y:S02]  /*a900*/  MOV R141, R10 ;  /* 0x0000000a008d7202 */ /* 0x000fe40000000f00 */
[----:B------:R-:W-:Y:S01]  /*a910*/  MOV R10, R25 ;  /* 0x00000019000a7202 */ /* 0x000fe20000000f00 */
[C---:B------:R-:W-:Y:S01]  /*a920*/  FMUL.FTZ R25, R3.reuse, R137 ;  /* 0x0000008903197220 */ /* 0x040fe20000410000 */
[----:B------:R-:W-:Y:S01]  /*a930*/  MOV R14, R12 ;  /* 0x0000000c000e7202 */ /* 0x000fe20000000f00 */
[C---:B------:R-:W-:Y:S01]  /*a940*/  FMUL.FTZ R12, R3.reuse, R148 ;  /* 0x00000094030c7220 */ /* 0x040fe20000410000 */
[----:B------:R-:W-:Y:S01]  /*a950*/  MOV R152, R17 ;  /* 0x0000001100987202 */ /* 0x000fe20000000f00 */
[----:B------:R-:W-:Y:S01]  /*a960*/  FMUL.FTZ R17, R3, R145 ;  /* 0x0000009103117220 */ /* 0x000fe20000410000 */
[----:B------:R-:W-:Y:S01]  /*a970*/  MOV R145, R10 ;  /* 0x0000000a00917202 */ /* 0x000fe20000000f00 */
[C---:B----4-:R-:W-:Y:S01]  /*a980*/  FFMA.FTZ R4, R0.reuse, R9, R6 ;  /* 0x0000000900047223 */ /* 0x050fe20000010006 */
[----:B------:R-:W-:Y:S01]  /*a990*/  MOV R149, R14 ;  /* 0x0000000e00957202 */ /* 0x000fe20000000f00 */
[C---:B------:R-:W-:Y:S02]  /*a9a0*/  FMUL.FTZ R26, R0.reuse, R138 ;  /* 0x0000008a001a7220 */ /* 0x040fe40000410000 */
[C---:B------:R-:W-:Y:S02]  /*a9b0*/  FMUL.FTZ R27, R0.reuse, R139 ;  /* 0x0000008b001b7220 */ /* 0x040fe40000410000 */
[C---:B------:R-:W-:Y:S02]  /*a9c0*/  FMUL.FTZ R18, R0.reuse, R146 ;  /* 0x0000009200127220 */ /* 0x040fe40000410000 */
[C---:B------:R-:W-:Y:S01]  /*a9d0*/  FMUL.FTZ R19, R0.reuse, R147 ;  /* 0x0000009300137220 */ /* 0x040fe20000410000 */
[C---:B-1----:R-:W-:Y:S01]  /*a9e0*/  F2FP.PACK_AB R169, R7.reuse, R6 ;  /* 0x0000000607a9723e */ /* 0x042fe200000000ff */
[C---:B------:R-:W-:Y:S02]  /*a9f0*/  FMUL.FTZ R6, R0.reuse, R158 ;  /* 0x0000009e00067220 */ /* 0x040fe40000410000 */
[----:B------:R-:W2:Y:S01]  /*aa00*/  LDL R158, [R1+0x8] ;  /* 0x00000800019e7983 */ /* 0x000ea20000100800 */
[----:B------:R-:W-:Y:S02]  /*aa10*/  FADD.FTZ R132, R7, R4 ;  /* 0x0000000407847221 */ /* 0x000fe40000010000 */
[C---:B------:R-:W-:Y:S01]  /*aa20*/  FMUL.FTZ R4, R3.reuse, R156 ;  /* 0x0000009c03047220 */ /* 0x040fe20000410000 */
[----:B------:R-:W-:Y:S01]  /*aa30*/  MOV R156, R11 ;  /* 0x0000000b009c7202 */ /* 0x000fe20000000f00 */
[C---:B------:R-:W-:Y:S01]  /*aa40*/  FMUL.FTZ R22, R0.reuse, R142 ;  /* 0x0000008e00167220 */ /* 0x040fe20000410000 */
[----:B------:R-:W-:Y:S01]  /*aa50*/  MOV R11, R24 ;  /* 0x00000018000b7202 */ /* 0x000fe20000000f00 */
[C---:B------:R-:W-:Y:S02]  /*aa60*/  FMUL.FTZ R24, R3.reuse, R136 ;  /* 0x0000008803187220 */ /* 0x040fe40000410000 */
[----:B------:R-:W1:Y:S01]  /*aa70*/  LDSM.16.MT88.4 R136, [R239] ;  /* 0x00000000ef88783b */ /* 0x000e620000004200 */
[C---:B------:R-:W-:Y:S02]  /*aa80*/  FMUL.FTZ R23, R0.reuse, R143 ;  /* 0x0000008f00177220 */ /* 0x040fe40000410000 */
        /* <DEDUP_REMOVED lines=79> */
[----:B------:R-:W-:Y:S01]  /*af80*/  MUFU.EX2 R175, R153 ;  /* 0x0000009900af7308 */ /* 0x000fe20000000800 */
[C---:B-1----:R-:W-:Y:S08]  /*af90*/  HMMA.16816.F32 R4, R168.reuse, R136, R4 ;  /* 0x00000088a804723c */ /* 0x042ff00000001804 */
[C---:B------:R-:W-:Y:S01]  /*afa0*/  HMMA.16816.F32 R8, R168.reuse, R138, R8 ;  /* 0x0000008aa808723c */ /* 0x040fe20000001808 */
[----:B------:R-:W1:Y:S01]  /*afb0*/  LDSM.16.MT88.4 R136, [R241] ;  /* 0x00000000f188783b */ /* 0x000e620000004200 */
[----:B------:R-:W3:Y:S02]  /*afc0*/  MUFU.EX2 R132, R179 ;  /* 0x000000b300847308 */ /* 0x000ee40000000800 */
[----:B---3--:R-:W-:Y:S01]  /*afd0*/  FADD.FTZ R0, R132, R155 ;  /* 0x0000009b84007221 */ /* 0x008fe20000010000 */
[----:B------:R-:W-:Y:S04]  /*afe0*/  MOV R155, R145 ;  /* 0x00000091009b7202 */ /* 0x000fe80000000f00 */
[----:B------:R-:W-:Y:S03]  /*aff0*/  LDSM.16.MT88.4 R144, [R241+0x800] ;  /* 0x00080000f190783b */ /* 0x000fe60000004200 */
[----:B------:R-:W-:Y:S01]  /*b000*/  MOV R179, R156 ;  /* 0x0000009c00b37202 */ /* 0x000fe20000000f00 */
[----:B------:R-:W-:Y:S03]  /*b010*/  FADD.FTZ R0, R3, R0 ;  /* 0x0000000003007221 */ /* 0x000fe60000010000 */
[----:B------:R-:W-:Y:S01]  /*b020*/  IADD3 R179, R179, -0x1, RZ ;  /* 0xffffffffb3b37810 */ /* 0x000fe20007ffe0ff */
[----:B------:R-:W-:Y:S04]  /*b030*/  FADD.FTZ R0, R135, R0 ;  /* 0x0000000087007221 */ /* 0x000fe80000010000 */
[----:B------:R-:W-:Y:S01]  /*b040*/  FADD.FTZ R0, R134, R0 ;  /* 0x0000000086007221 */ /* 0x000fe20000010000 */
[C---:B-1----:R-:W-:Y:S08]  /*b050*/  HMMA.16816.F32 R12, R168.reuse, R136, R12 ;  /* 0x00000088a80c723c */ /* 0x042ff0000000180c */
[C---:B------:R-:W-:Y:S01]  /*b060*/  HMMA.16816.F32 R16, R168.reuse, R138, R16 ;  /* 0x0000008aa810723c */ /* 0x040fe20000001810 */
[----:B------:R-:W1:Y:S07]  /*b070*/  LDSM.16.MT88.4 R136, [R240] ;  /* 0x00000000f088783b */ /* 0x000e6e0000004200 */
[C---:B-1----:R-:W-:Y:S08]  /*b080*/  HMMA.16816.F32 R20, R168.reuse, R136, R20 ;  /* 0x00000088a814723c */ /* 0x042ff00000001814 */
[C---:B------:R-:W-:Y:S01]  /*b090*/  HMMA.16816.F32 R24, R168.reuse, R138, R24 ;  /* 0x0000008aa818723c */ /* 0x040fe20000001818 */
[----:B--2---:R1:W2:Y:S03]  /*b0a0*/  LDSM.16.MT88.4 R136, [R158] ;  /* 0x000000009e88783b */ /* 0x0042a60000004200 */
[----:B-1----:R-:W-:Y:S05]  /*b0b0*/  MOV R158, R140 ;  /* 0x0000008c009e7202 */ /* 0x002fea0000000f00 */
        /* <DEDUP_REMOVED lines=164> */
.L_x_3469:
[----:B------:R-:W-:Y:S07]  /*bb00*/  @!UPT UIADD3 URZ, URZ, URZ, URZ ;  /* 0x0000003f3f3ff290 */ /* 0x000fee000fffe03f */
[----:B------:R-:W-:Y:S02]  /*bb10*/  MOV R7, 0x1f ;  /* 0x0000001f00077802 */ /* 0x000fe40000000f00 */
[----:B------:R-:W-:Y:S01]  /*bb20*/  MOV R6, 0xffffffff ;  /* 0xffffffff00067802 */ /* 0x000fe20000000f00 */
[----:B------:R-:W-:Y:S06]  /*bb30*/  BRA.DIV ~URZ, `(.L_x_3473) ;  /* 0x000060727f007947 */ /* 0x000fec000b800000 */
[----:B------:R-:W2:Y:S04]  /*bb40*/  LDL R2, [R1+0x2c] ;  /* 0x00002c0001027983 */ /* 0x000ea80000100800 */
[----:B--2---:R1:W2:Y:S02]  /*bb50*/  SHFL.BFLY PT, R0, R2, 0x2, 0x1f ;  /* 0x0c401f0002007f89 */ /* 0x0042a400000e0000 */
.L_x_3540:
        /* <DEDUP_REMOVED lines=9> */
.L_x_3541:
        /* <DEDUP_REMOVED lines=149> */
.L_x_3460:
        /* <DEDUP_REMOVED lines=19> */
.L_x_3476:
[----:B--2---:R-:W-:Y:S05]  /*c670*/  BSYNC B0 ;  /* 0x0000000000007941 */ /* 0x004fea0003800000 */
.L_x_3475:
        /* <DEDUP_REMOVED lines=168> */
.L_x_3479:
        /* <DEDUP_REMOVED lines=131> */
.L_x_3542:
[----:B------:R-:W-:Y:S05]  /*d930*/  BRA.DIV ~URZ, `(.L_x_3482) ;  /* 0x000044527f007947 */ /* 0x000fea000b800000 */
[----:B------:R4:W2:Y:S02]  /*d940*/  SHFL.IDX PT, R0, R15, RZ, 0x181f ;  /* 0x00181fff0f007589 */ /* 0x0008a400000e0000 */
.L_x_3543:
        /* <DEDUP_REMOVED lines=26> */
.L_x_3484:
[----:B------:R-:W-:Y:S05]  /*daf0*/  BSYNC B0 ;  /* 0x0000000000007941 */ /* 0x000fea0003800000 */
.L_x_3483:
[----:B------:R-:W-:Y:S05]  /*db00*/  BRA.DIV ~URZ, `(.L_x_3485) ;  /* 0x000042e27f007947 */ /* 0x000fea000b800000 */
[----:B---3--:R3:W4:Y:S04]  /*db10*/  SHFL.IDX PT, R10, R12, 0x1, 0x181f ;  /* 0x00381f000c0a7f89 */ /* 0x00872800000e0000 */
[----:B--2---:R3:W2:Y:S02]  /*db20*/  SHFL.IDX PT, R0, R15, 0x1, 0x181f ;  /* 0x00381f000f007f89 */ /* 0x0046a400000e0000 */
.L_x_3544:
        /* <DEDUP_REMOVED lines=25> */
.L_x_3487:
[----:B------:R-:W-:Y:S05]  /*dcc0*/  BSYNC B0 ;  /* 0x0000000000007941 */ /* 0x000fea0003800000 */
.L_x_3486:
[----:B------:R-:W-:Y:S05]  /*dcd0*/  BRA.DIV ~URZ, `(.L_x_3488) ;  /* 0x000041d27f007947 */ /* 0x000fea000b800000 */
[----:B----4-:R4:W1:Y:S02]  /*dce0*/  SHFL.IDX PT, R10, R12, 0x2, 0x181f ;  /* 0x00581f000c0a7f89 */ /* 0x01086400000e0000 */
.L_x_3545:
[----:B------:R-:W-:Y:S05]  /*dcf0*/  BRA.DIV ~URZ, `(.L_x_3489) ;  /* 0x000042227f007947 */ /* 0x000fea000b800000 */
[----:B--2---:R2:W3:Y:S02]  /*dd00*/  SHFL.IDX PT, R0, R15, 0x2, 0x181f ;  /* 0x00581f000f007f89 */ /* 0x0044e400000e0000 */
.L_x_3546:
        /* <DEDUP_REMOVED lines=25> */
.L_x_3491:
[----:B------:R-:W-:Y:S05]  /*dea0*/  BSYNC B0 ;  /* 0x0000000000007941 */ /* 0x000fea0003800000 */
.L_x_3490:
[----:B------:R-:W-:Y:S05]  /*deb0*/  BRA.DIV ~URZ, `(.L_x_3492) ;  /* 0x000040c27f007947 */ /* 0x000fea000b800000 */
[----:B-1----:R1:W2:Y:S04]  /*dec0*/  SHFL.IDX PT, R8, R12, 0x3, 0x181f ;  /* 0x00781f000c087f89 */ /* 0x0022a800000e0000 */
[----:B---3--:R1:W3:Y:S02]  /*ded0*/  SHFL.IDX PT, R0, R15, 0x3, 0x181f ;  /* 0x00781f000f007f89 */ /* 0x0082e400000e0000 */
.L_x_3547:
        /* <DEDUP_REMOVED lines=26> */
.L_x_3480:
        /* <DEDUP_REMOVED lines=34> */
.L_x_3548:
[----:B------:R-:W-:Y:S05]  /*e2a0*/  BRA.DIV ~URZ, `(.L_x_3495) ;  /* 0x00003e027f007947 */ /* 0x000fea000b800000 */
[----:B------:R3:W4:Y:S02]  /*e2b0*/  SHFL.IDX PT, R0, R14, RZ, 0x1c1f ;  /* 0x001c1fff0e007589 */ /* 0x00072400000e0000 */
.L_x_3549:
        /* <DEDUP_REMOVED lines=194> */
.L_x_3497:
[----:B------:R-:W-:Y:S05]  /*eee0*/  BSYNC B0 ;  /* 0x0000000000007941 */ /* 0x000fea0003800000 */
.L_x_3496:
[----:B------:R-:W-:Y:S05]  /*eef0*/  BRA.DIV ~URZ, `(.L_x_3498) ;  /* 0x000032127f007947 */ /* 0x000fea000b800000 */
[----:B--2---:R2:W1:Y:S04]  /*ef00*/  SHFL.IDX PT, R4, R12, 0x1, 0x1c1f ;  /* 0x003c1f000c047f89 */ /* 0x00446800000e0000 */
[----:B----4-:R2:W4:Y:S02]  /*ef10*/  SHFL.IDX PT, R0, R14, 0x1, 0x1c1f ;  /* 0x003c1f000e007f89 */ /* 0x01052400000e0000 */
.L_x_3550:
        /* <DEDUP_REMOVED lines=136> */
.L_x_3478:
        /* <DEDUP_REMOVED lines=22> */
.L_x_3499:
        /* <DEDUP_REMOVED lines=57> */
.L_x_3501:
[----:B------:R-:W-:Y:S05]  /*fc90*/  BSYNC B0 ;  /* 0x0000000000007941 */ /* 0x000fea0003800000 */
.L_x_3500:
        /* <DEDUP_REMOVED lines=47> */
.L_x_3551:
[----:B------:R-:W-:Y:S05]  /*ff90*/  BRA.DIV ~URZ, `(.L_x_3503) ;  /* 0x000022a27f007947 */ /* 0x000fea000b800000 */
[----:B------:R3:W4:Y:S02]  /*ffa0*/  SHFL.IDX PT, R0, R15, RZ, 0x181f ;  /* 0x00181fff0f007589 */ /* 0x00072400000e0000 */
.L_x_3552:
        /* <DEDUP_REMOVED lines=27> */
.L_x_3505:
[----:B------:R-:W-:Y:S05]  /*10160*/  BSYNC B0 ;  /* 0x0000000000007941 */ /* 0x000fea0003800000 */
.L_x_3504:
[----:B------:R-:W-:Y:S05]  /*10170*/  BRA.DIV ~URZ, `(.L_x_3506) ;  /* 0x000021227f007947 */ /* 0x000fea000b800000 */
[----:B--2---:R2:W1:Y:S04]  /*10180*/  SHFL.IDX PT, R10, R11, 0x1, 0x181f ;  /* 0x00381f000b0a7f89 */ /* 0x00446800000e0000 */
[----:B----4-:R2:W4:Y:S02]  /*10190*/  SHFL.IDX PT, R0, R15, 0x1, 0x181f ;  /* 0x00381f000f007f89 */ /* 0x01052400000e0000 */
.L_x_3553:
        /* <DEDUP_REMOVED lines=25> */
.L_x_3508:
[----:B------:R-:W-:Y:S05]  /*10330*/  BSYNC B0 ;  /* 0x0000000000007941 */ /* 0x000fea0003800000 */
.L_x_3507:
[----:B------:R-:W-:Y:S05]  /*10340*/  BRA.DIV ~URZ, `(.L_x_3509) ;  /* 0x000020127f007947 */ /* 0x000fea000b800000 */
[----:B------:R1:W2:Y:S02]  /*10350*/  SHFL.IDX PT, R10, R11, 0x2, 0x181f ;  /* 0x00581f000b0a7f89 */ /* 0x0002a400000e0000 */
.L_x_3554:
[----:B------:R-:W-:Y:S05]  /*10360*/  BRA.DIV ~URZ, `(.L_x_3510) ;  /* 0x000020627f007947 */ /* 0x000fea000b800000 */
[----:B----4-:R4:W1:Y:S02]  /*10370*/  SHFL.IDX PT, R0, R15, 0x2, 0x181f ;  /* 0x00581f000f007f89 */ /* 0x01086400000e0000 */
.L_x_3555:
        /* <DEDUP_REMOVED lines=25> */
.L_x_3512:
[----:B------:R-:W-:Y:S05]  /*10510*/  BSYNC B0 ;  /* 0x0000000000007941 */ /* 0x000fea0003800000 */
.L_x_3511:
[----:B------:R-:W-:Y:S05]  /*10520*/  BRA.DIV ~URZ, `(.L_x_3513) ;  /* 0x00001f027f007947 */ /* 0x000fea000b800000 */
[----:B--2---:R2:W1:Y:S04]  /*10530*/  SHFL.IDX PT, R10, R11, 0x3, 0x181f ;  /* 0x00781f000b0a7f89 */ /* 0x00446800000e0000 */
[----:B------:R2:W3:Y:S02]  /*10540*/  SHFL.IDX PT, R0, R15, 0x3, 0x181f ;  /* 0x00781f000f007f89 */ /* 0x0004e400000e0000 */
.L_x_3556:
        /* <DEDUP_REMOVED lines=24> */
.L_x_3493:
[----:B------:R-:W-:Y:S05]  /*106d0*/  BSYNC B1 ;  /* 0x0000000000017941 */ /* 0x000fea0003800000 */
.L_x_3477:
        /* <DEDUP_REMOVED lines=15> */
.L_x_3557:
[----:B------:R-:W-:Y:S05]  /*107d0*/  BRA.DIV ~URZ, `(.L_x_3516) ;  /* 0x00001d827f007947 */ /* 0x000fea000b800000 */
[----:B------:R3:W4:Y:S02]  /*107e0*/  SHFL.IDX PT, R8, R103, 0x1, 0x1f ;  /* 0x00201f0067087f89 */ /* 0x00072400000e0000 */
.L_x_3558:
        /* <DEDUP_REMOVED lines=19> */
.L_x_3559:
        /* <DEDUP_REMOVED lines=16> */
.L_x_3560:
[----:B---3--:R-:W-:Y:S01]  /*10a20*/  IMAD R0, R0, c[0x0][0x538], RZ ;  /* 0x00014e0000007a24 */ /* 0x008fe200078e02ff */
[----:B------:R-:W-:Y:S04]  /*10a30*/  BSSY B1, `(.L_x_3519) ;  /* 0x00000cf000017945 */ /* 0x000fe80003800000 */
[----:B----4-:R-:W-:-:S04]  /*10a40*/  IADD3 R8, R0, R8, RZ ;  /* 0x0000000800087210 */ /* 0x010fc80007ffe0ff */
[----:B--2---:R-:W-:-:S13]  /*10a50*/  ISETP.GT.AND P0, PT, R8, R9, PT ;  /* 0x000000090800720c */ /* 0x004fda0003f04270 */
[----:B------:R-:W-:Y:S05]  /*10a60*/  @P0 BRA `(.L_x_3520) ;  /* 0x0000025000000947 */ /* 0x000fea0003800000 */
.L_x_3524:
        /* <DEDUP_REMOVED lines=17> */
.L_x_3561:
        /* <DEDUP_REMOVED lines=16> */
.L_x_3562:
[----:B--2---:R-:W-:-:S05]  /*10c80*/  IMAD R0, R0, c[0x0][0x538], RZ ;  /* 0x00014e0000007a24 */ /* 0x004fca00078e02ff */
[----:B------:R-:W-:-:S04]  /*10c90*/  IADD3 R8, R0, R8, RZ ;  /* 0x0000000800087210 */ /* 0x000fc80007ffe0ff */
[----:B------:R-:W-:-:S13]  /*10ca0*/  ISETP.GT.AND P0, PT, R8, R9, PT ;  /* 0x000000090800720c */ /* 0x000fda0003f04270 */
[----:B-1----:R-:W-:Y:S05]  /*10cb0*/  @!P0 BRA `(.L_x_3524) ;  /* 0xfffffdb000008947 */ /* 0x002fea000383ffff */
.L_x_3520:
[----:B------:R-:W-:-:S05]  /*10cc0*/  IADD3 R11, -R0, R8, RZ ;  /* 0x00000008000b7210 */ /* 0x000fca0007ffe1ff */
[----:B------:R-:W-:-:S05]  /*10cd0*/  IMAD R0, R4, c[0x0][0x538], R11 ;  /* 0x00014e0004007a24 */ /* 0x000fca00078e020b */
[----:B------:R-:W-:Y:S01]  /*10ce0*/  ISETP.GT.AND P0, PT, R0, R9, PT ;  /* 0x000000090000720c */ /* 0x000fe20003f04270 */
[----:B------:R-:W-:-:S12]  /*10cf0*/  BRA.DIV ~URZ, `(.L_x_3525) ;  /* 0x00001ca27f007947 */ /* 0x000fd8000b800000 */
[----:B------:R-:W-:-:S03]  /*10d00*/  VOTE.ANY R10, PT, !P0 ;  /* 0x00000000000a7806 */ /* 0x000fc600040e0100 */
.L_x_3563:
[----:B------:R-:W2:Y:S01]  /*10d10*/  LDL.LU R0, [R1+0x8c] ;  /* 0x00008c0001007983 */ /* 0x000ea20000300800 */
[----:B------:R-:W2:Y:S02]  /*10d20*/  POPC R8, R10 ;  /* 0x0000000a00087309 */ /* 0x000ea40000000000 */
[----:B--2---:R-:W-:-:S05]  /*10d30*/  IADD3 R0, R8, R0, RZ ;  /* 0x0000000008007210 */ /* 0x004fca0007ffe0ff */
[----:B------:R2:W-:Y:S01]  /*10d40*/  STL [R1+0x8c], R0 ;  /* 0x00008c0001007387 */ /* 0x0005e20000100800 */
[----:B------:R-:W-:Y:S05]  /*10d50*/  BRA.DIV ~URZ, `(.L_x_3526) ;  /* 0x00001c927f007947 */ /* 0x000fea000b800000 */
[----:B------:R3:W4:Y:S04]  /*10d60*/  SHFL.IDX PT, R12, R6, R8, 0x1f ;  /* 0x00001f08060c7589 */ /* 0x00072800000e0000 */
[----:B------:R3:W1:Y:S02]  /*10d70*/  SHFL.IDX PT, R7, R7, R8, 0x1f ;  /* 0x00001f0807077589 */ /* 0x00066400000e0000 */
.L_x_3564:
[----:B------:R-:W-:Y:S01]  /*10d80*/  ISETP.NE.AND P0, PT, R10, RZ, PT ;  /* 0x000000ff0a00720c */ /* 0x000fe20003f05270 */
[----:B------:R-:W-:-:S12]  /*10d90*/  BSSY B0, `(.L_x_3527) ;  /* 0x0000005000007945 */ /* 0x000fd80003800000 */
[----:B------:R-:W-:Y:S05]  /*10da0*/  @!P0 BRA `(.L_x_3528) ;  /* 0x0000003000008947 */ /* 0x000fea0003800000 */
[----:B------:R-:W-:Y:S01]  /*10db0*/  IADD3 R3, R8, -0x1, RZ ;  /* 0xffffffff08037810 */ /* 0x000fe20007ffe0ff */
[----:B------:R-:W-:Y:S05]  /*10dc0*/  BRA.DIV ~URZ, `(.L_x_3529) ;  /* 0x00001cf27f007947 */ /* 0x000fea000b800000 */
[----:B------:R2:W3:Y:S02]  /*10dd0*/  SHFL.IDX PT, R13, R4, R3, 0x1f ;  /* 0x00001f03040d7589 */ /* 0x0004e400000e0000 */
.L_x_3528:
[----:B------:R-:W-:Y:S05]  /*10de0*/  BSYNC B0 ;  /* 0x0000000000007941 */ /* 0x000fea0003800000 */
.L_x_3527:
        /* <DEDUP_REMOVED lines=68> */
.L_x_3531:
        /* <DEDUP_REMOVED lines=69> */
.L_x_3532:
[----:B------:R-:W-:Y:S05]  /*11680*/  BSYNC B0 ;  /* 0x0000000000007941 */ /* 0x000fea0003800000 */
.L_x_3530:
[----:B------:R-:W-:-:S04]  /*11690*/  LOP3.LUT R2, RZ, R2, RZ, 0x33, !PT ;  /* 0x00000002ff027212 */ /* 0x000fc800078e33ff */
[----:B-1----:R-:W-:-:S05]  /*116a0*/  IADD3 R0, R2, R12, RZ ;  /* 0x0000000c02007210 */ /* 0x002fca0007ffe0ff */
[----:B------:R1:W-:Y:S01]  /*116b0*/  STL [R1+0x84], R0 ;  /* 0x0000840001007387 */ /* 0x0003e20000100800 */
[----:B------:R-:W-:Y:S05]  /*116c0*/  BRA `(.L_x_3533) ;  /* 0x0000005000007947 */ /* 0x000fea0003800000 */
.L_x_3521:
[----:B------:R-:W-:Y:S01]  /*116d0*/  MOV R0, c[0x0][0x53c] ;  /* 0x00014f0000007a02 */ /* 0x000fe20000000f00 */
[----:B------:R2:W-:Y:S04]  /*116e0*/  STL [R1+0x80], R9 ;  /* 0x0000800901007387 */ /* 0x0005e80000100800 */
[----:B------:R2:W-:Y:S04]  /*116f0*/  STL [R1+0x84], RZ ;  /* 0x000084ff01007387 */ /* 0x0005e80000100800 */
[----:B------:R2:W-:Y:S04]  /*11700*/  STL [R1+0x88], RZ ;  /* 0x000088ff01007387 */ /* 0x0005e80000100800 */
[----:B------:R2:W-:Y:S02]  /*11710*/  STL [R1+0x8c], R0 ;  /* 0x00008c0001007387 */ /* 0x0005e40000100800 */
.L_x_3533:
[----:B------:R-:W-:Y:S05]  /*11720*/  BSYNC B1 ;  /* 0x0000000000017941 */ /* 0x000fea0003800000 */
.L_x_3519:
        /* <DEDUP_REMOVED lines=9> */
.L_x_3514:
[----:B--2---:R-:W2:Y:S02]  /*117c0*/  LDL R0, [R1+0x8c] ;  /* 0x00008c0001007983 */ /* 0x004ea40000100800 */
[----:B--2---:R-:W-:-:S13]  /*117d0*/  ISETP.GE.AND P0, PT, R0, c[0x0][0x53c], PT ;  /* 0x00014f0000007a0c */ /* 0x004fda0003f06270 */
[----:B-1----:R-:W-:Y:S01]  /*117e0*/  @P0 CALL.REL.NOINC `(.L_x_3534) ;  /* 0x0000001000000944 */ /* 0x002fe20003c00000 */
[----:B------:R-:W-:Y:S05]  /*117f0*/  BRA `(.L_x_3535) ;  /* 0xffff012000007947 */ /* 0x000fea000383ffff */
.L_x_3534:
[----:B------:R-:W-:Y:S05]  /*11800*/  EXIT ;  /* 0x000000000000794d */ /* 0x000fea0003800000 */
.L_x_3443:
[----:B------:R-:W-:Y:S01]  /*11810*/  IMAD.MOV.U32 R0, RZ, RZ, R5 ;  /* 0x000000ffff007224 */ /* 0x000fe200078e0005 */
[----:B------:R-:W-:Y:S02]  /*11820*/  MOV R2, 0x1 ;  /* 0x0000000100027802 */ /* 0x000fe40000000f00 */
[----:B------:R-:W-:Y:S02]  /*11830*/  MOV R3, 0x11850 ;  /* 0x0001185000037802 */ /* 0x000fe40000000f00 */
[----:B------:R-:W-:Y:S05]  /*11840*/  CALL.REL.NOINC `($__internal_72_$__cuda_sm70_shflsync_up_p) ;  /* 0x0000137000007944 */ /* 0x000fea0003c00000 */
[----:B------:R-:W-:Y:S01]  /*11850*/  MOV R0, R4 ;  /* 0x0000000400007202 */ /* 0x000fe20000000f00 */
[----:B------:R-:W-:Y:S05]  /*11860*/  BRA `(.L_x_3536) ;  /* 0xfffeebf000007947 */ /* 0x000fea000383ffff */
.L_x_3444:
[----:B------:R-:W-:Y:S01]  /*11870*/  IMAD.MOV.U32 R0, RZ, RZ, R5 ;  /* 0x000000ffff007224 */ /* 0x000fe200078e0005 */
[----:B------:R-:W-:Y:S02]  /*11880*/  MOV R2, 0x2 ;  /* 0x0000000200027802 */ /* 0x000fe40000000f00 */
[----:B------:R-:W-:Y:S02]  /*11890*/  MOV R3, 0x118b0 ;  /* 0x000118b000037802 */ /* 0x000fe40000000f00 */
[----:B------:R-:W-:Y:S05]  /*118a0*/  CALL.REL.NOINC `($__internal_72_$__cuda_sm70_shflsync_up_p) ;  /* 0x0000131000007944 */ /* 0x000fea0003c00000 */
[----:B------:R-:W-:Y:S01]  /*118b0*/  SEL R0, R4, RZ, P4 ;  /* 0x000000ff04007207 */ /* 0x000fe20002000000 */
[----:B------:R-:W-:Y:S01]  /*118c0*/  IMAD.MOV.U32 R2, RZ, RZ, 0x4 ;  /* 0x00000004ff027424 */ /* 0x000fe200078e00ff */
[----:B------:R-:W-:-:S03]  /*118d0*/  MOV R3, 0x11900 ;  /* 0x0001190000037802 */ /* 0x000fc60000000f00 */
[----:B------:R-:W-:Y:S02]  /*118e0*/  IMAD.IADD R0, R5, 0x1, R0 ;  /* 0x0000000105007824 */ /* 0x000fe400078e0200 */
        /* <DEDUP_REMOVED lines=14> */
[----:B------:R-:W-:Y:S01]  /*119d0*/  IMAD.IADD R4, R0, 0x1, R4 ;  /* 0x0000000100047824 */ /* 0x000fe200078e0204 */
[----:B------:R-:W-:-:S03]  /*119e0*/  MOV R0, 0x1f ;  /* 0x0000001f00007802 */ /* 0x000fc60000000f00 */
[----:B------:R-:W-:Y:S02]  /*119f0*/  IMAD.MOV.U32 R5, RZ, RZ, R4 ;  /* 0x000000ffff057224 */ /* 0x000fe400078e0004 */
[----:B------:R-:W-:Y:S05]  /*11a00*/  CALL.REL.NOINC `($__internal_71_$__cuda_sm70_shflsync_idx_p) ;  /* 0x0000116000007944 */ /* 0x000fea0003c00000 */
[----:B------:R-:W-:Y:S05]  /*11a10*/  BRA `(.L_x_3537) ;  /* 0xfffeeb4000007947 */ /* 0x000fea000383ffff */
.L_x_3446:
[----:B------:R-:W-:Y:S02]  /*11a20*/  SEL R0, RZ, 0x1, P0 ;  /* 0x00000001ff007807 */ /* 0x000fe40000000000 */
[----:B------:R-:W-:Y:S02]  /*11a30*/  MOV R2, 0x11a50 ;  /* 0x00011a5000027802 */ /* 0x000fe40000000f00 */
[----:B------:R-:W-:Y:S05]  /*11a40*/  CALL.REL.NOINC `($__internal_73_$__cuda_sm70_votesync_ballot) ;  /* 0x000011e000007944 */ /* 0x000fea0003c00000 */
[----:B------:R-:W-:Y:S01]  /*11a50*/  MOV R10, R0 ;  /* 0x00000000000a7202 */ /* 0x000fe20000000f00 */
[----:B------:R-:W-:Y:S05]  /*11a60*/  BRA `(.L_x_3538) ;  /* 0xfffeeb8000007947 */ /* 0x000fea000383ffff */
.L_x_3447:
[----:B------:R-:W-:Y:S01]  /*11a70*/  IMAD.MOV.U32 R5, RZ, RZ, R9 ;  /* 0x000000ffff057224 */ /* 0x000fe200078e0009 */
[----:B------:R-:W-:Y:S01]  /*11a80*/  MOV R3, R6 ;  /* 0x0000000600037202 */ /* 0x000fe20000000f00 */
[----:B-1----:R-:W-:Y:S01]  /*11a90*/  IMAD.MOV.U32 R0, RZ, RZ, 0x1f ;  /* 0x0000001fff007424 */ /* 0x002fe200078e00ff */
[----:B------:R-:W-:Y:S02]  /*11aa0*/  MOV R2, 0x11ac0 ;  /* 0x00011ac000027802 */ /* 0x000fe40000000f00 */
[----:B------:R-:W-:Y:S05]  /*11ab0*/  CALL.REL.NOINC `($__internal_71_$__cuda_sm70_shflsync_idx_p) ;  /* 0x000010b000007944 */ /* 0x000fea0003c00000 */
[----:B------:R-:W-:Y:S01]  /*11ac0*/  IMAD.MOV.U32 R12, RZ, RZ, R0 ;  /* 0x000000ffff0c7224 */ /* 0x000fe200078e0000 */
[----:B------:R-:W-:Y:S01]  /*11ad0*/  MOV R5, R8 ;  /* 0x0000000800057202 */ /* 0x000fe20000000f00 */
[----:B------:R-:W-:Y:S01]  /*11ae0*/  IMAD.MOV.U32 R7, RZ, RZ, RZ ;  /* 0x000000ffff077224 */ /* 0x000fe200078e00ff */
[----:B------:R-:W-:Y:S01]  /*11af0*/  MOV R3, R6 ;  /* 0x0000000600037202 */ /* 0x000fe20000000f00 */
[----:B------:R-:W-:Y:S01]  /*11b00*/  IMAD.MOV.U32 R0, RZ, RZ, 0x1f ;  /* 0x0000001fff007424 */ /* 0x000fe200078e00ff */
[----:B------:R-:W-:-:S02]  /*11b10*/  MOV R2, 0x11b30 ;  /* 0x00011b3000027802 */ /* 0x000fc40000000f00 */
[----:B------:R-:W-:Y:S05]  /*11b20*/  CALL.REL.NOINC `($__internal_71_$__cuda_sm70_shflsync_idx_p) ;  /* 0x0000104000007944 */ /* 0x000fea0003c00000 */
[----:B------:R-:W-:Y:S01]  /*11b30*/  MOV R9, R0 ;  /* 0x0000000000097202 */ /* 0x000fe20000000f00 */
[----:B------:R-:W-:Y:S05]  /*11b40*/  BRA `(.L_x_3539) ;  /* 0xfffeeb1000007947 */ /* 0x000fea000383ffff */
.L_x_3450:
[----:B------:R-:W-:Y:S01]  /*11b50*/  IMAD.MOV.U32 R5, RZ, RZ, R4 ;  /* 0x000000ffff057224 */ /* 0x000fe200078e0004 */
[----:B-1----:R-:W-:-:S02]  /*11b60*/  MOV R0, 0x1f ;  /* 0x0000001f00007802 */ /* 0x002fc40000000f00 */
[----:B------:R-:W-:Y:S02]  /*11b70*/  MOV R2, 0x11b90 ;  /* 0x00011b9000027802 */ /* 0x000fe40000000f00 */
[----:B--234-:R-:W-:Y:S05]  /*11b80*/  CALL.REL.NOINC `($__internal_71_$__cuda_sm70_shflsync_idx_p) ;  /* 0x00000fe000007944 */ /* 0x01cfea0003c00000 */
[----:B------:R-:W-:Y:S01]  /*11b90*/  MOV R7, R0 ;  /* 0x0000000000077202 */ /* 0x000fe20000000f00 */
[----:B------:R-:W-:Y:S05]  /*11ba0*/  BRA `(.L_x_3449) ;  /* 0xfffeeb1000007947 */ /* 0x000fea000383ffff */
.L_x_3473:
[----:B------:R1:W5:Y:S01]  /*11bb0*/  LDL R2, [R1+0x2c] ;  /* 0x00002c0001027983 */ /* 0x0003620000100800 */
[----:B------:R-:W-:Y:S02]  /*11bc0*/  MOV R5, 0x2 ;  /* 0x0000000200057802 */ /* 0x000fe40000000f00 */
[----:B------:R-:W-:Y:S02]  /*11bd0*/  MOV R3, 0x11bf0 ;  /* 0x00011bf000037802 */ /* 0x000fe40000000f00 */
[----:B-1---5:R-:W-:Y:S05]  /*11be0*/  CALL.REL.NOINC `($__internal_70_$__cuda_sm70_shflsync_bfly_p) ;  /* 0x00000f3000007944 */ /* 0x022fea0003c00000 */
[----:B------:R-:W-:Y:S01]  /*11bf0*/  MOV R0, R5 ;  /* 0x0000000500007202 */ /* 0x000fe20000000f00 */
[----:B------:R-:W-:Y:S05]  /*11c00*/  BRA `(.L_x_3540) ;  /* 0xffff9f5000007947 */ /* 0x000fea000383ffff */
.L_x_3474:
[----:B------:R-:W-:Y:S01]  /*11c10*/  IMAD.MOV.U32 R2, RZ, RZ, R0 ;  /* 0x000000ffff027224 */ /* 0x000fe200078e0000 */
[----:B------:R-:W-:Y:S02]  /*11c20*/  MOV R5, 0x1 ;  /* 0x0000000100057802 */ /* 0x000fe40000000f00 */
[----:B------:R-:W-:Y:S02]  /*11c30*/  MOV R3, 0x11c50 ;  /* 0x00011c5000037802 */ /* 0x000fe40000000f00 */
[----:B-----5:R-:W-:Y:S05]  /*11c40*/  CALL.REL.NOINC `($__internal_70_$__cuda_sm70_shflsync_bfly_p) ;  /* 0x00000ed000007944 */ /* 0x020fea0003c00000 */
[----:B------:R1:W5:Y:S01]  /*11c50*/  LDL R2, [R1+0x28] ;  /* 0x0000280001027983 */ /* 0x0003620000100800 */
[----:B------:R-:W-:Y:S01]  /*11c60*/  FADD.FTZ R0, R0, R5 ;  /* 0x0000000500007221 */ /* 0x000fe20000010000 */
[----:B------:R-:W-:-:S02]  /*11c70*/  MOV R5, 0x2 ;  /* 0x0000000200057802 */ /* 0x000fc40000000f00 */
[----:B------:R-:W-:Y:S02]  /*11c80*/  MOV R3, 0x11ca0 ;  /* 0x00011ca000037802 */ /* 0x000fe40000000f00 */
[----:B-1---5:R-:W-:Y:S05]  /*11c90*/  CALL.REL.NOINC `($__internal_70_$__cuda_sm70_shflsync_bfly_p) ;  /* 0x00000e8000007944 */ /* 0x022fea0003c00000 */
[----:B------:R-:W2:Y:S01]  /*11ca0*/  LDL.LU R2, [R1+0x28] ;  /* 0x0000280001027983 */ /* 0x000ea20000300800 */
[----:B------:R-:W-:Y:S01]  /*11cb0*/  MOV R3, 0x11d00 ;  /* 0x00011d0000037802 */ /* 0x000fe20000000f00 */
[----:B--2---:R-:W-:Y:S01]  /*11cc0*/  FADD.FTZ R4, R2, R5 ;  /* 0x0000000502047221 */ /* 0x004fe20000010000 */
[----:B------:R-:W-:-:S04]  /*11cd0*/  MOV R5, 0x1 ;  /* 0x0000000100057802 */ /* 0x000fc80000000f00 */
[----:B------:R-:W-:Y:S02]  /*11ce0*/  MOV R2, R4 ;  /* 0x0000000400027202 */ /* 0x000fe40000000f00 */
[----:B------:R-:W-:Y:S05]  /*11cf0*/  CALL.REL.NOINC `($__internal_70_$__cuda_sm70_shflsync_bfly_p) ;  /* 0x00000e2000007944 */ /* 0x000fea0003c00000 */
[----:B------:R-:W-:Y:S01]  /*11d00*/  MOV R3, R5 ;  /* 0x0000000500037202 */ /* 0x000fe20000000f00 */
[----:B------:R-:W-:Y:S05]  /*11d10*/  BRA `(.L_x_3541) ;  /* 0xffff9ed000007947 */ /* 0x000fea000383ffff */
.L_x_3481:
[----:B--234-:R-:W-:Y:S01]  /*11d20*/  IMAD.MOV.U32 R5, RZ, RZ, R12 ;  /* 0x000000ffff057224 */ /* 0x01cfe200078e000c */
[----:B------:R-:W-:Y:S01]  /*11d30*/  MOV R3, RZ ;  /* 0x000000ff00037202 */ /* 0x000fe20000000f00 */
[----:B------:R-:W-:Y:S01]  /*11d40*/  IMAD.MOV.U32 R0, RZ, RZ, 0x181f ;  /* 0x0000181fff007424 */ /* 0x000fe200078e00ff */
[----:B------:R-:W-:Y:S02]  /*11d50*/  MOV R2, 0x11d70 ;  /* 0x00011d7000027802 */ /* 0x000fe40000000f00 */
[----:B-1----:R-:W-:Y:S05]  /*11d60*/  CALL.REL.NOINC `($__internal_71_$__cuda_sm70_shflsync_idx_p) ;  /* 0x00000e0000007944 */ /* 0x002fea0003c00000 */
[----:B------:R-:W-:Y:S01]  /*11d70*/  MOV R10, R0 ;  /* 0x00000000000a7202 */ /* 0x000fe20000000f00 */
[----:B------:R-:W-:Y:S05]  /*11d80*/  BRA `(.L_x_3542) ;  /* 0xffffbba000007947 */ /* 0x000fea000383ffff */
.L_x_3482:
[----:B------:R-:W-:Y:S01]  /*11d90*/  IMAD.MOV.U32 R5, RZ, RZ, R15 ;  /* 0x000000ffff057224 */ /* 0x000fe200078e000f */
[----:B------:R-:W-:Y:S01]  /*11da0*/  MOV R3, RZ ;  /* 0x000000ff00037202 */ /* 0x000fe20000000f00 */
[----:B------:R-:W-:Y:S01]  /*11db0*/  IMAD.MOV.U32 R0, RZ, RZ, 0x181f ;  /* 0x0000181fff007424 */ /* 0x000fe200078e00ff */
[----:B------:R-:W-:Y:S02]  /*11dc0*/  MOV R2, 0x11de0 ;  /* 0x00011de000027802 */ /* 0x000fe40000000f00 */
[----:B-123--:R-:W-:Y:S05]  /*11dd0*/  CALL.REL.NOINC `($__internal_71_$__cuda_sm70_shflsync_idx_p) ;  /* 0x00000d9000007944 */ /* 0x00efea0003c00000 */
[----:B------:R-:W-:Y:S05]  /*11de0*/  BRA `(.L_x_3543) ;  /* 0xffffbb6000007947 */ /* 0x000fea000383ffff */
.L_x_3485:
[----:B-1----:R-:W-:Y:S01]  /*11df0*/  IMAD.MOV.U32 R5, RZ, RZ, R12 ;  /* 0x000000ffff057224 */ /* 0x002fe200078e000c */
[----:B------:R-:W-:Y:S01]  /*11e00*/  MOV R3, 0x1 ;  /* 0x0000000100037802 */ /* 0x000fe20000000f00 */
[----:B--2---:R-:W-:Y:S01]  /*11e10*/  IMAD.MOV.U32 R0, RZ, RZ, 0x181f ;  /* 0x0000181fff007424 */ /* 0x004fe200078e00ff */
[----:B------:R-:W-:-:S02]  /*11e20*/  MOV R2, 0x11e40 ;  /* 0x00011e4000027802 */ /* 0x000fc40000000f00 */
[----:B---34-:R-:W-:Y:S05]  /*11e30*/  CALL.REL.NOINC `($__internal_71_$__cuda_sm70_shflsync_idx_p) ;  /* 0x00000d3000007944 */ /* 0x018fea0003c00000 */
[----:B------:R-:W-:Y:S01]  /*11e40*/  IMAD.MOV.U32 R10, RZ, RZ, R0 ;  /* 0x000000ffff0a7224 */ /* 0x000fe200078e0000 */
[----:B------:R-:W-:Y:S01]  /*11e50*/  MOV R3, 0x1 ;  /* 0x0000000100037802 */ /* 0x000fe20000000f00 */
[----:B------:R-:W-:Y:S01]  /*11e60*/  IMAD.MOV.U32 R5, RZ, RZ, R15 ;  /* 0x000000ffff057224 */ /* 0x000fe200078e000f */
[----:B------:R-:W-:-:S02]  /*11e70*/  MOV R0, 0x181f ;  /* 0x0000181f00007802 */ /* 0x000fc40000000f00 */
[----:B------:R-:W-:Y:S02]  /*11e80*/  MOV R2, 0x11ea0 ;  /* 0x00011ea000027802 */ /* 0x000fe40000000f00 */
[----:B------:R-:W-:Y:S05]  /*11e90*/  CALL.REL.NOINC `($__internal_71_$__cuda_sm70_shflsync_idx_p) ;  /* 0x00000cd000007944 */ /* 0x000fea0003c00000 */
[----:B------:R-:W-:Y:S05]  /*11ea0*/  BRA `(.L_x_3544) ;  /* 0xffffbc8000007947 */ /* 0x000fea000383ffff */
.L_x_3488:
[----:B-1----:R-:W-:Y:S01]  /*11eb0*/  IMAD.MOV.U32 R5, RZ, RZ, R12 ;  /* 0x000000ffff057224 */ /* 0x002fe200078e000c */
[----:B------:R-:W-:Y:S01]  /*11ec0*/  MOV R3, 0x2 ;  /* 0x0000000200037802 */ /* 0x000fe20000000f00 */
[----:B--2---:R-:W-:Y:S01]  /*11ed0*/  IMAD.MOV.U32 R0, RZ, RZ, 0x181f ;  /* 0x0000181fff007424 */ /* 0x004fe200078e00ff */
[----:B------:R-:W-:Y:S02]  /*11ee0*/  MOV R2, 0x11f00 ;  /* 0x00011f0000027802 */ /* 0x000fe40000000f00 */
[----:B---34-:R-:W-:Y:S05]  /*11ef0*/  CALL.REL.NOINC `($__internal_71_$__cuda_sm70_shflsync_idx_p) ;  /* 0x00000c7000007944 */ /* 0x018fea0003c00000 */
[----:B------:R-:W-:Y:S01]  /*11f00*/  MOV R10, R0 ;  /* 0x00000000000a7202 */ /* 0x000fe20000000f00 */
[----:B------:R-:W-:Y:S05]  /*11f10*/  BRA `(.L_x_3545) ;  /* 0xffffbdd000007947 */ /* 0x000fea000383ffff */
.L_x_3489:
[----:B-1----:R-:W-:Y:S01]  /*11f20*/  IMAD.MOV.U32 R5, RZ, RZ, R15 ;  /* 0x000000ffff057224 */ /* 0x002fe200078e000f */
[----:B------:R-:W-:Y:S01]  /*11f30*/  MOV R3, 0x2 ;  /* 0x0000000200037802 */ /* 0x000fe20000000f00 */
[----:B--2---:R-:W-:Y:S01]  /*11f40*/  IMAD.MOV.U32 R0, RZ, RZ, 0x181f ;  /* 0x0000181fff007424 */ /* 0x004fe200078e00ff */
[----:B------:R-:W-:Y:S02]  /*11f50*/  MOV R2, 0x11f70 ;  /* 0x00011f7000027802 */ /* 0x000fe40000000f00 */
[----:B---34-:R-:W-:Y:S05]  /*11f60*/  CALL.REL.NOINC `($__internal_71_$__cuda_sm70_shflsync_idx_p) ;  /* 0x00000c0000007944 */ /* 0x018fea0003c00000 */
[----:B------:R-:W-:Y:S05]  /*11f70*/  BRA `(.L_x_3546) ;  /* 0xffffbd9000007947 */ /* 0x000fea000383ffff */
.L_x_3492:
[----:B-1----:R-:W-:Y:S01]  /*11f80*/  IMAD.MOV.U32 R5, RZ, RZ, R12 ;  /* 0x000000ffff057224 */ /* 0x002fe200078e000c */
[----:B------:R-:W-:Y:S01]  /*11f90*/  MOV R3, 0x3 ;  /* 0x0000000300037802 */ /* 0x000fe20000000f00 */
[----:B---3--:R-:W-:Y:S01]  /*11fa0*/  IMAD.MOV.U32 R0, RZ, RZ, 0x181f ;  /* 0x0000181fff007424 */ /* 0x008fe200078e00ff */
[----:B------:R-:W-:-:S02]  /*11fb0*/  MOV R2, 0x11fd0 ;  /* 0x00011fd000027802 */ /* 0x000fc40000000f00 */
[----:B--2-4-:R-:W-:Y:S05]  /*11fc0*/  CALL.REL.NOINC `($__internal_71_$__cuda_sm70_shflsync_idx_p) ;  /* 0x00000ba000007944 */ /* 0x014fea0003c00000 */
[----:B------:R-:W-:Y:S01]  /*11fd0*/  IMAD.MOV.U32 R8, RZ, RZ, R0 ;  /* 0x000000ffff087224 */ /* 0x000fe200078e0000 */
[----:B------:R-:W-:Y:S01]  /*11fe0*/  MOV R3, 0x3 ;  /* 0x0000000300037802 */ /* 0x000fe20000000f00 */
[----:B------:R-:W-:Y:S01]  /*11ff0*/  IMAD.MOV.U32 R5, RZ, RZ, R15 ;  /* 0x000000ffff057224 */ /* 0x000fe200078e000f */
[----:B------:R-:W-:-:S02]  /*12000*/  MOV R0, 0x181f ;  /* 0x0000181f00007802 */ /* 0x000fc40000000f00 */
[----:B------:R-:W-:Y:S02]  /*12010*/  MOV R2, 0x12030 ;  /* 0x0001203000027802 */ /* 0x000fe40000000f00 */
[----:B------:R-:W-:Y:S05]  /*12020*/  CALL.REL.NOINC `($__internal_71_$__cuda_sm70_shflsync_idx_p) ;  /* 0x00000b4000007944 */ /* 0x000fea0003c00000 */
[----:B------:R-:W-:Y:S05]  /*12030*/  BRA `(.L_x_3547) ;  /* 0xffffbea000007947 */ /* 0x000fea000383ffff */
.L_x_3494:
[----:B------:R-:W-:Y:S01]  /*12040*/  IMAD.MOV.U32 R5, RZ, RZ, R12 ;  /* 0x000000ffff057224 */ /* 0x000fe200078e000c */
[----:B------:R-:W-:Y:S01]  /*12050*/  MOV R3, RZ ;  /* 0x000000ff00037202 */ /* 0x000fe20000000f00 */
[----:B------:R-:W-:Y:S01]  /*12060*/  IMAD.MOV.U32 R0, RZ, RZ, 0x1c1f ;  /* 0x00001c1fff007424 */ /* 0x000fe200078e00ff */
[----:B------:R-:W-:Y:S02]  /*12070*/  MOV R2, 0x12090 ;  /* 0x0001209000027802 */ /* 0x000fe40000000f00 */
[----:B------:R-:W-:Y:S05]  /*12080*/  CALL.REL.NOINC `($__internal_71_$__cuda_sm70_shflsync_idx_p) ;  /* 0x00000ae000007944 */ /* 0x000fea0003c00000 */
[----:B------:R-:W-:Y:S01]  /*12090*/  MOV R4, R0 ;  /* 0x0000000000047202 */ /* 0x000fe20000000f00 */
[----:B------:R-:W-:Y:S05]  /*120a0*/  BRA `(.L_x_3548) ;  /* 0xffffc1f000007947 */ /* 0x000fea000383ffff */
.L_x_3495:
[----:B------:R-:W-:Y:S01]  /*120b0*/  IMAD.MOV.U32 R5, RZ, RZ, R14 ;  /* 0x000000ffff057224 */ /* 0x000fe200078e000e */
[----:B------:R-:W-:Y:S01]  /*120c0*/  MOV R3, RZ ;  /* 0x000000ff00037202 */ /* 0x000fe20000000f00 */
[----:B------:R-:W-:Y:S01]  /*120d0*/  IMAD.MOV.U32 R0, RZ, RZ, 0x1c1f ;  /* 0x00001c1fff007424 */ /* 0x000fe200078e00ff */
[----:B------:R-:W-:Y:S02]  /*120e0*/  MOV R2, 0x12100 ;  /* 0x0001210000027802 */ /* 0x000fe40000000f00 */
[----:B-12---:R-:W-:Y:S05]  /*120f0*/  CALL.REL.NOINC `($__internal_71_$__cuda_sm70_shflsync_idx_p) ;  /* 0x00000a7000007944 */ /* 0x006fea0003c00000 */
[----:B------:R-:W-:Y:S05]  /*12100*/  BRA `(.L_x_3549) ;  /* 0xffffc1b000007947 */ /* 0x000fea000383ffff */
.L_x_3498:
[----:B------:R-:W-:Y:S01]  /*12110*/  IMAD.MOV.U32 R5, RZ, RZ, R12 ;  /* 0x000000ffff057224 */ /* 0x000fe200078e000c */
[----:B----4-:R-:W-:Y:S01]  /*12120*/  MOV R3, 0x1 ;  /* 0x0000000100037802 */ /* 0x010fe20000000f00 */
[----:B------:R-:W-:Y:S01]  /*12130*/  IMAD.MOV.U32 R0, RZ, RZ, 0x1c1f ;  /* 0x00001c1fff007424 */ /* 0x000fe200078e00ff */
[----:B------:R-:W-:-:S02]  /*12140*/  MOV R2, 0x12160 ;  /* 0x0001216000027802 */ /* 0x000fc40000000f00 */
[----:B-123--:R-:W-:Y:S05]  /*12150*/  CALL.REL.NOINC `($__internal_71_$__cuda_sm70_shflsync_idx_p) ;  /* 0x00000a1000007944 */ /* 0x00efea0003c00000 */
[----:B------:R-:W-:Y:S01]  /*12160*/  IMAD.MOV.U32 R4, RZ, RZ, R0 ;  /* 0x000000ffff047224 */ /* 0x000fe200078e0000 */
[----:B------:R-:W-:Y:S01]  /*12170*/  MOV R3, 0x1 ;  /* 0x0000000100037802 */ /* 0x000fe20000000f00 */
[----:B------:R-:W-:Y:S01]  /*12180*/  IMAD.MOV.U32 R5, RZ, RZ, R14 ;  /* 0x000000ffff057224 */ /* 0x000fe200078e000e */
[----:B------:R-:W-:-:S02]  /*12190*/  MOV R0, 0x1c1f ;  /* 0x00001c1f00007802 */ /* 0x000fc40000000f00 */
[----:B------:R-:W-:Y:S02]  /*121a0*/  MOV R2, 0x121c0 ;  /* 0x000121c000027802 */ /* 0x000fe40000000f00 */
[----:B------:R-:W-:Y:S05]  /*121b0*/  CALL.REL.NOINC `($__internal_71_$__cuda_sm70_shflsync_idx_p) ;  /* 0x000009b000007944 */ /* 0x000fea0003c00000 */
[----:B------:R-:W-:Y:S05]  /*121c0*/  BRA `(.L_x_3550) ;  /* 0xffffcd5000007947 */ /* 0x000fea000383ffff */
.L_x_3502:
[----:B------:R-:W-:Y:S01]  /*121d0*/  IMAD.MOV.U32 R5, RZ, RZ, R11 ;  /* 0x000000ffff057224 */ /* 0x000fe200078e000b */
[----:B------:R-:W-:Y:S01]  /*121e0*/  MOV R3, RZ ;  /* 0x000000ff00037202 */ /* 0x000fe20000000f00 */
[----:B------:R-:W-:Y:S01]  /*121f0*/  IMAD.MOV.U32 R0, RZ, RZ, 0x181f ;  /* 0x0000181fff007424 */ /* 0x000fe200078e00ff */
[----:B------:R-:W-:Y:S02]  /*12200*/  MOV R2, 0x12220 ;  /* 0x0001222000027802 */ /* 0x000fe40000000f00 */
[----:B------:R-:W-:Y:S05]  /*12210*/  CALL.REL.NOINC `($__internal_71_$__cuda_sm70_shflsync_idx_p) ;  /* 0x0000095000007944 */ /* 0x000fea0003c00000 */
[----:B------:R-:W-:Y:S01]  /*12220*/  MOV R10, R0 ;  /* 0x00000000000a7202 */ /* 0x000fe20000000f00 */
[----:B------:R-:W-:Y:S05]  /*12230*/  BRA `(.L_x_3551) ;  /* 0xffffdd5000007947 */ /* 0x000fea000383ffff */
.L_x_3503:
[----:B------:R-:W-:Y:S01]  /*12240*/  IMAD.MOV.U32 R5, RZ, RZ, R15 ;  /* 0x000000ffff057224 */ /* 0x000fe200078e000f */
[----:B------:R-:W-:Y:S01]  /*12250*/  MOV R3, RZ ;  /* 0x000000ff00037202 */ /* 0x000fe20000000f00 */
[----:B------:R-:W-:Y:S01]  /*12260*/  IMAD.MOV.U32 R0, RZ, RZ, 0x181f ;  /* 0x0000181fff007424 */ /* 0x000fe200078e00ff */
[----:B------:R-:W-:Y:S02]  /*12270*/  MOV R2, 0x12290 ;  /* 0x0001229000027802 */ /* 0x000fe40000000f00 */
[----:B-12---:R-:W-:Y:S05]  /*12280*/  CALL.REL.NOINC `($__internal_71_$__cuda_sm70_shflsync_idx_p) ;  /* 0x000008e000007944 */ /* 0x006fea0003c00000 */
[----:B------:R-:W-:Y:S05]  /*12290*/  BRA `(.L_x_3552) ;  /* 0xffffdd1000007947 */ /* 0x000fea000383ffff */
.L_x_3506:
[----:B-1----:R-:W-:Y:S01]  /*122a0*/  IMAD.MOV.U32 R5, RZ, RZ, R11 ;  /* 0x000000ffff057224 */ /* 0x002fe200078e000b */
[----:B------:R-:W-:Y:S01]  /*122b0*/  MOV R3, 0x1 ;  /* 0x0000000100037802 */ /* 0x000fe20000000f00 */
[----:B----4-:R-:W-:Y:S01]  /*122c0*/  IMAD.MOV.U32 R0, RZ, RZ, 0x181f ;  /* 0x0000181fff007424 */ /* 0x010fe200078e00ff */
[----:B------:R-:W-:-:S02]  /*122d0*/  MOV R2, 0x122f0 ;  /* 0x000122f000027802 */ /* 0x000fc40000000f00 */
[----:B--23--:R-:W-:Y:S05]  /*122e0*/  CALL.REL.NOINC `($__internal_71_$__cuda_sm70_shflsync_idx_p) ;  /* 0x0000088000007944 */ /* 0x00cfea0003c00000 */
[----:B------:R-:W-:Y:S01]  /*122f0*/  IMAD.MOV.U32 R10, RZ, RZ, R0 ;  /* 0x000000ffff0a7224 */ /* 0x000fe200078e0000 */
[----:B------:R-:W-:Y:S01]  /*12300*/  MOV R3, 0x1 ;  /* 0x0000000100037802 */ /* 0x000fe20000000f00 */
[----:B------:R-:W-:Y:S01]  /*12310*/  IMAD.MOV.U32 R5, RZ, RZ, R15 ;  /* 0x000000ffff057224 */ /* 0x000fe200078e000f */
[----:B------:R-:W-:-:S02]  /*12320*/  MOV R0, 0x181f ;  /* 0x0000181f00007802 */ /* 0x000fc40000000f00 */
[----:B------:R-:W-:Y:S02]  /*12330*/  MOV R2, 0x12350 ;  /* 0x0001235000027802 */ /* 0x000fe40000000f00 */
[----:B------:R-:W-:Y:S05]  /*12340*/  CALL.REL.NOINC `($__internal_71_$__cuda_sm70_shflsync_idx_p) ;  /* 0x0000082000007944 */ /* 0x000fea0003c00000 */
[----:B------:R-:W-:Y:S05]  /*12350*/  BRA `(.L_x_3553) ;  /* 0xffffde4000007947 */ /* 0x000fea000383ffff */
.L_x_3509:
[----:B-1----:R-:W-:Y:S01]  /*12360*/  IMAD.MOV.U32 R5, RZ, RZ, R11 ;  /* 0x000000ffff057224 */ /* 0x002fe200078e000b */
[----:B------:R-:W-:Y:S01]  /*12370*/  MOV R3, 0x2 ;  /* 0x0000000200037802 */ /* 0x000fe20000000f00 */
[----:B----4-:R-:W-:Y:S01]  /*12380*/  IMAD.MOV.U32 R0, RZ, RZ, 0x181f ;  /* 0x0000181fff007424 */ /* 0x010fe200078e00ff */
[----:B------:R-:W-:Y:S02]  /*12390*/  MOV R2, 0x123b0 ;  /* 0x000123b000027802 */ /* 0x000fe40000000f00 */
[----:B--23--:R-:W-:Y:S05]  /*123a0*/  CALL.REL.NOINC `($__internal_71_$__cuda_sm70_shflsync_idx_p) ;  /* 0x000007c000007944 */ /* 0x00cfea0003c00000 */
[----:B------:R-:W-:Y:S01]  /*123b0*/  MOV R10, R0 ;  /* 0x00000000000a7202 */ /* 0x000fe20000000f00 */
[----:B------:R-:W-:Y:S05]  /*123c0*/  BRA `(.L_x_3554) ;  /* 0xffffdf9000007947 */ /* 0x000fea000383ffff */
.L_x_3510:
[----:B-1----:R-:W-:Y:S01]  /*123d0*/  IMAD.MOV.U32 R5, RZ, RZ, R15 ;  /* 0x000000ffff057224 */ /* 0x002fe200078e000f */
[----:B------:R-:W-:Y:S01]  /*123e0*/  MOV R3, 0x2 ;  /* 0x0000000200037802 */ /* 0x000fe20000000f00 */
[----:B----4-:R-:W-:Y:S01]  /*123f0*/  IMAD.MOV.U32 R0, RZ, RZ, 0x181f ;  /* 0x0000181fff007424 */ /* 0x010fe200078e00ff */
[----:B------:R-:W-:Y:S02]  /*12400*/  MOV R2, 0x12420 ;  /* 0x0001242000027802 */ /* 0x000fe40000000f00 */
[----:B--23--:R-:W-:Y:S05]  /*12410*/  CALL.REL.NOINC `($__internal_71_$__cuda_sm70_shflsync_idx_p) ;  /* 0x0000075000007944 */ /* 0x00cfea0003c00000 */
[----:B------:R-:W-:Y:S05]  /*12420*/  BRA `(.L_x_3555) ;  /* 0xffffdf5000007947 */ /* 0x000fea000383ffff */
.L_x_3513:
[----:B-1----:R-:W-:Y:S01]  /*12430*/  IMAD.MOV.U32 R5, RZ, RZ, R11 ;  /* 0x000000ffff057224 */ /* 0x002fe200078e000b */
[----:B------:R-:W-:Y:S01]  /*12440*/  MOV R3, 0x3 ;  /* 0x0000000300037802 */ /* 0x000fe20000000f00 */
[----:B------:R-:W-:Y:S01]  /*12450*/  IMAD.MOV.U32 R0, RZ, RZ, 0x181f ;  /* 0x0000181fff007424 */ /* 0x000fe200078e00ff */
[----:B------:R-:W-:-:S02]  /*12460*/  MOV R2, 0x12480 ;  /* 0x0001248000027802 */ /* 0x000fc40000000f00 */
[----:B--234-:R-:W-:Y:S05]  /*12470*/  CALL.REL.NOINC `($__internal_71_$__cuda_sm70_shflsync_idx_p) ;  /* 0x000006f000007944 */ /* 0x01cfea0003c00000 */
[----:B------:R-:W-:Y:S01]  /*12480*/  IMAD.MOV.U32 R10, RZ, RZ, R0 ;  /* 0x000000ffff0a7224 */ /* 0x000fe200078e0000 */
[----:B------:R-:W-:Y:S01]  /*12490*/  MOV R3, 0x3 ;  /* 0x0000000300037802 */ /* 0x000fe20000000f00 */
[----:B------:R-:W-:Y:S01]  /*124a0*/  IMAD.MOV.U32 R5, RZ, RZ, R15 ;  /* 0x000000ffff057224 */ /* 0x000fe200078e000f */
[----:B------:R-:W-:-:S02]  /*124b0*/  MOV R0, 0x181f ;  /* 0x0000181f00007802 */ /* 0x000fc40000000f00 */
[----:B------:R-:W-:Y:S02]  /*124c0*/  MOV R2, 0x124e0 ;  /* 0x000124e000027802 */ /* 0x000fe40000000f00 */
[----:B------:R-:W-:Y:S05]  /*124d0*/  CALL.REL.NOINC `($__internal_71_$__cuda_sm70_shflsync_idx_p) ;  /* 0x0000069000007944 */ /* 0x000fea0003c00000 */
[----:B------:R-:W-:Y:S05]  /*124e0*/  BRA `(.L_x_3556) ;  /* 0xffffe06000007947 */ /* 0x000fea000383ffff */
.L_x_3515:
[----:B------:R-:W-:Y:S01]  /*124f0*/  IMAD.MOV.U32 R5, RZ, RZ, R103 ;  /* 0x000000ffff057224 */ /* 0x000fe200078e0067 */
[----:B------:R-:W-:Y:S01]  /*12500*/  MOV R3, RZ ;  /* 0x000000ff00037202 */ /* 0x000fe20000000f00 */
[----:B------:R-:W-:Y:S01]  /*12510*/  IMAD.MOV.U32 R0, RZ, RZ, 0x1f ;  /* 0x0000001fff007424 */ /* 0x000fe200078e00ff */
[----:B------:R-:W-:Y:S02]  /*12520*/  MOV R2, 0x12540 ;  /* 0x0001254000027802 */ /* 0x000fe40000000f00 */
[----:B------:R-:W-:Y:S05]  /*12530*/  CALL.REL.NOINC `($__internal_71_$__cuda_sm70_shflsync_idx_p) ;  /* 0x0000063000007944 */ /* 0x000fea0003c00000 */
[----:B------:R-:W-:Y:S01]  /*12540*/  MOV R9, R0 ;  /* 0x0000000000097202 */ /* 0x000fe20000000f00 */
[----:B------:R-:W-:Y:S05]  /*12550*/  BRA `(.L_x_3557) ;  /* 0xffffe27000007947 */ /* 0x000fea000383ffff */
.L_x_3516:
[----:B------:R-:W-:Y:S01]  /*12560*/  IMAD.MOV.U32 R5, RZ, RZ, R103 ;  /* 0x000000ffff057224 */ /* 0x000fe200078e0067 */
[----:B------:R-:W-:Y:S01]  /*12570*/  MOV R3, 0x1 ;  /* 0x0000000100037802 */ /* 0x000fe20000000f00 */
[----:B------:R-:W-:Y:S01]  /*12580*/  IMAD.MOV.U32 R0, RZ, RZ, 0x1f ;  /* 0x0000001fff007424 */ /* 0x000fe200078e00ff */
[----:B------:R-:W-:Y:S02]  /*12590*/  MOV R2, 0x125b0 ;  /* 0x000125b000027802 */ /* 0x000fe40000000f00 */
[----:B-12---:R-:W-:Y:S05]  /*125a0*/  CALL.REL.NOINC `($__internal_71_$__cuda_sm70_shflsync_idx_p) ;  /* 0x000005c000007944 */ /* 0x006fea0003c00000 */
[----:B------:R-:W-:Y:S01]  /*125b0*/  MOV R8, R0 ;  /* 0x0000000000087202 */ /* 0x000fe20000000f00 */
[----:B------:R-:W-:Y:S05]  /*125c0*/  BRA `(.L_x_3558) ;  /* 0xffffe22000007947 */ /* 0x000fea000383ffff */
.L_x_3517:
[----:B------:R-:W-:Y:S02]  /*125d0*/  MOV R2, 0x1 ;  /* 0x0000000100027802 */ /* 0x000fe40000000f00 */
[----:B------:R-:W-:-:S02]  /*125e0*/  MOV R3, 0x12600 ;  /* 0x0001260000037802 */ /* 0x000fc40000000f00 */
[----:B-1234-:R-:W-:Y:S05]  /*125f0*/  CALL.REL.NOINC `($__internal_72_$__cuda_sm70_shflsync_up_p) ;  /* 0x000005c000007944 */ /* 0x01efea0003c00000 */
[----:B------:R-:W-:Y:S05]  /*12600*/  BRA `(.L_x_3559) ;  /* 0xffffe31000007947 */ /* 0x000fea000383ffff */
.L_x_3518:
[----:B------:R-:W-:Y:S02]  /*12610*/  MOV R2, 0x2 ;  /* 0x0000000200027802 */ /* 0x000fe40000000f00 */
[----:B------:R-:W-:-:S02]  /*12620*/  MOV R3, 0x12640 ;  /* 0x0001264000037802 */ /* 0x000fc40000000f00 */
[----:B--2-4-:R-:W-:Y:S05]  /*12630*/  CALL.REL.NOINC `($__internal_72_$__cuda_sm70_shflsync_up_p) ;  /* 0x0000058000007944 */ /* 0x014fea0003c00000 */
[----:B------:R-:W-:Y:S01]  /*12640*/  SEL R3, R4, RZ, P1 ;  /* 0x000000ff04037207 */ /* 0x000fe20000800000 */
[----:B------:R-:W-:-:S04]  /*12650*/  IMAD.MOV.U32 R2, RZ, RZ, 0x4 ;  /* 0x00000004ff027424 */ /* 0x000fc800078e00ff */
[----:B------:R-:W-:Y:S01]  /*12660*/  IMAD.IADD R0, R0, 0x1, R3 ;  /* 0x0000000100007824 */ /* 0x000fe200078e0203 */
        /* <DEDUP_REMOVED lines=20> */
.L_x_3522:
[----:B------:R-:W-:Y:S02]  /*127b0*/  MOV R2, 0x1 ;  /* 0x0000000100027802 */ /* 0x000fe40000000f00 */
[----:B------:R-:W-:Y:S02]  /*127c0*/  MOV R3, 0x127e0 ;  /* 0x000127e000037802 */ /* 0x000fe40000000f00 */
[----:B------:R-:W-:Y:S05]  /*127d0*/  CALL.REL.NOINC `($__internal_72_$__cuda_sm70_shflsync_up_p) ;  /* 0x000003e000007944 */ /* 0x000fea0003c00000 */
[----:B------:R-:W-:Y:S01]  /*127e0*/  MOV R2, R4 ;  /* 0x0000000400027202 */ /* 0x000fe20000000f00 */
[----:B------:R-:W-:Y:S05]  /*127f0*/  BRA `(.L_x_3561) ;  /* 0xffffe38000007947 */ /* 0x000fea000383ffff */
.L_x_3523:
        /* <DEDUP_REMOVED lines=26> */
.L_x_3525:
[----:B------:R-:W-:Y:S02]  /*129a0*/  SEL R0, RZ, 0x1, P0 ;  /* 0x00000001ff007807 */ /* 0x000fe40000000000 */
[----:B------:R-:W-:Y:S02]  /*129b0*/  MOV R2, 0x129d0 ;  /* 0x000129d000027802 */ /* 0x000fe40000000f00 */
[----:B-1----:R-:W-:Y:S05]  /*129c0*/  CALL.REL.NOINC `($__internal_73_$__cuda_sm70_votesync_ballot) ;  /* 0x0000026000007944 */ /* 0x002fea0003c00000 */
[----:B------:R-:W-:Y:S01]  /*129d0*/  MOV R10, R0 ;  /* 0x00000000000a7202 */ /* 0x000fe20000000f00 */
[----:B------:R-:W-:Y:S05]  /*129e0*/  BRA `(.L_x_3563) ;  /* 0xffffe32000007947 */ /* 0x000fea000383ffff */
.L_x_3526:
[----:B------:R-:W-:Y:S01]  /*129f0*/  IMAD.MOV.U32 R5, RZ, RZ, R6 ;  /* 0x000000ffff057224 */ /* 0x000fe200078e0006 */
[----:B------:R-:W-:Y:S01]  /*12a00*/  MOV R3, R8 ;  /* 0x0000000800037202 */ /* 0x000fe20000000f00 */
[----:B--2---:R-:W-:Y:S01]  /*12a10*/  IMAD.MOV.U32 R0, RZ, RZ, 0x1f ;  /* 0x0000001fff007424 */ /* 0x004fe200078e00ff */
[----:B------:R-:W-:Y:S02]  /*12a20*/  MOV R2, 0x12a40 ;  /* 0x00012a4000027802 */ /* 0x000fe40000000f00 */
[----:B-1----:R-:W-:Y:S05]  /*12a30*/  CALL.REL.NOINC `($__internal_71_$__cuda_sm70_shflsync_idx_p) ;  /* 0x0000013000007944 */ /* 0x002fea0003c00000 */
[----:B------:R-:W-:Y:S01]  /*12a40*/  IMAD.MOV.U32 R12, RZ, RZ, R0 ;  /* 0x000000ffff0c7224 */ /* 0x000fe200078e0000 */
[----:B------:R-:W-:Y:S01]  /*12a50*/  MOV R3, R8 ;  /* 0x0000000800037202 */ /* 0x000fe20000000f00 */
[----:B------:R-:W-:Y:S01]  /*12a60*/  IMAD.MOV.U32 R5, RZ, RZ, R7 ;  /* 0x000000ffff057224 */ /* 0x000fe200078e0007 */
[----:B------:R-:W-:Y:S02]  /*12a70*/  MOV R0, 0x1f ;  /* 0x0000001f00007802 */ /* 0x000fe40000000f00 */
[----:B------:R-:W-:-:S02]  /*12a80*/  MOV R2, 0x12aa0 ;  /* 0x00012aa000027802 */ /* 0x000fc40000000f00 */
[----:B------:R-:W-:Y:S05]  /*12a90*/  CALL.REL.NOINC `($__internal_71_$__cuda_sm70_shflsync_idx_p) ;  /* 0x000000d000007944 */ /* 0x000fea0003c00000 */
[----:B------:R-:W-:Y:S01]  /*12aa0*/  MOV R7, R0 ;  /* 0x0000000000077202 */ /* 0x000fe20000000f00 */
[----:B------:R-:W-:Y:S05]  /*12ab0*/  BRA `(.L_x_3564) ;  /* 0xffffe2c000007947 */ /* 0x000fea000383ffff */
.L_x_3529:
[----:B------:R-:W-:Y:S01]  /*12ac0*/  IMAD.MOV.U32 R5, RZ, RZ, R4 ;  /* 0x000000ffff057224 */ /* 0x000fe200078e0004 */
[----:B--2---:R-:W-:-:S02]  /*12ad0*/  MOV R0, 0x1f ;  /* 0x0000001f00007802 */ /* 0x004fc40000000f00 */
[----:B------:R-:W-:Y:S02]  /*12ae0*/  MOV R2, 0x12b00 ;  /* 0x00012b0000027802 */ /* 0x000fe40000000f00 */
[----:B-1-34-:R-:W-:Y:S05]  /*12af0*/  CALL.REL.NOINC `($__internal_71_$__cuda_sm70_shflsync_idx_p) ;  /* 0x0000007000007944 */ /* 0x01afea0003c00000 */
[----:B------:R-:W-:Y:S01]  /*12b00*/  MOV R13, R0 ;  /* 0x00000000000d7202 */ /* 0x000fe20000000f00 */
[----:B------:R-:W-:Y:S05]  /*12b10*/  BRA `(.L_x_3528) ;  /* 0xffffe2c000007947 */ /* 0x000fea000383ffff */
        .weak           $__internal_70_$__cuda_sm70_shflsync_bfly_p
        .type           $__internal_70_$__cuda_sm70_shflsync_bfly_p,@function
        .size           $__internal_70_$__cuda_sm70_shflsync_bfly_p,($__internal_71_$__cuda_sm70_shflsync_idx_p - $__internal_70_$__cuda_sm70_shflsync_bfly_p)
$__internal_70_$__cuda_sm70_shflsync_bfly_p:
[----:B------:R-:W-:Y:S04]  /*12b20*/  WARPSYNC R6 ;  /* 0x0000000600007348 */ /* 0x000fe80003800000 */
[----:B------:R1:W2:Y:S02]  /*12b30*/  SHFL.BFLY PT, R5, R2, R5, R7 ;  /* 0x0c00000502057389 */ /* 0x0002a400000e0007 */
[----:B-1----:R-:W-:Y:S02]  /*12b40*/  MOV R2, R3 ;  /* 0x0000000300027202 */ /* 0x002fe40000000f00 */
[----:B------:R-:W-:-:S04]  /*12b50*/  MOV R3, 0x0 ;  /* 0x0000000000037802 */ /* 0x000fc80000000f00 */
[----:B--2---:R-:W-:Y:S05]  /*12b60*/  RET.REL.NODEC R2 `(_ZN7cutlass13device_kernelIN5flash19enable_sm80_to_sm89INS1_16FlashAttnFwdSm80INS1_25CollectiveMainloopFwdSm80ILi8ELi1ELb1EN4cute5tupleIJNS5_1CILi128EEENS7_ILi48EEENS7_ILi256EEEEEELi256ENS_6half_tEfNS_4arch4Sm80ELb1ELb0ELb0ELb1ELb0ELb0ELb1ELb1EEENS1_21CollectiveEpilogueFwdINS6_IJS8_SA_S9_EEENS6_IJNS7_ILi1EEESI_SI_EEESC_SE_Li256ELb1ELb1ELb1ELb0EEENS1_36VarlenDynamicPersistentTileSchedulerILi128ELi48ELi256ELi256ELb1ELb1ELb0ELb1ELb1ELb1EEEEEEEEEvNT_6ParamsE) ;  /* 0xfffed49002007950 */ /* 0x004fea0003c3ffff */
        .weak           $__internal_71_$__cuda_sm70_shflsync_idx_p
        .type           $__internal_71_$__cuda_sm70_shflsync_idx_p,@function
        .size           $__internal_71_$__cuda_sm70_shflsync_idx_p,($__internal_72_$__cuda_sm70_shflsync_up_p - $__internal_71_$__cuda_sm70_shflsync_idx_p)
$__internal_71_$__cuda_sm70_shflsync_idx_p:
[----:B------:R-:W-:-:S04]  /*12b70*/  MOV R122, 0xffffffff ;  /* 0xffffffff007a7802 */ /* 0x000fc80000000f00 */
[----:B------:R-:W-:Y:S04]  /*12b80*/  WARPSYNC R122 ;  /* 0x0000007a00007348 */ /* 0x000fe80003800000 */
[----:B------:R1:W2:Y:S02]  /*12b90*/  SHFL.IDX PT, R0, R5, R3, R0 ;  /* 0x0000000305007389 */ /* 0x0002a400000e0000 */
[----:B-1----:R-:W-:-:S04]  /*12ba0*/  MOV R3, 0x0 ;  /* 0x0000000000037802 */ /* 0x002fc80000000f00 */
[----:B--2---:R-:W-:Y:S05]  /*12bb0*/  RET.REL.NODEC R2 `(_ZN7cutlass13device_kernelIN5flash19enable_sm80_to_sm89INS1_16FlashAttnFwdSm80INS1_25CollectiveMainloopFwdSm80ILi8ELi1ELb1EN4cute5tupleIJNS5_1CILi128EEENS7_ILi48EEENS7_ILi256EEEEEELi256ENS_6half_tEfNS_4arch4Sm80ELb1ELb0ELb0ELb1ELb0ELb0ELb1ELb1EEENS1_21CollectiveEpilogueFwdINS6_IJS8_SA_S9_EEENS6_IJNS7_ILi1EEESI_SI_EEESC_SE_Li256ELb1ELb1ELb1ELb0EEENS1_36VarlenDynamicPersistentTileSchedulerILi128ELi48ELi256ELi256ELb1ELb1ELb0ELb1ELb1ELb1EEEEEEEEEvNT_6ParamsE) ;  /* 0xfffed44002007950 */ /* 0x004fea0003c3ffff */
        .weak           $__internal_72_$__cuda_sm70_shflsync_up_p
        .type           $__internal_72_$__cuda_sm70_shflsync_up_p,@function
        .size           $__internal_72_$__cuda_sm70_shflsync_up_p,($__internal_73_$__cuda_sm70_votesync_ballot - $__internal_72_$__cuda_sm70_shflsync_up_p)
$__internal_72_$__cuda_sm70_shflsync_up_p:
[----:B------:R-:W-:Y:S02]  /*12bc0*/  IMAD.MOV.U32 R4, RZ, RZ, RZ ;  /* 0x000000ffff047224 */ /* 0x000fe400078e00ff */
[----:B------:R-:W-:-:S04]  /*12bd0*/  IMAD.MOV.U32 R10, RZ, RZ, -0x1 ;  /* 0xffffffffff0a7424 */ /* 0x000fc800078e00ff */
[----:B------:R-:W-:Y:S04]  /*12be0*/  WARPSYNC R10 ;  /* 0x0000000a00007348 */ /* 0x000fe80003800000 */
[----:B------:R1:W2:Y:S02]  /*12bf0*/  SHFL.UP PT, R4, R0, R2, R4 ;  /* 0x0400000200047389 */ /* 0x0002a400000e0004 */
[----:B-1----:R-:W-:Y:S02]  /*12c00*/  MOV R2, R3 ;  /* 0x0000000300027202 */ /* 0x002fe40000000f00 */
[----:B------:R-:W-:-:S04]  /*12c10*/  MOV R3, 0x0 ;  /* 0x0000000000037802 */ /* 0x000fc80000000f00 */
[----:B--2---:R-:W-:Y:S05]  /*12c20*/  RET.REL.NODEC R2 `(_ZN7cutlass13device_kernelIN5flash19enable_sm80_to_sm89INS1_16FlashAttnFwdSm80INS1_25CollectiveMainloopFwdSm80ILi8ELi1ELb1EN4cute5tupleIJNS5_1CILi128EEENS7_ILi48EEENS7_ILi256EEEEEELi256ENS_6half_tEfNS_4arch4Sm80ELb1ELb0ELb0ELb1ELb0ELb0ELb1ELb1EEENS1_21CollectiveEpilogueFwdINS6_IJS8_SA_S9_EEENS6_IJNS7_ILi1EEESI_SI_EEESC_SE_Li256ELb1ELb1ELb1ELb0EEENS1_36VarlenDynamicPersistentTileSchedulerILi128ELi48ELi256ELi256ELb1ELb1ELb0ELb1ELb1ELb1EEEEEEEEEvNT_6ParamsE) ;  /* 0xfffed3d002007950 */ /* 0x004fea0003c3ffff */
        .weak           $__internal_73_$__cuda_sm70_votesync_ballot
        .type           $__internal_73_$__cuda_sm70_votesync_ballot,@function
        .size           $__internal_73_$__cuda_sm70_votesync_ballot,(.L_x_5237 - $__internal_73_$__cuda_sm70_votesync_ballot)
$__internal_73_$__cuda_sm70_votesync_ballot:
[----:B------:R-:W-:Y:S01]  /*12c30*/  ISETP.NE.U32.AND P0, PT, R0, 0x1, PT ;  /* 0x000000010000780c */ /* 0x000fe20003f05070 */
[----:B------:R-:W-:-:S04]  /*12c40*/  IMAD.MOV.U32 R3, RZ, RZ, -0x1 ;  /* 0xffffffffff037424 */ /* 0x000fc800078e00ff */
[----:B------:R-:W-:Y:S08]  /*12c50*/  WARPSYNC R3 ;  /* 0x0000000300007348 */ /* 0x000ff00003800000 */
[----:B------:R-:W-:-:S04]  /*12c60*/  VOTE.ANY R0, PT, !P0 ;  /* 0x0000000000007806 */ /* 0x000fc800040e0100 */
[----:B------:R-:W-:Y:S01]  /*12c70*/  LOP3.LUT R0, R0, R3, RZ, 0xc0, !PT ;  /* 0x0000000300007212 */ /* 0x000fe200078ec0ff */
[----:B------:R-:W-:-:S04]  /*12c80*/  IMAD.MOV.U32 R3, RZ, RZ, 0x0 ;  /* 0x00000000ff037424 */ /* 0x000fc800078e00ff */
[----:B------:R-:W-:Y:S05]  /*12c90*/  RET.REL.NODEC R2 `(_ZN7cutlass13device_kernelIN5flash19enable_sm80_to_sm89INS1_16FlashAttnFwdSm80INS1_25CollectiveMainloopFwdSm80ILi8ELi1ELb1EN4cute5tupleIJNS5_1CILi128EEENS7_ILi48EEENS7_ILi256EEEEEELi256ENS_6half_tEfNS_4arch4Sm80ELb1ELb0ELb0ELb1ELb0ELb0ELb1ELb1EEENS1_21CollectiveEpilogueFwdINS6_IJS8_SA_S9_EEENS6_IJNS7_ILi1EEESI_SI_EEESC_SE_Li256ELb1ELb1ELb1ELb0EEENS1_36VarlenDynamicPersistentTileSchedulerILi128ELi48ELi256ELi256ELb1ELb1ELb0ELb1ELb1ELb1EEEEEEEEEvNT_6ParamsE) ;  /* 0xfffed36002007950 */ /* 0x000fea0003c3ffff */
.L_x_3565:
        /* <DEDUP_REMOVED lines=14> */
.L_x_5237:


//--------------------- .text._ZN7cutlass13device_kernelIN5flash19enable_sm80_to_sm89INS1_16FlashAttnFwdSm80INS1_25CollectiveMainloopFwdSm80ILi8ELi1ELb0EN4cute5tupleIJNS5_1CILi128EEENS7_ILi32EEENS7_ILi256EEEEEELi256ENS_6half_tEfNS_4arch4Sm80ELb1ELb0ELb0ELb1ELb0ELb1ELb1ELb1EEENS1_21CollectiveEpilogueFwdINS6_IJS8_SA_S9_EEENS6_IJNS7_ILi1EEESI_SI_EEESC_SE_Li256ELb1ELb1ELb1ELb0EEENS1_36VarlenDynamicPersistentTileSchedulerILi128ELi32ELi256ELi256ELb1ELb1ELb0ELb1ELb1ELb1EEEEEEEEEvNT_6ParamsE --------------------------
	.section	.text._ZN7cutlass13device_kernelIN5flash19enable_sm80_to_sm89INS1_16FlashAttnFwdSm80INS1_25CollectiveMainloopFwdSm80ILi8ELi1ELb0EN4cute5tupleIJNS5_1CILi128EEENS7_ILi32EEENS7_ILi256EEEEEELi256ENS_6half_tEfNS_4arch4Sm80ELb1ELb0ELb0ELb1ELb0ELb1ELb1ELb1EEENS1_21CollectiveEpilogueFwdINS6_IJS8_SA_S9_EEENS6_IJNS7_ILi1EEESI_SI_EEESC_SE_Li256ELb1ELb1ELb1ELb0EEENS1_36VarlenDynamicPersistentTileSchedulerILi128ELi32ELi256ELi256ELb1ELb1ELb0ELb1ELb1ELb1EEEEEEEEEvNT_6ParamsE,"ax",@progbits
	.sectioninfo	@"SHI_REGISTERS=255"
	.align	128
.text._ZN7cutlass13device_kernelIN5flash19enable_sm80_to_sm89INS1_16FlashAttnFwdSm80INS1_25CollectiveMainloopFwdSm80ILi8ELi1ELb0EN4cute5tupleIJNS5_1CILi128EEENS7_ILi32EEENS7_ILi256EEEEEELi256ENS_6half_tEfNS_4arch4Sm80ELb1ELb0ELb0ELb1ELb0ELb1ELb1ELb1EEENS1_21CollectiveEpilogueFwdINS6_IJS8_SA_S9_EEENS6_IJNS7_ILi1EEESI_SI_EEESC_SE_Li256ELb1ELb1ELb1ELb0EEENS1_36VarlenDynamicPersistentTileSchedulerILi128ELi32ELi256ELi256ELb1ELb1ELb0ELb1ELb1ELb1EEEEEEEEEvNT_6ParamsE:
        .type           _ZN7cutlass13device_kernelIN5flash19enable_sm80_to_sm89INS1_16FlashAttnFwdSm80INS1_25CollectiveMainloopFwdSm80ILi8ELi1ELb0EN4cute5tupleIJNS5_1CILi128EEENS7_ILi32EEENS7_ILi256EEEEEELi256ENS_6half_tEfNS_4arch4Sm80ELb1ELb0ELb0ELb1ELb0ELb1ELb1ELb1EEENS1_21CollectiveEpilogueFwdINS6_IJS8_SA_S9_EEENS6_IJNS7_ILi1EEESI_SI_EEESC_SE_Li256ELb1ELb1ELb1ELb0EEENS1_36VarlenDynamicPersistentTileSchedulerILi128ELi32ELi256ELi256ELb1ELb1ELb0ELb1ELb1ELb1EEEEEEEEEvNT_6ParamsE,@function
        .size           _ZN7cutlass13device_kernelIN5flash19enable_sm80_to_sm89INS1_16FlashAttnFwdSm80INS1_25CollectiveMainloopFwdSm80ILi8ELi1ELb0EN4cute5tupleIJNS5_1CILi128EEENS7_ILi32EEENS7_ILi256EEEEEELi256ENS_6half_tEfNS_4arch4Sm80ELb1ELb0ELb0ELb1ELb0ELb1ELb1ELb1EEENS1_21CollectiveEpilogueFwdINS6_IJS8_SA_S9_EEENS6_IJNS7_ILi1EEESI_SI_EEESC_SE_Li256ELb1ELb1ELb1ELb0EEENS1_36VarlenDynamicPersistentTileSchedulerILi128ELi32ELi256ELi256ELb1ELb1ELb0ELb1ELb1ELb1EEEEEEEEEvNT_6ParamsE,(.L_x_5242 - _ZN7cutlass13device_kernelIN5flash19enable_sm80_to_sm89INS1_16FlashAttnFwdSm80INS1_25CollectiveMainloopFwdSm80ILi8ELi1ELb0EN4cute5tupleIJNS5_1CILi128EEENS7_ILi32EEENS7_ILi256EEEEEELi256ENS_6half_tEfNS_4arch4Sm80ELb1ELb0ELb0ELb1ELb0ELb1ELb1ELb1EEENS1_21CollectiveEpilogueFwdINS6_IJS8_SA_S9_EEENS6_IJNS7_ILi1EEESI_SI_EEESC_SE_Li256ELb1ELb1ELb1ELb0EEENS1_36VarlenDynamicPersistentTileSchedulerILi128ELi32ELi256ELi256ELb1ELb1ELb0ELb1ELb1ELb1EEEEEEEEEvNT_6ParamsE)
        .other          _ZN7cutlass13device_kernelIN5flash19enable_sm80_to_sm89INS1_16FlashAttnFwdSm80INS1_25CollectiveMainloopFwdSm80ILi8ELi1ELb0EN4cute5tupleIJNS5_1CILi128EEENS7_ILi32EEENS7_ILi256EEEEEELi256ENS_6half_tEfNS_4arch4Sm80ELb1ELb0ELb0ELb1ELb0ELb1ELb1ELb1EEENS1_21CollectiveEpilogueFwdINS6_IJS8_SA_S9_EEENS6_IJNS7_ILi1EEESI_SI_EEESC_SE_Li256ELb1ELb1ELb1ELb0EEENS1_36VarlenDynamicPersistentTileSchedulerILi128ELi32ELi256ELi256ELb1ELb1ELb0ELb1ELb1ELb1EEEEEEEEEvNT_6ParamsE,@"STO_CUDA_ENTRY STV_DEFAULT"
_ZN7cutlass13device_kernelIN5flash19enable_sm80_to_sm89INS1_16FlashAttnFwdSm80INS1_25CollectiveMainloopFwdSm80ILi8ELi1ELb0EN4cute5tupleIJNS5_1CILi128EEENS7_ILi32EEENS7_ILi256EEEEEELi256ENS_6half_tEfNS_4arch4Sm80ELb1ELb0ELb0ELb1ELb0ELb1ELb1ELb1EEENS1_21CollectiveEpilogueFwdINS6_IJS8_SA_S9_EEENS6_IJNS7_ILi1EEESI_SI_EEESC_SE_Li256ELb1ELb1ELb1ELb0EEENS1_36VarlenDynamicPersistentTileSchedulerILi128ELi32ELi256ELi256ELb1ELb1ELb0ELb1ELb1ELb1EEEEEEEEEvNT_6ParamsE:
        /* <DEDUP_REMOVED lines=52> */
.L_x_3571:
        /* <DEDUP_REMOVED lines=16> */
.L_x_3754:
        /* <DEDUP_REMOVED lines=16> */
.L_x_3755:
[----:B---3--:R-:W-:-:S05]  /*0540*/  IMAD R0, R0, c[0x0][0x538], RZ ;  /* 0x00014e0000007a24 */ /* 0x008fca00078e02ff */
[----:B------:R-:W-:-:S04]  /*0550*/  IADD3 R6, R0, R6, RZ ;  /* 0x0000000600067210 */ /* 0x000fc80007ffe0ff */
[----:B------:R-:W-:-:S13]  /*0560*/  ISETP.GT.AND P0, PT, R6, UR4, PT ;  /* 0x0000000406007c0c */ /* 0x000fda000bf04270 */
[----:B-12---:R-:W-:Y:S05]  /*0570*/  @!P0 BRA `(.L_x_3571) ;  /* 0xfffffdc000008947 */ /* 0x006fea000383ffff */
.L_x_3567:
[----:B------:R-:W-:-:S05]  /*0580*/  IADD3 R11, -R0, R6, RZ ;  /* 0x00000006000b7210 */ /* 0x000fca0007ffe1ff */
[----:B------:R-:W-:-:S05]  /*0590*/  IMAD R0, R4, c[0x0][0x538], R11 ;  /* 0x00014e0004007a24 */ /* 0x000fca00078e020b */
[----:B------:R-:W-:Y:S01]  /*05a0*/  ISETP.GT.AND P0, PT, R0, UR4, PT ;  /* 0x0000000400007c0c */ /* 0x000fe2000bf04270 */
[----:B------:R-:W-:-:S12]  /*05b0*/  BRA.DIV ~URZ, `(.L_x_3572) ;  /* 0x0001b0427f007947 */ /* 0x000fd8000b800000 */
[----:B------:R-:W-:-:S04]  /*05c0*/  VOTE.ANY R10, PT, !P0 ;  /* 0x00000000000a7806 */ /* 0x000fc800040e0100 */
.L_x_3756:
[----:B------:R-:W1:Y:S02]  /*05d0*/  POPC R6, R10 ;  /* 0x0000000a00067309 */ /* 0x000e640000000000 */
[----:B-12---:R-:W-:Y:S01]  /*05e0*/  IADD3 R235, R6, R7, RZ ;  /* 0x0000000706eb7210 */ /* 0x006fe20007ffe0ff */
[----:B------:R-:W-:Y:S05]  /*05f0*/  BRA.DIV ~URZ, `(.L_x_3573) ;  /* 0x0001b0527f007947 */ /* 0x000fea000b800000 */
[----:B------:R1:W2:Y:S01]  /*0600*/  SHFL.IDX PT, R233, R9, R6, 0x1f ;  /* 0x00001f0609e97589 */ /* 0x0002a200000e0000 */
[----:B------:R-:W-:-:S03]  /*0610*/  MOV R7, RZ ;  /* 0x000000ff00077202 */ /* 0x000fc60000000f00 */
[----:B------:R1:W3:Y:S04]  /*0620*/  SHFL.IDX PT, R9, R8, R6, 0x1f ;  /* 0x00001f0608097589 */ /* 0x0002e800000e0000 */
.L_x_3757:
[----:B------:R-:W-:Y:S01]  /*0630*/  ISETP.NE.AND P0, PT, R10, RZ, PT ;  /* 0x000000ff0a00720c */ /* 0x000fe20003f05270 */
[----:B------:R-:W-:-:S12]  /*0640*/  BSSY B0, `(.L_x_3574) ;  /* 0x0000005000007945 */ /* 0x000fd80003800000 */
[----:B------:R-:W-:Y:S05]  /*0650*/  @!P0 BRA `(.L_x_3575) ;  /* 0x0000003000008947 */ /* 0x000fea0003800000 */
[----:B------:R-:W-:Y:S01]  /*0660*/  IADD3 R3, R6, -0x1, RZ ;  /* 0xffffffff06037810 */ /* 0x000fe20007ffe0ff */
[----:B------:R-:W-:Y:S05]  /*0670*/  BRA.DIV ~URZ, `(.L_x_3576) ;  /* 0x0001b0b27f007947 */ /* 0x000fea000b800000 */
[----:B------:R4:W1:Y:S02]  /*0680*/  SHFL.IDX PT, R7, R4, R3, 0x1f ;  /* 0x00001f0304077589 */ /* 0x00086400000e0000 */
.L_x_3575:
[----:B------:R-:W-:Y:S05]  /*0690*/  BSYNC B0 ;  /* 0x0000000000007941 */ /* 0x000fea0003800000 */
.L_x_3574:
        /* <DEDUP_REMOVED lines=67> */
.L_x_3578:
        /* <DEDUP_REMOVED lines=68> */
.L_x_3579:
[----:B------:R-:W-:Y:S05]  /*0f10*/  BSYNC B0 ;  /* 0x0000000000007941 */ /* 0x000fea0003800000 */
.L_x_3577:
[----:B------:R-:W-:-:S04]  /*0f20*/  LOP3.LUT R0, RZ, R0, RZ, 0x33, !PT ;  /* 0x00000000ff007212 */ /* 0x000fc800078e33ff */
[----:B------:R-:W-:Y:S01]  /*0f30*/  IADD3 R233, R0, R233, RZ ;  /* 0x000000e900e97210 */ /* 0x000fe20007ffe0ff */
[----:B------:R-:W-:Y:S05]  /*0f40*/  BRA `(.L_x_3580) ;  /* 0x0000004000007947 */ /* 0x000fea0003800000 */
.L_x_3568:
[----:B--2---:R-:W-:Y:S01]  /*0f50*/  IMAD.MOV.U32 R233, RZ, RZ, RZ ;  /* 0x000000ffffe97224 */ /* 0x004fe200078e00ff */
[----:B------:R-:W-:Y:S01]  /*0f60*/  MOV R234, RZ ;  /* 0x000000ff00ea7202 */ /* 0x000fe20000000f00 */
[----:B------:R-:W-:Y:S01]  /*0f70*/  IMAD.U32 R232, RZ, RZ, UR4 ;  /* 0x00000004ffe87e24 */ /* 0x000fe2000f8e00ff */
[----:B------:R-:W-:Y:S02]  /*0f80*/  MOV R235, c[0x0][0x53c] ;  /* 0x00014f0000eb7a02 */ /* 0x000fe40000000f00 */
.L_x_3580:
[----:B------:R-:W-:Y:S01]  /*0f90*/  ISETP.NE.AND P0, PT, R12, RZ, PT ;  /* 0x000000ff0c00720c */ /* 0x000fe20003f05270 */
[----:B------:R-:W-:-:S12]  /*0fa0*/  WARPSYNC 0xffffffff ;  /* 0xffffffff00007948 */ /* 0x000fd80003800000 */
[----:B------:R1:W-:Y:S04]  /*0fb0*/  @!P0 STS.128 [0x20080], R232 ;  /* 0x020080e8ff008388 */ /* 0x0003e80000000c00 */
[----:B------:R-:W-:Y:S06]  /*0fc0*/  BAR.ARV 0x5, 0x100 ;  /* 0x0144000000007b1d */ /* 0x000fec0000002000 */
.L_x_3566:
        /* <DEDUP_REMOVED lines=103> */
[----:B-1----:R-:W-:Y:S01]  /*1640*/  IADD3 R14, R217, 0x10, RZ ;  /* 0x00000010d90e7810 */ /* 0x002fe20007ffe0ff */
[----:B------:R-:W-:Y:S01]  /*1650*/  IMAD.IADD R190, R189, 0x1, R2 ;  /* 0x00000001bdbe7824 */ /* 0x000fe200078e0202 */
[----:B------:R-:W-:Y:S01]  /*1660*/  SEL R0, R9, 0xffffffc0, !P3 ;  /* 0xffffffc009007807 */ /* 0x000fe20005800000 */
[--C-:B------:R-:W-:Y:S01]  /*1670*/  IMAD.IADD R186, R2, 0x1, R185.reuse ;  /* 0x0000000102ba7824 */ /* 0x100fe200078e02b9 */
        /* <DEDUP_REMOVED lines=19> */
[----:B------:R-:W-:Y:S02]  /*17b0*/  IADD3 R147, R148, 0x60, RZ ;  /* 0x0000006094937810 */ /* 0x000fe40007ffe0ff */
[----:B------:R-:W-:Y:S02]  /*17c0*/  IADD3 R214, R144, 0xc0, RZ ;  /* 0x000000c090d67810 */ /* 0x000fe40007ffe0ff */
[----:B------:R-:W-:Y:S02]  /*17d0*/  IADD3 R249, R217, 0x48, RZ ;  /* 0x00000048d9f97810 */ /* 0x000fe40007ffe0ff */
[----:B------:R-:W-:-:S02]  /*17e0*/  SHF.R.S32.HI R12, RZ, 0x1f, R12 ;  /* 0x0000001fff0c7819 */ /* 0x000fc4000001140c */
[----:B------:R-:W-:Y:S02]  /*17f0*/  SHF.R.S32.HI R9, RZ, 0x1f, R11 ;  /* 0x0000001fff097819 */ /* 0x000fe4000001140b */
[----:B------:R-:W-:Y:S02]  /*1800*/  SHF.R.S32.HI R8, RZ, 0x1f, R252 ;  /* 0x0000001fff087819 */ /* 0x000fe400000114fc */
[----:B------:R-:W-:Y:S02]  /*1810*/  SHF.R.S32.HI R7, RZ, 0x1f, R251 ;  /* 0x0000001fff077819 */ /* 0x000fe400000114fb */
.L_x_3753:
        /* <DEDUP_REMOVED lines=41> */
.L_x_3581:
[----:B------:R-:W-:-:S04]  /*1ab0*/  ISETP.NE.U32.AND P0, PT, RZ, c[0x0][0x368], PT ;  /* 0x0000da00ff007a0c */ /* 0x000fc80003f05070 */
[----:B------:R-:W-:-:S13]  /*1ac0*/  ISETP.NE.AND.EX P0, PT, RZ, c[0x0][0x36c], PT, P0 ;  /* 0x0000db00ff007a0c */ /* 0x000fda0003f05300 */
[----:B------:R-:W-:Y:S05]  /*1ad0*/  @!P0 BRA `(.L_x_3582) ;  /* 0x0000004000008947 */ /* 0x000fea0003800000 */
[----:B---3--:R-:W-:-:S04]  /*1ae0*/  LEA R4, P0, R227, c[0x0][0x368], 0x2 ;  /* 0x0000da00e3047a11 */ /* 0x008fc800078010ff */
[----:B------:R-:W-:-:S05]  /*1af0*/  LEA.HI.X R5, R227, c[0x0][0x36c], R240, 0x2, P0 ;  /* 0x0000db00e3057a11 */ /* 0x000fca00000f14f0 */
[----:B------:R1:W5:Y:S01]  /*1b00*/  LDG.E R11, [R4.64] ;  /* 0x00000006040b7981 */ /* 0x000362000c1e1900 */
[----:B------:R-:W-:Y:S05]  /*1b10*/  BRA `(.L_x_3583) ;  /* 0x0000005000007947 */ /* 0x000fea0003800000 */
.L_x_3582:
[----:B------:R-:W-:Y:S01]  /*1b20*/  MOV R11, c[0x0][0x1d0] ;  /* 0x00007400000b7a02 */ /* 0x000fe20000000f00 */
[----:B------:R-:W-:Y:S05]  /*1b30*/  @!P6 BRA `(.L_x_3583) ;  /* 0x000000300000e947 */ /* 0x000fea0003800000 */
[----:B---3--:R-:W2:Y:S04]  /*1b40*/  LDG.E R6, [R4.64] ;  /* 0x0000000604067981 */ /* 0x008ea8000c1e1900 */
[----:B------:R-:W2:Y:S02]  /*1b50*/  LDG.E R0, [R4.64+0x4] ;  /* 0x0000040604007981 */ /* 0x000ea4000c1e1900 */
[----:B--2---:R-:W-:Y:S02]  /*1b60*/  IADD3 R11, -R6, R0, RZ ;  /* 0x00000000060b7210 */ /* 0x004fe40007ffe1ff */
.L_x_3583:
        /* <DEDUP_REMOVED lines=69> */
.L_x_3585:
[----:B------:R-:W-:Y:S05]  /*1fc0*/  BSYNC B0 ;  /* 0x0000000000007941 */ /* 0x000fea0003800000 */
.L_x_3584:
        /* <DEDUP_REMOVED lines=222> */
.L_x_3605:
        /* <DEDUP_REMOVED lines=72> */
.L_x_3591:
[----:B------:R-:W-:Y:S05]  /*3230*/  BSYNC B0 ;  /* 0x0000000000007941 */ /* 0x000fea0003800000 */
.L_x_3590:
        /* <DEDUP_REMOVED lines=77> */
.L_x_3594:
[----:B------:R-:W-:Y:S05]  /*3710*/  BSYNC B0 ;  /* 0x0000000000007941 */ /* 0x000fea0003800000 */
.L_x_3593:
        /* <DEDUP_REMOVED lines=56> */
.L_x_3596:
[----:B------:R-:W-:Y:S05]  /*3aa0*/  BSYNC B0 ;  /* 0x0000000000007941 */ /* 0x000fea0003800000 */
.L_x_3595:
        /* <DEDUP_REMOVED lines=56> */
.L_x_3598:
[----:B------:R-:W-:Y:S05]  /*3e30*/  BSYNC B0 ;  /* 0x0000000000007941 */ /* 0x000fea0003800000 */
.L_x_3597:
        /* <DEDUP_REMOVED lines=56> */
.L_x_3589:
        /* <DEDUP_REMOVED lines=31> */
.L_x_3600:
[----:B------:R-:W-:Y:S05]  /*43b0*/  BSYNC B0 ;  /* 0x0000000000007941 */ /* 0x000fea0003800000 */
.L_x_3599:
        /* <DEDUP_REMOVED lines=137> */
.L_x_3602:
[----:B------:R-:W-:Y:S05]  /*4c50*/  BSYNC B0 ;  /* 0x0000000000007941 */ /* 0x000fea0003800000 */
.L_x_3601:
        /* <DEDUP_REMOVED lines=117> */
.L_x_3588:
        /* <DEDUP_REMOVED lines=21> */
.L_x_3592:
[----:B------:R-:W-:Y:S05]  /*5500*/  BSYNC B1 ;  /* 0x0000000000017941 */ /* 0x000fea0003800000 */
.L_x_3587:
        /* <DEDUP_REMOVED lines=55> */
.L_x_3604:
[----:B-1----:R-:W-:Y:S05]  /*5880*/  BSYNC B0 ;  /* 0x0000000000007941 */ /* 0x002fea0003800000 */
.L_x_3603:
        /* <DEDUP_REMOVED lines=22> */
.L_x_3586:
        /* <DEDUP_REMOVED lines=46> */
.L_x_3607:
[----:B------:R-:W-:Y:S05]  /*5cd0*/  BSYNC B0 ;  /* 0x0000000000007941 */ /* 0x000fea0003800000 */
.L_x_3606:
        /* <DEDUP_REMOVED lines=148> */
[C---:B------:R-:W-:Y:S02]  /*6620*/  IMAD R5, R238.reuse, c[0x0][0x1ec], R7 ;  /* 0x00007b00ee057a24 */ /* 0x040fe400078e0207 */
        /* <DEDUP_REMOVED lines=23> */
.L_x_3758:
[----:B------:R-:W-:Y:S05]  /*67a0*/  BRA.DIV ~URZ, `(.L_x_3610) ;  /* 0x000150527f007947 */ /* 0x000fea000b800000 */
[----:B------:R3:W4:Y:S02]  /*67b0*/  SHFL.IDX PT, R0, R17, RZ, 0x181f ;  /* 0x00181fff11007589 */ /* 0x00072400000e0000 */
.L_x_3759:
        /* <DEDUP_REMOVED lines=28> */
.L_x_3612:
[----:B------:R-:W-:Y:S05]  /*6980*/  BSYNC B0 ;  /* 0x0000000000007941 */ /* 0x000fea0003800000 */
.L_x_3611:
[----:B------:R-:W-:Y:S05]  /*6990*/  BRA.DIV ~URZ, `(.L_x_3613) ;  /* 0x00014ec27f007947 */ /* 0x000fea000b800000 */
[----:B--2---:R2:W1:Y:S04]  /*69a0*/  SHFL.IDX PT, R12, R14, 0x1, 0x181f ;  /* 0x00381f000e0c7f89 */ /* 0x00446800000e0000 */
[----:B----4-:R2:W4:Y:S02]  /*69b0*/  SHFL.IDX PT, R0, R17, 0x1, 0x181f ;  /* 0x00381f0011007f89 */ /* 0x01052400000e0000 */
.L_x_3760:
        /* <DEDUP_REMOVED lines=22> */
.L_x_3615:
[----:B------:R-:W-:Y:S05]  /*6b20*/  BSYNC B0 ;  /* 0x0000000000007941 */ /* 0x000fea0003800000 */
.L_x_3614:
[----:B------:R-:W-:Y:S05]  /*6b30*/  BRA.DIV ~URZ, `(.L_x_3616) ;  /* 0x00014de27f007947 */ /* 0x000fea000b800000 */
[----:B-1----:R1:W2:Y:S02]  /*6b40*/  SHFL.IDX PT, R12, R14, 0x2, 0x181f ;  /* 0x00581f000e0c7f89 */ /* 0x0022a400000e0000 */
.L_x_3761:
[----:B------:R-:W-:Y:S05]  /*6b50*/  BRA.DIV ~URZ, `(.L_x_3617) ;  /* 0x00014e327f007947 */ /* 0x000fea000b800000 */
[----:B----4-:R4:W1:Y:S02]  /*6b60*/  SHFL.IDX PT, R0, R17, 0x2, 0x181f ;  /* 0x00581f0011007f89 */ /* 0x01086400000e0000 */
.L_x_3762:
        /* <DEDUP_REMOVED lines=22> */
.L_x_3619:
[----:B------:R-:W-:Y:S05]  /*6cd0*/  BSYNC B0 ;  /* 0x0000000000007941 */ /* 0x000fea0003800000 */
.L_x_3618:
[----:B------:R-:W-:Y:S05]  /*6ce0*/  BRA.DIV ~URZ, `(.L_x_3620) ;  /* 0x00014d027f007947 */ /* 0x000fea000b800000 */
[----:B--2---:R2:W3:Y:S04]  /*6cf0*/  SHFL.IDX PT, R12, R14, 0x3, 0x181f ;  /* 0x00781f000e0c7f89 */ /* 0x0044e800000e0000 */
[----:B-1----:R2:W1:Y:S02]  /*6d00*/  SHFL.IDX PT, R0, R17, 0x3, 0x181f ;  /* 0x00781f0011007f89 */ /* 0x00246400000e0000 */
.L_x_3763:
        /* <DEDUP_REMOVED lines=46> */
.L_x_3622:
[----:B------:R-:W-:Y:S05]  /*6ff0*/  BSYNC B0 ;  /* 0x0000000000007941 */ /* 0x000fea0003800000 */
.L_x_3621:
[----:B------:R-:W-:Y:S01]  /*7000*/  ISETP.LT.AND P0, PT, RZ, c[0x0][0x27c], PT ;  /* 0x00009f00ff007a0c */ /* 0x000fe20003f01270 */
[----:B------:R-:W0:Y:S01]  /*7010*/  LDGDEPBAR ;  /* 0x00000000000079af */ /* 0x000e220000000000 */
[----:B------:R-:W-:-:S11]  /*7020*/  MOV R138, c[0x0][0x2c4] ;  /* 0x0000b100008a7a02 */ /* 0x000fd60000000f00 */
[----:B------:R-:W-:Y:S05]  /*7030*/  @P0 BRA `(.L_x_3623) ;  /* 0x0000002000000947 */ /* 0x000fea0003800000 */
[----:B------:R-:W-:-:S04]  /*7040*/  DEPBAR.LE SB0, 0x1 ;  /* 0x000080400000791a */ /* 0x000fc80000000000 */
[----:B------:R-:W-:Y:S05]  /*7050*/  BRA `(.L_x_3624) ;  /* 0x00008fe000007947 */ /* 0x000fea0003800000 */
.L_x_3623:
        /* <DEDUP_REMOVED lines=103> */
.L_x_3627:
[----:B------:R-:W-:Y:S05]  /*76d0*/  BSYNC B0 ;  /* 0x0000000000007941 */ /* 0x000fea0003800000 */
.L_x_3626:
        /* <DEDUP_REMOVED lines=86> */
.L_x_3629:
[----:B------:R-:W-:Y:S05]  /*7c40*/  BSYNC B0 ;  /* 0x0000000000007941 */ /* 0x000fea0003800000 */
.L_x_3628:
        /* <DEDUP_REMOVED lines=90> */
.L_x_3631:
[----:B------:R-:W-:Y:S05]  /*81f0*/  BSYNC B0 ;  /* 0x0000000000007941 */ /* 0x000fea0003800000 */
.L_x_3630:
        /* <DEDUP_REMOVED lines=83> */
.L_x_3633:
[----:B---34-:R-:W-:Y:S05]  /*8730*/  BSYNC B0 ;  /* 0x0000000000007941 */ /* 0x018fea0003800000 */
.L_x_3632:
        /* <DEDUP_REMOVED lines=78> */
.L_x_3637:
[----:B------:R-:W-:Y:S05]  /*8c20*/  BSYNC B0 ;  /* 0x0000000000007941 */ /* 0x000fea0003800000 */
.L_x_3636:
        /* <DEDUP_REMOVED lines=45> */
.L_x_3639:
[----:B------:R-:W-:Y:S05]  /*8f00*/  BSYNC B0 ;  /* 0x0000000000007941 */ /* 0x000fea0003800000 */
.L_x_3638:
        /* <DEDUP_REMOVED lines=45> */
.L_x_3641:
[----:B------:R-:W-:Y:S05]  /*91e0*/  BSYNC B0 ;  /* 0x0000000000007941 */ /* 0x000fea0003800000 */
.L_x_3640:
        /* <DEDUP_REMOVED lines=44> */
.L_x_3635:
[----:B------:R-:W-:Y:S05]  /*94b0*/  BSYNC B1 ;  /* 0x0000000000017941 */ /* 0x000fea0003800000 */
.L_x_3634:
        /* <DEDUP_REMOVED lines=48> */
.L_x_3645:
[----:B------:R-:W-:Y:S05]  /*97c0*/  BSYNC B0 ;  /* 0x0000000000007941 */ /* 0x000fea0003800000 */
.L_x_3644:
        /* <DEDUP_REMOVED lines=45> */
.L_x_3647:
[----:B------:R-:W-:Y:S05]  /*9aa0*/  BSYNC B0 ;  /* 0x0000000000007941 */ /* 0x000fea0003800000 */
.L_x_3646:
        /* <DEDUP_REMOVED lines=45> */
.L_x_3649:
[----:B------:R-:W-:Y:S05]  /*9d80*/  BSYNC B0 ;  /* 0x0000000000007941 */ /* 0x000fea0003800000 */
.L_x_3648:
        /* <DEDUP_REMOVED lines=44> */
.L_x_3643:
[----:B------:R-:W-:Y:S05]  /*a050*/  BSYNC B1 ;  /* 0x0000000000017941 */ /* 0x000fea0003800000 */
.L_x_3642:
        /* <DEDUP_REMOVED lines=48> */
.L_x_3653:
[----:B------:R-:W-:Y:S05]  /*a360*/  BSYNC B0 ;  /* 0x0000000000007941 */ /* 0x000fea0003800000 */
.L_x_3652:
        /* <DEDUP_REMOVED lines=45> */
.L_x_3655:
[----:B------:R-:W-:Y:S05]  /*a640*/  BSYNC B0 ;  /* 0x0000000000007941 */ /* 0x000fea0003800000 */
.L_x_3654:
        /* <DEDUP_REMOVED lines=45> */
.L_x_3657:
[----:B------:R-:W-:Y:S05]  /*a920*/  BSYNC B0 ;  /* 0x0000000000007941 */ /* 0x000fea0003800000 */
.L_x_3656:
        /* <DEDUP_REMOVED lines=44> */
.L_x_3651:
[----:B------:R-:W-:Y:S05]  /*abf0*/  BSYNC B1 ;  /* 0x0000000000017941 */ /* 0x000fea0003800000 */
.L_x_3650:
        /* <DEDUP_REMOVED lines=47> */
.L_x_3660:
[----:B------:R-:W-:Y:S05]  /*aef0*/  BSYNC B0 ;  /* 0x0000000000007941 */ /* 0x000fea0003800000 */
.L_x_3659:
        /* <DEDUP_REMOVED lines=45> */
.L_x_3662:
[----:B------:R-:W-:Y:S05]  /*b1d0*/  BSYNC B0 ;  /* 0x0000000000007941 */ /* 0x000fea0003800000 */
.L_x_3661:
        /* <DEDUP_REMOVED lines=45> */
.L_x_3664:
[----:B------:R-:W-:Y:S05]  /*b4b0*/  BSYNC B0 ;  /* 0x0000000000007941 */ /* 0x000fea0003800000 */
.L_x_3663:
        /* <DEDUP_REMOVED lines=45> */
.L_x_3625:
        /* <DEDUP_REMOVED lines=60> */
.L_x_3666:
[----:B------:R-:W-:Y:S05]  /*bb50*/  BSYNC B0 ;  /* 0x0000000000007941 */ /* 0x000fea0003800000 */
.L_x_3665:
        /* <DEDUP_REMOVED lines=69> */
.L_x_3668:
[----:B--23--:R-:W-:Y:S05]  /*bfb0*/  BSYNC B0 ;  /* 0x0000000000007941 */ /* 0x00cfea0003800000 */
.L_x_3667:
        /* <DEDUP_REMOVED lines=70> */
.L_x_3670:
[----:B--2---:R-:W-:Y:S05]  /*c420*/  BSYNC B0 ;  /* 0x0000000000007941 */ /* 0x004fea0003800000 */
.L_x_3669:
        /* <DEDUP_REMOVED lines=69> */
.L_x_3672:
[----:B--23--:R-:W-:Y:S05]  /*c880*/  BSYNC B0 ;  /* 0x0000000000007941 */ /* 0x00cfea0003800000 */
.L_x_3671:
        /* <DEDUP_REMOVED lines=135> */
.L_x_3676:
[----:B------:R-:W-:Y:S05]  /*d100*/  BSYNC B0 ;  /* 0x0000000000007941 */ /* 0x000fea0003800000 */
.L_x_3675:
        /* <DEDUP_REMOVED lines=104> */
.L_x_3674:
[----:B------:R-:W-:Y:S05]  /*d790*/  BSYNC B1 ;  /* 0x0000000000017941 */ /* 0x000fea0003800000 */
.L_x_3673:
        /* <DEDUP_REMOVED lines=111> */
.L_x_3680:
[----:B------:R-:W-:Y:S05]  /*de90*/  BSYNC B0 ;  /* 0x0000000000007941 */ /* 0x000fea0003800000 */
.L_x_3679:
        /* <DEDUP_REMOVED lines=104> */
.L_x_3678:
[----:B------:R-:W-:Y:S05]  /*e520*/  BSYNC B1 ;  /* 0x0000000000017941 */ /* 0x000fea0003800000 */
.L_x_3677:
        /* <DEDUP_REMOVED lines=111> */
.L_x_3684:
[----:B------:R-:W-:Y:S05]  /*ec20*/  BSYNC B0 ;  /* 0x0000000000007941 */ /* 0x000fea0003800000 */
.L_x_3683:
        /* <DEDUP_REMOVED lines=104> */
.L_x_3682:
[----:B------:R-:W-:Y:S05]  /*f2b0*/  BSYNC B1 ;  /* 0x0000000000017941 */ /* 0x000fea0003800000 */
.L_x_3681:
        /* <DEDUP_REMOVED lines=110> */
.L_x_3686:
[----:B------:R-:W-:Y:S05]  /*f9a0*/  BSYNC B0 ;  /* 0x0000000000007941 */ /* 0x000fea0003800000 */
.L_x_3685:
        /* <DEDUP_REMOVED lines=104> */
.L_x_3658:
[----:B------:R-:W-:Y:S05]  /*10030*/  BSYNC B2 ;  /* 0x0000000000027941 */ /* 0x000fea0003800000 */
.L_x_3624:
        /* <DEDUP_REMOVED lines=16> */
[----:B------:R-:W-:Y:S01]  /*10140*/  LDSM.16.M88.4 R4, [R189] ;  /* 0x00000000bd04783b */ /* 0x000fe20000000200 */
[----:B------:R-:W-:-:S02]  /*10150*/  ISETP.NE.AND P3, PT, R138, 0x1, PT ;  /* 0x000000018a00780c */ /* 0x000fc40003f65270 */
[----:B------:R-:W-:Y:S01]  /*10160*/  ISETP.NE.U32.OR P0, PT, R0, 0x1, !P0 ;  /* 0x000000010000780c */ /* 0x000fe20004705470 */
[----:B--2---:R-:W1:Y:S02]  /*10170*/  LDSM.16.M88.4 R12, [R184] ;  /* 0x00000000b80c783b */ /* 0x004e640000000200 */
[----:B------:R-:W-:Y:S01]  /*10180*/  @P1 IADD3 R193, R184, -0x20, RZ ;  /* 0xffffffe0b8c11810 */ /* 0x000fe20007ffe0ff */
[----:B------:R-:W-:Y:S01]  /*10190*/  IMAD.MOV.U32 R0, RZ, RZ, 0x40 ;  /* 0x00000040ff007424 */ /* 0x000fe200078e00ff */
[----:B------:R-:W-:Y:S01]  /*101a0*/  LOP3.LUT P1, RZ, R129, 0x4, RZ, 0xc0, !PT ;  /* 0x0000000481ff7812 */ /* 0x000fe2000782c0ff */
[----:B----4-:R-:W2:Y:S03]  /*101b0*/  LDSM.16.M88.4 R16, [R184+0x800] ;  /* 0x00080000b810783b */ /* 0x010ea60000000200 */
[----:B------:R-:W-:Y:S01]  /*101c0*/  ISETP.LE.OR P1, PT, R52, R211, !P1 ;  /* 0x000000d33400720c */ /* 0x000fe20004f23670 */
[----:B------:R-:W-:Y:S01]  /*101d0*/  LDSM.16.M88.4 R8, [R190] ;  /* 0x00000000be08783b */ /* 0x000fe20000000200 */
[----:B------:R-:W-:-:S03]  /*101e0*/  SEL R0, R0, 0xffffffc0, !P2 ;  /* 0xffffffc000007807 */ /* 0x000fc60005000000 */
[----:B------:R-:W3:Y:S02]  /*101f0*/  LDSM.16.M88.4 R20, [R193] ;  /* 0x00000000c114783b */ /* 0x000ee40000000200 */
[----:B------:R-:W-:Y:S02]  /*10200*/  IMAD.IADD R151, R184, 0x1, R0 ;  /* 0x00000001b8977824 */ /* 0x000fe400078e0200 */
[----:B------:R-:W4:Y:S01]  /*10210*/  LDSM.16.M88.4 R36, [R193+0x800] ;  /* 0x00080000c124783b */ /* 0x000f220000000200 */
        /* <DEDUP_REMOVED lines=14> */
[C---:B--2---:R-:W-:Y:S03]  /*10300*/  HMMA.16816.F32 R32, R4.reuse, R16, RZ ;  /* 0x000000100420723c */ /* 0x044fe600000018ff */
[----:B------:R-:W-:Y:S04]  /*10310*/  LDSM.16.M88.4 R12, [R192] ;  /* 0x00000000c00c783b */ /* 0x000fe80000000200 */
[----:B------:R-:W2:Y:S01]  /*10320*/  LDSM.16.M88.4 R40, [R151] ;  /* 0x000000009728783b */ /* 0x000ea20000000200 */
[----:B------:R-:W-:Y:S03]  /*10330*/  HMMA.16816.F32 R16, R4, R18, RZ ;  /* 0x000000120410723c */ /* 0x000fe600000018ff */
[----:B------:R-:W2:Y:S04]  /*10340*/  LDSM.16.M88.4 R44, [R151+0x800] ;  /* 0x00080000972c783b */ /* 0x000ea80000000200 */
[----:B------:R-:W-:Y:S01]  /*10350*/  LDSM.16.M88.4 R4, [R191] ;  /* 0x00000000bf04783b */ /* 0x000fe20000000200 */
[C---:B---3--:R-:W-:Y:S03]  /*10360*/  HMMA.16816.F32 R24, R8.reuse, R20, R24 ;  /* 0x000000140818723c */ /* 0x048fe60000001818 */
[----:B------:R-:W-:Y:S04]  /*10370*/  LDSM.16.M88.4 R48, [R150] ;  /* 0x000000009630783b */ /* 0x000fe80000000200 */
[----:B------:R-:W0:Y:S01]  /*10380*/  LDGDEPBAR ;  /* 0x00000000000079af */ /* 0x000e220000000000 */
[----:B------:R-:W-:Y:S01]  /*10390*/  HMMA.16816.F32 R28, R8, R22, R28 ;  /* 0x00000016081c723c */ /* 0x000fe2000000181c */
[----:B-1----:R-:W-:-:S02]  /*103a0*/  IMAD.IADD R2, R239, 0x1, R233 ;  /* 0x00000001ef027824 */ /* 0x002fc400078e02e9 */
[----:B------:R-:W-:Y:S01]  /*103b0*/  LDSM.16.M88.4 R20, [R150+0x800] ;  /* 0x000800009614783b */ /* 0x000fe20000000200 */
[----:B------:R-:W-:Y:S02]  /*103c0*/  IMAD.MOV.U32 R3, RZ, RZ, -0x20 ;  /* 0xffffffe0ff037424 */ /* 0x000fe400078e00ff */
[----:B------:R-:W-:Y:S02]  /*103d0*/  @P3 IMAD.HI.U32 R0, R2, c[0x0][0x2c8], RZ ;  /* 0x0000b20002003a27 */ /* 0x000fe400078e00ff */
[----:B----4-:R-:W-:Y:S02]  /*103e0*/  HMMA.16816.F32 R32, R8, R36, R32 ;  /* 0x000000240820723c */ /* 0x010fe40000001820 */
[----:B------:R-:W-:Y:S01]  /*103f0*/  IMAD R3, R110, R3, 0x1 ;  /* 0x000000016e037424 */ /* 0x000fe200078e0203 */
[----:B------:R-:W-:-:S04]  /*10400*/  @P3 SHF.R.U32.HI R2, RZ, c[0x0][0x2cc], R0 ;  /* 0x0000b300ff023a19 */ /* 0x000fc80000011600 */
[----:B------:R-:W-:Y:S01]  /*10410*/  IADD3 R3, -R217, R3, R236 ;  /* 0x00000003d9037210 */ /* 0x000fe20007ffe1ec */
[----:B------:R-:W-:Y:S01]  /*10420*/  HMMA.16816.F32 R16, R8, R38, R16 ;  /* 0x000000260810723c */ /* 0x000fe20000001810 */
[----:B------:R-:W-:Y:S03]  /*10430*/  LDSM.16.M88.4 R8, [R189+0x4000] ;  /* 0x00400000bd08783b */ /* 0x000fe60000000200 */
[----:B------:R-:W-:Y:S01]  /*10440*/  IMAD.IADD R3, R3, 0x1, -R237 ;  /* 0x0000000103037824 */ /* 0x000fe200078e0aed */
[----:B------:R-:W-:Y:S03]  /*10450*/  LDSM.16.M88.4 R36, [R184+0x1800] ;  /* 0x00180000b824783b */ /* 0x000fe60000000200 */
[C---:B--2---:R-:W-:Y:S01]  /*10460*/  HMMA.16816.F32 R24, R12.reuse, R40, R24 ;  /* 0x000000280c18723c */ /* 0x044fe20000001818 */
[----:B------:R-:W1:Y:S07]  /*10470*/  SHFL.IDX PT, R0, R2, RZ, 0x1c1f ;  /* 0x001c1fff02007589 */ /* 0x000e6e00000e0000 */
[C---:B------:R-:W-:Y:S01]  /*10480*/  HMMA.16816.F32 R28, R12.reuse, R42, R28 ;  /* 0x0000002a0c1c723c */ /* 0x040fe2000000181c */
[----:B------:R-:W2:Y:S07]  /*10490*/  LDSM.16.M88.4 R40, [R184+0x1000] ;  /* 0x00100000b828783b */ /* 0x000eae0000000200 */
[C---:B------:R-:W-:Y:S08]  /*104a0*/  HMMA.16816.F32 R32, R12.reuse, R44, R32 ;  /* 0x0000002c0c20723c */ /* 0x040ff00000001820 */
[----:B------:R-:W-:Y:S01]  /*104b0*/  HMMA.16816.F32 R12, R12, R46, R16 ;  /* 0x0000002e0c0c723c */ /* 0x000fe20000001810 */
[----:B------:R-:W-:Y:S01]  /*104c0*/  LDSM.16.M88.4 R16, [R190+0x4000] ;  /* 0x00400000be10783b */ /* 0x000fe20000000200 */
[----:B-1----:R-:W-:-:S03]  /*104d0*/  IMAD.IADD R0, R3, 0x1, R0 ;  /* 0x0000000103007824 */ /* 0x002fc600078e0200 */
[----:B------:R-:W1:Y:S03]  /*104e0*/  LDSM.16.M88.4 R44, [R193+0x1000] ;  /* 0x00100000c12c783b */ /* 0x000e660000000200 */
[C---:B------:R-:W-:Y:S08]  /*104f0*/  HMMA.16816.F32 R24, R4.reuse, R48, R24 ;  /* 0x000000300418723c */ /* 0x040ff00000001818 */
[C---:B------:R-:W-:Y:S01]  /*10500*/  HMMA.16816.F32 R28, R4.reuse, R50, R28 ;  /* 0x00000032041c723c */ /* 0x040fe2000000181c */
[----:B------:R-:W-:Y:S07]  /*10510*/  LDSM.16.M88.4 R48, [R184+0x3000] ;  /* 0x00300000b830783b */ /* 0x000fee0000000200 */
[C---:B------:R-:W-:Y:S08]  /*10520*/  HMMA.16816.F32 R32, R4.reuse, R20, R32 ;  /* 0x000000140420723c */ /* 0x040ff00000001820 */
[----:B------:R-:W-:Y:S01]  /*10530*/  HMMA.16816.F32 R12, R4, R22, R12 ;  /* 0x00000016040c723c */ /* 0x000fe2000000180c */
[----:B------:R-:W3:Y:S04]  /*10540*/  LDSM.16.M88.4 R20, [R193+0x1800] ;  /* 0x00180000c114783b */ /* 0x000ee80000000200 */
[----:B------:R-:W-:Y:S03]  /*10550*/  LDSM.16.M88.4 R4, [R192+0x4000] ;  /* 0x00400000c004783b */ /* 0x000fe60000000200 */
[C---:B--2---:R-:W-:Y:S08]  /*10560*/  HMMA.16816.F32 R24, R8.reuse, R40, R24 ;  /* 0x000000280818723c */ /* 0x044ff00000001818 */
[C---:B------:R-:W-:Y:S01]  /*10570*/  HMMA.16816.F32 R28, R8.reuse, R42, R28 ;  /* 0x0000002a081c723c */ /* 0x040fe2000000181c */
[----:B------:R-:W2:Y:S07]  /*10580*/  LDSM.16.M88.4 R40, [R151+0x1000] ;  /* 0x001000009728783b */ /* 0x000eae0000000200 */
[C---:B------:R-:W-:Y:S08]  /*10590*/  HMMA.16816.F32 R32, R8.reuse, R36, R32 ;  /* 0x000000240820723c */ /* 0x040ff00000001820 */
[----:B------:R-:W-:Y:S01]  /*105a0*/  HMMA.16816.F32 R8, R8, R38, R12 ;  /* 0x000000260808723c */ /* 0x000fe2000000180c */
[----:B------:R-:W4:Y:S04]  /*105b0*/  LDSM.16.M88.4 R36, [R151+0x1800] ;  /* 0x001800009724783b */ /* 0x000f280000000200 */
[----:B------:R-:W-:Y:S03]  /*105c0*/  LDSM.16.M88.4 R12, [R191+0x4000] ;  /* 0x00400000bf0c783b */ /* 0x000fe60000000200 */
[C---:B-1----:R-:W-:Y:S08]  /*105d0*/  HMMA.16816.F32 R24, R16.reuse, R44, R24 ;  /* 0x0000002c1018723c */ /* 0x042ff00000001818 */
[C---:B------:R-:W-:Y:S01]  /*105e0*/  HMMA.16816.F32 R28, R16.reuse, R46, R28 ;  /* 0x0000002e101c723c */ /* 0x040fe2000000181c */
[----:B------:R-:W1:Y:S07]  /*105f0*/  LDSM.16.M88.4 R44, [R150+0x1000] ;  /* 0x00100000962c783b */ /* 0x000e6e0000000200 */
[C---:B---3--:R-:W-:Y:S08]  /*10600*/  HMMA.16816.F32 R32, R16.reuse, R20, R32 ;  /* 0x000000141020723c */ /* 0x048ff00000001820 */
[----:B------:R-:W-:Y:S01]  /*10610*/  HMMA.16816.F32 R8, R16, R22, R8 ;  /* 0x000000161008723c */ /* 0x000fe20000001808 */
[----:B------:R-:W3:Y:S04]  /*10620*/  LDSM.16.M88.4 R20, [R150+0x1800] ;  /* 0x001800009614783b */ /* 0x000ee80000000200 */
[----:B------:R-:W-:Y:S03]  /*10630*/  LDSM.16.M88.4 R16, [R189+0x8000] ;  /* 0x00800000bd10783b */ /* 0x000fe60000000200 */
[C---:B--2---:R-:W-:Y:S08]  /*10640*/  HMMA.16816.F32 R24, R4.reuse, R40, R24 ;  /* 0x000000280418723c */ /* 0x044ff00000001818 */
[C---:B------:R-:W-:Y:S01]  /*10650*/  HMMA.16816.F32 R28, R4.reuse, R42, R28 ;  /* 0x0000002a041c723c */ /* 0x040fe2000000181c */
[----:B------:R-:W2:Y:S07]  /*10660*/  LDSM.16.M88.4 R40, [R184+0x2000] ;  /* 0x00200000b828783b */ /* 0x000eae0000000200 */
[C---:B----4-:R-:W-:Y:S08]  /*10670*/  HMMA.16816.F32 R32, R4.reuse, R36, R32 ;  /* 0x000000240420723c */ /* 0x050ff00000001820 */
        /* <DEDUP_REMOVED lines=23> */
[----:B------:R-:W3:Y:S03]  /*107f0*/  LDSM.16.M88.4 R12, [R189+0xc000] ;  /* 0x00c00000bd0c783b */ /* 0x000ee60000000200 */
[C---:B--2---:R-:W-:Y:S08]  /*10800*/  HMMA.16816.F32 R24, R4.reuse, R40, R24 ;  /* 0x000000280418723c */ /* 0x044ff00000001818 */
[C---:B------:R-:W-:Y:S01]  /*10810*/  HMMA.16816.F32 R28, R4.reuse, R42, R28 ;  /* 0x0000002a041c723c */ /* 0x040fe2000000181c */
[----:B------:R-:W2:Y:S07]  /*10820*/  LDSM.16.M88.4 R40, [R184+0x3800] ;  /* 0x00380000b828783b */ /* 0x000eae0000000200 */
[C---:B----4-:R-:W-:Y:S08]  /*10830*/  HMMA.16816.F32 R32, R4.reuse, R36, R32 ;  /* 0x000000240420723c */ /* 0x050ff00000001820 */
[----:B------:R-:W-:Y:S01]  /*10840*/  HMMA.16816.F32 R4, R4, R38, R8 ;  /* 0x000000260404723c */ /* 0x000fe20000001808 */
[----:B------:R-:W-:Y:S04]  /*10850*/  LDSM.16.M88.4 R8, [R190+0xc000] ;  /* 0x00c00000be08783b */ /* 0x000fe80000000200 */
[----:B------:R-:W-:Y:S03]  /*10860*/  LDSM.16.M88.4 R36, [R193+0x3800] ;  /* 0x00380000c124783b */ /* 0x000fe60000000200 */
[C---:B-1----:R-:W-:Y:S08]  /*10870*/  HMMA.16816.F32 R24, R16.reuse, R44, R24 ;  /* 0x0000002c1018723c */ /* 0x042ff00000001818 */
[C---:B------:R-:W-:Y:S01]  /*10880*/  HMMA.16816.F32 R28, R16.reuse, R46, R28 ;  /* 0x0000002e101c723c */ /* 0x040fe2000000181c */
[----:B------:R-:W1:Y:S07]  /*10890*/  LDSM.16.M88.4 R44, [R193+0x3000] ;  /* 0x00300000c12c783b */ /* 0x000e6e0000000200 */
[C---:B---3--:R-:W-:Y:S08]  /*108a0*/  HMMA.16816.F32 R32, R16.reuse, R20, R32 ;  /* 0x000000141020723c */ /* 0x048ff00000001820 */
[----:B------:R-:W-:Y:S01]  /*108b0*/  HMMA.16816.F32 R20, R16, R22, R4 ;  /* 0x000000161014723c */ /* 0x000fe20000001804 */
[----:B------:R-:W-:Y:S07]  /*108c0*/  LDSM.16.M88.4 R4, [R192+0xc000] ;  /* 0x00c00000c004783b */ /* 0x000fee0000000200 */
[C---:B------:R-:W-:Y:S08]  /*108d0*/  HMMA.16816.F32 R16, R12.reuse, R48, R24 ;  /* 0x000000300c10723c */ /* 0x040ff00000001818 */
[C---:B------:R-:W-:Y:S01]  /*108e0*/  HMMA.16816.F32 R28, R12.reuse, R50, R28 ;  /* 0x000000320c1c723c */ /* 0x040fe2000000181c */
[----:B------:R-:W3:Y:S07]  /*108f0*/  LDSM.16.M88.4 R48, [R151+0x3000] ;  /* 0x003000009730783b */ /* 0x000eee0000000200 */
[C---:B--2---:R-:W-:Y:S08]  /*10900*/  HMMA.16816.F32 R32, R12.reuse, R40, R32 ;  /* 0x000000280c20723c */ /* 0x044ff00000001820 */
[----:B------:R-:W-:Y:S01]  /*10910*/  HMMA.16816.F32 R24, R12, R42, R20 ;  /* 0x0000002a0c18723c */ /* 0x000fe20000001814 */
[----:B------:R-:W2:Y:S04]  /*10920*/  LDSM.16.M88.4 R40, [R151+0x3800] ;  /* 0x003800009728783b */ /* 0x000ea80000000200 */
[----:B------:R-:W-:Y:S03]  /*10930*/  LDSM.16.M88.4 R12, [R191+0xc000] ;  /* 0x00c00000bf0c783b */ /* 0x000fe60000000200 */
[C---:B-1----:R-:W-:Y:S08]  /*10940*/  HMMA.16816.F32 R16, R8.reuse, R44, R16 ;  /* 0x0000002c0810723c */ /* 0x042ff00000001810 */
[C---:B------:R-:W-:Y:S01]  /*10950*/  HMMA.16816.F32 R20, R8.reuse, R46, R28 ;  /* 0x0000002e0814723c */ /* 0x040fe2000000181c */
[----:B------:R-:W1:Y:S07]  /*10960*/  LDSM.16.M88.4 R44, [R150+0x3000] ;  /* 0x00300000962c783b */ /* 0x000e6e0000000200 */
[----:B------:R-:W-:Y:S01]  /*10970*/  HMMA.16816.F32 R28, R8, R36, R32 ;  /* 0x00000024081c723c */ /* 0x000fe20000001820 */
[----:B------:R-:W4:Y:S01]  /*10980*/  LDSM.16.M88.4 R32, [R150+0x3800] ;  /* 0x003800009620783b */ /* 0x000f220000000200 */
[----:B------:R-:W-:-:S06]  /*10990*/  DEPBAR.LE SB0, 0x0 ;  /* 0x000080000000791a */ /* 0x000fcc0000000000 */
[----:B------:R-:W-:Y:S08]  /*109a0*/  HMMA.16816.F32 R8, R8, R38, R24 ;  /* 0x000000260808723c */ /* 0x000ff00000001818 */
[C---:B---3--:R-:W-:Y:S08]  /*109b0*/  HMMA.16816.F32 R24, R4.reuse, R48, R16 ;  /* 0x000000300418723c */ /* 0x048ff00000001810 */
[C---:B------:R-:W-:Y:S08]  /*109c0*/  HMMA.16816.F32 R20, R4.reuse, R50, R20 ;  /* 0x000000320414723c */ /* 0x040ff00000001814 */
[C---:B--2---:R-:W-:Y:S08]  /*109d0*/  HMMA.16816.F32 R16, R4.reuse, R40, R28 ;  /* 0x000000280410723c */ /* 0x044ff0000000181c */
[----:B------:R-:W-:Y:S01]  /*109e0*/  HMMA.16816.F32 R8, R4, R42, R8 ;  /* 0x0000002a0408723c */ /* 0x000fe20000001808 */
[----:B------:R-:W2:Y:S06]  /*109f0*/  SHFL.IDX PT, R6, R2, 0x1, 0x1c1f ;  /* 0x003c1f0002067f89 */ /* 0x000eac00000e0000 */
[----:B------:R-:W-:Y:S01]  /*10a00*/  IMAD.IADD R4, R52, 0x1, -R217 ;  /* 0x0000000134047824 */ /* 0x000fe200078e0ad9 */
[----:B-1----:R-:W-:Y:S04]  /*10a10*/  HMMA.16816.F32 R28, R12, R44, R24 ;  /* 0x0000002c0c1c723c */ /* 0x002fe80000001818 */
[----:B------:R-:W-:-:S04]  /*10a20*/  IMNMX R0, R4, R0, PT ;  /* 0x0000000004007217 */ /* 0x000fc80003800200 */
[C---:B------:R-:W-:Y:S01]  /*10a30*/  HMMA.16816.F32 R20, R12.reuse, R46, R20 ;  /* 0x0000002e0c14723c */ /* 0x040fe20000001814 */
[----:B------:R-:W-:Y:S01]  /*10a40*/  BAR.SYNC.DEFER_BLOCKING 0x0 ;  /* 0x0000000000007b1d */ /* 0x000fe20000010000 */
[C---:B------:R-:W-:Y:S02]  /*10a50*/  ISETP.GT.AND P0, PT, R0.reuse, RZ, PT ;  /* 0x000000ff0000720c */ /* 0x040fe40003f04270 */
[C---:B------:R-:W-:Y:S02]  /*10a60*/  ISETP.GT.AND P1, PT, R0.reuse, 0x1, PT ;  /* 0x000000010000780c */ /* 0x040fe40003f24270 */
[----:B------:R-:W-:Y:S02]  /*10a70*/  ISETP.GT.AND P2, PT, R0, 0x11, PT ;  /* 0x000000110000780c */ /* 0x000fe40003f44270 */
[----:B----4-:R-:W-:Y:S01]  /*10a80*/  HMMA.16816.F32 R16, R12, R32, R16 ;  /* 0x000000200c10723c */ /* 0x010fe20000001810 */
[----:B--2---:R-:W-:-:S07]  /*10a90*/  IMAD.IADD R3, R3, 0x1, R6 ;  /* 0x0000000103037824 */ /* 0x004fce00078e0206 */
[----:B------:R-:W-:Y:S01]  /*10aa0*/  HMMA.16816.F32 R8, R12, R34, R8 ;  /* 0x000000220c08723c */ /* 0x000fe20000001808 */
[----:B------:R-:W-:Y:S02]  /*10ab0*/  FSEL R5, R28, -INF , P0 ;  /* 0xff8000001c057808 */ /* 0x000fe40000000000 */
[C---:B------:R-:W-:Y:S02]  /*10ac0*/  ISETP.GT.AND P0, PT, R0.reuse, 0x8, PT ;  /* 0x000000080000780c */ /* 0x040fe40003f04270 */
[----:B------:R-:W-:Y:S02]  /*10ad0*/  FSEL R7, R29, -INF , P1 ;  /* 0xff8000001d077808 */ /* 0x000fe40000800000 */
[----:B------:R-:W-:Y:S02]  /*10ae0*/  ISETP.GT.AND P1, PT, R0, 0x9, PT ;  /* 0x000000090000780c */ /* 0x000fe40003f24270 */
[----:B------:R-:W-:Y:S02]  /*10af0*/  FSEL R12, R20, -INF , P0 ;  /* 0xff800000140c7808 */ /* 0x000fe40000000000 */
[----:B------:R-:W-:-:S02]  /*10b00*/  FMNMX.FTZ R2, R5, R7, !PT ;  /* 0x0000000705027209 */ /* 0x000fc40007810000 */
[----:B------:R-:W-:Y:S02]  /*10b10*/  ISETP.GT.AND P0, PT, R0, 0x10, PT ;  /* 0x000000100000780c */ /* 0x000fe40003f04270 */
[----:B------:R-:W-:Y:S02]  /*10b20*/  FSEL R15, R21, -INF , P1 ;  /* 0xff800000150f7808 */ /* 0x000fe40000800000 */
[----:B------:R-:W-:Y:S02]  /*10b30*/  FMNMX.FTZ R2, R12, R2, !PT ;  /* 0x000000020c027209 */ /* 0x000fe40007810000 */
        /* <DEDUP_REMOVED lines=8> */
[----:B------:R-:W-:-:S02]  /*10bc0*/  IMNMX R0, R4, R3, PT ;  /* 0x0000000304007217 */ /* 0x000fc40003800200 */
[----:B------:R-:W-:Y:S02]  /*10bd0*/  FSEL R26, R9, -INF , P0 ;  /* 0xff800000091a7808 */ /* 0x000fe40000000000 */
[----:B------:R-:W-:Y:S02]  /*10be0*/  FMNMX.FTZ R2, R24, R2, !PT ;  /* 0x0000000218027209 */ /* 0x000fe40007810000 */
[C---:B------:R-:W-:Y:S02]  /*10bf0*/  ISETP.GT.AND P0, PT, R0.reuse, RZ, PT ;  /* 0x000000ff0000720c */ /* 0x040fe40003f04270 */
[----:B------:R-:W-:Y:S02]  /*10c00*/  ISETP.GT.AND P2, PT, R0, 0x1, PT ;  /* 0x000000010000780c */ /* 0x000fe40003f44270 */
[----:B------:R-:W-:Y:S02]  /*10c10*/  FMNMX.FTZ R2, R26, R2, !PT ;  /* 0x000000021a027209 */ /* 0x000fe40007810000 */
[----:B------:R-:W-:-:S02]  /*10c20*/  FSEL R9, R30, -INF , P0 ;  /* 0xff8000001e097808 */ /* 0x000fc40000000000 */
[C---:B------:R-:W-:Y:S01]  /*10c30*/  ISETP.GT.AND P1, PT, R0.reuse, 0x8, PT ;  /* 0x000000080000780c */ /* 0x040fe20003f24270 */
[----:B------:R-:W1:Y:S01]  /*10c40*/  SHFL.BFLY PT, R4, R2, 0x2, 0x1f ;  /* 0x0c401f0002047f89 */ /* 0x000e6200000e0000 */
[----:B------:R-:W-:Y:S02]  /*10c50*/  FSEL R13, R31, -INF , P2 ;  /* 0xff8000001f0d7808 */ /* 0x000fe40001000000 */
[----:B------:R-:W-:Y:S02]  /*10c60*/  ISETP.GT.AND P0, PT, R0, 0x9, PT ;  /* 0x000000090000780c */ /* 0x000fe40003f04270 */
[----:B------:R-:W-:Y:S02]  /*10c70*/  FSEL R14, R22, -INF , P1 ;  /* 0xff800000160e7808 */ /* 0x000fe40000800000 */
[----:B------:R-:W-:Y:S02]  /*10c80*/  FMNMX.FTZ R3, R9, R13, !PT ;  /* 0x0000000d09037209 */ /* 0x000fe40007810000 */
[----:B------:R-:W-:-:S02]  /*10c90*/  FSEL R20, R23, -INF , P0 ;  /* 0xff80000017147808 */ /* 0x000fc40000000000 */
[----:B------:R-:W-:Y:S02]  /*10ca0*/  ISETP.GT.AND P1, PT, R0, 0x10, PT ;  /* 0x000000100000780c */ /* 0x000fe40003f24270 */
[----:B------:R-:W-:Y:S02]  /*10cb0*/  FMNMX.FTZ R3, R14, R3, !PT ;  /* 0x000000030e037209 */ /* 0x000fe40007810000 */
[----:B------:R-:W-:Y:S02]  /*10cc0*/  ISETP.GT.AND P0, PT, R0, 0x11, PT ;  /* 0x000000110000780c */ /* 0x000fe40003f04270 */
[----:B------:R-:W-:Y:S02]  /*10cd0*/  FSEL R21, R18, -INF , P1 ;  /* 0xff80000012157808 */ /* 0x000fe40000800000 */
[----:B------:R-:W-:Y:S02]  /*10ce0*/  FMNMX.FTZ R3, R20, R3, !PT ;  /* 0x0000000314037209 */ /* 0x000fe40007810000 */
[----:B------:R-:W-:-:S02]  /*10cf0*/  FSEL R22, R19, -INF , P0 ;  /* 0xff80000013167808 */ /* 0x000fc40000000000 */
[C---:B------:R-:W-:Y:S02]  /*10d00*/  ISETP.GT.AND P1, PT, R0.reuse, 0x18, PT ;  /* 0x000000180000780c */ /* 0x040fe40003f24270 */
[----:B------:R-:W-:Y:S02]  /*10d10*/  FMNMX.FTZ R3, R21, R3, !PT ;  /* 0x0000000315037209 */ /* 0x000fe40007810000 */
[----:B------:R-:W-:Y:S02]  /*10d20*/  ISETP.GT.AND P0, PT, R0, 0x19, PT ;  /* 0x000000190000780c */ /* 0x000fe40003f04270 */
[----:B------:R-:W-:Y:S02]  /*10d30*/  FSEL R23, R10, -INF , P1 ;  /* 0xff8000000a177808 */ /* 0x000fe40000800000 */
[----:B------:R-:W-:Y:S02]  /*10d40*/  FMNMX.FTZ R0, R22, R3, !PT ;  /* 0x0000000316007209 */ /* 0x000fe40007810000 */
[----:B------:R-:W-:-:S02]  /*10d50*/  FSEL R27, R11, -INF , P0 ;  /* 0xff8000000b1b7808 */ /* 0x000fc40000000000 */
[----:B------:R-:W-:Y:S02]  /*10d60*/  FMNMX.FTZ R3, R23, R0, !PT ;  /* 0x0000000017037209 */ /* 0x000fe40007810000 */
[----:B-1----:R-:W-:Y:S02]  /*10d70*/  FMNMX.FTZ R0, R2, R4, !PT ;  /* 0x0000000402007209 */ /* 0x002fe40007810000 */
[----:B------:R-:W-:Y:S02]  /*10d80*/  FMNMX.FTZ R2, R27, R3, !PT ;  /* 0x000000031b027209 */ /* 0x000fe40007810000 */
[----:B------:R-:W-:Y:S01]  /*10d90*/  ISETP.GT.AND P0, PT, R110, R212, PT ;  /* 0x000000d46e00720c */ /* 0x000fe20003f04270 */
[----:B------:R-:W1:Y:S01]  /*10da0*/  SHFL.BFLY PT, R3, R0, 0x1, 0x1f ;  /* 0x0c201f0000037f89 */ /* 0x000e6200000e0000 */
[----:B------:R-:W-:-:S03]  /*10db0*/  LOP3.LUT P2, RZ, R216, 0x1, RZ, 0xc0, !PT ;  /* 0x00000001d8ff7812 */ /* 0x000fc6000784c0ff */
[----:B------:R-:W2:Y:S08]  /*10dc0*/  SHFL.BFLY PT, R4, R2, 0x2, 0x1f ;  /* 0x0c401f0002047f89 */ /* 0x000eb000000e0000 */
[----:B------:R-:W-:Y:S02]  /*10dd0*/  @P0 SHF.R.S32.HI R6, RZ, 0x1f, R202 ;  /* 0x0000001fff060819 */ /* 0x000fe400000114ca */
[----:B-1----:R-:W-:-:S02]  /*10de0*/  FMNMX.FTZ R141, R0, R3, !PT ;  /* 0x00000003008d7209 */ /* 0x002fc40007810000 */
        /* <DEDUP_REMOVED lines=51> */
[----:B------:R-:W2:Y:S04]  /*11120*/  LDSM.16.MT88.4 R8, [R185] ;  /* 0x00000000b908783b */ /* 0x000ea80000004200 */
[----:B------:R-:W-:Y:S04]  /*11130*/  LDSM.16.MT88.4 R48, [R186+0x1000] ;  /* 0x00100000ba30783b */ /* 0x000fe80000004200 */
[----:B------:R-:W2:Y:S04]  /*11140*/  LDSM.16.MT88.4 R56, [R188+0x1000] ;  /* 0x00100000bc38783b */ /* 0x000ea80000004200 */
[----:B------:R-:W2:Y:S01]  /*11150*/  LDSM.16.MT88.4 R84, [R185+0x2000] ;  /* 0x00200000b954783b */ /* 0x000ea20000004200 */
[----:B-1----:R-:W-:-:S03]  /*11160*/  FFMA.FTZ R3, R20, c[0x0][0x2d0], -R0 ;  /* 0x0000b40014037a23 */ /* 0x002fc60000010800 */
[----:B------:R-:W1:Y:S01]  /*11170*/  LDSM.16.MT88.4 R100, [R188+0x2000] ;  /* 0x00200000bc64783b */ /* 0x000e620000004200 */
[----:B------:R3:W3:Y:S03]  /*11180*/  MUFU.EX2 R199, R3 ;  /* 0x0000000300c77308 */ /* 0x0006e60000000800 */
[----:B------:R-:W-:Y:S04]  /*11190*/  LDSM.16.MT88.4 R116, [R186+0x2800] ;  /* 0x00280000ba74783b */ /* 0x000fe80000004200 */
[----:B------:R-:W-:Y:S04]  /*111a0*/  LDSM.16.MT88.4 R96, [R187+0x2000] ;  /* 0x00200000bb60783b */ /* 0x000fe80000004200 */
[----:B------:R-:W-:Y:S04]  /*111b0*/  LDSM.16.MT88.4 R72, [R185+0x3000] ;  /* 0x00300000b948783b */ /* 0x000fe80000004200 */
[----:B------:R-:W-:Y:S01]  /*111c0*/  LDSM.16.MT88.4 R68, [R186+0x1800] ;  /* 0x00180000ba44783b */ /* 0x000fe20000004200 */
[----:B---3--:R-:W-:Y:S01]  /*111d0*/  FFMA.FTZ R3, R25, c[0x0][0x2d0], -R2 ;  /* 0x0000b40019037a23 */ /* 0x008fe20000010802 */
        /* <DEDUP_REMOVED lines=9> */
[--C-:B---3--:R-:W-:Y:S01]  /*11270*/  FFMA.FTZ R3, R24, c[0x0][0x2d0], -R2.reuse ;  /* 0x0000b40018037a23 */ /* 0x108fe20000010802 */
[----:B--2---:R-:W-:Y:S01]  /*11280*/  F2FP.PACK_AB R128, R203, R209 ;  /* 0x000000d1cb80723e */ /* 0x004fe200000000ff */
[----:B------:R-:W-:-:S02]  /*11290*/  FFMA.FTZ R2, R26, c[0x0][0x2d0], -R2 ;  /* 0x0000b4001a027a23 */ /* 0x000fc40000010802 */
[----:B------:R2:W-:Y:S01]  /*112a0*/  MUFU.EX2 R208, R3 ;  /* 0x0000000300d07308 */ /* 0x0005e20000000800 */
[C---:B----4-:R-:W-:Y:S07]  /*112b0*/  HMMA.16816.F32 R64, R4.reuse, R76, RZ ;  /* 0x0000004c0440723c */ /* 0x050fee00000018ff */
[----:B------:R3:W4:Y:S01]  /*112c0*/  MUFU.EX2 R200, R2 ;  /* 0x0000000200c87308 */ /* 0x0007220000000800 */
[----:B------:R-:W-:Y:S01]  /*112d0*/  HMMA.16816.F32 R76, R4, R78, RZ ;  /* 0x0000004e044c723c */ /* 0x000fe200000018ff */
[----:B--2---:R-:W-:-:S07]  /*112e0*/  FADD.FTZ R3, R226, R225 ;  /* 0x000000e1e2037221 */ /* 0x004fce0000010000 */
[----:B------:R-:W-:Y:S01]  /*112f0*/  HMMA.16816.F32 R88, R4, R92, RZ ;  /* 0x0000005c0458723c */ /* 0x000fe200000018ff */
[----:B------:R-:W-:Y:S02]  /*11300*/  FADD.FTZ R3, R224, R3 ;  /* 0x00000003e0037221 */ /* 0x000fe40000010000 */
[----:B---3--:R-:W-:Y:S01]  /*11310*/  FFMA.FTZ R2, R21, c[0x0][0x2d0], -R0 ;  /* 0x0000b40015027a23 */ /* 0x008fe20000010800 */
[----:B----4-:R-:W-:-:S04]  /*11320*/  F2FP.PACK_AB R130, R200, R208 ;  /* 0x000000d0c882723e */ /* 0x010fc800000000ff */
[----:B------:R-:W-:Y:S01]  /*11330*/  HMMA.16816.F32 R176, R4, R60, RZ ;  /* 0x0000003c04b0723c */ /* 0x000fe200000018ff */
[----:B------:R-:W-:Y:S01]  /*11340*/  FADD.FTZ R3, R210, R3 ;  /* 0x00000003d2037221 */ /* 0x000fe20000010000 */
[----:B------:R2:W-:Y:S03]  /*11350*/  MUFU.EX2 R143, R2 ;  /* 0x00000002008f7308 */ /* 0x0005e60000000800 */
[----:B------:R-:W-:-:S03]  /*11360*/  FADD.FTZ R3, R209, R3 ;  /* 0x00000003d1037221 */ /* 0x000fc60000010000 */
[C---:B------:R-:W-:Y:S08]  /*11370*/  HMMA.16816.F32 R180, R4.reuse, R62, RZ ;  /* 0x0000003e04b4723c */ /* 0x040ff000000018ff */
[----:B------:R-:W-:Y:S01]  /*11380*/  HMMA.16816.F32 R36, R4, R44, RZ ;  /* 0x0000002c0424723c */ /* 0x000fe200000018ff */
[----:B--2---:R-:W-:-:S04]  /*11390*/  FFMA.FTZ R2, R22, c[0x0][0x2d0], -R0 ;  /* 0x0000b40016027a23 */ /* 0x004fc80000010800 */
[----:B------:R2:W3:Y:S03]  /*113a0*/  MUFU.EX2 R195, R2 ;  /* 0x0000000200c37308 */ /* 0x0004e60000000800 */
[C---:B------:R-:W-:Y:S08]  /*113b0*/  HMMA.16816.F32 R152, R4.reuse, R8, RZ ;  /* 0x000000080498723c */ /* 0x040ff000000018ff */
[----:B------:R-:W-:Y:S01]  /*113c0*/  HMMA.16816.F32 R52, R4, R56, RZ ;  /* 0x000000380434723c */ /* 0x000fe200000018ff */
[--C-:B--2---:R-:W-:Y:S01]  /*113d0*/  FFMA.FTZ R2, R23, c[0x0][0x2d0], -R0.reuse ;  /* 0x0000b40017027a23 */ /* 0x104fe20000010800 */
[----:B---3--:R-:W-:Y:S01]  /*113e0*/  F2FP.PACK_AB R129, R195, R143 ;  /* 0x0000008fc381723e */ /* 0x008fe200000000ff */
[----:B------:R-:W-:-:S05]  /*113f0*/  FFMA.FTZ R0, R27, c[0x0][0x2d0], -R0 ;  /* 0x0000b4001b007a23 */ /* 0x000fca0000010800 */
[C---:B------:R-:W-:Y:S01]  /*11400*/  HMMA.16816.F32 R20, R4.reuse, R12, RZ ;  /* 0x0000000c0414723c */ /* 0x040fe200000018ff */
[----:B------:R2:W-:Y:S07]  /*11410*/  MUFU.EX2 R194, R2 ;  /* 0x0000000200c27308 */ /* 0x0005ee0000000800 */
[C---:B------:R-:W-:Y:S01]  /*11420*/  HMMA.16816.F32 R12, R4.reuse, R14, RZ ;  /* 0x0000000e040c723c */ /* 0x040fe200000018ff */
[----:B------:R-:W3:Y:S07]  /*11430*/  MUFU.EX2 R142, R0 ;  /* 0x00000000008e7308 */ /* 0x000eee0000000800 */
[----:B------:R-:W-:Y:S01]  /*11440*/  HMMA.16816.F32 R80, R4, R84, RZ ;  /* 0x000000540450723c */ /* 0x000fe200000018ff */
[----:B--2---:R-:W-:-:S07]  /*11450*/  @P3 IMAD.HI.U32 R2, R233, c[0x0][0x2c8], RZ ;  /* 0x0000b200e9023a27 */ /* 0x004fce00078e00ff */
[----:B-1----:R-:W-:Y:S01]  /*11460*/  HMMA.16816.F32 R124, R4, R100, RZ ;  /* 0x00000064047c723c */ /* 0x002fe200000018ff */
[----:B---3--:R-:W-:Y:S01]  /*11470*/  F2FP.PACK_AB R131, R142, R194 ;  /* 0x000000c28e83723e */ /* 0x008fe200000000ff */
        /* <DEDUP_REMOVED lines=88> */
.L_x_3688:
        /* <DEDUP_REMOVED lines=14> */
[----:B------:R-:W-:Y:S03]  /*11ae0*/  @!P0 IADD3 R2, R141, R2, RZ ;  /* 0x000000028d028210 */ /* 0x000fe60007ffe0ff */
[----:B------:R-:W1:Y:S01]  /*11af0*/  LDSM.16.M88.4 R8, [R184] ;  /* 0x00000000b808783b */ /* 0x000e620000000200 */
[----:B------:R-:W-:Y:S02]  /*11b00*/  @!P0 LEA.HI.X R2, R140, R223, R2, 0x5, P1 ;  /* 0x000000df8c028211 */ /* 0x000fe400008f2c02 */
[C---:B------:R-:W-:Y:S04]  /*11b10*/  @!P0 LEA R140, P1, R0.reuse, c[0x0][0x1f8], 0x1 ;  /* 0x00007e00008c8a11 */ /* 0x040fe800078208ff */
[----:B------:R-:W2:Y:S01]  /*11b20*/  LDSM.16.M88.4 R160, [R184+0x800] ;  /* 0x00080000b8a0783b */ /* 0x000ea20000000200 */
[----:B------:R-:W-:Y:S02]  /*11b30*/  @!P0 LEA.HI.X R141, R0, c[0x0][0x1fc], R2, 0x1, P1 ;  /* 0x00007f00008d8a11 */ /* 0x000fe400008f0c02 */
[----:B------:R-:W-:Y:S04]  /*11b40*/  IADD3 R0, R239, R233, RZ ;  /* 0x000000e9ef007210 */ /* 0x000fe80007ffe0ff */
[----:B------:R-:W-:Y:S01]  /*11b50*/  LDSM.16.M88.4 R164, [R190] ;  /* 0x00000000bea4783b */ /* 0x000fe20000000200 */
[----:B------:R-:W-:Y:S05]  /*11b60*/  @P2 IMAD.HI.U32 R2, R0, c[0x0][0x2c8], RZ ;  /* 0x0000b20000022a27 */ /* 0x000fea00078e00ff */
[----:B------:R-:W-:Y:S01]  /*11b70*/  @P2 SHF.R.U32.HI R0, RZ, c[0x0][0x2cc], R2 ;  /* 0x0000b300ff002a19 */ /* 0x000fe20000011602 */
[----:B------:R-:W3:Y:S01]  /*11b80*/  LDSM.16.M88.4 R168, [R193] ;  /* 0x00000000c1a8783b */ /* 0x000ee20000000200 */
[----:B------:R-:W-:Y:S05]  /*11b90*/  MOV R2, 0xffffffe0 ;  /* 0xffffffe000027802 */ /* 0x000fea0000000f00 */
[----:B------:R-:W-:Y:S01]  /*11ba0*/  IMAD R2, R180, R2, 0x1 ;  /* 0x00000001b4027424 */ /* 0x000fe200078e0202 */
[----:B------:R-:W4:Y:S04]  /*11bb0*/  LDSM.16.M88.4 R172, [R194] ;  /* 0x00000000c2ac783b */ /* 0x000f280000000200 */
[----:B------:R-:W-:Y:S03]  /*11bc0*/  IADD3 R2, R236, R2, -R217 ;  /* 0x00000002ec027210 */ /* 0x000fe60007ffe8d9 */
[----:B------:R-:W-:Y:S01]  /*11bd0*/  @!PT LDS RZ, [RZ] ;  /* 0x00000000fffff984 */ /* 0x000fe20000000800 */
[----:B------:R-:W-:Y:S01]  /*11be0*/  @!PT LDS RZ, [RZ] ;  /* 0x00000000fffff984 */ /* 0x000fe20000000800 */
[----:B------:R-:W-:Y:S01]  /*11bf0*/  @!PT LDS RZ, [RZ] ;  /* 0x00000000fffff984 */ /* 0x000fe20000000800 */
[----:B------:R5:W-:Y:S01]  /*11c00*/  @!P0 LDGSTS.E.BYPASS.LTC128B.128 [R201+0x8080], [R140.64], !P3 ;  /* 0x080800008cc98fae */ /* 0x000be2000d901d46 */
[C---:B-1----:R-:W-:Y:S06]  /*11c10*/  HMMA.16816.F32 R4, R16.reuse, R8, RZ ;  /* 0x000000081004723c */ /* 0x042fec00000018ff */
[----:B------:R5:W-:Y:S02]  /*11c20*/  @!P0 LDGSTS.E.BYPASS.LTC128B.128 [R201+0x9080], [R140.64+0x80], !P6 ;  /* 0x090800808cc98fae */ /* 0x000be4000f101d46 */
[C---:B------:R-:W-:Y:S05]  /*11c30*/  HMMA.16816.F32 R8, R16.reuse, R10, RZ ;  /* 0x0000000a1008723c */ /* 0x040fea00000018ff */
[----:B------:R5:W-:Y:S03]  /*11c40*/  @!P0 LDGSTS.E.BYPASS.LTC128B.128 [R201+0xa080], [R140.64+0x100], !P5 ;  /* 0x0a0801008cc98fae */ /* 0x000be6000e901d46 */
[C---:B--2---:R-:W-:Y:S04]  /*11c50*/  HMMA.16816.F32 R12, R16.reuse, R160, RZ ;  /* 0x000000a0100c723c */ /* 0x044fe800000018ff */
[----:B------:R5:W-:Y:S04]  /*11c60*/  @!P0 LDGSTS.E.BYPASS.LTC128B.128 [R201+0xb080], [R140.64+0x180], !P4 ;  /* 0x0b0801808cc98fae */ /* 0x000be8000e101d46 */
[----:B------:R-:W-:Y:S03]  /*11c70*/  HMMA.16816.F32 R16, R16, R162, RZ ;  /* 0x000000a21010723c */ /* 0x000fe600000018ff */
[----:B------:R-:W-:Y:S05]  /*11c80*/  LDSM.16.M88.4 R160, [R192] ;  /* 0x00000000c0a0783b */ /* 0x000fea0000000200 */
[C---:B---3--:R-:W-:Y:S02]  /*11c90*/  HMMA.16816.F32 R4, R164.reuse, R168, R4 ;  /* 0x000000a8a404723c */ /* 0x048fe40000001804 */
[----:B------:R-:W1:Y:S06]  /*11ca0*/  LDSM.16.M88.4 R176, [R151] ;  /* 0x0000000097b0783b */ /* 0x000e6c0000000200 */
[C---:B------:R-:W-:Y:S01]  /*11cb0*/  HMMA.16816.F32 R8, R164.reuse, R170, R8 ;  /* 0x000000aaa408723c */ /* 0x040fe20000001808 */
[----:B------:R-:W2:Y:S07]  /*11cc0*/  LDSM.16.M88.4 R168, [R151+0x800] ;  /* 0x0008000097a8783b */ /* 0x000eae0000000200 */
[C---:B----4-:R-:W-:Y:S01]  /*11cd0*/  HMMA.16816.F32 R12, R164.reuse, R172, R12 ;  /* 0x000000aca40c723c */ /* 0x050fe2000000180c */
[----:B------:R-:W0:Y:S07]  /*11ce0*/  LDGDEPBAR ;  /* 0x00000000000079af */ /* 0x000e2e0000000000 */
[----:B------:R-:W-:Y:S01]  /*11cf0*/  HMMA.16816.F32 R16, R164, R174, R16 ;  /* 0x000000aea410723c */ /* 0x000fe20000001810 */
[----:B------:R-:W-:Y:S07]  /*11d00*/  LDSM.16.M88.4 R164, [R191] ;  /* 0x00000000bfa4783b */ /* 0x000fee0000000200 */
[----:B------:R-:W3:Y:S07]  /*11d10*/  LDSM.16.M88.4 R172, [R150] ;  /* 0x0000000096ac783b */ /* 0x000eee0000000200 */
[----:B-----5:R-:W-:Y:S01]  /*11d20*/  SHFL.IDX PT, R141, R0, 0x1, 0x1c1f ;  /* 0x003c1f00008d7f89 */ /* 0x020fe200000e0000 */
[C---:B-1----:R-:W-:Y:S06]  /*11d30*/  HMMA.16816.F32 R4, R160.reuse, R176, R4 ;  /* 0x000000b0a004723c */ /* 0x042fec0000001804 */
[----:B------:R1:W4:Y:S02]  /*11d40*/  SHFL.IDX PT, R140, R0, RZ, 0x1c1f ;  /* 0x001c1fff008c7589 */ /* 0x00032400000e0000 */
[C---:B------:R-:W-:Y:S05]  /*11d50*/  HMMA.16816.F32 R8, R160.reuse, R178, R8 ;  /* 0x000000b2a008723c */ /* 0x040fea0000001808 */
[----:B------:R-:W5:Y:S03]  /*11d60*/  LDSM.16.M88.4 R176, [R150+0x800] ;  /* 0x0008000096b0783b */ /* 0x000f660000000200 */
[C---:B--2---:R-:W-:Y:S08]  /*11d70*/  HMMA.16816.F32 R12, R160.reuse, R168, R12 ;  /* 0x000000a8a00c723c */ /* 0x044ff0000000180c */
[----:B------:R-:W-:Y:S01]  /*11d80*/  HMMA.16816.F32 R16, R160, R170, R16 ;  /* 0x000000aaa010723c */ /* 0x000fe20000001810 */
[----:B------:R-:W-:Y:S03]  /*11d90*/  LDSM.16.M88.4 R160, [R189+0x4000] ;  /* 0x00400000bda0783b */ /* 0x000fe60000000200 */
[----:B-1----:R-:W-:Y:S04]  /*11da0*/  IADD3 R0, R2, -R237, RZ ;  /* 0x800000ed02007210 */ /* 0x002fe80007ffe0ff */
[C---:B---3--:R-:W-:Y:S01]  /*11db0*/  HMMA.16816.F32 R4, R164.reuse, R172, R4 ;  /* 0x000000aca404723c */ /* 0x048fe20000001804 */
[----:B------:R-:W1:Y:S04]  /*11dc0*/  LDSM.16.M88.4 R168, [R184+0x1000] ;  /* 0x00100000b8a8783b */ /* 0x000e680000000200 */
[C---:B----4-:R-:W-:Y:S02]  /*11dd0*/  IADD3 R2, R0.reuse, R140, RZ ;  /* 0x0000008c00027210 */ /* 0x050fe40007ffe0ff */
[----:B------:R-:W-:Y:S01]  /*11de0*/  IADD3 R0, R0, R141, RZ ;  /* 0x0000008d00007210 */ /* 0x000fe20007ffe0ff */
[C---:B------:R-:W-:Y:S01]  /*11df0*/  HMMA.16816.F32 R8, R164.reuse, R174, R8 ;  /* 0x000000aea408723c */ /* 0x040fe20000001808 */
[----:B------:R-:W2:Y:S02]  /*11e00*/  LDSM.16.M88.4 R172, [R184+0x1800] ;  /* 0x00180000b8ac783b */ /* 0x000ea40000000200 */
[C---:B------:R-:W-:Y:S02]  /*11e10*/  ISETP.GT.AND P0, PT, R2.reuse, RZ, PT ;  /* 0x000000ff0200720c */ /* 0x040fe40003f04270 */
[C---:B------:R-:W-:Y:S02]  /*11e20*/  ISETP.GT.AND P1, PT, R2.reuse, 0x1, PT ;  /* 0x000000010200780c */ /* 0x040fe40003f24270 */
[----:B------:R-:W-:Y:S01]  /*11e30*/  ISETP.GT.AND P2, PT, R2, 0x9, PT ;  /* 0x000000090200780c */ /* 0x000fe20003f44270 */
[C---:B-----5:R-:W-:Y:S08]  /*11e40*/  HMMA.16816.F32 R12, R164.reuse, R176, R12 ;  /* 0x000000b0a40c723c */ /* 0x060ff0000000180c */
[----:B------:R-:W-:Y:S01]  /*11e50*/  HMMA.16816.F32 R16, R164, R178, R16 ;  /* 0x000000b2a410723c */ /* 0x000fe20000001810 */
[----:B------:R-:W-:Y:S07]  /*11e60*/  LDSM.16.M88.4 R164, [R190+0x4000] ;  /* 0x00400000bea4783b */ /* 0x000fee0000000200 */
[----:B------:R-:W3:Y:S01]  /*11e70*/  LDSM.16.M88.4 R176, [R196] ;  /* 0x00000000c4b0783b */ /* 0x000ee20000000200 */
[C---:B-1----:R-:W-:Y:S08]  /*11e80*/  HMMA.16816.F32 R4, R160.reuse, R168, R4 ;  /* 0x000000a8a004723c */ /* 0x042ff00000001804 */
[C---:B------:R-:W-:Y:S01]  /*11e90*/  HMMA.16816.F32 R8, R160.reuse, R170, R8 ;  /* 0x000000aaa008723c */ /* 0x040fe20000001808 */
[----:B------:R-:W1:Y:S07]  /*11ea0*/  LDSM.16.M88.4 R168, [R195] ;  /* 0x00000000c3a8783b */ /* 0x000e6e0000000200 */
[C---:B--2---:R-:W-:Y:S08]  /*11eb0*/  HMMA.16816.F32 R12, R160.reuse, R172, R12 ;  /* 0x000000aca00c723c */ /* 0x044ff0000000180c */
[----:B------:R-:W-:Y:S01]  /*11ec0*/  HMMA.16816.F32 R16, R160, R174, R16 ;  /* 0x000000aea010723c */ /* 0x000fe20000001810 */
[----:B------:R-:W-:Y:S07]  /*11ed0*/  LDSM.16.M88.4 R160, [R192+0x4000] ;  /* 0x00400000c0a0783b */ /* 0x000fee0000000200 */
[----:B------:R-:W2:Y:S01]  /*11ee0*/  LDSM.16.M88.4 R172, [R151+0x1000] ;  /* 0x0010000097ac783b */ /* 0x000ea20000000200 */
[C---:B---3--:R-:W-:Y:S08]  /*11ef0*/  HMMA.16816.F32 R4, R164.reuse, R176, R4 ;  /* 0x000000b0a404723c */ /* 0x048ff00000001804 */
[C---:B------:R-:W-:Y:S01]  /*11f00*/  HMMA.16816.F32 R8, R164.reuse, R178, R8 ;  /* 0x000000b2a408723c */ /* 0x040fe20000001808 */
[----:B------:R-:W3:Y:S07]  /*11f10*/  LDSM.16.M88.4 R176, [R151+0x1800] ;  /* 0x0018000097b0783b */ /* 0x000eee0000000200 */
[C---:B-1----:R-:W-:Y:S08]  /*11f20*/  HMMA.16816.F32 R12, R164.reuse, R168, R12 ;  /* 0x000000a8a40c723c */ /* 0x042ff0000000180c */
[----:B------:R-:W-:Y:S01]  /*11f30*/  HMMA.16816.F32 R16, R164, R170, R16 ;  /* 0x000000aaa410723c */ /* 0x000fe20000001810 */
[----:B------:R-:W-:Y:S07]  /*11f40*/  LDSM.16.M88.4 R164, [R191+0x4000] ;  /* 0x00400000bfa4783b */ /* 0x000fee0000000200 */
[----:B------:R-:W1:Y:S01]  /*11f50*/  LDSM.16.M88.4 R168, [R150+0x1000] ;  /* 0x0010000096a8783b */ /* 0x000e620000000200 */
[C---:B--2---:R-:W-:Y:S08]  /*11f60*/  HMMA.16816.F32 R4, R160.reuse, R172, R4 ;  /* 0x000000aca004723c */ /* 0x044ff00000001804 */
[C---:B------:R-:W-:Y:S01]  /*11f70*/  HMMA.16816.F32 R8, R160.reuse, R174, R8 ;  /* 0x000000aea008723c */ /* 0x040fe20000001808 */
[----:B------:R-:W2:Y:S07]  /*11f80*/  LDSM.16.M88.4 R172, [R150+0x1800] ;  /* 0x0018000096ac783b */ /* 0x000eae0000000200 */
[C---:B---3--:R-:W-:Y:S08]  /*11f90*/  HMMA.16816.F32 R12, R160.reuse, R176, R12 ;  /* 0x000000b0a00c723c */ /* 0x048ff0000000180c */
[----:B------:R-:W-:Y:S01]  /*11fa0*/  HMMA.16816.F32 R16, R160, R178, R16 ;  /* 0x000000b2a010723c */ /* 0x000fe20000001810 */
[----:B------:R-:W-:Y:S07]  /*11fb0*/  LDSM.16.M88.4 R160, [R189+0x8000] ;  /* 0x00800000bda0783b */ /* 0x000fee0000000200 */
[----:B------:R-:W3:Y:S01]  /*11fc0*/  LDSM.16.M88.4 R176, [R184+0x2000] ;  /* 0x00200000b8b0783b */ /* 0x000ee20000000200 */
[C---:B-1----:R-:W-:Y:S08]  /*11fd0*/  HMMA.16816.F32 R4, R164.reuse, R168, R4 ;  /* 0x000000a8a404723c */ /* 0x042ff00000001804 */
[C---:B------:R-:W-:Y:S01]  /*11fe0*/  HMMA.16816.F32 R8, R164.reuse, R170, R8 ;  /* 0x000000aaa408723c */ /* 0x040fe20000001808 */
[----:B------:R-:W1:Y:S07]  /*11ff0*/  LDSM.16.M88.4 R168, [R184+0x2800] ;  /* 0x00280000b8a8783b */ /* 0x000e6e0000000200 */
[C---:B--2---:R-:W-:Y:S08]  /*12000*/  HMMA.16816.F32 R12, R164.reuse, R172, R12 ;  /* 0x000000aca40c723c */ /* 0x044ff0000000180c */
[----:B------:R-:W-:Y:S01]  /*12010*/  HMMA.16816.F32 R16, R164, R174, R16 ;  /* 0x000000aea410723c */ /* 0x000fe20000001810 */
[----:B------:R-:W-:Y:S07]  /*12020*/  LDSM.16.M88.4 R164, [R190+0x8000] ;  /* 0x00800000bea4783b */ /* 0x000fee0000000200 */
[----:B------:R-:W2:Y:S01]  /*12030*/  LDSM.16.M88.4 R172, [R198] ;  /* 0x00000000c6ac783b */ /* 0x000ea20000000200 */
[C---:B---3--:R-:W-:Y:S08]  /*12040*/  HMMA.16816.F32 R4, R160.reuse, R176, R4 ;  /* 0x000000b0a004723c */ /* 0x048ff00000001804 */
[C---:B------:R-:W-:Y:S01]  /*12050*/  HMMA.16816.F32 R8, R160.reuse, R178, R8 ;  /* 0x000000b2a008723c */ /* 0x040fe20000001808 */
[----:B------:R-:W3:Y:S07]  /*12060*/  LDSM.16.M88.4 R176, [R197] ;  /* 0x00000000c5b0783b */ /* 0x000eee0000000200 */
        /* <DEDUP_REMOVED lines=10> */
[----:B------:R-:W-:Y:S01]  /*12110*/  LDSM.16.M88.4 R176, [R150+0x2800] ;  /* 0x0028000096b0783b */ /* 0x000fe20000000200 */
[C---:B-1----:R-:W-:Y:S08]  /*12120*/  HMMA.16816.F32 R4, R160.reuse, R168, R4 ;  /* 0x000000a8a004723c */ /* 0x042ff00000001804 */
[C---:B------:R-:W-:Y:S01]  /*12130*/  HMMA.16816.F32 R8, R160.reuse, R170, R8 ;  /* 0x000000aaa008723c */ /* 0x040fe20000001808 */
[----:B------:R-:W1:Y:S07]  /*12140*/  LDSM.16.M88.4 R168, [R150+0x2000] ;  /* 0x0020000096a8783b */ /* 0x000e6e0000000200 */
[C---:B--2---:R-:W-:Y:S08]  /*12150*/  HMMA.16816.F32 R12, R160.reuse, R172, R12 ;  /* 0x000000aca00c723c */ /* 0x044ff0000000180c */
[----:B------:R-:W-:Y:S01]  /*12160*/  HMMA.16816.F32 R16, R160, R174, R16 ;  /* 0x000000aea010723c */ /* 0x000fe20000001810 */
[----:B------:R-:W-:Y:S07]  /*12170*/  LDSM.16.M88.4 R160, [R189+0xc000] ;  /* 0x00c00000bda0783b */ /* 0x000fee0000000200 */
[----:B------:R-:W-:Y:S01]  /*12180*/  LDSM.16.M88.4 R172, [R184+0x3800] ;  /* 0x00380000b8ac783b */ /* 0x000fe20000000200 */
[C---:B-1----:R-:W-:Y:S08]  /*12190*/  HMMA.16816.F32 R4, R164.reuse, R168, R4 ;  /* 0x000000a8a404723c */ /* 0x042ff00000001804 */
[C---:B------:R-:W-:Y:S01]  /*121a0*/  HMMA.16816.F32 R8, R164.reuse, R170, R8 ;  /* 0x000000aaa408723c */ /* 0x040fe20000001808 */
[----:B------:R-:W1:Y:S07]  /*121b0*/  LDSM.16.M88.4 R168, [R184+0x3000] ;  /* 0x00300000b8a8783b */ /* 0x000e6e0000000200 */
[C---:B------:R-:W-:Y:S08]  /*121c0*/  HMMA.16816.F32 R12, R164.reuse, R176, R12 ;  /* 0x000000b0a40c723c */ /* 0x040ff0000000180c */
[----:B------:R-:W-:Y:S01]  /*121d0*/  HMMA.16816.F32 R16, R164, R178, R16 ;  /* 0x000000b2a410723c */ /* 0x000fe20000001810 */
[----:B------:R-:W-:Y:S07]  /*121e0*/  LDSM.16.M88.4 R164, [R190+0xc000] ;  /* 0x00c00000bea4783b */ /* 0x000fee0000000200 */
[----:B------:R-:W-:Y:S01]  /*121f0*/  LDSM.16.M88.4 R176, [R199] ;  /* 0x00000000c7b0783b */ /* 0x000fe20000000200 */
[C---:B-1----:R-:W-:Y:S08]  /*12200*/  HMMA.16816.F32 R4, R160.reuse, R168, R4 ;  /* 0x000000a8a004723c */ /* 0x042ff00000001804 */
[C---:B------:R-:W-:Y:S01]  /*12210*/  HMMA.16816.F32 R8, R160.reuse, R170, R8 ;  /* 0x000000aaa008723c */ /* 0x040fe20000001808 */
[----:B------:R-:W1:Y:S07]  /*12220*/  LDSM.16.M88.4 R168, [R200] ;  /* 0x00000000c8a8783b */ /* 0x000e6e0000000200 */
[C---:B------:R-:W-:Y:S08]  /*12230*/  HMMA.16816.F32 R12, R160.reuse, R172, R12 ;  /* 0x000000aca00c723c */ /* 0x040ff0000000180c */
        /* <DEDUP_REMOVED lines=9> */
[----:B------:R-:W2:Y:S01]  /*122d0*/  LDSM.16.M88.4 R176, [R150+0x3000] ;  /* 0x0030000096b0783b */ /* 0x000ea20000000200 */
[C---:B-1----:R-:W-:Y:S08]  /*122e0*/  HMMA.16816.F32 R4, R160.reuse, R168, R4 ;  /* 0x000000a8a004723c */ /* 0x042ff00000001804 */
[C---:B------:R-:W-:Y:S01]  /*122f0*/  HMMA.16816.F32 R8, R160.reuse, R170, R8 ;  /* 0x000000aaa008723c */ /* 0x040fe20000001808 */
[----:B------:R-:W1:Y:S01]  /*12300*/  LDSM.16.M88.4 R168, [R150+0x3800] ;  /* 0x0038000096a8783b */ /* 0x000e620000000200 */
[----:B------:R-:W-:Y:S06]  /*12310*/  DEPBAR.LE SB0, 0x0 ;  /* 0x000080000000791a */ /* 0x000fec0000000000 */
[C---:B------:R-:W-:Y:S01]  /*12320*/  HMMA.16816.F32 R12, R160.reuse, R172, R12 ;  /* 0x000000aca00c723c */ /* 0x040fe2000000180c */
[----:B------:R-:W-:Y:S07]  /*12330*/  BAR.SYNC.DEFER_BLOCKING 0x0 ;  /* 0x0000000000007b1d */ /* 0x000fee0000010000 */
[----:B------:R-:W-:Y:S08]  /*12340*/  HMMA.16816.F32 R16, R160, R174, R16 ;  /* 0x000000aea010723c */ /* 0x000ff00000001810 */
[C---:B--2---:R-:W-:Y:S08]  /*12350*/  HMMA.16816.F32 R4, R164.reuse, R176, R4 ;  /* 0x000000b0a404723c */ /* 0x044ff00000001804 */
[C---:B------:R-:W-:Y:S08]  /*12360*/  HMMA.16816.F32 R8, R164.reuse, R178, R8 ;  /* 0x000000b2a408723c */ /* 0x040ff00000001808 */
[C---:B-1----:R-:W-:Y:S08]  /*12370*/  HMMA.16816.F32 R12, R164.reuse, R168, R12 ;  /* 0x000000a8a40c723c */ /* 0x042ff0000000180c */
[----:B------:R-:W-:Y:S01]  /*12380*/  FSEL R162, R4, -INF , P0 ;  /* 0xff80000004a27808 */ /* 0x000fe20000000000 */
[----:B------:R-:W-:Y:S03]  /*12390*/  HMMA.16816.F32 R16, R164, R170, R16 ;  /* 0x000000aaa410723c */ /* 0x000fe60000001810 */
[----:B------:R-:W-:Y:S02]  /*123a0*/  ISETP.GT.AND P0, PT, R2, 0x8, PT ;  /* 0x000000080200780c */ /* 0x000fe40003f04270 */
[----:B------:R-:W-:Y:S02]  /*123b0*/  FMNMX.FTZ R4, R162, R3, !PT ;  /* 0x00000003a2047209 */ /* 0x000fe40007810000 */
[----:B------:R-:W-:Y:S02]  /*123c0*/  FSEL R140, R5, -INF , P1 ;  /* 0xff800000058c7808 */ /* 0x000fe40000800000 */
[----:B------:R-:W-:Y:S02]  /*123d0*/  FSEL R161, R8, -INF , P0 ;  /* 0xff80000008a17808 */ /* 0x000fe40000000000 */
[----:B------:R-:W-:Y:S02]  /*123e0*/  ISETP.GT.AND P1, PT, R2, 0x10, PT ;  /* 0x000000100200780c */ /* 0x000fe40003f24270 */
[----:B------:R-:W-:Y:S02]  /*123f0*/  FMNMX.FTZ R4, R140, R4, !PT ;  /* 0x000000048c047209 */ /* 0x000fe40007810000 */
[----:B------:R-:W-:Y:S02]  /*12400*/  FSEL R160, R9, -INF , P2 ;  /* 0xff80000009a07808 */ /* 0x000fe40001000000 */
[----:B------:R-:W-:Y:S02]  /*12410*/  FMNMX.FTZ R4, R161, R4, !PT ;  /* 0x00000004a1047209 */ /* 0x000fe40007810000 */
[----:B------:R-:W-:Y:S02]  /*12420*/  ISETP.GT.AND P0, PT, R0, RZ, PT ;  /* 0x000000ff0000720c */ /* 0x000fe40003f04270 */
[----:B------:R-:W-:Y:S02]  /*12430*/  FSEL R170, R12, -INF , P1 ;  /* 0xff8000000caa7808 */ /* 0x000fe40000800000 */
[----:B------:R-:W-:Y:S02]  /*12440*/  ISETP.GT.AND P1, PT, R2, 0x11, PT ;  /* 0x000000110200780c */ /* 0x000fe40003f24270 */
[----:B------:R-:W-:Y:S02]  /*12450*/  FMNMX.FTZ R4, R160, R4, !PT ;  /* 0x00000004a0047209 */ /* 0x000fe40007810000 */
        /* <DEDUP_REMOVED lines=13> */
[----:B------:R-:W1:Y:S01]  /*12530*/  SHFL.BFLY PT, R5, R2, 0x2, 0x1f ;  /* 0x0c401f0002057f89 */ /* 0x000e6200000e0000 */
[----:B------:R-:W-:Y:S02]  /*12540*/  ISETP.GT.AND P1, PT, R0, 0x8, PT ;  /* 0x000000080000780c */ /* 0x000fe40003f24270 */
[----:B------:R-:W-:Y:S02]  /*12550*/  FMNMX.FTZ R4, R8, R4, !PT ;  /* 0x0000000408047209 */ /* 0x000fe40007810000 */
[----:B------:R-:W-:Y:S02]  /*12560*/  FSEL R7, R10, -INF , P1 ;  /* 0xff8000000a077808 */ /* 0x000fe40000800000 */
[C---:B------:R-:W-:Y:S02]  /*12570*/  ISETP.GT.AND P0, PT, R0.reuse, 0x9, PT ;  /* 0x000000090000780c */ /* 0x040fe40003f04270 */
[----:B------:R-:W-:Y:S02]  /*12580*/  ISETP.GT.AND P1, PT, R0, 0x10, PT ;  /* 0x000000100000780c */ /* 0x000fe40003f24270 */
[----:B------:R-:W-:Y:S02]  /*12590*/  FSEL R6, R11, -INF , P0 ;  /* 0xff8000000b067808 */ /* 0x000fe40000000000 */
        /* <DEDUP_REMOVED lines=8> */
[----:B------:R-:W-:Y:S02]  /*12620*/  ISETP.GT.AND P1, PT, R180, R212, PT ;  /* 0x000000d4b400720c */ /* 0x000fe40003f24270 */
[----:B------:R-:W-:Y:S02]  /*12630*/  ISETP.GT.AND P0, PT, R0, 0x19, PT ;  /* 0x000000190000780c */ /* 0x000fe40003f04270 */
[----:B------:R-:W-:Y:S02]  /*12640*/  FMNMX.FTZ R0, R178, R4, !PT ;  /* 0x00000004b2007209 */ /* 0x000fe40007810000 */
[----:B-1----:R-:W-:Y:S02]  /*12650*/  FMNMX.FTZ R4, R2, R5, !PT ;  /* 0x0000000502047209 */ /* 0x002fe40007810000 */
[----:B------:R-:W-:Y:S02]  /*12660*/  FSEL R143, R19, -INF , P0 ;  /* 0xff800000138f7808 */ /* 0x000fe40000000000 */
[----:B------:R-:W-:Y:S01]  /*12670*/  FMNMX.FTZ R0, R179, R0, !PT ;  /* 0x00000000b3007209 */ /* 0x000fe20007810000 */
[----:B------:R-:W1:Y:S02]  /*12680*/  SHFL.BFLY PT, R13, R4, 0x1, 0x1f ;  /* 0x0c201f00040d7f89 */ /* 0x000e6400000e0000 */
[----:B------:R-:W-:Y:S01]  /*12690*/  @P1 SHF.R.S32.HI R5, RZ, 0x1f, R202 ;  /* 0x0000001fff051819 */ /* 0x000fe200000114ca */
[----:B------:R-:W-:Y:S01]  /*126a0*/  @P1 IMAD.WIDE.U32 R10, R202, c[0x0][0x1e0], RZ ;  /* 0x00007800ca0a1a25 */ /* 0x000fe200078e00ff */
[----:B------:R-:W-:Y:S03]  /*126b0*/  FMNMX.FTZ R0, R143, R0, !PT ;  /* 0x000000008f007209 */ /* 0x000fe60007810000 */
[----:B------:R-:W-:Y:S01]  /*126c0*/  @P1 IMAD R12, R5, c[0x0][0x1e0], RZ ;  /* 0x00007800050c1a24 */ /* 0x000fe200078e02ff */
[----:B------:R-:W-:Y:S01]  /*126d0*/  @P1 LEA R5, P0, R10, R218, 0x5 ;  /* 0x000000da0a051211 */ /* 0x000fe200078028ff */
[----:B------:R-:W2:Y:S02]  /*126e0*/  SHFL.BFLY PT, R2, R0, 0x2, 0x1f ;  /* 0x0c401f0000027f89 */ /* 0x000ea400000e0000 */
[----:B------:R-:W-:Y:S05]  /*126f0*/  @P1 IMAD R12, R202, c[0x0][0x1e4], R12 ;  /* 0x00007900ca0c1a24 */ /* 0x000fea00078e020c */
[----:B------:R-:W-:Y:S04]  /*12700*/  @P1 IADD3 R11, R11, R12, RZ ;  /* 0x0000000c0b0b1210 */ /* 0x000fe80007ffe0ff */
[----:B------:R-:W-:Y:S02]  /*12710*/  @P1 LEA.HI.X R11, R10, R222, R11, 0x5, P0 ;  /* 0x000000de0a0b1211 */ /* 0x000fe400000f2c0b */
[----:B-1----:R-:W-:Y:S02]  /*12720*/  FMNMX.FTZ R141, R4, R13, !PT ;  /* 0x0000000d048d7209 */ /* 0x002fe40007810000 */
[----:B------:R-:W-:Y:S03]  /*12730*/  @P1 LEA R4, P0, R5, c[0x0][0x1c8], 0x1 ;  /* 0x0000720005041a11 */ /* 0x000fe600078008ff */
[----:B------:R-:W-:Y:S01]  /*12740*/  FMUL.FTZ R10, R141, c[0x0][0x2d0] ;  /* 0x0000b4008d0a7a20 */ /* 0x000fe20000410000 */
[----:B------:R-:W-:Y:S02]  /*12750*/  @P1 LEA.HI.X R5, R5, c[0x0][0x1cc], R11, 0x1, P0 ;  /* 0x0000730005051a11 */ /* 0x000fe400000f0c0b */
[----:B------:R-:W-:Y:S02]  /*12760*/  FSETP.NEU.FTZ.AND P0, PT, R141, -INF , PT ;  /* 0xff8000008d00780b */ /* 0x000fe40003f1d000 */
[----:B--2---:R-:W-:Y:S01]  /*12770*/  FMNMX.FTZ R0, R0, R2, !PT ;  /* 0x0000000200007209 */ /* 0x004fe20007810000 */
[----:B------:R1:W-:Y:S01]  /*12780*/  @P1 LDGSTS.E.BYPASS.LTC128B.128 [R201+0xc080], [R4.64], !P3 ;  /* 0x0c08000004c91fae */ /* 0x0003e2000d901d46 */
[----:B------:R-:W-:Y:S05]  /*12790*/  FSEL R168, R10, RZ, P0 ;  /* 0x000000ff0aa87208 */ /* 0x000fea0000000000 */
[--C-:B------:R-:W-:Y:S01]  /*127a0*/  FFMA.FTZ R10, R162, c[0x0][0x2d0], -R168.reuse ;  /* 0x0000b400a20a7a23 */ /* 0x100fe200000108a8 */
[----:B------:R-:W2:Y:S03]  /*127b0*/  SHFL.BFLY PT, R2, R0, 0x1, 0x1f ;  /* 0x0c201f0000027f89 */ /* 0x000ea600000e0000 */
[----:B------:R3:W-:Y:S04]  /*127c0*/  MUFU.EX2 R207, R10 ;  /* 0x0000000a00cf7308 */ /* 0x0007e80000000800 */
[----:B------:R1:W-:Y:S07]  /*127d0*/  @P1 LDGSTS.E.BYPASS.LTC128B.128 [R201+0xd080], [R4.64+0x80], !P6 ;  /* 0x0d08008004c91fae */ /* 0x0003ee000f101d46 */
[----:B------:R1:W-:Y:S07]  /*127e0*/  @P1 LDGSTS.E.BYPASS.LTC128B.128 [R201+0xe080], [R4.64+0x100], !P5 ;  /* 0x0e08010004c91fae */ /* 0x0003ee000e901d46 */
[----:B------:R1:W-:Y:S01]  /*127f0*/  @P1 LDGSTS.E.BYPASS.LTC128B.128 [R201+0xf080], [R4.64+0x180], !P4 ;  /* 0x0f08018004c91fae */ /* 0x0003e2000e101d46 */
[--C-:B---3--:R-:W-:Y:S01]  /*12800*/  FFMA.FTZ R10, R140, c[0x0][0x2d0], -R168.reuse ;  /* 0x0000b4008c0a7a23 */ /* 0x108fe200000108a8 */
[----:B--2---:R-:W-:Y:S01]  /*12810*/  FMNMX.FTZ R140, R0, R2, !PT ;  /* 0x00000002008c7209 */ /* 0x004fe20007810000 */
[--C-:B------:R-:W-:Y:S04]  /*12820*/  FFMA.FTZ R0, R161, c[0x0][0x2d0], -R168.reuse ;  /* 0x0000b400a1007a23 */ /* 0x100fe800000108a8 */
[----:B------:R-:W2:Y:S01]  /*12830*/  LDSM.16.MT88.4 R12, [R185] ;  /* 0x00000000b90c783b */ /* 0x000ea20000004200 */
[----:B------:R3:W4:Y:S01]  /*12840*/  MUFU.EX2 R206, R10 ;  /* 0x0000000a00ce7308 */ /* 0x0007220000000800 */
[----:B------:R-:W-:Y:S05]  /*12850*/  FFMA.FTZ R2, R160, c[0x0][0x2d0], -R168 ;  /* 0x0000b400a0027a23 */ /* 0x000fea00000108a8 */
[----:B------:R-:W5:Y:S04]  /*12860*/  LDSM.16.MT88.4 R164, [R186] ;  /* 0x00000000baa4783b */ /* 0x000f680000004200 */
[----:B------:R1:W-:Y:S03]  /*12870*/  MUFU.EX2 R205, R0 ;  /* 0x0000000000cd7308 */ /* 0x0003e60000000800 */
[----:B------:R-:W0:Y:S07]  /*12880*/  LDGDEPBAR ;  /* 0x00000000000079af */ /* 0x000e2e0000000000 */
[----:B------:R-:W2:Y:S01]  /*12890*/  MUFU.EX2 R204, R2 ;  /* 0x0000000200cc7308 */ /* 0x000ea20000000800 */
[----:B---3--:R-:W-:Y:S01]  /*128a0*/  FMUL.FTZ R10, R140, c[0x0][0x2d0] ;  /* 0x0000b4008c0a7a20 */ /* 0x008fe20000410000 */
[----:B----4-:R-:W-:Y:S02]  /*128b0*/  F2FP.PACK_AB R160, R206, R207 ;  /* 0x000000cfcea0723e */ /* 0x010fe400000000ff */
[----:B-1----:R-:W-:Y:S02]  /*128c0*/  FSEL R0, R141, RZ, P0 ;  /* 0x000000ff8d007208 */ /* 0x002fe40000000000 */
[----:B------:R-:W-:Y:S03]  /*128d0*/  FSETP.NEU.FTZ.AND P0, PT, R140, -INF , PT ;  /* 0xff8000008c00780b */ /* 0x000fe60003f1d000 */
[----:B------:R-:W-:Y:S01]  /*128e0*/  FADD.FTZ R0, -R0, R3 ;  /* 0x0000000300007221 */ /* 0x000fe20000010100 */
[----:B------:R-:W-:Y:S03]  /*128f0*/  FSEL R169, R10, RZ, P0 ;  /* 0x000000ff0aa97208 */ /* 0x000fe60000000000 */
[----:B------:R-:W-:Y:S01]  /*12900*/  FMUL.FTZ R0, R0, c[0x0][0x2d0] ;  /* 0x0000b40000007a20 */ /* 0x000fe20000410000 */
[----:B--2---:R-:W-:Y:S01]  /*12910*/  F2FP.PACK_AB R162, R204, R205 ;  /* 0x000000cdcca2723e */ /* 0x004fe200000000ff */
[--C-:B------:R-:W-:Y:S02]  /*12920*/  FFMA.FTZ R2, R9, c[0x0][0x2d0], -R169.reuse ;  /* 0x0000b40009027a23 */ /* 0x100fe400000108a9 */
[----:B------:R-:W1:Y:S10]  /*12930*/  MUFU.EX2 R3, R0 ;  /* 0x0000000000037308 */ /* 0x000e740000000800 */
[----:B------:R2:W-:Y:S01]  /*12940*/  MUFU.EX2 R203, R2 ;  /* 0x0000000200cb7308 */ /* 0x0005e20000000800 */
[C---:B-1----:R-:W-:Y:S02]  /*12950*/  FMUL.FTZ R4, R3.reuse, R152 ;  /* 0x0000009803047220 */ /* 0x042fe40000410000 */
[C---:B------:R-:W-:Y:S02]  /*12960*/  FMUL.FTZ R5, R3.reuse, R153 ;  /* 0x0000009903057220 */ /* 0x040fe40000410000 */
[C---:B------:R-:W-:Y:S02]  /*12970*/  FMUL.FTZ R9, R3.reuse, R157 ;  /* 0x0000009d03097220 */ /* 0x040fe40000410000 */
[C---:B------:R-:W-:Y:S02]  /*12980*/  FMUL.FTZ R16, R3.reuse, R136 ;  /* 0x0000008803107220 */ /* 0x040fe40000410000 */
[C---:B------:R-:W-:Y:S02]  /*12990*/  FMUL.FTZ R17, R3.reuse, R137 ;  /* 0x0000008903117220 */ /* 0x040fe40000410000 */
[--C-:B--2---:R-:W-:Y:S02]  /*129a0*/  FFMA.FTZ R2, R8, c[0x0][0x2d0], -R169.reuse ;  /* 0x0000b40008027a23 */ /* 0x104fe400000108a9 */
        /* <DEDUP_REMOVED lines=74> */
[C---:B------:R-:W-:Y:S02]  /*12e50*/  HMMA.16816.F32 R4, R160.reuse, R12, R4 ;  /* 0x0000000ca004723c */ /* 0x040fe40000001804 */
[----:B------:R-:W-:Y:S03]  /*12e60*/  LDSM.16.MT88.4 R156, [R185+0x800] ;  /* 0x00080000b99c783b */ /* 0x000fe60000004200 */
        /* <DEDUP_REMOVED lines=9> */
[----:B------:R-:W2:Y:S01]  /*12f00*/  LDSM.16.MT88.4 R132, [R187] ;  /* 0x00000000bb84783b */ /* 0x000ea20000004200 */
[C---:B------:R-:W-:Y:S02]  /*12f10*/  FMUL.FTZ R23, R0.reuse, R23 ;  /* 0x0000001700177220 */ /* 0x040fe40000410000 */
[C---:B-----5:R-:W-:Y:S03]  /*12f20*/  HMMA.16816.F32 R12, R160.reuse, R164, R12 ;  /* 0x000000a4a00c723c */ /* 0x060fe6000000180c */
        /* <DEDUP_REMOVED lines=30> */
[----:B------:R-:W-:Y:S02]  /*13110*/  FMUL.FTZ R63, R0, R63 ;  /* 0x0000003f003f7220 */ /* 0x000fe40000410000 */
[C---:B-1----:R-:W-:Y:S04]  /*13120*/  HMMA.16816.F32 R44, R160.reuse, R152, R44 ;  /* 0x00000098a02c723c */ /* 0x042fe8000000182c */
[--C-:B------:R-:W-:Y:S02]  /*13130*/  FFMA.FTZ R2, R170, c[0x0][0x2d0], -R168.reuse ;  /* 0x0000b400aa027a23 */ /* 0x100fe400000108a8 */
[C---:B------:R-:W-:Y:S02]  /*13140*/  FMUL.FTZ R66, R0.reuse, R66 ;  /* 0x0000004200427220 */ /* 0x040fe40000410000 */
[C---:B------:R-:W-:Y:S01]  /*13150*/  HMMA.16816.F32 R48, R160.reuse, R154, R48 ;  /* 0x0000009aa030723c */ /* 0x040fe20000001830 */
[----:B------:R-:W1:Y:S01]  /*13160*/  LDSM.16.MT88.4 R152, [R185+0x2000] ;  /* 0x00200000b998783b */ /* 0x000e620000004200 */
[----:B------:R4:W-:Y:S02]  /*13170*/  MUFU.EX2 R175, R2 ;  /* 0x0000000200af7308 */ /* 0x0009e40000000800 */
        /* <DEDUP_REMOVED lines=26> */
[----:B------:R-:W-:Y:S01]  /*13320*/  FMUL.FTZ R98, R0, R98 ;  /* 0x0000006200627220 */ /* 0x000fe20000410000 */
[C---:B--2---:R-:W-:Y:S03]  /*13330*/  HMMA.16816.F32 R76, R160.reuse, R132, R76 ;  /* 0x00000084a04c723c */ /* 0x044fe6000000184c */
[--C-:B---3--:R-:W-:Y:S02]  /*13340*/  FFMA.FTZ R2, R172, c[0x0][0x2d0], -R168.reuse ;  /* 0x0000b400ac027a23 */ /* 0x108fe400000108a8 */
[C---:B------:R-:W-:Y:S02]  /*13350*/  FMUL.FTZ R99, R0.reuse, R99 ;  /* 0x0000006300637220 */ /* 0x040fe40000410000 */
[----:B------:R2:W-:Y:S01]  /*13360*/  MUFU.EX2 R173, R2 ;  /* 0x0000000200ad7308 */ /* 0x0005e20000000800 */
[C---:B------:R-:W-:Y:S01]  /*13370*/  HMMA.16816.F32 R80, R160.reuse, R134, R80 ;  /* 0x00000086a050723c */ /* 0x040fe20000001850 */
[----:B------:R-:W3:Y:S03]  /*13380*/  LDSM.16.MT88.4 R132, [R185+0x3000] ;  /* 0x00300000b984783b */ /* 0x000ee60000004200 */
        /* <DEDUP_REMOVED lines=10> */
[--C-:B--2---:R-:W-:Y:S02]  /*13430*/  FFMA.FTZ R2, R177, c[0x0][0x2d0], -R169.reuse ;  /* 0x0000b400b1027a23 */ /* 0x104fe400000108a9 */
[C---:B-1----:R-:W-:Y:S02]  /*13440*/  HMMA.16816.F32 R92, R160.reuse, R152, R92 ;  /* 0x00000098a05c723c */ /* 0x042fe4000000185c */
[----:B------:R1:W-:Y:S02]  /*13450*/  MUFU.EX2 R170, R2 ;  /* 0x0000000200aa7308 */ /* 0x0003e40000000800 */
        /* <DEDUP_REMOVED lines=14> */
[C---:B-----5:R-:W-:Y:S03]  /*13540*/  HMMA.16816.F32 R108, R160.reuse, R136, R108 ;  /* 0x00000088a06c723c */ /* 0x060fe6000000186c */
[----:B------:R-:W-:Y:S02]  /*13550*/  FMUL.FTZ R129, R3, R129 ;  /* 0x0000008103817220 */ /* 0x000fe40000410000 */
[C---:B------:R-:W-:Y:S02]  /*13560*/  FMUL.FTZ R130, R0.reuse, R130 ;  /* 0x0000008200827220 */ /* 0x040fe40000410000 */
[----:B------:R-:W-:Y:S01]  /*13570*/  FMUL.FTZ R131, R0, R131 ;  /* 0x0000008300837220 */ /* 0x000fe20000410000 */
[C---:B------:R-:W-:Y:S01]  /*13580*/  HMMA.16816.F32 R112, R160.reuse, R138, R112 ;  /* 0x0000008aa070723c */ /* 0x040fe20000001870 */
[----:B------:R-:W5:Y:S03]  /*13590*/  LDSM.16.MT88.4 R136, [R186+0x800] ;  /* 0x00080000ba88783b */ /* 0x000f660000004200 */
[----:B------:R-:W-:Y:S02]  /*135a0*/  FFMA.FTZ R168, R176, c[0x0][0x2d0], -R168 ;  /* 0x0000b400b0a87a23 */ /* 0x000fe400000108a8 */
[----:B------:R-:W-:Y:S02]  /*135b0*/  FFMA.FTZ R0, R0, R208, R203 ;  /* 0x000000d000007223 */ /* 0x000fe400000100cb */
[C---:B--2---:R-:W-:Y:S01]  /*135c0*/  HMMA.16816.F32 R116, R160.reuse, R152, R116 ;  /* 0x00000098a074723c */ /* 0x044fe20000001874 */
[----:B------:R-:W2:Y:S03]  /*135d0*/  MUFU.EX2 R172, R168 ;  /* 0x000000a800ac7308 */ /* 0x000ea60000000800 */
[----:B------:R-:W-:Y:S02]  /*135e0*/  FADD.FTZ R0, R183, R0 ;  /* 0x00000000b7007221 */ /* 0x000fe40000010000 */
[--C-:B-1----:R-:W-:Y:S02]  /*135f0*/  FFMA.FTZ R2, R179, c[0x0][0x2d0], -R169.reuse ;  /* 0x0000b400b3027a23 */ /* 0x102fe400000108a9 */
[C---:B------:R-:W-:Y:S03]  /*13600*/  HMMA.16816.F32 R120, R160.reuse, R154, R120 ;  /* 0x0000009aa078723c */ /* 0x040fe60000001878 */
[----:B------:R1:W-:Y:S01]  /*13610*/  MUFU.EX2 R168, R2 ;  /* 0x0000000200a87308 */ /* 0x0003e20000000800 */
[----:B------:R-:W-:Y:S02]  /*13620*/  FFMA.FTZ R169, R143, c[0x0][0x2d0], -R169 ;  /* 0x0000b4008fa97a23 */ /* 0x000fe400000108a9 */
[----:B------:R-:W-:Y:S02]  /*13630*/  FADD.FTZ R0, R182, R0 ;  /* 0x00000000b6007221 */ /* 0x000fe40000010000 */
[C---:B---3--:R-:W-:Y:S04]  /*13640*/  HMMA.16816.F32 R124, R160.reuse, R132, R124 ;  /* 0x00000084a07c723c */ /* 0x048fe8000000187c */
[----:B------:R-:W-:Y:S01]  /*13650*/  FADD.FTZ R0, R181, R0 ;  /* 0x00000000b5007221 */ /* 0x000fe20000010000 */
[----:B------:R-:W3:Y:S03]  /*13660*/  MUFU.EX2 R142, R169 ;  /* 0x000000a9008e7308 */ /* 0x000ee60000000800 */
[----:B------:R-:W-:Y:S07]  /*13670*/  HMMA.16816.F32 R128, R160, R134, R128 ;  /* 0x00000086a080723c */ /* 0x000fee0000001880 */
[----:B----4-:R-:W-:Y:S02]  /*13680*/  F2FP.PACK_AB R160, R174, R175 ;  /* 0x000000afaea0723e */ /* 0x010fe400000000ff */
[----:B--2---:R-:W-:Y:S03]  /*13690*/  F2FP.PACK_AB R162, R172, R173 ;  /* 0x000000adaca2723e */ /* 0x004fe600000000ff */
[----:B------:R-:W-:Y:S01]  /*136a0*/  F2FP.PACK_AB R161, R171, R170 ;  /* 0x000000aaaba1723e */ /* 0x000fe200000000ff */
[----:B-1----:R-:W-:Y:S02]  /*136b0*/  FFMA.FTZ R2, R3, R209, R207 ;  /* 0x000000d103027223 */ /* 0x002fe400000100cf */
[----:B------:R-:W-:Y:S02]  /*136c0*/  FADD.FTZ R3, R170, R0 ;  /* 0x00000000aa037221 */ /* 0x000fe40000010000 */
[----:B------:R-:W-:Y:S02]  /*136d0*/  FADD.FTZ R2, R206, R2 ;  /* 0x00000002ce027221 */ /* 0x000fe40000010000 */
[----:B------:R-:W-:Y:S01]  /*136e0*/  FADD.FTZ R3, R171, R3 ;  /* 0x00000003ab037221 */ /* 0x000fe20000010000 */
[----:B---3--:R-:W-:Y:S01]  /*136f0*/  F2FP.PACK_AB R163, R142, R168 ;  /* 0x000000a88ea3723e */ /* 0x008fe200000000ff */
[----:B------:R-:W-:Y:S04]  /*13700*/  FADD.FTZ R2, R205, R2 ;  /* 0x00000002cd027221 */ /* 0x000fe80000010000 */
[----:B------:R-:W-:Y:S02]  /*13710*/  FADD.FTZ R2, R204, R2 ;  /* 0x00000002cc027221 */ /* 0x000fe40000010000 */
[C---:B------:R-:W-:Y:S01]  /*13720*/  HMMA.16816.F32 R152, R160.reuse, R156, R4 ;  /* 0x0000009ca098723c */ /* 0x040fe20000001804 */
[----:B------:R-:W1:Y:S02]  /*13730*/  LDSM.16.MT88.4 R4, [R187+0x800] ;  /* 0x00080000bb04783b */ /* 0x000e640000004200 */
[----:B------:R-:W-:Y:S04]  /*13740*/  FADD.FTZ R2, R175, R2 ;  /* 0x00000002af027221 */ /* 0x000fe80000010000 */
[----:B------:R-:W-:Y:S01]  /*13750*/  FADD.FTZ R0, R174, R2 ;  /* 0x00000002ae007221 */ /* 0x000fe20000010000 */
[C---:B------:R-:W-:Y:S01]  /*13760*/  HMMA.16816.F32 R156, R160.reuse, R158, R8 ;  /* 0x0000009ea09c723c */ /* 0x040fe20000001808 */
[----:B------:R-:W2:Y:S03]  /*13770*/  LDSM.16.MT88.4 R8, [R185+0x1800] ;  /* 0x00180000b908783b */ /* 0x000ea60000004200 */
[----:B------:R-:W-:Y:S02]  /*13780*/  FADD.FTZ R2, R173, R0 ;  /* 0x00000000ad027221 */ /* 0x000fe40000010000 */
[----:B------:R-:W-:Y:S01]  /*13790*/  FADD.FTZ R0, R168, R3 ;  /* 0x00000003a8007221 */ /* 0x000fe20000010000 */
[----:B------:R-:W-:Y:S01]  /*137a0*/  MOV R3, R141 ;  /* 0x0000008d00037202 */ /* 0x000fe20000000f00 */
[C---:B-----5:R-:W-:Y:S01]  /*137b0*/  HMMA.16816.F32 R132, R160.reuse, R136, R12 ;  /* 0x00000088a084723c */ /* 0x060fe2000000180c */
[----:B------:R-:W3:Y:S03]  /*137c0*/  LDSM.16.MT88.4 R12, [R186+0x1800] ;  /* 0x00180000ba0c783b */ /* 0x000ee60000004200 */
[----:B------:R-:W-:Y:S02]  /*137d0*/  FADD.FTZ R209, R172, R2 ;  /* 0x00000002acd17221 */ /* 0x000fe40000010000 */
[----:B------:R-:W-:Y:S01]  /*137e0*/  FADD.FTZ R208, R142, R0 ;  /* 0x000000008ed07221 */ /* 0x000fe20000010000 */
[----:B------:R-:W-:Y:S01]  /*137f0*/  MOV R142, R140 ;  /* 0x0000008c008e7202 */ /* 0x000fe20000000f00 */
        /* <DEDUP_REMOVED lines=40> */
.L_x_3687:
[----:B------:R-:W-:-:S13]  /*13a80*/  ISETP.GE.AND P0, PT, R202, R212, PT ;  /* 0x000000d4ca00720c */ /* 0x000fda0003f06270 */
[----:B------:R-:W-:Y:S05]  /*13a90*/  @!P0 BRA `(.L_x_3689) ;  /* 0x00001d4000008947 */ /* 0x000fea0003800000 */
[----:B------:R-:W-:Y:S02]  /*13aa0*/  MOV R143, R140 ;  /* 0x0000008c008f7202 */ /* 0x000fe40000000f00 */
[----:B------:R-:W-:Y:S02]  /*13ab0*/  MOV R142, R141 ;  /* 0x0000008d008e7202 */ /* 0x000fe40000000f00 */
.L_x_3690:
        /* <DEDUP_REMOVED lines=16> */
[----:B------:R-:W1:Y:S07]  /*13bc0*/  LDSM.16.M88.4 R8, [R184] ;  /* 0x00000000b808783b */ /* 0x000e6e0000000200 */
[----:B------:R-:W2:Y:S07]  /*13bd0*/  LDSM.16.M88.4 R160, [R184+0x800] ;  /* 0x00080000b8a0783b */ /* 0x000eae0000000200 */
[----:B------:R-:W-:Y:S07]  /*13be0*/  LDSM.16.M88.4 R164, [R190] ;  /* 0x00000000bea4783b */ /* 0x000fee0000000200 */
[----:B------:R-:W3:Y:S07]  /*13bf0*/  LDSM.16.M88.4 R168, [R193] ;  /* 0x00000000c1a8783b */ /* 0x000eee0000000200 */
[----:B------:R-:W4:Y:S07]  /*13c00*/  LDSM.16.M88.4 R172, [R194] ;  /* 0x00000000c2ac783b */ /* 0x000f2e0000000200 */
[----:B------:R-:W-:Y:S01]  /*13c10*/  @!PT LDS RZ, [RZ] ;  /* 0x00000000fffff984 */ /* 0x000fe20000000800 */
[----:B------:R-:W-:Y:S01]  /*13c20*/  @!PT LDS RZ, [RZ] ;  /* 0x00000000fffff984 */ /* 0x000fe20000000800 */
[----:B------:R-:W-:Y:S01]  /*13c30*/  @!PT LDS RZ, [RZ] ;  /* 0x00000000fffff984 */ /* 0x000fe20000000800 */
[----:B------:R5:W-:Y:S01]  /*13c40*/  LDGSTS.E.BYPASS.LTC128B.128 [R215+0x8080], [R2.64], !P2 ;  /* 0x0808000002d77fae */ /* 0x000be2000d101d46 */
[C---:B-1----:R-:W-:Y:S06]  /*13c50*/  HMMA.16816.F32 R4, R16.reuse, R8, RZ ;  /* 0x000000081004723c */ /* 0x042fec00000018ff */
[----:B------:R5:W-:Y:S02]  /*13c60*/  LDGSTS.E.BYPASS.LTC128B.128 [R215+0x9080], [R2.64+0x80], !P6 ;  /* 0x0908008002d77fae */ /* 0x000be4000f101d46 */
[C---:B------:R-:W-:Y:S05]  /*13c70*/  HMMA.16816.F32 R8, R16.reuse, R10, RZ ;  /* 0x0000000a1008723c */ /* 0x040fea00000018ff */
[----:B------:R5:W-:Y:S03]  /*13c80*/  LDGSTS.E.BYPASS.LTC128B.128 [R215+0xa080], [R2.64+0x100], !P5 ;  /* 0x0a08010002d77fae */ /* 0x000be6000e901d46 */
[C---:B--2---:R-:W-:Y:S04]  /*13c90*/  HMMA.16816.F32 R12, R16.reuse, R160, RZ ;  /* 0x000000a0100c723c */ /* 0x044fe800000018ff */
[----:B------:R5:W-:Y:S04]  /*13ca0*/  LDGSTS.E.BYPASS.LTC128B.128 [R215+0xb080], [R2.64+0x180], !P4 ;  /* 0x0b08018002d77fae */ /* 0x000be8000e101d46 */
        /* <DEDUP_REMOVED lines=11> */
[----:B------:R-:W4:Y:S01]  /*13d60*/  LDSM.16.M88.4 R172, [R150+0x800] ;  /* 0x0008000096ac783b */ /* 0x000f220000000200 */
[C---:B-1----:R-:W-:Y:S08]  /*13d70*/  HMMA.16816.F32 R4, R160.reuse, R176, R4 ;  /* 0x000000b0a004723c */ /* 0x042ff00000001804 */
[C---:B------:R-:W-:Y:S01]  /*13d80*/  HMMA.16816.F32 R8, R160.reuse, R178, R8 ;  /* 0x000000b2a008723c */ /* 0x040fe20000001808 */
[----:B------:R-:W-:Y:S07]  /*13d90*/  LDSM.16.M88.4 R176, [R184+0x1000] ;  /* 0x00100000b8b0783b */ /* 0x000fee0000000200 */
[C---:B--2---:R-:W-:Y:S08]  /*13da0*/  HMMA.16816.F32 R12, R160.reuse, R180, R12 ;  /* 0x000000b4a00c723c */ /* 0x044ff0000000180c */
[----:B------:R-:W-:Y:S01]  /*13db0*/  HMMA.16816.F32 R16, R160, R182, R16 ;  /* 0x000000b6a010723c */ /* 0x000fe20000001810 */
[----:B------:R-:W1:Y:S07]  /*13dc0*/  LDSM.16.M88.4 R160, [R189+0x4000] ;  /* 0x00400000bda0783b */ /* 0x000e6e0000000200 */
[C---:B---3--:R-:W-:Y:S01]  /*13dd0*/  HMMA.16816.F32 R4, R164.reuse, R168, R4 ;  /* 0x000000a8a404723c */ /* 0x048fe20000001804 */
[----:B------:R-:W2:Y:S07]  /*13de0*/  LDSM.16.M88.4 R180, [R184+0x1800] ;  /* 0x00180000b8b4783b */ /* 0x000eae0000000200 */
[C---:B------:R-:W-:Y:S01]  /*13df0*/  HMMA.16816.F32 R8, R164.reuse, R170, R8 ;  /* 0x000000aaa408723c */ /* 0x040fe20000001808 */
[----:B------:R-:W-:Y:S07]  /*13e00*/  LDSM.16.M88.4 R168, [R196] ;  /* 0x00000000c4a8783b */ /* 0x000fee0000000200 */
[C---:B----4-:R-:W-:Y:S08]  /*13e10*/  HMMA.16816.F32 R12, R164.reuse, R172, R12 ;  /* 0x000000aca40c723c */ /* 0x050ff0000000180c */
[----:B------:R-:W-:Y:S01]  /*13e20*/  HMMA.16816.F32 R16, R164, R174, R16 ;  /* 0x000000aea410723c */ /* 0x000fe20000001810 */
[----:B------:R-:W3:Y:S07]  /*13e30*/  LDSM.16.M88.4 R164, [R190+0x4000] ;  /* 0x00400000bea4783b */ /* 0x000eee0000000200 */
[----:B------:R-:W4:Y:S01]  /*13e40*/  LDSM.16.M88.4 R172, [R195] ;  /* 0x00000000c3ac783b */ /* 0x000f220000000200 */
        /* <DEDUP_REMOVED lines=9> */
[----:B------:R-:W-:Y:S07]  /*13ee0*/  LDSM.16.M88.4 R168, [R150+0x1000] ;  /* 0x0010000096a8783b */ /* 0x000fee0000000200 */
[C---:B----4-:R-:W-:Y:S08]  /*13ef0*/  HMMA.16816.F32 R12, R164.reuse, R172, R12 ;  /* 0x000000aca40c723c */ /* 0x050ff0000000180c */
[----:B------:R-:W-:Y:S01]  /*13f00*/  HMMA.16816.F32 R16, R164, R174, R16 ;  /* 0x000000aea410723c */ /* 0x000fe20000001810 */
[----:B------:R-:W3:Y:S07]  /*13f10*/  LDSM.16.M88.4 R164, [R191+0x4000] ;  /* 0x00400000bfa4783b */ /* 0x000eee0000000200 */
        /* <DEDUP_REMOVED lines=50> */
[----:B------:R-:W-:Y:S07]  /*14240*/  LDSM.16.M88.4 R180, [R150+0x3800] ;  /* 0x0038000096b4783b */ /* 0x000fee0000000200 */
[C---:B------:R-:W-:Y:S01]  /*14250*/  HMMA.16816.F32 R8, R164.reuse, R170, R8 ;  /* 0x000000aaa408723c */ /* 0x040fe20000001808 */
[----:B------:R-:W2:Y:S07]  /*14260*/  LDSM.16.M88.4 R168, [R151+0x3800] ;  /* 0x0038000097a8783b */ /* 0x000eae0000000200 */
[C---:B----4-:R-:W-:Y:S08]  /*14270*/  HMMA.16816.F32 R12, R164.reuse, R172, R12 ;  /* 0x000000aca40c723c */ /* 0x050ff0000000180c */
[----:B------:R-:W-:Y:S01]  /*14280*/  HMMA.16816.F32 R16, R164, R174, R16 ;  /* 0x000000aea410723c */ /* 0x000fe20000001810 */
[----:B------:R-:W-:Y:S07]  /*14290*/  LDSM.16.M88.4 R164, [R191+0xc000] ;  /* 0x00c00000bfa4783b */ /* 0x000fee0000000200 */
[----:B------:R-:W3:Y:S01]  /*142a0*/  LDSM.16.M88.4 R172, [R150+0x3000] ;  /* 0x0030000096ac783b */ /* 0x000ee20000000200 */
[C---:B-1----:R-:W-:Y:S01]  /*142b0*/  HMMA.16816.F32 R4, R160.reuse, R176, R4 ;  /* 0x000000b0a004723c */ /* 0x042fe20000001804 */
[----:B------:R-:W-:Y:S05]  /*142c0*/  DEPBAR.LE SB0, 0x0 ;  /* 0x000080000000791a */ /* 0x000fea0000000000 */
[----:B------:R-:W-:Y:S02]  /*142d0*/  BAR.SYNC.DEFER_BLOCKING 0x0 ;  /* 0x0000000000007b1d */ /* 0x000fe40000010000 */
[C---:B------:R-:W-:Y:S08]  /*142e0*/  HMMA.16816.F32 R8, R160.reuse, R178, R8 ;  /* 0x000000b2a008723c */ /* 0x040ff00000001808 */
[C---:B--2---:R-:W-:Y:S08]  /*142f0*/  HMMA.16816.F32 R12, R160.reuse, R168, R12 ;  /* 0x000000a8a00c723c */ /* 0x044ff0000000180c */
[----:B------:R-:W-:Y:S08]  /*14300*/  HMMA.16816.F32 R16, R160, R170, R16 ;  /* 0x000000aaa010723c */ /* 0x000ff00000001810 */
[C---:B---3--:R-:W-:Y:S08]  /*14310*/  HMMA.16816.F32 R4, R164.reuse, R172, R4 ;  /* 0x000000aca404723c */ /* 0x048ff00000001804 */
[C---:B------:R-:W-:Y:S08]  /*14320*/  HMMA.16816.F32 R8, R164.reuse, R174, R8 ;  /* 0x000000aea408723c */ /* 0x040ff00000001808 */
[C---:B------:R-:W-:Y:S08]  /*14330*/  HMMA.16816.F32 R12, R164.reuse, R180, R12 ;  /* 0x000000b4a40c723c */ /* 0x040ff0000000180c */
[----:B------:R-:W-:Y:S04]  /*14340*/  HMMA.16816.F32 R16, R164, R182, R16 ;  /* 0x000000b6a410723c */ /* 0x000fe80000001810 */
[----:B------:R-:W-:Y:S02]  /*14350*/  FMNMX.FTZ R0, R4, R142, !PT ;  /* 0x0000008e04007209 */ /* 0x000fe40007810000 */
[----:B-----5:R-:W-:Y:S02]  /*14360*/  FMNMX.FTZ R2, R6, R143, !PT ;  /* 0x0000008f06027209 */ /* 0x020fe40007810000 */
        /* <DEDUP_REMOVED lines=14> */
[----:B------:R-:W-:Y:S06]  /*14450*/  FMNMX.FTZ R0, R19, R0, !PT ;  /* 0x0000000013007209 */ /* 0x000fec0007810000 */
[----:B------:R-:W2:Y:S01]  /*14460*/  SHFL.BFLY PT, R2, R0, 0x2, 0x1f ;  /* 0x0c401f0000027f89 */ /* 0x000ea200000e0000 */
[----:B-1----:R-:W-:Y:S06]  /*14470*/  FMNMX.FTZ R141, R3, R141, !PT ;  /* 0x0000008d038d7209 */ /* 0x002fec0007810000 */
[----:B------:R-:W1:Y:S01]  /*14480*/  SHFL.BFLY PT, R140, R141, 0x1, 0x1f ;  /* 0x0c201f008d8c7f89 */ /* 0x000e6200000e0000 */
[----:B--2---:R-:W-:Y:S06]  /*14490*/  FMNMX.FTZ R0, R0, R2, !PT ;  /* 0x0000000200007209 */ /* 0x004fec0007810000 */
[----:B------:R-:W2:Y:S01]  /*144a0*/  SHFL.BFLY PT, R3, R0, 0x1, 0x1f ;  /* 0x0c201f0000037f89 */ /* 0x000ea200000e0000 */
[----:B-1----:R-:W-:Y:S05]  /*144b0*/  FMNMX.FTZ R141, R141, R140, !PT ;  /* 0x0000008c8d8d7209 */ /* 0x002fea0007810000 */
[C---:B------:R-:W-:Y:S02]  /*144c0*/  FADD.FTZ R2, -R141.reuse, R142 ;  /* 0x0000008e8d027221 */ /* 0x040fe40000010100 */
[----:B------:R-:W-:Y:S01]  /*144d0*/  FMUL.FTZ R142, R141, c[0x0][0x2d0] ;  /* 0x0000b4008d8e7a20 */ /* 0x000fe20000410000 */
[----:B--2---:R-:W-:Y:S01]  /*144e0*/  FMNMX.FTZ R140, R0, R3, !PT ;  /* 0x00000003008c7209 */ /* 0x004fe20007810000 */
[----:B------:R-:W-:Y:S02]  /*144f0*/  FMUL.FTZ R0, R2, c[0x0][0x2d0] ;  /* 0x0000b40002007a20 */ /* 0x000fe40000410000 */
[--C-:B------:R-:W-:Y:S02]  /*14500*/  FFMA.FTZ R3, R4, c[0x0][0x2d0], -R142.reuse ;  /* 0x0000b40004037a23 */ /* 0x100fe4000001088e */
[--C-:B------:R-:W-:Y:S01]  /*14510*/  FFMA.FTZ R4, R8, c[0x0][0x2d0], -R142.reuse ;  /* 0x0000b40008047a23 */ /* 0x100fe2000001088e */
[----:B------:R1:W2:Y:S01]  /*14520*/  MUFU.EX2 R2, R0 ;  /* 0x0000000000027308 */ /* 0x0002a20000000800 */
[--C-:B------:R-:W-:Y:S02]  /*14530*/  FFMA.FTZ R9, R9, c[0x0][0x2d0], -R142.reuse ;  /* 0x0000b40009097a23 */ /* 0x100fe4000001088e */
[--C-:B------:R-:W-:Y:S02]  /*14540*/  FFMA.FTZ R12, R12, c[0x0][0x2d0], -R142.reuse ;  /* 0x0000b4000c0c7a23 */ /* 0x100fe4000001088e */
[--C-:B------:R-:W-:Y:S05]  /*14550*/  FFMA.FTZ R13, R13, c[0x0][0x2d0], -R142.reuse ;  /* 0x0000b4000d0d7a23 */ /* 0x100fea000001088e */
[----:B------:R3:W-:Y:S10]  /*14560*/  MUFU.EX2 R204, R3 ;  /* 0x0000000300cc7308 */ /* 0x0007f40000000800 */
[----:B------:R4:W-:Y:S01]  /*14570*/  MUFU.EX2 R183, R4 ;  /* 0x0000000400b77308 */ /* 0x0009e20000000800 */
[----:B-1----:R-:W-:Y:S02]  /*14580*/  FADD.FTZ R0, -R140, R143 ;  /* 0x0000008f8c007221 */ /* 0x002fe40000010100 */
[----:B--2---:R-:W-:Y:S02]  /*14590*/  FMUL.FTZ R132, R2, R132 ;  /* 0x0000008402847220 */ /* 0x004fe40000410000 */
[----:B------:R-:W-:Y:S05]  /*145a0*/  FMUL.FTZ R0, R0, c[0x0][0x2d0] ;  /* 0x0000b40000007a20 */ /* 0x000fea0000410000 */
[----:B------:R1:W-:Y:S01]  /*145b0*/  MUFU.EX2 R182, R9 ;  /* 0x0000000900b67308 */ /* 0x0003e20000000800 */
[C---:B------:R-:W-:Y:S02]  /*145c0*/  FMUL.FTZ R133, R2.reuse, R133 ;  /* 0x0000008502857220 */ /* 0x040fe40000410000 */
[C---:B------:R-:W-:Y:S02]  /*145d0*/  FMUL.FTZ R136, R2.reuse, R136 ;  /* 0x0000008802887220 */ /* 0x040fe40000410000 */
[----:B---3--:R-:W-:Y:S02]  /*145e0*/  FFMA.FTZ R3, R5, c[0x0][0x2d0], -R142 ;  /* 0x0000b40005037a23 */ /* 0x008fe4000001088e */
[C---:B------:R-:W-:Y:S02]  /*145f0*/  FMUL.FTZ R137, R2.reuse, R137 ;  /* 0x0000008902897220 */ /* 0x040fe40000410000 */
[C---:B------:R-:W-:Y:S01]  /*14600*/  FMUL.FTZ R20, R2.reuse, R20 ;  /* 0x0000001402147220 */ /* 0x040fe20000410000 */
[----:B------:R2:W-:Y:S01]  /*14610*/  MUFU.EX2 R203, R3 ;  /* 0x0000000300cb7308 */ /* 0x0005e20000000800 */
[C---:B------:R-:W-:Y:S02]  /*14620*/  FMUL.FTZ R21, R2.reuse, R21 ;  /* 0x0000001502157220 */ /* 0x040fe40000410000 */
[----:B------:R-:W-:Y:S02]  /*14630*/  FMUL.FTZ R24, R2, R24 ;  /* 0x0000001802187220 */ /* 0x000fe40000410000 */
[----:B----4-:R-:W-:Y:S04]  /*14640*/  @P0 IMAD.WIDE.U32 R4, R202, c[0x0][0x1e0], RZ ;  /* 0x00007800ca040a25 */ /* 0x010fe800078e00ff */
[----:B------:R-:W-:Y:S01]  /*14650*/  FMUL.FTZ R25, R2, R25 ;  /* 0x0000001902197220 */ /* 0x000fe20000410000 */
[----:B------:R-:W-:Y:S01]  /*14660*/  @P0 LEA R8, P1, R4, R218, 0x5 ;  /* 0x000000da04080211 */ /* 0x000fe200078228ff */
[----:B------:R-:W3:Y:S01]  /*14670*/  MUFU.EX2 R0, R0 ;  /* 0x0000000000007308 */ /* 0x000ee20000000800 */
[C---:B------:R-:W-:Y:S02]  /*14680*/  FMUL.FTZ R28, R2.reuse, R28 ;  /* 0x0000001c021c7220 */ /* 0x040fe40000410000 */
[C---:B-1----:R-:W-:Y:S02]  /*14690*/  FMUL.FTZ R9, R2.reuse, R157 ;  /* 0x0000009d02097220 */ /* 0x042fe40000410000 */
[C---:B------:R-:W-:Y:S02]  /*146a0*/  FMUL.FTZ R29, R2.reuse, R29 ;  /* 0x0000001d021d7220 */ /* 0x040fe40000410000 */
[C---:B------:R-:W-:Y:S02]  /*146b0*/  FMUL.FTZ R32, R2.reuse, R32 ;  /* 0x0000002002207220 */ /* 0x040fe40000410000 */
[C---:B------:R-:W-:Y:S01]  /*146c0*/  FMUL.FTZ R33, R2.reuse, R33 ;  /* 0x0000002102217220 */ /* 0x040fe20000410000 */
[----:B------:R1:W-:Y:S01]  /*146d0*/  MUFU.EX2 R181, R12 ;  /* 0x0000000c00b57308 */ /* 0x0003e20000000800 */
[C---:B------:R-:W-:Y:S01]  /*146e0*/  FMUL.FTZ R36, R2.reuse, R36 ;  /* 0x0000002402247220 */ /* 0x040fe20000410000 */
[----:B--2---:R-:W-:Y:S01]  /*146f0*/  @P0 SHF.R.S32.HI R3, RZ, 0x1f, R202 ;  /* 0x0000001fff030819 */ /* 0x004fe200000114ca */
[C---:B------:R-:W-:Y:S02]  /*14700*/  FMUL.FTZ R37, R2.reuse, R37 ;  /* 0x0000002502257220 */ /* 0x040fe40000410000 */
[C---:B------:R-:W-:Y:S02]  /*14710*/  FMUL.FTZ R40, R2.reuse, R40 ;  /* 0x0000002802287220 */ /* 0x040fe40000410000 */
[----:B------:R-:W-:Y:S02]  /*14720*/  @P0 IMAD R3, R3, c[0x0][0x1e0], RZ ;  /* 0x0000780003030a24 */ /* 0x000fe400078e02ff */
[----:B------:R-:W-:Y:S01]  /*14730*/  FMUL.FTZ R41, R2, R41 ;  /* 0x0000002902297220 */ /* 0x000fe20000410000 */
[----:B------:R-:W-:Y:S01]  /*14740*/  MUFU.EX2 R180, R13 ;  /* 0x0000000d00b47308 */ /* 0x000fe20000000800 */
[----:B------:R-:W-:Y:S02]  /*14750*/  @P0 IMAD R3, R202, c[0x0][0x1e4], R3 ;  /* 0x00007900ca030a24 */ /* 0x000fe400078e0203 */
[C---:B---3--:R-:W-:Y:S02]  /*14760*/  FMUL.FTZ R134, R0.reuse, R134 ;  /* 0x0000008600867220 */ /* 0x048fe40000410000 */
[----:B------:R-:W-:Y:S01]  /*14770*/  FMUL.FTZ R135, R0, R135 ;  /* 0x0000008700877220 */ /* 0x000fe20000410000 */
[----:B------:R-:W-:Y:S01]  /*14780*/  @P0 IADD3 R5, R5, R3, RZ ;  /* 0x0000000305050210 */ /* 0x000fe20007ffe0ff */
[----:B------:R-:W-:Y:S02]  /*14790*/  FMUL.FTZ R3, R140, c[0x0][0x2d0] ;  /* 0x0000b4008c037a20 */ /* 0x000fe40000410000 */
[----:B------:R-:W-:Y:S01]  /*147a0*/  FMUL.FTZ R138, R0, R138 ;  /* 0x0000008a008a7220 */ /* 0x000fe20000410000 */
[----:B------:R-:W-:Y:S01]  /*147b0*/  @P0 LEA.HI.X R5, R4, R222, R5, 0x5, P1 ;  /* 0x000000de04050211 */ /* 0x000fe200008f2c05 */
[--C-:B------:R-:W-:Y:S01]  /*147c0*/  FFMA.FTZ R6, R6, c[0x0][0x2d0], -R3.reuse ;  /* 0x0000b40006067a23 */ /* 0x100fe20000010803 */
[C---:B------:R-:W-:Y:S01]  /*147d0*/  @P0 LEA R4, P1, R8.reuse, c[0x0][0x1c8], 0x1 ;  /* 0x0000720008040a11 */ /* 0x040fe200078208ff */
[----:B------:R-:W-:Y:S02]  /*147e0*/  FFMA.FTZ R7, R7, c[0x0][0x2d0], -R3 ;  /* 0x0000b40007077a23 */ /* 0x000fe40000010803 */
[----:B------:R2:W-:Y:S01]  /*147f0*/  MUFU.EX2 R177, R6 ;  /* 0x0000000600b17308 */ /* 0x0005e20000000800 */
[----:B------:R-:W-:Y:S01]  /*14800*/  @P0 LEA.HI.X R5, R8, c[0x0][0x1cc], R5, 0x1, P1 ;  /* 0x0000730008050a11 */ /* 0x000fe200008f0c05 */
[----:B------:R-:W-:Y:S02]  /*14810*/  FMUL.FTZ R8, R2, R156 ;  /* 0x0000009c02087220 */ /* 0x000fe40000410000 */
[--C-:B-1----:R-:W-:Y:S02]  /*14820*/  FFMA.FTZ R12, R16, c[0x0][0x2d0], -R142.reuse ;  /* 0x0000b400100c7a23 */ /* 0x102fe4000001088e */
        /* <DEDUP_REMOVED lines=10> */
[C---:B------:R-:W-:Y:S01]  /*148d0*/  FMUL.FTZ R31, R0.reuse, R31 ;  /* 0x0000001f001f7220 */ /* 0x040fe20000410000 */
[----:B------:R5:W-:Y:S01]  /*148e0*/  MUFU.EX2 R179, R12 ;  /* 0x0000000c00b37308 */ /* 0x000be20000000800 */
[----:B------:R-:W-:Y:S02]  /*148f0*/  FMUL.FTZ R34, R0, R34 ;  /* 0x0000002200227220 */ /* 0x000fe40000410000 */
[--C-:B--2---:R-:W-:Y:S02]  /*14900*/  FFMA.FTZ R6, R10, c[0x0][0x2d0], -R3.reuse ;  /* 0x0000b4000a067a23 */ /* 0x104fe40000010803 */
[----:B------:R1:W-:Y:S01]  /*14910*/  @P0 LDGSTS.E.BYPASS.LTC128B.128 [R201+0xf080], [R4.64+0x180], !P4 ;  /* 0x0f08018004c90fae */ /* 0x0003e2000e101d46 */
[C---:B------:R-:W-:Y:S02]  /*14920*/  FMUL.FTZ R10, R0.reuse, R158 ;  /* 0x0000009e000a7220 */ /* 0x040fe40000410000 */
[C---:B------:R-:W-:Y:S02]  /*14930*/  FMUL.FTZ R35, R0.reuse, R35 ;  /* 0x0000002300237220 */ /* 0x040fe40000410000 */
[----:B------:R2:W-:Y:S01]  /*14940*/  MUFU.EX2 R175, R6 ;  /* 0x0000000600af7308 */ /* 0x0005e20000000800 */
[C---:B------:R-:W-:Y:S01]  /*14950*/  FMUL.FTZ R38, R0.reuse, R38 ;  /* 0x0000002600267220 */ /* 0x040fe20000410000 */
[----:B------:R-:W2:Y:S01]  /*14960*/  LDSM.16.MT88.4 R160, [R185] ;  /* 0x00000000b9a0783b */ /* 0x000ea20000004200 */
[C---:B---3--:R-:W-:Y:S02]  /*14970*/  FMUL.FTZ R7, R0.reuse, R155 ;  /* 0x0000009b00077220 */ /* 0x048fe40000410000 */
[C---:B------:R-:W-:Y:S02]  /*14980*/  FMUL.FTZ R39, R0.reuse, R39 ;  /* 0x0000002700277220 */ /* 0x040fe40000410000 */
[C---:B------:R-:W-:Y:S02]  /*14990*/  FMUL.FTZ R42, R0.reuse, R42 ;  /* 0x0000002a002a7220 */ /* 0x040fe40000410000 */
[----:B------:R-:W3:Y:S01]  /*149a0*/  LDSM.16.MT88.4 R164, [R186] ;  /* 0x00000000baa4783b */ /* 0x000ee20000004200 */
[----:B------:R-:W-:Y:S02]  /*149b0*/  FMUL.FTZ R43, R0, R43 ;  /* 0x0000002b002b7220 */ /* 0x000fe40000410000 */
[C---:B------:R-:W-:Y:S02]  /*149c0*/  FMUL.FTZ R44, R2.reuse, R44 ;  /* 0x0000002c022c7220 */ /* 0x040fe40000410000 */
[----:B-----5:R-:W-:Y:S02]  /*149d0*/  FFMA.FTZ R12, R17, c[0x0][0x2d0], -R142 ;  /* 0x0000b400110c7a23 */ /* 0x020fe4000001088e */
[----:B------:R-:W5:Y:S01]  /*149e0*/  LDSM.16.MT88.4 R168, [R188] ;  /* 0x00000000bca8783b */ /* 0x000f620000004200 */
[----:B------:R-:W-:Y:S01]  /*149f0*/  FMUL.FTZ R45, R2, R45 ;  /* 0x0000002d022d7220 */ /* 0x000fe20000410000 */
[----:B------:R2:W-:Y:S01]  /*14a00*/  MUFU.EX2 R178, R12 ;  /* 0x0000000c00b27308 */ /* 0x0005e20000000800 */
[C---:B------:R-:W-:Y:S02]  /*14a10*/  FMUL.FTZ R46, R0.reuse, R46 ;  /* 0x0000002e002e7220 */ /* 0x040fe40000410000 */
[----:B------:R-:W-:Y:S02]  /*14a20*/  FMUL.FTZ R47, R0, R47 ;  /* 0x0000002f002f7220 */ /* 0x000fe40000410000 */
[--C-:B-1----:R-:W-:Y:S01]  /*14a30*/  FFMA.FTZ R4, R11, c[0x0][0x2d0], -R3.reuse ;  /* 0x0000b4000b047a23 */ /* 0x102fe20000010803 */
[----:B------:R-:W0:Y:S01]  /*14a40*/  LDGDEPBAR ;  /* 0x00000000000079af */ /* 0x000e220000000000 */
[----:B------:R-:W-:Y:S01]  /*14a50*/  FMUL.FTZ R5, R2, R153 ;  /* 0x0000009902057220 */ /* 0x000fe20000410000 */
[----:B----4-:R-:W-:Y:S01]  /*14a60*/  F2FP.PACK_AB R153, R176, R177 ;  /* 0x000000b1b099723e */ /* 0x010fe200000000ff */
[----:B--2---:R-:W-:Y:S01]  /*14a70*/  FMUL.FTZ R6, R0, R154 ;  /* 0x0000009a00067220 */ /* 0x004fe20000410000 */
[----:B------:R-:W1:Y:S01]  /*14a80*/  MUFU.EX2 R174, R4 ;  /* 0x0000000400ae7308 */ /* 0x000e620000000800 */
[----:B------:R-:W-:Y:S01]  /*14a90*/  F2FP.PACK_AB R154, R182, R183 ;  /* 0x000000b7b69a723e */ /* 0x000fe200000000ff */
[----:B------:R-:W-:Y:S02]  /*14aa0*/  FMUL.FTZ R11, R0, R159 ;  /* 0x0000009f000b7220 */ /* 0x000fe40000410000 */
[----:B------:R-:W2:Y:S01]  /*14ab0*/  LDSM.16.MT88.4 R156, [R187] ;  /* 0x00000000bb9c783b */ /* 0x000ea20000004200 */
[C---:B------:R-:W-:Y:S02]  /*14ac0*/  FMUL.FTZ R48, R2.reuse, R48 ;  /* 0x0000003002307220 */ /* 0x040fe40000410000 */
[----:B------:R-:W-:Y:S02]  /*14ad0*/  FMUL.FTZ R49, R2, R49 ;  /* 0x0000003102317220 */ /* 0x000fe40000410000 */
[C---:B------:R-:W-:Y:S02]  /*14ae0*/  FMUL.FTZ R50, R0.reuse, R50 ;  /* 0x0000003200327220 */ /* 0x040fe40000410000 */
[----:B------:R-:W-:Y:S02]  /*14af0*/  FMUL.FTZ R51, R0, R51 ;  /* 0x0000003300337220 */ /* 0x000fe40000410000 */
[----:B------:R-:W-:Y:S02]  /*14b00*/  FMUL.FTZ R52, R2, R52 ;  /* 0x0000003402347220 */ /* 0x000fe40000410000 */
[--C-:B------:R-:W-:Y:S02]  /*14b10*/  FFMA.FTZ R12, R18, c[0x0][0x2d0], -R3.reuse ;  /* 0x0000b400120c7a23 */ /* 0x100fe40000010803 */
[----:B------:R-:W-:Y:S02]  /*14b20*/  FMUL.FTZ R53, R2, R53 ;  /* 0x0000003502357220 */ /* 0x000fe40000410000 */
[C---:B------:R-:W-:Y:S01]  /*14b30*/  FMUL.FTZ R54, R0.reuse, R54 ;  /* 0x0000003600367220 */ /* 0x040fe20000410000 */
[----:B------:R4:W-:Y:S01]  /*14b40*/  MUFU.EX2 R143, R12 ;  /* 0x0000000c008f7308 */ /* 0x0009e20000000800 */
[----:B------:R-:W-:Y:S02]  /*14b50*/  FMUL.FTZ R55, R0, R55 ;  /* 0x0000003700377220 */ /* 0x000fe40000410000 */
[----:B------:R-:W-:Y:S01]  /*14b60*/  FMUL.FTZ R56, R2, R56 ;  /* 0x0000003802387220 */ /* 0x000fe20000410000 */
[----:B-1----:R-:W-:Y:S01]  /*14b70*/  F2FP.PACK_AB R155, R174, R175 ;  /* 0x000000afae9b723e */ /* 0x002fe200000000ff */
[C---:B------:R-:W-:Y:S01]  /*14b80*/  FMUL.FTZ R4, R2.reuse, R152 ;  /* 0x0000009802047220 */ /* 0x040fe20000410000 */
[----:B------:R-:W-:Y:S01]  /*14b90*/  F2FP.PACK_AB R152, R203, R204 ;  /* 0x000000cccb98723e */ /* 0x000fe200000000ff */
[----:B------:R-:W-:Y:S02]  /*14ba0*/  FMUL.FTZ R57, R2, R57 ;  /* 0x0000003902397220 */ /* 0x000fe40000410000 */
[C---:B------:R-:W-:Y:S02]  /*14bb0*/  FMUL.FTZ R58, R0.reuse, R58 ;  /* 0x0000003a003a7220 */ /* 0x040fe40000410000 */
[----:B------:R-:W-:Y:S02]  /*14bc0*/  FMUL.FTZ R59, R0, R59 ;  /* 0x0000003b003b7220 */ /* 0x000fe40000410000 */
[C---:B------:R-:W-:Y:S05]  /*14bd0*/  HMMA.16816.F32 R4, R152.reuse, R160, R4 ;  /* 0x000000a09804723c */ /* 0x040fea0000001804 */
[C---:B------:R-:W-:Y:S02]  /*14be0*/  FMUL.FTZ R60, R2.reuse, R60 ;  /* 0x0000003c023c7220 */ /* 0x040fe40000410000 */
[----:B------:R-:W-:Y:S01]  /*14bf0*/  FMUL.FTZ R61, R2, R61 ;  /* 0x0000003d023d7220 */ /* 0x000fe20000410000 */
[C---:B------:R-:W-:Y:S01]  /*14c00*/  HMMA.16816.F32 R8, R152.reuse, R162, R8 ;  /* 0x000000a29808723c */ /* 0x040fe20000001808 */
[----:B------:R-:W1:Y:S03]  /*14c10*/  LDSM.16.MT88.4 R160, [R185+0x1000] ;  /* 0x00100000b9a0783b */ /* 0x000e660000004200 */
[----:B------:R-:W-:Y:S01]  /*14c20*/  FMUL.FTZ R62, R0, R62 ;  /* 0x0000003e003e7220 */ /* 0x000fe20000410000 */
[----:B----4-:R-:W-:Y:S01]  /*14c30*/  F2FP.PACK_AB R12, R180, R181 ;  /* 0x000000b5b40c723e */ /* 0x010fe200000000ff */
        /* <DEDUP_REMOVED lines=8> */
[C---:B-----5:R-:W-:Y:S04]  /*14cc0*/  HMMA.16816.F32 R20, R152.reuse, R168, R20 ;  /* 0x000000a89814723c */ /* 0x060fe80000001814 */
[C---:B------:R-:W-:Y:S02]  /*14cd0*/  FMUL.FTZ R68, R2.reuse, R68 ;  /* 0x0000004402447220 */ /* 0x040fe40000410000 */
[----:B------:R-:W-:Y:S02]  /*14ce0*/  FMUL.FTZ R69, R2, R69 ;  /* 0x0000004502457220 */ /* 0x000fe40000410000 */
[C---:B------:R-:W-:Y:S01]  /*14cf0*/  HMMA.16816.F32 R24, R152.reuse, R170, R24 ;  /* 0x000000aa9818723c */ /* 0x040fe20000001818 */
[----:B------:R-:W-:Y:S03]  /*14d00*/  LDSM.16.MT88.4 R168, [R187+0x800] ;  /* 0x00080000bba8783b */ /* 0x000fe60000004200 */
        /* <DEDUP_REMOVED lines=83> */
[--C-:B------:R-:W-:Y:S02]  /*15240*/  FFMA.FTZ R14, R14, c[0x0][0x2d0], -R3.reuse ;  /* 0x0000b4000e0e7a23 */ /* 0x100fe40000010803 */
[--C-:B------:R-:W-:Y:S02]  /*15250*/  FFMA.FTZ R15, R15, c[0x0][0x2d0], -R3.reuse ;  /* 0x0000b4000f0f7a23 */ /* 0x100fe40000010803 */
[C---:B---3--:R-:W-:Y:S01]  /*15260*/  HMMA.16816.F32 R116, R152.reuse, R164, R116 ;  /* 0x000000a49874723c */ /* 0x048fe20000001874 */
[----:B------:R3:W-:Y:S03]  /*15270*/  MUFU.EX2 R173, R14 ;  /* 0x0000000e00ad7308 */ /* 0x0007e60000000800 */
[----:B------:R-:W-:Y:S02]  /*15280*/  FFMA.FTZ R3, R19, c[0x0][0x2d0], -R3 ;  /* 0x0000b40013037a23 */ /* 0x000fe40000010803 */
[C---:B------:R-:W-:Y:S01]  /*15290*/  FMUL.FTZ R120, R2.reuse, R120 ;  /* 0x0000007802787220 */ /* 0x040fe20000410000 */
[----:B------:R-:W-:Y:S01]  /*152a0*/  LDSM.16.MT88.4 R16, [R188+0x800] ;  /* 0x00080000bc10783b */ /* 0x000fe20000004200 */
[----:B------:R-:W-:Y:S03]  /*152b0*/  FMUL.FTZ R121, R2, R121 ;  /* 0x0000007902797220 */ /* 0x000fe60000410000 */
[----:B------:R-:W4:Y:S01]  /*152c0*/  MUFU.EX2 R172, R15 ;  /* 0x0000000f00ac7308 */ /* 0x000f220000000800 */
[C---:B------:R-:W-:Y:S02]  /*152d0*/  FMUL.FTZ R122, R0.reuse, R122 ;  /* 0x0000007a007a7220 */ /* 0x040fe40000410000 */
[----:B------:R-:W-:Y:S02]  /*152e0*/  FMUL.FTZ R123, R0, R123 ;  /* 0x0000007b007b7220 */ /* 0x000fe40000410000 */
[C---:B------:R-:W-:Y:S02]  /*152f0*/  FMUL.FTZ R124, R2.reuse, R124 ;  /* 0x0000007c027c7220 */ /* 0x040fe40000410000 */
[----:B------:R-:W-:Y:S02]  /*15300*/  FMUL.FTZ R125, R2, R125 ;  /* 0x0000007d027d7220 */ /* 0x000fe40000410000 */
[C---:B------:R-:W-:Y:S01]  /*15310*/  FMUL.FTZ R126, R0.reuse, R126 ;  /* 0x0000007e007e7220 */ /* 0x040fe20000410000 */
[C---:B------:R-:W-:Y:S01]  /*15320*/  HMMA.16816.F32 R120, R152.reuse, R166, R120 ;  /* 0x000000a69878723c */ /* 0x040fe20000001878 */
[----:B------:R-:W5:Y:S01]  /*15330*/  MUFU.EX2 R142, R3 ;  /* 0x00000003008e7308 */ /* 0x000f620000000800 */
[----:B------:R-:W1:Y:S01]  /*15340*/  LDSM.16.MT88.4 R164, [R186+0x800] ;  /* 0x00080000baa4783b */ /* 0x000e620000004200 */
[----:B------:R-:W-:Y:S01]  /*15350*/  FMUL.FTZ R127, R0, R127 ;  /* 0x0000007f007f7220 */ /* 0x000fe20000410000 */
[----:B---3--:R-:W-:Y:S01]  /*15360*/  F2FP.PACK_AB R14, R178, R179 ;  /* 0x000000b3b20e723e */ /* 0x008fe200000000ff */
[C---:B------:R-:W-:Y:S02]  /*15370*/  FMUL.FTZ R128, R2.reuse, R128 ;  /* 0x0000008002807220 */ /* 0x040fe40000410000 */
[----:B------:R-:W-:Y:S02]  /*15380*/  FMUL.FTZ R129, R2, R129 ;  /* 0x0000008102817220 */ /* 0x000fe40000410000 */
[C---:B------:R-:W-:Y:S01]  /*15390*/  FMUL.FTZ R130, R0.reuse, R130 ;  /* 0x0000008200827220 */ /* 0x040fe20000410000 */
[C---:B--2---:R-:W-:Y:S03]  /*153a0*/  HMMA.16816.F32 R124, R152.reuse, R156, R124 ;  /* 0x0000009c987c723c */ /* 0x044fe6000000187c */
[----:B------:R-:W-:Y:S01]  /*153b0*/  FMUL.FTZ R131, R0, R131 ;  /* 0x0000008300837220 */ /* 0x000fe20000410000 */
[----:B----4-:R-:W-:Y:S01]  /*153c0*/  F2FP.PACK_AB R13, R172, R173 ;  /* 0x000000adac0d723e */ /* 0x010fe200000000ff */
[----:B------:R-:W-:Y:S02]  /*153d0*/  FFMA.FTZ R2, R2, R209, R204 ;  /* 0x000000d102027223 */ /* 0x000fe400000100cc */
[----:B------:R-:W-:Y:S02]  /*153e0*/  FFMA.FTZ R0, R0, R208, R177 ;  /* 0x000000d000007223 */ /* 0x000fe400000100b1 */
[----:B------:R-:W-:Y:S01]  /*153f0*/  FADD.FTZ R2, R203, R2 ;  /* 0x00000002cb027221 */ /* 0x000fe20000010000 */
[----:B------:R-:W-:Y:S03]  /*15400*/  HMMA.16816.F32 R128, R152, R158, R128 ;  /* 0x0000009e9880723c */ /* 0x000fe60000001880 */
[----:B------:R-:W-:Y:S01]  /*15410*/  FADD.FTZ R0, R176, R0 ;  /* 0x00000000b0007221 */ /* 0x000fe20000010000 */
[----:B-----5:R-:W-:Y:S01]  /*15420*/  F2FP.PACK_AB R15, R142, R143 ;  /* 0x0000008f8e0f723e */ /* 0x020fe200000000ff */
[----:B------:R-:W-:Y:S02]  /*15430*/  FADD.FTZ R2, R183, R2 ;  /* 0x00000002b7027221 */ /* 0x000fe40000010000 */
[----:B------:R-:W-:Y:S04]  /*15440*/  FADD.FTZ R0, R175, R0 ;  /* 0x00000000af007221 */ /* 0x000fe80000010000 */
[C---:B-1----:R-:W-:Y:S01]  /*15450*/  HMMA.16816.F32 R152, R12.reuse, R160, R4 ;  /* 0x000000a00c98723c */ /* 0x042fe20000001804 */
[----:B------:R-:W1:Y:S04]  /*15460*/  LDSM.16.MT88.4 R4, [R185+0x1800] ;  /* 0x00180000b904783b */ /* 0x000e680000004200 */
[----:B------:R-:W-:Y:S02]  /*15470*/  FADD.FTZ R2, R182, R2 ;  /* 0x00000002b6027221 */ /* 0x000fe40000010000 */
[----:B------:R-:W-:Y:S01]  /*15480*/  FADD.FTZ R3, R174, R0 ;  /* 0x00000000ae037221 */ /* 0x000fe20000010000 */
[C---:B------:R-:W-:Y:S01]  /*15490*/  HMMA.16816.F32 R156, R12.reuse, R162, R8 ;  /* 0x000000a20c9c723c */ /* 0x040fe20000001808 */
[----:B------:R-:W2:Y:S03]  /*154a0*/  LDSM.16.MT88.4 R8, [R186+0x1800] ;  /* 0x00180000ba08783b */ /* 0x000ea60000004200 */
[----:B------:R-:W-:Y:S02]  /*154b0*/  FADD.FTZ R0, R181, R2 ;  /* 0x00000002b5007221 */ /* 0x000fe40000010000 */
[----:B------:R-:W-:Y:S02]  /*154c0*/  FADD.FTZ R3, R173, R3 ;  /* 0x00000003ad037221 */ /* 0x000fe40000010000 */
[C---:B------:R-:W-:Y:S01]  /*154d0*/  HMMA.16816.F32 R132, R12.reuse, R164, R132 ;  /* 0x000000a40c84723c */ /* 0x040fe20000001884 */
[----:B------:R-:W-:Y:S03]  /*154e0*/  LDSM.16.MT88.4 R160, [R187+0x1800] ;  /* 0x00180000bba0783b */ /* 0x000fe60000004200 */
[----:B------:R-:W-:Y:S02]  /*154f0*/  FADD.FTZ R0, R180, R0 ;  /* 0x00000000b4007221 */ /* 0x000fe40000010000 */
[----:B------:R-:W-:Y:S02]  /*15500*/  FADD.FTZ R3, R172, R3 ;  /* 0x00000003ac037221 */ /* 0x000fe40000010000 */
[C---:B------:R-:W-:Y:S04]  /*15510*/  HMMA.16816.F32 R136, R12.reuse, R166, R136 ;  /* 0x000000a60c88723c */ /* 0x040fe80000001888 */
[----:B------:R-:W-:Y:S02]  /*15520*/  FADD.FTZ R2, R179, R0 ;  /* 0x00000000b3027221 */ /* 0x000fe40000010000 */
[----:B------:R-:W-:Y:S01]  /*15530*/  FADD.FTZ R0, R143, R3 ;  /* 0x000000038f007221 */ /* 0x000fe20000010000 */
[----:B------:R-:W-:Y:S01]  /*15540*/  MOV R143, R140 ;  /* 0x0000008c008f7202 */ /* 0x000fe20000000f00 */
[C---:B------:R-:W-:Y:S04]  /*15550*/  HMMA.16816.F32 R20, R12.reuse, R16, R20 ;  /* 0x000000100c14723c */ /* 0x040fe80000001814 */
[----:B------:R-:W-:Y:S02]  /*15560*/  FADD.FTZ R209, R178, R2 ;  /* 0x00000002b2d17221 */ /* 0x000fe40000010000 */
[----:B------:R-:W-:Y:S01]  /*15570*/  FADD.FTZ R208, R142, R0 ;  /* 0x000000008ed07221 */ /* 0x000fe20000010000 */
[----:B------:R-:W-:Y:S01]  /*15580*/  MOV R142, R141 ;  /* 0x0000008d008e7202 */ /* 0x000fe20000000f00 */
        /* <DEDUP_REMOVED lines=30> */
[C---:B--2---:R-:W-:Y:S08]  /*15770*/  HMMA.16816.F32 R108, R12.reuse, R8, R108 ;  /* 0x000000080c6c723c */ /* 0x044ff0000000186c */
[C---:B------:R-:W-:Y:S08]  /*15780*/  HMMA.16816.F32 R112, R12.reuse, R10, R112 ;  /* 0x0000000a0c70723c */ /* 0x040ff00000001870 */
[C---:B---3--:R-:W-:Y:S08]  /*15790*/  HMMA.16816.F32 R116, R12.reuse, R16, R116 ;  /* 0x000000100c74723c */ /* 0x048ff00000001874 */
[C---:B------:R-:W-:Y:S08]  /*157a0*/  HMMA.16816.F32 R120, R12.reuse, R18, R120 ;  /* 0x000000120c78723c */ /* 0x040ff00000001878 */
[C---:B----4-:R-:W-:Y:S08]  /*157b0*/  HMMA.16816.F32 R124, R12.reuse, R160, R124 ;  /* 0x000000a00c7c723c */ /* 0x050ff0000000187c */
[----:B------:R-:W-:Y:S01]  /*157c0*/  HMMA.16816.F32 R128, R12, R162, R128 ;  /* 0x000000a20c80723c */ /* 0x000fe20000001880 */
[----:B------:R-:W-:-:S07]  /*157d0*/  @P0 BRA `(.L_x_3690) ;  /* 0xffffe2e000000947 */ /* 0x000fce000383ffff */
.L_x_3689:
[----:B------:R-:W-:Y:S07]  /*157e0*/  @!UPT UIADD3 URZ, URZ, URZ, URZ ;  /* 0x0000003f3f3ff290 */ /* 0x000fee000fffe03f */
[----:B------:R-:W-:Y:S02]  /*157f0*/  MOV R7, 0x1f ;  /* 0x0000001f00077802 */ /* 0x000fe40000000f00 */
[----:B------:R-:W-:Y:S01]  /*15800*/  MOV R6, 0xffffffff ;  /* 0xffffffff00067802 */ /* 0x000fe20000000f00 */
[----:B------:R-:W-:Y:S06]  /*15810*/  BRA.DIV ~URZ, `(.L_x_3691) ;  /* 0x000062927f007947 */ /* 0x000fec000b800000 */
[----:B------:R1:W2:Y:S02]  /*15820*/  SHFL.BFLY PT, R0, R209, 0x2, 0x1f ;  /* 0x0c401f00d1007f89 */ /* 0x0002a400000e0000 */
.L_x_3764:
[----:B--2---:R-:W-:Y:S01]  /*15830*/  FADD.FTZ R0, R0, R209 ;  /* 0x000000d100007221 */ /* 0x004fe20000010000 */
[----:B------:R-:W-:Y:S05]  /*15840*/  BRA.DIV ~URZ, `(.L_x_3692) ;  /* 0x000062c27f007947 */ /* 0x000fea000b800000 */
[----:B------:R-:W2:Y:S04]  /*15850*/  SHFL.BFLY PT, R2, R208, 0x2, 0x1f ;  /* 0x0c401f00d0027f89 */ /* 0x000ea800000e0000 */
[----:B------:R-:W3:Y:S01]  /*15860*/  SHFL.BFLY PT, R5, R0, 0x1, 0x1f ;  /* 0x0c201f0000057f89 */ /* 0x000ee200000e0000 */
[----:B--2---:R-:W-:-:S02]  /*15870*/  FADD.FTZ R4, R2, R208 ;  /* 0x000000d002047221 */ /* 0x004fc40000010000 */
[----:B---3--:R-:W-:-:S03]  /*15880*/  FADD.FTZ R0, R0, R5 ;  /* 0x0000000500007221 */ /* 0x008fc60000010000 */
[----:B------:R2:W3:Y:S04]  /*15890*/  SHFL.BFLY PT, R3, R4, 0x1, 0x1f ;  /* 0x0c201f0004037f89 */ /* 0x0004e800000e0000 */
.L_x_3765:
        /* <DEDUP_REMOVED lines=82> */
[C---:B------:R-:W-:Y:S02]  /*15dc0*/  FMUL.FTZ R139, R0.reuse, R31 ;  /* 0x0000001f008b7220 */ /* 0x040fe40000410000 */
[----:B------:R-:W-:-:S02]  /*15dd0*/  FMUL.FTZ R30, R0, R34 ;  /* 0x00000022001e7220 */ /* 0x000fc40000410000 */
[C---:B------:R-:W-:Y:S01]  /*15de0*/  FMUL.FTZ R31, R0.reuse, R35 ;  /* 0x00000023001f7220 */ /* 0x040fe20000410000 */
[----:B---3--:R-:W-:Y:S01]  /*15df0*/  @P0 MOV R3, 0x3f317218 ;  /* 0x3f31721800030802 */ /* 0x008fe20000000f00 */
        /* <DEDUP_REMOVED lines=63> */
.L_x_3608:
        /* <DEDUP_REMOVED lines=17> */
.L_x_3694:
[----:B------:R-:W-:Y:S05]  /*16300*/  BSYNC B0 ;  /* 0x0000000000007941 */ /* 0x000fea0003800000 */
.L_x_3693:
        /* <DEDUP_REMOVED lines=155> */
.L_x_3697:
        /* <DEDUP_REMOVED lines=125> */
.L_x_3766:
[----:B------:R-:W-:Y:S05]  /*17490*/  BRA.DIV ~URZ, `(.L_x_3700) ;  /* 0x000047e27f007947 */ /* 0x000fea000b800000 */
[----:B------:R4:W2:Y:S02]  /*174a0*/  SHFL.IDX PT, R0, R16, RZ, 0x181f ;  /* 0x00181fff10007589 */ /* 0x0008a400000e0000 */
.L_x_3767:
        /* <DEDUP_REMOVED lines=26> */
.L_x_3702:
[----:B------:R-:W-:Y:S05]  /*17650*/  BSYNC B0 ;  /* 0x0000000000007941 */ /* 0x000fea0003800000 */
.L_x_3701:
[----:B------:R-:W-:Y:S05]  /*17660*/  BRA.DIV ~URZ, `(.L_x_3703) ;  /* 0x000046727f007947 */ /* 0x000fea000b800000 */
[----:B---3--:R3:W4:Y:S04]  /*17670*/  SHFL.IDX PT, R12, R15, 0x1, 0x181f ;  /* 0x00381f000f0c7f89 */ /* 0x00872800000e0000 */
[----:B--2---:R3:W2:Y:S02]  /*17680*/  SHFL.IDX PT, R0, R16, 0x1, 0x181f ;  /* 0x00381f0010007f89 */ /* 0x0046a400000e0000 */
.L_x_3768:
        /* <DEDUP_REMOVED lines=20> */
.L_x_3705:
[----:B------:R-:W-:Y:S05]  /*177d0*/  BSYNC B0 ;  /* 0x0000000000007941 */ /* 0x000fea0003800000 */
.L_x_3704:
[----:B------:R-:W-:Y:S05]  /*177e0*/  BRA.DIV ~URZ, `(.L_x_3706) ;  /* 0x000045b27f007947 */ /* 0x000fea000b800000 */
[----:B----4-:R4:W3:Y:S02]  /*177f0*/  SHFL.IDX PT, R12, R15, 0x2, 0x181f ;  /* 0x00581f000f0c7f89 */ /* 0x0108e400000e0000 */
.L_x_3769:
[----:B------:R-:W-:Y:S05]  /*17800*/  BRA.DIV ~URZ, `(.L_x_3707) ;  /* 0x000046027f007947 */ /* 0x000fea000b800000 */
[----:B--2---:R2:W4:Y:S02]  /*17810*/  SHFL.IDX PT, R0, R16, 0x2, 0x181f ;  /* 0x00581f0010007f89 */ /* 0x00452400000e0000 */
.L_x_3770:
        /* <DEDUP_REMOVED lines=20> */
.L_x_3709:
[----:B------:R-:W-:Y:S05]  /*17960*/  BSYNC B0 ;  /* 0x0000000000007941 */ /* 0x000fea0003800000 */
.L_x_3708:
[----:B------:R-:W-:Y:S05]  /*17970*/  BRA.DIV ~URZ, `(.L_x_3710) ;  /* 0x000044f27f007947 */ /* 0x000fea000b800000 */
[----:B---3--:R3:W2:Y:S04]  /*17980*/  SHFL.IDX PT, R10, R15, 0x3, 0x181f ;  /* 0x00781f000f0a7f89 */ /* 0x0086a800000e0000 */
[----:B----4-:R3:W4:Y:S02]  /*17990*/  SHFL.IDX PT, R0, R16, 0x3, 0x181f ;  /* 0x00781f0010007f89 */ /* 0x01072400000e0000 */
.L_x_3771:
        /* <DEDUP_REMOVED lines=21> */
.L_x_3698:
        /* <DEDUP_REMOVED lines=33> */
.L_x_3772:
[----:B------:R-:W-:Y:S05]  /*17d00*/  BRA.DIV ~URZ, `(.L_x_3713) ;  /* 0x000042927f007947 */ /* 0x000fea000b800000 */
[----:B------:R3:W4:Y:S02]  /*17d10*/  SHFL.IDX PT, R0, R17, RZ, 0x1c1f ;  /* 0x001c1fff11007589 */ /* 0x00072400000e0000 */
.L_x_3773:
        /* <DEDUP_REMOVED lines=12> */
[----:B------:R-:W-:Y:S02]  /*17de0*/  IADD3 R13, R217, 0x18, RZ ;  /* 0x00000018d90d7810 */ /* 0x000fe40007ffe0ff */
        /* <DEDUP_REMOVED lines=8> */
[----:B------:R-:W-:Y:S02]  /*17e70*/  @!P1 LEA.HI.X R3, R10, R4, R14, 0x2, P3 ;  /* 0x000000040a039211 */ /* 0x000fe400018f140e */
[----:B------:R-:W-:-:S02]  /*17e80*/  IADD3 R10, R217, 0x28, RZ ;  /* 0x00000028d90a7810 */ /* 0x000fc40007ffe0ff */
[----:B------:R-:W-:Y:S01]  /*17e90*/  @!P0 LEA.HI.X R9, R5, R4, R12, 0x2, P2 ;  /* 0x0000000405098211 */ /* 0x000fe200010f140c */
[----:B------:R4:W-:Y:S01]  /*17ea0*/  @!P1 ST.E.64 [R2.64], R150 ;  /* 0x0000009602009985 */ /* 0x0009e2000c101b06 */
[----:B------:R-:W-:Y:S02]  /*17eb0*/  ISETP.GE.AND P6, PT, R10, c[0x0][0x3c8], PT ;  /* 0x0000f2000a007a0c */ /* 0x000fe40003fc6270 */
[C---:B------:R-:W-:Y:S01]  /*17ec0*/  IADD3 R12, R217.reuse, 0x20, RZ ;  /* 0x00000020d90c7810 */ /* 0x040fe20007ffe0ff */
[----:B------:R5:W-:Y:S01]  /*17ed0*/  @!P0 ST.E.64 [R8.64], R132 ;  /* 0x0000008408008985 */ /* 0x000be2000c101b06 */
[C---:B------:R-:W-:Y:S02]  /*17ee0*/  IADD3 R5, R217.reuse, 0x30, RZ ;  /* 0x00000030d9057810 */ /* 0x040fe40007ffe0ff */
[----:B------:R-:W-:Y:S02]  /*17ef0*/  IADD3 R14, R217, 0x18, RZ ;  /* 0x00000018d90e7810 */ /* 0x000fe40007ffe0ff */
[----:B------:R-:W-:-:S02]  /*17f00*/  SHF.R.S32.HI R12, RZ, 0x1f, R12 ;  /* 0x0000001fff0c7819 */ /* 0x000fc4000001140c */
[----:B------:R-:W-:Y:S02]  /*17f10*/  ISETP.GE.AND P3, PT, R5, c[0x0][0x3c8], PT ;  /* 0x0000f20005007a0c */ /* 0x000fe40003f66270 */
[----:B------:R-:W-:Y:S02]  /*17f20*/  SHF.R.S32.HI R14, RZ, 0x1f, R14 ;  /* 0x0000001fff0e7819 */ /* 0x000fe4000001140e */
[----:B------:R-:W-:Y:S02]  /*17f30*/  ISETP.GE.AND P2, PT, R252, c[0x0][0x3c8], PT ;  /* 0x0000f200fc007a0c */ /* 0x000fe40003f46270 */
[----:B--2---:R-:W-:-:S04]  /*17f40*/  @!P5 LEA R6, P1, R13, R0, 0x2 ;  /* 0x000000000d06d211 */ /* 0x004fc800078210ff */
[----:B------:R-:W-:-:S05]  /*17f50*/  @!P5 LEA.HI.X R7, R13, R4, R14, 0x2, P1 ;  /* 0x000000040d07d211 */ /* 0x000fca00008f140e */
[----:B------:R2:W-:Y:S01]  /*17f60*/  @!P5 ST.E.64 [R6.64], R136 ;  /* 0x000000880600d985 */ /* 0x0005e2000c101b06 */
[----:B----4-:R-:W-:-:S04]  /*17f70*/  @!P4 LEA R2, P0, R11, R0, 0x2 ;  /* 0x000000000b02c211 */ /* 0x010fc800078010ff */
[----:B------:R-:W-:Y:S02]  /*17f80*/  @!P4 LEA.HI.X R3, R11, R4, R12, 0x2, P0 ;  /* 0x000000040b03c211 */ /* 0x000fe400000f140c */
[C---:B------:R-:W-:Y:S02]  /*17f90*/  IADD3 R12, R217.reuse, 0x28, RZ ;  /* 0x00000028d90c7810 */ /* 0x040fe40007ffe0ff */
[C---:B-----5:R-:W-:Y:S01]  /*17fa0*/  @!P6 LEA R8, P1, R10.reuse, R0, 0x2 ;  /* 0x000000000a08e211 */ /* 0x060fe200078210ff */
[----:B------:R4:W-:Y:S01]  /*17fb0*/  @!P4 ST.E.64 [R2.64], R152 ;  /* 0x000000980200c985 */ /* 0x0009e2000c101b06 */
[----:B------:R-:W-:Y:S02]  /*17fc0*/  SHF.R.S32.HI R12, RZ, 0x1f, R12 ;  /* 0x0000001fff0c7819 */ /* 0x000fe4000001140c */
[----:B------:R-:W-:Y:S02]  /*17fd0*/  IADD3 R11, R217, 0x30, RZ ;  /* 0x00000030d90b7810 */ /* 0x000fe40007ffe0ff */
[----:B------:R-:W-:-:S02]  /*17fe0*/  @!P6 LEA.HI.X R9, R10, R4, R12, 0x2, P1 ;  /* 0x000000040a09e211 */ /* 0x000fc400008f140c */
[----:B------:R-:W-:Y:S02]  /*17ff0*/  SHF.R.S32.HI R11, RZ, 0x1f, R11 ;  /* 0x0000001fff0b7819 */ /* 0x000fe4000001140b */
[----:B------:R-:W-:Y:S01]  /*18000*/  SHF.R.S32.HI R10, RZ, 0x1f, R252 ;  /* 0x0000001fff0a7819 */ /* 0x000fe200000114fc */
[----:B------:R5:W-:Y:S01]  /*18010*/  @!P6 ST.E.64 [R8.64], R156 ;  /* 0x0000009c0800e985 */ /* 0x000be2000c101b06 */
[----:B------:R-:W-:Y:S02]  /*18020*/  ISETP.GE.AND P6, PT, R251, c[0x0][0x3c8], PT ;  /* 0x0000f200fb007a0c */ /* 0x000fe40003fc6270 */
[----:B------:R-:W-:Y:S02]  /*18030*/  ISETP.GE.AND P1, PT, R249, c[0x0][0x3c8], PT ;  /* 0x0000f200f9007a0c */ /* 0x000fe40003f26270 */
[----:B--2---:R-:W-:-:S04]  /*18040*/  @!P3 LEA R6, P0, R5, R0, 0x2 ;  /* 0x000000000506b211 */ /* 0x004fc800078010ff */
[----:B------:R-:W-:Y:S02]  /*18050*/  @!P3 LEA.HI.X R7, R5, R4, R11, 0x2, P0 ;  /* 0x000000040507b211 */ /* 0x000fe400000f140b */
[----:B------:R-:W-:-:S03]  /*18060*/  IADD3 R5, R217, 0x50, RZ ;  /* 0x00000050d9057810 */ /* 0x000fc60007ffe0ff */
[----:B------:R2:W-:Y:S01]  /*18070*/  @!P3 ST.E.64 [R6.64], R28 ;  /* 0x0000001c0600b985 */ /* 0x0005e2000c101b06 */
[----:B------:R-:W-:Y:S02]  /*18080*/  ISETP.GE.AND P5, PT, R5, c[0x0][0x3c8], PT ;  /* 0x0000f20005007a0c */ /* 0x000fe40003fa6270 */
[C---:B----4-:R-:W-:Y:S02]  /*18090*/  @!P2 LEA R2, P4, R252.reuse, R0, 0x2 ;  /* 0x00000000fc02a211 */ /* 0x050fe400078810ff */
[----:B------:R-:W-:Y:S02]  /*180a0*/  SHF.R.S32.HI R11, RZ, 0x1f, R5 ;  /* 0x0000001fff0b7819 */ /* 0x000fe40000011405 */
[----:B------:R-:W-:Y:S02]  /*180b0*/  @!P2 LEA.HI.X R3, R252, R4, R10, 0x2, P4 ;  /* 0x00000004fc03a211 */ /* 0x000fe400020f140a */
[----:B------:R-:W-:-:S03]  /*180c0*/  SHF.R.S32.HI R10, RZ, 0x1f, R251 ;  /* 0x0000001fff0a7819 */ /* 0x000fc600000114fb */
        /* <DEDUP_REMOVED lines=8> */
[----:B------:R-:W-:-:S04]  /*18150*/  @!P1 LEA R6, P2, R249, R0, 0x2 ;  /* 0x00000000f9069211 */ /* 0x000fc800078410ff */
        /* <DEDUP_REMOVED lines=23> */
[----:B----4-:R-:W-:-:S03]  /*182d0*/  SHF.R.S32.HI R11, RZ, 0x1f, R6 ;  /* 0x0000001fff0b7819 */ /* 0x010fc60000011406 */
[----:B------:R-:W-:-:S04]  /*182e0*/  @!P6 LEA R10, P0, R6, R0, 0x2 ;  /* 0x00000000060ae211 */ /* 0x000fc800078010ff */
[----:B------:R-:W-:Y:S02]  /*182f0*/  @!P6 LEA.HI.X R11, R6, R4, R11, 0x2, P0 ;  /* 0x00000004060be211 */ /* 0x000fe400000f140b */
[----:B------:R-:W-:Y:S02]  /*18300*/  IADD3 R6, R217, 0x88, RZ ;  /* 0x00000088d9067810 */ /* 0x000fe40007ffe0ff */
[----:B-----5:R-:W-:-:S04]  /*18310*/  @!P2 LEA R8, P1, R5, R0, 0x2 ;  /* 0x000000000508a211 */ /* 0x020fc800078210ff */
[----:B------:R-:W-:Y:S02]  /*18320*/  @!P2 LEA.HI.X R9, R5, R4, R7, 0x2, P1 ;  /* 0x000000040509a211 */ /* 0x000fe400008f1407 */
[----:B------:R-:W-:Y:S02]  /*18330*/  IADD3 R5, R217, 0x90, RZ ;  /* 0x00000090d9057810 */ /* 0x000fe40007ffe0ff */
[----:B------:R-:W-:Y:S01]  /*18340*/  SHF.R.S32.HI R7, RZ, 0x1f, R2 ;  /* 0x0000001fff077819 */ /* 0x000fe20000011402 */
[----:B------:R4:W-:Y:S01]  /*18350*/  @!P2 ST.E.64 [R8.64], R48 ;  /* 0x000000300800a985 */ /* 0x0009e2000c101b06 */
[----:B------:R-:W-:Y:S02]  /*18360*/  ISETP.GE.AND P2, PT, R6, c[0x0][0x3c8], PT ;  /* 0x0000f20006007a0c */ /* 0x000fe40003f46270 */
[----:B------:R-:W-:Y:S01]  /*18370*/  ISETP.GE.AND P4, PT, R5, c[0x0][0x3c8], PT ;  /* 0x0000f20005007a0c */ /* 0x000fe20003f86270 */
[----:B------:R5:W-:Y:S01]  /*18380*/  @!P6 ST.E.64 [R10.64], R60 ;  /* 0x0000003c0a00e985 */ /* 0x000be2000c101b06 */
[----:B--2---:R-:W-:-:S04]  /*18390*/  @!P5 LEA R12, P0, R2, R0, 0x2 ;  /* 0x00000000020cd211 */ /* 0x004fc800078010ff */
[----:B------:R-:W-:Y:S02]  /*183a0*/  @!P5 LEA.HI.X R13, R2, R4, R7, 0x2, P0 ;  /* 0x00000004020dd211 */ /* 0x000fe400000f1407 */
[----:B------:R-:W-:Y:S02]  /*183b0*/  IADD3 R2, R217, 0xa0, RZ ;  /* 0x000000a0d9027810 */ /* 0x000fe40007ffe0ff */
[----:B------:R-:W-:Y:S02]  /*183c0*/  SHF.R.S32.HI R7, RZ, 0x1f, R5 ;  /* 0x0000001fff077819 */ /* 0x000fe40000011405 */
[----:B----4-:R-:W-:Y:S02]  /*183d0*/  SHF.R.S32.HI R9, RZ, 0x1f, R3 ;  /* 0x0000001fff097819 */ /* 0x010fe40000011403 */
[-C--:B------:R-:W-:Y:S02]  /*183e0*/  @!P3 LEA R8, P1, R3, R0.reuse, 0x2 ;  /* 0x000000000308b211 */ /* 0x080fe400078210ff */
[----:B-----5:R-:W-:-:S02]  /*183f0*/  @!P4 LEA R10, P0, R5, R0, 0x2 ;  /* 0x00000000050ac211 */ /* 0x020fc400078010ff */
        /* <DEDUP_REMOVED lines=10> */
[----:B--2---:R-:W-:Y:S02]  /*184a0*/  SHF.R.S32.HI R9, RZ, 0x1f, R6 ;  /* 0x0000001fff097819 */ /* 0x004fe40000011406 */
[----:B------:R-:W-:-:S05]  /*184b0*/  @!P2 LEA R8, P1, R6, R0, 0x2 ;  /* 0x000000000608a211 */ /* 0x000fca00078210ff */
[----:B----4-:R-:W-:Y:S02]  /*184c0*/  @!P5 LEA R12, P0, R2, R0, 0x2 ;  /* 0x00000000020cd211 */ /* 0x010fe400078010ff */
[-C--:B------:R-:W-:Y:S02]  /*184d0*/  @!P2 LEA.HI.X R9, R6, R4.reuse, R9, 0x2, P1 ;  /* 0x000000040609a211 */ /* 0x080fe400008f1409 */
[C---:B------:R-:W-:Y:S02]  /*184e0*/  IADD3 R6, R217.reuse, 0xa8, RZ ;  /* 0x000000a8d9067810 */ /* 0x040fe40007ffe0ff */
[----:B------:R-:W-:Y:S01]  /*184f0*/  @!P5 LEA.HI.X R13, R2, R4, R7, 0x2, P0 ;  /* 0x00000004020dd211 */ /* 0x000fe200000f1407 */
[----:B------:R2:W-:Y:S01]  /*18500*/  @!P2 ST.E.64 [R8.64], R64 ;  /* 0x000000400800a985 */ /* 0x0005e2000c101b06 */
[----:B------:R-:W-:Y:S02]  /*18510*/  ISETP.GE.AND P2, PT, R6, c[0x0][0x3c8], PT ;  /* 0x0000f20006007a0c */ /* 0x000fe40003f46270 */
[C---:B------:R-:W-:Y:S01]  /*18520*/  IADD3 R2, R217.reuse, 0xb8, RZ ;  /* 0x000000b8d9027810 */ /* 0x040fe20007ffe0ff */
[----:B------:R4:W-:Y:S01]  /*18530*/  @!P4 ST.E.64 [R10.64], R76 ;  /* 0x0000004c0a00c985 */ /* 0x0009e2000c101b06 */
[----:B------:R-:W-:-:S04]  /*18540*/  IADD3 R7, R217, 0xc0, RZ ;  /* 0x000000c0d9077810 */ /* 0x000fc80007ffe0ff */
[----:B------:R-:W-:Y:S02]  /*18550*/  ISETP.GE.AND P4, PT, R7, c[0x0][0x3c8], PT ;  /* 0x0000f20007007a0c */ /* 0x000fe40003f86270 */
[----:B--2---:R-:W-:Y:S02]  /*18560*/  SHF.R.S32.HI R9, RZ, 0x1f, R3 ;  /* 0x0000001fff097819 */ /* 0x004fe40000011403 */
[-C--:B------:R-:W-:Y:S02]  /*18570*/  @!P3 LEA R8, P1, R3, R0.reuse, 0x2 ;  /* 0x000000000308b211 */ /* 0x080fe400078210ff */
[----:B----4-:R-:W-:Y:S02]  /*18580*/  @!P6 LEA R10, P0, R5, R0, 0x2 ;  /* 0x00000000050ae211 */ /* 0x010fe400078010ff */
[----:B------:R-:W-:Y:S02]  /*18590*/  @!P3 LEA.HI.X R9, R3, R4, R9, 0x2, P1 ;  /* 0x000000040309b211 */ /* 0x000fe400008f1409 */
[----:B------:R-:W-:-:S03]  /*185a0*/  SHF.R.S32.HI R3, RZ, 0x1f, R5 ;  /* 0x0000001fff037819 */ /* 0x000fc60000011405 */
[----:B------:R2:W-:Y:S01]  /*185b0*/  @!P3 ST.E.64 [R8.64], R72 ;  /* 0x000000480800b985 */ /* 0x0005e2000c101b06 */
[----:B------:R-:W-:Y:S02]  /*185c0*/  ISETP.GE.AND P3, PT, R2, c[0x0][0x3c8], PT ;  /* 0x0000f20002007a0c */ /* 0x000fe40003f66270 */
[----:B------:R-:W-:Y:S01]  /*185d0*/  @!P6 LEA.HI.X R11, R5, R4, R3, 0x2, P0 ;  /* 0x00000004050be211 */ /* 0x000fe200000f1403 */
[----:B------:R4:W-:Y:S01]  /*185e0*/  @!P5 ST.E.64 [R12.64], R84 ;  /* 0x000000540c00d985 */ /* 0x0009e2000c101b06 */
[C---:B------:R-:W-:Y:S02]  /*185f0*/  IADD3 R5, R217.reuse, 0xc8, RZ ;  /* 0x000000c8d9057810 */ /* 0x040fe40007ffe0ff */
[----:B------:R-:W-:-:S04]  /*18600*/  IADD3 R3, R217, 0xd0, RZ ;  /* 0x000000d0d9037810 */ /* 0x000fc80007ffe0ff */
[----:B------:R-:W-:Y:S02]  /*18610*/  ISETP.GE.AND P5, PT, R3, c[0x0][0x3c8], PT ;  /* 0x0000f20003007a0c */ /* 0x000fe40003fa6270 */
[----:B--2---:R-:W-:Y:S02]  /*18620*/  SHF.R.S32.HI R9, RZ, 0x1f, R6 ;  /* 0x0000001fff097819 */ /* 0x004fe40000011406 */
[CC--:B------:R-:W-:Y:S02]  /*18630*/  @!P2 LEA R8, P1, R6.reuse, R0.reuse, 0x2 ;  /* 0x000000000608a211 */ /* 0x0c0fe400078210ff */
        /* <DEDUP_REMOVED lines=9> */
[----:B------:R-:W-:Y:S02]  /*186d0*/  ISETP.GE.AND P6, PT, R6, c[0x0][0x3c8], PT ;  /* 0x0000f20006007a0c */ /* 0x000fe40003fc6270 */
[----:B--2---:R-:W-:-:S02]  /*186e0*/  SHF.R.S32.HI R9, RZ, 0x1f, R2 ;  /* 0x0000001fff097819 */ /* 0x004fc40000011402 */
[CC--:B------:R-:W-:Y:S02]  /*186f0*/  @!P3 LEA R8, P1, R2.reuse, R0.reuse, 0x2 ;  /* 0x000000000208b211 */ /* 0x0c0fe400078210ff */
[----:B----4-:R-:W-:Y:S02]  /*18700*/  @!P5 LEA R10, P0, R3, R0, 0x2 ;  /* 0x00000000030ad211 */ /* 0x010fe400078010ff */
[-C--:B------:R-:W-:Y:S02]  /*18710*/  @!P3 LEA.HI.X R9, R2, R4.reuse, R9, 0x2, P1 ;  /* 0x000000040209b211 */ /* 0x080fe400008f1409 */
[----:B------:R-:W-:Y:S02]  /*18720*/  IADD3 R2, R217, 0xd8, RZ ;  /* 0x000000d8d9027810 */ /* 0x000fe40007ffe0ff */
[----:B------:R-:W-:Y:S01]  /*18730*/  @!P5 LEA.HI.X R11, R3, R4, R7, 0x2, P0 ;  /* 0x00000004030bd211 */ /* 0x000fe200000f1407 */
[----:B------:R2:W-:Y:S01]  /*18740*/  @!P3 ST.E.64 [R8.64], R88 ;  /* 0x000000580800b985 */ /* 0x0005e2000c101b06 */
[----:B------:R-:W-:-:S02]  /*18750*/  SHF.R.S32.HI R7, RZ, 0x1f, R2 ;  /* 0x0000001fff077819 */ /* 0x000fc40000011402 */
[----:B------:R-:W-:Y:S01]  /*18760*/  IADD3 R3, R217, 0xf0, RZ ;  /* 0x000000f0d9037810 */ /* 0x000fe20007ffe0ff */
[----:B------:R4:W-:Y:S01]  /*18770*/  @!P4 ST.E.64 [R12.64], R100 ;  /* 0x000000640c00c985 */ /* 0x0009e2000c101b06 */
[----:B------:R-:W-:Y:S02]  /*18780*/  ISETP.GE.AND P4, PT, R2, c[0x0][0x3c8], PT ;  /* 0x0000f20002007a0c */ /* 0x000fe40003f86270 */
[----:B--2---:R-:W-:Y:S02]  /*18790*/  SHF.R.S32.HI R9, RZ, 0x1f, R5 ;  /* 0x0000001fff097819 */ /* 0x004fe40000011405 */
[CC--:B------:R-:W-:Y:S02]  /*187a0*/  @!P2 LEA R8, P1, R5.reuse, R0.reuse, 0x2 ;  /* 0x000000000508a211 */ /* 0x0c0fe400078210ff */
[----:B----4-:R-:W-:Y:S02]  /*187b0*/  @!P6 LEA R12, P0, R6, R0, 0x2 ;  /* 0x00000000060ce211 */ /* 0x010fe400078010ff */
[----:B------:R-:W-:-:S02]  /*187c0*/  @!P2 LEA.HI.X R9, R5, R4, R9, 0x2, P1 ;  /* 0x000000040509a211 */ /* 0x000fc400008f1409 */
[----:B------:R-:W-:-:S03]  /*187d0*/  IADD3 R5, R217, 0xe8, RZ ;  /* 0x000000e8d9057810 */ /* 0x000fc60007ffe0ff */
[C---:B------:R-:W-:Y:S01]  /*187e0*/  @!P4 LEA R14, P1, R2.reuse, R0, 0x2 ;  /* 0x00000000020ec211 */ /* 0x040fe200078210ff */
[----:B------:R2:W-:Y:S01]  /*187f0*/  @!P2 ST.E.64 [R8.64], R96 ;  /* 0x000000600800a985 */ /* 0x0005e2000c101b06 */
[----:B------:R-:W-:Y:S02]  /*18800*/  ISETP.GE.AND P3, PT, R5, c[0x0][0x3c8], PT ;  /* 0x0000f20005007a0c */ /* 0x000fe40003f66270 */
[----:B------:R-:W-:Y:S01]  /*18810*/  @!P4 LEA.HI.X R15, R2, R4, R7, 0x2, P1 ;  /* 0x00000004020fc211 */ /* 0x000fe200008f1407 */
[----:B------:R4:W-:Y:S01]  /*18820*/  @!P5 ST.E.64 [R10.64], R108 ;  /* 0x0000006c0a00d985 */ /* 0x0009e2000c101b06 */
[----:B------:R-:W-:Y:S02]  /*18830*/  ISETP.GE.AND P2, PT, R3, c[0x0][0x3c8], PT ;  /* 0x0000f20003007a0c */ /* 0x000fe40003f46270 */
[----:B------:R-:W-:Y:S01]  /*18840*/  IADD3 R2, R217, 0xf8, RZ ;  /* 0x000000f8d9027810 */ /* 0x000fe20007ffe0ff */
[----:B------:R1:W-:Y:S03]  /*18850*/  @!P4 ST.E.64 [R14.64], R166 ;  /* 0x000000a60e00c985 */ /* 0x0003e6000c101b06 */
[----:B------:R-:W-:-:S02]  /*18860*/  ISETP.GE.AND P1, PT, R2, c[0x0][0x3c8], PT ;  /* 0x0000f20002007a0c */ /* 0x000fc40003f26270 */
[----:B--2---:R-:W-:-:S04]  /*18870*/  SHF.R.S32.HI R8, RZ, 0x1f, R6 ;  /* 0x0000001fff087819 */ /* 0x004fc80000011406 */
[----:B------:R-:W-:Y:S02]  /*18880*/  @!P6 LEA.HI.X R13, R6, R4, R8, 0x2, P0 ;  /* 0x00000004060de211 */ /* 0x000fe400000f1408 */
[----:B------:R-:W-:Y:S02]  /*18890*/  SHF.R.S32.HI R6, RZ, 0x1f, R5 ;  /* 0x0000001fff067819 */ /* 0x000fe40000011405 */
[C---:B----4-:R-:W-:Y:S01]  /*188a0*/  @!P3 LEA R10, P0, R5.reuse, R0, 0x2 ;  /* 0x00000000050ab211 */ /* 0x050fe200078010ff */
[----:B------:R1:W-:Y:S03]  /*188b0*/  @!P6 ST.E.64 [R12.64], R164 ;  /* 0x000000a40c00e985 */ /* 0x0003e6000c101b06 */
[----:B------:R-:W-:Y:S02]  /*188c0*/  @!P3 LEA.HI.X R11, R5, R4, R6, 0x2, P0 ;  /* 0x00000004050bb211 */ /* 0x000fe400000f1406 */
[----:B------:R-:W-:-:S02]  /*188d0*/  SHF.R.S32.HI R5, RZ, 0x1f, R3 ;  /* 0x0000001fff057819 */ /* 0x000fc40000011403 */
[C---:B------:R-:W-:Y:S01]  /*188e0*/  @!P2 LEA R8, P0, R3.reuse, R0, 0x2 ;  /* 0x000000000308a211 */ /* 0x040fe200078010ff */
[----:B------:R1:W-:Y:S03]  /*188f0*/  @!P3 ST.E.64 [R10.64], R162 ;  /* 0x000000a20a00b985 */ /* 0x0003e6000c101b06 */
[----:B------:R-:W-:Y:S02]  /*18900*/  @!P2 LEA.HI.X R9, R3, R4, R5, 0x2, P0 ;  /* 0x000000040309a211 */ /* 0x000fe400000f1405 */
[----:B------:R-:W-:Y:S02]  /*18910*/  SHF.R.S32.HI R3, RZ, 0x1f, R2 ;  /* 0x0000001fff037819 */ /* 0x000fe40000011402 */
[C---:B------:R-:W-:Y:S01]  /*18920*/  @!P1 LEA R6, P0, R2.reuse, R0, 0x2 ;  /* 0x0000000002069211 */ /* 0x040fe200078010ff */
[----:B------:R1:W-:Y:S03]  /*18930*/  @!P2 ST.E.64 [R8.64], R116 ;  /* 0x000000740800a985 */ /* 0x0003e6000c101b06 */
[----:B------:R-:W-:-:S05]  /*18940*/  @!P1 LEA.HI.X R7, R2, R4, R3, 0x2, P0 ;  /* 0x0000000402079211 */ /* 0x000fca00000f1403 */
[----:B------:R1:W-:Y:S04]  /*18950*/  @!P1 ST.E.64 [R6.64], R104 ;  /* 0x0000006806009985 */ /* 0x0003e8000c101b06 */
.L_x_3715:
[----:B------:R-:W-:Y:S05]  /*18960*/  BSYNC B0 ;  /* 0x0000000000007941 */ /* 0x000fea0003800000 */
.L_x_3714:
[----:B------:R-:W-:Y:S05]  /*18970*/  BRA.DIV ~URZ, `(.L_x_3716) ;  /* 0x000036827f007947 */ /* 0x000fea000b800000 */
[----:B--2---:R2:W1:Y:S04]  /*18980*/  SHFL.IDX PT, R4, R16, 0x1, 0x1c1f ;  /* 0x003c1f0010047f89 */ /* 0x00446800000e0000 */
[----:B----4-:R2:W4:Y:S02]  /*18990*/  SHFL.IDX PT, R0, R17, 0x1, 0x1c1f ;  /* 0x003c1f0011007f89 */ /* 0x01052400000e0000 */
.L_x_3774:
        /* <DEDUP_REMOVED lines=8> */
[C---:B------:R-:W-:Y:S01]  /*18a20*/  IADD3 R12, R217.reuse, 0x20, RZ ;  /* 0x00000020d90c7810 */ /* 0x040fe20007ffe0ff */
[----:B----4-:R-:W-:Y:S01]  /*18a30*/  @!P1 IMAD.MOV.U32 R2, RZ, RZ, R0 ;  /* 0x000000ffff029224 */ /* 0x010fe200078e0000 */
[C---:B------:R-:W-:Y:S01]  /*18a40*/  IADD3 R13, R217.reuse, 0x8, RZ ;  /* 0x00000008d90d7810 */ /* 0x040fe20007ffe0ff */
[----:B------:R-:W-:Y:S01]  /*18a50*/  @!P1 IMAD.MOV.U32 R3, RZ, RZ, R4 ;  /* 0x000000ffff039224 */ /* 0x000fe200078e0004 */
[----:B------:R-:W-:Y:S02]  /*18a60*/  ISETP.GE.AND P4, PT, R14, c[0x0][0x3c8], PT ;  /* 0x0000f2000e007a0c */ /* 0x000fe40003f86270 */
[----:B------:R-:W-:Y:S01]  /*18a70*/  ISETP.GE.AND P3, PT, R12, c[0x0][0x3c8], PT ;  /* 0x0000f2000c007a0c */ /* 0x000fe20003f66270 */
[C---:B------:R-:W-:Y:S01]  /*18a80*/  @!P1 IMAD.WIDE R2, R217.reuse, 0x4, R2 ;  /* 0x00000004d9029825 */ /* 0x040fe200078e0202 */
[C---:B------:R-:W-:Y:S02]  /*18a90*/  IADD3 R9, R217.reuse, 0x10, RZ ;  /* 0x00000010d9097810 */ /* 0x040fe40007ffe0ff */
[----:B------:R-:W-:-:S02]  /*18aa0*/  IADD3 R5, R217, 0x28, RZ ;  /* 0x00000028d9057810 */ /* 0x000fc40007ffe0ff */
[C---:B------:R-:W-:Y:S01]  /*18ab0*/  @!P0 LEA R6, P6, R10.reuse, R0, 0x2 ;  /* 0x000000000a068211 */ /* 0x040fe200078c10ff */
[----:B------:R1:W-:Y:S01]  /*18ac0*/  @!P1 ST.E.64 [R2.64], R120 ;  /* 0x0000007802009985 */ /* 0x0003e2000c101b06 */
[----:B------:R-:W-:Y:S02]  /*18ad0*/  SHF.R.S32.HI R13, RZ, 0x1f, R13 ;  /* 0x0000001fff0d7819 */ /* 0x000fe4000001140d */
[----:B------:R-:W-:Y:S02]  /*18ae0*/  SHF.R.S32.HI R9, RZ, 0x1f, R9 ;  /* 0x0000001fff097819 */ /* 0x000fe40000011409 */
[----:B------:R-:W-:Y:S02]  /*18af0*/  ISETP.GE.AND P2, PT, R5, c[0x0][0x3c8], PT ;  /* 0x0000f20005007a0c */ /* 0x000fe40003f46270 */
[----:B------:R-:W-:Y:S02]  /*18b00*/  IADD3 R11, R217, 0x30, RZ ;  /* 0x00000030d90b7810 */ /* 0x000fe40007ffe0ff */
[----:B------:R-:W-:-:S02]  /*18b10*/  @!P0 LEA.HI.X R7, R10, R4, R13, 0x2, P6 ;  /* 0x000000040a078211 */ /* 0x000fc400030f140d */
[C---:B------:R-:W-:Y:S02]  /*18b20*/  IADD3 R15, R217.reuse, 0x18, RZ ;  /* 0x00000018d90f7810 */ /* 0x040fe40007ffe0ff */
[C---:B------:R-:W-:Y:S01]  /*18b30*/  IADD3 R13, R217.reuse, 0x20, RZ ;  /* 0x00000020d90d7810 */ /* 0x040fe20007ffe0ff */
[----:B------:R4:W-:Y:S01]  /*18b40*/  @!P0 ST.E.64 [R6.64], R124 ;  /* 0x0000007c06008985 */ /* 0x0009e2000c101b06 */
[----:B------:R-:W-:Y:S02]  /*18b50*/  SHF.R.S32.HI R15, RZ, 0x1f, R15 ;  /* 0x0000001fff0f7819 */ /* 0x000fe4000001140f */
[----:B------:R-:W-:Y:S02]  /*18b60*/  SHF.R.S32.HI R13, RZ, 0x1f, R13 ;  /* 0x0000001fff0d7819 */ /* 0x000fe4000001140d */
[----:B------:R-:W-:-:S04]  /*18b70*/  IADD3 R10, R217, 0x28, RZ ;  /* 0x00000028d90a7810 */ /* 0x000fc80007ffe0ff */
[----:B------:R-:W-:Y:S02]  /*18b80*/  SHF.R.S32.HI R10, RZ, 0x1f, R10 ;  /* 0x0000001fff0a7819 */ /* 0x000fe4000001140a */
[----:B-1----:R-:W-:-:S04]  /*18b90*/  @!P5 LEA R2, P1, R8, R0, 0x2 ;  /* 0x000000000802d211 */ /* 0x002fc800078210ff */
[----:B------:R-:W-:Y:S02]  /*18ba0*/  @!P5 LEA.HI.X R3, R8, R4, R9, 0x2, P1 ;  /* 0x000000040803d211 */ /* 0x000fe400008f1409 */
[----:B------:R-:W-:Y:S02]  /*18bb0*/  ISETP.GE.AND P1, PT, R11, c[0x0][0x3c8], PT ;  /* 0x0000f2000b007a0c */ /* 0x000fe40003f26270 */
[C---:B------:R-:W-:Y:S01]  /*18bc0*/  @!P4 LEA R8, P0, R14.reuse, R0, 0x2 ;  /* 0x000000000e08c211 */ /* 0x040fe200078010ff */
[----:B------:R1:W-:Y:S03]  /*18bd0*/  @!P5 ST.E.64 [R2.64], R128 ;  /* 0x000000800200d985 */ /* 0x0003e6000c101b06 */
[----:B------:R-:W-:Y:S02]  /*18be0*/  @!P4 LEA.HI.X R9, R14, R4, R15, 0x2, P0 ;  /* 0x000000040e09c211 */ /* 0x000fe400000f140f */
[----:B----4-:R-:W-:-:S02]  /*18bf0*/  @!P3 LEA R6, P6, R12, R0, 0x2 ;  /* 0x000000000c06b211 */ /* 0x010fc400078c10ff */
[----:B------:R-:W-:Y:S01]  /*18c00*/  ISETP.GE.AND P0, PT, R252, c[0x0][0x3c8], PT ;  /* 0x0000f200fc007a0c */ /* 0x000fe20003f06270 */
[----:B------:R4:W-:Y:S01]  /*18c10*/  @!P4 ST.E.64 [R8.64], R134 ;  /* 0x000000860800c985 */ /* 0x0009e2000c101b06 */
[----:B------:R-:W-:Y:S02]  /*18c20*/  @!P3 LEA.HI.X R7, R12, R4, R13, 0x2, P6 ;  /* 0x000000040c07b211 */ /* 0x000fe400030f140d */
[----:B------:R-:W-:Y:S02]  /*18c30*/  IADD3 R12, R217, 0x30, RZ ;  /* 0x00000030d90c7810 */ /* 0x000fe40007ffe0ff */
[----:B------:R-:W-:Y:S01]  /*18c40*/  ISETP.GE.AND P4, PT, R251, c[0x0][0x3c8], PT ;  /* 0x0000f200fb007a0c */ /* 0x000fe20003f86270 */
[----:B------:R5:W-:Y:S01]  /*18c50*/  @!P3 ST.E.64 [R6.64], R22 ;  /* 0x000000160600b985 */ /* 0x000be2000c101b06 */
[----:B------:R-:W-:Y:S02]  /*18c60*/  SHF.R.S32.HI R12, RZ, 0x1f, R12 ;  /* 0x0000001fff0c7819 */ /* 0x000fe4000001140c */
[----:B-1----:R-:W-:-:S04]  /*18c70*/  @!P2 LEA R2, P5, R5, R0, 0x2 ;  /* 0x000000000502a211 */ /* 0x002fc800078a10ff */
[----:B------:R-:W-:Y:S02]  /*18c80*/  @!P2 LEA.HI.X R3, R5, R4, R10, 0x2, P5 ;  /* 0x000000040503a211 */ /* 0x000fe400028f140a */
[----:B------:R-:W-:Y:S02]  /*18c90*/  SHF.R.S32.HI R10, RZ, 0x1f, R252 ;  /* 0x0000001fff0a7819 */ /* 0x000fe400000114fc */
[----:B----4-:R-:W-:Y:S01]  /*18ca0*/  @!P1 LEA R8, P3, R11, R0, 0x2 ;  /* 0x000000000b089211 */ /* 0x010fe200078610ff */
[----:B------:R1:W-:Y:S01]  /*18cb0*/  @!P2 ST.E.64 [R2.64], R26 ;  /* 0x0000001a0200a985 */ /* 0x0003e2000c101b06 */
[----:B------:R-:W-:Y:S02]  /*18cc0*/  IADD3 R5, R217, 0x50, RZ ;  /* 0x00000050d9057810 */ /* 0x000fe40007ffe0ff */
[----:B------:R-:W-:Y:S02]  /*18cd0*/  @!P1 LEA.HI.X R9, R11, R4, R12, 0x2, P3 ;  /* 0x000000040b099211 */ /* 0x000fe400018f140c */
[----:B------:R-:W-:-:S02]  /*18ce0*/  ISETP.GE.AND P3, PT, R249, c[0x0][0x3c8], PT ;  /* 0x0000f200f9007a0c */ /* 0x000fc40003f66270 */
[C---:B-----5:R-:W-:Y:S01]  /*18cf0*/  @!P0 LEA R6, P2, R252.reuse, R0, 0x2 ;  /* 0x00000000fc068211 */ /* 0x060fe200078410ff */
[----:B------:R4:W-:Y:S01]  /*18d00*/  @!P1 ST.E.64 [R8.64], R138 ;  /* 0x0000008a08009985 */ /* 0x0009e2000c101b06 */
[----:B------:R-:W-:Y:S02]  /*18d10*/  SHF.R.S32.HI R12, RZ, 0x1f, R251 ;  /* 0x0000001fff0c7819 */ /* 0x000fe400000114fb */
[----:B------:R-:W-:Y:S02]  /*18d20*/  @!P0 LEA.HI.X R7, R252, R4, R10, 0x2, P2 ;  /* 0x00000004fc078211 */ /* 0x000fe400010f140a */
[----:B------:R-:W-:Y:S02]  /*18d30*/  ISETP.GE.AND P6, PT, R5, c[0x0][0x3c8], PT ;  /* 0x0000f20005007a0c */ /* 0x000fe40003fc6270 */
[----:B------:R-:W-:Y:S01]  /*18d40*/  SHF.R.S32.HI R13, RZ, 0x1f, R5 ;  /* 0x0000001fff0d7819 */ /* 0x000fe20000011405 */
[----:B------:R5:W-:Y:S01]  /*18d50*/  @!P0 ST.E.64 [R6.64], R30 ;  /* 0x0000001e06008985 */ /* 0x000be2000c101b06 */
[----:B------:R-:W-:-:S04]  /*18d60*/  @!P4 LEA R10, P0, R251, R0, 0x2 ;  /* 0x00000000fb0ac211 */ /* 0x000fc800078010ff */
[----:B------:R-:W-:-:S05]  /*18d70*/  @!P4 LEA.HI.X R11, R251, R4, R12, 0x2, P0 ;  /* 0x00000004fb0bc211 */ /* 0x000fca00000f140c */
[----:B------:R2:W-:Y:S02]  /*18d80*/  @!P4 ST.E.64 [R10.64], R38 ;  /* 0x000000260a00c985 */ /* 0x0005e4000c101b06 */
[----:B--2---:R-:W-:Y:S02]  /*18d90*/  @!P6 LEA R16, P0, R5, R0, 0x2 ;  /* 0x000000000510e211 */ /* 0x004fe400078010ff */
[C---:B-1----:R-:W-:Y:S02]  /*18da0*/  IADD3 R3, R217.reuse, 0x58, RZ ;  /* 0x00000058d9037810 */ /* 0x042fe40007ffe0ff */
[----:B------:R-:W-:Y:S02]  /*18db0*/  IADD3 R2, R217, 0x60, RZ ;  /* 0x00000060d9027810 */ /* 0x000fe40007ffe0ff */
[----:B------:R-:W-:Y:S02]  /*18dc0*/  ISETP.GE.AND P5, PT, R3, c[0x0][0x3c8], PT ;  /* 0x0000f20003007a0c */ /* 0x000fe40003fa6270 */
[----:B------:R-:W-:-:S02]  /*18dd0*/  SHF.R.S32.HI R12, RZ, 0x1f, R3 ;  /* 0x0000001fff0c7819 */ /* 0x000fc40000011403 */
[----:B----4-:R-:W-:Y:S02]  /*18de0*/  @!P3 LEA R8, P1, R249, R0, 0x2 ;  /* 0x00000000f908b211 */ /* 0x010fe400078210ff */
[----:B------:R-:W-:Y:S02]  /*18df0*/  ISETP.GE.AND P4, PT, R2, c[0x0][0x3c8], PT ;  /* 0x0000f20002007a0c */ /* 0x000fe40003f86270 */
[----:B---3--:R-:W-:Y:S02]  /*18e00*/  @!P6 LEA.HI.X R17, R5, R4, R13, 0x2, P0 ;  /* 0x000000040511e211 */ /* 0x008fe400000f140d */
[C---:B------:R-:W-:Y:S02]  /*18e10*/  IADD3 R5, R217.reuse, 0x78, RZ ;  /* 0x00000078d9057810 */ /* 0x040fe40007ffe0ff */
[----:B-----5:R-:W-:Y:S02]  /*18e20*/  SHF.R.S32.HI R7, RZ, 0x1f, R249 ;  /* 0x0000001fff077819 */ /* 0x020fe400000114f9 */
[----:B------:R-:W-:-:S02]  /*18e30*/  IADD3 R6, R217, 0x68, RZ ;  /* 0x00000068d9067810 */ /* 0x000fc40007ffe0ff */
[----:B------:R-:W-:Y:S02]  /*18e40*/  @!P3 LEA.HI.X R9, R249, R4, R7, 0x2, P1 ;  /* 0x00000004f909b211 */ /* 0x000fe400008f1407 */
[C---:B------:R-:W-:Y:S02]  /*18e50*/  @!P5 LEA R14, P1, R3.reuse, R0, 0x2 ;  /* 0x00000000030ed211 */ /* 0x040fe400078210ff */
[----:B------:R-:W-:Y:S01]  /*18e60*/  ISETP.GE.AND P2, PT, R6, c[0x0][0x3c8], PT ;  /* 0x0000f20006007a0c */ /* 0x000fe20003f46270 */
[----:B------:R1:W-:Y:S01]  /*18e70*/  @!P3 ST.E.64 [R8.64], R34 ;  /* 0x000000220800b985 */ /* 0x0003e2000c101b06 */
[----:B------:R-:W-:Y:S02]  /*18e80*/  @!P5 LEA.HI.X R15, R3, R4, R12, 0x2, P1 ;  /* 0x00000004030fd211 */ /* 0x000fe400008f140c */
[----:B------:R-:W-:Y:S01]  /*18e90*/  IADD3 R3, R217, 0x70, RZ ;  /* 0x00000070d9037810 */ /* 0x000fe20007ffe0ff */
[----:B------:R2:W-:Y:S01]  /*18ea0*/  @!P6 ST.E.64 [R16.64], R46 ;  /* 0x0000002e1000e985 */ /* 0x0005e2000c101b06 */
[----:B------:R-:W-:-:S02]  /*18eb0*/  @!P4 LEA R12, P0, R2, R0, 0x2 ;  /* 0x00000000020cc211 */ /* 0x000fc400078010ff */
[----:B------:R-:W-:Y:S01]  /*18ec0*/  ISETP.GE.AND P1, PT, R3, c[0x0][0x3c8], PT ;  /* 0x0000f20003007a0c */ /* 0x000fe20003f26270 */
[----:B------:R3:W-:Y:S01]  /*18ed0*/  @!P5 ST.E.64 [R14.64], R42 ;  /* 0x0000002a0e00d985 */ /* 0x0007e2000c101b06 */
[----:B------:R-:W-:-:S03]  /*18ee0*/  SHF.R.S32.HI R7, RZ, 0x1f, R6 ;  /* 0x0000001fff077819 */ /* 0x000fc60000011406 */
[----:B------:R-:W-:-:S04]  /*18ef0*/  @!P2 LEA R10, P3, R6, R0, 0x2 ;  /* 0x00000000060aa211 */ /* 0x000fc800078610ff */
[----:B------:R-:W-:Y:S02]  /*18f00*/  @!P2 LEA.HI.X R11, R6, R4, R7, 0x2, P3 ;  /* 0x00000004060ba211 */ /* 0x000fe400018f1407 */
[----:B------:R-:W-:Y:S02]  /*18f10*/  SHF.R.S32.HI R6, RZ, 0x1f, R3 ;  /* 0x0000001fff067819 */ /* 0x000fe40000011403 */
[----:B------:R-:W-:-:S04]  /*18f20*/  IADD3 R7, R217, 0x88, RZ ;  /* 0x00000088d9077810 */ /* 0x000fc80007ffe0ff */
[----:B------:R-:W-:Y:S02]  /*18f30*/  ISETP.GE.AND P5, PT, R7, c[0x0][0x3c8], PT ;  /* 0x0000f20007007a0c */ /* 0x000fe40003fa6270 */
[----:B-1----:R-:W-:Y:S02]  /*18f40*/  SHF.R.S32.HI R8, RZ, 0x1f, R2 ;  /* 0x0000001fff087819 */ /* 0x002fe40000011402 */
[----:B------:R-:W-:Y:S02]  /*18f50*/  SHF.R.S32.HI R9, RZ, 0x1f, R5 ;  /* 0x0000001fff097819 */ /* 0x000fe40000011405 */
[----:B------:R-:W-:Y:S02]  /*18f60*/  @!P4 LEA.HI.X R13, R2, R4, R8, 0x2, P0 ;  /* 0x00000004020dc211 */ /* 0x000fe400000f1408 */
[----:B------:R-:W-:Y:S02]  /*18f70*/  @!P1 LEA R18, P4, R3, R0, 0x2 ;  /* 0x0000000003129211 */ /* 0x000fe400078810ff */
[----:B------:R-:W-:-:S02]  /*18f80*/  ISETP.GE.AND P0, PT, R5, c[0x0][0x3c8], PT ;  /* 0x0000f20005007a0c */ /* 0x000fc40003f06270 */
[----:B------:R-:W-:Y:S02]  /*18f90*/  @!P1 LEA.HI.X R19, R3, R4, R6, 0x2, P4 ;  /* 0x0000000403139211 */ /* 0x000fe400020f1406 */
[----:B------:R-:W-:Y:S02]  /*18fa0*/  ISETP.GE.AND P4, PT, R2, c[0x0][0x3c8], PT ;  /* 0x0000f20002007a0c */ /* 0x000fe40003f86270 */
[C---:B------:R-:W-:Y:S02]  /*18fb0*/  IADD3 R8, R217.reuse, 0x80, RZ ;  /* 0x00000080d9087810 */ /* 0x040fe40007ffe0ff */
[----:B------:R-:W-:Y:S02]  /*18fc0*/  IADD3 R2, R217, 0x90, RZ ;  /* 0x00000090d9027810 */ /* 0x000fe40007ffe0ff */
[----:B------:R-:W-:Y:S02]  /*18fd0*/  ISETP.GE.AND P6, PT, R8, c[0x0][0x3c8], PT ;  /* 0x0000f20008007a0c */ /* 0x000fe40003fc6270 */
[----:B------:R-:W-:-:S02]  /*18fe0*/  SHF.R.S32.HI R3, RZ, 0x1f, R8 ;  /* 0x0000001fff037819 */ /* 0x000fc40000011408 */
[----:B--2---:R-:W-:Y:S02]  /*18ff0*/  @!P0 LEA R16, P3, R5, R0, 0x2 ;  /* 0x0000000005108211 */ /* 0x004fe400078610ff */
[----:B------:R-:W-:Y:S01]  /*19000*/  IADD3 R6, R217, 0x98, RZ ;  /* 0x00000098d9067810 */ /* 0x000fe20007ffe0ff */
[----:B------:R1:W-:Y:S01]  /*19010*/  @!P4 ST.E.64 [R12.64], R54 ;  /* 0x000000360c00c985 */ /* 0x0003e2000c101b06 */
[----:B------:R-:W-:Y:S02]  /*19020*/  @!P0 LEA.HI.X R17, R5, R4, R9, 0x2, P3 ;  /* 0x0000000405118211 */ /* 0x000fe400018f1409 */
[----:B------:R-:W-:Y:S01]  /*19030*/  SHF.R.S32.HI R5, RZ, 0x1f, R7 ;  /* 0x0000001fff057819 */ /* 0x000fe20000011407 */
[----:B------:R2:W-:Y:S01]  /*19040*/  @!P2 ST.E.64 [R10.64], R50 ;  /* 0x000000320a00a985 */ /* 0x0005e2000c101b06 */
[----:B------:R-:W-:Y:S02]  /*19050*/  ISETP.GE.AND P4, PT, R6, c[0x0][0x3c8], PT ;  /* 0x0000f20006007a0c */ /* 0x000fe40003f86270 */
[----:B---3--:R-:W-:Y:S01]  /*19060*/  @!P6 LEA R14, P3, R8, R0, 0x2 ;  /* 0x00000000080ee211 */ /* 0x008fe200078610ff */
[----:B------:R-:W-:Y:S01]  /*19070*/  @!P1 ST.E.64 [R18.64], R62 ;  /* 0x0000003e12009985 */ /* 0x000fe2000c101b06 */
[----:B------:R-:W-:-:S02]  /*19080*/  SHF.R.S32.HI R9, RZ, 0x1f, R6 ;  /* 0x0000001fff097819 */ /* 0x000fc40000011406 */
[----:B------:R-:W-:Y:S01]  /*19090*/  @!P6 LEA.HI.X R15, R8, R4, R3, 0x2, P3 ;  /* 0x00000004080fe211 */ /* 0x000fe200018f1403 */
[----:B------:R3:W-:Y:S01]  /*190a0*/  @!P0 ST.E.64 [R16.64], R58 ;  /* 0x0000003a10008985 */ /* 0x0007e2000c101b06 */
[----:B------:R-:W-:-:S03]  /*190b0*/  IADD3 R3, R217, 0xa8, RZ ;  /* 0x000000a8d9037810 */ /* 0x000fc60007ffe0ff */
[----:B------:R-:W-:Y:S01]  /*190c0*/  @!P6 ST.E.64 [R14.64], R70 ;  /* 0x000000460e00e985 */ /* 0x000fe2000c101b06 */
[----:B------:R-:W-:Y:S02]  /*190d0*/  ISETP.GE.AND P6, PT, R2, c[0x0][0x3c8], PT ;  /* 0x0000f20002007a0c */ /* 0x000fe40003fc6270 */
[----:B------:R-:W-:-:S04]  /*190e0*/  @!P4 LEA R8, P1, R6, R0, 0x2 ;  /* 0x000000000608c211 */ /* 0x000fc800078210ff */
[----:B------:R-:W-:Y:S02]  /*190f0*/  @!P4 LEA.HI.X R9, R6, R4, R9, 0x2, P1 ;  /* 0x000000040609c211 */ /* 0x000fe400008f1409 */
[----:B------:R-:W-:Y:S02]  /*19100*/  IADD3 R6, R217, 0xb0, RZ ;  /* 0x000000b0d9067810 */ /* 0x000fe40007ffe0ff */
[C---:B-1----:R-:W-:Y:S02]  /*19110*/  @!P5 LEA R12, P2, R7.reuse, R0, 0x2 ;  /* 0x00000000070cd211 */ /* 0x042fe400078410ff */
[----:B------:R-:W-:Y:S02]  /*19120*/  ISETP.GE.AND P1, PT, R6, c[0x0][0x3c8], PT ;  /* 0x0000f20006007a0c */ /* 0x000fe40003f26270 */
[----:B------:R-:W-:Y:S02]  /*19130*/  @!P5 LEA.HI.X R13, R7, R4, R5, 0x2, P2 ;  /* 0x00000004070dd211 */ /* 0x000fe400010f1405 */
[----:B------:R-:W-:-:S02]  /*19140*/  ISETP.GE.AND P2, PT, R2, c[0x0][0x3c8], PT ;  /* 0x0000f20002007a0c */ /* 0x000fc40003f46270 */
[----:B------:R-:W-:Y:S01]  /*19150*/  IADD3 R5, R217, 0xa0, RZ ;  /* 0x000000a0d9057810 */ /* 0x000fe20007ffe0ff */
[----:B------:R1:W-:Y:S01]  /*19160*/  @!P5 ST.E.64 [R12.64], R66 ;  /* 0x000000420c00d985 */ /* 0x0003e2000c101b06 */
[----:B------:R-:W-:Y:S02]  /*19170*/  SHF.R.S32.HI R7, RZ, 0x1f, R2 ;  /* 0x0000001fff077819 */ /* 0x000fe40000011402 */
[----:B------:R-:W-:-:S07]  /*19180*/  ISETP.GE.AND P3, PT, R5, c[0x0][0x3c8], PT ;  /* 0x0000f20005007a0c */ /* 0x000fce0003f66270 */
[----:B--2---:R-:W-:-:S04]  /*19190*/  @!P2 LEA R10, P0, R2, R0, 0x2 ;  /* 0x00000000020aa211 */ /* 0x004fc800078010ff */
[----:B------:R-:W-:Y:S02]  /*191a0*/  @!P2 LEA.HI.X R11, R2, R4, R7, 0x2, P0 ;  /* 0x00000004020ba211 */ /* 0x000fe400000f1407 */
[----:B------:R-:W-:Y:S02]  /*191b0*/  ISETP.GE.AND P2, PT, R3, c[0x0][0x3c8], PT ;  /* 0x0000f20003007a0c */ /* 0x000fe40003f46270 */
[----:B---3--:R-:W-:Y:S01]  /*191c0*/  @!P3 LEA R16, P0, R5, R0, 0x2 ;  /* 0x000000000510b211 */ /* 0x008fe200078010ff */
[----:B------:R2:W-:Y:S01]  /*191d0*/  @!P6 ST.E.64 [R10.64], R78 ;  /* 0x0000004e0a00e985 */ /* 0x0005e2000c101b06 */
[C---:B------:R-:W-:Y:S02]  /*191e0*/  IADD3 R7, R217.reuse, 0xb8, RZ ;  /* 0x000000b8d9077810 */ /* 0x040fe40007ffe0ff */
[----:B------:R-:W-:Y:S01]  /*191f0*/  IADD3 R2, R217, 0xc8, RZ ;  /* 0x000000c8d9027810 */ /* 0x000fe20007ffe0ff */
[----:B------:R3:W-:Y:S01]  /*19200*/  @!P4 ST.E.64 [R8.64], R74 ;  /* 0x0000004a0800c985 */ /* 0x0007e2000c101b06 */
[----:B-1----:R-:W-:-:S02]  /*19210*/  SHF.R.S32.HI R13, RZ, 0x1f, R5 ;  /* 0x0000001fff0d7819 */ /* 0x002fc40000011405 */
[----:B------:R-:W-:Y:S02]  /*19220*/  SHF.R.S32.HI R12, RZ, 0x1f, R3 ;  /* 0x0000001fff0c7819 */ /* 0x000fe40000011403 */
[----:B------:R-:W-:Y:S02]  /*19230*/  @!P3 LEA.HI.X R17, R5, R4, R13, 0x2, P0 ;  /* 0x000000040511b211 */ /* 0x000fe400000f140d */
[----:B------:R-:W-:Y:S02]  /*19240*/  ISETP.GE.AND P0, PT, R7, c[0x0][0x3c8], PT ;  /* 0x0000f20007007a0c */ /* 0x000fe40003f06270 */
[C---:B------:R-:W-:Y:S01]  /*19250*/  @!P2 LEA R14, P5, R3.reuse, R0, 0x2 ;  /* 0x00000000030ea211 */ /* 0x040fe200078a10ff */
[----:B------:R1:W-:Y:S01]  /*19260*/  @!P3 ST.E.64 [R16.64], R86 ;  /* 0x000000561000b985 */ /* 0x0003e2000c101b06 */
[----:B------:R-:W-:Y:S02]  /*19270*/  SHF.R.S32.HI R5, RZ, 0x1f, R6 ;  /* 0x0000001fff057819 */ /* 0x000fe40000011406 */
[----:B------:R-:W-:-:S02]  /*19280*/  @!P2 LEA.HI.X R15, R3, R4, R12, 0x2, P5 ;  /* 0x00000004030fa211 */ /* 0x000fc400028f140c */
[----:B------:R-:W-:Y:S02]  /*19290*/  IADD3 R3, R217, 0xc0, RZ ;  /* 0x000000c0d9037810 */ /* 0x000fe40007ffe0ff */
[CC--:B------:R-:W-:Y:S01]  /*192a0*/  @!P1 LEA R12, P5, R6.reuse, R0.reuse, 0x2 ;  /* 0x00000000060c9211 */ /* 0x0c0fe200078a10ff */
[----:B------:R4:W-:Y:S01]  /*192b0*/  @!P2 ST.E.64 [R14.64], R82 ;  /* 0x000000520e00a985 */ /* 0x0009e2000c101b06 */
[----:B------:R-:W-:Y:S02]  /*192c0*/  ISETP.GE.AND P6, PT, R3, c[0x0][0x3c8], PT ;  /* 0x0000f20003007a0c */ /* 0x000fe40003fc6270 */
[----:B--2---:R-:W-:Y:S02]  /*192d0*/  @!P0 LEA R10, P4, R7, R0, 0x2 ;  /* 0x00000000070a8211 */ /* 0x004fe400078810ff */
[----:B------:R-:W-:Y:S02]  /*192e0*/  @!P1 LEA.HI.X R13, R6, R4, R5, 0x2, P5 ;  /* 0x00000004060d9211 */ /* 0x000fe400028f1405 */
[----:B---3--:R-:W-:-:S02]  /*192f0*/  SHF.R.S32.HI R8, RZ, 0x1f, R7 ;  /* 0x0000001fff087819 */ /* 0x008fc40000011407 */
[----:B------:R-:W-:Y:S01]  /*19300*/  SHF.R.S32.HI R6, RZ, 0x1f, R3 ;  /* 0x0000001fff067819 */ /* 0x000fe20000011403 */
[----:B------:R2:W-:Y:S01]  /*19310*/  @!P1 ST.E.64 [R12.64], R154 ;  /* 0x0000009a0c009985 */ /* 0x0005e2000c101b06 */
[----:B------:R-:W-:Y:S02]  /*19320*/  @!P0 LEA.HI.X R11, R7, R4, R8, 0x2, P4 ;  /* 0x00000004070b8211 */ /* 0x000fe400020f1408 */
[----:B------:R-:W-:Y:S02]  /*19330*/  ISETP.GE.AND P4, PT, R2, c[0x0][0x3c8], PT ;  /* 0x0000f20002007a0c */ /* 0x000fe40003f86270 */
[C---:B------:R-:W-:Y:S01]  /*19340*/  IADD3 R7, R217.reuse, 0xd0, RZ ;  /* 0x000000d0d9077810 */ /* 0x040fe20007ffe0ff */
[----:B------:R3:W-:Y:S01]  /*19350*/  @!P0 ST.E.64 [R10.64], R90 ;  /* 0x0000005a0a008985 */ /* 0x0007e2000c101b06 */
[----:B------:R-:W-:Y:S02]  /*19360*/  IADD3 R8, R217, 0xd8, RZ ;  /* 0x000000d8d9087810 */ /* 0x000fe40007ffe0ff */
[----:B------:R-:W-:-:S02]  /*19370*/  ISETP.GE.AND P5, PT, R7, c[0x0][0x3c8], PT ;  /* 0x0000f20007007a0c */ /* 0x000fc40003fa6270 */
[----:B------:R-:W-:Y:S02]  /*19380*/  SHF.R.S32.HI R5, RZ, 0x1f, R2 ;  /* 0x0000001fff057819 */ /* 0x000fe40000011402 */
[----:B------:R-:W-:-:S03]  /*19390*/  SHF.R.S32.HI R9, RZ, 0x1f, R8 ;  /* 0x0000001fff097819 */ /* 0x000fc60000011408 */
[-C--:B-1----:R-:W-:Y:S02]  /*193a0*/  @!P4 LEA R16, P2, R2, R0.reuse, 0x2 ;  /* 0x000000000210c211 */ /* 0x082fe400078410ff */
[----:B------:R-:W-:Y:S02]  /*193b0*/  ISETP.GE.AND P4, PT, R8, c[0x0][0x3c8], PT ;  /* 0x0000f20008007a0c */ /* 0x000fe40003f86270 */
[----:B----4-:R-:W-:-:S04]  /*193c0*/  @!P6 LEA R14, P3, R3, R0, 0x2 ;  /* 0x00000000030ee211 */ /* 0x010fc800078610ff */
[----:B------:R-:W-:Y:S02]  /*193d0*/  @!P6 LEA.HI.X R15, R3, R4, R6, 0x2, P3 ;  /* 0x00000004030fe211 */ /* 0x000fe400018f1406 */
[C---:B------:R-:W-:Y:S02]  /*193e0*/  ISETP.GE.AND P3, PT, R2.reuse, c[0x0][0x3c8], PT ;  /* 0x0000f20002007a0c */ /* 0x040fe40003f66270 */
[----:B------:R-:W-:Y:S01]  /*193f0*/  IADD3 R6, R217, 0xe0, RZ ;  /* 0x000000e0d9067810 */ /* 0x000fe20007ffe0ff */
[----:B------:R-:W-:Y:S01]  /*19400*/  @!P6 ST.E.64 [R14.64], R158 ;  /* 0x0000009e0e00e985 */ /* 0x000fe2000c101b06 */
[----:B------:R-:W-:Y:S02]  /*19410*/  SHF.R.S32.HI R3, RZ, 0x1f, R7 ;  /* 0x0000001fff037819 */ /* 0x000fe40000011407 */
[----:B--2---:R-:W-:Y:S02]  /*19420*/  @!P5 LEA R12, P1, R7, R0, 0x2 ;  /* 0x00000000070cd211 */ /* 0x004fe400078210ff */
[----:B------:R-:W-:-:S02]  /*19430*/  ISETP.GE.AND P6, PT, R2, c[0x0][0x3c8], PT ;  /* 0x0000f20002007a0c */ /* 0x000fc40003fc6270 */
[-C--:B------:R-:W-:Y:S02]  /*19440*/  @!P5 LEA.HI.X R13, R7, R4.reuse, R3, 0x2, P1 ;  /* 0x00000004070dd211 */ /* 0x080fe400008f1403 */
[C---:B------:R-:W-:Y:S02]  /*19450*/  IADD3 R3, R217.reuse, 0xf0, RZ ;  /* 0x000000f0d9037810 */ /* 0x040fe40007ffe0ff */
[----:B------:R-:W-:Y:S02]  /*19460*/  @!P3 LEA.HI.X R17, R2, R4, R5, 0x2, P2 ;  /* 0x000000040211b211 */ /* 0x000fe400010f1405 */
[----:B------:R-:W-:Y:S02]  /*19470*/  ISETP.GE.AND P3, PT, R6, c[0x0][0x3c8], PT ;  /* 0x0000f20006007a0c */ /* 0x000fe40003f66270 */
[----:B------:R-:W-:Y:S02]  /*19480*/  IADD3 R5, R217, 0xe8, RZ ;  /* 0x000000e8d9057810 */ /* 0x000fe40007ffe0ff */
[----:B---3--:R-:W-:Y:S01]  /*19490*/  @!P4 LEA R10, P0, R8, R0, 0x2 ;  /* 0x00000000080ac211 */ /* 0x008fe200078010ff */
[----:B------:R-:W-:Y:S01]  /*194a0*/  @!P6 ST.E.64 [R16.64], R170 ;  /* 0x000000aa1000e985 */ /* 0x000fe2000c101b06 */
[----:B------:R-:W-:-:S02]  /*194b0*/  ISETP.GE.AND P2, PT, R5, c[0x0][0x3c8], PT ;  /* 0x0000f20005007a0c */ /* 0x000fc40003f46270 */
[----:B------:R-:W-:Y:S01]  /*194c0*/  ISETP.GE.AND P1, PT, R3, c[0x0][0x3c8], PT ;  /* 0x0000f20003007a0c */ /* 0x000fe20003f26270 */
[----:B------:R-:W-:Y:S01]  /*194d0*/  @!P5 ST.E.64 [R12.64], R168 ;  /* 0x000000a80c00d985 */ /* 0x000fe2000c101b06 */
        /* <DEDUP_REMOVED lines=22> */
.L_x_3696:
        /* <DEDUP_REMOVED lines=19> */
.L_x_3717:
        /* <DEDUP_REMOVED lines=54> */
.L_x_3719:
[----:B------:R-:W-:Y:S05]  /*19ad0*/  BSYNC B0 ;  /* 0x0000000000007941 */ /* 0x000fea0003800000 */
.L_x_3718:
        /* <DEDUP_REMOVED lines=40> */
.L_x_3775:
[----:B------:R-:W-:Y:S05]  /*19d60*/  BRA.DIV ~URZ, `(.L_x_3721) ;  /* 0x000023c27f007947 */ /* 0x000fea000b800000 */
[----:B------:R3:W4:Y:S02]  /*19d70*/  SHFL.IDX PT, R0, R16, RZ, 0x181f ;  /* 0x00181fff10007589 */ /* 0x00072400000e0000 */
.L_x_3776:
        /* <DEDUP_REMOVED lines=27> */
.L_x_3723:
[----:B------:R-:W-:Y:S05]  /*19f30*/  BSYNC B0 ;  /* 0x0000000000007941 */ /* 0x000fea0003800000 */
.L_x_3722:
[----:B------:R-:W-:Y:S05]  /*19f40*/  BRA.DIV ~URZ, `(.L_x_3724) ;  /* 0x000022427f007947 */ /* 0x000fea000b800000 */
[----:B--2---:R2:W1:Y:S04]  /*19f50*/  SHFL.IDX PT, R12, R13, 0x1, 0x181f ;  /* 0x00381f000d0c7f89 */ /* 0x00446800000e0000 */
[----:B----4-:R2:W4:Y:S02]  /*19f60*/  SHFL.IDX PT, R0, R16, 0x1, 0x181f ;  /* 0x00381f0010007f89 */ /* 0x01052400000e0000 */
.L_x_3777:
        /* <DEDUP_REMOVED lines=20> */
.L_x_3726:
[----:B------:R-:W-:Y:S05]  /*1a0b0*/  BSYNC B0 ;  /* 0x0000000000007941 */ /* 0x000fea0003800000 */
.L_x_3725:
[----:B------:R-:W-:Y:S05]  /*1a0c0*/  BRA.DIV ~URZ, `(.L_x_3727) ;  /* 0x000021827f007947 */ /* 0x000fea000b800000 */
[----:B-1----:R1:W2:Y:S02]  /*1a0d0*/  SHFL.IDX PT, R12, R13, 0x2, 0x181f ;  /* 0x00581f000d0c7f89 */ /* 0x0022a400000e0000 */
.L_x_3778:
[----:B------:R-:W-:Y:S05]  /*1a0e0*/  BRA.DIV ~URZ, `(.L_x_3728) ;  /* 0x000021d27f007947 */ /* 0x000fea000b800000 */
[----:B----4-:R4:W1:Y:S02]  /*1a0f0*/  SHFL.IDX PT, R0, R16, 0x2, 0x181f ;  /* 0x00581f0010007f89 */ /* 0x01086400000e0000 */
.L_x_3779:
        /* <DEDUP_REMOVED lines=20> */
.L_x_3730:
[----:B------:R-:W-:Y:S05]  /*1a240*/  BSYNC B0 ;  /* 0x0000000000007941 */ /* 0x000fea0003800000 */
.L_x_3729:
[----:B------:R-:W-:Y:S05]  /*1a250*/  BRA.DIV ~URZ, `(.L_x_3731) ;  /* 0x000020c27f007947 */ /* 0x000fea000b800000 */
[----:B--2---:R2:W3:Y:S04]  /*1a260*/  SHFL.IDX PT, R12, R13, 0x3, 0x181f ;  /* 0x00781f000d0c7f89 */ /* 0x0044e800000e0000 */
[----:B-1----:R2:W1:Y:S02]  /*1a270*/  SHFL.IDX PT, R0, R16, 0x3, 0x181f ;  /* 0x00781f0010007f89 */ /* 0x00246400000e0000 */
.L_x_3780:
        /* <DEDUP_REMOVED lines=19> */
.L_x_3711:
[----:B------:R-:W-:Y:S05]  /*1a3b0*/  BSYNC B1 ;  /* 0x0000000000017941 */ /* 0x000fea0003800000 */
.L_x_3695:
        /* <DEDUP_REMOVED lines=13> */
.L_x_3781:
[----:B------:R-:W-:Y:S05]  /*1a490*/  BRA.DIV ~URZ, `(.L_x_3734) ;  /* 0x00001fb27f007947 */ /* 0x000fea000b800000 */
[----:B------:R4:W3:Y:S02]  /*1a4a0*/  SHFL.IDX PT, R8, R21, 0x1, 0x1f ;  /* 0x00201f0015087f89 */ /* 0x0008e400000e0000 */
.L_x_3782:
        /* <DEDUP_REMOVED lines=18> */
.L_x_3783:
        /* <DEDUP_REMOVED lines=16> */
.L_x_3784:
[----:B--2---:R-:W-:Y:S01]  /*1a6d0*/  IMAD R0, R0, c[0x0][0x538], RZ ;  /* 0x00014e0000007a24 */ /* 0x004fe200078e02ff */
[----:B------:R-:W-:Y:S04]  /*1a6e0*/  BSSY B1, `(.L_x_3737) ;  /* 0x00000c7000017945 */ /* 0x000fe80003800000 */
[----:B---3--:R-:W-:-:S04]  /*1a6f0*/  IADD3 R8, R0, R8, RZ ;  /* 0x0000000800087210 */ /* 0x008fc80007ffe0ff */
[----:B------:R-:W-:-:S13]  /*1a700*/  ISETP.GT.AND P0, PT, R8, R9, PT ;  /* 0x000000090800720c */ /* 0x000fda0003f04270 */
[----:B------:R-:W-:Y:S05]  /*1a710*/  @P0 BRA `(.L_x_3738) ;  /* 0x0000024000000947 */ /* 0x000fea0003800000 */
.L_x_3742:
        /* <DEDUP_REMOVED lines=16> */
.L_x_3785:
        /* <DEDUP_REMOVED lines=16> */
.L_x_3786:
[----:B--2---:R-:W-:-:S05]  /*1a920*/  IMAD R0, R0, c[0x0][0x538], RZ ;  /* 0x00014e0000007a24 */ /* 0x004fca00078e02ff */
[----:B------:R-:W-:-:S04]  /*1a930*/  IADD3 R8, R0, R8, RZ ;  /* 0x0000000800087210 */ /* 0x000fc80007ffe0ff */
[----:B------:R-:W-:-:S13]  /*1a940*/  ISETP.GT.AND P0, PT, R8, R9, PT ;  /* 0x000000090800720c */ /* 0x000fda0003f04270 */
[----:B-1--4-:R-:W-:Y:S05]  /*1a950*/  @!P0 BRA `(.L_x_3742) ;  /* 0xfffffdc000008947 */ /* 0x012fea000383ffff */
.L_x_3738:
[----:B------:R-:W-:-:S05]  /*1a960*/  IADD3 R12, -R0, R8, RZ ;  /* 0x00000008000c7210 */ /* 0x000fca0007ffe1ff */
[----:B------:R-:W-:-:S05]  /*1a970*/  IMAD R0, R4, c[0x0][0x538], R12 ;  /* 0x00014e0004007a24 */ /* 0x000fca00078e020c */
[----:B------:R-:W-:Y:S01]  /*1a980*/  ISETP.GT.AND P0, PT, R0, R9, PT ;  /* 0x000000090000720c */ /* 0x000fe20003f04270 */
[----:B------:R-:W-:-:S12]  /*1a990*/  BRA.DIV ~URZ, `(.L_x_3743) ;  /* 0x00001ef27f007947 */ /* 0x000fd8000b800000 */
[----:B------:R-:W-:-:S04]  /*1a9a0*/  VOTE.ANY R10, PT, !P0 ;  /* 0x00000000000a7806 */ /* 0x000fc800040e0100 */
.L_x_3787:
[----:B------:R-:W2:Y:S02]  /*1a9b0*/  POPC R8, R10 ;  /* 0x0000000a00087309 */ /* 0x000ea40000000000 */
[----:B--2---:R-:W-:Y:S01]  /*1a9c0*/  IADD3 R235, R8, R235, RZ ;  /* 0x000000eb08eb7210 */ /* 0x004fe20007ffe0ff */
[----:B------:R-:W-:Y:S05]  /*1a9d0*/  BRA.DIV ~URZ, `(.L_x_3744) ;  /* 0x00001f027f007947 */ /* 0x000fea000b800000 */
[----:B------:R2:W3:Y:S04]  /*1a9e0*/  SHFL.IDX PT, R11, R6, R8, 0x1f ;  /* 0x00001f08060b7589 */ /* 0x0004e800000e0000 */
[----:B------:R2:W1:Y:S02]  /*1a9f0*/  SHFL.IDX PT, R7, R7, R8, 0x1f ;  /* 0x00001f0807077589 */ /* 0x00046400000e0000 */
.L_x_3788:
[----:B------:R-:W-:Y:S01]  /*1aa00*/  ISETP.NE.AND P0, PT, R10, RZ, PT ;  /* 0x000000ff0a00720c */ /* 0x000fe20003f05270 */
[----:B------:R-:W-:-:S12]  /*1aa10*/  BSSY B0, `(.L_x_3745) ;  /* 0x0000005000007945 */ /* 0x000fd80003800000 */
[----:B------:R-:W-:Y:S05]  /*1aa20*/  @!P0 BRA `(.L_x_3746) ;  /* 0x0000003000008947 */ /* 0x000fea0003800000 */
[----:B------:R-:W-:Y:S01]  /*1aa30*/  IADD3 R3, R8, -0x1, RZ ;  /* 0xffffffff08037810 */ /* 0x000fe20007ffe0ff */
[----:B------:R-:W-:Y:S05]  /*1aa40*/  BRA.DIV ~URZ, `(.L_x_3747) ;  /* 0x00001f627f007947 */ /* 0x000fea000b800000 */
[----:B------:R2:W4:Y:S02]  /*1aa50*/  SHFL.IDX PT, R13, R4, R3, 0x1f ;  /* 0x00001f03040d7589 */ /* 0x00052400000e0000 */
.L_x_3746:
[----:B------:R-:W-:Y:S05]  /*1aa60*/  BSYNC B0 ;  /* 0x0000000000007941 */ /* 0x000fea0003800000 */
.L_x_3745:
        /* <DEDUP_REMOVED lines=67> */
.L_x_3749:
        /* <DEDUP_REMOVED lines=67> */
.L_x_3750:
[----:B------:R-:W-:Y:S05]  /*1b2d0*/  BSYNC B0 ;  /* 0x0000000000007941 */ /* 0x000fea0003800000 */
.L_x_3748:
[----:B------:R-:W-:-:S04]  /*1b2e0*/  LOP3.LUT R2, RZ, R2, RZ, 0x33, !PT ;  /* 0x00000002ff027212 */ /* 0x000fc800078e33ff */
[----:B------:R-:W-:Y:S01]  /*1b2f0*/  IADD3 R233, R2, R11, RZ ;  /* 0x0000000b02e97210 */ /* 0x000fe20007ffe0ff */
[----:B------:R-:W-:Y:S05]  /*1b300*/  BRA `(.L_x_3751) ;  /* 0x0000004000007947 */ /* 0x000fea0003800000 */
.L_x_3739:
[----:B------:R-:W-:Y:S01]  /*1b310*/  IMAD.MOV.U32 R232, RZ, RZ, R9 ;  /* 0x000000ffffe87224 */ /* 0x000fe200078e0009 */
[----:B------:R-:W-:Y:S01]  /*1b320*/  MOV R234, RZ ;  /* 0x000000ff00ea7202 */ /* 0x000fe20000000f00 */
[----:B------:R-:W-:Y:S01]  /*1b330*/  IMAD.MOV.U32 R233, RZ, RZ, RZ ;  /* 0x000000ffffe97224 */ /* 0x000fe200078e00ff */
[----:B------:R-:W-:Y:S02]  /*1b340*/  MOV R235, c[0x0][0x53c] ;  /* 0x00014f0000eb7a02 */ /* 0x000fe40000000f00 */
.L_x_3751:
[----:B------:R-:W-:Y:S05]  /*1b350*/  BSYNC B1 ;  /* 0x0000000000017941 */ /* 0x000fea0003800000 */
.L_x_3737:
[----:B------:R-:W-:Y:S01]  /*1b360*/  WARPSYNC 0xffffffff ;  /* 0xffffffff00007948 */ /* 0x000fe20003800000 */
[----:B------:R-:W-:Y:S01]  /*1b370*/  BAR.SYNC.DEFER_BLOCKING 0x4, 0x100 ;  /* 0x0104000000007b1d */ /* 0x000fe20000010000 */
[----:B------:R-:W-:-:S13]  /*1b380*/  ISETP.NE.AND P0, PT, R14, RZ, PT ;  /* 0x000000ff0e00720c */ /* 0x000fda0003f05270 */
[----:B------:R2:W-:Y:S04]  /*1b390*/  @!P0 STS.128 [0x20080], R232 ;  /* 0x020080e8ff008388 */ /* 0x0005e80000000c00 */
[----:B------:R-:W-:Y:S06]  /*1b3a0*/  BAR.ARV 0x5, 0x100 ;  /* 0x0144000000007b1d */ /* 0x000fec0000002000 */
.L_x_3732:
[----:B-1----:R-:W-:-:S13]  /*1b3b0*/  ISETP.GE.AND P0, PT, R235, c[0x0][0x53c], PT ;  /* 0x00014f00eb007a0c */ /* 0x002fda0003f06270 */
[----:B--234-:R-:W-:Y:S01]  /*1b3c0*/  @P0 CALL.REL.NOINC `(.L_x_3752) ;  /* 0x0000001000000944 */ /* 0x01cfe20003c00000 */
[----:B------:R-:W-:Y:S05]  /*1b3d0*/  BRA `(.L_x_3753) ;  /* 0xfffe644000007947 */ /* 0x000fea000383ffff */
.L_x_3752:
[----:B------:R-:W-:Y:S05]  /*1b3e0*/  EXIT ;  /* 0x000000000000794d */ /* 0x000fea0003800000 */
.L_x_3569:
[----:B------:R-:W-:Y:S01]  /*1b3f0*/  IMAD.MOV.U32 R0, RZ, RZ, R5 ;  /* 0x000000ffff007224 */ /* 0x000fe200078e0005 */
[----:B------:R-:W-:Y:S02]  /*1b400*/  MOV R2, 0x1 ;  /* 0x0000000100027802 */ /* 0x000fe40000000f00 */
[----:B------:R-:W-:Y:S02]  /*1b410*/  MOV R3, 0x1b430 ;  /* 0x0001b43000037802 */ /* 0x000fe40000000f00 */
[----:B--2---:R-:W-:Y:S05]  /*1b420*/  CALL.REL.NOINC `($__internal_76_$__cuda_sm70_shflsync_up_p) ;  /* 0x0000168000007944 */ /* 0x004fea0003c00000 */
[----:B------:R-:W-:Y:S01]  /*1b430*/  MOV R0, R4 ;  /* 0x0000000400007202 */ /* 0x000fe20000000f00 */
[----:B------:R-:W-:Y:S05]  /*1b440*/  BRA `(.L_x_3754) ;  /* 0xfffe4ff000007947 */ /* 0x000fea000383ffff */
.L_x_3570:
[----:B------:R-:W-:Y:S01]  /*1b450*/  IMAD.MOV.U32 R0, RZ, RZ, R5 ;  /* 0x000000ffff007224 */ /* 0x000fe200078e0005 */
[----:B------:R-:W-:Y:S02]  /*1b460*/  MOV R2, 0x2 ;  /* 0x0000000200027802 */ /* 0x000fe40000000f00 */
[----:B------:R-:W-:Y:S02]  /*1b470*/  MOV R3, 0x1b490 ;  /* 0x0001b49000037802 */ /* 0x000fe40000000f00 */
[----:B--2---:R-:W-:Y:S05]  /*1b480*/  CALL.REL.NOINC `($__internal_76_$__cuda_sm70_shflsync_up_p) ;  /* 0x0000162000007944 */ /* 0x004fea0003c00000 */
[----:B------:R-:W-:Y:S01]  /*1b490*/  SEL R0, R4, RZ, P4 ;  /* 0x000000ff04007207 */ /* 0x000fe20002000000 */
[----:B------:R-:W-:Y:S01]  /*1b4a0*/  IMAD.MOV.U32 R2, RZ, RZ, 0x4 ;  /* 0x00000004ff027424 */ /* 0x000fe200078e00ff */
[----:B------:R-:W-:-:S03]  /*1b4b0*/  MOV R3, 0x1b4e0 ;  /* 0x0001b4e000037802 */ /* 0x000fc60000000f00 */
[----:B------:R-:W-:Y:S02]  /*1b4c0*/  IMAD.IADD R0, R5, 0x1, R0 ;  /* 0x0000000105007824 */ /* 0x000fe400078e0200 */
[----:B------:R-:W-:Y:S05]  /*1b4d0*/  CALL.REL.NOINC `($__internal_76_$__cuda_sm70_shflsync_up_p) ;  /* 0x000015d000007944 */ /* 0x000fea0003c00000 */
        /* <DEDUP_REMOVED lines=13> */
[----:B------:R-:W-:Y:S01]  /*1b5b0*/  IMAD.IADD R4, R0, 0x1, R4 ;  /* 0x0000000100047824 */ /* 0x000fe200078e0204 */
[----:B------:R-:W-:-:S03]  /*1b5c0*/  MOV R0, 0x1f ;  /* 0x0000001f00007802 */ /* 0x000fc60000000f00 */
[----:B------:R-:W-:Y:S02]  /*1b5d0*/  IMAD.MOV.U32 R5, RZ, RZ, R4 ;  /* 0x000000ffff057224 */ /* 0x000fe400078e0004 */
[----:B------:R-:W-:Y:S05]  /*1b5e0*/  CALL.REL.NOINC `($__internal_75_$__cuda_sm70_shflsync_idx_p) ;  /* 0x0000147000007944 */ /* 0x000fea0003c00000 */
[----:B------:R-:W-:Y:S05]  /*1b5f0*/  BRA `(.L_x_3755) ;  /* 0xfffe4f4000007947 */ /* 0x000fea000383ffff */
.L_x_3572:
[----:B------:R-:W-:Y:S02]  /*1b600*/  SEL R0, RZ, 0x1, P0 ;  /* 0x00000001ff007807 */ /* 0x000fe40000000000 */
[----:B------:R-:W-:Y:S02]  /*1b610*/  MOV R2, 0x1b630 ;  /* 0x0001b63000027802 */ /* 0x000fe40000000f00 */
[----:B--2---:R-:W-:Y:S05]  /*1b620*/  CALL.REL.NOINC `($__internal_77_$__cuda_sm70_votesync_ballot) ;  /* 0x000014f000007944 */ /* 0x004fea0003c00000 */
[----:B------:R-:W-:Y:S01]  /*1b630*/  MOV R10, R0 ;  /* 0x00000000000a7202 */ /* 0x000fe20000000f00 */
[----:B------:R-:W-:Y:S05]  /*1b640*/  BRA `(.L_x_3756) ;  /* 0xfffe4f8000007947 */ /* 0x000fea000383ffff */
.L_x_3573:
[----:B------:R-:W-:Y:S01]  /*1b650*/  IMAD.MOV.U32 R5, RZ, RZ, R9 ;  /* 0x000000ffff057224 */ /* 0x000fe200078e0009 */
[----:B------:R-:W-:Y:S01]  /*1b660*/  MOV R3, R6 ;  /* 0x0000000600037202 */ /* 0x000fe20000000f00 */
[----:B------:R-:W-:Y:S01]  /*1b670*/  IMAD.MOV.U32 R0, RZ, RZ, 0x1f ;  /* 0x0000001fff007424 */ /* 0x000fe200078e00ff */
[----:B------:R-:W-:Y:S02]  /*1b680*/  MOV R2, 0x1b6a0 ;  /* 0x0001b6a000027802 */ /* 0x000fe40000000f00 */
[----:B------:R-:W-:Y:S05]  /*1b690*/  CALL.REL.NOINC `($__internal_75_$__cuda_sm70_shflsync_idx_p) ;  /* 0x000013c000007944 */ /* 0x000fea0003c00000 */
[----:B------:R-:W-:Y:S01]  /*1b6a0*/  IMAD.MOV.U32 R233, RZ, RZ, R0 ;  /* 0x000000ffffe97224 */ /* 0x000fe200078e0000 */
[----:B------:R-:W-:Y:S01]  /*1b6b0*/  MOV R5, R8 ;  /* 0x0000000800057202 */ /* 0x000fe20000000f00 */
[----:B------:R-:W-:Y:S01]  /*1b6c0*/  IMAD.MOV.U32 R7, RZ, RZ, RZ ;  /* 0x000000ffff077224 */ /* 0x000fe200078e00ff */
[----:B------:R-:W-:Y:S01]  /*1b6d0*/  MOV R3, R6 ;  /* 0x0000000600037202 */ /* 0x000fe20000000f00 */
[----:B------:R-:W-:Y:S01]  /*1b6e0*/  IMAD.MOV.U32 R0, RZ, RZ, 0x1f ;  /* 0x0000001fff007424 */ /* 0x000fe200078e00ff */
[----:B------:R-:W-:-:S02]  /*1b6f0*/  MOV R2, 0x1b710 ;  /* 0x0001b71000027802 */ /* 0x000fc40000000f00 */
[----:B------:R-:W-:Y:S05]  /*1b700*/  CALL.REL.NOINC `($__internal_75_$__cuda_sm70_shflsync_idx_p) ;  /* 0x0000135000007944 */ /* 0x000fea0003c00000 */
[----:B------:R-:W-:Y:S01]  /*1b710*/  MOV R9, R0 ;  /* 0x0000000000097202 */ /* 0x000fe20000000f00 */
[----:B------:R-:W-:Y:S05]  /*1b720*/  BRA `(.L_x_3757) ;  /* 0xfffe4f0000007947 */ /* 0x000fea000383ffff */
.L_x_3576:
[----:B------:R-:W-:Y:S01]  /*1b730*/  IMAD.MOV.U32 R5, RZ, RZ, R4 ;  /* 0x000000ffff057224 */ /* 0x000fe200078e0004 */
[----:B------:R-:W-:-:S02]  /*1b740*/  MOV R0, 0x1f ;  /* 0x0000001f00007802 */ /* 0x000fc40000000f00 */
[----:B------:R-:W-:Y:S02]  /*1b750*/  MOV R2, 0x1b770 ;  /* 0x0001b77000027802 */ /* 0x000fe40000000f00 */
[----:B-123--:R-:W-:Y:S05]  /*1b760*/  CALL.REL.NOINC `($__internal_75_$__cuda_sm70_shflsync_idx_p) ;  /* 0x000012f000007944 */ /* 0x00efea0003c00000 */
[----:B------:R-:W-:Y:S01]  /*1b770*/  MOV R7, R0 ;  /* 0x0000000000077202 */ /* 0x000fe20000000f00 */
[----:B------:R-:W-:Y:S05]  /*1b780*/  BRA `(.L_x_3575) ;  /* 0xfffe4f0000007947 */ /* 0x000fea000383ffff */
.L_x_3609:
[----:B------:R-:W-:Y:S01]  /*1b790*/  IMAD.MOV.U32 R5, RZ, RZ, R14 ;  /* 0x000000ffff057224 */ /* 0x000fe200078e000e */
[----:B------:R-:W-:Y:S01]  /*1b7a0*/  MOV R3, RZ ;  /* 0x000000ff00037202 */ /* 0x000fe20000000f00 */
[----:B------:R-:W-:Y:S01]  /*1b7b0*/  IMAD.MOV.U32 R0, RZ, RZ, 0x181f ;  /* 0x0000181fff007424 */ /* 0x000fe200078e00ff */
[----:B------:R-:W-:Y:S02]  /*1b7c0*/  MOV R2, 0x1b7e0 ;  /* 0x0001b7e000027802 */ /* 0x000fe40000000f00 */
[----:B-----5:R-:W-:Y:S05]  /*1b7d0*/  CALL.REL.NOINC `($__internal_75_$__cuda_sm70_shflsync_idx_p) ;  /* 0x0000128000007944 */ /* 0x020fea0003c00000 */
[----:B------:R-:W-:Y:S01]  /*1b7e0*/  MOV R12, R0 ;  /* 0x00000000000c7202 */ /* 0x000fe20000000f00 */
[----:B------:R-:W-:Y:S05]  /*1b7f0*/  BRA `(.L_x_3758) ;  /* 0xfffeafa000007947 */ /* 0x000fea000383ffff */
.L_x_3610:
[----:B------:R-:W-:Y:S01]  /*1b800*/  IMAD.MOV.U32 R5, RZ, RZ, R17 ;  /* 0x000000ffff057224 */ /* 0x000fe200078e0011 */
[----:B------:R-:W-:Y:S01]  /*1b810*/  MOV R3, RZ ;  /* 0x000000ff00037202 */ /* 0x000fe20000000f00 */
[----:B------:R-:W-:Y:S01]  /*1b820*/  IMAD.MOV.U32 R0, RZ, RZ, 0x181f ;  /* 0x0000181fff007424 */ /* 0x000fe200078e00ff */
[----:B------:R-:W-:Y:S02]  /*1b830*/  MOV R2, 0x1b850 ;  /* 0x0001b85000027802 */ /* 0x000fe40000000f00 */
[----:B-12--5:R-:W-:Y:S05]  /*1b840*/  CALL.REL.NOINC `($__internal_75_$__cuda_sm70_shflsync_idx_p) ;  /* 0x0000121000007944 */ /* 0x026fea0003c00000 */
[----:B------:R-:W-:Y:S05]  /*1b850*/  BRA `(.L_x_3759) ;  /* 0xfffeaf6000007947 */ /* 0x000fea000383ffff */
.L_x_3613:
[----:B------:R-:W-:Y:S01]  /*1b860*/  IMAD.MOV.U32 R5, RZ, RZ, R14 ;  /* 0x000000ffff057224 */ /* 0x000fe200078e000e */
[----:B--2---:R-:W-:Y:S01]  /*1b870*/  MOV R3, 0x1 ;  /* 0x0000000100037802 */ /* 0x004fe20000000f00 */
[----:B----4-:R-:W-:Y:S01]  /*1b880*/  IMAD.MOV.U32 R0, RZ, RZ, 0x181f ;  /* 0x0000181fff007424 */ /* 0x010fe200078e00ff */
[----:B------:R-:W-:-:S02]  /*1b890*/  MOV R2, 0x1b8b0 ;  /* 0x0001b8b000027802 */ /* 0x000fc40000000f00 */
[----:B-1-3-5:R-:W-:Y:S05]  /*1b8a0*/  CALL.REL.NOINC `($__internal_75_$__cuda_sm70_shflsync_idx_p) ;  /* 0x000011b000007944 */ /* 0x02afea0003c00000 */
[----:B------:R-:W-:Y:S01]  /*1b8b0*/  IMAD.MOV.U32 R12, RZ, RZ, R0 ;  /* 0x000000ffff0c7224 */ /* 0x000fe200078e0000 */
[----:B------:R-:W-:Y:S01]  /*1b8c0*/  MOV R3, 0x1 ;  /* 0x0000000100037802 */ /* 0x000fe20000000f00 */
[----:B------:R-:W-:Y:S01]  /*1b8d0*/  IMAD.MOV.U32 R5, RZ, RZ, R17 ;  /* 0x000000ffff057224 */ /* 0x000fe200078e0011 */
[----:B------:R-:W-:-:S02]  /*1b8e0*/  MOV R0, 0x181f ;  /* 0x0000181f00007802 */ /* 0x000fc40000000f00 */
[----:B------:R-:W-:Y:S02]  /*1b8f0*/  MOV R2, 0x1b910 ;  /* 0x0001b91000027802 */ /* 0x000fe40000000f00 */
[----:B------:R-:W-:Y:S05]  /*1b900*/  CALL.REL.NOINC `($__internal_75_$__cuda_sm70_shflsync_idx_p) ;  /* 0x0000115000007944 */ /* 0x000fea0003c00000 */
[----:B------:R-:W-:Y:S05]  /*1b910*/  BRA `(.L_x_3760) ;  /* 0xfffeb0a000007947 */ /* 0x000fea000383ffff */
.L_x_3616:
[----:B------:R-:W-:Y:S01]  /*1b920*/  IMAD.MOV.U32 R5, RZ, RZ, R14 ;  /* 0x000000ffff057224 */ /* 0x000fe200078e000e */
[----:B-1----:R-:W-:Y:S01]  /*1b930*/  MOV R3, 0x2 ;  /* 0x0000000200037802 */ /* 0x002fe20000000f00 */
[----:B----4-:R-:W-:Y:S01]  /*1b940*/  IMAD.MOV.U32 R0, RZ, RZ, 0x181f ;  /* 0x0000181fff007424 */ /* 0x010fe200078e00ff */
[----:B------:R-:W-:Y:S02]  /*1b950*/  MOV R2, 0x1b970 ;  /* 0x0001b97000027802 */ /* 0x000fe40000000f00 */
[----:B--23-5:R-:W-:Y:S05]  /*1b960*/  CALL.REL.NOINC `($__internal_75_$__cuda_sm70_shflsync_idx_p) ;  /* 0x000010f000007944 */ /* 0x02cfea0003c00000 */
[----:B------:R-:W-:Y:S01]  /*1b970*/  MOV R12, R0 ;  /* 0x00000000000c7202 */ /* 0x000fe20000000f00 */
[----:B------:R-:W-:Y:S05]  /*1b980*/  BRA `(.L_x_3761) ;  /* 0xfffeb1c000007947 */ /* 0x000fea000383ffff */
.L_x_3617:
[----:B------:R-:W-:Y:S01]  /*1b990*/  IMAD.MOV.U32 R5, RZ, RZ, R17 ;  /* 0x000000ffff057224 */ /* 0x000fe200078e0011 */
[----:B------:R-:W-:Y:S01]  /*1b9a0*/  MOV R3, 0x2 ;  /* 0x0000000200037802 */ /* 0x000fe20000000f00 */
[----:B----4-:R-:W-:Y:S01]  /*1b9b0*/  IMAD.MOV.U32 R0, RZ, RZ, 0x181f ;  /* 0x0000181fff007424 */ /* 0x010fe200078e00ff */
[----:B------:R-:W-:Y:S02]  /*1b9c0*/  MOV R2, 0x1b9e0 ;  /* 0x0001b9e000027802 */ /* 0x000fe40000000f00 */
[----:B-123-5:R-:W-:Y:S05]  /*1b9d0*/  CALL.REL.NOINC `($__internal_75_$__cuda_sm70_shflsync_idx_p) ;  /* 0x0000108000007944 */ /* 0x02efea0003c00000 */
[----:B------:R-:W-:Y:S05]  /*1b9e0*/  BRA `(.L_x_3762) ;  /* 0xfffeb18000007947 */ /* 0x000fea000383ffff */
.L_x_3620:
[----:B------:R-:W-:Y:S01]  /*1b9f0*/  IMAD.MOV.U32 R5, RZ, RZ, R14 ;  /* 0x000000ffff057224 */ /* 0x000fe200078e000e */
[----:B-1----:R-:W-:Y:S01]  /*1ba00*/  MOV R3, 0x3 ;  /* 0x0000000300037802 */ /* 0x002fe20000000f00 */
[----:B------:R-:W-:Y:S01]  /*1ba10*/  IMAD.MOV.U32 R0, RZ, RZ, 0x181f ;  /* 0x0000181fff007424 */ /* 0x000fe200078e00ff */
[----:B------:R-:W-:-:S02]  /*1ba20*/  MOV R2, 0x1ba40 ;  /* 0x0001ba4000027802 */ /* 0x000fc40000000f00 */
[----:B--2345:R-:W-:Y:S05]  /*1ba30*/  CALL.REL.NOINC `($__internal_75_$__cuda_sm70_shflsync_idx_p) ;  /* 0x0000102000007944 */ /* 0x03cfea0003c00000 */
[----:B------:R-:W-:Y:S01]  /*1ba40*/  IMAD.MOV.U32 R12, RZ, RZ, R0 ;  /* 0x000000ffff0c7224 */ /* 0x000fe200078e0000 */
[----:B------:R-:W-:Y:S01]  /*1ba50*/  MOV R3, 0x3 ;  /* 0x0000000300037802 */ /* 0x000fe20000000f00 */
[----:B------:R-:W-:Y:S01]  /*1ba60*/  IMAD.MOV.U32 R5, RZ, RZ, R17 ;  /* 0x000000ffff057224 */ /* 0x000fe200078e0011 */
[----:B------:R-:W-:-:S02]  /*1ba70*/  MOV R0, 0x181f ;  /* 0x0000181f00007802 */ /* 0x000fc40000000f00 */
[----:B------:R-:W-:Y:S02]  /*1ba80*/  MOV R2, 0x1baa0 ;  /* 0x0001baa000027802 */ /* 0x000fe40000000f00 */
[----:B------:R-:W-:Y:S05]  /*1ba90*/  CALL.REL.NOINC `($__internal_75_$__cuda_sm70_shflsync_idx_p) ;  /* 0x00000fc000007944 */ /* 0x000fea0003c00000 */
[----:B------:R-:W-:Y:S05]  /*1baa0*/  BRA `(.L_x_3763) ;  /* 0xfffeb26000007947 */ /* 0x000fea000383ffff */
.L_x_3691:
[----:B------:R-:W-:Y:S01]  /*1bab0*/  IMAD.MOV.U32 R2, RZ, RZ, R209 ;  /* 0x000000ffff027224 */ /* 0x000fe200078e00d1 */
[----:B------:R-:W-:Y:S02]  /*1bac0*/  MOV R5, 0x2 ;  /* 0x0000000200057802 */ /* 0x000fe40000000f00 */
[----:B------:R-:W-:Y:S02]  /*1bad0*/  MOV R3, 0x1baf0 ;  /* 0x0001baf000037802 */ /* 0x000fe40000000f00 */
[----:B------:R-:W-:Y:S05]  /*1bae0*/  CALL.REL.NOINC `($__internal_74_$__cuda_sm70_shflsync_bfly_p) ;  /* 0x00000f2000007944 */ /* 0x000fea0003c00000 */
[----:B------:R-:W-:Y:S01]  /*1baf0*/  MOV R0, R5 ;  /* 0x0000000500007202 */ /* 0x000fe20000000f00 */
[----:B------:R-:W-:Y:S05]  /*1bb00*/  BRA `(.L_x_3764) ;  /* 0xffff9d2000007947 */ /* 0x000fea000383ffff */
.L_x_3692:
[----:B------:R-:W-:Y:S01]  /*1bb10*/  IMAD.MOV.U32 R2, RZ, RZ, R0 ;  /* 0x000000ffff027224 */ /* 0x000fe200078e0000 */
[----:B------:R-:W-:Y:S02]  /*1bb20*/  MOV R5, 0x1 ;  /* 0x0000000100057802 */ /* 0x000fe40000000f00 */
[----:B------:R-:W-:Y:S02]  /*1bb30*/  MOV R3, 0x1bb50 ;  /* 0x0001bb5000037802 */ /* 0x000fe40000000f00 */
[----:B-1----:R-:W-:Y:S05]  /*1bb40*/  CALL.REL.NOINC `($__internal_74_$__cuda_sm70_shflsync_bfly_p) ;  /* 0x00000ec000007944 */ /* 0x002fea0003c00000 */
[----:B------:R-:W-:Y:S01]  /*1bb50*/  FADD.FTZ R0, R0, R5 ;  /* 0x0000000500007221 */ /* 0x000fe20000010000 */
[----:B------:R-:W-:Y:S02]  /*1bb60*/  MOV R2, R208 ;  /* 0x000000d000027202 */ /* 0x000fe40000000f00 */
[----:B------:R-:W-:-:S02]  /*1bb70*/  MOV R5, 0x2 ;  /* 0x0000000200057802 */ /* 0x000fc40000000f00 */
[----:B------:R-:W-:Y:S02]  /*1bb80*/  MOV R3, 0x1bba0 ;  /* 0x0001bba000037802 */ /* 0x000fe40000000f00 */
[----:B------:R-:W-:Y:S05]  /*1bb90*/  CALL.REL.NOINC `($__internal_74_$__cuda_sm70_shflsync_bfly_p) ;  /* 0x00000e7000007944 */ /* 0x000fea0003c00000 */
[----:B------:R-:W-:Y:S01]  /*1bba0*/  FADD.FTZ R4, R208, R5 ;  /* 0x00000005d0047221 */ /* 0x000fe20000010000 */
[----:B------:R-:W-:Y:S02]  /*1bbb0*/  MOV R5, 0x1 ;  /* 0x0000000100057802 */ /* 0x000fe40000000f00 */
[----:B------:R-:W-:Y:S02]  /*1bbc0*/  MOV R3, 0x1bbf0 ;  /* 0x0001bbf000037802 */ /* 0x000fe40000000f00 */
[----:B------:R-:W-:Y:S02]  /*1bbd0*/  MOV R2, R4 ;  /* 0x0000000400027202 */ /* 0x000fe40000000f00 */
[----:B------:R-:W-:Y:S05]  /*1bbe0*/  CALL.REL.NOINC `($__internal_74_$__cuda_sm70_shflsync_bfly_p) ;  /* 0x00000e2000007944 */ /* 0x000fea0003c00000 */
[----:B------:R-:W-:Y:S01]  /*1bbf0*/  MOV R3, R5 ;  /* 0x0000000500037202 */ /* 0x000fe20000000f00 */
[----:B------:R-:W-:Y:S05]  /*1bc00*/  BRA `(.L_x_3765) ;  /* 0xffff9c9000007947 */ /* 0x000fea000383ffff */
.L_x_3699:
[----:B--234-:R-:W-:Y:S01]  /*1bc10*/  IMAD.MOV.U32 R5, RZ, RZ, R15 ;  /* 0x000000ffff057224 */ /* 0x01cfe200078e000f */
[----:B------:R-:W-:Y:S01]  /*1bc20*/  MOV R3, RZ ;  /* 0x000000ff00037202 */ /* 0x000fe20000000f00 */
[----:B------:R-:W-:Y:S01]  /*1bc30*/  IMAD.MOV.U32 R0, RZ, RZ, 0x181f ;  /* 0x0000181fff007424 */ /* 0x000fe200078e00ff */
[----:B------:R-:W-:Y:S02]  /*1bc40*/  MOV R2, 0x1bc60 ;  /* 0x0001bc6000027802 */ /* 0x000fe40000000f00 */
[----:B-1----:R-:W-:Y:S05]  /*1bc50*/  CALL.REL.NOINC `($__internal_75_$__cuda_sm70_shflsync_idx_p) ;  /* 0x00000e0000007944 */ /* 0x002fea0003c00000 */
[----:B------:R-:W-:Y:S01]  /*1bc60*/  MOV R12, R0 ;  /* 0x00000000000c7202 */ /* 0x000fe20000000f00 */
[----:B------:R-:W-:Y:S05]  /*1bc70*/  BRA `(.L_x_3766) ;  /* 0xffffb81000007947 */ /* 0x000fea000383ffff */
.L_x_3700:
[----:B------:R-:W-:Y:S01]  /*1bc80*/  IMAD.MOV.U32 R5, RZ, RZ, R16 ;  /* 0x000000ffff057224 */ /* 0x000fe200078e0010 */
[----:B------:R-:W-:Y:S01]  /*1bc90*/  MOV R3, RZ ;  /* 0x000000ff00037202 */ /* 0x000fe20000000f00 */
[----:B------:R-:W-:Y:S01]  /*1bca0*/  IMAD.MOV.U32 R0, RZ, RZ, 0x181f ;  /* 0x0000181fff007424 */ /* 0x000fe200078e00ff */
[----:B------:R-:W-:-:S02]  /*1bcb0*/  MOV R2, 0x1bcd0 ;  /* 0x0001bcd000027802 */ /* 0x000fc40000000f00 */
[----:B-123--:R-:W-:Y:S05]  /*1bcc0*/  CALL.REL.NOINC `($__internal_75_$__cuda_sm70_shflsync_idx_p) ;  /* 0x00000d9000007944 */ /* 0x00efea0003c00000 */
[----:B------:R-:W-:Y:S05]  /*1bcd0*/  BRA `(.L_x_3767) ;  /* 0xffffb7d000007947 */ /* 0x000fea000383ffff */
.L_x_3703:
[----:B------:R-:W-:Y:S01]  /*1bce0*/  IMAD.MOV.U32 R5, RZ, RZ, R15 ;  /* 0x000000ffff057224 */ /* 0x000fe200078e000f */
[----:B--2---:R-:W-:Y:S01]  /*1bcf0*/  MOV R3, 0x1 ;  /* 0x0000000100037802 */ /* 0x004fe20000000f00 */
[----:B------:R-:W-:Y:S01]  /*1bd00*/  IMAD.MOV.U32 R0, RZ, RZ, 0x181f ;  /* 0x0000181fff007424 */ /* 0x000fe200078e00ff */
[----:B------:R-:W-:-:S02]  /*1bd10*/  MOV R2, 0x1bd30 ;  /* 0x0001bd3000027802 */ /* 0x000fc40000000f00 */
[----:B-1-34-:R-:W-:Y:S05]  /*1bd20*/  CALL.REL.NOINC `($__internal_75_$__cuda_sm70_shflsync_idx_p) ;  /* 0x00000d3000007944 */ /* 0x01afea0003c00000 */
[----:B------:R-:W-:Y:S01]  /*1bd30*/  IMAD.MOV.U32 R12, RZ, RZ, R0 ;  /* 0x000000ffff0c7224 */ /* 0x000fe200078e0000 */
[----:B------:R-:W-:Y:S01]  /*1bd40*/  MOV R3, 0x1 ;  /* 0x0000000100037802 */ /* 0x000fe20000000f00 */
[----:B------:R-:W-:Y:S01]  /*1bd50*/  IMAD.MOV.U32 R5, RZ, RZ, R16 ;  /* 0x000000ffff057224 */ /* 0x000fe200078e0010 */
[----:B------:R-:W-:-:S02]  /*1bd60*/  MOV R0, 0x181f ;  /* 0x0000181f00007802 */ /* 0x000fc40000000f00 */
[----:B------:R-:W-:Y:S02]  /*1bd70*/  MOV R2, 0x1bd90 ;  /* 0x0001bd9000027802 */ /* 0x000fe40000000f00 */
[----:B------:R-:W-:Y:S05]  /*1bd80*/  CALL.REL.NOINC `($__internal_75_$__cuda_sm70_shflsync_idx_p) ;  /* 0x00000cd000007944 */ /* 0x000fea0003c00000 */
[----:B------:R-:W-:Y:S05]  /*1bd90*/  BRA `(.L_x_3768) ;  /* 0xffffb8f000007947 */ /* 0x000fea000383ffff */
.L_x_3706:
[----:B------:R-:W-:Y:S01]  /*1bda0*/  IMAD.MOV.U32 R5, RZ, RZ, R15 ;  /* 0x000000ffff057224 */ /* 0x000fe200078e000f */
[----:B--2---:R-:W-:Y:S01]  /*1bdb0*/  MOV R3, 0x2 ;  /* 0x0000000200037802 */ /* 0x004fe20000000f00 */
[----:B------:R-:W-:Y:S01]  /*1bdc0*/  IMAD.MOV.U32 R0, RZ, RZ, 0x181f ;  /* 0x0000181fff007424 */ /* 0x000fe200078e00ff */
[----:B------:R-:W-:Y:S02]  /*1bdd0*/  MOV R2, 0x1bdf0 ;  /* 0x0001bdf000027802 */ /* 0x000fe40000000f00 */
[----:B-1-34-:R-:W-:Y:S05]  /*1bde0*/  CALL.REL.NOINC `($__internal_75_$__cuda_sm70_shflsync_idx_p) ;  /* 0x00000c7000007944 */ /* 0x01afea0003c00000 */
[----:B------:R-:W-:Y:S01]  /*1bdf0*/  MOV R12, R0 ;  /* 0x00000000000c7202 */ /* 0x000fe20000000f00 */
[----:B------:R-:W-:Y:S05]  /*1be00*/  BRA `(.L_x_3769) ;  /* 0xffffb9f000007947 */ /* 0x000fea000383ffff */
.L_x_3707:
[----:B------:R-:W-:Y:S01]  /*1be10*/  IMAD.MOV.U32 R5, RZ, RZ, R16 ;  /* 0x000000ffff057224 */ /* 0x000fe200078e0010 */
[----:B--2---:R-:W-:Y:S01]  /*1be20*/  MOV R3, 0x2 ;  /* 0x0000000200037802 */ /* 0x004fe20000000f00 */
[----:B------:R-:W-:Y:S01]  /*1be30*/  IMAD.MOV.U32 R0, RZ, RZ, 0x181f ;  /* 0x0000181fff007424 */ /* 0x000fe200078e00ff */
[----:B------:R-:W-:Y:S02]  /*1be40*/  MOV R2, 0x1be60 ;  /* 0x0001be6000027802 */ /* 0x000fe40000000f00 */
[----:B-1-34-:R-:W-:Y:S05]  /*1be50*/  CALL.REL.NOINC `($__internal_75_$__cuda_sm70_shflsync_idx_p) ;  /* 0x00000c0000007944 */ /* 0x01afea0003c00000 */
[----:B------:R-:W-:Y:S05]  /*1be60*/  BRA `(.L_x_3770) ;  /* 0xffffb9b000007947 */ /* 0x000fea000383ffff */
.L_x_3710:
[----:B------:R-:W-:Y:S01]  /*1be70*/  IMAD.MOV.U32 R5, RZ, RZ, R15 ;  /* 0x000000ffff057224 */ /* 0x000fe200078e000f */
[----:B---3--:R-:W-:Y:S01]  /*1be80*/  MOV R3, 0x3 ;  /* 0x0000000300037802 */ /* 0x008fe20000000f00 */
[----:B----4-:R-:W-:Y:S01]  /*1be90*/  IMAD.MOV.U32 R0, RZ, RZ, 0x181f ;  /* 0x0000181fff007424 */ /* 0x010fe200078e00ff */
[----:B------:R-:W-:-:S02]  /*1bea0*/  MOV R2, 0x1bec0 ;  /* 0x0001bec000027802 */ /* 0x000fc40000000f00 */
[----:B-12---:R-:W-:Y:S05]  /*1beb0*/  CALL.REL.NOINC `($__internal_75_$__cuda_sm70_shflsync_idx_p) ;  /* 0x00000ba000007944 */ /* 0x006fea0003c00000 */
[----:B------:R-:W-:Y:S01]  /*1bec0*/  IMAD.MOV.U32 R10, RZ, RZ, R0 ;  /* 0x000000ffff0a7224 */ /* 0x000fe200078e0000 */
[----:B------:R-:W-:Y:S01]  /*1bed0*/  MOV R3, 0x3 ;  /* 0x0000000300037802 */ /* 0x000fe20000000f00 */
[----:B------:R-:W-:Y:S01]  /*1bee0*/  IMAD.MOV.U32 R5, RZ, RZ, R16 ;  /* 0x000000ffff057224 */ /* 0x000fe200078e0010 */
[----:B------:R-:W-:-:S02]  /*1bef0*/  MOV R0, 0x181f ;  /* 0x0000181f00007802 */ /* 0x000fc40000000f00 */
[----:B------:R-:W-:Y:S02]  /*1bf00*/  MOV R2, 0x1bf20 ;  /* 0x0001bf2000027802 */ /* 0x000fe40000000f00 */
[----:B------:R-:W-:Y:S05]  /*1bf10*/  CALL.REL.NOINC `($__internal_75_$__cuda_sm70_shflsync_idx_p) ;  /* 0x00000b4000007944 */ /* 0x000fea0003c00000 */
[----:B------:R-:W-:Y:S05]  /*1bf20*/  BRA `(.L_x_3771) ;  /* 0xffffba7000007947 */ /* 0x000fea000383ffff */
.L_x_3712:
[----:B------:R-:W-:Y:S01]  /*1bf30*/  IMAD.MOV.U32 R5, RZ, RZ, R16 ;  /* 0x000000ffff057224 */ /* 0x000fe200078e0010 */
[----:B------:R-:W-:Y:S01]  /*1bf40*/  MOV R3, RZ ;  /* 0x000000ff00037202 */ /* 0x000fe20000000f00 */
[----:B------:R-:W-:Y:S01]  /*1bf50*/  IMAD.MOV.U32 R0, RZ, RZ, 0x1c1f ;  /* 0x00001c1fff007424 */ /* 0x000fe200078e00ff */
[----:B------:R-:W-:Y:S02]  /*1bf60*/  MOV R2, 0x1bf80 ;  /* 0x0001bf8000027802 */ /* 0x000fe40000000f00 */
[----:B------:R-:W-:Y:S05]  /*1bf70*/  CALL.REL.NOINC `($__internal_75_$__cuda_sm70_shflsync_idx_p) ;  /* 0x00000ae000007944 */ /* 0x000fea0003c00000 */
[----:B------:R-:W-:Y:S01]  /*1bf80*/  MOV R4, R0 ;  /* 0x0000000000047202 */ /* 0x000fe20000000f00 */
[----:B------:R-:W-:Y:S05]  /*1bf90*/  BRA `(.L_x_3772) ;  /* 0xffffbd6000007947 */ /* 0x000fea000383ffff */
.L_x_3713:
[----:B------:R-:W-:Y:S01]  /*1bfa0*/  IMAD.MOV.U32 R5, RZ, RZ, R17 ;  /* 0x000000ffff057224 */ /* 0x000fe200078e0011 */
[----:B------:R-:W-:Y:S01]  /*1bfb0*/  MOV R3, RZ ;  /* 0x000000ff00037202 */ /* 0x000fe20000000f00 */
[----:B------:R-:W-:Y:S01]  /*1bfc0*/  IMAD.MOV.U32 R0, RZ, RZ, 0x1c1f ;  /* 0x00001c1fff007424 */ /* 0x000fe200078e00ff */
[----:B------:R-:W-:Y:S02]  /*1bfd0*/  MOV R2, 0x1bff0 ;  /* 0x0001bff000027802 */ /* 0x000fe40000000f00 */
[----:B-12---:R-:W-:Y:S05]  /*1bfe0*/  CALL.REL.NOINC `($__internal_75_$__cuda_sm70_shflsync_idx_p) ;  /* 0x00000a7000007944 */ /* 0x006fea0003c00000 */
[----:B------:R-:W-:Y:S05]  /*1bff0*/  BRA `(.L_x_3773) ;  /* 0xffffbd2000007947 */ /* 0x000fea000383ffff */
.L_x_3716:
[----:B------:R-:W-:Y:S01]  /*1c000*/  IMAD.MOV.U32 R5, RZ, RZ, R16 ;  /* 0x000000ffff057224 */ /* 0x000fe200078e0010 */
[----:B------:R-:W-:Y:S01]  /*1c010*/  MOV R3, 0x1 ;  /* 0x0000000100037802 */ /* 0x000fe20000000f00 */
[----:B----4-:R-:W-:Y:S01]  /*1c020*/  IMAD.MOV.U32 R0, RZ, RZ, 0x1c1f ;  /* 0x00001c1fff007424 */ /* 0x010fe200078e00ff */
[----:B------:R-:W-:-:S02]  /*1c030*/  MOV R2, 0x1c050 ;  /* 0x0001c05000027802 */ /* 0x000fc40000000f00 */
[----:B-123--:R-:W-:Y:S05]  /*1c040*/  CALL.REL.NOINC `($__internal_75_$__cuda_sm70_shflsync_idx_p) ;  /* 0x00000a1000007944 */ /* 0x00efea0003c00000 */
[----:B------:R-:W-:Y:S01]  /*1c050*/  IMAD.MOV.U32 R4, RZ, RZ, R0 ;  /* 0x000000ffff047224 */ /* 0x000fe200078e0000 */
[----:B------:R-:W-:Y:S01]  /*1c060*/  MOV R3, 0x1 ;  /* 0x0000000100037802 */ /* 0x000fe20000000f00 */
[----:B------:R-:W-:Y:S01]  /*1c070*/  IMAD.MOV.U32 R5, RZ, RZ, R17 ;  /* 0x000000ffff057224 */ /* 0x000fe200078e0011 */
[----:B------:R-:W-:-:S02]  /*1c080*/  MOV R0, 0x1c1f ;  /* 0x00001c1f00007802 */ /* 0x000fc40000000f00 */
[----:B------:R-:W-:Y:S02]  /*1c090*/  MOV R2, 0x1c0b0 ;  /* 0x0001c0b000027802 */ /* 0x000fe40000000f00 */
[----:B------:R-:W-:Y:S05]  /*1c0a0*/  CALL.REL.NOINC `($__internal_75_$__cuda_sm70_shflsync_idx_p) ;  /* 0x000009b000007944 */ /* 0x000fea0003c00000 */
[----:B------:R-:W-:Y:S05]  /*1c0b0*/  BRA `(.L_x_3774) ;  /* 0xffffc8e000007947 */ /* 0x000fea000383ffff */
.L_x_3720:
[----:B------:R-:W-:Y:S01]  /*1c0c0*/  IMAD.MOV.U32 R5, RZ, RZ, R13 ;  /* 0x000000ffff057224 */ /* 0x000fe200078e000d */
[----:B------:R-:W-:Y:S01]  /*1c0d0*/  MOV R3, RZ ;  /* 0x000000ff00037202 */ /* 0x000fe20000000f00 */
[----:B------:R-:W-:Y:S01]  /*1c0e0*/  IMAD.MOV.U32 R0, RZ, RZ, 0x181f ;  /* 0x0000181fff007424 */ /* 0x000fe200078e00ff */
[----:B------:R-:W-:Y:S02]  /*1c0f0*/  MOV R2, 0x1c110 ;  /* 0x0001c11000027802 */ /* 0x000fe40000000f00 */
[----:B------:R-:W-:Y:S05]  /*1c100*/  CALL.REL.NOINC `($__internal_75_$__cuda_sm70_shflsync_idx_p) ;  /* 0x0000095000007944 */ /* 0x000fea0003c00000 */
[----:B------:R-:W-:Y:S01]  /*1c110*/  MOV R12, R0 ;  /* 0x00000000000c7202 */ /* 0x000fe20000000f00 */
[----:B------:R-:W-:Y:S05]  /*1c120*/  BRA `(.L_x_3775) ;  /* 0xffffdc3000007947 */ /* 0x000fea000383ffff */
.L_x_3721:
[----:B------:R-:W-:Y:S01]  /*1c130*/  IMAD.MOV.U32 R5, RZ, RZ, R16 ;  /* 0x000000ffff057224 */ /* 0x000fe200078e0010 */
[----:B------:R-:W-:Y:S01]  /*1c140*/  MOV R3, RZ ;  /* 0x000000ff00037202 */ /* 0x000fe20000000f00 */
[----:B------:R-:W-:Y:S01]  /*1c150*/  IMAD.MOV.U32 R0, RZ, RZ, 0x181f ;  /* 0x0000181fff007424 */ /* 0x000fe200078e00ff */
[----:B------:R-:W-:Y:S02]  /*1c160*/  MOV R2, 0x1c180 ;  /* 0x0001c18000027802 */ /* 0x000fe40000000f00 */
[----:B-12---:R-:W-:Y:S05]  /*1c170*/  CALL.REL.NOINC `($__internal_75_$__cuda_sm70_shflsync_idx_p) ;  /* 0x000008e000007944 */ /* 0x006fea0003c00000 */
[----:B------:R-:W-:Y:S05]  /*1c180*/  BRA `(.L_x_3776) ;  /* 0xffffdbf000007947 */ /* 0x000fea000383ffff */
.L_x_3724:
[----:B------:R-:W-:Y:S01]  /*1c190*/  IMAD.MOV.U32 R5, RZ, RZ, R13 ;  /* 0x000000ffff057224 */ /* 0x000fe200078e000d */
[----:B--2---:R-:W-:Y:S01]  /*1c1a0*/  MOV R3, 0x1 ;  /* 0x0000000100037802 */ /* 0x004fe20000000f00 */
[----:B----4-:R-:W-:Y:S01]  /*1c1b0*/  IMAD.MOV.U32 R0, RZ, RZ, 0x181f ;  /* 0x0000181fff007424 */ /* 0x010fe200078e00ff */
[----:B------:R-:W-:-:S02]  /*1c1c0*/  MOV R2, 0x1c1e0 ;  /* 0x0001c1e000027802 */ /* 0x000fc40000000f00 */
[----:B-1-3--:R-:W-:Y:S05]  /*1c1d0*/  CALL.REL.NOINC `($__internal_75_$__cuda_sm70_shflsync_idx_p) ;  /* 0x0000088000007944 */ /* 0x00afea0003c00000 */
[----:B------:R-:W-:Y:S01]  /*1c1e0*/  IMAD.MOV.U32 R12, RZ, RZ, R0 ;  /* 0x000000ffff0c7224 */ /* 0x000fe200078e0000 */
[----:B------:R-:W-:Y:S01]  /*1c1f0*/  MOV R3, 0x1 ;  /* 0x0000000100037802 */ /* 0x000fe20000000f00 */
[----:B------:R-:W-:Y:S01]  /*1c200*/  IMAD.MOV.U32 R5, RZ, RZ, R16 ;  /* 0x000000ffff057224 */ /* 0x000fe200078e0010 */
[----:B------:R-:W-:-:S02]  /*1c210*/  MOV R0, 0x181f ;  /* 0x0000181f00007802 */ /* 0x000fc40000000f00 */
[----:B------:R-:W-:Y:S02]  /*1c220*/  MOV R2, 0x1c240 ;  /* 0x0001c24000027802 */ /* 0x000fe40000000f00 */
[----:B------:R-:W-:Y:S05]  /*1c230*/  CALL.REL.NOINC `($__internal_75_$__cuda_sm70_shflsync_idx_p) ;  /* 0x0000082000007944 */ /* 0x000fea0003c00000 */
[----:B------:R-:W-:Y:S05]  /*1c240*/  BRA `(.L_x_3777) ;  /* 0xffffdd2000007947 */ /* 0x000fea000383ffff */
.L_x_3727:
[----:B------:R-:W-:Y:S01]  /*1c250*/  IMAD.MOV.U32 R5, RZ, RZ, R13 ;  /* 0x000000ffff057224 */ /* 0x000fe200078e000d */
[----:B-1----:R-:W-:Y:S01]  /*1c260*/  MOV R3, 0x2 ;  /* 0x0000000200037802 */ /* 0x002fe20000000f00 */
[----:B----4-:R-:W-:Y:S01]  /*1c270*/  IMAD.MOV.U32 R0, RZ, RZ, 0x181f ;  /* 0x0000181fff007424 */ /* 0x010fe200078e00ff */
[----:B------:R-:W-:Y:S02]  /*1c280*/  MOV R2, 0x1c2a0 ;  /* 0x0001c2a000027802 */ /* 0x000fe40000000f00 */
[----:B--23--:R-:W-:Y:S05]  /*1c290*/  CALL.REL.NOINC `($__internal_75_$__cuda_sm70_shflsync_idx_p) ;  /* 0x000007c000007944 */ /* 0x00cfea0003c00000 */
[----:B------:R-:W-:Y:S01]  /*1c2a0*/  MOV R12, R0 ;  /* 0x00000000000c7202 */ /* 0x000fe20000000f00 */
[----:B------:R-:W-:Y:S05]  /*1c2b0*/  BRA `(.L_x_3778) ;  /* 0xffffde2000007947 */ /* 0x000fea000383ffff */
.L_x_3728:
[----:B------:R-:W-:Y:S01]  /*1c2c0*/  IMAD.MOV.U32 R5, RZ, RZ, R16 ;  /* 0x000000ffff057224 */ /* 0x000fe200078e0010 */
[----:B------:R-:W-:Y:S01]  /*1c2d0*/  MOV R3, 0x2 ;  /* 0x0000000200037802 */ /* 0x000fe20000000f00 */
[----:B----4-:R-:W-:Y:S01]  /*1c2e0*/  IMAD.MOV.U32 R0, RZ, RZ, 0x181f ;  /* 0x0000181fff007424 */ /* 0x010fe200078e00ff */
[----:B------:R-:W-:Y:S02]  /*1c2f0*/  MOV R2, 0x1c310 ;  /* 0x0001c31000027802 */ /* 0x000fe40000000f00 */
[----:B-123--:R-:W-:Y:S05]  /*1c300*/  CALL.REL.NOINC `($__internal_75_$__cuda_sm70_shflsync_idx_p) ;  /* 0x0000075000007944 */ /* 0x00efea0003c00000 */
[----:B------:R-:W-:Y:S05]  /*1c310*/  BRA `(.L_x_3779) ;  /* 0xffffdde000007947 */ /* 0x000fea000383ffff */
.L_x_3731:
[----:B------:R-:W-:Y:S01]  /*1c320*/  IMAD.MOV.U32 R5, RZ, RZ, R13 ;  /* 0x000000ffff057224 */ /* 0x000fe200078e000d */
[----:B-1----:R-:W-:Y:S01]  /*1c330*/  MOV R3, 0x3 ;  /* 0x0000000300037802 */ /* 0x002fe20000000f00 */
[----:B------:R-:W-:Y:S01]  /*1c340*/  IMAD.MOV.U32 R0, RZ, RZ, 0x181f ;  /* 0x0000181fff007424 */ /* 0x000fe200078e00ff */
[----:B------:R-:W-:-:S02]  /*1c350*/  MOV R2, 0x1c370 ;  /* 0x0001c37000027802 */ /* 0x000fc40000000f00 */
[----:B--234-:R-:W-:Y:S05]  /*1c360*/  CALL.REL.NOINC `($__internal_75_$__cuda_sm70_shflsync_idx_p) ;  /* 0x000006f000007944 */ /* 0x01cfea0003c00000 */
[----:B------:R-:W-:Y:S01]  /*1c370*/  IMAD.MOV.U32 R12, RZ, RZ, R0 ;  /* 0x000000ffff0c7224 */ /* 0x000fe200078e0000 */
[----:B------:R-:W-:Y:S01]  /*1c380*/  MOV R3, 0x3 ;  /* 0x0000000300037802 */ /* 0x000fe20000000f00 */
[----:B------:R-:W-:Y:S01]  /*1c390*/  IMAD.MOV.U32 R5, RZ, RZ, R16 ;  /* 0x000000ffff057224 */ /* 0x000fe200078e0010 */
[----:B------:R-:W-:-:S02]  /*1c3a0*/  MOV R0, 0x181f ;  /* 0x0000181f00007802 */ /* 0x000fc40000000f00 */
[----:B------:R-:W-:Y:S02]  /*1c3b0*/  MOV R2, 0x1c3d0 ;  /* 0x0001c3d000027802 */ /* 0x000fe40000000f00 */
[----:B------:R-:W-:Y:S05]  /*1c3c0*/  CALL.REL.NOINC `($__internal_75_$__cuda_sm70_shflsync_idx_p) ;  /* 0x0000069000007944 */ /* 0x000fea0003c00000 */
[----:B------:R-:W-:Y:S05]  /*1c3d0*/  BRA `(.L_x_3780) ;  /* 0xffffdea000007947 */ /* 0x000fea000383ffff */
.L_x_3733:
[----:B--2---:R-:W-:Y:S01]  /*1c3e0*/  IMAD.MOV.U32 R5, RZ, RZ, R21 ;  /* 0x000000ffff057224 */ /* 0x004fe200078e0015 */
[----:B------:R-:W-:Y:S01]  /*1c3f0*/  MOV R3, RZ ;  /* 0x000000ff00037202 */ /* 0x000fe20000000f00 */
[----:B------:R-:W-:Y:S01]  /*1c400*/  IMAD.MOV.U32 R0, RZ, RZ, 0x1f ;  /* 0x0000001fff007424 */ /* 0x000fe200078e00ff */
[----:B------:R-:W-:Y:S02]  /*1c410*/  MOV R2, 0x1c430 ;  /* 0x0001c43000027802 */ /* 0x000fe40000000f00 */
[----:B-1-3--:R-:W-:Y:S05]  /*1c420*/  CALL.REL.NOINC `($__internal_75_$__cuda_sm70_shflsync_idx_p) ;  /* 0x0000063000007944 */ /* 0x00afea0003c00000 */
[----:B------:R-:W-:Y:S01]  /*1c430*/  MOV R9, R0 ;  /* 0x0000000000097202 */ /* 0x000fe20000000f00 */
[----:B------:R-:W-:Y:S05]  /*1c440*/  BRA `(.L_x_3781) ;  /* 0xffffe04000007947 */ /* 0x000fea000383ffff */
.L_x_3734:
[----:B--2---:R-:W-:Y:S01]  /*1c450*/  IMAD.MOV.U32 R5, RZ, RZ, R21 ;  /* 0x000000ffff057224 */ /* 0x004fe200078e0015 */
[----:B------:R-:W-:Y:S01]  /*1c460*/  MOV R3, 0x1 ;  /* 0x0000000100037802 */ /* 0x000fe20000000f00 */
[----:B------:R-:W-:Y:S01]  /*1c470*/  IMAD.MOV.U32 R0, RZ, RZ, 0x1f ;  /* 0x0000001fff007424 */ /* 0x000fe200078e00ff */
[----:B------:R-:W-:Y:S02]  /*1c480*/  MOV R2, 0x1c4a0 ;  /* 0x0001c4a000027802 */ /* 0x000fe40000000f00 */
[----:B-1-34-:R-:W-:Y:S05]  /*1c490*/  CALL.REL.NOINC `($__internal_75_$__cuda_sm70_shflsync_idx_p) ;  /* 0x000005c000007944 */ /* 0x01afea0003c00000 */
[----:B------:R-:W-:Y:S01]  /*1c4a0*/  MOV R8, R0 ;  /* 0x0000000000087202 */ /* 0x000fe20000000f00 */
[----:B------:R-:W-:Y:S05]  /*1c4b0*/  BRA `(.L_x_3782) ;  /* 0xffffdff000007947 */ /* 0x000fea000383ffff */
.L_x_3735:
[----:B------:R-:W-:Y:S02]  /*1c4c0*/  MOV R2, 0x1 ;  /* 0x0000000100027802 */ /* 0x000fe40000000f00 */
[----:B------:R-:W-:-:S02]  /*1c4d0*/  MOV R3, 0x1c4f0 ;  /* 0x0001c4f000037802 */ /* 0x000fc40000000f00 */
[----:B---34-:R-:W-:Y:S05]  /*1c4e0*/  CALL.REL.NOINC `($__internal_76_$__cuda_sm70_shflsync_up_p) ;  /* 0x000005c000007944 */ /* 0x018fea0003c00000 */
[----:B------:R-:W-:Y:S05]  /*1c4f0*/  BRA `(.L_x_3783) ;  /* 0xffffe0d000007947 */ /* 0x000fea000383ffff */
.L_x_3736:
[----:B------:R-:W-:Y:S02]  /*1c500*/  MOV R2, 0x2 ;  /* 0x0000000200027802 */ /* 0x000fe40000000f00 */
[----:B------:R-:W-:-:S02]  /*1c510*/  MOV R3, 0x1c530 ;  /* 0x0001c53000037802 */ /* 0x000fc40000000f00 */
[----:B---34-:R-:W-:Y:S05]  /*1c520*/  CALL.REL.NOINC `($__internal_76_$__cuda_sm70_shflsync_up_p) ;  /* 0x0000058000007944 */ /* 0x018fea0003c00000 */
[----:B------:R-:W-:Y:S01]  /*1c530*/  SEL R3, R4, RZ, P1 ;  /* 0x000000ff04037207 */ /* 0x000fe20000800000 */
[----:B------:R-:W-:-:S04]  /*1c540*/  IMAD.MOV.U32 R2, RZ, RZ, 0x4 ;  /* 0x00000004ff027424 */ /* 0x000fc800078e00ff */
[----:B------:R-:W-:Y:S01]  /*1c550*/  IMAD.IADD R0, R0, 0x1, R3 ;  /* 0x0000000100007824 */ /* 0x000fe200078e0203 */
[----:B------:R-:W-:Y:S02]  /*1c560*/  MOV R3, 0x1c580 ;  /* 0x0001c58000037802 */ /* 0x000fe40000000f00 */
        /* <DEDUP_REMOVED lines=19> */
.L_x_3740:
[----:B------:R-:W-:Y:S02]  /*1c6a0*/  MOV R2, 0x1 ;  /* 0x0000000100027802 */ /* 0x000fe40000000f00 */
[----:B------:R-:W-:Y:S02]  /*1c6b0*/  MOV R3, 0x1c6d0 ;  /* 0x0001c6d000037802 */ /* 0x000fe40000000f00 */
[----:B----4-:R-:W-:Y:S05]  /*1c6c0*/  CALL.REL.NOINC `($__internal_76_$__cuda_sm70_shflsync_up_p) ;  /* 0x000003e000007944 */ /* 0x010fea0003c00000 */
[----:B------:R-:W-:Y:S01]  /*1c6d0*/  MOV R2, R4 ;  /* 0x0000000400027202 */ /* 0x000fe20000000f00 */
[----:B------:R-:W-:Y:S05]  /*1c6e0*/  BRA `(.L_x_3785) ;  /* 0xffffe13000007947 */ /* 0x000fea000383ffff */
.L_x_3741:
[----:B------:R-:W-:Y:S02]  /*1c6f0*/  MOV R2, 0x2 ;  /* 0x0000000200027802 */ /* 0x000fe40000000f00 */
[----:B------:R-:W-:Y:S02]  /*1c700*/  MOV R3, 0x1c720 ;  /* 0x0001c72000037802 */ /* 0x000fe40000000f00 */
[----:B----4-:R-:W-:Y:S05]  /*1c710*/  CALL.REL.NOINC `($__internal_76_$__cuda_sm70_shflsync_up_p) ;  /* 0x0000039000007944 */ /* 0x010fea0003c00000 */
        /* <DEDUP_REMOVED lines=23> */
.L_x_3743:
[----:B------:R-:W-:Y:S02]  /*1c890*/  SEL R0, RZ, 0x1, P0 ;  /* 0x00000001ff007807 */ /* 0x000fe40000000000 */
[----:B------:R-:W-:Y:S02]  /*1c8a0*/  MOV R2, 0x1c8c0 ;  /* 0x0001c8c000027802 */ /* 0x000fe40000000f00 */
[----:B-1--4-:R-:W-:Y:S05]  /*1c8b0*/  CALL.REL.NOINC `($__internal_77_$__cuda_sm70_votesync_ballot) ;  /* 0x0000026000007944 */ /* 0x012fea0003c00000 */
[----:B------:R-:W-:Y:S01]  /*1c8c0*/  MOV R10, R0 ;  /* 0x00000000000a7202 */ /* 0x000fe20000000f00 */
[----:B------:R-:W-:Y:S05]  /*1c8d0*/  BRA `(.L_x_3787) ;  /* 0xffffe0d000007947 */ /* 0x000fea000383ffff */
.L_x_3744:
[----:B------:R-:W-:Y:S01]  /*1c8e0*/  IMAD.MOV.U32 R5, RZ, RZ, R6 ;  /* 0x000000ffff057224 */ /* 0x000fe200078e0006 */
[----:B------:R-:W-:Y:S01]  /*1c8f0*/  MOV R3, R8 ;  /* 0x0000000800037202 */ /* 0x000fe20000000f00 */
[----:B------:R-:W-:Y:S01]  /*1c900*/  IMAD.MOV.U32 R0, RZ, RZ, 0x1f ;  /* 0x0000001fff007424 */ /* 0x000fe200078e00ff */
[----:B------:R-:W-:Y:S02]  /*1c910*/  MOV R2, 0x1c930 ;  /* 0x0001c93000027802 */ /* 0x000fe40000000f00 */
[----:B-1--4-:R-:W-:Y:S05]  /*1c920*/  CALL.REL.NOINC `($__internal_75_$__cuda_sm70_shflsync_idx_p) ;  /* 0x0000013000007944 */ /* 0x012fea0003c00000 */
[----:B------:R-:W-:Y:S01]  /*1c930*/  IMAD.MOV.U32 R11, RZ, RZ, R0 ;  /* 0x000000ffff0b7224 */ /* 0x000fe200078e0000 */
[----:B------:R-:W-:Y:S01]  /*1c940*/  MOV R3, R8 ;  /* 0x0000000800037202 */ /* 0x000fe20000000f00 */
[----:B------:R-:W-:Y:S01]  /*1c950*/  IMAD.MOV.U32 R5, RZ, RZ, R7 ;  /* 0x000000ffff057224 */ /* 0x000fe200078e0007 */
[----:B------:R-:W-:Y:S02]  /*1c960*/  MOV R0, 0x1f ;  /* 0x0000001f00007802 */ /* 0x000fe40000000f00 */
[----:B------:R-:W-:-:S02]  /*1c970*/  MOV R2, 0x1c990 ;  /* 0x0001c99000027802 */ /* 0x000fc40000000f00 */
[----:B------:R-:W-:Y:S05]  /*1c980*/  CALL.REL.NOINC `($__internal_75_$__cuda_sm70_shflsync_idx_p) ;  /* 0x000000d000007944 */ /* 0x000fea0003c00000 */
[----:B------:R-:W-:Y:S01]  /*1c990*/  MOV R7, R0 ;  /* 0x0000000000077202 */ /* 0x000fe20000000f00 */
[----:B------:R-:W-:Y:S05]  /*1c9a0*/  BRA `(.L_x_3788) ;  /* 0xffffe05000007947 */ /* 0x000fea000383ffff */
.L_x_3747:
[----:B------:R-:W-:Y:S01]  /*1c9b0*/  IMAD.MOV.U32 R5, RZ, RZ, R4 ;  /* 0x000000ffff057224 */ /* 0x000fe200078e0004 */
[----:B------:R-:W-:-:S02]  /*1c9c0*/  MOV R0, 0x1f ;  /* 0x0000001f00007802 */ /* 0x000fc40000000f00 */
[----:B------:R-:W-:Y:S02]  /*1c9d0*/  MOV R2, 0x1c9f0 ;  /* 0x0001c9f000027802 */ /* 0x000fe40000000f00 */
[----:B-1234-:R-:W-:Y:S05]  /*1c9e0*/  CALL.REL.NOINC `($__internal_75_$__cuda_sm70_shflsync_idx_p) ;  /* 0x0000007000007944 */ /* 0x01efea0003c00000 */
[----:B------:R-:W-:Y:S01]  /*1c9f0*/  MOV R13, R0 ;  /* 0x00000000000d7202 */ /* 0x000fe20000000f00 */
[----:B------:R-:W-:Y:S05]  /*1ca00*/  BRA `(.L_x_3746) ;  /* 0xffffe05000007947 */ /* 0x000fea000383ffff */
        .weak           $__internal_74_$__cuda_sm70_shflsync_bfly_p
        .type           $__internal_74_$__cuda_sm70_shflsync_bfly_p,@function
        .size           $__internal_74_$__cuda_sm70_shflsync_bfly_p,($__internal_75_$__cuda_sm70_shflsync_idx_p - $__internal_74_$__cuda_sm70_shflsync_bfly_p)
$__internal_74_$__cuda_sm70_shflsync_bfly_p:
[----:B------:R-:W-:Y:S04]  /*1ca10*/  WARPSYNC R6 ;  /* 0x0000000600007348 */ /* 0x000fe80003800000 */
[----:B------:R1:W2:Y:S02]  /*1ca20*/  SHFL.BFLY PT, R5, R2, R5, R7 ;  /* 0x0c00000502057389 */ /* 0x0002a400000e0007 */
[----:B-1----:R-:W-:Y:S02]  /*1ca30*/  MOV R2, R3 ;  /* 0x0000000300027202 */ /* 0x002fe40000000f00 */
[----:B------:R-:W-:-:S04]  /*1ca40*/  MOV R3, 0x0 ;  /* 0x0000000000037802 */ /* 0x000fc80000000f00 */
[----:B--2---:R-:W-:Y:S05]  /*1ca50*/  RET.REL.NODEC R2 `(_ZN7cutlass13device_kernelIN5flash19enable_sm80_to_sm89INS1_16FlashAttnFwdSm80INS1_25CollectiveMainloopFwdSm80ILi8ELi1ELb0EN4cute5tupleIJNS5_1CILi128EEENS7_ILi32EEENS7_ILi256EEEEEELi256ENS_6half_tEfNS_4arch4Sm80ELb1ELb0ELb0ELb1ELb0ELb1ELb1ELb1EEENS1_21CollectiveEpilogueFwdINS6_IJS8_SA_S9_EEENS6_IJNS7_ILi1EEESI_SI_EEESC_SE_Li256ELb1ELb1ELb1ELb0EEENS1_36VarlenDynamicPersistentTileSchedulerILi128ELi32ELi256ELi256ELb1ELb1ELb0ELb1ELb1ELb1EEEEEEEEEvNT_6ParamsE) ;  /* 0xfffe35a002007950 */ /* 0x004fea0003c3ffff */
        .weak           $__internal_75_$__cuda_sm70_shflsync_idx_p
        .type           $__internal_75_$__cuda_sm70_shflsync_idx_p,@function
        .size           $__internal_75_$__cuda_sm70_shflsync_idx_p,($__internal_76_$__cuda_sm70_shflsync_up_p - $__internal_75_$__cuda_sm70_shflsync_idx_p)
$__internal_75_$__cuda_sm70_shflsync_idx_p:
[----:B------:R-:W-:-:S04]  /*1ca60*/  MOV R115, 0xffffffff ;  /* 0xffffffff00737802 */ /* 0x000fc80000000f00 */
[----:B------:R-:W-:Y:S04]  /*1ca70*/  WARPSYNC R115 ;  /* 0x0000007300007348 */ /* 0x000fe80003800000 */
[----:B------:R1:W2:Y:S02]  /*1ca80*/  SHFL.IDX PT, R0, R5, R3, R0 ;  /* 0x0000000305007389 */ /* 0x0002a400000e0000 */
[----:B-1----:R-:W-:-:S04]  /*1ca90*/  MOV R3, 0x0 ;  /* 0x0000000000037802 */ /* 0x002fc80000000f00 */
[----:B--2---:R-:W-:Y:S05]  /*1caa0*/  RET.REL.NODEC R2 `(_ZN7cutlass13device_kernelIN5flash19enable_sm80_to_sm89INS1_16FlashAttnFwdSm80INS1_25CollectiveMainloopFwdSm80ILi8ELi1ELb0EN4cute5tupleIJNS5_1CILi128EEENS7_ILi32EEENS7_ILi256EEEEEELi256ENS_6half_tEfNS_4arch4Sm80ELb1ELb0ELb0ELb1ELb0ELb1ELb1ELb1EEENS1_21CollectiveEpilogueFwdINS6_IJS8_SA_S9_EEENS6_IJNS7_ILi1EEESI_SI_EEESC_SE_Li256ELb1ELb1ELb1ELb0EEENS1_36VarlenDynamicPersistentTileSchedulerILi128ELi32ELi256ELi256ELb1ELb1ELb0ELb1ELb1ELb1EEEEEEEEEvNT_6ParamsE) ;  /* 0xfffe355002007950 */ /* 0x004fea0003c3ffff */
        .weak           $__internal_76_$__cuda_sm70_shflsync_up_p
        .type           $__internal_76_$__cuda_sm70_shflsync_up_p,@function
        .size           $__internal_76_$__cuda_sm70_shflsync_up_p,($__internal_77_$__cuda_sm70_votesync_ballot - $__internal_76_$__cuda_sm70_shflsync_up_p)
$__internal_76_$__cuda_sm70_shflsync_up_p:
[----:B------:R-:W-:Y:S02]  /*1cab0*/  IMAD.MOV.U32 R4, RZ, RZ, RZ ;  /* 0x000000ffff047224 */ /* 0x000fe400078e00ff */
[----:B------:R-:W-:-:S04]  /*1cac0*/  IMAD.MOV.U32 R10, RZ, RZ, -0x1 ;  /* 0xffffffffff0a7424 */ /* 0x000fc800078e00ff */
[----:B------:R-:W-:Y:S04]  /*1cad0*/  WARPSYNC R10 ;  /* 0x0000000a00007348 */ /* 0x000fe80003800000 */
[----:B------:R1:W2:Y:S02]  /*1cae0*/  SHFL.UP PT, R4, R0, R2, R4 ;  /* 0x0400000200047389 */ /* 0x0002a400000e0004 */
[----:B-1----:R-:W-:Y:S02]  /*1caf0*/  MOV R2, R3 ;  /* 0x0000000300027202 */ /* 0x002fe40000000f00 */
[----:B------:R-:W-:-:S04]  /*1cb00*/  MOV R3, 0x0 ;  /* 0x0000000000037802 */ /* 0x000fc80000000f00 */
[----:B--2---:R-:W-:Y:S05]  /*1cb10*/  RET.REL.NODEC R2 `(_ZN7cutlass13device_kernelIN5flash19enable_sm80_to_sm89INS1_16FlashAttnFwdSm80INS1_25CollectiveMainloopFwdSm80ILi8ELi1ELb0EN4cute5tupleIJNS5_1CILi128EEENS7_ILi32EEENS7_ILi256EEEEEELi256ENS_6half_tEfNS_4arch4Sm80ELb1ELb0ELb0ELb1ELb0ELb1ELb1ELb1EEENS1_21CollectiveEpilogueFwdINS6_IJS8_SA_S9_EEENS6_IJNS7_ILi1EEESI_SI_EEESC_SE_Li256ELb1ELb1ELb1ELb0EEENS1_36VarlenDynamicPersistentTileSchedulerILi128ELi32ELi256ELi256ELb1ELb1ELb0ELb1ELb1ELb1EEEEEEEEEvNT_6ParamsE) ;  /* 0xfffe34e002007950 */ /* 0x004fea0003c3ffff */
        .weak           $__internal_77_$__cuda_sm70_votesync_ballot
        .type           $__internal_77_$__cuda_sm70_votesync_ballot,@function
        .size           $__internal_77_$__cuda_sm70_votesync_ballot,(.L_x_5242 - $__internal_77_$__cuda_sm70_votesync_ballot)
$__internal_77_$__cuda_sm70_votesync_ballot:
[----:B------:R-:W-:Y:S01]  /*1cb20*/  ISETP.NE.U32.AND P0, PT, R0, 0x1, PT ;  /* 0x000000010000780c */ /* 0x000fe20003f05070 */
[----:B------:R-:W-:-:S04]  /*1cb30*/  IMAD.MOV.U32 R3, RZ, RZ, -0x1 ;  /* 0xffffffffff037424 */ /* 0x000fc800078e00ff */
[----:B------:R-:W-:Y:S08]  /*1cb40*/  WARPSYNC R3 ;  /* 0x0000000300007348 */ /* 0x000ff00003800000 */
[----:B------:R-:W-:-:S04]  /*1cb50*/  VOTE.ANY R0, PT, !P0 ;  /* 0x0000000000007806 */ /* 0x000fc800040e0100 */
[----:B------:R-:W-:Y:S01]  /*1cb60*/  LOP3.LUT R0, R0, R3, RZ, 0xc0, !PT ;  /* 0x0000000300007212 */ /* 0x000fe200078ec0ff */
[----:B------:R-:W-:-:S04]  /*1cb70*/  IMAD.MOV.U32 R3, RZ, RZ, 0x0 ;  /* 0x00000000ff037424 */ /* 0x000fc800078e00ff */
[----:B------:R-:W-:Y:S05]  /*1cb80*/  RET.REL.NODEC R2 `(_ZN7cutlass13device_kernelIN5flash19enable_sm80_to_sm89INS1_16FlashAttnFwdSm80INS1_25CollectiveMainloopFwdSm80ILi8ELi1ELb0EN4cute5tupleIJNS5_1CILi128EEENS7_ILi32EEENS7_ILi256EEEEEELi256ENS_6half_tEfNS_4arch4Sm80ELb1ELb0ELb0ELb1ELb0ELb1ELb1ELb1EEENS1_21CollectiveEpilogueFwdINS6_IJS8_SA_S9_EEENS6_IJNS7_ILi1EEESI_SI_EEESC_SE_Li256ELb1ELb1ELb1ELb0EEENS1_36VarlenDynamicPersistentTileSchedulerILi128ELi32ELi256ELi256ELb1ELb1ELb0ELb1ELb1ELb1EEEEEEEEEvNT_6ParamsE) ;  /* 0xfffe347002007950 */ /* 0x000fea0003c3ffff */
.L_x_3789:
        /* <DEDUP_REMOVED lines=15> */
.L_x_5242:


//--------------------- .text._ZN7cutlass13device_kernelIN5flash19enable_sm80_to_sm89INS1_16FlashAttnFwdSm80INS1_25CollectiveMainloopFwdSm80ILi8ELi1ELb0EN4cute5tupleIJNS5_1CILi128EEENS7_ILi96EEENS7_ILi256EEEEEELi256ENS_6half_tEfNS_4arch4Sm80ELb0ELb0ELb0ELb0ELb0ELb0ELb1ELb1EEENS1_21CollectiveEpilogueFwdINS6_IJS8_SA_S9_EEENS6_IJNS7_ILi1EEESI_SI_EEESC_SE_Li256ELb0ELb1ELb1ELb0EEENS1_19SingleTileSchedulerILb0ELb1ELb1ELi128EEEEEEEEEvNT_6ParamsE --------------------------
	.section	.text._ZN7cutlass13device_kernelIN5flash19enable_sm80_to_sm89INS1_16FlashAttnFwdSm80INS1_25CollectiveMainloopFwdSm80ILi8ELi1ELb0EN4cute5tupleIJNS5_1CILi128EEENS7_ILi96EEENS7_ILi256EEEEEELi256ENS_6half_tEfNS_4arch4Sm80ELb0ELb0ELb0ELb0ELb0ELb0ELb1ELb1EEENS1_21CollectiveEpilogueFwdINS6_IJS8_SA_S9_EEENS6_IJNS7_ILi1EEESI_SI_EEESC_SE_Li256ELb0ELb1ELb1ELb0EEENS1_19SingleTileSchedulerILb0ELb1ELb1ELi128EEEEEEEEEvNT_6ParamsE,"ax",@progbits
	.sectioninfo	@"SHI_REGISTERS=255"
	.align	128
.text._ZN7cutlass13device_kernelIN5flash19enable_sm80_to_sm89INS1_16FlashAttnFwdSm80INS1_25CollectiveMainloopFwdSm80ILi8ELi1ELb0EN4cute5tupleIJNS5_1CILi128EEENS7_ILi96EEENS7_ILi256EEEEEELi256ENS_6half_tEfNS_4arch4Sm80ELb0ELb0ELb0ELb0ELb0ELb0ELb1ELb1EEENS1_21CollectiveEpilogueFwdINS6_IJS8_SA_S9_EEENS6_IJNS7_ILi1EEESI_SI_EEESC_SE_Li256ELb0ELb1ELb1ELb0EEENS1_19SingleTileSchedulerILb0ELb1ELb1ELi128EEEEEEEEEvNT_6ParamsE:
        .type           _ZN7cutlass13device_kernelIN5flash19enable_sm80_to_sm89INS1_16FlashAttnFwdSm80INS1_25CollectiveMainloopFwdSm80ILi8ELi1ELb0EN4cute5tupleIJNS5_1CILi128EEENS7_ILi96EEENS7_ILi256EEEEEELi256ENS_6half_tEfNS_4arch4Sm80ELb0ELb0ELb0ELb0ELb0ELb0ELb1ELb1EEENS1_21CollectiveEpilogueFwdINS6_IJS8_SA_S9_EEENS6_IJNS7_ILi1EEESI_SI_EEESC_SE_Li256ELb0ELb1ELb1ELb0EEENS1_19SingleTileSchedulerILb0ELb1ELb1ELi128EEEEEEEEEvNT_6ParamsE,@function
        .size           _ZN7cutlass13device_kernelIN5flash19enable_sm80_to_sm89INS1_16FlashAttnFwdSm80INS1_25CollectiveMainloopFwdSm80ILi8ELi1ELb0EN4cute5tupleIJNS5_1CILi128EEENS7_ILi96EEENS7_ILi256EEEEEELi256ENS_6half_tEfNS_4arch4Sm80ELb0ELb0ELb0ELb0ELb0ELb0ELb1ELb1EEENS1_21CollectiveEpilogueFwdINS6_IJS8_SA_S9_EEENS6_IJNS7_ILi1EEESI_SI_EEESC_SE_Li256ELb0ELb1ELb1ELb0EEENS1_19SingleTileSchedulerILb0ELb1ELb1ELi128EEEEEEEEEvNT_6ParamsE,(.L_x_5247 - _ZN7cutlass13device_kernelIN5flash19enable_sm80_to_sm89INS1_16FlashAttnFwdSm80INS1_25CollectiveMainloopFwdSm80ILi8ELi1ELb0EN4cute5tupleIJNS5_1CILi128EEENS7_ILi96EEENS7_ILi256EEEEEELi256ENS_6half_tEfNS_4arch4Sm80ELb0ELb0ELb0ELb0ELb0ELb0ELb1ELb1EEENS1_21CollectiveEpilogueFwdINS6_IJS8_SA_S9_EEENS6_IJNS7_ILi1EEESI_SI_EEESC_SE_Li256ELb0ELb1ELb1ELb0EEENS1_19SingleTileSchedulerILb0ELb1ELb1ELi128EEEEEEEEEvNT_6ParamsE)
        .other          _ZN7cutlass13device_kernelIN5flash19enable_sm80_to_sm89INS1_16FlashAttnFwdSm80INS1_25CollectiveMainloopFwdSm80ILi8ELi1ELb0EN4cute5tupleIJNS5_1CILi128EEENS7_ILi96EEENS7_ILi256EEEEEELi256ENS_6half_tEfNS_4arch4Sm80ELb0ELb0ELb0ELb0ELb0ELb0ELb1ELb1EEENS1_21CollectiveEpilogueFwdINS6_IJS8_SA_S9_EEENS6_IJNS7_ILi1EEESI_SI_EEESC_SE_Li256ELb0ELb1ELb1ELb0EEENS1_19SingleTileSchedulerILb0ELb1ELb1ELi128EEEEEEEEEvNT_6ParamsE,@"STO_CUDA_ENTRY STV_DEFAULT"
_ZN7cutlass13device_kernelIN5flash19enable_sm80_to_sm89INS1_16FlashAttnFwdSm80INS1_25CollectiveMainloopFwdSm80ILi8ELi1ELb0EN4cute5tupleIJNS5_1CILi128EEENS7_ILi96EEENS7_ILi256EEEEEELi256ENS_6half_tEfNS_4arch4Sm80ELb0ELb0ELb0ELb0ELb0ELb0ELb1ELb1EEENS1_21CollectiveEpilogueFwdINS6_IJS8_SA_S9_EEENS6_IJNS7_ILi1EEESI_SI_EEESC_SE_Li256ELb0ELb1ELb1ELb0EEENS1_19SingleTileSchedulerILb0ELb1ELb1ELi128EEEEEEEEEvNT_6ParamsE:
        /* <DEDUP_REMOVED lines=18> */
.L_x_3790:
[----:B---3--:R-:W-:Y:S02]  /*0120*/  ULDC.64 UR4, c[0x0][0x550] ;  /* 0x0001540000047ab9 */ /* 0x008fe40000000a00 */
[----:B------:R-:W-:Y:S02]  /*0130*/  UISETP.NE.AND UP0, UPT, UR4, 0x1, UPT ;  /* 0x000000010400788c */ /* 0x000fe4000bf05270 */
[----:B------:R-:W-:-:S02]  /*0140*/  UIMAD.WIDE.U32 UR10, UR6, UR5, URZ ;  /* 0x00000005060a72a5 */ /* 0x000fc4000f8e003f */
[----:B------:R-:W-:Y:S02]  /*0150*/  ULDC UR4, c[0x0][0x558] ;  /* 0x0001560000047ab9 */ /* 0x000fe40000000800 */
[----:B------:R-:W-:-:S05]  /*0160*/  UMOV UR9, UR6 ;  /* 0x0000000600097c82 */ /* 0x000fca0008000000 */
[----:B------:R-:W-:-:S03]  /*0170*/  @UP0 USHF.R.U32.HI UR9, URZ, UR4, UR11 ;  /* 0x000000043f090299 */ /* 0x000fc6000801160b */
.L_x_3791:
        /* <DEDUP_REMOVED lines=49> */
.L_x_3792:
        /* <DEDUP_REMOVED lines=270> */
.L_x_3795:
[----:B------:R-:W-:Y:S05]  /*1570*/  BSYNC B0 ;  /* 0x0000000000007941 */ /* 0x000fea0003800000 */
.L_x_3794:
        /* <DEDUP_REMOVED lines=29> */
.L_x_3797:
[----:B------:R-:W-:Y:S05]  /*1750*/  BSYNC B0 ;  /* 0x0000000000007941 */ /* 0x000fea0003800000 */
.L_x_3796:
        /* <DEDUP_REMOVED lines=35> */
.L_x_3799:
[----:B------:R-:W-:Y:S05]  /*1990*/  BSYNC B0 ;  /* 0x0000000000007941 */ /* 0x000fea0003800000 */
.L_x_3798:
        /* <DEDUP_REMOVED lines=46> */
[----:B------:R-:W-:Y:S04]  /*1c80*/  STL.64 [R1+0x28], R18 ;  /* 0x0000281201007387 */ /* 0x000fe80000100a00 */
        /* <DEDUP_REMOVED lines=11> */
[----:B------:R2:W-:Y:S04]  /*1d40*/  @P2 LDGSTS.E.BYPASS.LTC128B.128 [R247+0x12100], [R6.64+0x100], !P3 ;  /* 0x1210010006f72fae */ /* 0x0005e8000d901d4a */
        /* <DEDUP_REMOVED lines=9> */
[----:B--2---:R-:W-:Y:S01]  /*1de0*/  IMAD.SHL.U32 R6, R25, 0x40, RZ ;  /* 0x0000004019067824 */ /* 0x004fe200078e00ff */
[----:B------:R-:W-:-:S04]  /*1df0*/  SEL R7, RZ, 0x4, P3 ;  /* 0x00000004ff077807 */ /* 0x000fc80001800000 */
[----:B------:R-:W-:Y:S02]  /*1e00*/  LOP3.LUT R0, R6, 0x1c0, RZ, 0xc0, !PT ;  /* 0x000001c006007812 */ /* 0x000fe400078ec0ff */
[----:B------:R-:W-:Y:S02]  /*1e10*/  IADD3 R15, R7, R9, R17 ;  /* 0x00000009070f7210 */ /* 0x000fe40007ffe011 */
[----:B------:R-:W-:Y:S02]  /*1e20*/  LOP3.LUT R6, R0, 0x8, R8, 0xf8, !PT ;  /* 0x0000000800067812 */ /* 0x000fe400078ef808 */
[C---:B------:R-:W-:Y:S02]  /*1e30*/  @P0 LEA R8, P2, R14.reuse, c[0x0][0x1c8], 0x1 ;  /* 0x000072000e080a11 */ /* 0x040fe400078408ff */
[----:B------:R-:W-:Y:S02]  /*1e40*/  SHF.R.U32.HI R0, RZ, 0x3, R0 ;  /* 0x00000003ff007819 */ /* 0x000fe40000011600 */
[----:B------:R-:W-:Y:S01]  /*1e50*/  @P0 LEA.HI.X R9, R14, c[0x0][0x1cc], R16, 0x1, P2 ;  /* 0x000073000e090a11 */ /* 0x000fe200010f0c10 */
[----:B------:R-:W-:Y:S01]  /*1e60*/  IMAD.U32 R14, RZ, RZ, UR12 ;  /* 0x0000000cff0e7e24 */ /* 0x000fe2000f8e00ff */
[----:B------:R-:W-:-:S02]  /*1e70*/  SEL R7, RZ, 0x8, P5 ;  /* 0x00000008ff077807 */ /* 0x000fc40002800000 */
        /* <DEDUP_REMOVED lines=22> */
[----:B--2---:R-:W-:Y:S01]  /*1fe0*/  IMAD.SHL.U32 R8, R125, 0x20, RZ ;  /* 0x000000207d087824 */ /* 0x004fe200078e00ff */
        /* <DEDUP_REMOVED lines=14> */
[----:B------:R-:W-:Y:S01]  /*20d0*/  IMAD R221, R2, 0x2, R218 ;  /* 0x0000000202dd7824 */ /* 0x000fe200078e02da */
[----:B------:R-:W-:Y:S01]  /*20e0*/  IADD3 R244, R222, 0x1000, RZ ;  /* 0x00001000def47810 */ /* 0x000fe20007ffe0ff */
[----:B------:R-:W-:Y:S01]  /*20f0*/  IMAD R220, R2, 0x2, R219 ;  /* 0x0000000202dc7824 */ /* 0x000fe200078e02db */
[----:B------:R-:W-:-:S02]  /*2100*/  IADD3 R243, R222, 0x1800, RZ ;  /* 0x00001800def37810 */ /* 0x000fc40007ffe0ff */
[C---:B------:R-:W-:Y:S02]  /*2110*/  IADD3 R242, R222.reuse, 0x2000, RZ ;  /* 0x00002000def27810 */ /* 0x040fe40007ffe0ff */
[C---:B------:R-:W-:Y:S01]  /*2120*/  IADD3 R241, R222.reuse, 0x2800, RZ ;  /* 0x00002800def17810 */ /* 0x040fe20007ffe0ff */
[----:B---3--:R-:W-:Y:S01]  /*2130*/  LDSM.16.M88.4 R8, [R218+0x18100] ;  /* 0x01810000da08783b */ /* 0x008fe20000000200 */
[C---:B------:R-:W-:Y:S02]  /*2140*/  IADD3 R240, R222.reuse, 0x3000, RZ ;  /* 0x00003000def07810 */ /* 0x040fe40007ffe0ff */
[C---:B------:R-:W-:Y:S01]  /*2150*/  IADD3 R239, R222.reuse, 0x3800, RZ ;  /* 0x00003800deef7810 */ /* 0x040fe20007ffe0ff */
[----:B------:R-:W-:Y:S01]  /*2160*/  LDSM.16.M88.4 R16, [R219+0x18100] ;  /* 0x01810000db10783b */ /* 0x000fe20000000200 */
        /* <DEDUP_REMOVED lines=14> */
[----:B------:R-:W-:Y:S01]  /*2250*/  LDSM.16.M88.4 R52, [R167+0xe100] ;  /* 0x00e10000a734783b */ /* 0x000fe20000000200 */
[C---:B------:R-:W-:Y:S02]  /*2260*/  IADD3 R228, R222.reuse, 0x9000, RZ ;  /* 0x00009000dee47810 */ /* 0x040fe40007ffe0ff */
[C---:B------:R-:W-:Y:S01]  /*2270*/  IADD3 R227, R222.reuse, 0x9800, RZ ;  /* 0x00009800dee37810 */ /* 0x040fe20007ffe0ff */
[----:B------:R-:W3:Y:S01]  /*2280*/  LDSM.16.M88.4 R68, [R167+0xe900] ;  /* 0x00e90000a744783b */ /* 0x000ee20000000200 */
[C---:B------:R-:W-:Y:S02]  /*2290*/  IADD3 R226, R222.reuse, 0xa000, RZ ;  /* 0x0000a000dee27810 */ /* 0x040fe40007ffe0ff */
[C---:B------:R-:W-:Y:S01]  /*22a0*/  IADD3 R225, R222.reuse, 0xa800, RZ ;  /* 0x0000a800dee17810 */ /* 0x040fe20007ffe0ff */
[----:B------:R-:W4:Y:S01]  /*22b0*/  LDSM.16.M88.4 R64, [R222] ;  /* 0x00000000de40783b */ /* 0x000f220000000200 */
[----:B------:R-:W-:-:S02]  /*22c0*/  IADD3 R224, R222, 0xb000, RZ ;  /* 0x0000b000dee07810 */ /* 0x000fc40007ffe0ff */
[----:B------:R-:W-:Y:S01]  /*22d0*/  IADD3 R223, R222, 0xb800, RZ ;  /* 0x0000b800dedf7810 */ /* 0x000fe20007ffe0ff */
[----:B------:R-:W5:Y:S04]  /*22e0*/  LDSM.16.M88.4 R60, [R222+0x800] ;  /* 0x00080000de3c783b */ /* 0x000f680000000200 */
[----:B------:R-:W-:Y:S04]  /*22f0*/  LDSM.16.M88.4 R56, [R222+0x1000] ;  /* 0x00100000de38783b */ /* 0x000fe80000000200 */
        /* <DEDUP_REMOVED lines=9> */
[----:B------:R-:W-:Y:S02]  /*2390*/  HMMA.16816.F32 R32, R8, R30, RZ ;  /* 0x0000001e0820723c */ /* 0x000fe400000018ff */
[----:B------:R1:W-:Y:S01]  /*23a0*/  LDGSTS.E.BYPASS.LTC128B.128 [R247+0x3100], [R6.64+0x80], !P0 ;  /* 0x0310008006f77fae */ /* 0x0003e2000c101d4a */
[----:B------:R-:W-:-:S05]  /*23b0*/  ISETP.LT.OR P0, PT, R3, 0x1, !P1 ;  /* 0x000000010300780c */ /* 0x000fca0004f01670 */
[C---:B--2---:R-:W-:Y:S08]  /*23c0*/  HMMA.16816.F32 R28, R8.reuse, R40, RZ ;  /* 0x00000028081c723c */ /* 0x044ff000000018ff */
[----:B------:R2:W-:Y:S01]  /*23d0*/  LDGSTS.E.BYPASS.LTC128B.128 [R247+0x6100], [R6.64+0x100], !P0 ;  /* 0x0610010006f77fae */ /* 0x0005e2000c101d4a */
[C---:B------:R-:W-:Y:S01]  /*23e0*/  ISETP.LT.OR P0, PT, R3.reuse, 0x1, !P2 ;  /* 0x000000010300780c */ /* 0x040fe20005701670 */
[C---:B---3--:R-:W-:Y:S08]  /*23f0*/  HMMA.16816.F32 R84, R8.reuse, R68, RZ ;  /* 0x000000440854723c */ /* 0x048ff000000018ff */
[----:B------:R-:W-:Y:S04]  /*2400*/  HMMA.16816.F32 R112, R8, R70, RZ ;  /* 0x000000460870723c */ /* 0x000fe800000018ff */
[----:B------:R2:W-:Y:S01]  /*2410*/  LDGSTS.E.BYPASS.LTC128B.128 [R247+0x9100], [R6.64+0x180], !P0 ;  /* 0x0910018006f77fae */ /* 0x0005e2000c101d4a */
[----:B------:R-:W-:-:S03]  /*2420*/  ISETP.LT.OR P0, PT, R3, 0x21, P4 ;  /* 0x000000210300780c */ /* 0x000fc60002701670 */
[C---:B----4-:R-:W-:Y:S08]  /*2430*/  HMMA.16816.F32 R104, R16.reuse, R64, R36 ;  /* 0x000000401068723c */ /* 0x050ff00000001824 */
[----:B------:R-:W-:Y:S02]  /*2440*/  HMMA.16816.F32 R108, R16, R66, R32 ;  /* 0x00000042106c723c */ /* 0x000fe40000001820 */
[----:B------:R3:W-:Y:S01]  /*2450*/  LDGSTS.E.BYPASS.LTC128B.128 [R247+0x1100], [R12.64], !P0 ;  /* 0x011000000cf77fae */ /* 0x0007e2000c101d4a */
[----:B------:R-:W-:-:S02]  /*2460*/  ISETP.LT.OR P0, PT, R3, 0x21, !P3 ;  /* 0x000000210300780c */ /* 0x000fc40005f01670 */
[----:B------:R-:W-:-:S03]  /*2470*/  ISETP.LT.OR P3, PT, R3, 0x41, !P3 ;  /* 0x000000410300780c */ /* 0x000fc60005f61670 */
[C---:B-----5:R-:W-:Y:S08]  /*2480*/  HMMA.16816.F32 R100, R16.reuse, R60, R28 ;  /* 0x0000003c1064723c */ /* 0x060ff0000000181c */
[----:B------:R4:W-:Y:S01]  /*2490*/  LDGSTS.E.BYPASS.LTC128B.128 [R247+0x4100], [R22.64], !P0 ;  /* 0x0410000016f77fae */ /* 0x0009e2000c101d4a */
[----:B------:R-:W-:Y:S01]  /*24a0*/  LOP3.LUT P0, RZ, R25, 0x4, RZ, 0xc0, !PT ;  /* 0x0000000419ff7812 */ /* 0x000fe2000780c0ff */
[----:B-1----:R-:W-:Y:S03]  /*24b0*/  HMMA.16816.F32 R36, R16, R122, R112 ;  /* 0x0000007a1024723c */ /* 0x002fe60000001870 */
[----:B------:R-:W-:-:S02]  /*24c0*/  SEL R0, R0, 0xffffffc0, !P0 ;  /* 0xffffffc000007807 */ /* 0x000fc40004000000 */
[C---:B------:R-:W-:Y:S02]  /*24d0*/  ISETP.LT.OR P0, PT, R3.reuse, 0x21, !P1 ;  /* 0x000000210300780c */ /* 0x040fe40004f01670 */
[----:B------:R-:W-:Y:S01]  /*24e0*/  ISETP.LT.OR P1, PT, R3, 0x41, !P1 ;  /* 0x000000410300780c */ /* 0x000fe20004f21670 */
[----:B------:R-:W-:Y:S01]  /*24f0*/  HMMA.16816.F32 R24, R8, R42, RZ ;  /* 0x0000002a0818723c */ /* 0x000fe200000018ff */
[----:B------:R-:W-:Y:S02]  /*2500*/  IMAD.IADD R217, R167, 0x1, R0 ;  /* 0x00000001a7d97824 */ /* 0x000fe400078e0200 */
[----:B------:R-:W-:-:S05]  /*2510*/  IMAD.IADD R216, R0, 0x1, R222 ;  /* 0x0000000100d87824 */ /* 0x000fca00078e02de */
[----:B------:R-:W-:Y:S02]  /*2520*/  HMMA.16816.F32 R40, R8, R50, RZ ;  /* 0x000000320828723c */ /* 0x000fe400000018ff */
[----:B------:R4:W-:Y:S01]  /*2530*/  LDGSTS.E.BYPASS.LTC128B.128 [R247+0x7100], [R20.64], !P0 ;  /* 0x0710000014f77fae */ /* 0x0009e2000c101d4a */
[----:B--2---:R-:W-:-:S04]  /*2540*/  IADD3 R6, P0, R12, UR12, RZ ;  /* 0x0000000c0c067c10 */ /* 0x004fc8000ff1e0ff */
[----:B------:R-:W-:Y:S02]  /*2550*/  IADD3.X R7, R13, UR13, RZ, P0, !PT ;  /* 0x0000000d0d077c10 */ /* 0x000fe400087fe4ff */
[----:B------:R-:W-:-:S07]  /*2560*/  ISETP.LT.OR P0, PT, R3, 0x21, !P2 ;  /* 0x000000210300780c */ /* 0x000fce0005701670 */
[C---:B------:R-:W-:Y:S06]  /*2570*/  HMMA.16816.F32 R96, R16.reuse, R62, R24 ;  /* 0x0000003e1060723c */ /* 0x040fec0000001818 */
[----:B------:R3:W-:Y:S01]  /*2580*/  LDGSTS.E.BYPASS.LTC128B.128 [R247+0xa100], [R14.64], !P0 ;  /* 0x0a1000000ef77fae */ /* 0x0007e2000c101d4a */
[C---:B------:R-:W-:Y:S01]  /*2590*/  ISETP.LT.OR P0, PT, R3.reuse, 0x41, P4 ;  /* 0x000000410300780c */ /* 0x040fe20002701670 */
[----:B------:R-:W-:Y:S08]  /*25a0*/  HMMA.16816.F32 R60, R16, R120, R84 ;  /* 0x00000078103c723c */ /* 0x000ff00000001854 */
[----:B----4-:R-:W-:Y:S04]  /*25b0*/  HMMA.16816.F32 R20, R8, R44, RZ ;  /* 0x0000002c0814723c */ /* 0x010fe800000018ff */
[----:B------:R1:W-:Y:S01]  /*25c0*/  LDGSTS.E.BYPASS.LTC128B.128 [R247+0x2100], [R6.64], !P0 ;  /* 0x0210000006f77fae */ /* 0x0003e2000c101d4a */
[----:B------:R-:W-:-:S03]  /*25d0*/  ISETP.LT.OR P0, PT, R3, 0x41, !P2 ;  /* 0x000000410300780c */ /* 0x000fc60005701670 */
[----:B------:R1:W-:Y:S04]  /*25e0*/  LDGSTS.E.BYPASS.LTC128B.128 [R247+0x5100], [R6.64+0x80], !P3 ;  /* 0x0510008006f77fae */ /* 0x0003e8000d901d4a */
[----:B------:R1:W-:Y:S01]  /*25f0*/  LDGSTS.E.BYPASS.LTC128B.128 [R247+0x8100], [R6.64+0x100], !P1 ;  /* 0x0810010006f77fae */ /* 0x0003e2000c901d4a */
[----:B---3--:R-:W-:Y:S05]  /*2600*/  HMMA.16816.F32 R12, R8, R46, RZ ;  /* 0x0000002e080c723c */ /* 0x008fea00000018ff */
[----:B------:R1:W-:Y:S01]  /*2610*/  LDGSTS.E.BYPASS.LTC128B.128 [R247+0xb100], [R6.64+0x180], !P0 ;  /* 0x0b10018006f77fae */ /* 0x0003e2000c101d4a */
[----:B------:R-:W-:-:S03]  /*2620*/  PLOP3.LUT P0, PT, PT, PT, UP0, 0x80, 0x0 ;  /* 0x000000000000781c */ /* 0x000fc60003f0f008 */
[----:B------:R-:W-:Y:S01]  /*2630*/  LDSM.16.M88.4 R32, [R217+0xc900] ;  /* 0x00c90000d920783b */ /* 0x000fe20000000200 */
[C---:B------:R-:W-:Y:S03]  /*2640*/  HMMA.16816.F32 R44, R8.reuse, R48, RZ ;  /* 0x00000030082c723c */ /* 0x040fe600000018ff */
[----:B------:R-:W-:Y:S04]  /*2650*/  LDSM.16.M88.4 R64, [R217+0xe900] ;  /* 0x00e90000d940783b */ /* 0x000fe80000000200 */
[----:B------:R-:W-:Y:S01]  /*2660*/  LDSM.16.M88.4 R112, [R216+0x1800] ;  /* 0x00180000d870783b */ /* 0x000fe20000000200 */
[C---:B------:R-:W-:Y:S03]  /*2670*/  HMMA.16816.F32 R48, R8.reuse, R52, RZ ;  /* 0x000000340830723c */ /* 0x040fe600000018ff */
[----:B------:R-:W0:Y:S05]  /*2680*/  LDGDEPBAR ;  /* 0x00000000000079af */ /* 0x000e2a0000000000 */
[----:B------:R-:W-:Y:S01]  /*2690*/  HMMA.16816.F32 R52, R8, R54, RZ ;  /* 0x000000360834723c */ /* 0x000fe200000018ff */
[----:B------:R-:W-:Y:S07]  /*26a0*/  LDSM.16.M88.4 R8, [R221+0x18100] ;  /* 0x01810000dd08783b */ /* 0x000fee0000000200 */
[C---:B------:R-:W-:Y:S01]  /*26b0*/  HMMA.16816.F32 R92, R16.reuse, R56, R20 ;  /* 0x00000038105c723c */ /* 0x040fe20000001814 */
[----:B------:R-:W2:Y:S07]  /*26c0*/  LDSM.16.M88.4 R20, [R217+0xc100] ;  /* 0x00c10000d914783b */ /* 0x000eae0000000200 */
[C---:B------:R-:W-:Y:S01]  /*26d0*/  HMMA.16816.F32 R80, R16.reuse, R76, R44 ;  /* 0x0000004c1050723c */ /* 0x040fe2000000182c */
[----:B------:R-:W3:Y:S07]  /*26e0*/  LDSM.16.M88.4 R44, [R217+0xd900] ;  /* 0x00d90000d92c783b */ /* 0x000eee0000000200 */
[C---:B------:R-:W-:Y:S01]  /*26f0*/  HMMA.16816.F32 R72, R16.reuse, R116, R48 ;  /* 0x000000741048723c */ /* 0x040fe20000001830 */
[----:B------:R-:W4:Y:S07]  /*2700*/  LDSM.16.M88.4 R48, [R217+0xd100] ;  /* 0x00d10000d930783b */ /* 0x000f2e0000000200 */
[C---:B------:R-:W-:Y:S01]  /*2710*/  HMMA.16816.F32 R68, R16.reuse, R118, R52 ;  /* 0x000000761044723c */ /* 0x040fe20000001834 */
[----:B------:R-:W5:Y:S04]  /*2720*/  LDSM.16.M88.4 R52, [R217+0xe100] ;  /* 0x00e10000d934783b */ /* 0x000f680000000200 */
[----:B------:R-:W-:Y:S03]  /*2730*/  LDSM.16.M88.4 R116, [R216+0x2000] ;  /* 0x00200000d874783b */ /* 0x000fe60000000200 */
[C---:B------:R-:W-:Y:S01]  /*2740*/  HMMA.16816.F32 R88, R16.reuse, R58, R12 ;  /* 0x0000003a1058723c */ /* 0x040fe2000000180c */
[----:B------:R-:W-:Y:S04]  /*2750*/  LDSM.16.M88.4 R12, [R220+0x18100] ;  /* 0x01810000dc0c783b */ /* 0x000fe80000000200 */
[----:B------:R-:W1:Y:S03]  /*2760*/  LDSM.16.M88.4 R56, [R216] ;  /* 0x00000000d838783b */ /* 0x000e660000000200 */
[----:B------:R-:W-:Y:S01]  /*2770*/  HMMA.16816.F32 R76, R16, R78, R40 ;  /* 0x0000004e104c723c */ /* 0x000fe20000001828 */
[----:B------:R-:W-:Y:S07]  /*2780*/  LDSM.16.M88.4 R40, [R216+0x800] ;  /* 0x00080000d828783b */ /* 0x000fee0000000200 */
[C---:B--2---:R-:W-:Y:S08]  /*2790*/  HMMA.16816.F32 R28, R8.reuse, R20, R104 ;  /* 0x00000014081c723c */ /* 0x044ff00000001868 */
[C---:B------:R-:W-:Y:S01]  /*27a0*/  HMMA.16816.F32 R24, R8.reuse, R22, R108 ;  /* 0x000000160818723c */ /* 0x040fe2000000186c */
[----:B------:R-:W2:Y:S07]  /*27b0*/  LDSM.16.M88.4 R108, [R216+0x1000] ;  /* 0x00100000d86c783b */ /* 0x000eae0000000200 */
[C---:B---3--:R-:W-:Y:S08]  /*27c0*/  HMMA.16816.F32 R80, R8.reuse, R44, R80 ;  /* 0x0000002c0850723c */ /* 0x048ff00000001850 */
[C---:B----4-:R-:W-:Y:S08]  /*27d0*/  HMMA.16816.F32 R84, R8.reuse, R48, R92 ;  /* 0x000000300854723c */ /* 0x050ff0000000185c */
[C---:B------:R-:W-:Y:S08]  /*27e0*/  HMMA.16816.F32 R88, R8.reuse, R50, R88 ;  /* 0x000000320858723c */ /* 0x040ff00000001858 */
[C---:B------:R-:W-:Y:S08]  /*27f0*/  HMMA.16816.F32 R48, R8.reuse, R46, R76 ;  /* 0x0000002e0830723c */ /* 0x040ff0000000184c */
[C---:B-----5:R-:W-:Y:S01]  /*2800*/  HMMA.16816.F32 R44, R8.reuse, R52, R72 ;  /* 0x00000034082c723c */ /* 0x060fe20000001848 */
[----:B------:R-:W-:Y:S07]  /*2810*/  LDSM.16.M88.4 R72, [R167+0x11100] ;  /* 0x01110000a748783b */ /* 0x000fee0000000200 */
[C---:B------:R-:W-:Y:S08]  /*2820*/  HMMA.16816.F32 R20, R8.reuse, R32, R100 ;  /* 0x000000200814723c */ /* 0x040ff00000001864 */
[C---:B------:R-:W-:Y:S08]  /*2830*/  HMMA.16816.F32 R68, R8.reuse, R54, R68 ;  /* 0x000000360844723c */ /* 0x040ff00000001844 */
[C---:B------:R-:W-:Y:S01]  /*2840*/  HMMA.16816.F32 R16, R8.reuse, R34, R96 ;  /* 0x000000220810723c */ /* 0x040fe20000001860 */
[----:B------:R-:W3:Y:S07]  /*2850*/  LDSM.16.M88.4 R32, [R216+0x2800] ;  /* 0x00280000d820783b */ /* 0x000eee0000000200 */
[C---:B------:R-:W-:Y:S08]  /*2860*/  HMMA.16816.F32 R52, R8.reuse, R64, R60 ;  /* 0x000000400834723c */ /* 0x040ff0000000183c */
[----:B------:R-:W-:Y:S01]  /*2870*/  HMMA.16816.F32 R104, R8, R66, R36 ;  /* 0x000000420868723c */ /* 0x000fe20000001824 */
[----:B------:R-:W-:Y:S07]  /*2880*/  LDSM.16.M88.4 R8, [R218+0x1c100] ;  /* 0x01c10000da08783b */ /* 0x000fee0000000200 */
[C---:B-1----:R-:W-:Y:S01]  /*2890*/  HMMA.16816.F32 R100, R12.reuse, R56, R28 ;  /* 0x000000380c64723c */ /* 0x042fe2000000181c */
[----:B------:R-:W1:Y:S07]  /*28a0*/  LDSM.16.M88.4 R28, [R167+0xf100] ;  /* 0x00f10000a71c783b */ /* 0x000e6e0000000200 */
[C---:B------:R-:W-:Y:S01]  /*28b0*/  HMMA.16816.F32 R96, R12.reuse, R58, R24 ;  /* 0x0000003a0c60723c */ /* 0x040fe20000001818 */
[----:B------:R-:W4:Y:S04]  /*28c0*/  LDSM.16.M88.4 R56, [R167+0x10900] ;  /* 0x01090000a738783b */ /* 0x000f280000000200 */
[----:B------:R-:W5:Y:S03]  /*28d0*/  LDSM.16.M88.4 R24, [R167+0xf900] ;  /* 0x00f90000a718783b */ /* 0x000f660000000200 */
[C---:B------:R-:W-:Y:S08]  /*28e0*/  HMMA.16816.F32 R80, R12.reuse, R112, R80 ;  /* 0x000000700c50723c */ /* 0x040ff00000001850 */
[C---:B------:R-:W-:Y:S01]  /*28f0*/  HMMA.16816.F32 R64, R12.reuse, R116, R44 ;  /* 0x000000740c40723c */ /* 0x040fe2000000182c */
[----:B------:R-:W1:Y:S07]  /*2900*/  LDSM.16.M88.4 R44, [R167+0x10100] ;  /* 0x01010000a72c783b */ /* 0x000e6e0000000200 */
[C---:B--2---:R-:W-:Y:S08]  /*2910*/  HMMA.16816.F32 R36, R12.reuse, R108, R84 ;  /* 0x0000006c0c24723c */ /* 0x044ff00000001854 */
[C---:B------:R-:W-:Y:S01]  /*2920*/  HMMA.16816.F32 R92, R12.reuse, R40, R20 ;  /* 0x000000280c5c723c */ /* 0x040fe20000001814 */
[----:B------:R-:W-:Y:S07]  /*2930*/  LDSM.16.M88.4 R20, [R219+0x1c100] ;  /* 0x01c10000db14783b */ /* 0x000fee0000000200 */
[C---:B------:R-:W-:Y:S01]  /*2940*/  HMMA.16816.F32 R84, R12.reuse, R110, R88 ;  /* 0x0000006e0c54723c */ /* 0x040fe20000001858 */
[----:B------:R-:W2:Y:S07]  /*2950*/  LDSM.16.M88.4 R108, [R222+0x3000] ;  /* 0x00300000de6c783b */ /* 0x000eae0000000200 */
[C---:B------:R-:W-:Y:S01]  /*2960*/  HMMA.16816.F32 R60, R12.reuse, R118, R68 ;  /* 0x000000760c3c723c */ /* 0x040fe20000001844 */
[----:B------:R-:W2:Y:S04]  /*2970*/  LDSM.16.M88.4 R68, [R167+0x11900] ;  /* 0x01190000a744783b */ /* 0x000ea80000000200 */
[----:B------:R-:W2:Y:S03]  /*2980*/  LDSM.16.M88.4 R116, [R222+0x4800] ;  /* 0x00480000de74783b */ /* 0x000ea60000000200 */
[C---:B------:R-:W-:Y:S08]  /*2990*/  HMMA.16816.F32 R16, R12.reuse, R42, R16 ;  /* 0x0000002a0c10723c */ /* 0x040ff00000001810 */
[C---:B------:R-:W-:Y:S01]  /*29a0*/  HMMA.16816.F32 R76, R12.reuse, R114, R48 ;  /* 0x000000720c4c723c */ /* 0x040fe20000001830 */
[----:B------:R-:W-:Y:S07]  /*29b0*/  LDSM.16.M88.4 R112, [R222+0x4000] ;  /* 0x00400000de70783b */ /* 0x000fee0000000200 */
[C---:B---3--:R-:W-:Y:S08]  /*29c0*/  HMMA.16816.F32 R52, R12.reuse, R32, R52 ;  /* 0x000000200c34723c */ /* 0x048ff00000001834 */
[----:B------:R-:W-:Y:S01]  /*29d0*/  HMMA.16816.F32 R48, R12, R34, R104 ;  /* 0x000000220c30723c */ /* 0x000fe20000001868 */
[----:B------:R-:W3:Y:S07]  /*29e0*/  LDSM.16.M88.4 R104, [R222+0x3800] ;  /* 0x00380000de68783b */ /* 0x000eee0000000200 */
[C---:B-1----:R-:W-:Y:S08]  /*29f0*/  HMMA.16816.F32 R40, R8.reuse, R28, R100 ;  /* 0x0000001c0828723c */ /* 0x042ff00000001864 */
[C---:B----4-:R-:W-:Y:S08]  /*2a00*/  HMMA.16816.F32 R12, R8.reuse, R56, R80 ;  /* 0x00000038080c723c */ /* 0x050ff00000001850 */
[C---:B------:R-:W-:Y:S08]  /*2a10*/  HMMA.16816.F32 R32, R8.reuse, R30, R96 ;  /* 0x0000001e0820723c */ /* 0x040ff00000001860 */
[C---:B------:R-:W-:Y:S01]  /*2a20*/  HMMA.16816.F32 R96, R8.reuse, R74, R60 ;  /* 0x0000004a0860723c */ /* 0x040fe2000000183c */
[----:B------:R-:W1:Y:S07]  /*2a30*/  LDSM.16.M88.4 R60, [R222+0x5000] ;  /* 0x00500000de3c783b */ /* 0x000e6e0000000200 */
[C---:B-----5:R-:W-:Y:S08]  /*2a40*/  HMMA.16816.F32 R88, R8.reuse, R24, R92 ;  /* 0x000000180858723c */ /* 0x060ff0000000185c */
[C---:B------:R-:W-:Y:S08]  /*2a50*/  HMMA.16816.F32 R28, R8.reuse, R26, R16 ;  /* 0x0000001a081c723c */ /* 0x040ff00000001810 */
[C---:B------:R-:W-:Y:S08]  /*2a60*/  HMMA.16816.F32 R24, R8.reuse, R44, R36 ;  /* 0x0000002c0818723c */ /* 0x040ff00000001824 */
[----:B------:R-:W-:Y:S01]  /*2a70*/  HMMA.16816.F32 R36, R8, R58, R76 ;  /* 0x0000003a0824723c */ /* 0x000fe2000000184c */
[----:B------:R-:W4:Y:S07]  /*2a80*/  LDSM.16.M88.4 R56, [R222+0x5800] ;  /* 0x00580000de38783b */ /* 0x000f2e0000000200 */
[----:B--2---:R-:W-:Y:S08]  /*2a90*/  HMMA.16816.F32 R76, R20, R108, R40 ;  /* 0x0000006c144c723c */ /* 0x004ff00000001828 */
[C---:B------:R-:W-:Y:S01]  /*2aa0*/  HMMA.16816.F32 R16, R8.reuse, R46, R84 ;  /* 0x0000002e0810723c */ /* 0x040fe20000001854 */
[----:B------:R-:W-:Y:S07]  /*2ab0*/  LDSM.16.M88.4 R44, [R217+0x10900] ;  /* 0x01090000d92c783b */ /* 0x000fee0000000200 */
[C---:B------:R-:W-:Y:S08]  /*2ac0*/  HMMA.16816.F32 R100, R8.reuse, R72, R64 ;  /* 0x000000480864723c */ /* 0x040ff00000001840 */
[C---:B------:R-:W-:Y:S01]  /*2ad0*/  HMMA.16816.F32 R92, R8.reuse, R68, R52 ;  /* 0x00000044085c723c */ /* 0x040fe20000001834 */
[----:B------:R-:W-:Y:S07]  /*2ae0*/  LDSM.16.M88.4 R52, [R217+0xf900] ;  /* 0x00f90000d934783b */ /* 0x000fee0000000200 */
[----:B------:R-:W-:Y:S01]  /*2af0*/  HMMA.16816.F32 R80, R8, R70, R48 ;  /* 0x000000460850723c */ /* 0x000fe20000001830 */
[----:B------:R-:W-:Y:S04]  /*2b00*/  LDSM.16.M88.4 R8, [R221+0x1c100] ;  /* 0x01c10000dd08783b */ /* 0x000fe80000000200 */
[----:B------:R-:W-:Y:S03]  /*2b10*/  LDSM.16.M88.4 R48, [R217+0x10100] ;  /* 0x01010000d930783b */ /* 0x000fe60000000200 */
[C---:B------:R-:W-:Y:S01]  /*2b20*/  HMMA.16816.F32 R40, R20.reuse, R116, R12 ;  /* 0x000000741428723c */ /* 0x040fe2000000180c */
[----:B------:R-:W2:Y:S07]  /*2b30*/  LDSM.16.M88.4 R12, [R217+0xf100] ;  /* 0x00f10000d90c783b */ /* 0x000eae0000000200 */
[C---:B------:R-:W-:Y:S01]  /*2b40*/  HMMA.16816.F32 R72, R20.reuse, R110, R32 ;  /* 0x0000006e1448723c */ /* 0x040fe20000001820 */
[----:B------:R-:W-:Y:S07]  /*2b50*/  LDSM.16.M88.4 R108, [R216+0x3000] ;  /* 0x00300000d86c783b */ /* 0x000fee0000000200 */
[C---:B---3--:R-:W-:Y:S08]  /*2b60*/  HMMA.16816.F32 R88, R20.reuse, R104, R88 ;  /* 0x000000681458723c */ /* 0x048ff00000001858 */
[C---:B------:R-:W-:Y:S01]  /*2b70*/  HMMA.16816.F32 R84, R20.reuse, R106, R28 ;  /* 0x0000006a1454723c */ /* 0x040fe2000000181c */
[----:B------:R-:W3:Y:S07]  /*2b80*/  LDSM.16.M88.4 R104, [R217+0x11100] ;  /* 0x01110000d968783b */ /* 0x000eee0000000200 */
[C---:B------:R-:W-:Y:S01]  /*2b90*/  HMMA.16816.F32 R64, R20.reuse, R114, R16 ;  /* 0x000000721440723c */ /* 0x040fe20000001810 */
[----:B------:R-:W-:Y:S07]  /*2ba0*/  LDSM.16.M88.4 R16, [R220+0x1c100] ;  /* 0x01c10000dc10783b */ /* 0x000fee0000000200 */
[C---:B-1----:R-:W-:Y:S01]  /*2bb0*/  HMMA.16816.F32 R32, R20.reuse, R60, R100 ;  /* 0x0000003c1420723c */ /* 0x042fe20000001864 */
[----:B------:R-:W1:Y:S07]  /*2bc0*/  LDSM.16.M88.4 R100, [R217+0x11900] ;  /* 0x01190000d964783b */ /* 0x000e6e0000000200 */
[C---:B------:R-:W-:Y:S08]  /*2bd0*/  HMMA.16816.F32 R36, R20.reuse, R118, R36 ;  /* 0x000000761424723c */ /* 0x040ff00000001824 */
[C---:B------:R-:W-:Y:S01]  /*2be0*/  HMMA.16816.F32 R68, R20.reuse, R112, R24 ;  /* 0x000000701444723c */ /* 0x040fe20000001818 */
[----:B------:R-:W-:Y:S07]  /*2bf0*/  LDSM.16.M88.4 R112, [R216+0x3800] ;  /* 0x00380000d870783b */ /* 0x000fee0000000200 */
[C---:B------:R-:W-:Y:S08]  /*2c00*/  HMMA.16816.F32 R28, R20.reuse, R62, R96 ;  /* 0x0000003e141c723c */ /* 0x040ff00000001860 */
[C---:B----4-:R-:W-:Y:S08]  /*2c10*/  HMMA.16816.F32 R60, R20.reuse, R56, R92 ;  /* 0x00000038143c723c */ /* 0x050ff0000000185c */
[----:B------:R-:W-:Y:S08]  /*2c20*/  HMMA.16816.F32 R24, R20, R58, R80 ;  /* 0x0000003a1418723c */ /* 0x000ff00000001850 */
[C---:B--2---:R-:W-:Y:S08]  /*2c30*/  HMMA.16816.F32 R20, R8.reuse, R12, R76 ;  /* 0x0000000c0814723c */ /* 0x044ff0000000184c */
[C---:B------:R-:W-:Y:S08]  /*2c40*/  HMMA.16816.F32 R56, R8.reuse, R52, R88 ;  /* 0x000000340838723c */ /* 0x040ff00000001858 */
[C---:B------:R-:W-:Y:S01]  /*2c50*/  HMMA.16816.F32 R84, R8.reuse, R54, R84 ;  /* 0x000000360854723c */ /* 0x040fe20000001854 */
[----:B------:R-:W2:Y:S07]  /*2c60*/  LDSM.16.M88.4 R52, [R216+0x4800] ;  /* 0x00480000d834783b */ /* 0x000eae0000000200 */
[C---:B------:R-:W-:Y:S08]  /*2c70*/  HMMA.16816.F32 R12, R8.reuse, R14, R72 ;  /* 0x0000000e080c723c */ /* 0x040ff00000001848 */
[C---:B------:R-:W-:Y:S08]  /*2c80*/  HMMA.16816.F32 R92, R8.reuse, R44, R40 ;  /* 0x0000002c085c723c */ /* 0x040ff00000001828 */
[C---:B------:R-:W-:Y:S01]  /*2c90*/  HMMA.16816.F32 R80, R8.reuse, R46, R36 ;  /* 0x0000002e0850723c */ /* 0x040fe20000001824 */
[----:B------:R-:W4:Y:S07]  /*2ca0*/  LDSM.16.M88.4 R44, [R216+0x4000] ;  /* 0x00400000d82c783b */ /* 0x000f2e0000000200 */
[C---:B------:R-:W-:Y:S08]  /*2cb0*/  HMMA.16816.F32 R96, R8.reuse, R48, R68 ;  /* 0x000000300860723c */ /* 0x040ff00000001844 */
[C---:B------:R-:W-:Y:S08]  /*2cc0*/  HMMA.16816.F32 R88, R8.reuse, R50, R64 ;  /* 0x000000320858723c */ /* 0x040ff00000001840 */
[C---:B---3--:R-:W-:Y:S08]  /*2cd0*/  HMMA.16816.F32 R76, R8.reuse, R104, R32 ;  /* 0x00000068084c723c */ /* 0x048ff00000001820 */
[C---:B------:R-:W-:Y:S08]  /*2ce0*/  HMMA.16816.F32 R72, R8.reuse, R106, R28 ;  /* 0x0000006a0848723c */ /* 0x040ff0000000181c */
[C---:B-1----:R-:W-:Y:S08]  /*2cf0*/  HMMA.16816.F32 R68, R8.reuse, R100, R60 ;  /* 0x000000640844723c */ /* 0x042ff0000000183c */
[----:B------:R-:W-:Y:S01]  /*2d00*/  HMMA.16816.F32 R64, R8, R102, R24 ;  /* 0x000000660840723c */ /* 0x000fe20000001818 */
[----:B------:R-:W-:Y:S04]  /*2d10*/  LDSM.16.M88.4 R8, [R216+0x5800] ;  /* 0x00580000d808783b */ /* 0x000fe80000000200 */
[----:B------:R-:W-:Y:S03]  /*2d20*/  LDSM.16.M88.4 R24, [R167+0x12100] ;  /* 0x01210000a718783b */ /* 0x000fe60000000200 */
[C---:B------:R-:W-:Y:S01]  /*2d30*/  HMMA.16816.F32 R40, R16.reuse, R108, R20 ;  /* 0x0000006c1028723c */ /* 0x040fe20000001814 */
[----:B------:R-:W1:Y:S07]  /*2d40*/  LDSM.16.M88.4 R20, [R216+0x5000] ;  /* 0x00500000d814783b */ /* 0x000e6e0000000200 */
[C---:B------:R-:W-:Y:S01]  /*2d50*/  HMMA.16816.F32 R36, R16.reuse, R110, R12 ;  /* 0x0000006e1024723c */ /* 0x040fe2000000180c */
[----:B------:R-:W3:Y:S07]  /*2d60*/  LDSM.16.M88.4 R12, [R218+0x20100] ;  /* 0x02010000da0c783b */ /* 0x000eee0000000200 */
[C---:B--2---:R-:W-:Y:S08]  /*2d70*/  HMMA.16816.F32 R100, R16.reuse, R52, R92 ;  /* 0x000000341064723c */ /* 0x044ff0000000185c */
[C---:B------:R-:W-:Y:S01]  /*2d80*/  HMMA.16816.F32 R108, R16.reuse, R54, R80 ;  /* 0x00000036106c723c */ /* 0x040fe20000001850 */
[----:B------:R-:W2:Y:S07]  /*2d90*/  LDSM.16.M88.4 R52, [R167+0x13100] ;  /* 0x01310000a734783b */ /* 0x000eae0000000200 */
[C---:B------:R-:W-:Y:S01]  /*2da0*/  HMMA.16816.F32 R32, R16.reuse, R112, R56 ;  /* 0x000000701020723c */ /* 0x040fe20000001838 */
[----:B------:R-:W5:Y:S07]  /*2db0*/  LDSM.16.M88.4 R56, [R167+0x13900] ;  /* 0x01390000a738783b */ /* 0x000f6e0000000200 */
[C---:B----4-:R-:W-:Y:S08]  /*2dc0*/  HMMA.16816.F32 R48, R16.reuse, R44, R96 ;  /* 0x0000002c1030723c */ /* 0x050ff00000001860 */
[C---:B------:R-:W-:Y:S01]  /*2dd0*/  HMMA.16816.F32 R60, R16.reuse, R46, R88 ;  /* 0x0000002e103c723c */ /* 0x040fe20000001858 */
[----:B------:R-:W4:Y:S07]  /*2de0*/  LDSM.16.M88.4 R44, [R167+0x12900] ;  /* 0x01290000a72c783b */ /* 0x000f2e0000000200 */
[C---:B------:R-:W-:Y:S08]  /*2df0*/  HMMA.16816.F32 R28, R16.reuse, R114, R84 ;  /* 0x00000072101c723c */ /* 0x040ff00000001854 */
[C---:B-1----:R-:W-:Y:S01]  /*2e00*/  HMMA.16816.F32 R96, R16.reuse, R20, R76 ;  /* 0x000000141060723c */ /* 0x042fe2000000184c */
[----:B------:R-:W-:Y:S07]  /*2e10*/  LDSM.16.M88.4 R76, [R222+0x7000] ;  /* 0x00700000de4c783b */ /* 0x000fee0000000200 */
[C---:B------:R-:W-:Y:S01]  /*2e20*/  HMMA.16816.F32 R104, R16.reuse, R22, R72 ;  /* 0x000000161068723c */ /* 0x040fe20000001848 */
[----:B------:R-:W-:Y:S07]  /*2e30*/  LDSM.16.M88.4 R20, [R167+0x14900] ;  /* 0x01490000a714783b */ /* 0x000fee0000000200 */
[C---:B------:R-:W-:Y:S01]  /*2e40*/  HMMA.16816.F32 R120, R16.reuse, R8, R68 ;  /* 0x000000081078723c */ /* 0x040fe20000001844 */
[----:B------:R-:W-:Y:S07]  /*2e50*/  LDSM.16.M88.4 R68, [R222+0x7800] ;  /* 0x00780000de44783b */ /* 0x000fee0000000200 */
[----:B------:R-:W-:Y:S01]  /*2e60*/  HMMA.16816.F32 R116, R16, R10, R64 ;  /* 0x0000000a1074723c */ /* 0x000fe20000001840 */
[----:B------:R-:W1:Y:S04]  /*2e70*/  LDSM.16.M88.4 R16, [R167+0x14100] ;  /* 0x01410000a710783b */ /* 0x000e680000000200 */
[----:B------:R-:W-:Y:S03]  /*2e80*/  LDSM.16.M88.4 R8, [R219+0x20100] ;  /* 0x02010000db08783b */ /* 0x000fe60000000200 */
[C---:B---3--:R-:W-:Y:S01]  /*2e90*/  HMMA.16816.F32 R112, R12.reuse, R24, R40 ;  /* 0x000000180c70723c */ /* 0x048fe20000001828 */
[----:B------:R-:W-:Y:S07]  /*2ea0*/  LDSM.16.M88.4 R40, [R222+0x6800] ;  /* 0x00680000de28783b */ /* 0x000fee0000000200 */
[C---:B------:R-:W-:Y:S01]  /*2eb0*/  HMMA.16816.F32 R92, R12.reuse, R26, R36 ;  /* 0x0000001a0c5c723c */ /* 0x040fe20000001824 */
[----:B------:R-:W3:Y:S07]  /*2ec0*/  LDSM.16.M88.4 R24, [R222+0x6000] ;  /* 0x00600000de18783b */ /* 0x000eee0000000200 */
[C---:B--2---:R-:W-:Y:S08]  /*2ed0*/  HMMA.16816.F32 R72, R12.reuse, R54, R60 ;  /* 0x000000360c48723c */ /* 0x044ff0000000183c */
[C---:B------:R-:W-:Y:S01]  /*2ee0*/  HMMA.16816.F32 R80, R12.reuse, R52, R48 ;  /* 0x000000340c50723c */ /* 0x040fe20000001830 */
[----:B------:R-:W-:Y:S07]  /*2ef0*/  LDSM.16.M88.4 R48, [R222+0x8800] ;  /* 0x00880000de30783b */ /* 0x000fee0000000200 */
[C---:B-----5:R-:W-:Y:S01]  /*2f00*/  HMMA.16816.F32 R64, R12.reuse, R56, R100 ;  /* 0x000000380c40723c */ /* 0x060fe20000001864 */
[----:B------:R-:W-:Y:S07]  /*2f10*/  LDSM.16.M88.4 R100, [R217+0x13900] ;  /* 0x01390000d964783b */ /* 0x000fee0000000200 */
[C---:B------:R-:W-:Y:S01]  /*2f20*/  HMMA.16816.F32 R60, R12.reuse, R58, R108 ;  /* 0x0000003a0c3c723c */ /* 0x040fe2000000186c */
[----:B------:R-:W2:Y:S04]  /*2f30*/  LDSM.16.M88.4 R56, [R222+0x8000] ;  /* 0x00800000de38783b */ /* 0x000ea80000000200 */
[----:B------:R-:W-:Y:S03]  /*2f40*/  LDSM.16.M88.4 R108, [R217+0x14100] ;  /* 0x01410000d96c783b */ /* 0x000fe60000000200 */
[C---:B----4-:R-:W-:Y:S08]  /*2f50*/  HMMA.16816.F32 R88, R12.reuse, R44, R32 ;  /* 0x0000002c0c58723c */ /* 0x050ff00000001820 */
[C---:B------:R-:W-:Y:S08]  /*2f60*/  HMMA.16816.F32 R84, R12.reuse, R46, R28 ;  /* 0x0000002e0c54723c */ /* 0x040ff0000000181c */
[C---:B-1----:R-:W-:Y:S01]  /*2f70*/  HMMA.16816.F32 R52, R12.reuse, R16, R96 ;  /* 0x000000100c34723c */ /* 0x042fe20000001860 */
[----:B------:R-:W-:Y:S07]  /*2f80*/  LDSM.16.M88.4 R96, [R217+0x12100] ;  /* 0x01210000d960783b */ /* 0x000fee0000000200 */
[C---:B------:R-:W-:Y:S01]  /*2f90*/  HMMA.16816.F32 R44, R12.reuse, R18, R104 ;  /* 0x000000120c2c723c */ /* 0x040fe20000001868 */
[----:B------:R-:W1:Y:S04]  /*2fa0*/  LDSM.16.M88.4 R16, [R221+0x20100] ;  /* 0x02010000dd10783b */ /* 0x000e680000000200 */
[----:B------:R-:W-:Y:S03]  /*2fb0*/  LDSM.16.M88.4 R104, [R217+0x12900] ;  /* 0x01290000d968783b */ /* 0x000fe60000000200 */
[C---:B------:R-:W-:Y:S01]  /*2fc0*/  HMMA.16816.F32 R36, R12.reuse, R20, R120 ;  /* 0x000000140c24723c */ /* 0x040fe20000001878 */
[----:B------:R-:W4:Y:S07]  /*2fd0*/  LDSM.16.M88.4 R120, [R217+0x13100] ;  /* 0x01310000d978783b */ /* 0x000f2e0000000200 */
[----:B------:R-:W-:Y:S08]  /*2fe0*/  HMMA.16816.F32 R32, R12, R22, R116 ;  /* 0x000000160c20723c */ /* 0x000ff00000001874 */
[C---:B---3--:R-:W-:Y:S08]  /*2ff0*/  HMMA.16816.F32 R28, R8.reuse, R24, R112 ;  /* 0x00000018081c723c */ /* 0x048ff00000001870 */
[C---:B------:R-:W-:Y:S08]  /*3000*/  HMMA.16816.F32 R20, R8.reuse, R40, R88 ;  /* 0x000000280814723c */ /* 0x040ff00000001858 */
[C---:B------:R-:W-:Y:S08]  /*3010*/  HMMA.16816.F32 R12, R8.reuse, R42, R84 ;  /* 0x0000002a080c723c */ /* 0x040ff00000001854 */
[C---:B------:R-:W-:Y:S08]  /*3020*/  HMMA.16816.F32 R24, R8.reuse, R26, R92 ;  /* 0x0000001a0818723c */ /* 0x040ff0000000185c */
[C---:B------:R-:W-:Y:S08]  /*3030*/  HMMA.16816.F32 R40, R8.reuse, R76, R80 ;  /* 0x0000004c0828723c */ /* 0x040ff00000001850 */
[C---:B------:R-:W-:Y:S08]  /*3040*/  HMMA.16816.F32 R84, R8.reuse, R78, R72 ;  /* 0x0000004e0854723c */ /* 0x040ff00000001848 */
[C---:B------:R-:W-:Y:S08]  /*3050*/  HMMA.16816.F32 R88, R8.reuse, R68, R64 ;  /* 0x000000440858723c */ /* 0x040ff00000001840 */
[C---:B------:R-:W-:Y:S08]  /*3060*/  HMMA.16816.F32 R92, R8.reuse, R70, R60 ;  /* 0x00000046085c723c */ /* 0x040ff0000000183c */
[C---:B--2---:R-:W-:Y:S01]  /*3070*/  HMMA.16816.F32 R80, R8.reuse, R56, R52 ;  /* 0x000000380850723c */ /* 0x044fe20000001834 */
[----:B------:R-:W-:Y:S07]  /*3080*/  LDSM.16.M88.4 R52, [R217+0x14900] ;  /* 0x01490000d934783b */ /* 0x000fee0000000200 */
[C---:B------:R-:W-:Y:S01]  /*3090*/  HMMA.16816.F32 R76, R8.reuse, R58, R44 ;  /* 0x0000003a084c723c */ /* 0x040fe2000000182c */
[----:B------:R-:W-:Y:S07]  /*30a0*/  LDSM.16.M88.4 R44, [R216+0x6800] ;  /* 0x00680000d82c783b */ /* 0x000fee0000000200 */
[C---:B------:R-:W-:Y:S01]  /*30b0*/  HMMA.16816.F32 R72, R8.reuse, R48, R36 ;  /* 0x000000300848723c */ /* 0x040fe20000001824 */
[----:B------:R-:W-:Y:S07]  /*30c0*/  LDSM.16.M88.4 R36, [R216+0x7800] ;  /* 0x00780000d824783b */ /* 0x000fee0000000200 */
[----:B------:R-:W-:Y:S01]  /*30d0*/  HMMA.16816.F32 R68, R8, R50, R32 ;  /* 0x000000320844723c */ /* 0x000fe20000001820 */
[----:B------:R-:W-:Y:S04]  /*30e0*/  LDSM.16.M88.4 R8, [R220+0x20100] ;  /* 0x02010000dc08783b */ /* 0x000fe80000000200 */
[----:B------:R-:W2:Y:S03]  /*30f0*/  LDSM.16.M88.4 R48, [R216+0x6000] ;  /* 0x00600000d830783b */ /* 0x000ea60000000200 */
[C---:B-1----:R-:W-:Y:S08]  /*3100*/  HMMA.16816.F32 R64, R16.reuse, R96, R28 ;  /* 0x000000601040723c */ /* 0x042ff0000000181c */
[C---:B------:R-:W-:Y:S08]  /*3110*/  HMMA.16816.F32 R60, R16.reuse, R98, R24 ;  /* 0x00000062103c723c */ /* 0x040ff00000001818 */
[C---:B----4-:R-:W-:Y:S01]  /*3120*/  HMMA.16816.F32 R28, R16.reuse, R120, R40 ;  /* 0x00000078101c723c */ /* 0x050fe20000001828 */
[----:B------:R-:W1:Y:S07]  /*3130*/  LDSM.16.M88.4 R40, [R216+0x7000] ;  /* 0x00700000d828783b */ /* 0x000e6e0000000200 */
[C---:B------:R-:W-:Y:S08]  /*3140*/  HMMA.16816.F32 R24, R16.reuse, R122, R84 ;  /* 0x0000007a1018723c */ /* 0x040ff00000001854 */
[C---:B------:R-:W-:Y:S08]  /*3150*/  HMMA.16816.F32 R56, R16.reuse, R104, R20 ;  /* 0x000000681038723c */ /* 0x040ff00000001814 */
[C---:B------:R-:W-:Y:S08]  /*3160*/  HMMA.16816.F32 R20, R16.reuse, R100, R88 ;  /* 0x000000641014723c */ /* 0x040ff00000001858 */
[C---:B------:R-:W-:Y:S08]  /*3170*/  HMMA.16816.F32 R88, R16.reuse, R108, R80 ;  /* 0x0000006c1058723c */ /* 0x040ff00000001850 */
[C---:B------:R-:W-:Y:S01]  /*3180*/  HMMA.16816.F32 R32, R16.reuse, R106, R12 ;  /* 0x0000006a1020723c */ /* 0x040fe2000000180c */
[----:B------:R-:W3:Y:S04]  /*3190*/  LDSM.16.M88.4 R104, [R216+0x8800] ;  /* 0x00880000d868783b */ /* 0x000ee80000000200 */
[----:B------:R-:W-:Y:S03]  /*31a0*/  LDSM.16.M88.4 R12, [R218+0x24100] ;  /* 0x02410000da0c783b */ /* 0x000fe60000000200 */
[C---:B------:R-:W-:Y:S01]  /*31b0*/  HMMA.16816.F32 R80, R16.reuse, R110, R76 ;  /* 0x0000006e1050723c */ /* 0x040fe2000000184c */
[----:B------:R-:W-:Y:S07]  /*31c0*/  LDSM.16.M88.4 R108, [R167+0x15100] ;  /* 0x01510000a76c783b */ /* 0x000fee0000000200 */
[----:B------:R-:W-:Y:S01]  /*31d0*/  HMMA.16816.F32 R92, R16, R102, R92 ;  /* 0x00000066105c723c */ /* 0x000fe2000000185c */
[----:B------:R-:W4:Y:S07]  /*31e0*/  LDSM.16.M88.4 R100, [R216+0x8000] ;  /* 0x00800000d864783b */ /* 0x000f2e0000000200 */
[C---:B--2---:R-:W-:Y:S08]  /*31f0*/  HMMA.16816.F32 R84, R8.reuse, R48, R64 ;  /* 0x000000300854723c */ /* 0x044ff00000001840 */
[----:B------:R-:W-:Y:S01]  /*3200*/  HMMA.16816.F32 R76, R8, R50, R60 ;  /* 0x00000032084c723c */ /* 0x000fe2000000183c */
[----:B------:R-:W2:Y:S07]  /*3210*/  LDSM.16.M88.4 R48, [R167+0x16100] ;  /* 0x01610000a730783b */ /* 0x000eae0000000200 */
[C---:B------:R-:W-:Y:S08]  /*3220*/  HMMA.16816.F32 R96, R16.reuse, R52, R72 ;  /* 0x000000341060723c */ /* 0x040ff00000001848 */
[----:B------:R-:W-:Y:S01]  /*3230*/  HMMA.16816.F32 R16, R16, R54, R68 ;  /* 0x000000361010723c */ /* 0x000fe20000001844 */
[----:B------:R-:W5:Y:S07]  /*3240*/  LDSM.16.M88.4 R52, [R167+0x15900] ;  /* 0x01590000a734783b */ /* 0x000f6e0000000200 */
[C---:B-1----:R-:W-:Y:S01]  /*3250*/  HMMA.16816.F32 R60, R8.reuse, R42, R24 ;  /* 0x0000002a083c723c */ /* 0x042fe20000001818 */
[----:B------:R-:W-:Y:S07]  /*3260*/  LDSM.16.M88.4 R24, [R167+0x17100] ;  /* 0x01710000a718783b */ /* 0x000fee0000000200 */
[C---:B------:R-:W-:Y:S08]  /*3270*/  HMMA.16816.F32 R72, R8.reuse, R44, R56 ;  /* 0x0000002c0848723c */ /* 0x040ff00000001838 */
[C---:B------:R-:W-:Y:S01]  /*3280*/  HMMA.16816.F32 R68, R8.reuse, R46, R32 ;  /* 0x0000002e0844723c */ /* 0x040fe20000001820 */
[----:B------:R-:W1:Y:S07]  /*3290*/  LDSM.16.M88.4 R44, [R167+0x16900] ;  /* 0x01690000a72c783b */ /* 0x000e6e0000000200 */
[C---:B------:R-:W-:Y:S01]  /*32a0*/  HMMA.16816.F32 R56, R8.reuse, R36, R20 ;  /* 0x000000240838723c */ /* 0x040fe20000001814 */
[----:B------:R-:W1:Y:S07]  /*32b0*/  LDSM.16.M88.4 R20, [R167+0x17900] ;  /* 0x01790000a714783b */ /* 0x000e6e0000000200 */
[C---:B------:R-:W-:Y:S08]  /*32c0*/  HMMA.16816.F32 R64, R8.reuse, R40, R28 ;  /* 0x000000280840723c */ /* 0x040ff0000000181c */
[C---:B------:R-:W-:Y:S08]  /*32d0*/  HMMA.16816.F32 R40, R8.reuse, R38, R92 ;  /* 0x000000260828723c */ /* 0x040ff0000000185c */
[C---:B---3--:R-:W-:Y:S08]  /*32e0*/  HMMA.16816.F32 R28, R8.reuse, R104, R96 ;  /* 0x00000068081c723c */ /* 0x048ff00000001860 */
[C---:B------:R-:W-:Y:S08]  /*32f0*/  HMMA.16816.F32 R16, R8.reuse, R106, R16 ;  /* 0x0000006a0810723c */ /* 0x040ff00000001810 */
[C---:B----4-:R-:W-:Y:S01]  /*3300*/  HMMA.16816.F32 R36, R8.reuse, R100, R88 ;  /* 0x000000640824723c */ /* 0x050fe20000001858 */
[----:B------:R-:W-:Y:S07]  /*3310*/  LDSM.16.M88.4 R88, [R222+0x9000] ;  /* 0x00900000de58783b */ /* 0x000fee0000000200 */
[----:B------:R-:W-:Y:S01]  /*3320*/  HMMA.16816.F32 R32, R8, R102, R80 ;  /* 0x000000660820723c */ /* 0x000fe20000001850 */
[----:B------:R-:W-:Y:S07]  /*3330*/  LDSM.16.M88.4 R8, [R219+0x24100] ;  /* 0x02410000db08783b */ /* 0x000fee0000000200 */
[C---:B--2---:R-:W-:Y:S01]  /*3340*/  HMMA.16816.F32 R104, R12.reuse, R50, R60 ;  /* 0x000000320c68723c */ /* 0x044fe2000000183c */
[----:B------:R-:W2:Y:S07]  /*3350*/  LDSM.16.M88.4 R60, [R222+0xa000] ;  /* 0x00a00000de3c783b */ /* 0x000eae0000000200 */
[C---:B-----5:R-:W-:Y:S01]  /*3360*/  HMMA.16816.F32 R120, R12.reuse, R52, R72 ;  /* 0x000000340c78723c */ /* 0x060fe20000001848 */
[----:B------:R-:W3:Y:S07]  /*3370*/  LDSM.16.M88.4 R72, [R222+0x9800] ;  /* 0x00980000de48783b */ /* 0x000eee0000000200 */
[C---:B------:R-:W-:Y:S08]  /*3380*/  HMMA.16816.F32 R84, R12.reuse, R108, R84 ;  /* 0x0000006c0c54723c */ /* 0x040ff00000001854 */
[C---:B------:R-:W-:Y:S01]  /*3390*/  HMMA.16816.F32 R108, R12.reuse, R110, R76 ;  /* 0x0000006e0c6c723c */ /* 0x040fe2000000184c */
[----:B------:R-:W4:Y:S07]  /*33a0*/  LDSM.16.M88.4 R76, [R222+0xa800] ;  /* 0x00a80000de4c783b */ /* 0x000f2e0000000200 */
[C---:B------:R-:W-:Y:S01]  /*33b0*/  HMMA.16816.F32 R116, R12.reuse, R54, R68 ;  /* 0x000000360c74723c */ /* 0x040fe20000001844 */
[----:B------:R-:W5:Y:S07]  /*33c0*/  LDSM.16.M88.4 R68, [R222+0xb000] ;  /* 0x00b00000de44783b */ /* 0x000f6e0000000200 */
[C---:B------:R-:W-:Y:S01]  /*33d0*/  HMMA.16816.F32 R112, R12.reuse, R48, R64 ;  /* 0x000000300c70723c */ /* 0x040fe20000001840 */
[----:B------:R-:W-:Y:S07]  /*33e0*/  LDSM.16.M88.4 R48, [R217+0x15100] ;  /* 0x01510000d930783b */ /* 0x000fee0000000200 */
[C---:B-1----:R-:W-:Y:S01]  /*33f0*/  HMMA.16816.F32 R100, R12.reuse, R44, R56 ;  /* 0x0000002c0c64723c */ /* 0x042fe20000001838 */
[----:B------:R-:W1:Y:S07]  /*3400*/  LDSM.16.M88.4 R56, [R222+0xb800] ;  /* 0x00b80000de38783b */ /* 0x000e6e0000000200 */
[C---:B------:R-:W-:Y:S01]  /*3410*/  HMMA.16816.F32 R96, R12.reuse, R46, R40 ;  /* 0x0000002e0c60723c */ /* 0x040fe20000001828 */
[----:B------:R-:W-:Y:S04]  /*3420*/  LDSM.16.M88.4 R40, [R217+0x16100] ;  /* 0x01610000d928783b */ /* 0x000fe80000000200 */
[----:B------:R-:W-:Y:S03]  /*3430*/  LDSM.16.M88.4 R44, [R217+0x15900] ;  /* 0x01590000d92c783b */ /* 0x000fe60000000200 */
[C---:B------:R-:W-:Y:S08]  /*3440*/  HMMA.16816.F32 R92, R12.reuse, R24, R36 ;  /* 0x000000180c5c723c */ /* 0x040ff00000001824 */
[C---:B------:R-:W-:Y:S08]  /*3450*/  HMMA.16816.F32 R80, R12.reuse, R26, R32 ;  /* 0x0000001a0c50723c */ /* 0x040ff00000001820 */
[C---:B------:R-:W-:Y:S08]  /*3460*/  HMMA.16816.F32 R64, R12.reuse, R20, R28 ;  /* 0x000000140c40723c */ /* 0x040ff0000000181c */
[----:B------:R-:W-:Y:S01]  /*3470*/  HMMA.16816.F32 R52, R12, R22, R16 ;  /* 0x000000160c34723c */ /* 0x000fe20000001810 */
[----:B------:R-:W1:Y:S07]  /*3480*/  LDSM.16.M88.4 R12, [R221+0x24100] ;  /* 0x02410000dd0c783b */ /* 0x000e6e0000000200 */
[C---:B--2---:R-:W-:Y:S08]  /*3490*/  HMMA.16816.F32 R16, R8.reuse, R62, R104 ;  /* 0x0000003e0810723c */ /* 0x044ff00000001868 */
[C---:B---3--:R-:W-:Y:S01]  /*34a0*/  HMMA.16816.F32 R28, R8.reuse, R72, R120 ;  /* 0x00000048081c723c */ /* 0x048fe20000001878 */
[----:B------:R-:W2:Y:S07]  /*34b0*/  LDSM.16.M88.4 R120, [R217+0x16900] ;  /* 0x01690000d978783b */ /* 0x000eae0000000200 */
[C---:B------:R-:W-:Y:S08]  /*34c0*/  HMMA.16816.F32 R20, R8.reuse, R60, R112 ;  /* 0x0000003c0814723c */ /* 0x040ff00000001870 */
[C---:B----4-:R-:W-:Y:S08]  /*34d0*/  HMMA.16816.F32 R60, R8.reuse, R76, R100 ;  /* 0x0000004c083c723c */ /* 0x050ff00000001864 */
[C---:B------:R-:W-:Y:S08]  /*34e0*/  HMMA.16816.F32 R36, R8.reuse, R88, R84 ;  /* 0x000000580824723c */ /* 0x040ff00000001854 */
[C---:B------:R-:W-:Y:S01]  /*34f0*/  HMMA.16816.F32 R32, R8.reuse, R90, R108 ;  /* 0x0000005a0820723c */ /* 0x040fe2000000186c */
[----:B------:R-:W3:Y:S07]  /*3500*/  LDSM.16.M88.4 R108, [R217+0x17100] ;  /* 0x01710000d96c783b */ /* 0x000eee0000000200 */
[C---:B-----5:R-:W-:Y:S08]  /*3510*/  HMMA.16816.F32 R100, R8.reuse, R68, R92 ;  /* 0x000000440864723c */ /* 0x060ff0000000185c */
[C---:B-1----:R-:W-:Y:S08]  /*3520*/  HMMA.16816.F32 R92, R8.reuse, R56, R64 ;  /* 0x00000038085c723c */ /* 0x042ff00000001840 */
[----:B------:R-:W-:Y:S08]  /*3530*/  HMMA.16816.F32 R24, R8, R74, R116 ;  /* 0x0000004a0818723c */ /* 0x000ff00000001874 */
[----:B------:R-:W-:Y:S01]  /*3540*/  HMMA.16816.F32 R64, R12, R42, R16 ;  /* 0x0000002a0c40723c */ /* 0x000fe20000001810 */
[----:B------:R-:W1:Y:S07]  /*3550*/  LDSM.16.M88.4 R16, [R217+0x17900] ;  /* 0x01790000d910783b */ /* 0x000e6e0000000200 */
[C---:B------:R-:W-:Y:S08]  /*3560*/  HMMA.16816.F32 R96, R8.reuse, R78, R96 ;  /* 0x0000004e0860723c */ /* 0x040ff00000001860 */
[C---:B------:R-:W-:Y:S08]  /*3570*/  HMMA.16816.F32 R104, R8.reuse, R70, R80 ;  /* 0x000000460868723c */ /* 0x040ff00000001850 */
[----:B------:R-:W-:Y:S01]  /*3580*/  HMMA.16816.F32 R88, R8, R58, R52 ;  /* 0x0000003a0858723c */ /* 0x000fe20000001834 */
[----:B------:R-:W-:Y:S04]  /*3590*/  LDSM.16.M88.4 R8, [R220+0x24100] ;  /* 0x02410000dc08783b */ /* 0x000fe80000000200 */
[----:B------:R-:W-:Y:S03]  /*35a0*/  LDSM.16.M88.4 R56, [R216+0x9800] ;  /* 0x00980000d838783b */ /* 0x000fe60000000200 */
[C---:B------:R-:W-:Y:S01]  /*35b0*/  HMMA.16816.F32 R84, R12.reuse, R48, R36 ;  /* 0x000000300c54723c */ /* 0x040fe20000001824 */
[----:B------:R-:W-:Y:S07]  /*35c0*/  LDSM.16.M88.4 R52, [R216+0xa000] ;  /* 0x00a00000d834783b */ /* 0x000fee0000000200 */
[C---:B------:R-:W-:Y:S01]  /*35d0*/  HMMA.16816.F32 R80, R12.reuse, R50, R32 ;  /* 0x000000320c50723c */ /* 0x040fe20000001820 */
[----:B------:R-:W4:Y:S07]  /*35e0*/  LDSM.16.M88.4 R48, [R216+0xa800] ;  /* 0x00a80000d830783b */ /* 0x000f2e0000000200 */
[C---:B------:R-:W-:Y:S08]  /*35f0*/  HMMA.16816.F32 R76, R12.reuse, R44, R28 ;  /* 0x0000002c0c4c723c */ /* 0x040ff0000000181c */
[C---:B------:R-:W-:Y:S01]  /*3600*/  HMMA.16816.F32 R72, R12.reuse, R46, R24 ;  /* 0x0000002e0c48723c */ /* 0x040fe20000001818 */
[----:B------:R-:W5:Y:S07]  /*3610*/  LDSM.16.M88.4 R44, [R216+0xb000] ;  /* 0x00b00000d82c783b */ /* 0x000f6e0000000200 */
[C---:B------:R-:W-:Y:S01]  /*3620*/  HMMA.16816.F32 R68, R12.reuse, R40, R20 ;  /* 0x000000280c44723c */ /* 0x040fe20000001814 */
[----:B------:R-:W4:Y:S07]  /*3630*/  LDSM.16.M88.4 R40, [R216+0xb800] ;  /* 0x00b80000d828783b */ /* 0x000f2e0000000200 */
[----:B--2---:R-:W-:Y:S01]  /*3640*/  HMMA.16816.F32 R36, R12, R120, R60 ;  /* 0x000000780c24723c */ /* 0x004fe2000000183c */
[----:B------:R-:W2:Y:S01]  /*3650*/  LDSM.16.M88.4 R60, [R216+0x9000] ;  /* 0x00900000d83c783b */ /* 0x000ea20000000200 */
[----:B------:R-:W-:-:S06]  /*3660*/  DEPBAR.LE SB0, 0x0 ;  /* 0x000080000000791a */ /* 0x000fcc0000000000 */
[C---:B------:R-:W-:Y:S08]  /*3670*/  HMMA.16816.F32 R32, R12.reuse, R122, R96 ;  /* 0x0000007a0c20723c */ /* 0x040ff00000001860 */
[C---:B---3--:R-:W-:Y:S08]  /*3680*/  HMMA.16816.F32 R28, R12.reuse, R108, R100 ;  /* 0x0000006c0c1c723c */ /* 0x048ff00000001864 */
[C---:B------:R-:W-:Y:S08]  /*3690*/  HMMA.16816.F32 R24, R12.reuse, R110, R104 ;  /* 0x0000006e0c18723c */ /* 0x040ff00000001868 */
[C---:B-1----:R-:W-:Y:S08]  /*36a0*/  HMMA.16816.F32 R20, R12.reuse, R16, R92 ;  /* 0x000000100c14723c */ /* 0x042ff0000000185c */
[----:B------:R-:W-:Y:S08]  /*36b0*/  HMMA.16816.F32 R12, R12, R18, R88 ;  /* 0x000000120c0c723c */ /* 0x000ff00000001858 */
[C---:B----4-:R-:W-:Y:S08]  /*36c0*/  HMMA.16816.F32 R36, R8.reuse, R48, R36 ;  /* 0x000000300824723c */ /* 0x050ff00000001824 */
[C---:B------:R-:W-:Y:S08]  /*36d0*/  HMMA.16816.F32 R48, R8.reuse, R50, R32 ;  /* 0x000000320830723c */ /* 0x040ff00000001820 */
[C---:B-----5:R-:W-:Y:S08]  /*36e0*/  HMMA.16816.F32 R32, R8.reuse, R44, R28 ;  /* 0x0000002c0820723c */ /* 0x060ff0000000181c */
        /* <DEDUP_REMOVED lines=8> */
[----:B------:R-:W-:Y:S01]  /*3770*/  HMMA.16816.F32 R40, R8, R42, R12 ;  /* 0x0000002a0828723c */ /* 0x000fe2000000180c */
[----:B------:R-:W-:Y:S06]  /*3780*/  BAR.SYNC.DEFER_BLOCKING 0x0 ;  /* 0x0000000000007b1d */ /* 0x000fec0000010000 */
[----:B------:R-:W-:Y:S05]  /*3790*/  @!P0 BRA `(.L_x_3800) ;  /* 0x0000024000008947 */ /* 0x000fea0003800000 */
[----:B------:R-:W-:Y:S01]  /*37a0*/  UIADD3 UR5, UR6, -0x2, URZ ;  /* 0xfffffffe06057890 */ /* 0x000fe2000fffe03f */
[C---:B------:R-:W-:Y:S01]  /*37b0*/  IMAD.SHL.U32 R13, R126.reuse, 0x40, RZ ;  /* 0x000000407e0d7824 */ /* 0x040fe200078e00ff */
[----:B------:R-:W-:-:S02]  /*37c0*/  SHF.L.U64.HI R3, R126, 0x6, R127 ;  /* 0x000000067e037819 */ /* 0x000fc4000001027f */
[----:B------:R-:W-:Y:S02]  /*37d0*/  USHF.R.S32.HI UR4, URZ, 0x1f, UR5 ;  /* 0x0000001f3f047899 */ /* 0x000fe40008011405 */
[----:B------:R-:W-:Y:S01]  /*37e0*/  UIMAD UR15, UR15, UR5, URZ ;  /* 0x000000050f0f72a4 */ /* 0x000fe2000f8e023f */
[----:B------:R-:W-:-:S03]  /*37f0*/  IMAD.WIDE.U32 R8, R124, UR5, R128 ;  /* 0x000000057c087c25 */ /* 0x000fc6000f8e0080 */
[----:B------:R-:W-:Y:S02]  /*3800*/  UIMAD UR4, UR4, UR16, UR15 ;  /* 0x00000010040472a4 */ /* 0x000fe4000f8e020f */
[----:B------:R-:W-:-:S04]  /*3810*/  LEA R6, P2, R8, c[0x0][0x1c8], 0x1 ;  /* 0x0000720008067a11 */ /* 0x000fc800078408ff */
[----:B------:R-:W-:Y:S02]  /*3820*/  IADD3 R0, R9, UR4, RZ ;  /* 0x0000000409007c10 */ /* 0x000fe4000fffe0ff */
        /* <DEDUP_REMOVED lines=27> */
.L_x_3800:
[----:B------:R-:W-:Y:S01]  /*39e0*/  LOP3.LUT R0, R125, 0xffffffe0, RZ, 0xc0, !PT ;  /* 0xffffffe07d007812 */ /* 0x000fe200078ec0ff */
[----:B------:R-:W-:Y:S01]  /*39f0*/  ULDC UR4, c[0x0][0x1d0] ;  /* 0x0000740000047ab9 */ /* 0x000fe20000000800 */
[----:B------:R-:W-:Y:S01]  /*3a00*/  STL [R1+0x50], R221 ;  /* 0x000050dd01007387 */ /* 0x000fe20000100800 */
[----:B------:R-:W-:Y:S01]  /*3a10*/  UIADD3 UR4, UR7, UR4, URZ ;  /* 0x0000000407047290 */ /* 0x000fe2000fffe03f */
[----:B------:R-:W-:-:S02]  /*3a20*/  IMAD.SHL.U32 R212, R5, 0x2, RZ ;  /* 0x0000000205d47824 */ /* 0x000fc400078e00ff */
[----:B------:R-:W-:Y:S01]  /*3a30*/  IMAD.IADD R0, R164, 0x1, -R0 ;  /* 0x00000001a4007824 */ /* 0x000fe200078e0a00 */
[----:B------:R-:W-:Y:S01]  /*3a40*/  STL [R1+0x4c], R220 ;  /* 0x00004cdc01007387 */ /* 0x000fe20000100800 */
[----:B------:R-:W-:Y:S01]  /*3a50*/  IMAD R215, R2, 0x2, R212 ;  /* 0x0000000202d77824 */ /* 0x000fe200078e02d4 */
[----:B------:R-:W-:Y:S01]  /*3a60*/  LEA R213, R4, R212, 0x1 ;  /* 0x000000d404d57211 */ /* 0x000fe200078e08ff */
[----:B-1----:R-:W-:Y:S01]  /*3a70*/  IMAD.U32 R6, RZ, RZ, UR4 ;  /* 0x00000004ff067e24 */ /* 0x002fe2000f8e00ff */
[----:B------:R-:W-:Y:S01]  /*3a80*/  SHF.R.S32.HI R3, RZ, 0x1f, R0 ;  /* 0x0000001fff037819 */ /* 0x000fe20000011400 */
[----:B------:R1:W-:Y:S02]  /*3a90*/  STL [R1+0x48], R219 ;  /* 0x000048db01007387 */ /* 0x0003e40000100800 */
[----:B------:R-:W-:Y:S01]  /*3aa0*/  IMAD R214, R2, 0x2, R213 ;  /* 0x0000000202d67824 */ /* 0x000fe200078e02d5 */
[----:B------:R-:W-:Y:S01]  /*3ab0*/  LEA.HI R3, R3, R0, RZ, 0x2 ;  /* 0x0000000003037211 */ /* 0x000fe200078f10ff */
[----:B------:R-:W-:Y:S03]  /*3ac0*/  STL [R1+0x44], R218 ;  /* 0x000044da01007387 */ /* 0x000fe60000100800 */
[----:B------:R-:W-:Y:S01]  /*3ad0*/  LOP3.LUT R3, R3, 0x7ffffffc, RZ, 0xc0, !PT ;  /* 0x7ffffffc03037812 */ /* 0x000fe200078ec0ff */
[----:B------:R-:W-:Y:S03]  /*3ae0*/  STL [R1+0x40], R217 ;  /* 0x000040d901007387 */ /* 0x000fe60000100800 */
[----:B------:R-:W-:Y:S01]  /*3af0*/  IADD3 R0, R0, -R3, RZ ;  /* 0x8000000300007210 */ /* 0x000fe20007ffe0ff */
[----:B------:R-:W-:Y:S04]  /*3b00*/  STL [R1+0x3c], R216 ;  /* 0x00003cd801007387 */ /* 0x000fe80000100800 */
[----:B------:R-:W-:Y:S01]  /*3b10*/  IMAD R0, R0, -0x2, R6 ;  /* 0xfffffffe00007824 */ /* 0x000fe200078e0206 */
[----:B------:R2:W-:Y:S04]  /*3b20*/  STL [R1+0x38], R167 ;  /* 0x000038a701007387 */ /* 0x0005e80000100800 */
        /* <DEDUP_REMOVED lines=14> */
[C---:B------:R-:W-:Y:S02]  /*3c10*/  ISETP.GT.AND P2, PT, R0.reuse, 0x10, PT ;  /* 0x000000100000780c */ /* 0x040fe40003f44270 */
[----:B------:R-:W-:Y:S01]  /*3c20*/  FSEL R10, R81, -INF , P0 ;  /* 0xff800000510a7808 */ /* 0x000fe20000000000 */
[----:B------:R-:W-:Y:S01]  /*3c30*/  LDSM.16.MT88.4 R116, [R214+0x9100] ;  /* 0x00910000d674783b */ /* 0x000fe20000004200 */
[----:B------:R-:W-:Y:S02]  /*3c40*/  FMNMX.FTZ R3, R9, R3, !PT ;  /* 0x0000000309037209 */ /* 0x000fe40007810000 */
[----:B------:R-:W-:Y:S01]  /*3c50*/  FSEL R19, R83, -INF , P0 ;  /* 0xff80000053137808 */ /* 0x000fe20000000000 */
[----:B------:R-:W-:Y:S01]  /*3c60*/  LDSM.16.MT88.4 R96, [R212+0x6900] ;  /* 0x00690000d460783b */ /* 0x000fe20000004200 */
[----:B------:R-:W-:-:S02]  /*3c70*/  ISETP.GT.AND P0, PT, R0, 0x11, PT ;  /* 0x000000110000780c */ /* 0x000fc40003f04270 */
[----:B------:R-:W-:Y:S01]  /*3c80*/  FSEL R11, R76, -INF , P2 ;  /* 0xff8000004c0b7808 */ /* 0x000fe20001000000 */
[----:B------:R-:W-:Y:S01]  /*3c90*/  LDSM.16.MT88.4 R104, [R215+0x3900] ;  /* 0x00390000d768783b */ /* 0x000fe20000004200 */
[----:B------:R-:W-:Y:S02]  /*3ca0*/  FMNMX.FTZ R3, R10, R3, !PT ;  /* 0x000000030a037209 */ /* 0x000fe40007810000 */
[----:B------:R-:W-:Y:S01]  /*3cb0*/  FSEL R16, R86, -INF , P1 ;  /* 0xff80000056107808 */ /* 0x000fe20000800000 */
[----:B------:R-:W-:Y:S01]  /*3cc0*/  LDSM.16.MT88.4 R100, [R214+0x3900] ;  /* 0x00390000d664783b */ /* 0x000fe20000004200 */
[----:B------:R-:W-:Y:S02]  /*3cd0*/  ISETP.GT.AND P1, PT, R0, 0x18, PT ;  /* 0x000000180000780c */ /* 0x000fe40003f24270 */
[----:B------:R-:W-:Y:S01]  /*3ce0*/  FSEL R13, R77, -INF , P0 ;  /* 0xff8000004d0d7808 */ /* 0x000fe20000000000 */
[----:B------:R-:W-:Y:S01]  /*3cf0*/  LDSM.16.MT88.4 R84, [R212+0x3900] ;  /* 0x00390000d454783b */ /* 0x000fe20000004200 */
[----:B------:R-:W-:-:S02]  /*3d00*/  FMNMX.FTZ R3, R11, R3, !PT ;  /* 0x000000030b037209 */ /* 0x000fc40007810000 */
[----:B------:R-:W-:Y:S01]  /*3d10*/  FSEL R25, R79, -INF , P0 ;  /* 0xff8000004f197808 */ /* 0x000fe20000000000 */
[----:B------:R-:W-:Y:S01]  /*3d20*/  LDSM.16.MT88.4 R112, [R213+0x6900] ;  /* 0x00690000d570783b */ /* 0x000fe20000004200 */
[----:B------:R-:W-:Y:S02]  /*3d30*/  ISETP.GT.AND P0, PT, R0, 0x19, PT ;  /* 0x000000190000780c */ /* 0x000fe40003f04270 */
[----:B------:R-:W-:Y:S01]  /*3d40*/  FSEL R14, R72, -INF , P1 ;  /* 0xff800000480e7808 */ /* 0x000fe20000800000 */
[----:B------:R-:W0:Y:S01]  /*3d50*/  LDGDEPBAR ;  /* 0x00000000000079af */ /* 0x000e220000000000 */
        /* <DEDUP_REMOVED lines=18> */
[----:B------:R-:W-:Y:S01]  /*3e80*/  FSEL R149, R65, -INF , P0 ;  /* 0xff80000041957808 */ /* 0x000fe20000000000 */
[----:B------:R-:W-:Y:S01]  /*3e90*/  LDSM.16.MT88.4 R68, [R213+0x9100] ;  /* 0x00910000d544783b */ /* 0x000fe20000004200 */
[----:B------:R-:W-:Y:S02]  /*3ea0*/  ISETP.GT.AND P1, PT, R0, 0x30, PT ;  /* 0x000000300000780c */ /* 0x000fe40003f24270 */
[----:B------:R-:W-:-:S02]  /*3eb0*/  FMNMX.FTZ R3, R150, R3, !PT ;  /* 0x0000000396037209 */ /* 0x000fc40007810000 */
[----:B------:R-:W-:Y:S02]  /*3ec0*/  FSEL R161, R67, -INF , P0 ;  /* 0xff80000043a17808 */ /* 0x000fe40000000000 */
        /* <DEDUP_REMOVED lines=17> */
[----:B------:R-:W-:Y:S01]  /*3fe0*/  FSEL R166, R49, -INF , P0 ;  /* 0xff80000031a67808 */ /* 0x000fe20000000000 */
[----:B------:R-:W-:Y:S01]  /*3ff0*/  LDSM.16.MT88.4 R36, [R214+0x100] ;  /* 0x00010000d624783b */ /* 0x000fe20000004200 */
[----:B------:R-:W-:-:S02]  /*4000*/  ISETP.GT.AND P1, PT, R0, 0x40, PT ;  /* 0x000000400000780c */ /* 0x000fc40003f24270 */
        /* <DEDUP_REMOVED lines=8> */
[----:B------:R-:W-:Y:S02]  /*4090*/  FSEL R143, R33, -INF , P0 ;  /* 0xff800000218f7808 */ /* 0x000fe40000000000 */
[----:B------:R-:W-:Y:S02]  /*40a0*/  ISETP.GT.AND P1, PT, R0, 0x48, PT ;  /* 0x000000480000780c */ /* 0x000fe40003f24270 */
        /* <DEDUP_REMOVED lines=9> */
[----:B------:R-:W-:Y:S02]  /*4140*/  FSEL R132, R45, -INF , P0 ;  /* 0xff8000002d847808 */ /* 0x000fe40000000000 */
[----:B------:R-:W-:Y:S02]  /*4150*/  ISETP.GT.AND P0, PT, R0, 0x50, PT ;  /* 0x000000500000780c */ /* 0x000fe40003f04270 */
        /* <DEDUP_REMOVED lines=9> */
[----:B------:R-:W-:Y:S01]  /*41f0*/  ISETP.GT.AND P1, PT, R0, 0x58, PT ;  /* 0x000000580000780c */ /* 0x000fe20003f24270 */
[----:B------:R-:W-:Y:S01]  /*4200*/  LDSM.16.MT88.4 R44, [R215+0x900] ;  /* 0x00090000d72c783b */ /* 0x000fe20000004200 */
[----:B------:R-:W-:Y:S02]  /*4210*/  FSEL R155, R21, -INF , P2 ;  /* 0xff800000159b7808 */ /* 0x000fe40001000000 */
[----:B------:R-:W-:-:S02]  /*4220*/  FMNMX.FTZ R6, R162, R6, !PT ;  /* 0x00000006a2067209 */ /* 0x000fc40007810000 */
[----:B------:R-:W-:Y:S02]  /*4230*/  FMNMX.FTZ R3, R136, R3, !PT ;  /* 0x0000000388037209 */ /* 0x000fe40007810000 */
[----:B------:R-:W-:Y:S02]  /*4240*/  FSEL R135, R22, -INF , P0 ;  /* 0xff80000016877808 */ /* 0x000fe40000000000 */
[----:B------:R-:W-:Y:S02]  /*4250*/  ISETP.GT.AND P0, PT, R0, 0x59, PT ;  /* 0x000000590000780c */ /* 0x000fe40003f04270 */
[----:B-1----:R-:W-:Y:S02]  /*4260*/  FSEL R219, R40, -INF , P1 ;  /* 0xff80000028db7808 */ /* 0x002fe40000800000 */
[----:B------:R-:W-:Y:S02]  /*4270*/  FMNMX.FTZ R0, R161, R6, !PT ;  /* 0x00000006a1007209 */ /* 0x000fe40007810000 */
[----:B------:R-:W-:-:S02]  /*4280*/  FMNMX.FTZ R164, R155, R3, !PT ;  /* 0x000000039ba47209 */ /* 0x000fc40007810000 */
[----:B------:R-:W-:Y:S02]  /*4290*/  FSEL R152, R41, -INF , P0 ;  /* 0xff80000029987808 */ /* 0x000fe40000000000 */
[----:B------:R-:W-:Y:S02]  /*42a0*/  FMNMX.FTZ R0, R249, R0, !PT ;  /* 0x00000000f9007209 */ /* 0x000fe40007810000 */
[----:B------:R-:W-:Y:S02]  /*42b0*/  FMNMX.FTZ R164, R219, R164, !PT ;  /* 0x000000a4dba47209 */ /* 0x000fe40007810000 */
[----:B------:R-:W-:Y:S02]  /*42c0*/  FMNMX.FTZ R0, R250, R0, !PT ;  /* 0x00000000fa007209 */ /* 0x000fe40007810000 */
[----:B------:R-:W-:Y:S02]  /*42d0*/  FMNMX.FTZ R164, R152, R164, !PT ;  /* 0x000000a498a47209 */ /* 0x000fe40007810000 */
[----:B------:R-:W-:-:S02]  /*42e0*/  FMNMX.FTZ R0, R251, R0, !PT ;  /* 0x00000000fb007209 */ /* 0x000fc40007810000 */
[----:B------:R-:W-:Y:S01]  /*42f0*/  FSEL R145, R23, -INF , P2 ;  /* 0xff80000017917808 */ /* 0x000fe20001000000 */
[----:B------:R-:W1:Y:S01]  /*4300*/  SHFL.BFLY PT, R3, R164, 0x2, 0x1f ;  /* 0x0c401f00a4037f89 */ /* 0x000e6200000e0000 */
[----:B------:R-:W-:Y:S02]  /*4310*/  FMNMX.FTZ R0, R252, R0, !PT ;  /* 0x00000000fc007209 */ /* 0x000fe40007810000 */
[----:B--2---:R-:W-:Y:S01]  /*4320*/  FSEL R167, R42, -INF , P1 ;  /* 0xff8000002aa77808 */ /* 0x004fe20000800000 */
[----:B------:R-:W-:Y:S01]  /*4330*/  LDSM.16.MT88.4 R20, [R212+0x100] ;  /* 0x00010000d414783b */ /* 0x000fe20000004200 */
[----:B------:R-:W-:Y:S02]  /*4340*/  FMNMX.FTZ R0, R154, R0, !PT ;  /* 0x000000009a007209 */ /* 0x000fe40007810000 */
[----:B------:R-:W-:Y:S02]  /*4350*/  FSEL R216, R43, -INF , P0 ;  /* 0xff8000002bd87808 */ /* 0x000fe40000000000 */
[----:B------:R-:W-:Y:S01]  /*4360*/  FMNMX.FTZ R0, R146, R0, !PT ;  /* 0x0000000092007209 */ /* 0x000fe20007810000 */
[----:B------:R-:W-:Y:S03]  /*4370*/  LDSM.16.MT88.4 R40, [R215+0x100] ;  /* 0x00010000d728783b */ /* 0x000fe60000004200 */
[----:B------:R-:W-:-:S04]  /*4380*/  FMNMX.FTZ R0, R144, R0, !PT ;  /* 0x0000000090007209 */ /* 0x000fc80007810000 */
[----:B------:R-:W-:-:S04]  /*4390*/  FMNMX.FTZ R0, R141, R0, !PT ;  /* 0x000000008d007209 */ /* 0x000fc80007810000 */
[----:B------:R-:W-:Y:S02]  /*43a0*/  FMNMX.FTZ R0, R135, R0, !PT ;  /* 0x0000000087007209 */ /* 0x000fe40007810000 */
[----:B-1----:R-:W-:Y:S02]  /*43b0*/  FMNMX.FTZ R164, R164, R3, !PT ;  /* 0x00000003a4a47209 */ /* 0x002fe40007810000 */
        /* <DEDUP_REMOVED lines=11> */
[----:B------:R-:W1:Y:S01]  /*4470*/  SHFL.BFLY PT, R6, R3, 0x1, 0x1f ;  /* 0x0c201f0003067f89 */ /* 0x000e6200000e0000 */
[--C-:B------:R-:W-:Y:S01]  /*4480*/  FFMA.FTZ R2, R148, c[0x0][0x2d0], -R12.reuse ;  /* 0x0000b40094027a23 */ /* 0x100fe2000001080c */
        /* <DEDUP_REMOVED lines=19> */
[----:B------:R1:W-:Y:S02]  /*45c0*/  MUFU.EX2 R140, R0 ;  /* 0x00000000008c7308 */ /* 0x0003e40000000800 */
[----:B-1----:R-:W-:-:S05]  /*45d0*/  FMUL.FTZ R0, R3, c[0x0][0x2d0] ;  /* 0x0000b40003007a20 */ /* 0x002fca0000410000 */
[----:B------:R-:W-:-:S05]  /*45e0*/  FSEL R0, R0, RZ, P0 ;  /* 0x000000ff00007208 */ /* 0x000fca0000000000 */
[--C-:B------:R-:W-:Y:S02]  /*45f0*/  FFMA.FTZ R5, R17, c[0x0][0x2d0], -R0.reuse ;  /* 0x0000b40011057a23 */ /* 0x100fe40000010800 */
[--C-:B------:R-:W-:Y:S02]  /*4600*/  FFMA.FTZ R6, R16, c[0x0][0x2d0], -R0.reuse ;  /* 0x0000b40010067a23 */ /* 0x100fe40000010800 */
[----:B------:R1:W-:Y:S01]  /*4610*/  MUFU.EX2 R13, R5 ;  /* 0x00000005000d7308 */ /* 0x0003e20000000800 */
[----:B------:R-:W-:-:S07]  /*4620*/  FFMA.FTZ R4, R26, c[0x0][0x2d0], -R0 ;  /* 0x0000b4001a047a23 */ /* 0x000fce0000010800 */
[----:B------:R-:W2:Y:S01]  /*4630*/  MUFU.EX2 R72, R6 ;  /* 0x0000000600487308 */ /* 0x000ea20000000800 */
[----:B-1----:R-:W-:-:S07]  /*4640*/  FFMA.FTZ R5, R18, c[0x0][0x2d0], -R0 ;  /* 0x0000b40012057a23 */ /* 0x002fce0000010800 */
[----:B------:R1:W-:Y:S01]  /*4650*/  MUFU.EX2 R14, R4 ;  /* 0x00000004000e7308 */ /* 0x0003e20000000800 */
[----:B--2---:R-:W-:-:S07]  /*4660*/  F2FP.PACK_AB R9, R13, R72 ;  /* 0x000000480d09723e */ /* 0x004fce00000000ff */
        /* <DEDUP_REMOVED lines=31> */
[C---:B------:R-:W-:Y:S08]  /*4860*/  HMMA.16816.F32 R192, R4.reuse, R46, R16 ;  /* 0x0000002e04c0723c */ /* 0x040ff00000001810 */
[----:B------:R-:W-:Y:S01]  /*4870*/  HMMA.16816.F32 R188, R4, R56, R40 ;  /* 0x0000003804bc723c */ /* 0x000fe20000001828 */
[----:B------:R-:W2:Y:S07]  /*4880*/  LDSM.16.MT88.4 R40, [R212+0x6100] ;  /* 0x00610000d428783b */ /* 0x000eae0000004200 */
[----:B------:R-:W-:Y:S08]  /*4890*/  HMMA.16816.F32 R16, R8, R52, RZ ;  /* 0x000000340810723c */ /* 0x000ff000000018ff */
[C---:B------:R-:W-:Y:S01]  /*48a0*/  HMMA.16816.F32 R200, R4.reuse, R44, R20 ;  /* 0x0000002c04c8723c */ /* 0x040fe20000001814 */
[----:B------:R-:W3:Y:S04]  /*48b0*/  LDSM.16.MT88.4 R20, [R215+0x3100] ;  /* 0x00310000d714783b */ /* 0x000ee80000004200 */
[----:B------:R-:W-:Y:S03]  /*48c0*/  LDSM.16.MT88.4 R44, [R213+0x6100] ;  /* 0x00610000d52c783b */ /* 0x000fe60000004200 */
[C---:B------:R-:W-:Y:S01]  /*48d0*/  HMMA.16816.F32 R204, R4.reuse, R48, R28 ;  /* 0x0000003004cc723c */ /* 0x040fe2000000181c */
[----:B------:R-:W4:Y:S07]  /*48e0*/  LDSM.16.MT88.4 R48, [R215+0x6100] ;  /* 0x00610000d730783b */ /* 0x000f2e0000004200 */
[----:B------:R-:W-:Y:S07]  /*48f0*/  HMMA.16816.F32 R180, R4, R84, R16 ;  /* 0x0000005404b4723c */ /* 0x000fee0000001810 */
[----:B------:R-:W-:Y:S01]  /*4900*/  MOV R85, R88 ;  /* 0x0000005800557202 */ /* 0x000fe20000000f00 */
[----:B------:R-:W-:Y:S01]  /*4910*/  HMMA.16816.F32 R28, R8, R38, RZ ;  /* 0x00000026081c723c */ /* 0x000fe200000018ff */
[----:B------:R-:W-:-:S07]  /*4920*/  IMAD.MOV.U32 R84, RZ, RZ, R72 ;  /* 0x000000ffff547224 */ /* 0x000fce00078e0048 */
[C---:B-1----:R-:W-:Y:S08]  /*4930*/  HMMA.16816.F32 R88, R8.reuse, R24, RZ ;  /* 0x000000180858723c */ /* 0x042ff000000018ff */
[C---:B------:R-:W-:Y:S08]  /*4940*/  HMMA.16816.F32 R80, R8.reuse, R26, RZ ;  /* 0x0000001a0850723c */ /* 0x040ff000000018ff */
[----:B--2---:R-:W-:Y:S08]  /*4950*/  HMMA.16816.F32 R16, R8, R42, RZ ;  /* 0x0000002a0810723c */ /* 0x004ff000000018ff */
[----:B------:R-:W-:Y:S08]  /*4960*/  HMMA.16816.F32 R184, R4, R58, R28 ;  /* 0x0000003a04b8723c */ /* 0x000ff0000000181c */
[C---:B---3--:R-:W-:Y:S08]  /*4970*/  HMMA.16816.F32 R76, R8.reuse, R20, RZ ;  /* 0x00000014084c723c */ /* 0x048ff000000018ff */
[C---:B------:R-:W-:Y:S08]  /*4980*/  HMMA.16816.F32 R36, R8.reuse, R22, RZ ;  /* 0x000000160824723c */ /* 0x040ff000000018ff */
[C---:B------:R-:W-:Y:S08]  /*4990*/  HMMA.16816.F32 R28, R8.reuse, R32, RZ ;  /* 0x00000020081c723c */ /* 0x040ff000000018ff */
[C---:B------:R-:W-:Y:S08]  /*49a0*/  HMMA.16816.F32 R24, R8.reuse, R34, RZ ;  /* 0x000000220818723c */ /* 0x040ff000000018ff */
[C---:B------:R-:W-:Y:S08]  /*49b0*/  HMMA.16816.F32 R20, R8.reuse, R40, RZ ;  /* 0x000000280814723c */ /* 0x040ff000000018ff */
[C---:B----4-:R-:W-:Y:S08]  /*49c0*/  HMMA.16816.F32 R72, R8.reuse, R48, RZ ;  /* 0x000000300848723c */ /* 0x050ff000000018ff */
[----:B------:R-:W-:Y:S08]  /*49d0*/  HMMA.16816.F32 R56, R8, R50, RZ ;  /* 0x000000320838723c */ /* 0x000ff000000018ff */
[C---:B------:R-:W-:Y:S07]  /*49e0*/  HMMA.16816.F32 R172, R4.reuse, R86, R92 ;  /* 0x0000005604ac723c */ /* 0x040fee000000185c */
        /* <DEDUP_REMOVED lines=8> */
[----:B------:R-:W-:Y:S01]  /*4a70*/  HMMA.16816.F32 R156, R4, R110, R80 ;  /* 0x0000006e049c723c */ /* 0x000fe20000001850 */
[----:B------:R-:W-:Y:S01]  /*4a80*/  MOV R89, R147 ;  /* 0x0000009300597202 */ /* 0x000fe20000000f00 */
[----:B------:R-:W-:Y:S02]  /*4a90*/  IMAD.MOV.U32 R88, RZ, RZ, R146 ;  /* 0x000000ffff587224 */ /* 0x000fe400078e0092 */
[----:B------:R-:W-:Y:S02]  /*4aa0*/  IMAD.MOV.U32 R91, RZ, RZ, R153 ;  /* 0x000000ffff5b7224 */ /* 0x000fe400078e0099 */
[----:B------:R-:W-:Y:S01]  /*4ab0*/  IMAD.MOV.U32 R90, RZ, RZ, R152 ;  /* 0x000000ffff5a7224 */ /* 0x000fe200078e0098 */
[----:B------:R-:W-:Y:S01]  /*4ac0*/  MOV R111, R138 ;  /* 0x0000008a006f7202 */ /* 0x000fe20000000f00 */
[----:B------:R-:W-:Y:S01]  /*4ad0*/  HMMA.16816.F32 R32, R8, R44, RZ ;  /* 0x0000002c0820723c */ /* 0x000fe200000018ff */
[----:B------:R-:W-:Y:S01]  /*4ae0*/  IMAD.MOV.U32 R110, RZ, RZ, R139 ;  /* 0x000000ffff6e7224 */ /* 0x000fe200078e008b */
[----:B------:R-:W-:Y:S01]  /*4af0*/  MOV R82, R144 ;  /* 0x0000009000527202 */ /* 0x000fe20000000f00 */
[----:B------:R-:W-:-:S02]  /*4b00*/  IMAD.MOV.U32 R83, RZ, RZ, R145 ;  /* 0x000000ffff537224 */ /* 0x000fc400078e0091 */
[----:B------:R-:W-:Y:S02]  /*4b10*/  IMAD.MOV.U32 R81, RZ, RZ, R143 ;  /* 0x000000ffff517224 */ /* 0x000fe400078e008f */
[----:B------:R-:W-:Y:S01]  /*4b20*/  IMAD.MOV.U32 R80, RZ, RZ, R142 ;  /* 0x000000ffff507224 */ /* 0x000fe200078e008e */
[----:B------:R-:W-:Y:S01]  /*4b30*/  HMMA.16816.F32 R40, R8, R46, RZ ;  /* 0x0000002e0828723c */ /* 0x000fe200000018ff */
[----:B------:R-:W-:Y:S02]  /*4b40*/  IMAD.MOV.U32 R94, RZ, RZ, R134 ;  /* 0x000000ffff5e7224 */ /* 0x000fe400078e0086 */
[----:B------:R-:W-:Y:S02]  /*4b50*/  IMAD.MOV.U32 R109, RZ, RZ, R132 ;  /* 0x000000ffff6d7224 */ /* 0x000fe400078e0084 */
[----:B------:R-:W-:-:S03]  /*4b60*/  IMAD.MOV.U32 R148, RZ, RZ, R81 ;  /* 0x000000ffff947224 */ /* 0x000fc600078e0051 */
[C---:B------:R-:W-:Y:S08]  /*4b70*/  HMMA.16816.F32 R52, R8.reuse, R60, RZ ;  /* 0x0000003c0834723c */ /* 0x040ff000000018ff */
[C---:B------:R-:W-:Y:S08]  /*4b80*/  HMMA.16816.F32 R48, R8.reuse, R62, RZ ;  /* 0x0000003e0830723c */ /* 0x040ff000000018ff */
[C---:B------:R-:W-:Y:S08]  /*4b90*/  HMMA.16816.F32 R44, R8.reuse, R64, RZ ;  /* 0x00000040082c723c */ /* 0x040ff000000018ff */
[----:B------:R-:W-:Y:S08]  /*4ba0*/  HMMA.16816.F32 R60, R8, R68, RZ ;  /* 0x00000044083c723c */ /* 0x000ff000000018ff */
[----:B------:R-:W-:Y:S01]  /*4bb0*/  HMMA.16816.F32 R136, R4, R98, R16 ;  /* 0x000000620488723c */ /* 0x000fe20000001810 */
[----:B------:R-:W1:Y:S07]  /*4bc0*/  LDSM.16.MT88.4 R16, [R215+0x6900] ;  /* 0x00690000d710783b */ /* 0x000e6e0000004200 */
[C---:B------:R-:W-:Y:S08]  /*4bd0*/  HMMA.16816.F32 R64, R8.reuse, R66, RZ ;  /* 0x000000420840723c */ /* 0x040ff000000018ff */
[C---:B------:R-:W-:Y:S08]  /*4be0*/  HMMA.16816.F32 R68, R8.reuse, R70, RZ ;  /* 0x000000460844723c */ /* 0x040ff000000018ff */
[----:B------:R-:W-:Y:S01]  /*4bf0*/  HMMA.16816.F32 R116, R8, R118, RZ ;  /* 0x000000760874723c */ /* 0x000fe200000018ff */
[----:B------:R-:W2:Y:S07]  /*4c00*/  LDSM.16.MT88.4 R8, [R214+0x6900] ;  /* 0x00690000d608783b */ /* 0x000eae0000004200 */
[C---:B------:R-:W-:Y:S07]  /*4c10*/  HMMA.16816.F32 R144, R4.reuse, R106, R36 ;  /* 0x0000006a0490723c */ /* 0x040fee0000001824 */
[----:B------:R-:W-:Y:S01]  /*4c20*/  MOV R39, R141 ;  /* 0x0000008d00277202 */ /* 0x000fe20000000f00 */
[----:B------:R-:W-:Y:S01]  /*4c30*/  IMAD.MOV.U32 R38, RZ, RZ, R140 ;  /* 0x000000ffff267224 */ /* 0x000fe200078e008c */
[C---:B------:R-:W-:Y:S08]  /*4c40*/  HMMA.16816.F32 R152, R4.reuse, R104, R76 ;  /* 0x000000680498723c */ /* 0x040ff0000000184c */
        /* <DEDUP_REMOVED lines=8> */
[C---:B------:R-:W-:Y:S01]  /*4cd0*/  HMMA.16816.F32 R132, R4.reuse, R100, R28 ;  /* 0x000000640484723c */ /* 0x040fe2000000181c */
[----:B------:R2:W-:Y:S07]  /*4ce0*/  MUFU.EX2 R101, R2 ;  /* 0x0000000200657308 */ /* 0x0005ee0000000800 */
[C---:B------:R-:W-:Y:S01]  /*4cf0*/  HMMA.16816.F32 R28, R4.reuse, R102, R24 ;  /* 0x00000066041c723c */ /* 0x040fe20000001818 */
[----:B------:R-:W4:Y:S06]  /*4d00*/  LDSM.16.MT88.4 R24, [R213+0x9900] ;  /* 0x00990000d518783b */ /* 0x000f2c0000004200 */
[----:B------:R-:W-:Y:S01]  /*4d10*/  IMAD.MOV.U32 R102, RZ, RZ, R87 ;  /* 0x000000ffff667224 */ /* 0x000fe200078e0057 */
[----:B---3--:R-:W-:Y:S01]  /*4d20*/  HMMA.16816.F32 R52, R4, R20, R44 ;  /* 0x000000140434723c */ /* 0x008fe2000000182c */
[----:B--2---:R-:W-:-:S02]  /*4d30*/  FFMA.FTZ R2, R151, c[0x0][0x2d0], -R12 ;  /* 0x0000b40097027a23 */ /* 0x004fc4000001080c */
[----:B------:R-:W-:Y:S02]  /*4d40*/  IMAD.MOV.U32 R103, RZ, RZ, R84 ;  /* 0x000000ffff677224 */ /* 0x000fe400078e0054 */
[----:B------:R2:W3:Y:S01]  /*4d50*/  MUFU.EX2 R37, R2 ;  /* 0x0000000200257308 */ /* 0x0004e20000000800 */
[----:B------:R-:W-:Y:S02]  /*4d60*/  IMAD.MOV.U32 R151, RZ, RZ, R83 ;  /* 0x000000ffff977224 */ /* 0x000fe400078e0053 */
[C---:B------:R-:W-:Y:S01]  /*4d70*/  HMMA.16816.F32 R64, R4.reuse, R22, R64 ;  /* 0x000000160440723c */ /* 0x040fe20000001840 */
[----:B------:R-:W4:Y:S07]  /*4d80*/  LDSM.16.MT88.4 R20, [R214+0x9900] ;  /* 0x00990000d614783b */ /* 0x000f2e0000004200 */
[----:B------:R-:W-:Y:S01]  /*4d90*/  HMMA.16816.F32 R104, R4, R112, R32 ;  /* 0x000000700468723c */ /* 0x000fe20000001820 */
[----:B--2---:R-:W-:-:S02]  /*4da0*/  FFMA.FTZ R2, R150, c[0x0][0x2d0], -R12 ;  /* 0x0000b40096027a23 */ /* 0x004fc4000001080c */
[----:B------:R-:W-:-:S05]  /*4db0*/  IMAD.MOV.U32 R150, RZ, RZ, R88 ;  /* 0x000000ffff967224 */ /* 0x000fca00078e0058 */
[----:B-1----:R-:W-:Y:S01]  /*4dc0*/  HMMA.16816.F32 R48, R4, R8, R124 ;  /* 0x000000080430723c */ /* 0x002fe2000000187c */
[----:B------:R1:W2:Y:S01]  /*4dd0*/  MUFU.EX2 R100, R2 ;  /* 0x0000000200647308 */ /* 0x0002a20000000800 */
[----:B------:R-:W-:Y:S01]  /*4de0*/  IMAD.MOV.U32 R33, RZ, RZ, R90 ;  /* 0x000000ffff217224 */ /* 0x000fe200078e005a */
[----:B------:R-:W-:Y:S01]  /*4df0*/  MOV R35, R86 ;  /* 0x0000005600237202 */ /* 0x000fe20000000f00 */
[----:B------:R-:W-:-:S03]  /*4e00*/  IMAD.MOV.U32 R34, RZ, RZ, R91 ;  /* 0x000000ffff227224 */ /* 0x000fc600078e005b */
[----:B---3--:R-:W-:Y:S01]  /*4e10*/  MOV R126, R37 ;  /* 0x00000025007e7202 */ /* 0x008fe20000000f00 */
[----:B------:R-:W-:Y:S01]  /*4e20*/  HMMA.16816.F32 R44, R4, R10, R120 ;  /* 0x0000000a042c723c */ /* 0x000fe20000001878 */
[----:B------:R-:W3:Y:S01]  /*4e30*/  LDSM.16.MT88.4 R8, [R213+0x1100] ;  /* 0x00110000d508783b */ /* 0x000ee20000004200 */
[----:B------:R-:W-:-:S06]  /*4e40*/  IMAD.MOV.U32 R127, RZ, RZ, R38 ;  /* 0x000000ffff7f7224 */ /* 0x000fcc00078e0026 */
[C---:B----4-:R-:W-:Y:S01]  /*4e50*/  HMMA.16816.F32 R60, R4.reuse, R24, R60 ;  /* 0x00000018043c723c */ /* 0x050fe2000000183c */
[----:B-1----:R-:W-:Y:S01]  /*4e60*/  FFMA.FTZ R2, R149, c[0x0][0x2d0], -R12 ;  /* 0x0000b40095027a23 */ /* 0x002fe2000001080c */
[----:B------:R-:W-:Y:S01]  /*4e70*/  MOV R149, R89 ;  /* 0x0000005900957202 */ /* 0x000fe20000000f00 */
[----:B--2---:R-:W-:Y:S01]  /*4e80*/  IMAD.MOV.U32 R125, RZ, RZ, R100 ;  /* 0x000000ffff7d7224 */ /* 0x004fe200078e0064 */
[----:B------:R-:W-:Y:S01]  /*4e90*/  MOV R100, R85 ;  /* 0x0000005500647202 */ /* 0x000fe20000000f00 */
[----:B------:R1:W2:Y:S02]  /*4ea0*/  MUFU.EX2 R36, R2 ;  /* 0x0000000200247308 */ /* 0x0002a40000000800 */
[----:B------:R-:W-:Y:S01]  /*4eb0*/  MOV R25, R39 ;  /* 0x0000002700197202 */ /* 0x000fe20000000f00 */
[C---:B------:R-:W-:Y:S08]  /*4ec0*/  HMMA.16816.F32 R112, R4.reuse, R114, R40 ;  /* 0x000000720470723c */ /* 0x040ff00000001828 */
[----:B------:R-:W-:Y:S01]  /*4ed0*/  HMMA.16816.F32 R68, R4, R26, R68 ;  /* 0x0000001a0444723c */ /* 0x000fe20000001844 */
[----:B-1----:R-:W-:Y:S01]  /*4ee0*/  FFMA.FTZ R2, R160, c[0x0][0x2d0], -R0 ;  /* 0x0000b400a0027a23 */ /* 0x002fe20000010800 */
[----:B------:R-:W-:-:S05]  /*4ef0*/  MOV R160, R34 ;  /* 0x0000002200a07202 */ /* 0x000fca0000000f00 */
[----:B------:R-:W-:Y:S01]  /*4f00*/  IMAD.MOV.U32 R27, RZ, RZ, R80 ;  /* 0x000000ffff1b7224 */ /* 0x000fe200078e0050 */
[----:B------:R-:W-:Y:S01]  /*4f10*/  HMMA.16816.F32 R40, R4, R20, R128 ;  /* 0x000000140428723c */ /* 0x000fe20000001880 */
[----:B------:R1:W-:Y:S01]  /*4f20*/  MUFU.EX2 R32, R2 ;  /* 0x0000000200207308 */ /* 0x0003e20000000800 */
[----:B------:R-:W-:Y:S01]  /*4f30*/  MOV R26, R82 ;  /* 0x00000052001a7202 */ /* 0x000fe20000000f00 */
[----:B-1----:R-:W-:Y:S02]  /*4f40*/  FFMA.FTZ R2, R163, c[0x0][0x2d0], -R0 ;  /* 0x0000b400a3027a23 */ /* 0x002fe40000010800 */
[----:B--2---:R-:W-:-:S04]  /*4f50*/  IMAD.MOV.U32 R163, RZ, RZ, R36 ;  /* 0x000000ffffa37224 */ /* 0x004fc800078e0024 */
[----:B------:R1:W2:Y:S01]  /*4f60*/  MUFU.EX2 R124, R2 ;  /* 0x00000002007c7308 */ /* 0x0002a20000000800 */
[----:B------:R-:W-:Y:S01]  /*4f70*/  HMMA.16816.F32 R36, R4, R22, R116 ;  /* 0x000000160424723c */ /* 0x000fe20000001874 */
[----:B------:R-:W4:Y:S06]  /*4f80*/  LDSM.16.MT88.4 R20, [R215+0x1100] ;  /* 0x00110000d714783b */ /* 0x000f2c0000004200 */
[----:B------:R-:W-:Y:S02]  /*4f90*/  F2FP.PACK_AB R4, R126, R101 ;  /* 0x000000657e04723e */ /* 0x000fe400000000ff */
[----:B------:R-:W-:Y:S01]  /*4fa0*/  F2FP.PACK_AB R6, R163, R125 ;  /* 0x0000007da306723e */ /* 0x000fe200000000ff */
[----:B-1----:R-:W-:Y:S01]  /*4fb0*/  FFMA.FTZ R2, R162, c[0x0][0x2d0], -R0 ;  /* 0x0000b400a2027a23 */ /* 0x002fe20000010800 */
[----:B--2---:R-:W-:-:S03]  /*4fc0*/  F2FP.PACK_AB R5, R124, R32 ;  /* 0x000000207c05723e */ /* 0x004fc600000000ff */
[----:B------:R1:W-:Y:S02]  /*4fd0*/  MUFU.EX2 R24, R2 ;  /* 0x0000000200187308 */ /* 0x0003e40000000800 */
[----:B-1----:R-:W-:Y:S02]  /*4fe0*/  FFMA.FTZ R2, R161, c[0x0][0x2d0], -R0 ;  /* 0x0000b400a1027a23 */ /* 0x002fe40000010800 */
[----:B------:R-:W-:-:S04]  /*4ff0*/  IMAD.MOV.U32 R161, RZ, RZ, R35 ;  /* 0x000000ffffa17224 */ /* 0x000fc800078e0023 */
[----:B------:R-:W1:Y:S02]  /*5000*/  MUFU.EX2 R162, R2 ;  /* 0x0000000200a27308 */ /* 0x000e640000000800 */
[----:B-1----:R-:W-:Y:S02]  /*5010*/  F2FP.PACK_AB R7, R162, R24 ;  /* 0x00000018a207723e */ /* 0x002fe400000000ff */
[----:B------:R-:W-:-:S05]  /*5020*/  MOV R2, R94 ;  /* 0x0000005e00027202 */ /* 0x000fca0000000f00 */
[C---:B---3--:R-:W-:Y:S07]  /*5030*/  HMMA.16816.F32 R84, R4.reuse, R8, R204 ;  /* 0x000000080454723c */ /* 0x048fee00000018cc */
[----:B------:R-:W-:Y:S01]  /*5040*/  MOV R206, R101 ;  /* 0x0000006500ce7202 */ /* 0x000fe20000000f00 */
[----:B------:R-:W-:Y:S01]  /*5050*/  HMMA.16816.F32 R88, R4, R10, R196 ;  /* 0x0000000a0458723c */ /* 0x000fe200000018c4 */
[----:B------:R-:W1:Y:S01]  /*5060*/  LDSM.16.MT88.4 R8, [R212+0x4100] ;  /* 0x00410000d408783b */ /* 0x000e620000004200 */
[----:B------:R-:W-:Y:S01]  /*5070*/  IMAD.MOV.U32 R207, RZ, RZ, R110 ;  /* 0x000000ffffcf7224 */ /* 0x000fe200078e006e */
[----:B------:R-:W-:Y:S01]  /*5080*/  MOV R204, R108 ;  /* 0x0000006c00cc7202 */ /* 0x000fe20000000f00 */
[----:B------:R-:W-:-:S03]  /*5090*/  IMAD.MOV.U32 R205, RZ, RZ, R32 ;  /* 0x000000ffffcd7224 */ /* 0x000fc600078e0020 */
[----:B------:R-:W-:Y:S01]  /*50a0*/  IMAD.MOV.U32 R196, RZ, RZ, R102 ;  /* 0x000000ffffc47224 */ /* 0x000fe200078e0066 */
[C---:B------:R-:W-:Y:S01]  /*50b0*/  HMMA.16816.F32 R168, R4.reuse, R16, R168 ;  /* 0x0000001004a8723c */ /* 0x040fe200000018a8 */
[----:B------:R-:W-:Y:S01]  /*50c0*/  MOV R197, R103 ;  /* 0x0000006700c57202 */ /* 0x000fe20000000f00 */
[----:B------:R-:W-:Y:S02]  /*50d0*/  IMAD.MOV.U32 R199, RZ, RZ, R100 ;  /* 0x000000ffffc77224 */ /* 0x000fe400078e0064 */
[----:B------:R-:W-:Y:S02]  /*50e0*/  IMAD.MOV.U32 R198, RZ, RZ, R127 ;  /* 0x000000ffffc67224 */ /* 0x000fe400078e007f */
[----:B------:R-:W-:Y:S02]  /*50f0*/  IMAD.MOV.U32 R127, RZ, RZ, R33 ;  /* 0x000000ffff7f7224 */ /* 0x000fe400078e0021 */
[C---:B------:R-:W-:Y:S01]  /*5100*/  HMMA.16816.F32 R80, R4.reuse, R18, R208 ;  /* 0x000000120450723c */ /* 0x040fe200000018d0 */
[----:B------:R-:W2:Y:S04]  /*5110*/  LDSM.16.MT88.4 R16, [R214+0x1100] ;  /* 0x00110000d610783b */ /* 0x000ea80000004200 */
[----:B------:R-:W-:Y:S02]  /*5120*/  LDSM.16.MT88.4 R32, [R212+0x7100] ;  /* 0x00710000d420783b */ /* 0x000fe40000004200 */
[----:B------:R-:W-:Y:S01]  /*5130*/  IMAD.MOV.U32 R209, RZ, RZ, R92 ;  /* 0x000000ffffd17224 */ /* 0x000fe200078e005c */
[----:B----4-:R-:W-:Y:S01]  /*5140*/  HMMA.16816.F32 R100, R4, R22, R192 ;  /* 0x000000160464723c */ /* 0x010fe200000018c0 */
[----:B------:R-:W-:-:S02]  /*5150*/  IMAD.MOV.U32 R210, RZ, RZ, R93 ;  /* 0x000000ffffd27224 */ /* 0x000fc400078e005d */
[----:B------:R-:W-:Y:S02]  /*5160*/  IMAD.MOV.U32 R211, RZ, RZ, R95 ;  /* 0x000000ffffd37224 */ /* 0x000fe400078e005f */
[----:B------:R-:W-:-:S03]  /*5170*/  IMAD.MOV.U32 R208, RZ, RZ, R111 ;  /* 0x000000ffffd07224 */ /* 0x000fc600078e006f */
[C---:B------:R-:W-:Y:S01]  /*5180*/  HMMA.16816.F32 R92, R4.reuse, R20, R200 ;  /* 0x00000014045c723c */ /* 0x040fe200000018c8 */
[----:B------:R-:W3:Y:S06]  /*5190*/  LDSM.16.MT88.4 R20, [R213+0x4100] ;  /* 0x00410000d514783b */ /* 0x000eec0000004200 */
[----:B------:R-:W-:Y:S01]  /*51a0*/  IMAD.MOV.U32 R203, RZ, RZ, R109 ;  /* 0x000000ffffcb7224 */ /* 0x000fe200078e006d */
[----:B------:R-:W-:Y:S01]  /*51b0*/  MOV R202, R211 ;  /* 0x000000d300ca7202 */ /* 0x000fe20000000f00 */
[----:B-1----:R-:W-:Y:S01]  /*51c0*/  HMMA.16816.F32 R120, R4, R8, R180 ;  /* 0x000000080478723c */ /* 0x002fe200000018b4 */
[----:B------:R-:W-:Y:S01]  /*51d0*/  IMAD.MOV.U32 R201, RZ, RZ, R196 ;  /* 0x000000ffffc97224 */ /* 0x000fe200078e00c4 */
[----:B------:R-:W-:Y:S01]  /*51e0*/  MOV R196, R149 ;  /* 0x0000009500c47202 */ /* 0x000fe20000000f00 */
[----:B------:R-:W-:-:S02]  /*51f0*/  IMAD.MOV.U32 R149, RZ, RZ, R150 ;  /* 0x000000ffff957224 */ /* 0x000fc400078e0096 */
[----:B------:R-:W-:Y:S02]  /*5200*/  IMAD.MOV.U32 R200, RZ, RZ, R127 ;  /* 0x000000ffffc87224 */ /* 0x000fe400078e007f */
[----:B------:R-:W-:Y:S01]  /*5210*/  IMAD.MOV.U32 R150, RZ, RZ, R151 ;  /* 0x000000ffff967224 */ /* 0x000fe200078e0097 */
[----:B------:R-:W-:Y:S01]  /*5220*/  HMMA.16816.F32 R192, R4, R10, R172 ;  /* 0x0000000a04c0723c */ /* 0x000fe200000018ac */
[----:B------:R-:W1:Y:S01]  /*5230*/  LDSM.16.MT88.4 R8, [R214+0x4100] ;  /* 0x00410000d608783b */ /* 0x000e620000004200 */
[----:B------:R-:W-:Y:S01]  /*5240*/  MOV R151, R26 ;  /* 0x0000001a00977202 */ /* 0x000fe20000000f00 */
[----:B------:R-:W-:Y:S02]  /*5250*/  IMAD.MOV.U32 R127, RZ, RZ, R25 ;  /* 0x000000ffff7f7224 */ /* 0x000fe400078e0019 */
[----:B------:R-:W-:-:S03]  /*5260*/  IMAD.MOV.U32 R211, RZ, RZ, R162 ;  /* 0x000000ffffd37224 */ /* 0x000fc600078e00a2 */
[C---:B--2---:R-:W-:Y:S08]  /*5270*/  HMMA.16816.F32 R108, R4.reuse, R16, R188 ;  /* 0x00000010046c723c */ /* 0x044ff000000018bc */
[C---:B------:R-:W-:Y:S01]  /*5280*/  HMMA.16816.F32 R116, R4.reuse, R18, R184 ;  /* 0x000000120474723c */ /* 0x040fe200000018b8 */
[----:B------:R-:W2:Y:S07]  /*5290*/  LDSM.16.MT88.4 R16, [R215+0x4100] ;  /* 0x00410000d710783b */ /* 0x000eae0000004200 */
[C---:B---3--:R-:W-:Y:S08]  /*52a0*/  HMMA.16816.F32 R188, R4.reuse, R20, R176 ;  /* 0x0000001404bc723c */ /* 0x048ff000000018b0 */
[C---:B------:R-:W-:Y:S01]  /*52b0*/  HMMA.16816.F32 R184, R4.reuse, R22, R156 ;  /* 0x0000001604b8723c */ /* 0x040fe2000000189c */
[----:B------:R-:W3:Y:S06]  /*52c0*/  LDSM.16.MT88.4 R20, [R215+0x7100] ;  /* 0x00710000d714783b */ /* 0x000eec0000004200 */
[----:B------:R-:W-:Y:S01]  /*52d0*/  MOV R159, R204 ;  /* 0x000000cc009f7202 */ /* 0x000fe20000000f00 */
[----:B------:R-:W-:Y:S01]  /*52e0*/  IMAD.MOV.U32 R158, RZ, RZ, R197 ;  /* 0x000000ffff9e7224 */ /* 0x000fe200078e00c5 */
[----:B-1----:R-:W-:Y:S01]  /*52f0*/  HMMA.16816.F32 R176, R4, R8, R132 ;  /* 0x0000000804b0723c */ /* 0x002fe20000001884 */
[----:B------:R-:W-:Y:S01]  /*5300*/  MOV R204, R24 ;  /* 0x0000001800cc7202 */ /* 0x000fe20000000f00 */
[----:B------:R-:W-:-:S02]  /*5310*/  IMAD.MOV.U32 R197, RZ, RZ, R209 ;  /* 0x000000ffffc57224 */ /* 0x000fc400078e00d1 */
[----:B------:R-:W-:Y:S01]  /*5320*/  IMAD.MOV.U32 R209, RZ, RZ, R210 ;  /* 0x000000ffffd17224 */ /* 0x000fe200078e00d2 */
[----:B------:R-:W-:Y:S02]  /*5330*/  MOV R210, R163 ;  /* 0x000000a300d27202 */ /* 0x000fe40000000f00 */
[----:B------:R-:W-:Y:S01]  /*5340*/  IMAD.MOV.U32 R132, RZ, RZ, R27 ;  /* 0x000000ffff847224 */ /* 0x000fe200078e001b */
[----:B------:R-:W-:Y:S01]  /*5350*/  HMMA.16816.F32 R172, R4, R10, R28 ;  /* 0x0000000a04ac723c */ /* 0x000fe2000000181c */
[----:B------:R-:W1:Y:S01]  /*5360*/  LDSM.16.MT88.4 R24, [R213+0x7100] ;  /* 0x00710000d518783b */ /* 0x000e620000004200 */
[----:B------:R-:W-:Y:S01]  /*5370*/  MOV R134, R203 ;  /* 0x000000cb00867202 */ /* 0x000fe20000000f00 */
[----:B------:R-:W-:Y:S01]  /*5380*/  IMAD.MOV.U32 R203, RZ, RZ, R161 ;  /* 0x000000ffffcb7224 */ /* 0x000fe200078e00a1 */
[----:B------:R-:W-:Y:S01]  /*5390*/  MOV R135, R148 ;  /* 0x0000009400877202 */ /* 0x000fe20000000f00 */
[----:B------:R-:W-:Y:S01]  /*53a0*/  LDSM.16.MT88.4 R8, [R212+0xa100] ;  /* 0x00a10000d408783b */ /* 0x000fe20000004200 */
[----:B------:R-:W-:-:S02]  /*53b0*/  IMAD.MOV.U32 R133, RZ, RZ, R160 ;  /* 0x000000ffff857224 */ /* 0x000fc400078e00a0 */
[C---:B--2---:R-:W-:Y:S01]  /*53c0*/  HMMA.16816.F32 R128, R4.reuse, R16, R152 ;  /* 0x000000100480723c */ /* 0x044fe20000001898 */
[----:B------:R-:W-:Y:S07]  /*53d0*/  LDSM.16.MT88.4 R28, [R213+0xa100] ;  /* 0x00a10000d51c783b */ /* 0x000fee0000004200 */
[C---:B------:R-:W-:Y:S01]  /*53e0*/  HMMA.16816.F32 R180, R4.reuse, R18, R144 ;  /* 0x0000001204b4723c */ /* 0x040fe20000001890 */
[----:B------:R-:W2:Y:S07]  /*53f0*/  LDSM.16.MT88.4 R16, [R214+0x7100] ;  /* 0x00710000d610783b */ /* 0x000eae0000004200 */
[C---:B------:R-:W-:Y:S07]  /*5400*/  HMMA.16816.F32 R160, R4.reuse, R32, R140 ;  /* 0x0000002004a0723c */ /* 0x040fee000000188c */
[----:B------:R-:W-:Y:S01]  /*5410*/  IMAD.MOV.U32 R143, RZ, RZ, R158 ;  /* 0x000000ffff8f7224 */ /* 0x000fe200078e009e */
[----:B---3--:R-:W-:Y:S01]  /*5420*/  HMMA.16816.F32 R144, R4, R20, R96 ;  /* 0x000000140490723c */ /* 0x008fe20000001860 */
[----:B------:R-:W-:Y:S01]  /*5430*/  IMAD.MOV.U32 R142, RZ, RZ, R159 ;  /* 0x000000ffff8e7224 */ /* 0x000fe200078e009f */
[----:B------:R-:W-:Y:S01]  /*5440*/  MOV R141, R202 ;  /* 0x000000ca008d7202 */ /* 0x000fe20000000f00 */
[----:B------:R-:W-:-:S04]  /*5450*/  IMAD.MOV.U32 R140, RZ, RZ, R203 ;  /* 0x000000ffff8c7224 */ /* 0x000fc800078e00cb */
[----:B------:R-:W-:Y:S01]  /*5460*/  IMAD.MOV.U32 R98, RZ, RZ, R125 ;  /* 0x000000ffff627224 */ /* 0x000fe200078e007d */
[----:B------:R-:W-:Y:S01]  /*5470*/  HMMA.16816.F32 R156, R4, R34, R136 ;  /* 0x00000022049c723c */ /* 0x000fe20000001888 */
[----:B------:R-:W-:Y:S01]  /*5480*/  MOV R97, R124 ;  /* 0x0000007c00617202 */ /* 0x000fe20000000f00 */
[----:B------:R-:W-:Y:S01]  /*5490*/  IMAD.MOV.U32 R96, RZ, RZ, R126 ;  /* 0x000000ffff607224 */ /* 0x000fe200078e007e */
[----:B------:R-:W-:Y:S01]  /*54a0*/  LDSM.16.MT88.4 R32, [R212+0x4900] ;  /* 0x00490000d420783b */ /* 0x000fe20000004200 */
[----:B------:R-:W-:-:S03]  /*54b0*/  IMAD.MOV.U32 R99, RZ, RZ, R204 ;  /* 0x000000ffff637224 */ /* 0x000fc600078e00cc */
[----:B------:R-:W-:Y:S01]  /*54c0*/  IMAD.MOV.U32 R139, RZ, RZ, R196 ;  /* 0x000000ffff8b7224 */ /* 0x000fe200078e00c4 */
[----:B------:R-:W-:Y:S01]  /*54d0*/  MOV R138, R149 ;  /* 0x00000095008a7202 */ /* 0x000fe20000000f00 */
[----:B------:R-:W-:Y:S01]  /*54e0*/  IMAD.MOV.U32 R196, RZ, RZ, R150 ;  /* 0x000000ffffc47224 */ /* 0x000fe200078e0096 */
[----:B-1----:R-:W-:Y:S01]  /*54f0*/  HMMA.16816.F32 R152, R4, R26, R112 ;  /* 0x0000001a0498723c */ /* 0x002fe20000001870 */
[----:B------:R-:W-:Y:S02]  /*5500*/  IMAD.MOV.U32 R137, RZ, RZ, R151 ;  /* 0x000000ffff897224 */ /* 0x000fe400078e0097 */
[----:B------:R-:W-:-:S05]  /*5510*/  IMAD.MOV.U32 R136, RZ, RZ, R127 ;  /* 0x000000ffff887224 */ /* 0x000fca00078e007f */
[C---:B------:R-:W-:Y:S01]  /*5520*/  HMMA.16816.F32 R148, R4.reuse, R24, R104 ;  /* 0x000000180494723c */ /* 0x040fe20000001868 */
[----:B------:R-:W-:Y:S07]  /*5530*/  LDSM.16.MT88.4 R24, [R212+0x1900] ;  /* 0x00190000d418783b */ /* 0x000fee0000004200 */
[C---:B--2---:R-:W-:Y:S08]  /*5540*/  HMMA.16816.F32 R112, R4.reuse, R16, R72 ;  /* 0x000000100470723c */ /* 0x044ff00000001848 */
[C---:B------:R-:W-:Y:S01]  /*5550*/  HMMA.16816.F32 R104, R4.reuse, R18, R56 ;  /* 0x000000120468723c */ /* 0x040fe20000001838 */
[----:B------:R-:W1:Y:S06]  /*5560*/  LDSM.16.MT88.4 R16, [R214+0xa100] ;  /* 0x00a10000d610783b */ /* 0x000e6c0000004200 */
[----:B------:R-:W-:Y:S01]  /*5570*/  IMAD.MOV.U32 R58, RZ, RZ, R206 ;  /* 0x000000ffff3a7224 */ /* 0x000fe200078e00ce */
[----:B------:R-:W-:Y:S01]  /*5580*/  HMMA.16816.F32 R124, R4, R22, R76 ;  /* 0x00000016047c723c */ /* 0x000fe2000000184c */
[----:B------:R-:W-:Y:S01]  /*5590*/  MOV R56, R208 ;  /* 0x000000d000387202 */ /* 0x000fe20000000f00 */
[----:B------:R-:W-:Y:S01]  /*55a0*/  IMAD.MOV.U32 R57, RZ, RZ, R207 ;  /* 0x000000ffff397224 */ /* 0x000fe200078e00cf */
[----:B------:R-:W-:Y:S01]  /*55b0*/  LDSM.16.MT88.4 R20, [R213+0x1900] ;  /* 0x00190000d514783b */ /* 0x000fe20000004200 */
[----:B------:R-:W-:-:S04]  /*55c0*/  MOV R59, R205 ;  /* 0x000000cd003b7202 */ /* 0x000fc80000000f00 */
[C---:B------:R-:W-:Y:S08]  /*55d0*/  HMMA.16816.F32 R76, R4.reuse, R8, R52 ;  /* 0x00000008044c723c */ /* 0x040ff00000001834 */
[C---:B------:R-:W-:Y:S01]  /*55e0*/  HMMA.16816.F32 R72, R4.reuse, R10, R64 ;  /* 0x0000000a0448723c */ /* 0x040fe20000001840 */
[----:B------:R-:W2:Y:S06]  /*55f0*/  LDSM.16.MT88.4 R8, [R215+0xa100] ;  /* 0x00a10000d708783b */ /* 0x000eac0000004200 */
[----:B------:R-:W-:Y:S01]  /*5600*/  IMAD.MOV.U32 R66, RZ, RZ, R2 ;  /* 0x000000ffff427224 */ /* 0x000fe200078e0002 */
[----:B------:R-:W-:Y:S01]  /*5610*/  HMMA.16816.F32 R60, R4, R28, R60 ;  /* 0x0000001c043c723c */ /* 0x000fe2000000183c */
[----:B------:R-:W-:Y:S01]  /*5620*/  FFMA.FTZ R2, R248, c[0x0][0x2d0], -R12 ;  /* 0x0000b400f8027a23 */ /* 0x000fe2000001080c */
[----:B------:R-:W-:Y:S01]  /*5630*/  MOV R248, R99 ;  /* 0x0000006300f87202 */ /* 0x000fe20000000f00 */
[----:B------:R-:W-:-:S02]  /*5640*/  IMAD.MOV.U32 R67, RZ, RZ, R209 ;  /* 0x000000ffff437224 */ /* 0x000fc400078e00d1 */
[----:B------:R3:W-:Y:S03]  /*5650*/  MUFU.EX2 R206, R2 ;  /* 0x0000000200ce7308 */ /* 0x0007e60000000800 */
[C---:B------:R-:W-:Y:S01]  /*5660*/  HMMA.16816.F32 R68, R4.reuse, R30, R68 ;  /* 0x0000001e0444723c */ /* 0x040fe20000001844 */
[----:B------:R-:W-:Y:S07]  /*5670*/  LDSM.16.MT88.4 R28, [R213+0x7900] ;  /* 0x00790000d51c783b */ /* 0x000fee0000004200 */
[----:B-1----:R-:W-:Y:S01]  /*5680*/  HMMA.16816.F32 R40, R4, R16, R40 ;  /* 0x000000100428723c */ /* 0x002fe20000001828 */
[----:B---3--:R-:W-:-:S02]  /*5690*/  FFMA.FTZ R2, R246, c[0x0][0x2d0], -R12 ;  /* 0x0000b400f6027a23 */ /* 0x008fc4000001080c */
[----:B------:R-:W-:-:S05]  /*56a0*/  IMAD.MOV.U32 R246, RZ, RZ, R98 ;  /* 0x000000fffff67224 */ /* 0x000fca00078e0062 */
[C---:B------:R-:W-:Y:S01]  /*56b0*/  HMMA.16816.F32 R36, R4.reuse, R18, R36 ;  /* 0x000000120424723c */ /* 0x040fe20000001824 */
[----:B------:R1:W3:Y:S01]  /*56c0*/  MUFU.EX2 R209, R2 ;  /* 0x0000000200d17308 */ /* 0x0002e20000000800 */
[----:B------:R-:W4:Y:S06]  /*56d0*/  LDSM.16.MT88.4 R16, [R215+0x1900] ;  /* 0x00190000d710783b */ /* 0x000f2c0000004200 */
[----:B--2---:R-:W-:Y:S01]  /*56e0*/  HMMA.16816.F32 R48, R4, R8, R48 ;  /* 0x000000080430723c */ /* 0x004fe20000001830 */
[----:B-1----:R-:W-:-:S07]  /*56f0*/  FFMA.FTZ R2, R165, c[0x0][0x2d0], -R12 ;  /* 0x0000b400a5027a23 */ /* 0x002fce000001080c */
[----:B------:R-:W-:Y:S01]  /*5700*/  HMMA.16816.F32 R44, R4, R10, R44 ;  /* 0x0000000a042c723c */ /* 0x000fe2000000182c */
[----:B------:R-:W1:Y:S01]  /*5710*/  LDSM.16.MT88.4 R8, [R214+0x1900] ;  /* 0x00190000d608783b */ /* 0x000e620000004200 */
[----:B------:R-:W-:Y:S01]  /*5720*/  IMAD.MOV.U32 R165, RZ, RZ, R139 ;  /* 0x000000ffffa57224 */ /* 0x000fe200078e008b */
[----:B------:R2:W-:Y:S04]  /*5730*/  MUFU.EX2 R208, R2 ;  /* 0x0000000200d07308 */ /* 0x0005e80000000800 */
[----:B------:R-:W-:Y:S02]  /*5740*/  FFMA.FTZ R4, R251, c[0x0][0x2d0], -R0 ;  /* 0x0000b400fb047a23 */ /* 0x000fe40000010800 */
[----:B------:R-:W-:Y:S02]  /*5750*/  IMAD.MOV.U32 R251, RZ, RZ, R59 ;  /* 0x000000fffffb7224 */ /* 0x000fe400078e003b */
[----:B------:R3:W-:Y:S01]  /*5760*/  MUFU.EX2 R202, R4 ;  /* 0x0000000400ca7308 */ /* 0x0007e20000000800 */
[----:B--2---:R-:W-:Y:S01]  /*5770*/  FFMA.FTZ R2, R166, c[0x0][0x2d0], -R12 ;  /* 0x0000b400a6027a23 */ /* 0x004fe2000001080c */
[----:B------:R-:W-:-:S06]  /*5780*/  MOV R166, R141 ;  /* 0x0000008d00a67202 */ /* 0x000fcc0000000f00 */
[----:B------:R2:W2:Y:S01]  /*5790*/  MUFU.EX2 R207, R2 ;  /* 0x0000000200cf7308 */ /* 0x0004a20000000800 */
[----:B---3--:R-:W-:Y:S01]  /*57a0*/  F2FP.PACK_AB R4, R209, R206 ;  /* 0x000000ced104723e */ /* 0x008fe200000000ff */
[----:B--2---:R-:W-:Y:S01]  /*57b0*/  FFMA.FTZ R2, R249, c[0x0][0x2d0], -R0 ;  /* 0x0000b400f9027a23 */ /* 0x004fe20000010800 */
[----:B------:R-:W-:Y:S01]  /*57c0*/  F2FP.PACK_AB R6, R207, R208 ;  /* 0x000000d0cf06723e */ /* 0x000fe200000000ff */
[----:B------:R-:W-:-:S04]  /*57d0*/  IMAD.MOV.U32 R249, RZ, RZ, R97 ;  /* 0x000000fffff97224 */ /* 0x000fc800078e0061 */
[----:B------:R2:W-:Y:S02]  /*57e0*/  MUFU.EX2 R205, R2 ;  /* 0x0000000200cd7308 */ /* 0x0005e40000000800 */
[----:B--2---:R-:W-:Y:S01]  /*57f0*/  FFMA.FTZ R2, R250, c[0x0][0x2d0], -R0 ;  /* 0x0000b400fa027a23 */ /* 0x004fe20000010800 */
[----:B------:R-:W-:-:S05]  /*5800*/  MOV R250, R96 ;  /* 0x0000006000fa7202 */ /* 0x000fca0000000f00 */
[----:B------:R2:W3:Y:S02]  /*5810*/  MUFU.EX2 R204, R2 ;  /* 0x0000000200cc7308 */ /* 0x0004e40000000800 */
[----:B--2---:R-:W-:Y:S01]  /*5820*/  FFMA.FTZ R2, R252, c[0x0][0x2d0], -R0 ;  /* 0x0000b400fc027a23 */ /* 0x004fe20000010800 */
[----:B---3--:R-:W-:Y:S01]  /*5830*/  F2FP.PACK_AB R5, R204, R205 ;  /* 0x000000cdcc05723e */ /* 0x008fe200000000ff */
[----:B------:R-:W-:-:S04]  /*5840*/  IMAD.MOV.U32 R252, RZ, RZ, R58 ;  /* 0x000000fffffc7224 */ /* 0x000fc800078e003a */
[----:B------:R-:W2:Y:S02]  /*5850*/  MUFU.EX2 R203, R2 ;  /* 0x0000000200cb7308 */ /* 0x000ea40000000800 */
[----:B--2---:R-:W-:Y:S01]  /*5860*/  F2FP.PACK_AB R7, R203, R202 ;  /* 0x000000cacb07723e */ /* 0x004fe200000000ff */
[----:B------:R-:W-:-:S04]  /*5870*/  IMAD.MOV.U32 R2, RZ, RZ, R142 ;  /* 0x000000ffff027224 */ /* 0x000fc800078e008e */
[----:B------:R-:W-:Y:S02]  /*5880*/  FFMA.FTZ R2, R2, c[0x0][0x2d0], -R12 ;  /* 0x0000b40002027a23 */ /* 0x000fe4000001080c */
[C---:B------:R-:W-:Y:S07]  /*5890*/  HMMA.16816.F32 R52, R4.reuse, R26, R80 ;  /* 0x0000001a0434723c */ /* 0x040fee0000001850 */
[----:B------:R-:W-:Y:S01]  /*58a0*/  MOV R83, R66 ;  /* 0x0000004200537202 */ /* 0x000fe20000000f00 */
[----:B------:R-:W-:Y:S01]  /*58b0*/  IMAD.MOV.U32 R82, RZ, RZ, R67 ;  /* 0x000000ffff527224 */ /* 0x000fe200078e0043 */
[----:B------:R-:W-:Y:S01]  /*58c0*/  MOV R80, R57 ;  /* 0x0000003900507202 */ /* 0x000fe20000000f00 */
[----:B------:R-:W-:Y:S01]  /*58d0*/  IMAD.MOV.U32 R81, RZ, RZ, R56 ;  /* 0x000000ffff517224 */ /* 0x000fe200078e0038 */
[C---:B------:R-:W-:Y:S08]  /*58e0*/  HMMA.16816.F32 R64, R4.reuse, R22, R88 ;  /* 0x000000160440723c */ /* 0x040ff00000001858 */
[C---:B------:R-:W-:Y:S01]  /*58f0*/  HMMA.16816.F32 R56, R4.reuse, R20, R84 ;  /* 0x000000140438723c */ /* 0x040fe20000001854 */
[----:B------:R-:W-:Y:S07]  /*5900*/  LDSM.16.MT88.4 R20, [R215+0x4900] ;  /* 0x00490000d714783b */ /* 0x000fee0000004200 */
[C---:B----4-:R-:W-:Y:S08]  /*5910*/  HMMA.16816.F32 R84, R4.reuse, R16, R92 ;  /* 0x000000100454723c */ /* 0x050ff0000000185c */
[C---:B------:R-:W-:Y:S01]  /*5920*/  HMMA.16816.F32 R88, R4.reuse, R18, R100 ;  /* 0x000000120458723c */ /* 0x040fe20000001864 */
[----:B------:R-:W2:Y:S07]  /*5930*/  LDSM.16.MT88.4 R16, [R214+0x4900] ;  /* 0x00490000d610783b */ /* 0x000eae0000004200 */
[C---:B------:R-:W-:Y:S01]  /*5940*/  HMMA.16816.F32 R168, R4.reuse, R24, R168 ;  /* 0x0000001804a8723c */ /* 0x040fe200000018a8 */
[----:B------:R-:W3:Y:S07]  /*5950*/  LDSM.16.MT88.4 R24, [R213+0x4900] ;  /* 0x00490000d518783b */ /* 0x000eee0000004200 */
[C---:B-1----:R-:W-:Y:S08]  /*5960*/  HMMA.16816.F32 R92, R4.reuse, R8, R108 ;  /* 0x00000008045c723c */ /* 0x042ff0000000186c */
[C---:B------:R-:W-:Y:S01]  /*5970*/  HMMA.16816.F32 R96, R4.reuse, R10, R116 ;  /* 0x0000000a0460723c */ /* 0x040fe20000001874 */
[----:B------:R-:W1:Y:S07]  /*5980*/  LDSM.16.MT88.4 R8, [R212+0x7900] ;  /* 0x00790000d408783b */ /* 0x000e6e0000004200 */
[C---:B------:R-:W-:Y:S07]  /*5990*/  HMMA.16816.F32 R100, R4.reuse, R32, R120 ;  /* 0x000000200464723c */ /* 0x040fee0000001878 */
[----:B------:R-:W-:Y:S01]  /*59a0*/  IMAD.MOV.U32 R33, RZ, RZ, R136 ;  /* 0x000000ffff217224 */ /* 0x000fe200078e0088 */
[----:B------:R-:W-:Y:S01]  /*59b0*/  HMMA.16816.F32 R108, R4, R34, R192 ;  /* 0x00000022046c723c */ /* 0x000fe200000018c0 */
[----:B------:R-:W-:-:S06]  /*59c0*/  IMAD.MOV.U32 R32, RZ, RZ, R143 ;  /* 0x000000ffff207224 */ /* 0x000fcc00078e008f */
[----:B------:R-:W-:Y:S01]  /*59d0*/  IMAD.MOV.U32 R194, RZ, RZ, R137 ;  /* 0x000000ffffc27224 */ /* 0x000fe200078e0089 */
[----:B------:R-:W-:Y:S01]  /*59e0*/  MOV R193, R138 ;  /* 0x0000008a00c17202 */ /* 0x000fe20000000f00 */
[----:B------:R-:W-:Y:S01]  /*59f0*/  IMAD.MOV.U32 R192, RZ, RZ, R140 ;  /* 0x000000ffffc07224 */ /* 0x000fe200078e008c */
[----:B--2---:R-:W-:Y:S01]  /*5a00*/  HMMA.16816.F32 R136, R4, R16, R176 ;  /* 0x000000100488723c */ /* 0x004fe200000018b0 */
[----:B------:R-:W-:Y:S01]  /*5a10*/  MOV R195, R132 ;  /* 0x0000008400c37202 */ /* 0x000fe20000000f00 */
[----:B------:R-:W-:Y:S02]  /*5a20*/  IMAD.MOV.U32 R34, RZ, RZ, R133 ;  /* 0x000000ffff227224 */ /* 0x000fe400078e0085 */
[----:B------:R-:W-:-:S04]  /*5a30*/  IMAD.MOV.U32 R35, RZ, RZ, R134 ;  /* 0x000000ffff237224 */ /* 0x000fc800078e0086 */
[C---:B------:R-:W-:Y:S01]  /*5a40*/  HMMA.16816.F32 R140, R4.reuse, R18, R172 ;  /* 0x00000012048c723c */ /* 0x040fe200000018ac */
[----:B------:R-:W2:Y:S07]  /*5a50*/  LDSM.16.MT88.4 R16, [R215+0x7900] ;  /* 0x00790000d710783b */ /* 0x000eae0000004200 */
[C---:B---3--:R-:W-:Y:S07]  /*5a60*/  HMMA.16816.F32 R116, R4.reuse, R24, R188 ;  /* 0x000000180474723c */ /* 0x048fee00000018bc */
[----:B------:R-:W-:Y:S01]  /*5a70*/  MOV R25, R135 ;  /* 0x0000008700197202 */ /* 0x000fe20000000f00 */
[C---:B------:R-:W-:Y:S08]  /*5a80*/  HMMA.16816.F32 R120, R4.reuse, R26, R184 ;  /* 0x0000001a0478723c */ /* 0x040ff000000018b8 */
[C---:B-1----:R-:W-:Y:S08]  /*5a90*/  HMMA.16816.F32 R184, R4.reuse, R8, R160 ;  /* 0x0000000804b8723c */ /* 0x042ff000000018a0 */
[C---:B------:R-:W-:Y:S01]  /*5aa0*/  HMMA.16816.F32 R188, R4.reuse, R10, R156 ;  /* 0x0000000a04bc723c */ /* 0x040fe2000000189c */
[----:B------:R-:W1:Y:S07]  /*5ab0*/  LDSM.16.MT88.4 R8, [R214+0x7900] ;  /* 0x00790000d608783b */ /* 0x000e6e0000004200 */
[C---:B------:R-:W-:Y:S08]  /*5ac0*/  HMMA.16816.F32 R132, R4.reuse, R22, R180 ;  /* 0x000000160484723c */ /* 0x040ff000000018b4 */
[C---:B------:R-:W-:Y:S07]  /*5ad0*/  HMMA.16816.F32 R180, R4.reuse, R28, R148 ;  /* 0x0000001c04b4723c */ /* 0x040fee0000001894 */
[----:B------:R-:W-:Y:S01]  /*5ae0*/  IMAD.MOV.U32 R29, RZ, RZ, R25 ;  /* 0x000000ffff1d7224 */ /* 0x000fe200078e0019 */
[----:B------:R-:W-:Y:S01]  /*5af0*/  HMMA.16816.F32 R128, R4, R20, R128 ;  /* 0x000000140480723c */ /* 0x000fe20000001880 */
[----:B------:R-:W3:Y:S01]  /*5b00*/  LDSM.16.MT88.4 R20, [R212+0xa900] ;  /* 0x00a90000d414783b */ /* 0x000ee20000004200 */
[----:B------:R-:W-:-:S02]  /*5b10*/  IMAD.MOV.U32 R28, RZ, RZ, R194 ;  /* 0x000000ffff1c7224 */ /* 0x000fc400078e00c2 */
[----:B------:R-:W-:Y:S01]  /*5b20*/  IMAD.MOV.U32 R194, RZ, RZ, R221 ;  /* 0x000000ffffc27224 */ /* 0x000fe200078e00dd */
[----:B------:R-:W-:Y:S03]  /*5b30*/  LDSM.16.MT88.4 R24, [R213+0xa900] ;  /* 0x00a90000d518783b */ /* 0x000fe60000004200 */
[C---:B--2---:R-:W-:Y:S01]  /*5b40*/  HMMA.16816.F32 R148, R4.reuse, R16, R144 ;  /* 0x000000100494723c */ /* 0x044fe20000001890 */
[----:B------:R2:W5:Y:S06]  /*5b50*/  LDL.LU R221, [R1+0x50] ;  /* 0x0000500001dd7983 */ /* 0x00056c0000300800 */
[----:B------:R-:W-:Y:S01]  /*5b60*/  IMAD.MOV.U32 R145, RZ, RZ, R29 ;  /* 0x000000ffff917224 */ /* 0x000fe200078e001d */
[----:B------:R-:W-:Y:S01]  /*5b70*/  HMMA.16816.F32 R176, R4, R30, R152 ;  /* 0x0000001e04b0723c */ /* 0x000fe20000001898 */
[----:B------:R-:W-:Y:S01]  /*5b80*/  IMAD.MOV.U32 R147, RZ, RZ, R35 ;  /* 0x000000ffff937224 */ /* 0x000fe200078e0023 */
[----:B------:R-:W-:Y:S01]  /*5b90*/  MOV R146, R34 ;  /* 0x0000002200927202 */ /* 0x000fe20000000f00 */
[----:B------:R-:W-:Y:S01]  /*5ba0*/  IMAD.MOV.U32 R29, RZ, RZ, R33 ;  /* 0x000000ffff1d7224 */ /* 0x000fe200078e0021 */
[----:B------:R-:W-:Y:S01]  /*5bb0*/  MOV R34, R80 ;  /* 0x0000005000227202 */ /* 0x000fe20000000f00 */
[----:B------:R-:W-:-:S02]  /*5bc0*/  IMAD.MOV.U32 R35, RZ, RZ, R81 ;  /* 0x000000ffff237224 */ /* 0x000fc400078e0051 */
[----:B------:R-:W-:Y:S01]  /*5bd0*/  MOV R31, R193 ;  /* 0x000000c1001f7202 */ /* 0x000fe20000000f00 */
[----:B------:R-:W-:Y:S01]  /*5be0*/  IMAD.MOV.U32 R193, RZ, RZ, R198 ;  /* 0x000000ffffc17224 */ /* 0x000fe200078e00c6 */
[----:B-1----:R-:W-:Y:S01]  /*5bf0*/  HMMA.16816.F32 R160, R4, R8, R112 ;  /* 0x0000000804a0723c */ /* 0x002fe20000001870 */
[----:B------:R1:W-:Y:S01]  /*5c00*/  MUFU.EX2 R198, R2 ;  /* 0x0000000200c67308 */ /* 0x0003e20000000800 */
[----:B------:R-:W-:Y:S01]  /*5c10*/  IMAD.MOV.U32 R30, RZ, RZ, R192 ;  /* 0x000000ffff1e7224 */ /* 0x000fe200078e00c0 */
[----:B------:R-:W-:Y:S01]  /*5c20*/  MOV R192, R83 ;  /* 0x0000005300c07202 */ /* 0x000fe20000000f00 */
[----:B------:R-:W-:Y:S01]  /*5c30*/  IMAD.MOV.U32 R33, RZ, RZ, R82 ;  /* 0x000000ffff217224 */ /* 0x000fe200078e0052 */
[----:B------:R-:W-:-:S03]  /*5c40*/  MOV R144, R146 ;  /* 0x0000009200907202 */ /* 0x000fc60000000f00 */
[----:B------:R-:W-:Y:S01]  /*5c50*/  HMMA.16816.F32 R156, R4, R10, R104 ;  /* 0x0000000a049c723c */ /* 0x000fe20000001868 */
[----:B------:R-:W4:Y:S01]  /*5c60*/  LDSM.16.MT88.4 R8, [R215+0xa900] ;  /* 0x00a90000d708783b */ /* 0x000f220000004200 */
[----:B------:R-:W-:-:S06]  /*5c70*/  IMAD.MOV.U32 R146, RZ, RZ, R30 ;  /* 0x000000ffff927224 */ /* 0x000fcc00078e001e */
[C---:B------:R-:W-:Y:S01]  /*5c80*/  HMMA.16816.F32 R172, R4.reuse, R18, R124 ;  /* 0x0000001204ac723c */ /* 0x040fe2000000187c */
[----:B-1----:R-:W-:Y:S02]  /*5c90*/  FFMA.FTZ R2, R145, c[0x0][0x2d0], -R12 ;  /* 0x0000b40091027a23 */ /* 0x002fe4000001080c */
[----:B------:R-:W-:Y:S01]  /*5ca0*/  IMAD.MOV.U32 R145, RZ, RZ, R147 ;  /* 0x000000ffff917224 */ /* 0x000fe200078e0093 */
[----:B------:R-:W-:Y:S01]  /*5cb0*/  MOV R147, R31 ;  /* 0x0000001f00937202 */ /* 0x000fe20000000f00 */
        /* <DEDUP_REMOVED lines=8> */
[----:B---3--:R-:W-:Y:S01]  /*5d40*/  HMMA.16816.F32 R152, R4, R20, R76 ;  /* 0x000000140498723c */ /* 0x008fe2000000184c */
[----:B------:R-:W-:Y:S01]  /*5d50*/  IMAD.MOV.U32 R145, RZ, RZ, R147 ;  /* 0x000000ffff917224 */ /* 0x000fe200078e0093 */
[----:B------:R1:W3:Y:S01]  /*5d60*/  MUFU.EX2 R199, R2 ;  /* 0x0000000200c77308 */ /* 0x0002e20000000800 */
[----:B------:R-:W-:Y:S01]  /*5d70*/  IMAD.MOV.U32 R147, RZ, RZ, R31 ;  /* 0x000000ffff937224 */ /* 0x000fe200078e001f */
[----:B------:R-:W-:Y:S01]  /*5d80*/  MOV R31, R29 ;  /* 0x0000001d001f7202 */ /* 0x000fe20000000f00 */
[----:B------:R-:W-:-:S02]  /*5d90*/  IMAD.MOV.U32 R34, RZ, RZ, R192 ;  /* 0x000000ffff227224 */ /* 0x000fc400078e00c0 */
[----:B------:R-:W-:Y:S01]  /*5da0*/  IMAD.MOV.U32 R192, RZ, RZ, R194 ;  /* 0x000000ffffc07224 */ /* 0x000fe200078e00c2 */
[----:B------:R-:W-:Y:S01]  /*5db0*/  MOV R194, R32 ;  /* 0x0000002000c27202 */ /* 0x000fe20000000f00 */
[----:B------:R-:W-:Y:S01]  /*5dc0*/  IMAD.MOV.U32 R29, RZ, RZ, R35 ;  /* 0x000000ffff1d7224 */ /* 0x000fe200078e0023 */
[C---:B------:R-:W-:Y:S01]  /*5dd0*/  HMMA.16816.F32 R112, R4.reuse, R22, R72 ;  /* 0x000000160470723c */ /* 0x040fe20000001848 */
[----:B------:R-:W-:Y:S01]  /*5de0*/  IMAD.MOV.U32 R35, RZ, RZ, R193 ;  /* 0x000000ffff237224 */ /* 0x000fe200078e00c1 */
[----:B------:R-:W-:Y:S01]  /*5df0*/  MOV R193, R195 ;  /* 0x000000c300c17202 */ /* 0x000fe20000000f00 */
[----:B------:R-:W-:Y:S01]  /*5e00*/  IMAD.MOV.U32 R32, RZ, RZ, R220 ;  /* 0x000000ffff207224 */ /* 0x000fe200078e00dc */
[----:B------:R-:W-:Y:S01]  /*5e10*/  MOV R195, R200 ;  /* 0x000000c800c37202 */ /* 0x000fe20000000f00 */
[----:B------:R-:W2:Y:S01]  /*5e20*/  LDSM.16.MT88.4 R20, [R214+0xa900] ;  /* 0x00a90000d614783b */ /* 0x000ea20000004200 */
[----:B-1----:R-:W-:Y:S02]  /*5e30*/  FFMA.FTZ R2, R144, c[0x0][0x2d0], -R12 ;  /* 0x0000b40090027a23 */ /* 0x002fe4000001080c */
[C---:B----4-:R-:W-:Y:S01]  /*5e40*/  HMMA.16816.F32 R72, R4.reuse, R8, R48 ;  /* 0x000000080448723c */ /* 0x050fe20000001830 */
[----:B------:R-:W-:Y:S01]  /*5e50*/  IMAD.MOV.U32 R144, RZ, RZ, R146 ;  /* 0x000000ffff907224 */ /* 0x000fe200078e0092 */
[----:B------:R-:W-:Y:S01]  /*5e60*/  MOV R146, R30 ;  /* 0x0000001e00927202 */ /* 0x000fe20000000f00 */
[----:B------:R-:W-:Y:S01]  /*5e70*/  IMAD.MOV.U32 R30, RZ, RZ, R28 ;  /* 0x000000ffff1e7224 */ /* 0x000fe200078e001c */
[----:B------:R1:W-:Y:S01]  /*5e80*/  MUFU.EX2 R200, R2 ;  /* 0x0000000200c87308 */ /* 0x0003e20000000800 */
[----:B------:R-:W-:Y:S01]  /*5e90*/  IMAD.MOV.U32 R28, RZ, RZ, R34 ;  /* 0x000000ffff1c7224 */ /* 0x000fe200078e0022 */
[----:B------:R-:W-:Y:S01]  /*5ea0*/  MOV R34, R192 ;  /* 0x000000c000227202 */ /* 0x000fe20000000f00 */
[----:B------:R-:W-:Y:S01]  /*5eb0*/  IMAD.MOV.U32 R192, RZ, RZ, R194 ;  /* 0x000000ffffc07224 */ /* 0x000fe200078e00c2 */
[----:B------:R-:W-:Y:S01]  /*5ec0*/  MOV R16, R144 ;  /* 0x0000009000107202 */ /* 0x000fe20000000f00 */
[----:B------:R-:W-:Y:S01]  /*5ed0*/  IMAD.MOV.U32 R194, RZ, RZ, R32 ;  /* 0x000000ffffc27224 */ /* 0x000fe200078e0020 */
[----:B------:R-:W-:Y:S01]  /*5ee0*/  MOV R144, R146 ;  /* 0x0000009200907202 */ /* 0x000fe20000000f00 */
[----:B------:R-:W-:Y:S01]  /*5ef0*/  HMMA.16816.F32 R44, R4, R10, R44 ;  /* 0x0000000a042c723c */ /* 0x000fe2000000182c */
[----:B------:R-:W-:Y:S01]  /*5f00*/  MOV R146, R30 ;  /* 0x0000001e00927202 */ /* 0x000fe20000000f00 */
[----:B------:R-:W-:Y:S01]  /*5f10*/  LDSM.16.MT88.4 R8, [R213+0x2100] ;  /* 0x00210000d508783b */ /* 0x000fe20000004200 */
[----:B------:R-:W-:Y:S01]  /*5f20*/  MOV R30, R28 ;  /* 0x0000001c001e7202 */ /* 0x000fe20000000f00 */
[----:B------:R-:W-:-:S02]  /*5f30*/  UIADD3 UR15, UR6, -0x2, URZ ;  /* 0xfffffffe060f7890 */ /* 0x000fc4000fffe03f */
[----:B------:R4:W5:Y:S02]  /*5f40*/  LDL.LU R220, [R1+0x4c] ;  /* 0x00004c0001dc7983 */ /* 0x0009640000300800 */
[----:B------:R-:W-:Y:S01]  /*5f50*/  HMMA.16816.F32 R104, R4, R24, R60 ;  /* 0x000000180468723c */ /* 0x000fe2000000183c */
[----:B-1----:R-:W-:Y:S02]  /*5f60*/  FFMA.FTZ R2, R17, c[0x0][0x2d0], -R12 ;  /* 0x0000b40011027a23 */ /* 0x002fe4000001080c */
[----:B------:R-:W-:Y:S02]  /*5f70*/  IMAD.MOV.U32 R17, RZ, RZ, R145 ;  /* 0x000000ffff117224 */ /* 0x000fe400078e0091 */
        /* <DEDUP_REMOVED lines=10> */
[----:B------:R1:W1:Y:S01]  /*6020*/  MUFU.EX2 R201, R2 ;  /* 0x0000000200c97308 */ /* 0x0002620000000800 */
[----:B------:R-:W-:-:S02]  /*6030*/  MOV R144, R30 ;  /* 0x0000001e00907202 */ /* 0x000fc40000000f00 */
        /* <DEDUP_REMOVED lines=10> */
[----:B-1----:R-:W-:-:S02]  /*60e0*/  FFMA.FTZ R2, R16, c[0x0][0x2d0], -R0 ;  /* 0x0000b40010027a23 */ /* 0x002fc40000010800 */
[----:B------:R-:W-:Y:S01]  /*60f0*/  IMAD.MOV.U32 R35, RZ, RZ, R166 ;  /* 0x000000ffff237224 */ /* 0x000fe200078e00a6 */
[----:B------:R-:W-:Y:S01]  /*6100*/  MOV R124, R126 ;  /* 0x0000007e007c7202 */ /* 0x000fe20000000f00 */
[----:B------:R1:W-:Y:S01]  /*6110*/  MUFU.EX2 R197, R2 ;  /* 0x0000000200c57308 */ /* 0x0003e20000000800 */
[----:B------:R-:W-:Y:S01]  /*6120*/  IMAD.MOV.U32 R166, RZ, RZ, R217 ;  /* 0x000000ffffa67224 */ /* 0x000fe200078e00d9 */
[----:B------:R-:W-:Y:S01]  /*6130*/  MOV R126, R144 ;  /* 0x00000090007e7202 */ /* 0x000fe20000000f00 */
[----:B------:R-:W2:Y:S01]  /*6140*/  LDSM.16.MT88.4 R16, [R212+0x2100] ;  /* 0x00210000d410783b */ /* 0x000ea20000004200 */
[----:B------:R-:W-:Y:S02]  /*6150*/  MOV R144, R30 ;  /* 0x0000001e00907202 */ /* 0x000fe40000000f00 */
[----:B------:R-:W-:Y:S02]  /*6160*/  MOV R30, R28 ;  /* 0x0000001c001e7202 */ /* 0x000fe40000000f00 */
[----:B------:R-:W-:Y:S01]  /*6170*/  MOV R28, R34 ;  /* 0x00000022001c7202 */ /* 0x000fe20000000f00 */
[----:B-1----:R-:W-:-:S02]  /*6180*/  FFMA.FTZ R2, R125, c[0x0][0x2d0], -R0 ;  /* 0x0000b4007d027a23 */ /* 0x002fc40000010800 */
[----:B------:R-:W-:Y:S02]  /*6190*/  IMAD.MOV.U32 R125, RZ, RZ, R127 ;  /* 0x000000ffff7d7224 */ /* 0x000fe400078e007f */
[----:B------:R-:W-:Y:S02]  /*61a0*/  IMAD.MOV.U32 R127, RZ, RZ, R147 ;  /* 0x000000ffff7f7224 */ /* 0x000fe400078e0093 */
[----:B------:R-:W-:Y:S02]  /*61b0*/  IMAD.MOV.U32 R147, RZ, RZ, R31 ;  /* 0x000000ffff937224 */ /* 0x000fe400078e001f */
[----:B------:R-:W-:Y:S02]  /*61c0*/  IMAD.MOV.U32 R31, RZ, RZ, R29 ;  /* 0x000000ffff1f7224 */ /* 0x000fe400078e001d */
[----:B------:R-:W-:Y:S02]  /*61d0*/  IMAD.MOV.U32 R29, RZ, RZ, R35 ;  /* 0x000000ffff1d7224 */ /* 0x000fe400078e0023 */
[----:B------:R-:W-:-:S02]  /*61e0*/  IMAD.MOV.U32 R35, RZ, RZ, R166 ;  /* 0x000000ffff237224 */ /* 0x000fc400078e00a6 */
[----:B------:R1:W1:Y:S01]  /*61f0*/  MUFU.EX2 R166, R2 ;  /* 0x0000000200a67308 */ /* 0x0002620000000800 */
[----:B------:R-:W-:Y:S02]  /*6200*/  MOV R34, R192 ;  /* 0x000000c000227202 */ /* 0x000fe40000000f00 */
[----:B------:R-:W-:Y:S01]  /*6210*/  MOV R192, R165 ;  /* 0x000000a500c07202 */ /* 0x000fe20000000f00 */
[----:B------:R-:W-:Y:S02]  /*6220*/  IMAD.MOV.U32 R165, RZ, RZ, R216 ;  /* 0x000000ffffa57224 */ /* 0x000fe400078e00d8 */
[----:B-1----:R-:W-:Y:S01]  /*6230*/  FFMA.FTZ R2, R124, c[0x0][0x2d0], -R0 ;  /* 0x0000b4007c027a23 */ /* 0x002fe20000010800 */
        /* <DEDUP_REMOVED lines=10> */
[----:B------:R1:W-:Y:S02]  /*62e0*/  MUFU.EX2 R196, R2 ;  /* 0x0000000200c47308 */ /* 0x0003e40000000800 */
        /* <DEDUP_REMOVED lines=10> */
[----:B------:R1:W1:Y:S01]  /*6390*/  MUFU.EX2 R165, R2 ;  /* 0x0000000200a57308 */ /* 0x0002620000000800 */
[C---:B------:R-:W-:Y:S08]  /*63a0*/  HMMA.16816.F32 R80, R4.reuse, R26, R68 ;  /* 0x0000001a0450723c */ /* 0x040ff00000001844 */
[C---:B--2---:R-:W-:Y:S08]  /*63b0*/  HMMA.16816.F32 R40, R4.reuse, R20, R40 ;  /* 0x000000140428723c */ /* 0x044ff00000001828 */
[----:B------:R-:W-:Y:S01]  /*63c0*/  HMMA.16816.F32 R36, R4, R22, R36 ;  /* 0x000000160424723c */ /* 0x000fe20000001824 */
[----:B------:R-:W2:Y:S01]  /*63d0*/  LDSM.16.MT88.4 R20, [R215+0x2100] ;  /* 0x00210000d714783b */ /* 0x000ea20000004200 */
[----:B------:R-:W-:-:S02]  /*63e0*/  IMAD.MOV.U32 R32, RZ, RZ, R219 ;  /* 0x000000ffff207224 */ /* 0x000fc400078e00db */
[----:B-1----:R-:W-:Y:S01]  /*63f0*/  IMAD.MOV.U32 R2, RZ, RZ, R33 ;  /* 0x000000ffff027224 */ /* 0x002fe200078e0021 */
[----:B------:R-:W-:Y:S02]  /*6400*/  LDSM.16.MT88.4 R24, [R213+0x8100] ;  /* 0x00810000d518783b */ /* 0x000fe40000004200 */
[----:B---3--:R-:W-:Y:S02]  /*6410*/  F2FP.PACK_AB R4, R199, R198 ;  /* 0x000000c6c704723e */ /* 0x008fe400000000ff */
[----:B------:R-:W-:Y:S02]  /*6420*/  F2FP.PACK_AB R6, R201, R200 ;  /* 0x000000c8c906723e */ /* 0x000fe400000000ff */
[----:B------:R-:W-:Y:S02]  /*6430*/  F2FP.PACK_AB R5, R166, R197 ;  /* 0x000000c5a605723e */ /* 0x000fe400000000ff */
[----:B------:R-:W-:Y:S01]  /*6440*/  F2FP.PACK_AB R7, R165, R196 ;  /* 0x000000c4a507723e */ /* 0x000fe200000000ff */
[----:B------:R4:W5:Y:S06]  /*6450*/  LDL.LU R219, [R1+0x48] ;  /* 0x0000480001db7983 */ /* 0x00096c0000300800 */
[C---:B------:R-:W-:Y:S08]  /*6460*/  HMMA.16816.F32 R168, R4.reuse, R16, R168 ;  /* 0x0000001004a8723c */ /* 0x040ff000000018a8 */
[C---:B------:R-:W-:Y:S01]  /*6470*/  HMMA.16816.F32 R48, R4.reuse, R18, R52 ;  /* 0x000000120430723c */ /* 0x040fe20000001834 */
[----:B------:R-:W1:Y:S07]  /*6480*/  LDSM.16.MT88.4 R16, [R214+0x2100] ;  /* 0x00210000d610783b */ /* 0x000e6e0000004200 */
[C---:B------:R-:W-:Y:S08]  /*6490*/  HMMA.16816.F32 R52, R4.reuse, R8, R56 ;  /* 0x000000080434723c */ /* 0x040ff00000001838 */
[C---:B------:R-:W-:Y:S01]  /*64a0*/  HMMA.16816.F32 R60, R4.reuse, R10, R64 ;  /* 0x0000000a043c723c */ /* 0x040fe20000001840 */
[----:B------:R-:W3:Y:S07]  /*64b0*/  LDSM.16.MT88.4 R8, [R212+0x5100] ;  /* 0x00510000d408783b */ /* 0x000eee0000004200 */
[C---:B--2---:R-:W-:Y:S08]  /*64c0*/  HMMA.16816.F32 R68, R4.reuse, R20, R84 ;  /* 0x000000140444723c */ /* 0x044ff00000001854 */
[C---:B-1----:R-:W-:Y:S08]  /*64d0*/  HMMA.16816.F32 R84, R4.reuse, R16, R92 ;  /* 0x000000100454723c */ /* 0x042ff0000000185c */
[C---:B------:R-:W-:Y:S01]  /*64e0*/  HMMA.16816.F32 R92, R4.reuse, R18, R96 ;  /* 0x00000012045c723c */ /* 0x040fe20000001860 */
[----:B------:R-:W1:Y:S07]  /*64f0*/  LDSM.16.MT88.4 R16, [R215+0x5100] ;  /* 0x00510000d710783b */ /* 0x000e6e0000004200 */
[C---:B---3--:R-:W-:Y:S08]  /*6500*/  HMMA.16816.F32 R100, R4.reuse, R8, R100 ;  /* 0x000000080464723c */ /* 0x048ff00000001864 */
[----:B------:R-:W-:Y:S01]  /*6510*/  HMMA.16816.F32 R108, R4, R10, R108 ;  /* 0x0000000a046c723c */ /* 0x000fe2000000186c */
[----:B------:R-:W2:Y:S01]  /*6520*/  LDSM.16.MT88.4 R8, [R214+0x5100] ;  /* 0x00510000d608783b */ /* 0x000ea20000004200 */
[----:B------:R-:W-:-:S02]  /*6530*/  IMAD.MOV.U32 R194, RZ, RZ, R32 ;  /* 0x000000ffffc27224 */ /* 0x000fc400078e0020 */
[----:B------:R-:W-:Y:S01]  /*6540*/  IMAD.MOV.U32 R32, RZ, RZ, R218 ;  /* 0x000000ffff207224 */ /* 0x000fe200078e00da */
[----:B------:R-:W-:Y:S01]  /*6550*/  MOV R57, R125 ;  /* 0x0000007d00397202 */ /* 0x000fe20000000f00 */
[----:B------:R-:W-:Y:S01]  /*6560*/  IMAD.MOV.U32 R58, RZ, RZ, R124 ;  /* 0x000000ffff3a7224 */ /* 0x000fe200078e007c */
[----:B------:R-:W-:Y:S01]  /*6570*/  MOV R67, R127 ;  /* 0x0000007f00437202 */ /* 0x000fe20000000f00 */
[----:B------:R-:W-:Y:S01]  /*6580*/  IMAD.MOV.U32 R56, RZ, RZ, R126 ;  /* 0x000000ffff387224 */ /* 0x000fe200078e007e */
[----:B------:R-:W-:Y:S01]  /*6590*/  HMMA.16816.F32 R76, R4, R22, R88 ;  /* 0x00000016044c723c */ /* 0x000fe20000001858 */
[----:B------:R-:W3:Y:S01]  /*65a0*/  LDSM.16.MT88.4 R20, [R213+0x5100] ;  /* 0x00510000d514783b */ /* 0x000ee20000004200 */
[----:B------:R-:W-:Y:S01]  /*65b0*/  IMAD.MOV.U32 R98, RZ, RZ, R34 ;  /* 0x000000ffff627224 */ /* 0x000fe200078e0022 */
[----:B------:R-:W-:Y:S02]  /*65c0*/  MOV R97, R35 ;  /* 0x0000002300617202 */ /* 0x000fe40000000f00 */
[----:B------:R-:W-:Y:S01]  /*65d0*/  MOV R59, R32 ;  /* 0x00000020003b7202 */ /* 0x000fe20000000f00 */
[----:B------:R-:W-:Y:S01]  /*65e0*/  IMAD.MOV.U32 R66, RZ, RZ, R144 ;  /* 0x000000ffff427224 */ /* 0x000fe200078e0090 */
[----:B------:R-:W3:Y:S01]  /*65f0*/  LDSM.16.MT88.4 R32, [R212+0x8100] ;  /* 0x00810000d420783b */ /* 0x000ee20000004200 */
[----:B------:R-:W-:Y:S01]  /*6600*/  MOV R65, R145 ;  /* 0x0000009100417202 */ /* 0x000fe20000000f00 */
[----:B------:R-:W-:-:S02]  /*6610*/  IMAD.MOV.U32 R64, RZ, RZ, R146 ;  /* 0x000000ffff407224 */ /* 0x000fc400078e0092 */
[----:B------:R-:W-:Y:S01]  /*6620*/  IMAD.MOV.U32 R96, RZ, RZ, R192 ;  /* 0x000000ffff607224 */ /* 0x000fe200078e00c0 */
[----:B------:R-:W-:Y:S01]  /*6630*/  MOV R99, R29 ;  /* 0x0000001d00637202 */ /* 0x000fe20000000f00 */
[----:B------:R-:W-:Y:S01]  /*6640*/  FFMA.FTZ R2, R2, c[0x0][0x2d0], -R12 ;  /* 0x0000b40002027a23 */ /* 0x000fe2000001080c */
[----:B------:R4:W5:Y:S01]  /*6650*/  LDL.LU R218, [R1+0x44] ;  /* 0x0000440001da7983 */ /* 0x0009620000300800 */
[C---:B-1----:R-:W-:Y:S01]  /*6660*/  HMMA.16816.F32 R124, R4.reuse, R16, R128 ;  /* 0x00000010047c723c */ /* 0x042fe20000001880 */
[----:B------:R-:W-:Y:S01]  /*6670*/  MOV R91, R147 ;  /* 0x00000093005b7202 */ /* 0x000fe20000000f00 */
[----:B------:R-:W-:Y:S01]  /*6680*/  IMAD.MOV.U32 R90, RZ, RZ, R30 ;  /* 0x000000ffff5a7224 */ /* 0x000fe200078e001e */
[----:B------:R-:W-:Y:S01]  /*6690*/  MOV R89, R31 ;  /* 0x0000001f00597202 */ /* 0x000fe20000000f00 */
[----:B------:R-:W-:Y:S01]  /*66a0*/  IMAD.MOV.U32 R88, RZ, RZ, R28 ;  /* 0x000000ffff587224 */ /* 0x000fe200078e001c */
[----:B------:R4:W5:Y:S03]  /*66b0*/  LDL.LU R217, [R1+0x40] ;  /* 0x0000400001d97983 */ /* 0x0009660000300800 */
[C---:B------:R-:W-:Y:S01]  /*66c0*/  HMMA.16816.F32 R128, R4.reuse, R18, R132 ;  /* 0x000000120480723c */ /* 0x040fe20000001884 */
[----:B------:R-:W-:Y:S04]  /*66d0*/  LDSM.16.MT88.4 R16, [R214+0x8100] ;  /* 0x00810000d610783b */ /* 0x000fe80000004200 */
[----:B------:R-:W-:Y:S03]  /*66e0*/  LDSM.16.MT88.4 R28, [R213+0xb100] ;  /* 0x00b10000d51c783b */ /* 0x000fe60000004200 */
[C---:B--2---:R-:W-:Y:S01]  /*66f0*/  HMMA.16816.F32 R132, R4.reuse, R8, R136 ;  /* 0x000000080484723c */ /* 0x044fe20000001888 */
[----:B------:R4:W5:Y:S07]  /*6700*/  LDL.LU R216, [R1+0x3c] ;  /* 0x00003c0001d87983 */ /* 0x00096e0000300800 */
[C---:B------:R-:W-:Y:S01]  /*6710*/  HMMA.16816.F32 R136, R4.reuse, R10, R140 ;  /* 0x0000000a0488723c */ /* 0x040fe2000000188c */
[----:B------:R-:W1:Y:S07]  /*6720*/  LDSM.16.MT88.4 R8, [R212+0xb100] ;  /* 0x00b10000d408783b */ /* 0x000e6e0000004200 */
[C---:B---3--:R-:W-:Y:S08]  /*6730*/  HMMA.16816.F32 R116, R4.reuse, R20, R116 ;  /* 0x000000140474723c */ /* 0x048ff00000001874 */
[C---:B------:R-:W-:Y:S01]  /*6740*/  HMMA.16816.F32 R120, R4.reuse, R22, R120 ;  /* 0x000000160478723c */ /* 0x040fe20000001878 */
[----:B------:R-:W2:Y:S07]  /*6750*/  LDSM.16.MT88.4 R20, [R215+0x8100] ;  /* 0x00810000d714783b */ /* 0x000eae0000004200 */
[C---:B------:R-:W-:Y:S08]  /*6760*/  HMMA.16816.F32 R140, R4.reuse, R32, R184 ;  /* 0x00000020048c723c */ /* 0x040ff000000018b8 */
[C---:B------:R-:W-:Y:S07]  /*6770*/  HMMA.16816.F32 R144, R4.reuse, R24, R180 ;  /* 0x000000180490723c */ /* 0x040fee00000018b4 */
[----:B------:R-:W-:Y:S01]  /*6780*/  IMAD.MOV.U32 R182, RZ, RZ, R194 ;  /* 0x000000ffffb67224 */ /* 0x000fe200078e00c2 */
[----:B-1----:R-:W-:Y:S01]  /*6790*/  HMMA.16816.F32 R152, R4, R8, R152 ;  /* 0x000000080498723c */ /* 0x002fe20000001898 */
[----:B------:R-:W-:-:S03]  /*67a0*/  MOV R181, R193 ;  /* 0x000000c100b57202 */ /* 0x000fc60000000f00 */
[----:B------:R-:W-:-:S04]  /*67b0*/  MOV R180, R182 ;  /* 0x000000b600b47202 */ /* 0x000fc80000000f00 */
[C---:B------:R-:W-:Y:S01]  /*67c0*/  HMMA.16816.F32 R184, R4.reuse, R10, R112 ;  /* 0x0000000a04b8723c */ /* 0x040fe20000001870 */
[----:B------:R-:W1:Y:S01]  /*67d0*/  LDSM.16.MT88.4 R8, [R215+0xb100] ;  /* 0x00b10000d708783b */ /* 0x000e620000004200 */
[----:B------:R-:W-:Y:S02]  /*67e0*/  MOV R183, R195 ;  /* 0x000000c300b77202 */ /* 0x000fe40000000f00 */
[----:B------:R-:W-:Y:S02]  /*67f0*/  MOV R182, R96 ;  /* 0x0000006000b67202 */ /* 0x000fe40000000f00 */
[----:B------:R-:W-:Y:S02]  /*6800*/  MOV R96, R64 ;  /* 0x0000004000607202 */ /* 0x000fe40000000f00 */
[----:B------:R-:W-:Y:S01]  /*6810*/  HMMA.16816.F32 R24, R4, R26, R176 ;  /* 0x0000001a0418723c */ /* 0x000fe200000018b0 */
[----:B------:R-:W-:Y:S02]  /*6820*/  MOV R64, R66 ;  /* 0x0000004200407202 */ /* 0x000fe40000000f00 */
[----:B------:R-:W-:-:S02]  /*6830*/  MOV R66, R56 ;  /* 0x0000003800427202 */ /* 0x000fc40000000f00 */
[----:B------:R-:W-:Y:S02]  /*6840*/  MOV R56, R58 ;  /* 0x0000003a00387202 */ /* 0x000fe40000000f00 */
[----:B------:R-:W-:Y:S01]  /*6850*/  IMAD.MOV.U32 R179, RZ, RZ, R181 ;  /* 0x000000ffffb37224 */ /* 0x000fe200078e00b5 */
[----:B------:R-:W-:Y:S01]  /*6860*/  MOV R58, R13 ;  /* 0x0000000d003a7202 */ /* 0x000fe20000000f00 */
[----:B------:R-:W-:Y:S01]  /*6870*/  IMAD.MOV.U32 R181, RZ, RZ, R183 ;  /* 0x000000ffffb57224 */ /* 0x000fe200078e00b7 */
[----:B------:R3:W-:Y:S01]  /*6880*/  MUFU.EX2 R13, R2 ;  /* 0x00000002000d7308 */ /* 0x0007e20000000800 */
[----:B------:R-:W-:Y:S02]  /*6890*/  IMAD.MOV.U32 R183, RZ, RZ, R97 ;  /* 0x000000ffffb77224 */ /* 0x000fe400078e0061 */
[----:B------:R-:W-:Y:S02]  /*68a0*/  IMAD.MOV.U32 R97, RZ, RZ, R65 ;  /* 0x000000ffff617224 */ /* 0x000fe400078e0041 */
[----:B------:R-:W-:-:S02]  /*68b0*/  IMAD.MOV.U32 R65, RZ, RZ, R67 ;  /* 0x000000ffff417224 */ /* 0x000fc400078e0043 */
[----:B------:R-:W-:Y:S02]  /*68c0*/  IMAD.MOV.U32 R67, RZ, RZ, R57 ;  /* 0x000000ffff437224 */ /* 0x000fe400078e0039 */
[----:B------:R-:W-:Y:S02]  /*68d0*/  IMAD.MOV.U32 R57, RZ, RZ, R15 ;  /* 0x000000ffff397224 */ /* 0x000fe400078e000f */
[----:B---3--:R-:W-:Y:S01]  /*68e0*/  FFMA.FTZ R2, R179, c[0x0][0x2d0], -R12 ;  /* 0x0000b400b3027a23 */ /* 0x008fe2000001080c */
        /* <DEDUP_REMOVED lines=11> */
[----:B------:R-:W-:Y:S01]  /*69a0*/  MOV R67, R15 ;  /* 0x0000000f00437202 */ /* 0x000fe20000000f00 */
[----:B------:R-:W-:Y:S01]  /*69b0*/  IMAD.MOV.U32 R15, RZ, RZ, R14 ;  /* 0x000000ffff0f7224 */ /* 0x000fe200078e000e */
[C---:B------:R-:W-:Y:S01]  /*69c0*/  HMMA.16816.F32 R160, R4.reuse, R16, R160 ;  /* 0x0000001004a0723c */ /* 0x040fe200000018a0 */
[----:B------:R3:W1:Y:S07]  /*69d0*/  MUFU.EX2 R14, R2 ;  /* 0x00000002000e7308 */ /* 0x00066e0000000800 */
[----:B------:R-:W-:Y:S01]  /*69e0*/  HMMA.16816.F32 R156, R4, R18, R156 ;  /* 0x00000012049c723c */ /* 0x000fe2000000189c */
[----:B------:R-:W4:Y:S01]  /*69f0*/  LDSM.16.MT88.4 R16, [R214+0xb100] ;  /* 0x00b10000d610783b */ /* 0x000f220000004200 */
[----:B------:R-:W-:-:S06]  /*6a00*/  MOV R115, R182 ;  /* 0x000000b600737202 */ /* 0x000fcc0000000f00 */
[C---:B--2---:R-:W-:Y:S01]  /*6a10*/  HMMA.16816.F32 R148, R4.reuse, R20, R148 ;  /* 0x000000140494723c */ /* 0x044fe20000001894 */
[--C-:B---3--:R-:W-:Y:S01]  /*6a20*/  FFMA.FTZ R2, R179, c[0x0][0x2d0], -R12.reuse ;  /* 0x0000b400b3027a23 */ /* 0x108fe2000001080c */
[----:B------:R-:W-:Y:S01]  /*6a30*/  MOV R179, R180 ;  /* 0x000000b400b37202 */ /* 0x000fe20000000f00 */
[----:B------:R-:W-:Y:S01]  /*6a40*/  IMAD.MOV.U32 R180, RZ, RZ, R15 ;  /* 0x000000ffffb47224 */ /* 0x000fe200078e000f */
[----:B------:R2:W5:Y:S01]  /*6a50*/  LDL.LU R167, [R1+0x38] ;  /* 0x0000380001a77983 */ /* 0x0005620000300800 */
[----:B------:R3:W-:Y:S03]  /*6a60*/  MUFU.EX2 R15, R2 ;  /* 0x00000002000f7308 */ /* 0x0007e60000000800 */
[----:B------:R-:W-:Y:S01]  /*6a70*/  HMMA.16816.F32 R20, R4, R22, R172 ;  /* 0x000000160414723c */ /* 0x000fe200000018ac */
[----:B------:R-:W2:Y:S01]  /*6a80*/  LDSM.16.MT88.4 R172, [R212+0x2900] ;  /* 0x00290000d4ac783b */ /* 0x000ea20000004200 */
[----:B---3--:R-:W-:-:S04]  /*6a90*/  FFMA.FTZ R2, R179, c[0x0][0x2d0], -R12 ;  /* 0x0000b400b3027a23 */ /* 0x008fc8000001080c */
[----:B------:R3:W2:Y:S02]  /*6aa0*/  MUFU.EX2 R12, R2 ;  /* 0x00000002000c7308 */ /* 0x0006a40000000800 */
[----:B-1----:R-:W-:Y:S01]  /*6ab0*/  HMMA.16816.F32 R44, R4, R10, R44 ;  /* 0x0000000a042c723c */ /* 0x002fe2000000182c */
        /* <DEDUP_REMOVED lines=8> */
[----:B------:R-:W1:Y:S01]  /*6b40*/  LDSM.16.MT88.4 R56, [R213+0x2900] ;  /* 0x00290000d538783b */ /* 0x000e620000004200 */
[----:B---3--:R-:W-:-:S04]  /*6b50*/  FFMA.FTZ R2, R180, c[0x0][0x2d0], -R0 ;  /* 0x0000b400b4027a23 */ /* 0x008fc80000010800 */
[----:B------:R3:W-:Y:S01]  /*6b60*/  MUFU.EX2 R11, R2 ;  /* 0x00000002000b7308 */ /* 0x0007e20000000800 */
[----:B------:R-:W-:Y:S01]  /*6b70*/  IMAD.MOV.U32 R180, RZ, RZ, R65 ;  /* 0x000000ffffb47224 */ /* 0x000fe200078e0041 */
[----:B------:R-:W-:Y:S01]  /*6b80*/  HMMA.16816.F32 R192, R4, R30, R80 ;  /* 0x0000001e04c0723c */ /* 0x000fe20000001850 */
[----:B------:R-:W-:Y:S01]  /*6b90*/  LDSM.16.MT88.4 R80, [R212+0x5900] ;  /* 0x00590000d450783b */ /* 0x000fe20000004200 */
[----:B---3--:R-:W-:Y:S01]  /*6ba0*/  FFMA.FTZ R2, R181, c[0x0][0x2d0], -R0 ;  /* 0x0000b400b5027a23 */ /* 0x008fe20000010800 */
[----:B------:R-:W-:-:S03]  /*6bb0*/  MOV R181, R66 ;  /* 0x0000004200b57202 */ /* 0x000fc60000000f00 */
[----:B------:R3:W1:Y:S02]  /*6bc0*/  MUFU.EX2 R10, R2 ;  /* 0x00000002000a7308 */ /* 0x0006640000000800 */
[----:B------:R-:W-:Y:S01]  /*6bd0*/  HMMA.16816.F32 R32, R4, R34, R188 ;  /* 0x000000220420723c */ /* 0x000fe200000018bc */
[--C-:B---3--:R-:W-:Y:S02]  /*6be0*/  FFMA.FTZ R2, R67, c[0x0][0x2d0], -R0.reuse ;  /* 0x0000b40043027a23 */ /* 0x108fe40000010800 */
[----:B------:R-:W3:Y:S01]  /*6bf0*/  LDSM.16.MT88.4 R64, [R215+0x2900] ;  /* 0x00290000d740783b */ /* 0x000ee20000004200 */
[----:B------:R-:W-:-:S03]  /*6c00*/  FFMA.FTZ R0, R115, c[0x0][0x2d0], -R0 ;  /* 0x0000b40073007a23 */ /* 0x000fc60000010800 */
[----:B------:R-:W1:Y:S01]  /*6c10*/  LDSM.16.MT88.4 R112, [R212+0x8900] ;  /* 0x00890000d470783b */ /* 0x000e620000004200 */
[C---:B------:R-:W-:Y:S03]  /*6c20*/  HMMA.16816.F32 R188, R4.reuse, R28, R104 ;  /* 0x0000001c04bc723c */ /* 0x040fe60000001868 */
[----:B------:R-:W3:Y:S05]  /*6c30*/  LDSM.16.MT88.4 R104, [R214+0x5900] ;  /* 0x00590000d668783b */ /* 0x000eea0000004200 */
[C---:B------:R-:W-:Y:S01]  /*6c40*/  HMMA.16816.F32 R28, R4.reuse, R8, R72 ;  /* 0x00000008041c723c */ /* 0x040fe20000001848 */
[----:B------:R-:W-:Y:S01]  /*6c50*/  MUFU.EX2 R8, R2 ;  /* 0x0000000200087308 */ /* 0x000fe20000000800 */
[----:B------:R-:W3:Y:S07]  /*6c60*/  LDSM.16.MT88.4 R72, [R214+0x2900] ;  /* 0x00290000d648783b */ /* 0x000eee0000004200 */
[----:B------:R-:W1:Y:S01]  /*6c70*/  MUFU.EX2 R9, R0 ;  /* 0x0000000000097308 */ /* 0x000e620000000800 */
[C---:B----4-:R-:W-:Y:S08]  /*6c80*/  HMMA.16816.F32 R40, R4.reuse, R16, R40 ;  /* 0x000000100428723c */ /* 0x050ff00000001828 */
[----:B------:R-:W-:Y:S07]  /*6c90*/  HMMA.16816.F32 R36, R4, R18, R36 ;  /* 0x000000120424723c */ /* 0x000fee0000001824 */
[----:B------:R-:W-:Y:S01]  /*6ca0*/  IMAD.MOV.U32 R7, RZ, RZ, R180 ;  /* 0x000000ffff077224 */ /* 0x000fe200078e00b4 */
[----:B------:R-:W-:Y:S01]  /*6cb0*/  MOV R6, R181 ;  /* 0x000000b500067202 */ /* 0x000fe20000000f00 */
[----:B------:R-:W-:Y:S01]  /*6cc0*/  IMAD.MOV.U32 R5, RZ, RZ, R182 ;  /* 0x000000ffff057224 */ /* 0x000fe200078e00b6 */
[----:B------:R-:W-:-:S02]  /*6cd0*/  MOV R4, R183 ;  /* 0x000000b700047202 */ /* 0x000fc40000000f00 */
[----:B------:R-:W-:Y:S02]  /*6ce0*/  F2FP.PACK_AB R180, R14, R13 ;  /* 0x0000000d0eb4723e */ /* 0x000fe400000000ff */
[----:B--2---:R-:W-:Y:S02]  /*6cf0*/  F2FP.PACK_AB R182, R12, R15 ;  /* 0x0000000f0cb6723e */ /* 0x004fe400000000ff */
[----:B-1----:R-:W-:Y:S02]  /*6d00*/  F2FP.PACK_AB R181, R10, R11 ;  /* 0x0000000b0ab5723e */ /* 0x002fe400000000ff */
[----:B------:R-:W-:Y:S01]  /*6d10*/  F2FP.PACK_AB R183, R9, R8 ;  /* 0x0000000809b7723e */ /* 0x000fe200000000ff */
[----:B------:R-:W-:Y:S01]  /*6d20*/  IMAD.MOV.U32 R0, RZ, RZ, R90 ;  /* 0x000000ffff007224 */ /* 0x000fe200078e005a */
[----:B------:R-:W-:-:S05]  /*6d30*/  MOV R2, R91 ;  /* 0x0000005b00027202 */ /* 0x000fca0000000f00 */
[----:B------:R-:W-:Y:S01]  /*6d40*/  HMMA.16816.F32 R168, R180, R172, R168 ;  /* 0x000000acb4a8723c */ /* 0x000fe200000018a8 */
[----:B------:R-:W-:Y:S01]  /*6d50*/  IMAD.MOV.U32 R19, RZ, RZ, R178 ;  /* 0x000000ffff137224 */ /* 0x000fe200078e00b2 */
[----:B------:R-:W-:-:S06]  /*6d60*/  MOV R18, R179 ;  /* 0x000000b300127202 */ /* 0x000fcc0000000f00 */
[----:B------:R-:W-:Y:S01]  /*6d70*/  HMMA.16816.F32 R172, R180, R174, R48 ;  /* 0x000000aeb4ac723c */ /* 0x000fe20000001830 */
[----:B------:R-:W-:-:S06]  /*6d80*/  IMAD.MOV.U32 R179, RZ, RZ, R96 ;  /* 0x000000ffffb37224 */ /* 0x000fcc00078e0060 */
[----:B------:R-:W-:Y:S01]  /*6d90*/  IMAD.MOV.U32 R49, RZ, RZ, R88 ;  /* 0x000000ffff317224 */ /* 0x000fe200078e0058 */
[----:B------:R-:W-:Y:S02]  /*6da0*/  MOV R48, R89 ;  /* 0x0000005900307202 */ /* 0x000fe40000000f00 */
[----:B------:R-:W1:Y:S01]  /*6db0*/  LDSM.16.MT88.4 R88, [R213+0x5900] ;  /* 0x00590000d558783b */ /* 0x000e620000004200 */
[----:B------:R-:W-:Y:S01]  /*6dc0*/  HMMA.16816.F32 R52, R180, R56, R52 ;  /* 0x00000038b434723c */ /* 0x000fe20000001834 */
[----:B------:R-:W-:-:S07]  /*6dd0*/  MOV R178, R97 ;  /* 0x0000006100b27202 */ /* 0x000fce0000000f00 */
[C---:B------:R-:W-:Y:S08]  /*6de0*/  HMMA.16816.F32 R56, R180.reuse, R58, R60 ;  /* 0x0000003ab438723c */ /* 0x040ff0000000183c */
[C---:B---3--:R-:W-:Y:S08]  /*6df0*/  HMMA.16816.F32 R60, R180.reuse, R64, R68 ;  /* 0x00000040b43c723c */ /* 0x048ff00000001844 */
[C---:B------:R-:W-:Y:S08]  /*6e00*/  HMMA.16816.F32 R64, R180.reuse, R66, R76 ;  /* 0x00000042b440723c */ /* 0x040ff0000000184c */
[C---:B------:R-:W-:Y:S08]  /*6e10*/  HMMA.16816.F32 R76, R180.reuse, R80, R100 ;  /* 0x00000050b44c723c */ /* 0x040ff00000001864 */
[C---:B------:R-:W-:Y:S08]  /*6e20*/  HMMA.16816.F32 R80, R180.reuse, R82, R108 ;  /* 0x00000052b450723c */ /* 0x040ff0000000186c */
[----:B------:R-:W-:Y:S07]  /*6e30*/  HMMA.16816.F32 R108, R180, R112, R140 ;  /* 0x00000070b46c723c */ /* 0x000fee000000188c */
[----:B------:R-:W-:Y:S01]  /*6e40*/  IMAD.MOV.U32 R142, RZ, RZ, R178 ;  /* 0x000000ffff8e7224 */ /* 0x000fe200078e00b2 */
[----:B------:R-:W-:-:S03]  /*6e50*/  MOV R143, R179 ;  /* 0x000000b3008f7202 */ /* 0x000fc60000000f00 */
[----:B------:R-:W-:Y:S02]  /*6e60*/  FADD.FTZ R2, R2, R142 ;  /* 0x0000008e02027221 */ /* 0x000fe40000010000 */
[----:B------:R-:W-:Y:S01]  /*6e70*/  FADD.FTZ R0, R0, R143 ;  /* 0x0000008f00007221 */ /* 0x000fe20000010000 */
[----:B------:R-:W-:Y:S01]  /*6e80*/  MOV R50, R99 ;  /* 0x0000006300327202 */ /* 0x000fe20000000f00 */
[----:B------:R-:W-:Y:S02]  /*6e90*/  FADD.FTZ R2, R48, R2 ;  /* 0x0000000230027221 */ /* 0x000fe40000010000 */
[----:B------:R-:W-:Y:S02]  /*6ea0*/  IMAD.MOV.U32 R51, RZ, RZ, R98 ;  /* 0x000000ffff337224 */ /* 0x000fe400078e0062 */
[----:B------:R-:W-:Y:S01]  /*6eb0*/  FADD.FTZ R0, R49, R0 ;  /* 0x0000000031007221 */ /* 0x000fe20000010000 */
[----:B------:R-:W-:Y:S01]  /*6ec0*/  MOV R16, R177 ;  /* 0x000000b100107202 */ /* 0x000fe20000000f00 */
[----:B------:R-:W-:-:S02]  /*6ed0*/  FADD.FTZ R2, R50, R2 ;  /* 0x0000000232027221 */ /* 0x000fc40000010000 */
[----:B------:R-:W-:Y:S01]  /*6ee0*/  IMAD.MOV.U32 R17, RZ, RZ, R176 ;  /* 0x000000ffff117224 */ /* 0x000fe200078e00b0 */
[----:B------:R-:W-:Y:S01]  /*6ef0*/  HMMA.16816.F32 R100, R180, R104, R132 ;  /* 0x00000068b464723c */ /* 0x000fe20000001884 */
[----:B------:R-:W-:Y:S01]  /*6f00*/  FADD.FTZ R0, R51, R0 ;  /* 0x0000000033007221 */ /* 0x000fe20000010000 */
[----:B------:R-:W-:Y:S01]  /*6f10*/  LDSM.16.MT88.4 R96, [R215+0x5900] ;  /* 0x00590000d760783b */ /* 0x000fe20000004200 */
[----:B------:R-:W-:Y:S02]  /*6f20*/  FADD.FTZ R2, R4, R2 ;  /* 0x0000000204027221 */ /* 0x000fe40000010000 */
[----:B------:R-:W-:Y:S01]  /*6f30*/  FADD.FTZ R0, R5, R0 ;  /* 0x0000000005007221 */ /* 0x000fe20000010000 */
[----:B------:R-:W-:Y:S01]  /*6f40*/  LDSM.16.MT88.4 R176, [R213+0xb900] ;  /* 0x00b90000d5b0783b */ /* 0x000fe20000004200 */
[----:B------:R-:W-:Y:S02]  /*6f50*/  FADD.FTZ R2, R6, R2 ;  /* 0x0000000206027221 */ /* 0x000fe40000010000 */
[----:B------:R-:W-:-:S02]  /*6f60*/  FADD.FTZ R0, R7, R0 ;  /* 0x0000000007007221 */ /* 0x000fc40000010000 */
[----:B------:R-:W-:Y:S01]  /*6f70*/  FADD.FTZ R2, R18, R2 ;  /* 0x0000000212027221 */ /* 0x000fe20000010000 */
[----:B------:R-:W-:Y:S01]  /*6f80*/  HMMA.16816.F32 R68, R180, R72, R84 ;  /* 0x00000048b444723c */ /* 0x000fe20000001854 */
[----:B------:R-:W-:Y:S01]  /*6f90*/  FADD.FTZ R0, R19, R0 ;  /* 0x0000000013007221 */ /* 0x000fe20000010000 */
[----:B------:R-:W-:Y:S01]  /*6fa0*/  LDSM.16.MT88.4 R4, [R214+0xb900] ;  /* 0x00b90000d604783b */ /* 0x000fe20000004200 */
[----:B------:R-:W-:Y:S02]  /*6fb0*/  FADD.FTZ R2, R16, R2 ;  /* 0x0000000210027221 */ /* 0x000fe40000010000 */
[----:B------:R-:W-:-:S03]  /*6fc0*/  FADD.FTZ R0, R17, R0 ;  /* 0x0000000011007221 */ /* 0x000fc60000010000 */
[----:B------:R-:W-:Y:S01]  /*6fd0*/  HMMA.16816.F32 R104, R180, R106, R136 ;  /* 0x0000006ab468723c */ /* 0x000fe20000001888 */
[----:B------:R-:W2:Y:S01]  /*6fe0*/  LDSM.16.MT88.4 R136, [R214+0x8900] ;  /* 0x00890000d688783b */ /* 0x000ea20000004200 */
[----:B------:R-:W-:Y:S02]  /*6ff0*/  FADD.FTZ R2, R252, R2 ;  /* 0x00000002fc027221 */ /* 0x000fe40000010000 */
[----:B------:R-:W-:-:S04]  /*7000*/  FADD.FTZ R0, R251, R0 ;  /* 0x00000000fb007221 */ /* 0x000fc80000010000 */
[----:B-1----:R-:W-:Y:S01]  /*7010*/  HMMA.16816.F32 R84, R180, R88, R116 ;  /* 0x00000058b454723c */ /* 0x002fe20000001874 */
[----:B------:R-:W-:-:S07]  /*7020*/  FADD.FTZ R2, R250, R2 ;  /* 0x00000002fa027221 */ /* 0x000fce0000010000 */
        /* <DEDUP_REMOVED lines=17> */
[----:B------:R-:W-:Y:S01]  /*7140*/  FADD.FTZ R2, R199, R2 ;  /* 0x00000002c7027221 */ /* 0x000fe20000010000 */
[----:B------:R-:W-:Y:S01]  /*7150*/  HMMA.16816.F32 R72, R180, R74, R92 ;  /* 0x0000004ab448723c */ /* 0x000fe2000000185c */
[----:B------:R-:W-:-:S07]  /*7160*/  FADD.FTZ R0, R166, R0 ;  /* 0x00000000a6007221 */ /* 0x000fce0000010000 */
[C---:B--2---:R-:W-:Y:S08]  /*7170*/  HMMA.16816.F32 R132, R180.reuse, R136, R160 ;  /* 0x00000088b484723c */ /* 0x044ff000000018a0 */
[C---:B------:R-:W-:Y:S08]  /*7180*/  HMMA.16816.F32 R92, R180.reuse, R96, R124 ;  /* 0x00000060b45c723c */ /* 0x040ff0000000187c */
[C---:B------:R-:W-:Y:S07]  /*7190*/  HMMA.16816.F32 R160, R180.reuse, R4, R40 ;  /* 0x00000004b4a0723c */ /* 0x040fee0000001828 */
[----:B------:R-:W-:Y:S01]  /*71a0*/  FADD.FTZ R4, R200, R2 ;  /* 0x00000002c8047221 */ /* 0x000fe20000010000 */
[----:B------:R-:W-:Y:S01]  /*71b0*/  HMMA.16816.F32 R96, R180, R98, R128 ;  /* 0x00000062b460723c */ /* 0x000fe20000001880 */
[----:B------:R-:W2:Y:S01]  /*71c0*/  LDSM.16.MT88.4 R128, [R215+0x8900] ;  /* 0x00890000d780783b */ /* 0x000ea20000004200 */
[----:B------:R-:W-:-:S02]  /*71d0*/  FADD.FTZ R2, R196, R0 ;  /* 0x00000000c4027221 */ /* 0x000fc40000010000 */
[----:B------:R-:W-:-:S04]  /*71e0*/  FADD.FTZ R0, R201, R4 ;  /* 0x00000004c9007221 */ /* 0x000fc80000010000 */
[----:B-1----:R-:W-:Y:S01]  /*71f0*/  HMMA.16816.F32 R116, R180, R120, R144 ;  /* 0x00000078b474723c */ /* 0x002fe20000001890 */
[----:B------:R-:W1:Y:S01]  /*7200*/  LDSM.16.MT88.4 R144, [R212+0xb900] ;  /* 0x00b90000d490783b */ /* 0x000e620000004200 */
[----:B------:R-:W-:-:S06]  /*7210*/  FADD.FTZ R2, R165, R2 ;  /* 0x00000002a5027221 */ /* 0x000fcc0000010000 */
[----:B------:R-:W-:Y:S01]  /*7220*/  HMMA.16816.F32 R136, R180, R138, R156 ;  /* 0x0000008ab488723c */ /* 0x000fe2000000189c */
[----:B------:R-:W3:Y:S01]  /*7230*/  LDSM.16.MT88.4 R156, [R215+0xb900] ;  /* 0x00b90000d79c783b */ /* 0x000ee20000004200 */
        /* <DEDUP_REMOVED lines=8> */
[----:B------:R-:W-:-:S04]  /*72c0*/  UISETP.GE.AND UP0, UPT, UR15, UR8, UPT ;  /* 0x000000080f00728c */ /* 0x000fc8000bf06270 */
[----:B------:R4:W-:Y:S04]  /*72d0*/  STL [R1+0x4], R0 ;  /* 0x0000040001007387 */ /* 0x0009e80000100800 */
[----:B------:R4:W-:Y:S01]  /*72e0*/  STL [R1], R4 ;  /* 0x0000000401007387 */ /* 0x0009e20000100800 */
[----:B------:R-:W-:Y:S01]  /*72f0*/  PLOP3.LUT P0, PT, PT, PT, UP0, 0x80, 0x0 ;  /* 0x000000000000781c */ /* 0x000fe20003f0f008 */
[C---:B--2---:R-:W-:Y:S08]  /*7300*/  HMMA.16816.F32 R124, R180.reuse, R128, R148 ;  /* 0x00000080b47c723c */ /* 0x044ff00000001894 */
        /* <DEDUP_REMOVED lines=11> */
[----:B----4-:R-:W2:Y:S01]  /*73c0*/  LDL.LU.64 R248, [R1+0x28] ;  /* 0x0000280001f87983 */ /* 0x010ea20000300a00 */
        /* <DEDUP_REMOVED lines=8> */
.L_x_3802:
[----:B------:R-:W2:Y:S01]  /*7450*/  LDL.64 R206, [R1+0x8] ;  /* 0x0000080001ce7983 */ /* 0x000ea20000100a00 */
[----:B------:R-:W-:Y:S04]  /*7460*/  DEPBAR.LE SB0, 0x0 ;  /* 0x000080000000791a */ /* 0x000fe80000000000 */
[----:B------:R-:W-:Y:S01]  /*7470*/  USHF.R.S32.HI UR14, URZ, 0x1f, UR15 ;  /* 0x0000001f3f0e7899 */ /* 0x000fe2000801140f */
[----:B------:R-:W3:Y:S01]  /*7480*/  LDL R204, [R1+0x18] ;  /* 0x0000180001cc7983 */ /* 0x000ee20000100800 */
[----:B------:R-:W-:Y:S02]  /*7490*/  UIMAD.WIDE.U32 UR16, UR15, UR6, URZ ;  /* 0x000000060f1072a5 */ /* 0x000fe4000f8e003f */
[----:B------:R-:W-:Y:S02]  /*74a0*/  UIMAD UR14, UR14, UR6, URZ ;  /* 0x000000060e0e72a4 */ /* 0x000fe4000f8e023f */
[----:B------:R-:W-:Y:S01]  /*74b0*/  UISETP.GT.AND UP0, UPT, UR15, UR8, UPT ;  /* 0x000000080f00728c */ /* 0x000fe2000bf04270 */
[----:B------:R-:W-:Y:S01]  /*74c0*/  BAR.SYNC.DEFER_BLOCKING 0x0 ;  /* 0x0000000000007b1d */ /* 0x000fe20000010000 */
[----:B------:R-:W-:Y:S01]  /*74d0*/  UIMAD UR14, UR15, UR7, UR14 ;  /* 0x000000070f0e72a4 */ /* 0x000fe2000f8e020e */
[----:B-1----:R-:W-:Y:S01]  /*74e0*/  MOV R2, UR16 ;  /* 0x0000001000027c02 */ /* 0x002fe20008000f00 */
[----:B------:R-:W-:Y:S02]  /*74f0*/  UIADD3 UR15, UR15, -0x1, URZ ;  /* 0xffffffff0f0f7890 */ /* 0x000fe4000fffe03f */
[----:B------:R-:W-:Y:S04]  /*7500*/  UIADD3 UR14, UR17, UR14, URZ ;  /* 0x0000000e110e7290 */ /* 0x000fe8000fffe03f */
[----:B------:R-:W-:Y:S02]  /*7510*/  UIMAD UR14, UR14, 0x60, URZ ;  /* 0x000000600e0e78a4 */ /* 0x000fe4000f8e023f */
[----:B------:R-:W-:Y:S01]  /*7520*/  @UP0 UIMAD.WIDE.U32 UR16, UR15, UR4, URZ ;  /* 0x000000040f1002a5 */ /* 0x000fe2000f8e003f */
[----:B-----5:R-:W-:Y:S06]  /*7530*/  LDSM.16.M88.4 R48, [R218+0x18100] ;  /* 0x01810000da30783b */ /* 0x020fec0000000200 */
[----:B------:R-:W1:Y:S06]  /*7540*/  LDSM.16.M88.4 R8, [R167+0xc100] ;  /* 0x00c10000a708783b */ /* 0x000e6c0000000200 */
[----:B------:R-:W4:Y:S06]  /*7550*/  LDSM.16.M88.4 R16, [R167+0xc900] ;  /* 0x00c90000a710783b */ /* 0x000f2c0000000200 */
[----:B------:R-:W4:Y:S06]  /*7560*/  LDSM.16.M88.4 R24, [R167+0xd100] ;  /* 0x00d10000a718783b */ /* 0x000f2c0000000200 */
[----:B------:R-:W4:Y:S06]  /*7570*/  LDSM.16.M88.4 R32, [R167+0xd900] ;  /* 0x00d90000a720783b */ /* 0x000f2c0000000200 */
[----:B------:R-:W4:Y:S06]  /*7580*/  LDSM.16.M88.4 R40, [R167+0xe100] ;  /* 0x00e10000a728783b */ /* 0x000f2c0000000200 */
[----:B------:R-:W4:Y:S06]  /*7590*/  LDSM.16.M88.4 R184, [R167+0xe900] ;  /* 0x00e90000a7b8783b */ /* 0x000f2c0000000200 */
[----:B------:R-:W-:Y:S01]  /*75a0*/  LDSM.16.M88.4 R188, [R219+0x18100] ;  /* 0x01810000dbbc783b */ /* 0x000fe20000000200 */
[C---:B-1----:R-:W-:Y:S05]  /*75b0*/  HMMA.16816.F32 R4, R48.reuse, R8, RZ ;  /* 0x000000083004723c */ /* 0x042fea00000018ff */
[----:B------:R-:W1:Y:S03]  /*75c0*/  LDSM.16.M88.4 R192, [R222] ;  /* 0x00000000dec0783b */ /* 0x000e660000000200 */
[C---:B------:R-:W-:Y:S03]  /*75d0*/  HMMA.16816.F32 R8, R48.reuse, R10, RZ ;  /* 0x0000000a3008723c */ /* 0x040fe600000018ff */
[----:B------:R-:W1:Y:S06]  /*75e0*/  LDSM.16.M88.4 R196, [R245] ;  /* 0x00000000f5c4783b */ /* 0x000e6c0000000200 */
[----:B------:R-:W1:Y:S01]  /*75f0*/  LDSM.16.M88.4 R200, [R244] ;  /* 0x00000000f4c8783b */ /* 0x000e620000000200 */
[C---:B----4-:R-:W-:Y:S05]  /*7600*/  HMMA.16816.F32 R12, R48.reuse, R16, RZ ;  /* 0x00000010300c723c */ /* 0x050fea00000018ff */
[----:B------:R-:W4:Y:S03]  /*7610*/  LDL.64 R250, [R1+0x10] ;  /* 0x0000100001fa7983 */ /* 0x000f260000100a00 */
[C---:B------:R-:W-:Y:S03]  /*7620*/  HMMA.16816.F32 R16, R48.reuse, R18, RZ ;  /* 0x000000123010723c */ /* 0x040fe600000018ff */
[----:B------:R-:W4:Y:S05]  /*7630*/  LDL.64 R248, [R1+0x20] ;  /* 0x0000200001f87983 */ /* 0x000f2a0000100a00 */
[C---:B------:R-:W-:Y:S08]  /*7640*/  HMMA.16816.F32 R20, R48.reuse, R24, RZ ;  /* 0x000000183014723c */ /* 0x040ff000000018ff */
[C---:B------:R-:W-:Y:S08]  /*7650*/  HMMA.16816.F32 R24, R48.reuse, R26, RZ ;  /* 0x0000001a3018723c */ /* 0x040ff000000018ff */
[C---:B------:R-:W-:Y:S08]  /*7660*/  HMMA.16816.F32 R28, R48.reuse, R32, RZ ;  /* 0x00000020301c723c */ /* 0x040ff000000018ff */
[C---:B------:R-:W-:Y:S08]  /*7670*/  HMMA.16816.F32 R32, R48.reuse, R34, RZ ;  /* 0x000000223020723c */ /* 0x040ff000000018ff */
[C---:B------:R-:W-:Y:S08]  /*7680*/  HMMA.16816.F32 R36, R48.reuse, R40, RZ ;  /* 0x000000283024723c */ /* 0x040ff000000018ff */
[C---:B------:R-:W-:Y:S08]  /*7690*/  HMMA.16816.F32 R40, R48.reuse, R42, RZ ;  /* 0x0000002a3028723c */ /* 0x040ff000000018ff */
[C---:B------:R-:W-:Y:S08]  /*76a0*/  HMMA.16816.F32 R44, R48.reuse, R184, RZ ;  /* 0x000000b8302c723c */ /* 0x040ff000000018ff */
[----:B------:R-:W-:Y:S01]  /*76b0*/  HMMA.16816.F32 R48, R48, R186, RZ ;  /* 0x000000ba3030723c */ /* 0x000fe200000018ff */
[----:B------:R-:W1:Y:S07]  /*76c0*/  LDSM.16.M88.4 R184, [R243] ;  /* 0x00000000f3b8783b */ /* 0x000e6e0000000200 */
[C---:B-1----:R-:W-:Y:S08]  /*76d0*/  HMMA.16816.F32 R4, R188.reuse, R192, R4 ;  /* 0x000000c0bc04723c */ /* 0x042ff00000001804 */
[C---:B------:R-:W-:Y:S01]  /*76e0*/  HMMA.16816.F32 R8, R188.reuse, R194, R8 ;  /* 0x000000c2bc08723c */ /* 0x040fe20000001808 */
[----:B------:R-:W1:Y:S07]  /*76f0*/  LDSM.16.M88.4 R192, [R242] ;  /* 0x00000000f2c0783b */ /* 0x000e6e0000000200 */
[C---:B------:R-:W-:Y:S08]  /*7700*/  HMMA.16816.F32 R12, R188.reuse, R196, R12 ;  /* 0x000000c4bc0c723c */ /* 0x040ff0000000180c */
[C---:B------:R-:W-:Y:S01]  /*7710*/  HMMA.16816.F32 R16, R188.reuse, R198, R16 ;  /* 0x000000c6bc10723c */ /* 0x040fe20000001810 */
[----:B------:R-:W1:Y:S07]  /*7720*/  LDSM.16.M88.4 R196, [R241] ;  /* 0x00000000f1c4783b */ /* 0x000e6e0000000200 */
[C---:B------:R-:W-:Y:S08]  /*7730*/  HMMA.16816.F32 R20, R188.reuse, R200, R20 ;  /* 0x000000c8bc14723c */ /* 0x040ff00000001814 */
[C---:B------:R-:W-:Y:S08]  /*7740*/  HMMA.16816.F32 R24, R188.reuse, R202, R24 ;  /* 0x000000cabc18723c */ /* 0x040ff00000001818 */
[C---:B------:R-:W-:Y:S08]  /*7750*/  HMMA.16816.F32 R28, R188.reuse, R184, R28 ;  /* 0x000000b8bc1c723c */ /* 0x040ff0000000181c */
[C---:B------:R-:W-:Y:S08]  /*7760*/  HMMA.16816.F32 R32, R188.reuse, R186, R32 ;  /* 0x000000babc20723c */ /* 0x040ff00000001820 */
[C---:B-1----:R-:W-:Y:S08]  /*7770*/  HMMA.16816.F32 R36, R188.reuse, R192, R36 ;  /* 0x000000c0bc24723c */ /* 0x042ff00000001824 */
        /* <DEDUP_REMOVED lines=24> */
[----:B------:R-:W-:Y:S01]  /*7900*/  IADD3 R200, P0, R200, c[0x0][0x1f8], RZ ;  /* 0x00007e00c8c87a10 */ /* 0x000fe20007f1e0ff */
[----:B------:R2:W-:Y:S03]  /*7910*/  LDGSTS.E.BYPASS.LTC128B.128 [R247+0x3100], [R184.64], !P6 ;  /* 0x03100000b8f77fae */ /* 0x0005e6000f101d4a */
[--C-:B------:R-:W-:Y:S02]  /*7920*/  IADD3.X R201, RZ, c[0x0][0x1fc], R164.reuse, P0, P1 ;  /* 0x00007f00ffc97a10 */ /* 0x100fe400007e24a4 */
[----:B------:R-:W-:Y:S03]  /*7930*/  IADD3 R186, P1, R0, c[0x0][0x1f8], RZ ;  /* 0x00007e0000ba7a10 */ /* 0x000fe60007f3e0ff */
[----:B------:R3:W-:Y:S01]  /*7940*/  LDGSTS.E.BYPASS.LTC128B.128 [R247+0x6100], [R200.64], !P3 ;  /* 0x06100000c8f77fae */ /* 0x0007e2000d901d4a */
[----:B------:R-:W-:Y:S05]  /*7950*/  IADD3.X R187, RZ, c[0x0][0x1fc], R164, P1, P2 ;  /* 0x00007f00ffbb7a10 */ /* 0x000fea0000fe44a4 */
[----:B------:R3:W-:Y:S01]  /*7960*/  LDGSTS.E.BYPASS.LTC128B.128 [R247+0x9100], [R186.64], !P5 ;  /* 0x09100000baf77fae */ /* 0x0007e2000e901d4a */
[----:B-1----:R-:W-:Y:S04]  /*7970*/  IADD3 R2, P0, R2, UR12, RZ ;  /* 0x0000000c02027c10 */ /* 0x002fe8000ff1e0ff */
[----:B------:R-:W-:Y:S02]  /*7980*/  IADD3.X R3, R3, UR13, RZ, P0, !PT ;  /* 0x0000000d03037c10 */ /* 0x000fe400087fe4ff */
[----:B--2---:R-:W-:Y:S03]  /*7990*/  IADD3 R184, P0, R2, UR12, RZ ;  /* 0x0000000c02b87c10 */ /* 0x004fe6000ff1e0ff */
[----:B------:R1:W-:Y:S01]  /*79a0*/  LDGSTS.E.BYPASS.LTC128B.128 [R247+0x1100], [R2.64], !P4 ;  /* 0x0110000002f77fae */ /* 0x0003e2000e101d4a */
[----:B------:R-:W-:Y:S02]  /*79b0*/  IADD3.X R185, R3, UR13, RZ, P0, !PT ;  /* 0x0000000d03b97c10 */ /* 0x000fe400087fe4ff */
[----:B------:R-:W-:Y:S03]  /*79c0*/  PLOP3.LUT P0, PT, PT, PT, UP0, 0x80, 0x0 ;  /* 0x000000000000781c */ /* 0x000fe60003f0f008 */
[----:B------:R1:W-:Y:S06]  /*79d0*/  LDGSTS.E.BYPASS.LTC128B.128 [R247+0x4100], [R2.64+0x80], !P6 ;  /* 0x0410008002f77fae */ /* 0x0003ec000f101d4a */
[----:B------:R1:W-:Y:S06]  /*79e0*/  LDGSTS.E.BYPASS.LTC128B.128 [R247+0x7100], [R2.64+0x100], !P3 ;  /* 0x0710010002f77fae */ /* 0x0003ec000d901d4a */
[----:B------:R1:W-:Y:S06]  /*79f0*/  LDGSTS.E.BYPASS.LTC128B.128 [R247+0xa100], [R2.64+0x180], !P5 ;  /* 0x0a10018002f77fae */ /* 0x0003ec000e901d4a */
[----:B------:R2:W-:Y:S06]  /*7a00*/  LDGSTS.E.BYPASS.LTC128B.128 [R247+0x2100], [R184.64], !P4 ;  /* 0x02100000b8f77fae */ /* 0x0005ec000e101d4a */
[----:B------:R2:W-:Y:S06]  /*7a10*/  LDGSTS.E.BYPASS.LTC128B.128 [R247+0x5100], [R184.64+0x80], !P6 ;  /* 0x05100080b8f77fae */ /* 0x0005ec000f101d4a */
[----:B------:R2:W-:Y:S06]  /*7a20*/  LDGSTS.E.BYPASS.LTC128B.128 [R247+0x8100], [R184.64+0x100], !P3 ;  /* 0x08100100b8f77fae */ /* 0x0005ec000d901d4a */
[----:B------:R2:W-:Y:S06]  /*7a30*/  LDGSTS.E.BYPASS.LTC128B.128 [R247+0xb100], [R184.64+0x180], !P5 ;  /* 0x0b100180b8f77fae */ /* 0x0005ec000e901d4a */
[----:B------:R-:W-:Y:S06]  /*7a40*/  LDSM.16.M88.4 R192, [R217+0xc100] ;  /* 0x00c10000d9c0783b */ /* 0x000fec0000000200 */
[----:B---3--:R-:W-:Y:S06]  /*7a50*/  LDSM.16.M88.4 R200, [R217+0xc900] ;  /* 0x00c90000d9c8783b */ /* 0x008fec0000000200 */
[----:B------:R-:W-:Y:S06]  /*7a60*/  LDSM.16.M88.4 R204, [R217+0xd100] ;  /* 0x00d10000d9cc783b */ /* 0x000fec0000000200 */
[----:B------:R-:W-:Y:S06]  /*7a70*/  LDSM.16.M88.4 R208, [R217+0xd900] ;  /* 0x00d90000d9d0783b */ /* 0x000fec0000000200 */
[----:B--2---:R-:W2:Y:S06]  /*7a80*/  LDSM.16.M88.4 R184, [R221+0x18100] ;  /* 0x01810000ddb8783b */ /* 0x004eac0000000200 */
[----:B------:R-:W0:Y:S06]  /*7a90*/  LDGDEPBAR ;  /* 0x00000000000079af */ /* 0x000e2c0000000000 */
[----:B------:R-:W3:Y:S06]  /*7aa0*/  LDSM.16.M88.4 R188, [R217+0xe100] ;  /* 0x00e10000d9bc783b */ /* 0x000eec0000000200 */
        /* <DEDUP_REMOVED lines=15> */
[----:B------:R-:W2:Y:S07]  /*7ba0*/  LDSM.16.M88.4 R188, [R220+0x18100] ;  /* 0x01810000dcbc783b */ /* 0x000eae0000000200 */
[C---:B-1----:R-:W-:Y:S08]  /*7bb0*/  HMMA.16816.F32 R44, R184.reuse, R196, R44 ;  /* 0x000000c4b82c723c */ /* 0x042ff0000000182c */
[----:B------:R-:W-:Y:S01]  /*7bc0*/  HMMA.16816.F32 R48, R184, R198, R48 ;  /* 0x000000c6b830723c */ /* 0x000fe20000001830 */
[----:B------:R-:W1:Y:S06]  /*7bd0*/  LDSM.16.M88.4 R184, [R216+0x2000] ;  /* 0x00200000d8b8783b */ /* 0x000e6c0000000200 */
        /* <DEDUP_REMOVED lines=18> */
[----:B------:R-:W2:Y:S06]  /*7d00*/  LDSM.16.M88.4 R188, [R167+0x11100] ;  /* 0x01110000a7bc783b */ /* 0x000eac0000000200 */
        /* <DEDUP_REMOVED lines=18> */
[----:B------:R-:W2:Y:S06]  /*7e30*/  LDSM.16.M88.4 R184, [R236] ;  /* 0x00000000ecb8783b */ /* 0x000eac0000000200 */
[----:B------:R-:W3:Y:S01]  /*7e40*/  LDSM.16.M88.4 R196, [R235] ;  /* 0x00000000ebc4783b */ /* 0x000ee20000000200 */
[C---:B-1----:R-:W-:Y:S08]  /*7e50*/  HMMA.16816.F32 R4, R188.reuse, R192, R4 ;  /* 0x000000c0bc04723c */ /* 0x042ff00000001804 */
[C---:B------:R-:W-:Y:S01]  /*7e60*/  HMMA.16816.F32 R8, R188.reuse, R194, R8 ;  /* 0x000000c2bc08723c */ /* 0x040fe20000001808 */
        /* <DEDUP_REMOVED lines=9> */
[----:B------:R-:W4:Y:S07]  /*7f00*/  LDSM.16.M88.4 R208, [R217+0x10100] ;  /* 0x01010000d9d0783b */ /* 0x000f2e0000000200 */
[C---:B--2---:R-:W-:Y:S08]  /*7f10*/  HMMA.16816.F32 R36, R188.reuse, R184, R36 ;  /* 0x000000b8bc24723c */ /* 0x044ff00000001824 */
[C---:B------:R-:W-:Y:S01]  /*7f20*/  HMMA.16816.F32 R40, R188.reuse, R186, R40 ;  /* 0x000000babc28723c */ /* 0x040fe20000001828 */
[----:B------:R-:W2:Y:S07]  /*7f30*/  LDSM.16.M88.4 R184, [R217+0x10900] ;  /* 0x01090000d9b8783b */ /* 0x000eae0000000200 */
[C---:B---3--:R-:W-:Y:S08]  /*7f40*/  HMMA.16816.F32 R44, R188.reuse, R196, R44 ;  /* 0x000000c4bc2c723c */ /* 0x048ff0000000182c */
[----:B------:R-:W-:Y:S01]  /*7f50*/  HMMA.16816.F32 R48, R188, R198, R48 ;  /* 0x000000c6bc30723c */ /* 0x000fe20000001830 */
[----:B------:R-:W3:Y:S06]  /*7f60*/  LDSM.16.M88.4 R188, [R217+0x11100] ;  /* 0x01110000d9bc783b */ /* 0x000eec0000000200 */
[----:B------:R-:W2:Y:S01]  /*7f70*/  LDSM.16.M88.4 R196, [R217+0x11900] ;  /* 0x01190000d9c4783b */ /* 0x000ea20000000200 */
[C---:B-1----:R-:W-:Y:S08]  /*7f80*/  HMMA.16816.F32 R4, R192.reuse, R200, R4 ;  /* 0x000000c8c004723c */ /* 0x042ff00000001804 */
[C---:B------:R-:W-:Y:S01]  /*7f90*/  HMMA.16816.F32 R8, R192.reuse, R202, R8 ;  /* 0x000000cac008723c */ /* 0x040fe20000001808 */
[----:B------:R-:W-:Y:S07]  /*7fa0*/  LDSM.16.M88.4 R200, [R220+0x1c100] ;  /* 0x01c10000dcc8783b */ /* 0x000fee0000000200 */
[C---:B------:R-:W-:Y:S08]  /*7fb0*/  HMMA.16816.F32 R12, R192.reuse, R204, R12 ;  /* 0x000000ccc00c723c */ /* 0x040ff0000000180c */
        /* <DEDUP_REMOVED lines=13> */
[----:B------:R-:W3:Y:S06]  /*8090*/  LDSM.16.M88.4 R192, [R216+0x5000] ;  /* 0x00500000d8c0783b */ /* 0x000eec0000000200 */
[----:B------:R-:W3:Y:S01]  /*80a0*/  LDSM.16.M88.4 R196, [R216+0x5800] ;  /* 0x00580000d8c4783b */ /* 0x000ee20000000200 */
[C---:B-1----:R-:W-:Y:S08]  /*80b0*/  HMMA.16816.F32 R4, R200.reuse, R204, R4 ;  /* 0x000000ccc804723c */ /* 0x042ff00000001804 */
[C---:B------:R-:W-:Y:S01]  /*80c0*/  HMMA.16816.F32 R8, R200.reuse, R206, R8 ;  /* 0x000000cec808723c */ /* 0x040fe20000001808 */
[----:B------:R-:W-:Y:S07]  /*80d0*/  LDSM.16.M88.4 R204, [R167+0x12100] ;  /* 0x01210000a7cc783b */ /* 0x000fee0000000200 */
[C---:B----4-:R-:W-:Y:S08]  /*80e0*/  HMMA.16816.F32 R12, R200.reuse, R208, R12 ;  /* 0x000000d0c80c723c */ /* 0x050ff0000000180c */
[C---:B------:R-:W-:Y:S01]  /*80f0*/  HMMA.16816.F32 R16, R200.reuse, R210, R16 ;  /* 0x000000d2c810723c */ /* 0x040fe20000001810 */
[----:B------:R-:W-:Y:S07]  /*8100*/  LDSM.16.M88.4 R208, [R167+0x12900] ;  /* 0x01290000a7d0783b */ /* 0x000fee0000000200 */
[C---:B--2---:R-:W-:Y:S08]  /*8110*/  HMMA.16816.F32 R20, R200.reuse, R184, R20 ;  /* 0x000000b8c814723c */ /* 0x044ff00000001814 */
[C---:B------:R-:W-:Y:S01]  /*8120*/  HMMA.16816.F32 R24, R200.reuse, R186, R24 ;  /* 0x000000bac818723c */ /* 0x040fe20000001818 */
[----:B------:R-:W1:Y:S07]  /*8130*/  LDSM.16.M88.4 R184, [R218+0x20100] ;  /* 0x02010000dab8783b */ /* 0x000e6e0000000200 */
[C---:B---3--:R-:W-:Y:S08]  /*8140*/  HMMA.16816.F32 R28, R200.reuse, R188, R28 ;  /* 0x000000bcc81c723c */ /* 0x048ff0000000181c */
[C---:B------:R-:W-:Y:S01]  /*8150*/  HMMA.16816.F32 R32, R200.reuse, R190, R32 ;  /* 0x000000bec820723c */ /* 0x040fe20000001820 */
[----:B------:R-:W2:Y:S07]  /*8160*/  LDSM.16.M88.4 R188, [R167+0x13100] ;  /* 0x01310000a7bc783b */ /* 0x000eae0000000200 */
[C---:B------:R-:W-:Y:S08]  /*8170*/  HMMA.16816.F32 R36, R200.reuse, R192, R36 ;  /* 0x000000c0c824723c */ /* 0x040ff00000001824 */
[C---:B------:R-:W-:Y:S01]  /*8180*/  HMMA.16816.F32 R40, R200.reuse, R194, R40 ;  /* 0x000000c2c828723c */ /* 0x040fe20000001828 */
[----:B------:R-:W3:Y:S07]  /*8190*/  LDSM.16.M88.4 R192, [R167+0x13900] ;  /* 0x01390000a7c0783b */ /* 0x000eee0000000200 */
[C---:B------:R-:W-:Y:S08]  /*81a0*/  HMMA.16816.F32 R44, R200.reuse, R196, R44 ;  /* 0x000000c4c82c723c */ /* 0x040ff0000000182c */
[----:B------:R-:W-:Y:S01]  /*81b0*/  HMMA.16816.F32 R48, R200, R198, R48 ;  /* 0x000000c6c830723c */ /* 0x000fe20000001830 */
[----:B------:R-:W4:Y:S06]  /*81c0*/  LDSM.16.M88.4 R196, [R167+0x14100] ;  /* 0x01410000a7c4783b */ /* 0x000f2c0000000200 */
[----:B------:R-:W3:Y:S01]  /*81d0*/  LDSM.16.M88.4 R200, [R167+0x14900] ;  /* 0x01490000a7c8783b */ /* 0x000ee20000000200 */
        /* <DEDUP_REMOVED lines=10> */
[C---:B------:R-:W-:Y:S01]  /*8280*/  HMMA.16816.F32 R32, R184.reuse, R194, R32 ;  /* 0x000000c2b820723c */ /* 0x040fe20000001820 */
[----:B------:R-:W2:Y:S07]  /*8290*/  LDSM.16.M88.4 R192, [R232] ;  /* 0x00000000e8c0783b */ /* 0x000eae0000000200 */
[C---:B----4-:R-:W-:Y:S08]  /*82a0*/  HMMA.16816.F32 R36, R184.reuse, R196, R36 ;  /* 0x000000c4b824723c */ /* 0x050ff00000001824 */
[C---:B------:R-:W-:Y:S01]  /*82b0*/  HMMA.16816.F32 R40, R184.reuse, R198, R40 ;  /* 0x000000c6b828723c */ /* 0x040fe20000001828 */
[----:B------:R-:W3:Y:S07]  /*82c0*/  LDSM.16.M88.4 R196, [R231] ;  /* 0x00000000e7c4783b */ /* 0x000eee0000000200 */
[C---:B------:R-:W-:Y:S08]  /*82d0*/  HMMA.16816.F32 R44, R184.reuse, R200, R44 ;  /* 0x000000c8b82c723c */ /* 0x040ff0000000182c */
[----:B------:R-:W-:Y:S01]  /*82e0*/  HMMA.16816.F32 R48, R184, R202, R48 ;  /* 0x000000cab830723c */ /* 0x000fe20000001830 */
[----:B------:R-:W4:Y:S06]  /*82f0*/  LDSM.16.M88.4 R184, [R230] ;  /* 0x00000000e6b8783b */ /* 0x000f2c0000000200 */
[----:B------:R-:W3:Y:S01]  /*8300*/  LDSM.16.M88.4 R200, [R229] ;  /* 0x00000000e5c8783b */ /* 0x000ee20000000200 */
[C---:B-1----:R-:W-:Y:S08]  /*8310*/  HMMA.16816.F32 R4, R188.reuse, R204, R4 ;  /* 0x000000ccbc04723c */ /* 0x042ff00000001804 */
[C---:B------:R-:W-:Y:S01]  /*8320*/  HMMA.16816.F32 R8, R188.reuse, R206, R8 ;  /* 0x000000cebc08723c */ /* 0x040fe20000001808 */
        /* <DEDUP_REMOVED lines=8> */
[C---:B------:R-:W-:Y:S01]  /*83b0*/  HMMA.16816.F32 R32, R188.reuse, R198, R32 ;  /* 0x000000c6bc20723c */ /* 0x040fe20000001820 */
[----:B------:R-:W3:Y:S07]  /*83c0*/  LDSM.16.M88.4 R196, [R217+0x13100] ;  /* 0x01310000d9c4783b */ /* 0x000eee0000000200 */
[C---:B----4-:R-:W-:Y:S08]  /*83d0*/  HMMA.16816.F32 R36, R188.reuse, R184, R36 ;  /* 0x000000b8bc24723c */ /* 0x050ff00000001824 */
[C---:B------:R-:W-:Y:S01]  /*83e0*/  HMMA.16816.F32 R40, R188.reuse, R186, R40 ;  /* 0x000000babc28723c */ /* 0x040fe20000001828 */
[----:B------:R-:W4:Y:S07]  /*83f0*/  LDSM.16.M88.4 R184, [R217+0x13900] ;  /* 0x01390000d9b8783b */ /* 0x000f2e0000000200 */
        /* <DEDUP_REMOVED lines=13> */
[C---:B----4-:R-:W-:Y:S08]  /*84d0*/  HMMA.16816.F32 R28, R204.reuse, R184, R28 ;  /* 0x000000b8cc1c723c */ /* 0x050ff0000000181c */
[C---:B------:R-:W-:Y:S01]  /*84e0*/  HMMA.16816.F32 R32, R204.reuse, R186, R32 ;  /* 0x000000bacc20723c */ /* 0x040fe20000001820 */
[----:B------:R-:W3:Y:S07]  /*84f0*/  LDSM.16.M88.4 R184, [R216+0x7000] ;  /* 0x00700000d8b8783b */ /* 0x000eee0000000200 */
[C---:B------:R-:W-:Y:S08]  /*8500*/  HMMA.16816.F32 R36, R204.reuse, R188, R36 ;  /* 0x000000bccc24723c */ /* 0x040ff00000001824 */
[C---:B------:R-:W-:Y:S01]  /*8510*/  HMMA.16816.F32 R40, R204.reuse, R190, R40 ;  /* 0x000000becc28723c */ /* 0x040fe20000001828 */
[----:B------:R-:W4:Y:S07]  /*8520*/  LDSM.16.M88.4 R188, [R216+0x7800] ;  /* 0x00780000d8bc783b */ /* 0x000f2e0000000200 */
[C---:B-1----:R-:W-:Y:S08]  /*8530*/  HMMA.16816.F32 R44, R204.reuse, R192, R44 ;  /* 0x000000c0cc2c723c */ /* 0x042ff0000000182c */
[----:B------:R-:W-:Y:S01]  /*8540*/  HMMA.16816.F32 R48, R204, R194, R48 ;  /* 0x000000c2cc30723c */ /* 0x000fe20000001830 */
[----:B------:R-:W1:Y:S06]  /*8550*/  LDSM.16.M88.4 R192, [R216+0x8000] ;  /* 0x00800000d8c0783b */ /* 0x000e6c0000000200 */
[----:B------:R-:W-:Y:S01]  /*8560*/  LDSM.16.M88.4 R204, [R218+0x24100] ;  /* 0x02410000dacc783b */ /* 0x000fe20000000200 */
[C---:B------:R-:W-:Y:S08]  /*8570*/  HMMA.16816.F32 R4, R200.reuse, R208, R4 ;  /* 0x000000d0c804723c */ /* 0x040ff00000001804 */
[C---:B------:R-:W-:Y:S01]  /*8580*/  HMMA.16816.F32 R8, R200.reuse, R210, R8 ;  /* 0x000000d2c808723c */ /* 0x040fe20000001808 */
[----:B------:R-:W-:Y:S07]  /*8590*/  LDSM.16.M88.4 R208, [R167+0x15100] ;  /* 0x01510000a7d0783b */ /* 0x000fee0000000200 */
        /* <DEDUP_REMOVED lines=9> */
[C---:B-1----:R-:W-:Y:S08]  /*8630*/  HMMA.16816.F32 R36, R200.reuse, R192, R36 ;  /* 0x000000c0c824723c */ /* 0x042ff00000001824 */
[C---:B------:R-:W-:Y:S01]  /*8640*/  HMMA.16816.F32 R40, R200.reuse, R194, R40 ;  /* 0x000000c2c828723c */ /* 0x040fe20000001828 */
[----:B------:R-:W1:Y:S07]  /*8650*/  LDSM.16.M88.4 R192, [R167+0x16900] ;  /* 0x01690000a7c0783b */ /* 0x000e6e0000000200 */
[C---:B--2---:R-:W-:Y:S08]  /*8660*/  HMMA.16816.F32 R44, R200.reuse, R196, R44 ;  /* 0x000000c4c82c723c */ /* 0x044ff0000000182c */
[----:B------:R-:W-:Y:S01]  /*8670*/  HMMA.16816.F32 R48, R200, R198, R48 ;  /* 0x000000c6c830723c */ /* 0x000fe20000001830 */
[----:B------:R-:W2:Y:S06]  /*8680*/  LDSM.16.M88.4 R196, [R167+0x17100] ;  /* 0x01710000a7c4783b */ /* 0x000eac0000000200 */
[----:B------:R-:W-:Y:S01]  /*8690*/  LDSM.16.M88.4 R200, [R219+0x24100] ;  /* 0x02410000dbc8783b */ /* 0x000fe20000000200 */
[C---:B------:R-:W-:Y:S08]  /*86a0*/  HMMA.16816.F32 R4, R204.reuse, R208, R4 ;  /* 0x000000d0cc04723c */ /* 0x040ff00000001804 */
[C---:B------:R-:W-:Y:S01]  /*86b0*/  HMMA.16816.F32 R8, R204.reuse, R210, R8 ;  /* 0x000000d2cc08723c */ /* 0x040fe20000001808 */
[----:B------:R-:W-:Y:S07]  /*86c0*/  LDSM.16.M88.4 R208, [R228] ;  /* 0x00000000e4d0783b */ /* 0x000fee0000000200 */
[C---:B---3--:R-:W-:Y:S08]  /*86d0*/  HMMA.16816.F32 R12, R204.reuse, R184, R12 ;  /* 0x000000b8cc0c723c */ /* 0x048ff0000000180c */
[C---:B------:R-:W-:Y:S01]  /*86e0*/  HMMA.16816.F32 R16, R204.reuse, R186, R16 ;  /* 0x000000bacc10723c */ /* 0x040fe20000001810 */
[----:B------:R-:W3:Y:S07]  /*86f0*/  LDSM.16.M88.4 R184, [R167+0x17900] ;  /* 0x01790000a7b8783b */ /* 0x000eee0000000200 */
[C---:B----4-:R-:W-:Y:S08]  /*8700*/  HMMA.16816.F32 R20, R204.reuse, R188, R20 ;  /* 0x000000bccc14723c */ /* 0x050ff00000001814 */
[C---:B------:R-:W-:Y:S01]  /*8710*/  HMMA.16816.F32 R24, R204.reuse, R190, R24 ;  /* 0x000000becc18723c */ /* 0x040fe20000001818 */
[----:B------:R-:W4:Y:S07]  /*8720*/  LDSM.16.M88.4 R188, [R227] ;  /* 0x00000000e3bc783b */ /* 0x000f2e0000000200 */
[C---:B-1----:R-:W-:Y:S08]  /*8730*/  HMMA.16816.F32 R28, R204.reuse, R192, R28 ;  /* 0x000000c0cc1c723c */ /* 0x042ff0000000181c */
[C---:B------:R-:W-:Y:S01]  /*8740*/  HMMA.16816.F32 R32, R204.reuse, R194, R32 ;  /* 0x000000c2cc20723c */ /* 0x040fe20000001820 */
[----:B------:R-:W1:Y:S07]  /*8750*/  LDSM.16.M88.4 R192, [R226] ;  /* 0x00000000e2c0783b */ /* 0x000e6e0000000200 */
[C---:B--2---:R-:W-:Y:S08]  /*8760*/  HMMA.16816.F32 R36, R204.reuse, R196, R36 ;  /* 0x000000c4cc24723c */ /* 0x044ff00000001824 */
[C---:B------:R-:W-:Y:S01]  /*8770*/  HMMA.16816.F32 R40, R204.reuse, R198, R40 ;  /* 0x000000c6cc28723c */ /* 0x040fe20000001828 */
[----:B------:R-:W-:Y:S07]  /*8780*/  LDSM.16.M88.4 R196, [R224] ;  /* 0x00000000e0c4783b */ /* 0x000fee0000000200 */
[C---:B---3--:R-:W-:Y:S08]  /*8790*/  HMMA.16816.F32 R44, R204.reuse, R184, R44 ;  /* 0x000000b8cc2c723c */ /* 0x048ff0000000182c */
[----:B------:R-:W-:Y:S01]  /*87a0*/  HMMA.16816.F32 R48, R204, R186, R48 ;  /* 0x000000bacc30723c */ /* 0x000fe20000001830 */
[----:B------:R-:W2:Y:S06]  /*87b0*/  LDSM.16.M88.4 R184, [R225] ;  /* 0x00000000e1b8783b */ /* 0x000eac0000000200 */
[----:B------:R-:W-:Y:S01]  /*87c0*/  LDSM.16.M88.4 R204, [R221+0x24100] ;  /* 0x02410000ddcc783b */ /* 0x000fe20000000200 */
[C---:B------:R-:W-:Y:S08]  /*87d0*/  HMMA.16816.F32 R4, R200.reuse, R208, R4 ;  /* 0x000000d0c804723c */ /* 0x040ff00000001804 */
[C---:B------:R-:W-:Y:S01]  /*87e0*/  HMMA.16816.F32 R8, R200.reuse, R210, R8 ;  /* 0x000000d2c808723c */ /* 0x040fe20000001808 */
[----:B------:R-:W-:Y:S07]  /*87f0*/  LDSM.16.M88.4 R208, [R217+0x15100] ;  /* 0x01510000d9d0783b */ /* 0x000fee0000000200 */
[C---:B----4-:R-:W-:Y:S08]  /*8800*/  HMMA.16816.F32 R12, R200.reuse, R188, R12 ;  /* 0x000000bcc80c723c */ /* 0x050ff0000000180c */
[C---:B------:R-:W-:Y:S01]  /*8810*/  HMMA.16816.F32 R16, R200.reuse, R190, R16 ;  /* 0x000000bec810723c */ /* 0x040fe20000001810 */
[----:B------:R-:W3:Y:S07]  /*8820*/  LDSM.16.M88.4 R188, [R223] ;  /* 0x00000000dfbc783b */ /* 0x000eee0000000200 */
        /* <DEDUP_REMOVED lines=12> */
[----:B------:R-:W-:Y:S01]  /*88f0*/  LDSM.16.M88.4 R200, [R220+0x24100] ;  /* 0x02410000dcc8783b */ /* 0x000fe20000000200 */
[C---:B------:R-:W-:Y:S08]  /*8900*/  HMMA.16816.F32 R4, R204.reuse, R208, R4 ;  /* 0x000000d0cc04723c */ /* 0x040ff00000001804 */
[C---:B------:R-:W-:Y:S01]  /*8910*/  HMMA.16816.F32 R8, R204.reuse, R210, R8 ;  /* 0x000000d2cc08723c */ /* 0x040fe20000001808 */
[----:B------:R-:W-:Y:S07]  /*8920*/  LDSM.16.M88.4 R208, [R216+0x9000] ;  /* 0x00900000d8d0783b */ /* 0x000fee0000000200 */
[C---:B-1----:R-:W-:Y:S08]  /*8930*/  HMMA.16816.F32 R12, R204.reuse, R192, R12 ;  /* 0x000000c0cc0c723c */ /* 0x042ff0000000180c */
        /* <DEDUP_REMOVED lines=9> */
[C---:B------:R-:W-:Y:S08]  /*89d0*/  HMMA.16816.F32 R40, R204.reuse, R198, R40 ;  /* 0x000000c6cc28723c */ /* 0x040ff00000001828 */
[C---:B-1----:R-:W-:Y:S08]  /*89e0*/  HMMA.16816.F32 R44, R204.reuse, R192, R44 ;  /* 0x000000c0cc2c723c */ /* 0x042ff0000000182c */
[----:B------:R-:W-:Y:S01]  /*89f0*/  HMMA.16816.F32 R48, R204, R194, R48 ;  /* 0x000000c2cc30723c */ /* 0x000fe20000001830 */
[----:B------:R-:W1:Y:S07]  /*8a00*/  LDSM.16.M88.4 R192, [R216+0xa800] ;  /* 0x00a80000d8c0783b */ /* 0x000e6e0000000200 */
[C---:B------:R-:W-:Y:S08]  /*8a10*/  HMMA.16816.F32 R4, R200.reuse, R208, R4 ;  /* 0x000000d0c804723c */ /* 0x040ff00000001804 */
[C---:B------:R-:W-:Y:S08]  /*8a20*/  HMMA.16816.F32 R8, R200.reuse, R210, R8 ;  /* 0x000000d2c808723c */ /* 0x040ff00000001808 */
[C---:B--2---:R-:W-:Y:S08]  /*8a30*/  HMMA.16816.F32 R12, R200.reuse, R184, R12 ;  /* 0x000000b8c80c723c */ /* 0x044ff0000000180c */
[C---:B------:R-:W-:Y:S01]  /*8a40*/  HMMA.16816.F32 R16, R200.reuse, R186, R16 ;  /* 0x000000bac810723c */ /* 0x040fe20000001810 */
[----:B------:R-:W2:Y:S03]  /*8a50*/  LDSM.16.M88.4 R184, [R216+0xb000] ;  /* 0x00b00000d8b8783b */ /* 0x000ea60000000200 */
[----:B------:R-:W-:Y:S02]  /*8a60*/  FMNMX.FTZ R0, R4, R165, !PT ;  /* 0x000000a504007209 */ /* 0x000fe40007810000 */
[----:B------:R-:W-:Y:S02]  /*8a70*/  FMNMX.FTZ R2, R6, R166, !PT ;  /* 0x000000a606027209 */ /* 0x000fe40007810000 */
[C---:B---3--:R-:W-:Y:S04]  /*8a80*/  HMMA.16816.F32 R20, R200.reuse, R188, R20 ;  /* 0x000000bcc814723c */ /* 0x048fe80000001814 */
[----:B------:R-:W-:Y:S02]  /*8a90*/  FMNMX.FTZ R0, R5, R0, !PT ;  /* 0x0000000005007209 */ /* 0x000fe40007810000 */
[----:B------:R-:W-:Y:S02]  /*8aa0*/  FMNMX.FTZ R2, R7, R2, !PT ;  /* 0x0000000207027209 */ /* 0x000fe40007810000 */
[C---:B------:R-:W-:Y:S01]  /*8ab0*/  HMMA.16816.F32 R24, R200.reuse, R190, R24 ;  /* 0x000000bec818723c */ /* 0x040fe20000001818 */
[----:B------:R-:W3:Y:S01]  /*8ac0*/  LDSM.16.M88.4 R188, [R216+0xb800] ;  /* 0x00b80000d8bc783b */ /* 0x000ee20000000200 */
[----:B------:R-:W-:Y:S04]  /*8ad0*/  DEPBAR.LE SB0, 0x0 ;  /* 0x000080000000791a */ /* 0x000fe80000000000 */
[----:B------:R-:W-:Y:S01]  /*8ae0*/  FMNMX.FTZ R0, R8, R0, !PT ;  /* 0x0000000008007209 */ /* 0x000fe20007810000 */
[----:B------:R-:W-:Y:S01]  /*8af0*/  BAR.SYNC.DEFER_BLOCKING 0x0 ;  /* 0x0000000000007b1d */ /* 0x000fe20000010000 */
[C---:B-1----:R-:W-:Y:S05]  /*8b00*/  HMMA.16816.F32 R28, R200.reuse, R192, R28 ;  /* 0x000000c0c81c723c */ /* 0x042fea000000181c */
[----:B------:R-:W-:Y:S02]  /*8b10*/  FMNMX.FTZ R0, R9, R0, !PT ;  /* 0x0000000009007209 */ /* 0x000fe40007810000 */
[----:B------:R-:W-:Y:S01]  /*8b20*/  FMNMX.FTZ R2, R10, R2, !PT ;  /* 0x000000020a027209 */ /* 0x000fe20007810000 */
[C---:B------:R-:W-:Y:S04]  /*8b30*/  HMMA.16816.F32 R32, R200.reuse, R194, R32 ;  /* 0x000000c2c820723c */ /* 0x040fe80000001820 */
[----:B------:R-:W-:Y:S02]  /*8b40*/  FMNMX.FTZ R0, R12, R0, !PT ;  /* 0x000000000c007209 */ /* 0x000fe40007810000 */
[----:B------:R-:W-:Y:S02]  /*8b50*/  FMNMX.FTZ R2, R11, R2, !PT ;  /* 0x000000020b027209 */ /* 0x000fe40007810000 */
[----:B------:R-:W-:Y:S01]  /*8b60*/  FMNMX.FTZ R0, R13, R0, !PT ;  /* 0x000000000d007209 */ /* 0x000fe20007810000 */
[C---:B--2---:R-:W-:Y:S03]  /*8b70*/  HMMA.16816.F32 R36, R200.reuse, R184, R36 ;  /* 0x000000b8c824723c */ /* 0x044fe60000001824 */
[----:B------:R-:W-:Y:S02]  /*8b80*/  FMNMX.FTZ R0, R16, R0, !PT ;  /* 0x0000000010007209 */ /* 0x000fe40007810000 */
[----:B------:R-:W-:Y:S02]  /*8b90*/  FMNMX.FTZ R2, R14, R2, !PT ;  /* 0x000000020e027209 */ /* 0x000fe40007810000 */
[----:B------:R-:W-:Y:S01]  /*8ba0*/  FMNMX.FTZ R0, R17, R0, !PT ;  /* 0x0000000011007209 */ /* 0x000fe20007810000 */
[C---:B------:R-:W-:Y:S04]  /*8bb0*/  HMMA.16816.F32 R40, R200.reuse, R186, R40 ;  /* 0x000000bac828723c */ /* 0x040fe80000001828 */
[----:B------:R-:W-:Y:S02]  /*8bc0*/  FMNMX.FTZ R2, R15, R2, !PT ;  /* 0x000000020f027209 */ /* 0x000fe40007810000 */
[----:B------:R-:W-:Y:S02]  /*8bd0*/  FMNMX.FTZ R0, R20, R0, !PT ;  /* 0x0000000014007209 */ /* 0x000fe40007810000 */
[C---:B---3--:R-:W-:Y:S01]  /*8be0*/  HMMA.16816.F32 R44, R200.reuse, R188, R44 ;  /* 0x000000bcc82c723c */ /* 0x048fe2000000182c */
[----:B------:R-:W-:Y:S03]  /*8bf0*/  MOV R187, UR17 ;  /* 0x0000001100bb7c02 */ /* 0x000fe60008000f00 */
[----:B------:R-:W-:Y:S02]  /*8c00*/  FMNMX.FTZ R2, R18, R2, !PT ;  /* 0x0000000212027209 */ /* 0x000fe40007810000 */
[----:B------:R-:W-:Y:S02]  /*8c10*/  FMNMX.FTZ R0, R21, R0, !PT ;  /* 0x0000000015007209 */ /* 0x000fe40007810000 */
[----:B------:R-:W-:Y:S01]  /*8c20*/  HMMA.16816.F32 R48, R200, R190, R48 ;  /* 0x000000bec830723c */ /* 0x000fe20000001830 */
[----:B------:R-:W-:Y:S01]  /*8c30*/  MOV R186, UR16 ;  /* 0x0000001000ba7c02 */ /* 0x000fe20008000f00 */
[----:B------:R-:W-:Y:S02]  /*8c40*/  @UP0 USHF.L.U64.HI UR16, UR4, 0x6, UR5 ;  /* 0x0000000604100899 */ /* 0x000fe40008010205 */
        /* <DEDUP_REMOVED lines=29> */
[----:B------:R-:W-:Y:S01]  /*8e20*/  @P0 MOV R185, R251 ;  /* 0x000000fb00b90202 */ /* 0x000fe20000000f00 */
[----:B------:R-:W1:Y:S01]  /*8e30*/  SHFL.BFLY PT, R3, R164, 0x2, 0x1f ;  /* 0x0c401f00a4037f89 */ /* 0x000e6200000e0000 */
[----:B------:R-:W-:Y:S04]  /*8e40*/  FMNMX.FTZ R0, R50, R0, !PT ;  /* 0x0000000032007209 */ /* 0x000fe80007810000 */
[----:B------:R-:W-:Y:S05]  /*8e50*/  FMNMX.FTZ R0, R51, R0, !PT ;  /* 0x0000000033007209 */ /* 0x000fea0007810000 */
[----:B------:R-:W2:Y:S01]  /*8e60*/  SHFL.BFLY PT, R2, R0, 0x2, 0x1f ;  /* 0x0c401f0000027f89 */ /* 0x000ea200000e0000 */
[----:B-1----:R-:W-:Y:S05]  /*8e70*/  FMNMX.FTZ R164, R164, R3, !PT ;  /* 0x00000003a4a47209 */ /* 0x002fea0007810000 */
[----:B------:R-:W1:Y:S01]  /*8e80*/  SHFL.BFLY PT, R184, R164, 0x1, 0x1f ;  /* 0x0c201f00a4b87f89 */ /* 0x000e6200000e0000 */
[----:B--2---:R-:W-:Y:S05]  /*8e90*/  FMNMX.FTZ R0, R0, R2, !PT ;  /* 0x0000000200007209 */ /* 0x004fea0007810000 */
[----:B------:R-:W2:Y:S01]  /*8ea0*/  SHFL.BFLY PT, R3, R0, 0x1, 0x1f ;  /* 0x0c201f0000037f89 */ /* 0x000ea200000e0000 */
[----:B-1----:R-:W-:Y:S02]  /*8eb0*/  FMNMX.FTZ R164, R164, R184, !PT ;  /* 0x000000b8a4a47209 */ /* 0x002fe40007810000 */
[----:B------:R-:W-:Y:S03]  /*8ec0*/  @P0 MOV R184, R248 ;  /* 0x000000f800b80202 */ /* 0x000fe60000000f00 */
[C---:B------:R-:W-:Y:S02]  /*8ed0*/  FADD.FTZ R2, -R164.reuse, R165 ;  /* 0x000000a5a4027221 */ /* 0x040fe40000010100 */
[----:B------:R-:W-:Y:S02]  /*8ee0*/  FMUL.FTZ R196, R164, c[0x0][0x2d0] ;  /* 0x0000b400a4c47a20 */ /* 0x000fe40000410000 */
[----:B------:R-:W-:Y:S01]  /*8ef0*/  @P0 IMAD.WIDE.U32 R184, R186, 0x60, R184 ;  /* 0x00000060bab80825 */ /* 0x000fe200078e00b8 */
[----:B--2---:R-:W-:Y:S03]  /*8f00*/  FMNMX.FTZ R3, R0, R3, !PT ;  /* 0x0000000300037209 */ /* 0x004fe60007810000 */
[----:B------:R-:W-:Y:S01]  /*8f10*/  FMUL.FTZ R0, R2, c[0x0][0x2d0] ;  /* 0x0000b40002007a20 */ /* 0x000fe20000410000 */
[----:B------:R-:W-:Y:S01]  /*8f20*/  @P0 IADD3 R165, R185, UR14, RZ ;  /* 0x0000000eb9a50c10 */ /* 0x000fe2000fffe0ff */
[--C-:B------:R-:W-:Y:S01]  /*8f30*/  FFMA.FTZ R4, R4, c[0x0][0x2d0], -R196.reuse ;  /* 0x0000b40004047a23 */ /* 0x100fe200000108c4 */
[----:B------:R-:W-:Y:S01]  /*8f40*/  @UP0 USHF.L.U32 UR14, UR4, 0x6, URZ ;  /* 0x00000006040e0899 */ /* 0x000fe2000800063f */
[----:B------:R1:W2:Y:S01]  /*8f50*/  MUFU.EX2 R2, R0 ;  /* 0x0000000000027308 */ /* 0x0002a20000000800 */
[--C-:B------:R-:W-:Y:S01]  /*8f60*/  FFMA.FTZ R5, R5, c[0x0][0x2d0], -R196.reuse ;  /* 0x0000b40005057a23 */ /* 0x100fe200000108c4 */
[----:B------:R-:W-:Y:S01]  /*8f70*/  @P0 SHF.L.U64.HI R165, R184, 0x1, R165 ;  /* 0x00000001b8a50819 */ /* 0x000fe200000102a5 */
        /* <DEDUP_REMOVED lines=10> */
[----:B------:R4:W-:Y:S01]  /*9020*/  MUFU.EX2 R208, R5 ;  /* 0x0000000500d07308 */ /* 0x0009e20000000800 */
[--C-:B------:R-:W-:Y:S02]  /*9030*/  FFMA.FTZ R25, R25, c[0x0][0x2d0], -R196.reuse ;  /* 0x0000b40019197a23 */ /* 0x100fe400000108c4 */
[----:B------:R-:W-:Y:S02]  /*9040*/  FFMA.FTZ R28, R28, c[0x0][0x2d0], -R196 ;  /* 0x0000b4001c1c7a23 */ /* 0x000fe400000108c4 */
[----:B-1----:R-:W-:Y:S01]  /*9050*/  FADD.FTZ R0, -R3, R166 ;  /* 0x000000a603007221 */ /* 0x002fe20000010100 */
[----:B------:R-:W-:Y:S01]  /*9060*/  @P0 SHF.L.U32 R166, R184, 0x1, RZ ;  /* 0x00000001b8a60819 */ /* 0x000fe200000006ff */
[----:B--2---:R-:W-:Y:S02]  /*9070*/  FMUL.FTZ R52, R2, R52 ;  /* 0x0000003402347220 */ /* 0x004fe40000410000 */
[----:B------:R-:W-:Y:S01]  /*9080*/  FMUL.FTZ R0, R0, c[0x0][0x2d0] ;  /* 0x0000b40000007a20 */ /* 0x000fe20000410000 */
[----:B------:R-:W-:Y:S01]  /*9090*/  @P0 IADD3 R186, P2, R166, 0x80, RZ ;  /* 0x00000080a6ba0810 */ /* 0x000fe20007f5e0ff */
[----:B------:R1:W-:Y:S01]  /*90a0*/  MUFU.EX2 R209, R9 ;  /* 0x0000000900d17308 */ /* 0x0003e20000000800 */
[----:B------:R-:W-:Y:S02]  /*90b0*/  FMUL.FTZ R53, R2, R53 ;  /* 0x0000003502357220 */ /* 0x000fe40000410000 */
[----:B------:R-:W-:Y:S01]  /*90c0*/  @P0 IADD3 R186, P1, R186, c[0x0][0x1c8], RZ ;  /* 0x00007200baba0a10 */ /* 0x000fe20007f3e0ff */
[C---:B------:R-:W-:Y:S02]  /*90d0*/  FMUL.FTZ R56, R2.reuse, R56 ;  /* 0x0000003802387220 */ /* 0x040fe40000410000 */
[C---:B------:R-:W-:Y:S01]  /*90e0*/  FMUL.FTZ R57, R2.reuse, R57 ;  /* 0x0000003902397220 */ /* 0x040fe20000410000 */
[--C-:B------:R-:W-:Y:S01]  /*90f0*/  @P0 IADD3.X R187, RZ, c[0x0][0x1cc], R165.reuse, P1, P2 ;  /* 0x00007300ffbb0a10 */ /* 0x100fe20000fe44a5 */
[----:B------:R-:W-:Y:S01]  /*9100*/  FMUL.FTZ R60, R2, R60 ;  /* 0x0000003c023c7220 */ /* 0x000fe20000410000 */
[C---:B---3--:R-:W-:Y:S01]  /*9110*/  @P0 IADD3 R4, P1, R166.reuse, c[0x0][0x1c8], RZ ;  /* 0x00007200a6040a10 */ /* 0x048fe20007f3e0ff */
[----:B------:R-:W2:Y:S01]  /*9120*/  MUFU.EX2 R189, R188 ;  /* 0x000000bc00bd7308 */ /* 0x000ea20000000800 */
[----:B------:R-:W-:Y:S01]  /*9130*/  @P0 IADD3 R184, P2, R166, 0x100, RZ ;  /* 0x00000100a6b80810 */ /* 0x000fe20007f5e0ff */
[C---:B------:R-:W-:Y:S01]  /*9140*/  FMUL.FTZ R61, R2.reuse, R61 ;  /* 0x0000003d023d7220 */ /* 0x040fe20000410000 */
[----:B----4-:R-:W-:Y:S01]  /*9150*/  @P0 IADD3.X R5, R165, c[0x0][0x1cc], RZ, P1, !PT ;  /* 0x00007300a5050a10 */ /* 0x010fe20000ffe4ff */
[----:B------:R-:W-:Y:S01]  /*9160*/  FMUL.FTZ R64, R2, R64 ;  /* 0x0000004002407220 */ /* 0x000fe20000410000 */
[----:B------:R-:W-:Y:S01]  /*9170*/  @P0 IADD3 R184, P1, R184, c[0x0][0x1c8], RZ ;  /* 0x00007200b8b80a10 */ /* 0x000fe20007f3e0ff */
[----:B------:R-:W-:Y:S02]  /*9180*/  FMUL.FTZ R65, R2, R65 ;  /* 0x0000004102417220 */ /* 0x000fe40000410000 */
[----:B------:R3:W-:Y:S01]  /*9190*/  @P0 LDGSTS.E.BYPASS.LTC128B.128 [R247+0xc100], [R4.64], !P4 ;  /* 0x0c10000004f70fae */ /* 0x0007e2000e101d4a */
[--C-:B------:R-:W-:Y:S01]  /*91a0*/  @P0 IADD3.X R185, RZ, c[0x0][0x1cc], R165.reuse, P1, P2 ;  /* 0x00007300ffb90a10 */ /* 0x100fe20000fe44a5 */
[----:B------:R-:W4:Y:S01]  /*91b0*/  MUFU.EX2 R0, R0 ;  /* 0x0000000000007308 */ /* 0x000f220000000800 */
[----:B------:R-:W-:Y:S01]  /*91c0*/  @P0 IADD3 R8, P2, R166, 0x180, RZ ;  /* 0x00000180a6080810 */ /* 0x000fe20007f5e0ff */
[----:B------:R-:W-:Y:S02]  /*91d0*/  FMUL.FTZ R166, R3, c[0x0][0x2d0] ;  /* 0x0000b40003a67a20 */ /* 0x000fe40000410000 */
[----:B------:R3:W-:Y:S01]  /*91e0*/  @P0 LDGSTS.E.BYPASS.LTC128B.128 [R247+0xf100], [R186.64], !P6 ;  /* 0x0f100000baf70fae */ /* 0x0007e2000f101d4a */
[----:B------:R-:W-:Y:S01]  /*91f0*/  @P0 IADD3 R8, P1, R8, c[0x0][0x1c8], RZ ;  /* 0x0000720008080a10 */ /* 0x000fe20007f3e0ff */
[--C-:B------:R-:W-:Y:S02]  /*9200*/  FFMA.FTZ R6, R6, c[0x0][0x2d0], -R166.reuse ;  /* 0x0000b40006067a23 */ /* 0x100fe400000108a6 */
[--C-:B------:R-:W-:Y:S01]  /*9210*/  FFMA.FTZ R10, R10, c[0x0][0x2d0], -R166.reuse ;  /* 0x0000b4000a0a7a23 */ /* 0x100fe200000108a6 */
[----:B-1----:R-:W-:Y:S01]  /*9220*/  @P0 IADD3.X R9, RZ, c[0x0][0x1cc], R165, P1, P2 ;  /* 0x00007300ff090a10 */ /* 0x002fe20000fe44a5 */
[----:B------:R1:W-:Y:S01]  /*9230*/  @P0 LDGSTS.E.BYPASS.LTC128B.128 [R247+0x12100], [R184.64], !P3 ;  /* 0x12100000b8f70fae */ /* 0x0003e2000d901d4a */
[----:B------:R1:W-:Y:S01]  /*9240*/  MUFU.EX2 R207, R6 ;  /* 0x0000000600cf7308 */ /* 0x0003e20000000800 */
[--C-:B------:R-:W-:Y:S01]  /*9250*/  FFMA.FTZ R11, R11, c[0x0][0x2d0], -R166.reuse ;  /* 0x0000b4000b0b7a23 */ /* 0x100fe200000108a6 */
[----:B--2---:R-:W-:Y:S01]  /*9260*/  MOV R165, R189 ;  /* 0x000000bd00a57202 */ /* 0x004fe20000000f00 */
[C---:B------:R-:W-:Y:S02]  /*9270*/  FMUL.FTZ R68, R2.reuse, R68 ;  /* 0x0000004402447220 */ /* 0x040fe40000410000 */
[----:B------:R2:W-:Y:S01]  /*9280*/  @P0 LDGSTS.E.BYPASS.LTC128B.128 [R247+0x15100], [R8.64], !P5 ;  /* 0x1510000008f70fae */ /* 0x0005e2000e901d4a */
[C---:B------:R-:W-:Y:S02]  /*9290*/  FMUL.FTZ R69, R2.reuse, R69 ;  /* 0x0000004502457220 */ /* 0x040fe40000410000 */
[C---:B------:R-:W-:Y:S02]  /*92a0*/  FMUL.FTZ R72, R2.reuse, R72 ;  /* 0x0000004802487220 */ /* 0x040fe40000410000 */
[----:B------:R2:W-:Y:S01]  /*92b0*/  MUFU.EX2 R205, R10 ;  /* 0x0000000a00cd7308 */ /* 0x0005e20000000800 */
[----:B------:R-:W-:Y:S02]  /*92c0*/  FMUL.FTZ R73, R2, R73 ;  /* 0x0000004902497220 */ /* 0x000fe40000410000 */
[----:B----4-:R-:W-:Y:S01]  /*92d0*/  FMUL.FTZ R54, R0, R54 ;  /* 0x0000003600367220 */ /* 0x010fe20000410000 */
[----:B---3--:R-:W-:Y:S01]  /*92e0*/  @P0 IADD3 R4, P1, R4, UR14, RZ ;  /* 0x0000000e04040c10 */ /* 0x008fe2000ff3e0ff */
[C---:B------:R-:W-:Y:S02]  /*92f0*/  FMUL.FTZ R55, R0.reuse, R55 ;  /* 0x0000003700377220 */ /* 0x040fe40000410000 */
[C---:B------:R-:W-:Y:S01]  /*9300*/  FMUL.FTZ R58, R0.reuse, R58 ;  /* 0x0000003a003a7220 */ /* 0x040fe20000410000 */
[----:B------:R-:W-:Y:S01]  /*9310*/  @P0 IADD3.X R5, R5, UR16, RZ, P1, !PT ;  /* 0x0000001005050c10 */ /* 0x000fe20008ffe4ff */
[C---:B------:R-:W-:Y:S01]  /*9320*/  FMUL.FTZ R59, R0.reuse, R59 ;  /* 0x0000003b003b7220 */ /* 0x040fe20000410000 */
[----:B------:R3:W-:Y:S01]  /*9330*/  MUFU.EX2 R204, R11 ;  /* 0x0000000b00cc7308 */ /* 0x0007e20000000800 */
[----:B------:R-:W-:Y:S02]  /*9340*/  FMUL.FTZ R62, R0, R62 ;  /* 0x0000003e003e7220 */ /* 0x000fe40000410000 */
[----:B------:R4:W-:Y:S01]  /*9350*/  @P0 LDGSTS.E.BYPASS.LTC128B.128 [R247+0xd100], [R4.64], !P4 ;  /* 0x0d10000004f70fae */ /* 0x0009e2000e101d4a */
[----:B-1----:R-:W-:Y:S01]  /*9360*/  @P0 IADD3 R6, P1, R4, UR14, RZ ;  /* 0x0000000e04060c10 */ /* 0x002fe2000ff3e0ff */
[C---:B------:R-:W-:Y:S02]  /*9370*/  FMUL.FTZ R63, R0.reuse, R63 ;  /* 0x0000003f003f7220 */ /* 0x040fe40000410000 */
[C---:B------:R-:W-:Y:S02]  /*9380*/  FMUL.FTZ R66, R0.reuse, R66 ;  /* 0x0000004200427220 */ /* 0x040fe40000410000 */
[----:B------:R4:W-:Y:S01]  /*9390*/  @P0 LDGSTS.E.BYPASS.LTC128B.128 [R247+0x10100], [R4.64+0x80], !P6 ;  /* 0x1010008004f70fae */ /* 0x0009e2000f101d4a */
[----:B------:R-:W-:Y:S01]  /*93a0*/  FMUL.FTZ R67, R0, R67 ;  /* 0x0000004300437220 */ /* 0x000fe20000410000 */
[----:B------:R-:W-:Y:S01]  /*93b0*/  MUFU.EX2 R203, R12 ;  /* 0x0000000c00cb7308 */ /* 0x000fe20000000800 */
[--C-:B--2---:R-:W-:Y:S01]  /*93c0*/  FFMA.FTZ R8, R7, c[0x0][0x2d0], -R166.reuse ;  /* 0x0000b40007087a23 */ /* 0x104fe200000108a6 */
[----:B------:R-:W-:Y:S01]  /*93d0*/  @P0 IADD3.X R7, R5, UR16, RZ, P1, !PT ;  /* 0x0000001005070c10 */ /* 0x000fe20008ffe4ff */
[----:B------:R-:W-:Y:S01]  /*93e0*/  FMUL.FTZ R9, R2, R173 ;  /* 0x000000ad02097220 */ /* 0x000fe20000410000 */
[----:B------:R4:W-:Y:S01]  /*93f0*/  @P0 LDGSTS.E.BYPASS.LTC128B.128 [R247+0x13100], [R4.64+0x100], !P3 ;  /* 0x1310010004f70fae */ /* 0x0009e2000d901d4a */
[C---:B------:R-:W-:Y:S02]  /*9400*/  FMUL.FTZ R10, R0.reuse, R174 ;  /* 0x000000ae000a7220 */ /* 0x040fe40000410000 */
[C---:B------:R-:W-:Y:S02]  /*9410*/  FMUL.FTZ R70, R0.reuse, R70 ;  /* 0x0000004600467220 */ /* 0x040fe40000410000 */
[C---:B------:R-:W-:Y:S01]  /*9420*/  FMUL.FTZ R71, R0.reuse, R71 ;  /* 0x0000004700477220 */ /* 0x040fe20000410000 */
[----:B------:R4:W-:Y:S01]  /*9430*/  @P0 LDGSTS.E.BYPASS.LTC128B.128 [R247+0x16100], [R4.64+0x180], !P5 ;  /* 0x1610018004f70fae */ /* 0x0009e2000e901d4a */
[----:B------:R1:W2:Y:S01]  /*9440*/  MUFU.EX2 R206, R8 ;  /* 0x0000000800ce7308 */ /* 0x0002a20000000800 */
[C---:B------:R-:W-:Y:S02]  /*9450*/  FMUL.FTZ R74, R0.reuse, R74 ;  /* 0x0000004a004a7220 */ /* 0x040fe40000410000 */
[C---:B---3--:R-:W-:Y:S02]  /*9460*/  FMUL.FTZ R11, R0.reuse, R175 ;  /* 0x000000af000b7220 */ /* 0x048fe40000410000 */
[----:B------:R3:W-:Y:S01]  /*9470*/  @P0 LDGSTS.E.BYPASS.LTC128B.128 [R247+0xe100], [R6.64], !P4 ;  /* 0x0e10000006f70fae */ /* 0x0007e2000e101d4a */
[----:B------:R-:W-:Y:S02]  /*9480*/  FMUL.FTZ R75, R0, R75 ;  /* 0x0000004b004b7220 */ /* 0x000fe40000410000 */
[C---:B------:R-:W-:Y:S02]  /*9490*/  FMUL.FTZ R76, R2.reuse, R76 ;  /* 0x0000004c024c7220 */ /* 0x040fe40000410000 */
[----:B------:R-:W-:Y:S01]  /*94a0*/  FMUL.FTZ R77, R2, R77 ;  /* 0x0000004d024d7220 */ /* 0x000fe20000410000 */
[----:B------:R3:W-:Y:S01]  /*94b0*/  @P0 LDGSTS.E.BYPASS.LTC128B.128 [R247+0x11100], [R6.64+0x80], !P6 ;  /* 0x1110008006f70fae */ /* 0x0007e2000f101d4a */
[C---:B------:R-:W-:Y:S01]  /*94c0*/  FMUL.FTZ R78, R0.reuse, R78 ;  /* 0x0000004e004e7220 */ /* 0x040fe20000410000 */
[----:B------:R3:W3:Y:S01]  /*94d0*/  MUFU.EX2 R201, R13 ;  /* 0x0000000d00c97308 */ /* 0x0006e20000000800 */
[----:B------:R-:W-:Y:S02]  /*94e0*/  FMUL.FTZ R79, R0, R79 ;  /* 0x0000004f004f7220 */ /* 0x000fe40000410000 */
[C---:B------:R-:W-:Y:S01]  /*94f0*/  FMUL.FTZ R80, R2.reuse, R80 ;  /* 0x0000005002507220 */ /* 0x040fe20000410000 */
[----:B------:R3:W-:Y:S01]  /*9500*/  @P0 LDGSTS.E.BYPASS.LTC128B.128 [R247+0x14100], [R6.64+0x100], !P3 ;  /* 0x1410010006f70fae */ /* 0x0007e2000d901d4a */
[----:B------:R-:W-:Y:S02]  /*9510*/  FMUL.FTZ R81, R2, R81 ;  /* 0x0000005102517220 */ /* 0x000fe40000410000 */
[C---:B------:R-:W-:Y:S02]  /*9520*/  FMUL.FTZ R82, R0.reuse, R82 ;  /* 0x0000005200527220 */ /* 0x040fe40000410000 */
[----:B------:R-:W-:Y:S01]  /*9530*/  FMUL.FTZ R83, R0, R83 ;  /* 0x0000005300537220 */ /* 0x000fe20000410000 */
[----:B------:R3:W-:Y:S01]  /*9540*/  @P0 LDGSTS.E.BYPASS.LTC128B.128 [R247+0x17100], [R6.64+0x180], !P5 ;  /* 0x1710018006f70fae */ /* 0x0007e2000e901d4a */
[C---:B-1----:R-:W-:Y:S01]  /*9550*/  FMUL.FTZ R8, R2.reuse, R172 ;  /* 0x000000ac02087220 */ /* 0x042fe20000410000 */
[----:B------:R1:W-:Y:S01]  /*9560*/  MUFU.EX2 R252, R16 ;  /* 0x0000001000fc7308 */ /* 0x0003e20000000800 */
[----:B----4-:R-:W-:Y:S01]  /*9570*/  FMUL.FTZ R4, R2, R168 ;  /* 0x000000a802047220 */ /* 0x010fe20000410000 */
[----:B------:R-:W-:Y:S01]  /*9580*/  F2FP.PACK_AB R168, R208, R197 ;  /* 0x000000c5d0a8723e */ /* 0x000fe200000000ff */
[----:B------:R-:W-:Y:S01]  /*9590*/  FMUL.FTZ R5, R2, R169 ;  /* 0x000000a902057220 */ /* 0x000fe20000410000 */
[----:B------:R-:W4:Y:S01]  /*95a0*/  LDSM.16.MT88.4 R184, [R212+0x100] ;  /* 0x00010000d4b8783b */ /* 0x000f220000004200 */
[----:B--2---:R-:W-:Y:S01]  /*95b0*/  F2FP.PACK_AB R169, R206, R207 ;  /* 0x000000cfcea9723e */ /* 0x004fe200000000ff */
[C---:B------:R-:W-:Y:S02]  /*95c0*/  FMUL.FTZ R84, R2.reuse, R84 ;  /* 0x0000005402547220 */ /* 0x040fe40000410000 */
[----:B------:R-:W-:Y:S02]  /*95d0*/  FMUL.FTZ R85, R2, R85 ;  /* 0x0000005502557220 */ /* 0x000fe40000410000 */
[----:B------:R-:W2:Y:S01]  /*95e0*/  LDSM.16.MT88.4 R188, [R213+0x100] ;  /* 0x00010000d5bc783b */ /* 0x000ea20000004200 */
[C---:B------:R-:W-:Y:S01]  /*95f0*/  FMUL.FTZ R86, R0.reuse, R86 ;  /* 0x0000005600567220 */ /* 0x040fe20000410000 */
[----:B------:R1:W-:Y:S01]  /*9600*/  MUFU.EX2 R251, R17 ;  /* 0x0000001100fb7308 */ /* 0x0003e20000000800 */
[----:B------:R-:W-:Y:S02]  /*9610*/  FMUL.FTZ R87, R0, R87 ;  /* 0x0000005700577220 */ /* 0x000fe40000410000 */
[C---:B------:R-:W-:Y:S01]  /*9620*/  FMUL.FTZ R88, R2.reuse, R88 ;  /* 0x0000005802587220 */ /* 0x040fe20000410000 */
[----:B------:R-:W2:Y:S01]  /*9630*/  LDSM.16.MT88.4 R192, [R215+0x100] ;  /* 0x00010000d7c0783b */ /* 0x000ea20000004200 */
[----:B------:R-:W-:Y:S02]  /*9640*/  FMUL.FTZ R89, R2, R89 ;  /* 0x0000005902597220 */ /* 0x000fe40000410000 */
[C---:B------:R-:W-:Y:S02]  /*9650*/  FMUL.FTZ R90, R0.reuse, R90 ;  /* 0x0000005a005a7220 */ /* 0x040fe40000410000 */
[----:B------:R-:W-:Y:S01]  /*9660*/  FMUL.FTZ R91, R0, R91 ;  /* 0x0000005b005b7220 */ /* 0x000fe20000410000 */
[----:B------:R-:W2:Y:S01]  /*9670*/  LDSM.16.MT88.4 R172, [R214+0x100] ;  /* 0x00010000d6ac783b */ /* 0x000ea20000004200 */
[----:B------:R-:W-:Y:S01]  /*9680*/  FMUL.FTZ R92, R2, R92 ;  /* 0x0000005c025c7220 */ /* 0x000fe20000410000 */
[----:B------:R-:W-:Y:S01]  /*9690*/  MUFU.EX2 R250, R20 ;  /* 0x0000001400fa7308 */ /* 0x000fe20000000800 */
[C---:B---3--:R-:W-:Y:S01]  /*96a0*/  FMUL.FTZ R6, R0.reuse, R170 ;  /* 0x000000aa00067220 */ /* 0x048fe20000410000 */
[----:B------:R-:W-:Y:S01]  /*96b0*/  F2FP.PACK_AB R170, R209, R165 ;  /* 0x000000a5d1aa723e */ /* 0x000fe200000000ff */
[----:B------:R-:W-:Y:S01]  /*96c0*/  FMUL.FTZ R7, R0, R171 ;  /* 0x000000ab00077220 */ /* 0x000fe20000410000 */
[----:B------:R-:W-:Y:S01]  /*96d0*/  F2FP.PACK_AB R171, R204, R205 ;  /* 0x000000cdccab723e */ /* 0x000fe200000000ff */
[----:B------:R-:W0:Y:S01]  /*96e0*/  LDGDEPBAR ;  /* 0x00000000000079af */ /* 0x000e220000000000 */
[C---:B------:R-:W-:Y:S02]  /*96f0*/  FMUL.FTZ R12, R2.reuse, R176 ;  /* 0x000000b0020c7220 */ /* 0x040fe40000410000 */
[C---:B------:R-:W-:Y:S02]  /*9700*/  FMUL.FTZ R13, R2.reuse, R177 ;  /* 0x000000b1020d7220 */ /* 0x040fe40000410000 */
[C---:B-1----:R-:W-:Y:S01]  /*9710*/  FMUL.FTZ R16, R2.reuse, R180 ;  /* 0x000000b402107220 */ /* 0x042fe20000410000 */
[----:B------:R-:W-:Y:S01]  /*9720*/  MUFU.EX2 R249, R21 ;  /* 0x0000001500f97308 */ /* 0x000fe20000000800 */
[----:B------:R-:W-:Y:S02]  /*9730*/  FMUL.FTZ R17, R2, R181 ;  /* 0x000000b502117220 */ /* 0x000fe40000410000 */
[--C-:B------:R-:W-:Y:S02]  /*9740*/  FFMA.FTZ R22, R22, c[0x0][0x2d0], -R166.reuse ;  /* 0x0000b40016167a23 */ /* 0x100fe400000108a6 */
[--C-:B------:R-:W-:Y:S02]  /*9750*/  FFMA.FTZ R23, R23, c[0x0][0x2d0], -R166.reuse ;  /* 0x0000b40017177a23 */ /* 0x100fe400000108a6 */
[--C-:B------:R-:W-:Y:S01]  /*9760*/  FFMA.FTZ R26, R26, c[0x0][0x2d0], -R166.reuse ;  /* 0x0000b4001a1a7a23 */ /* 0x100fe200000108a6 */
[C---:B----4-:R-:W-:Y:S02]  /*9770*/  HMMA.16816.F32 R4, R168.reuse, R184, R4 ;  /* 0x000000b8a804723c */ /* 0x050fe40000001804 */
[----:B------:R-:W-:Y:S03]  /*9780*/  MUFU.EX2 R248, R24 ;  /* 0x0000001800f87308 */ /* 0x000fe60000000800 */
[----:B------:R-:W-:Y:S02]  /*9790*/  FFMA.FTZ R27, R27, c[0x0][0x2d0], -R166 ;  /* 0x0000b4001b1b7a23 */ /* 0x000fe400000108a6 */
[----:B------:R-:W-:Y:S01]  /*97a0*/  FFMA.FTZ R29, R29, c[0x0][0x2d0], -R196 ;  /* 0x0000b4001d1d7a23 */ /* 0x000fe200000108c4 */
[C---:B------:R-:W-:Y:S01]  /*97b0*/  HMMA.16816.F32 R8, R168.reuse, R186, R8 ;  /* 0x000000baa808723c */ /* 0x040fe20000001808 */
[----:B------:R-:W1:Y:S03]  /*97c0*/  LDSM.16.MT88.4 R184, [R212+0x3100] ;  /* 0x00310000d4b8783b */ /* 0x000e660000004200 */
[----:B------:R-:W-:Y:S01]  /*97d0*/  MUFU.EX2 R246, R25 ;  /* 0x0000001900f67308 */ /* 0x000fe20000000800 */
[--C-:B------:R-:W-:Y:S02]  /*97e0*/  FFMA.FTZ R30, R30, c[0x0][0x2d0], -R166.reuse ;  /* 0x0000b4001e1e7a23 */ /* 0x100fe400000108a6 */
[----:B------:R-:W-:Y:S01]  /*97f0*/  FFMA.FTZ R31, R31, c[0x0][0x2d0], -R166 ;  /* 0x0000b4001f1f7a23 */ /* 0x000fe200000108a6 */
[C---:B--2---:R-:W-:Y:S04]  /*9800*/  HMMA.16816.F32 R52, R168.reuse, R188, R52 ;  /* 0x000000bca834723c */ /* 0x044fe80000001834 */
[--C-:B------:R-:W-:Y:S02]  /*9810*/  FFMA.FTZ R32, R32, c[0x0][0x2d0], -R196.reuse ;  /* 0x0000b40020207a23 */ /* 0x100fe400000108c4 */
[----:B------:R-:W-:Y:S01]  /*9820*/  MUFU.EX2 R211, R28 ;  /* 0x0000001c00d37308 */ /* 0x000fe20000000800 */
[----:B------:R-:W-:Y:S01]  /*9830*/  FFMA.FTZ R33, R33, c[0x0][0x2d0], -R196 ;  /* 0x0000b40021217a23 */ /* 0x000fe200000108c4 */
[C---:B------:R-:W-:Y:S01]  /*9840*/  HMMA.16816.F32 R56, R168.reuse, R190, R56 ;  /* 0x000000bea838723c */ /* 0x040fe20000001838 */
[----:B------:R-:W2:Y:S03]  /*9850*/  LDSM.16.MT88.4 R188, [R213+0x3100] ;  /* 0x00310000d5bc783b */ /* 0x000ea60000004200 */
[--C-:B------:R-:W-:Y:S02]  /*9860*/  FFMA.FTZ R34, R34, c[0x0][0x2d0], -R166.reuse ;  /* 0x0000b40022227a23 */ /* 0x100fe400000108a6 */
[----:B------:R-:W-:Y:S02]  /*9870*/  FFMA.FTZ R35, R35, c[0x0][0x2d0], -R166 ;  /* 0x0000b40023237a23 */ /* 0x000fe400000108a6 */
[----:B------:R-:W-:Y:S01]  /*9880*/  MUFU.EX2 R210, R29 ;  /* 0x0000001d00d27308 */ /* 0x000fe20000000800 */
[C---:B------:R-:W-:Y:S03]  /*9890*/  HMMA.16816.F32 R60, R168.reuse, R192, R60 ;  /* 0x000000c0a83c723c */ /* 0x040fe6000000183c */
[--C-:B------:R-:W-:Y:S02]  /*98a0*/  FFMA.FTZ R36, R36, c[0x0][0x2d0], -R196.reuse ;  /* 0x0000b40024247a23 */ /* 0x100fe400000108c4 */
[----:B------:R-:W-:Y:S03]  /*98b0*/  FFMA.FTZ R37, R37, c[0x0][0x2d0], -R196 ;  /* 0x0000b40025257a23 */ /* 0x000fe600000108c4 */
[C---:B------:R-:W-:Y:S01]  /*98c0*/  HMMA.16816.F32 R64, R168.reuse, R194, R64 ;  /* 0x000000c2a840723c */ /* 0x040fe20000001840 */
[----:B------:R-:W-:Y:S03]  /*98d0*/  LDSM.16.MT88.4 R192, [R214+0x900] ;  /* 0x00090000d6c0783b */ /* 0x000fe60000004200 */
[--C-:B------:R-:W-:Y:S02]  /*98e0*/  FFMA.FTZ R38, R38, c[0x0][0x2d0], -R166.reuse ;  /* 0x0000b40026267a23 */ /* 0x100fe400000108a6 */
[----:B------:R-:W-:Y:S02]  /*98f0*/  FFMA.FTZ R39, R39, c[0x0][0x2d0], -R166 ;  /* 0x0000b40027277a23 */ /* 0x000fe400000108a6 */
[C---:B------:R-:W-:Y:S04]  /*9900*/  HMMA.16816.F32 R68, R168.reuse, R172, R68 ;  /* 0x000000aca844723c */ /* 0x040fe80000001844 */
[--C-:B------:R-:W-:Y:S02]  /*9910*/  FFMA.FTZ R40, R40, c[0x0][0x2d0], -R196.reuse ;  /* 0x0000b40028287a23 */ /* 0x100fe400000108c4 */
[----:B------:R-:W-:Y:S02]  /*9920*/  FFMA.FTZ R41, R41, c[0x0][0x2d0], -R196 ;  /* 0x0000b40029297a23 */ /* 0x000fe400000108c4 */
[C---:B------:R-:W-:Y:S01]  /*9930*/  HMMA.16816.F32 R72, R168.reuse, R174, R72 ;  /* 0x000000aea848723c */ /* 0x040fe20000001848 */
[----:B------:R-:W3:Y:S03]  /*9940*/  LDSM.16.MT88.4 R172, [R215+0x3100] ;  /* 0x00310000d7ac783b */ /* 0x000ee60000004200 */
[--C-:B------:R-:W-:Y:S02]  /*9950*/  FFMA.FTZ R42, R42, c[0x0][0x2d0], -R166.reuse ;  /* 0x0000b4002a2a7a23 */ /* 0x100fe400000108a6 */
[--C-:B------:R-:W-:Y:S02]  /*9960*/  FFMA.FTZ R43, R43, c[0x0][0x2d0], -R166.reuse ;  /* 0x0000b4002b2b7a23 */ /* 0x100fe400000108a6 */
[C---:B-1----:R-:W-:Y:S04]  /*9970*/  HMMA.16816.F32 R76, R168.reuse, R184, R76 ;  /* 0x000000b8a84c723c */ /* 0x042fe8000000184c */
        /* <DEDUP_REMOVED lines=25> */
[----:B------:R-:W-:Y:S03]  /*9b10*/  FMUL.FTZ R109, R2, R109 ;  /* 0x0000006d026d7220 */ /* 0x000fe60000410000 */
[C---:B------:R-:W-:Y:S01]  /*9b20*/  HMMA.16816.F32 R104, R168.reuse, R186, R104 ;  /* 0x000000baa868723c */ /* 0x040fe20000001868 */
[----:B------:R-:W1:Y:S02]  /*9b30*/  LDSM.16.MT88.4 R184, [R215+0x6100] ;  /* 0x00610000d7b8783b */ /* 0x000e640000004200 */
[C---:B------:R-:W-:Y:S02]  /*9b40*/  FMUL.FTZ R110, R0.reuse, R110 ;  /* 0x0000006e006e7220 */ /* 0x040fe40000410000 */
[----:B------:R-:W-:Y:S02]  /*9b50*/  FMUL.FTZ R111, R0, R111 ;  /* 0x0000006f006f7220 */ /* 0x000fe40000410000 */
[C---:B------:R-:W-:Y:S02]  /*9b60*/  FMUL.FTZ R112, R2.reuse, R112 ;  /* 0x0000007002707220 */ /* 0x040fe40000410000 */
[----:B------:R-:W-:Y:S03]  /*9b70*/  FMUL.FTZ R113, R2, R113 ;  /* 0x0000007102717220 */ /* 0x000fe60000410000 */
[C---:B--2---:R-:W-:Y:S03]  /*9b80*/  HMMA.16816.F32 R108, R168.reuse, R188, R108 ;  /* 0x000000bca86c723c */ /* 0x044fe6000000186c */
[C---:B------:R-:W-:Y:S02]  /*9b90*/  FMUL.FTZ R114, R0.reuse, R114 ;  /* 0x0000007200727220 */ /* 0x040fe40000410000 */
        /* <DEDUP_REMOVED lines=18> */
[C---:B------:R-:W-:Y:S02]  /*9cc0*/  FMUL.FTZ R128, R2.reuse, R128 ;  /* 0x0000008002807220 */ /* 0x040fe40000410000 */
[----:B------:R-:W-:Y:S03]  /*9cd0*/  FMUL.FTZ R129, R2, R129 ;  /* 0x0000008102817220 */ /* 0x000fe60000410000 */
[C---:B-1----:R-:W-:Y:S03]  /*9ce0*/  HMMA.16816.F32 R124, R168.reuse, R184, R124 ;  /* 0x000000b8a87c723c */ /* 0x042fe6000000187c */
[C---:B------:R-:W-:Y:S02]  /*9cf0*/  FMUL.FTZ R130, R0.reuse, R130 ;  /* 0x0000008200827220 */ /* 0x040fe40000410000 */
        /* <DEDUP_REMOVED lines=12> */
[--C-:B------:R-:W-:Y:S02]  /*9dc0*/  FFMA.FTZ R14, R14, c[0x0][0x2d0], -R166.reuse ;  /* 0x0000b4000e0e7a23 */ /* 0x100fe400000108a6 */
[--C-:B------:R-:W-:Y:S02]  /*9dd0*/  FFMA.FTZ R15, R15, c[0x0][0x2d0], -R166.reuse ;  /* 0x0000b4000f0f7a23 */ /* 0x100fe400000108a6 */
[----:B------:R2:W-:Y:S01]  /*9de0*/  MUFU.EX2 R202, R14 ;  /* 0x0000000e00ca7308 */ /* 0x0005e20000000800 */
[C---:B------:R-:W-:Y:S01]  /*9df0*/  HMMA.16816.F32 R136, R168.reuse, R190, R136 ;  /* 0x000000bea888723c */ /* 0x040fe20000001888 */
[----:B------:R-:W4:Y:S02]  /*9e00*/  LDSM.16.MT88.4 R188, [R215+0x9100] ;  /* 0x00910000d7bc783b */ /* 0x000f240000004200 */
[C---:B------:R-:W-:Y:S02]  /*9e10*/  FMUL.FTZ R140, R2.reuse, R140 ;  /* 0x0000008c028c7220 */ /* 0x040fe40000410000 */
[----:B------:R-:W-:Y:S02]  /*9e20*/  FMUL.FTZ R141, R2, R141 ;  /* 0x0000008d028d7220 */ /* 0x000fe40000410000 */
[C---:B------:R-:W-:Y:S02]  /*9e30*/  FMUL.FTZ R142, R0.reuse, R142 ;  /* 0x0000008e008e7220 */ /* 0x040fe40000410000 */
[----:B------:R-:W-:Y:S01]  /*9e40*/  FMUL.FTZ R143, R0, R143 ;  /* 0x0000008f008f7220 */ /* 0x000fe20000410000 */
[----:B------:R1:W1:Y:S02]  /*9e50*/  MUFU.EX2 R200, R15 ;  /* 0x0000000f00c87308 */ /* 0x0002640000000800 */
[C---:B------:R-:W-:Y:S02]  /*9e60*/  FMUL.FTZ R144, R2.reuse, R144 ;  /* 0x0000009002907220 */ /* 0x040fe40000410000 */
[----:B------:R-:W-:Y:S02]  /*9e70*/  FMUL.FTZ R145, R2, R145 ;  /* 0x0000009102917220 */ /* 0x000fe40000410000 */
[C---:B---3--:R-:W-:Y:S03]  /*9e80*/  HMMA.16816.F32 R140, R168.reuse, R172, R140 ;  /* 0x000000aca88c723c */ /* 0x048fe6000000188c */
[C---:B------:R-:W-:Y:S02]  /*9e90*/  FMUL.FTZ R146, R0.reuse, R146 ;  /* 0x0000009200927220 */ /* 0x040fe40000410000 */
[C---:B------:R-:W-:Y:S02]  /*9ea0*/  FMUL.FTZ R147, R0.reuse, R147 ;  /* 0x0000009300937220 */ /* 0x040fe40000410000 */
[----:B--2---:R-:W-:Y:S02]  /*9eb0*/  FMUL.FTZ R14, R0, R178 ;  /* 0x000000b2000e7220 */ /* 0x004fe40000410000 */
[C---:B------:R-:W-:Y:S03]  /*9ec0*/  FMUL.FTZ R148, R2.reuse, R148 ;  /* 0x0000009402947220 */ /* 0x040fe60000410000 */
[C---:B------:R-:W-:Y:S01]  /*9ed0*/  HMMA.16816.F32 R144, R168.reuse, R174, R144 ;  /* 0x000000aea890723c */ /* 0x040fe20000001890 */
[----:B------:R-:W2:Y:S02]  /*9ee0*/  LDSM.16.MT88.4 R172, [R214+0x9100] ;  /* 0x00910000d6ac783b */ /* 0x000ea40000004200 */
[----:B------:R-:W-:Y:S02]  /*9ef0*/  FMUL.FTZ R149, R2, R149 ;  /* 0x0000009502957220 */ /* 0x000fe40000410000 */
[C---:B------:R-:W-:Y:S02]  /*9f00*/  FMUL.FTZ R150, R0.reuse, R150 ;  /* 0x0000009600967220 */ /* 0x040fe40000410000 */
[C---:B------:R-:W-:Y:S02]  /*9f10*/  FMUL.FTZ R151, R0.reuse, R151 ;  /* 0x0000009700977220 */ /* 0x040fe40000410000 */
[----:B-1----:R-:W-:Y:S02]  /*9f20*/  FMUL.FTZ R15, R0, R179 ;  /* 0x000000b3000f7220 */ /* 0x002fe40000410000 */
[----:B------:R-:W1:Y:S01]  /*9f30*/  LDSM.16.MT88.4 R176, [R212+0x900] ;  /* 0x00090000d4b0783b */ /* 0x000e620000004200 */
[--C-:B------:R-:W-:Y:S02]  /*9f40*/  FFMA.FTZ R18, R18, c[0x0][0x2d0], -R166.reuse ;  /* 0x0000b40012127a23 */ /* 0x100fe400000108a6 */
[C---:B------:R-:W-:Y:S02]  /*9f50*/  HMMA.16816.F32 R148, R168.reuse, R184, R148 ;  /* 0x000000b8a894723c */ /* 0x040fe40000001894 */
[----:B------:R3:W-:Y:S01]  /*9f60*/  MUFU.EX2 R199, R18 ;  /* 0x0000001200c77308 */ /* 0x0007e20000000800 */
[----:B------:R-:W-:Y:S02]  /*9f70*/  FFMA.FTZ R19, R19, c[0x0][0x2d0], -R166 ;  /* 0x0000b40013137a23 */ /* 0x000fe400000108a6 */
[C---:B------:R-:W-:Y:S02]  /*9f80*/  FMUL.FTZ R152, R2.reuse, R152 ;  /* 0x0000009802987220 */ /* 0x040fe40000410000 */
[----:B------:R-:W-:Y:S01]  /*9f90*/  FMUL.FTZ R153, R2, R153 ;  /* 0x0000009902997220 */ /* 0x000fe20000410000 */
[C---:B------:R-:W-:Y:S01]  /*9fa0*/  HMMA.16816.F32 R12, R168.reuse, R186, R12 ;  /* 0x000000baa80c723c */ /* 0x040fe2000000180c */
[----:B------:R-:W1:Y:S03]  /*9fb0*/  LDSM.16.MT88.4 R184, [R213+0x900] ;  /* 0x00090000d5b8783b */ /* 0x000e660000004200 */
[C---:B------:R-:W-:Y:S01]  /*9fc0*/  FMUL.FTZ R154, R0.reuse, R154 ;  /* 0x0000009a009a7220 */ /* 0x040fe20000410000 */
[----:B------:R2:W1:Y:S01]  /*9fd0*/  MUFU.EX2 R198, R19 ;  /* 0x0000001300c67308 */ /* 0x0004620000000800 */
[----:B------:R-:W-:Y:S02]  /*9fe0*/  FMUL.FTZ R155, R0, R155 ;  /* 0x0000009b009b7220 */ /* 0x000fe40000410000 */
[C---:B------:R-:W-:Y:S04]  /*9ff0*/  FMUL.FTZ R156, R2.reuse, R156 ;  /* 0x0000009c029c7220 */ /* 0x040fe80000410000 */
[----:B------:R-:W-:Y:S01]  /*a000*/  FMUL.FTZ R157, R2, R157 ;  /* 0x0000009d029d7220 */ /* 0x000fe20000410000 */
[C---:B----4-:R-:W-:Y:S03]  /*a010*/  HMMA.16816.F32 R152, R168.reuse, R188, R152 ;  /* 0x000000bca898723c */ /* 0x050fe60000001898 */
[C---:B------:R-:W-:Y:S02]  /*a020*/  FMUL.FTZ R158, R0.reuse, R158 ;  /* 0x0000009e009e7220 */ /* 0x040fe40000410000 */
[C---:B------:R-:W-:Y:S02]  /*a030*/  FMUL.FTZ R159, R0.reuse, R159 ;  /* 0x0000009f009f7220 */ /* 0x040fe40000410000 */
[----:B---3--:R-:W-:Y:S02]  /*a040*/  FMUL.FTZ R18, R0, R182 ;  /* 0x000000b600127220 */ /* 0x008fe40000410000 */
[C---:B------:R-:W-:Y:S03]  /*a050*/  FMUL.FTZ R160, R2.reuse, R160 ;  /* 0x000000a002a07220 */ /* 0x040fe60000410000 */
[C---:B------:R-:W-:Y:S01]  /*a060*/  HMMA.16816.F32 R156, R168.reuse, R190, R156 ;  /* 0x000000bea89c723c */ /* 0x040fe2000000189c */
[----:B------:R-:W3:Y:S02]  /*a070*/  LDSM.16.MT88.4 R188, [R215+0x900] ;  /* 0x00090000d7bc783b */ /* 0x000ee40000004200 */
[----:B------:R-:W-:Y:S02]  /*a080*/  FMUL.FTZ R161, R2, R161 ;  /* 0x000000a102a17220 */ /* 0x000fe40000410000 */
[C---:B------:R-:W-:Y:S02]  /*a090*/  FMUL.FTZ R162, R0.reuse, R162 ;  /* 0x000000a200a27220 */ /* 0x040fe40000410000 */
[C---:B------:R-:W-:Y:S02]  /*a0a0*/  FMUL.FTZ R163, R0.reuse, R163 ;  /* 0x000000a300a37220 */ /* 0x040fe40000410000 */
[----:B--2---:R-:W-:Y:S02]  /*a0b0*/  FMUL.FTZ R19, R0, R183 ;  /* 0x000000b700137220 */ /* 0x004fe40000410000 */
[----:B------:R-:W-:Y:S01]  /*a0c0*/  LDSM.16.MT88.4 R180, [R215+0x3900] ;  /* 0x00390000d7b4783b */ /* 0x000fe20000004200 */
[--C-:B------:R-:W-:Y:S02]  /*a0d0*/  FFMA.FTZ R49, R49, c[0x0][0x2d0], -R196.reuse ;  /* 0x0000b40031317a23 */ /* 0x100fe400000108c4 */
[C---:B------:R-:W-:Y:S03]  /*a0e0*/  HMMA.16816.F32 R160, R168.reuse, R172, R160 ;  /* 0x000000aca8a0723c */ /* 0x040fe600000018a0 */
[--C-:B------:R-:W-:Y:S01]  /*a0f0*/  FFMA.FTZ R44, R44, c[0x0][0x2d0], -R196.reuse ;  /* 0x0000b4002c2c7a23 */ /* 0x100fe200000108c4 */
[----:B------:R-:W-:Y:S01]  /*a100*/  MUFU.EX2 R49, R49 ;  /* 0x0000003100317308 */ /* 0x000fe20000000800 */
[----:B------:R-:W-:Y:S02]  /*a110*/  FFMA.FTZ R45, R45, c[0x0][0x2d0], -R196 ;  /* 0x0000b4002d2d7a23 */ /* 0x000fe400000108c4 */
[--C-:B------:R-:W-:Y:S01]  /*a120*/  FFMA.FTZ R46, R46, c[0x0][0x2d0], -R166.reuse ;  /* 0x0000b4002e2e7a23 */ /* 0x100fe200000108a6 */
[----:B------:R-:W-:Y:S01]  /*a130*/  HMMA.16816.F32 R16, R168, R174, R16 ;  /* 0x000000aea810723c */ /* 0x000fe20000001810 */
[----:B------:R-:W2:Y:S03]  /*a140*/  LDSM.16.MT88.4 R172, [R212+0x3900] ;  /* 0x00390000d4ac783b */ /* 0x000ea60000004200 */
[----:B------:R-:W-:Y:S02]  /*a150*/  FFMA.FTZ R47, R47, c[0x0][0x2d0], -R166 ;  /* 0x0000b4002f2f7a23 */ /* 0x000fe400000108a6 */
[----:B------:R-:W-:Y:S01]  /*a160*/  MUFU.EX2 R44, R44 ;  /* 0x0000002c002c7308 */ /* 0x000fe20000000800 */
[----:B------:R-:W-:Y:S01]  /*a170*/  F2FP.PACK_AB R168, R201, R203 ;  /* 0x000000cbc9a8723e */ /* 0x000fe200000000ff */
[----:B------:R-:W-:Y:S01]  /*a180*/  FFMA.FTZ R48, R48, c[0x0][0x2d0], -R196 ;  /* 0x0000b40030307a23 */ /* 0x000fe200000108c4 */
[----:B------:R-:W-:Y:S03]  /*a190*/  F2FP.PACK_AB R169, R200, R202 ;  /* 0x000000cac8a9723e */ /* 0x000fe600000000ff */
[----:B------:R-:W-:Y:S01]  /*a1a0*/  F2FP.PACK_AB R170, R251, R252 ;  /* 0x000000fcfbaa723e */ /* 0x000fe200000000ff */
[--C-:B------:R-:W-:Y:S01]  /*a1b0*/  FFMA.FTZ R50, R50, c[0x0][0x2d0], -R166.reuse ;  /* 0x0000b40032327a23 */ /* 0x100fe200000108a6 */
[----:B-1----:R-:W-:Y:S01]  /*a1c0*/  F2FP.PACK_AB R171, R198, R199 ;  /* 0x000000c7c6ab723e */ /* 0x002fe200000000ff */
[----:B------:R-:W-:Y:S01]  /*a1d0*/  FFMA.FTZ R166, R51, c[0x0][0x2d0], -R166 ;  /* 0x0000b40033a67a23 */ /* 0x000fe200000108a6 */
[----:B------:R-:W-:Y:S05]  /*a1e0*/  MUFU.EX2 R45, R45 ;  /* 0x0000002d002d7308 */ /* 0x000fea0000000800 */
[C---:B------:R-:W-:Y:S05]  /*a1f0*/  HMMA.16816.F32 R4, R168.reuse, R176, R4 ;  /* 0x000000b0a804723c */ /* 0x040fea0000001804 */
[----:B------:R-:W-:Y:S03]  /*a200*/  MUFU.EX2 R166, R166 ;  /* 0x000000a600a67308 */ /* 0x000fe60000000800 */
[C---:B------:R-:W-:Y:S01]  /*a210*/  HMMA.16816.F32 R8, R168.reuse, R178, R8 ;  /* 0x000000b2a808723c */ /* 0x040fe20000001808 */
[----:B------:R-:W1:Y:S06]  /*a220*/  LDSM.16.MT88.4 R176, [R213+0x3900] ;  /* 0x00390000d5b0783b */ /* 0x000e6c0000004200 */
[----:B------:R-:W-:Y:S01]  /*a230*/  MUFU.EX2 R46, R46 ;  /* 0x0000002e002e7308 */ /* 0x000fe20000000800 */
[C---:B------:R-:W-:Y:S08]  /*a240*/  HMMA.16816.F32 R52, R168.reuse, R184, R52 ;  /* 0x000000b8a834723c */ /* 0x040ff00000001834 */
[C---:B------:R-:W-:Y:S01]  /*a250*/  HMMA.16816.F32 R56, R168.reuse, R186, R56 ;  /* 0x000000baa838723c */ /* 0x040fe20000001838 */
[----:B------:R-:W4:Y:S01]  /*a260*/  LDSM.16.MT88.4 R184, [R214+0x3900] ;  /* 0x00390000d6b8783b */ /* 0x000f220000004200 */
[----:B------:R-:W-:Y:S06]  /*a270*/  MUFU.EX2 R47, R47 ;  /* 0x0000002f002f7308 */ /* 0x000fec0000000800 */
[C---:B---3--:R-:W-:Y:S04]  /*a280*/  HMMA.16816.F32 R60, R168.reuse, R188, R60 ;  /* 0x000000bca83c723c */ /* 0x048fe8000000183c */
[----:B------:R-:W-:Y:S04]  /*a290*/  MUFU.EX2 R48, R48 ;  /* 0x0000003000307308 */ /* 0x000fe80000000800 */
[C---:B------:R-:W-:Y:S01]  /*a2a0*/  HMMA.16816.F32 R64, R168.reuse, R190, R64 ;  /* 0x000000bea840723c */ /* 0x040fe20000001840 */
[----:B------:R-:W3:Y:S05]  /*a2b0*/  LDSM.16.MT88.4 R188, [R212+0x6900] ;  /* 0x00690000d4bc783b */ /* 0x000eea0000004200 */
[----:B------:R-:W-:Y:S02]  /*a2c0*/  MUFU.EX2 R50, R50 ;  /* 0x0000003200327308 */ /* 0x000fe40000000800 */
[C---:B------:R-:W-:Y:S08]  /*a2d0*/  HMMA.16816.F32 R68, R168.reuse, R192, R68 ;  /* 0x000000c0a844723c */ /* 0x040ff00000001844 */
[C---:B------:R-:W-:Y:S01]  /*a2e0*/  HMMA.16816.F32 R72, R168.reuse, R194, R72 ;  /* 0x000000c2a848723c */ /* 0x040fe20000001848 */
[----:B------:R-:W-:Y:S06]  /*a2f0*/  MUFU.EX2 R194, R22 ;  /* 0x0000001600c27308 */ /* 0x000fec0000000800 */
[----:B------:R-:W-:Y:S01]  /*a300*/  MOV R195, R209 ;  /* 0x000000d100c37202 */ /* 0x000fe20000000f00 */
[C---:B--2---:R-:W-:Y:S03]  /*a310*/  HMMA.16816.F32 R76, R168.reuse, R172, R76 ;  /* 0x000000aca84c723c */ /* 0x044fe6000000184c */
[----:B------:R2:W2:Y:S05]  /*a320*/  MUFU.EX2 R193, R23 ;  /* 0x0000001700c17308 */ /* 0x0004aa0000000800 */
[C---:B------:R-:W-:Y:S01]  /*a330*/  HMMA.16816.F32 R80, R168.reuse, R174, R80 ;  /* 0x000000aea850723c */ /* 0x040fe20000001850 */
[----:B------:R-:W3:Y:S04]  /*a340*/  LDSM.16.MT88.4 R172, [R213+0x6900] ;  /* 0x00690000d5ac783b */ /* 0x000ee80000004200 */
[----:B------:R-:W-:Y:S03]  /*a350*/  MUFU.EX2 R192, R26 ;  /* 0x0000001a00c07308 */ /* 0x000fe60000000800 */
[C---:B-1----:R-:W-:Y:S07]  /*a360*/  HMMA.16816.F32 R84, R168.reuse, R176, R84 ;  /* 0x000000b0a854723c */ /* 0x042fee0000001854 */
[----:B------:R-:W-:Y:S01]  /*a370*/  MUFU.EX2 R209, R32 ;  /* 0x0000002000d17308 */ /* 0x000fe20000000800 */
[C---:B------:R-:W-:Y:S01]  /*a380*/  HMMA.16816.F32 R88, R168.reuse, R178, R88 ;  /* 0x000000b2a858723c */ /* 0x040fe20000001858 */
[----:B------:R-:W1:Y:S06]  /*a390*/  LDSM.16.MT88.4 R176, [R215+0x6900] ;  /* 0x00690000d7b0783b */ /* 0x000e6c0000004200 */
[----:B--2---:R-:W-:Y:S01]  /*a3a0*/  LDSM.16.MT88.4 R20, [R214+0x9900] ;  /* 0x00990000d614783b */ /* 0x004fe20000004200 */
[C---:B------:R-:W-:Y:S08]  /*a3b0*/  HMMA.16816.F32 R92, R168.reuse, R180, R92 ;  /* 0x000000b4a85c723c */ /* 0x040ff0000000185c */
[C---:B------:R-:W-:Y:S01]  /*a3c0*/  HMMA.16816.F32 R96, R168.reuse, R182, R96 ;  /* 0x000000b6a860723c */ /* 0x040fe20000001860 */
[----:B------:R-:W2:Y:S07]  /*a3d0*/  LDSM.16.MT88.4 R180, [R214+0x6900] ;  /* 0x00690000d6b4783b */ /* 0x000eae0000004200 */
[C---:B----4-:R-:W-:Y:S08]  /*a3e0*/  HMMA.16816.F32 R100, R168.reuse, R184, R100 ;  /* 0x000000b8a864723c */ /* 0x050ff00000001864 */
[C---:B------:R-:W-:Y:S01]  /*a3f0*/  HMMA.16816.F32 R104, R168.reuse, R186, R104 ;  /* 0x000000baa868723c */ /* 0x040fe20000001868 */
[----:B------:R-:W4:Y:S07]  /*a400*/  LDSM.16.MT88.4 R184, [R212+0x9900] ;  /* 0x00990000d4b8783b */ /* 0x000f2e0000004200 */
[C---:B---3--:R-:W-:Y:S01]  /*a410*/  HMMA.16816.F32 R108, R168.reuse, R188, R108 ;  /* 0x000000bca86c723c */ /* 0x048fe2000000186c */
[----:B------:R-:W-:Y:S07]  /*a420*/  MUFU.EX2 R189, R31 ;  /* 0x0000001f00bd7308 */ /* 0x000fee0000000800 */
[C---:B------:R-:W-:Y:S03]  /*a430*/  HMMA.16816.F32 R112, R168.reuse, R190, R112 ;  /* 0x000000bea870723c */ /* 0x040fe60000001870 */
[----:B------:R3:W2:Y:S05]  /*a440*/  MUFU.EX2 R191, R27 ;  /* 0x0000001b00bf7308 */ /* 0x0006aa0000000800 */
[C---:B------:R-:W-:Y:S05]  /*a450*/  HMMA.16816.F32 R116, R168.reuse, R172, R116 ;  /* 0x000000aca874723c */ /* 0x040fea0000001874 */
[----:B------:R2:W2:Y:S03]  /*a460*/  MUFU.EX2 R190, R30 ;  /* 0x0000001e00be7308 */ /* 0x0004a60000000800 */
[C---:B------:R-:W-:Y:S01]  /*a470*/  HMMA.16816.F32 R120, R168.reuse, R174, R120 ;  /* 0x000000aea878723c */ /* 0x040fe20000001878 */
[----:B------:R-:W4:Y:S06]  /*a480*/  LDSM.16.MT88.4 R172, [R213+0x9900] ;  /* 0x00990000d5ac783b */ /* 0x000f2c0000004200 */
[----:B------:R-:W-:Y:S01]  /*a490*/  MUFU.EX2 R188, R34 ;  /* 0x0000002200bc7308 */ /* 0x000fe20000000800 */
[C---:B-1----:R-:W-:Y:S01]  /*a4a0*/  HMMA.16816.F32 R124, R168.reuse, R176, R124 ;  /* 0x000000b0a87c723c */ /* 0x042fe2000000187c */
[----:B---3--:R-:W-:Y:S07]  /*a4b0*/  LDSM.16.MT88.4 R24, [R213+0x1100] ;  /* 0x00110000d518783b */ /* 0x008fee0000004200 */
[C---:B------:R-:W-:Y:S01]  /*a4c0*/  HMMA.16816.F32 R128, R168.reuse, R178, R128 ;  /* 0x000000b2a880723c */ /* 0x040fe20000001880 */
[----:B------:R-:W1:Y:S06]  /*a4d0*/  LDSM.16.MT88.4 R176, [R215+0x9900] ;  /* 0x00990000d7b0783b */ /* 0x000e6c0000004200 */
[----:B--2---:R-:W-:Y:S01]  /*a4e0*/  LDSM.16.MT88.4 R28, [R212+0x1900] ;  /* 0x00190000d41c783b */ /* 0x004fe20000004200 */
[C---:B------:R-:W-:Y:S08]  /*a4f0*/  HMMA.16816.F32 R132, R168.reuse, R180, R132 ;  /* 0x000000b4a884723c */ /* 0x040ff00000001884 */
[C---:B------:R-:W-:Y:S01]  /*a500*/  HMMA.16816.F32 R136, R168.reuse, R182, R136 ;  /* 0x000000b6a888723c */ /* 0x040fe20000001888 */
[----:B------:R-:W2:Y:S07]  /*a510*/  LDSM.16.MT88.4 R180, [R212+0x1100] ;  /* 0x00110000d4b4783b */ /* 0x000eae0000004200 */
[C---:B----4-:R-:W-:Y:S01]  /*a520*/  HMMA.16816.F32 R140, R168.reuse, R184, R140 ;  /* 0x000000b8a88c723c */ /* 0x050fe2000000188c */
[----:B------:R-:W-:Y:S06]  /*a530*/  MUFU.EX2 R184, R42 ;  /* 0x0000002a00b87308 */ /* 0x000fec0000000800 */
[----:B------:R-:W-:Y:S01]  /*a540*/  MOV R185, R208 ;  /* 0x000000d000b97202 */ /* 0x000fe20000000f00 */
[C---:B------:R-:W-:Y:S03]  /*a550*/  HMMA.16816.F32 R144, R168.reuse, R186, R144 ;  /* 0x000000baa890723c */ /* 0x040fe60000001890 */
[----:B------:R-:W3:Y:S05]  /*a560*/  MUFU.EX2 R208, R33 ;  /* 0x0000002100d07308 */ /* 0x000eea0000000800 */
[C---:B------:R-:W-:Y:S05]  /*a570*/  HMMA.16816.F32 R148, R168.reuse, R172, R148 ;  /* 0x000000aca894723c */ /* 0x040fea0000001894 */
[----:B------:R4:W2:Y:S03]  /*a580*/  MUFU.EX2 R187, R35 ;  /* 0x0000002300bb7308 */ /* 0x0008a60000000800 */
[C---:B------:R-:W-:Y:S01]  /*a590*/  HMMA.16816.F32 R12, R168.reuse, R174, R12 ;  /* 0x000000aea80c723c */ /* 0x040fe2000000180c */
[----:B------:R-:W2:Y:S06]  /*a5a0*/  LDSM.16.MT88.4 R172, [R215+0x1100] ;  /* 0x00110000d7ac783b */ /* 0x000eac0000004200 */
[----:B------:R-:W-:Y:S01]  /*a5b0*/  MUFU.EX2 R186, R38 ;  /* 0x0000002600ba7308 */ /* 0x000fe20000000800 */
[C---:B-1----:R-:W-:Y:S08]  /*a5c0*/  HMMA.16816.F32 R152, R168.reuse, R176, R152 ;  /* 0x000000b0a898723c */ /* 0x042ff00000001898 */
[C---:B------:R-:W-:Y:S01]  /*a5d0*/  HMMA.16816.F32 R156, R168.reuse, R178, R156 ;  /* 0x000000b2a89c723c */ /* 0x040fe2000000189c */
[----:B------:R-:W1:Y:S06]  /*a5e0*/  LDSM.16.MT88.4 R176, [R214+0x1100] ;  /* 0x00110000d6b0783b */ /* 0x000e6c0000004200 */
[----:B----4-:R-:W-:Y:S01]  /*a5f0*/  LDSM.16.MT88.4 R32, [R213+0x1900] ;  /* 0x00190000d520783b */ /* 0x010fe20000004200 */
[C---:B------:R-:W-:Y:S07]  /*a600*/  HMMA.16816.F32 R160, R168.reuse, R20, R160 ;  /* 0x00000014a8a0723c */ /* 0x040fee00000018a0 */
[----:B------:R-:W-:Y:S01]  /*a610*/  F2FP.PACK_AB R20, R249, R250 ;  /* 0x000000faf914723e */ /* 0x000fe200000000ff */
[----:B------:R-:W-:Y:S01]  /*a620*/  HMMA.16816.F32 R16, R168, R22, R16 ;  /* 0x00000016a810723c */ /* 0x000fe20000001810 */
[----:B------:R-:W4:Y:S03]  /*a630*/  LDSM.16.MT88.4 R168, [R212+0x4100] ;  /* 0x00410000d4a8783b */ /* 0x000f260000004200 */
[----:B------:R-:W-:Y:S03]  /*a640*/  F2FP.PACK_AB R21, R193, R194 ;  /* 0x000000c2c115723e */ /* 0x000fe600000000ff */
[----:B------:R-:W-:Y:S02]  /*a650*/  F2FP.PACK_AB R22, R246, R248 ;  /* 0x000000f8f616723e */ /* 0x000fe400000000ff */
[----:B------:R-:W-:Y:S07]  /*a660*/  F2FP.PACK_AB R23, R191, R192 ;  /* 0x000000c0bf17723e */ /* 0x000fee00000000ff */
[C---:B--2---:R-:W-:Y:S08]  /*a670*/  HMMA.16816.F32 R4, R20.reuse, R180, R4 ;  /* 0x000000b41404723c */ /* 0x044ff00000001804 */
[C---:B------:R-:W-:Y:S01]  /*a680*/  HMMA.16816.F32 R8, R20.reuse, R182, R8 ;  /* 0x000000b61408723c */ /* 0x040fe20000001808 */
[----:B------:R-:W2:Y:S07]  /*a690*/  LDSM.16.MT88.4 R180, [R213+0x4100] ;  /* 0x00410000d5b4783b */ /* 0x000eae0000004200 */
[C---:B------:R-:W-:Y:S08]  /*a6a0*/  HMMA.16816.F32 R52, R20.reuse, R24, R52 ;  /* 0x000000181434723c */ /* 0x040ff00000001834 */
        /* <DEDUP_REMOVED lines=20> */
[C---:B-1----:R-:W-:Y:S08]  /*a7f0*/  HMMA.16816.F32 R108, R20.reuse, R176, R108 ;  /* 0x000000b0146c723c */ /* 0x042ff0000000186c */
[C---:B------:R-:W-:Y:S01]  /*a800*/  HMMA.16816.F32 R112, R20.reuse, R178, R112 ;  /* 0x000000b21470723c */ /* 0x040fe20000001870 */
[----:B------:R-:W-:Y:S07]  /*a810*/  LDSM.16.MT88.4 R176, [R215+0xa100] ;  /* 0x00a10000d7b0783b */ /* 0x000fee0000004200 */
[C---:B----4-:R-:W-:Y:S08]  /*a820*/  HMMA.16816.F32 R116, R20.reuse, R168, R116 ;  /* 0x000000a81474723c */ /* 0x050ff00000001874 */
[C---:B------:R-:W-:Y:S01]  /*a830*/  HMMA.16816.F32 R120, R20.reuse, R170, R120 ;  /* 0x000000aa1478723c */ /* 0x040fe20000001878 */
[----:B------:R-:W1:Y:S07]  /*a840*/  LDSM.16.MT88.4 R168, [R213+0xa100] ;  /* 0x00a10000d5a8783b */ /* 0x000e6e0000004200 */
[C---:B--2---:R-:W-:Y:S07]  /*a850*/  HMMA.16816.F32 R124, R20.reuse, R180, R124 ;  /* 0x000000b4147c723c */ /* 0x044fee000000187c */
[----:B------:R-:W-:Y:S01]  /*a860*/  MOV R181, R203 ;  /* 0x000000cb00b57202 */ /* 0x000fe20000000f00 */
[C---:B------:R-:W-:Y:S01]  /*a870*/  HMMA.16816.F32 R128, R20.reuse, R182, R128 ;  /* 0x000000b61480723c */ /* 0x040fe20000001880 */
[----:B------:R-:W-:Y:S03]  /*a880*/  MUFU.EX2 R203, R36 ;  /* 0x0000002400cb7308 */ /* 0x000fe60000000800 */
[----:B------:R-:W-:Y:S02]  /*a890*/  MOV R180, R201 ;  /* 0x000000c900b47202 */ /* 0x000fe40000000f00 */
[----:B------:R-:W-:Y:S02]  /*a8a0*/  MOV R51, R181 ;  /* 0x000000b500337202 */ /* 0x000fe40000000f00 */
[C---:B------:R-:W-:Y:S03]  /*a8b0*/  HMMA.16816.F32 R132, R20.reuse, R24, R132 ;  /* 0x000000181484723c */ /* 0x040fe60000001884 */
[----:B------:R-:W2:Y:S01]  /*a8c0*/  MUFU.EX2 R201, R37 ;  /* 0x0000002500c97308 */ /* 0x000ea20000000800 */
[----:B------:R-:W-:Y:S02]  /*a8d0*/  MOV R183, R197 ;  /* 0x000000c500b77202 */ /* 0x000fe40000000f00 */
[----:B------:R-:W-:Y:S02]  /*a8e0*/  F2FP.PACK_AB R181, R47, R46 ;  /* 0x0000002e2fb5723e */ /* 0x000fe400000000ff */
[C---:B------:R-:W-:Y:S01]  /*a8f0*/  HMMA.16816.F32 R136, R20.reuse, R26, R136 ;  /* 0x0000001a1488723c */ /* 0x040fe20000001888 */
[----:B------:R-:W4:Y:S03]  /*a900*/  LDSM.16.MT88.4 R24, [R214+0xa100] ;  /* 0x00a10000d618783b */ /* 0x000f260000004200 */
[----:B------:R-:W-:Y:S01]  /*a910*/  F2FP.PACK_AB R182, R49, R48 ;  /* 0x0000003031b6723e */ /* 0x000fe200000000ff */
[----:B------:R-:W-:Y:S01]  /*a920*/  MUFU.EX2 R197, R40 ;  /* 0x0000002800c57308 */ /* 0x000fe20000000800 */
[----:B------:R-:W-:Y:S02]  /*a930*/  MOV R196, R180 ;  /* 0x000000b400c47202 */ /* 0x000fe40000000f00 */
[C---:B---3--:R-:W-:Y:S04]  /*a940*/  HMMA.16816.F32 R140, R20.reuse, R172, R140 ;  /* 0x000000ac148c723c */ /* 0x048fe8000000188c */
[----:B------:R-:W-:Y:S04]  /*a950*/  F2FP.PACK_AB R180, R45, R44 ;  /* 0x0000002c2db4723e */ /* 0x000fe800000000ff */
[C---:B------:R-:W-:Y:S01]  /*a960*/  HMMA.16816.F32 R144, R20.reuse, R174, R144 ;  /* 0x000000ae1490723c */ /* 0x040fe20000001890 */
[----:B------:R-:W-:Y:S07]  /*a970*/  LDSM.16.MT88.4 R172, [R214+0x1900] ;  /* 0x00190000d6ac783b */ /* 0x000fee0000004200 */
[C---:B-1----:R-:W-:Y:S08]  /*a980*/  HMMA.16816.F32 R148, R20.reuse, R168, R148 ;  /* 0x000000a81494723c */ /* 0x042ff00000001894 */
[C---:B------:R-:W-:Y:S01]  /*a990*/  HMMA.16816.F32 R12, R20.reuse, R170, R12 ;  /* 0x000000aa140c723c */ /* 0x040fe2000000180c */
[----:B------:R-:W1:Y:S07]  /*a9a0*/  LDSM.16.MT88.4 R168, [R215+0x1900] ;  /* 0x00190000d7a8783b */ /* 0x000e6e0000004200 */
[C---:B------:R-:W-:Y:S07]  /*a9b0*/  HMMA.16816.F32 R152, R20.reuse, R176, R152 ;  /* 0x000000b01498723c */ /* 0x040fee0000001898 */
[----:B------:R-:W-:Y:S01]  /*a9c0*/  MOV R177, R185 ;  /* 0x000000b900b17202 */ /* 0x000fe20000000f00 */
[C---:B------:R-:W-:Y:S01]  /*a9d0*/  HMMA.16816.F32 R156, R20.reuse, R178, R156 ;  /* 0x000000b2149c723c */ /* 0x040fe2000000189c */
[----:B------:R-:W3:Y:S01]  /*a9e0*/  LDL.LU R178, [R1] ;  /* 0x0000000001b27983 */ /* 0x000ee20000300800 */
[----:B------:R1:W1:Y:S02]  /*a9f0*/  MUFU.EX2 R185, R39 ;  /* 0x0000002700b97308 */ /* 0x0002640000000800 */
[----:B------:R-:W-:Y:S03]  /*aa00*/  MOV R176, R195 ;  /* 0x000000c300b07202 */ /* 0x000fe60000000f00 */
[----:B------:R-:W-:Y:S01]  /*aa10*/  MOV R179, R165 ;  /* 0x000000a500b37202 */ /* 0x000fe20000000f00 */
[C---:B----4-:R-:W-:Y:S04]  /*aa20*/  HMMA.16816.F32 R160, R20.reuse, R24, R160 ;  /* 0x0000001814a0723c */ /* 0x050fe800000018a0 */
[----:B------:R-:W4:Y:S04]  /*aa30*/  MUFU.EX2 R195, R41 ;  /* 0x0000002900c37308 */ /* 0x000f280000000800 */
[----:B------:R-:W-:Y:S01]  /*aa40*/  HMMA.16816.F32 R16, R20, R26, R16 ;  /* 0x0000001a1410723c */ /* 0x000fe20000001810 */
[----:B------:R-:W2:Y:S05]  /*aa50*/  LDSM.16.MT88.4 R24, [R212+0x4900] ;  /* 0x00490000d418783b */ /* 0x000eaa0000004200 */
[----:B------:R4:W2:Y:S01]  /*aa60*/  MUFU.EX2 R165, R43 ;  /* 0x0000002b00a57308 */ /* 0x0008a20000000800 */
[----:B------:R-:W-:Y:S02]  /*aa70*/  F2FP.PACK_AB R20, R210, R211 ;  /* 0x000000d3d214723e */ /* 0x000fe400000000ff */
[----:B------:R-:W-:Y:S01]  /*aa80*/  F2FP.PACK_AB R21, R189, R190 ;  /* 0x000000bebd15723e */ /* 0x000fe200000000ff */
[----:B-1----:R-:W-:Y:S02]  /*aa90*/  LDSM.16.MT88.4 R36, [R214+0x2100] ;  /* 0x00210000d624783b */ /* 0x002fe40000004200 */
[----:B------:R-:W-:Y:S02]  /*aaa0*/  F2FP.PACK_AB R22, R208, R209 ;  /* 0x000000d1d016723e */ /* 0x000fe400000000ff */
[----:B------:R-:W-:Y:S07]  /*aab0*/  F2FP.PACK_AB R23, R187, R188 ;  /* 0x000000bcbb17723e */ /* 0x000fee00000000ff */
[C---:B------:R-:W-:Y:S08]  /*aac0*/  HMMA.16816.F32 R4, R20.reuse, R28, R4 ;  /* 0x0000001c1404723c */ /* 0x040ff00000001804 */
[C---:B------:R-:W-:Y:S01]  /*aad0*/  HMMA.16816.F32 R8, R20.reuse, R30, R8 ;  /* 0x0000001e1408723c */ /* 0x040fe20000001808 */
[----:B------:R-:W1:Y:S06]  /*aae0*/  LDSM.16.MT88.4 R28, [R213+0x4900] ;  /* 0x00490000d51c783b */ /* 0x000e6c0000004200 */
[----:B----4-:R-:W-:Y:S01]  /*aaf0*/  LDSM.16.MT88.4 R40, [R212+0x5100] ;  /* 0x00510000d428783b */ /* 0x010fe20000004200 */
[C---:B------:R-:W-:Y:S08]  /*ab00*/  HMMA.16816.F32 R52, R20.reuse, R32, R52 ;  /* 0x000000201434723c */ /* 0x040ff00000001834 */
[C---:B------:R-:W-:Y:S01]  /*ab10*/  HMMA.16816.F32 R56, R20.reuse, R34, R56 ;  /* 0x000000221438723c */ /* 0x040fe20000001838 */
[----:B------:R-:W4:Y:S07]  /*ab20*/  LDSM.16.MT88.4 R32, [R215+0x4900] ;  /* 0x00490000d720783b */ /* 0x000f2e0000004200 */
[C---:B------:R-:W-:Y:S08]  /*ab30*/  HMMA.16816.F32 R60, R20.reuse, R168, R60 ;  /* 0x000000a8143c723c */ /* 0x040ff0000000183c */
[C---:B------:R-:W-:Y:S01]  /*ab40*/  HMMA.16816.F32 R64, R20.reuse, R170, R64 ;  /* 0x000000aa1440723c */ /* 0x040fe20000001840 */
[----:B------:R-:W4:Y:S07]  /*ab50*/  LDSM.16.MT88.4 R168, [R214+0x4900] ;  /* 0x00490000d6a8783b */ /* 0x000f2e0000004200 */
        /* <DEDUP_REMOVED lines=11> */
[----:B------:R-:W4:Y:S07]  /*ac10*/  LDSM.16.MT88.4 R32, [R214+0x7900] ;  /* 0x00790000d620783b */ /* 0x000f2e0000004200 */
[C---:B------:R-:W-:Y:S08]  /*ac20*/  HMMA.16816.F32 R100, R20.reuse, R168, R100 ;  /* 0x000000a81464723c */ /* 0x040ff00000001864 */
[C---:B------:R-:W-:Y:S01]  /*ac30*/  HMMA.16816.F32 R104, R20.reuse, R170, R104 ;  /* 0x000000aa1468723c */ /* 0x040fe20000001868 */
[----:B------:R-:W4:Y:S07]  /*ac40*/  LDSM.16.MT88.4 R168, [R212+0xa900] ;  /* 0x00a90000d4a8783b */ /* 0x000f2e0000004200 */
[C---:B------:R-:W-:Y:S08]  /*ac50*/  HMMA.16816.F32 R108, R20.reuse, R172, R108 ;  /* 0x000000ac146c723c */ /* 0x040ff0000000186c */
[C---:B------:R-:W-:Y:S01]  /*ac60*/  HMMA.16816.F32 R112, R20.reuse, R174, R112 ;  /* 0x000000ae1470723c */ /* 0x040fe20000001870 */
[----:B------:R-:W-:Y:S07]  /*ac70*/  LDSM.16.MT88.4 R172, [R212+0x2900] ;  /* 0x00290000d4ac783b */ /* 0x000fee0000004200 */
        /* <DEDUP_REMOVED lines=10> */
[C---:B------:R-:W-:Y:S08]  /*ad20*/  HMMA.16816.F32 R144, R20.reuse, R170, R144 ;  /* 0x000000aa1490723c */ /* 0x040ff00000001890 */
[C---:B--2---:R-:W-:Y:S08]  /*ad30*/  HMMA.16816.F32 R148, R20.reuse, R24, R148 ;  /* 0x000000181494723c */ /* 0x044ff00000001894 */
[C---:B------:R-:W-:Y:S01]  /*ad40*/  HMMA.16816.F32 R12, R20.reuse, R26, R12 ;  /* 0x0000001a140c723c */ /* 0x040fe2000000180c */
[----:B------:R-:W2:Y:S07]  /*ad50*/  LDSM.16.MT88.4 R24, [R212+0x2100] ;  /* 0x00210000d418783b */ /* 0x000eae0000004200 */
[C---:B-1----:R-:W-:Y:S08]  /*ad60*/  HMMA.16816.F32 R152, R20.reuse, R28, R152 ;  /* 0x0000001c1498723c */ /* 0x042ff00000001898 */
[C---:B------:R-:W-:Y:S01]  /*ad70*/  HMMA.16816.F32 R156, R20.reuse, R30, R156 ;  /* 0x0000001e149c723c */ /* 0x040fe2000000189c */
[----:B------:R-:W1:Y:S07]  /*ad80*/  LDSM.16.MT88.4 R28, [R213+0x2100] ;  /* 0x00210000d51c783b */ /* 0x000e6e0000004200 */
[C---:B----4-:R-:W-:Y:S08]  /*ad90*/  HMMA.16816.F32 R160, R20.reuse, R32, R160 ;  /* 0x0000002014a0723c */ /* 0x050ff000000018a0 */
[----:B------:R-:W-:Y:S01]  /*ada0*/  HMMA.16816.F32 R16, R20, R34, R16 ;  /* 0x000000221410723c */ /* 0x000fe20000001810 */
[----:B------:R-:W4:Y:S06]  /*adb0*/  LDSM.16.MT88.4 R32, [R215+0x2100] ;  /* 0x00210000d720783b */ /* 0x000f2c0000004200 */
[----:B------:R-:W-:Y:S02]  /*adc0*/  F2FP.PACK_AB R20, R201, R203 ;  /* 0x000000cbc914723e */ /* 0x000fe400000000ff */
[----:B------:R-:W-:Y:S03]  /*add0*/  F2FP.PACK_AB R21, R185, R186 ;  /* 0x000000bab915723e */ /* 0x000fe600000000ff */
[----:B------:R-:W-:Y:S02]  /*ade0*/  F2FP.PACK_AB R22, R195, R197 ;  /* 0x000000c5c316723e */ /* 0x000fe400000000ff */
[----:B------:R-:W-:Y:S01]  /*adf0*/  F2FP.PACK_AB R23, R165, R184 ;  /* 0x000000b8a517723e */ /* 0x000fe200000000ff */
[----:B---3--:R-:W-:Y:S01]  /*ae00*/  FFMA.FTZ R2, R2, R178, R183 ;  /* 0x000000b202027223 */ /* 0x008fe200000100b7 */
[----:B------:R-:W-:Y:S05]  /*ae10*/  F2FP.PACK_AB R183, R166, R50 ;  /* 0x00000032a6b7723e */ /* 0x000fea00000000ff */
        /* <DEDUP_REMOVED lines=46> */
[----:B------:R-:W-:Y:S01]  /*b100*/  HMMA.16816.F32 R16, R20, R30, R16 ;  /* 0x0000001e1410723c */ /* 0x000fe20000001810 */
[----:B------:R-:W1:Y:S06]  /*b110*/  LDSM.16.MT88.4 R20, [R213+0x5900] ;  /* 0x00590000d514783b */ /* 0x000e6c0000004200 */
[----:B------:R-:W-:Y:S01]  /*b120*/  LDSM.16.MT88.4 R28, [R212+0x8900] ;  /* 0x00890000d41c783b */ /* 0x000fe20000004200 */
[C---:B------:R-:W-:Y:S05]  /*b130*/  HMMA.16816.F32 R168, R180.reuse, R172, R4 ;  /* 0x000000acb4a8723c */ /* 0x040fea0000001804 */
[----:B------:R-:W1:Y:S03]  /*b140*/  LDSM.16.MT88.4 R4, [R215+0x5900] ;  /* 0x00590000d704783b */ /* 0x000e660000004200 */
[C---:B------:R-:W-:Y:S03]  /*b150*/  HMMA.16816.F32 R172, R180.reuse, R174, R8 ;  /* 0x000000aeb4ac723c */ /* 0x040fe60000001808 */
[----:B------:R-:W1:Y:S05]  /*b160*/  LDSM.16.MT88.4 R8, [R214+0x5900] ;  /* 0x00590000d608783b */ /* 0x000e6a0000004200 */
[C---:B---3--:R-:W-:Y:S08]  /*b170*/  HMMA.16816.F32 R52, R180.reuse, R32, R52 ;  /* 0x00000020b434723c */ /* 0x048ff00000001834 */
[C---:B------:R-:W-:Y:S01]  /*b180*/  HMMA.16816.F32 R56, R180.reuse, R34, R56 ;  /* 0x00000022b438723c */ /* 0x040fe20000001838 */
[----:B------:R-:W3:Y:S07]  /*b190*/  LDSM.16.MT88.4 R32, [R213+0x8900] ;  /* 0x00890000d520783b */ /* 0x000eee0000004200 */
[C---:B----4-:R-:W-:Y:S07]  /*b1a0*/  HMMA.16816.F32 R60, R180.reuse, R36, R60 ;  /* 0x00000024b43c723c */ /* 0x050fee000000183c */
[----:B------:R-:W-:Y:S01]  /*b1b0*/  MOV R36, R179 ;  /* 0x000000b300247202 */ /* 0x000fe20000000f00 */
[C---:B------:R-:W-:Y:S01]  /*b1c0*/  HMMA.16816.F32 R64, R180.reuse, R38, R64 ;  /* 0x00000026b440723c */ /* 0x040fe20000001840 */
[----:B------:R-:W4:Y:S03]  /*b1d0*/  LDL.LU R38, [R1+0x4] ;  /* 0x0000040001267983 */ /* 0x000f260000300800 */
[----:B------:R-:W-:Y:S03]  /*b1e0*/  MOV R37, R176 ;  /* 0x000000b000257202 */ /* 0x000fe60000000f00 */
[----:B------:R-:W-:Y:S01]  /*b1f0*/  MOV R39, R177 ;  /* 0x000000b100277202 */ /* 0x000fe20000000f00 */
[C---:B------:R-:W-:Y:S01]  /*b200*/  HMMA.16816.F32 R68, R180.reuse, R40, R68 ;  /* 0x00000028b444723c */ /* 0x040fe20000001844 */
[----:B------:R-:W-:Y:S03]  /*b210*/  LDSM.16.MT88.4 R176, [R213+0xb900] ;  /* 0x00b90000d5b0783b */ /* 0x000fe60000004200 */
[----:B------:R-:W-:Y:S04]  /*b220*/  FADD.FTZ R2, R39, R2 ;  /* 0x0000000227027221 */ /* 0x000fe80000010000 */
[C---:B------:R-:W-:Y:S04]  /*b230*/  HMMA.16816.F32 R72, R180.reuse, R42, R72 ;  /* 0x0000002ab448723c */ /* 0x040fe80000001848 */
[----:B------:R-:W-:Y:S04]  /*b240*/  FADD.FTZ R2, R36, R2 ;  /* 0x0000000224027221 */ /* 0x000fe80000010000 */
[C---:B--2---:R-:W-:Y:S04]  /*b250*/  HMMA.16816.F32 R76, R180.reuse, R24, R76 ;  /* 0x00000018b44c723c */ /* 0x044fe8000000184c */
[----:B------:R-:W-:Y:S04]  /*b260*/  FADD.FTZ R2, R37, R2 ;  /* 0x0000000225027221 */ /* 0x000fe80000010000 */
[C---:B------:R-:W-:Y:S01]  /*b270*/  HMMA.16816.F32 R80, R180.reuse, R26, R80 ;  /* 0x0000001ab450723c */ /* 0x040fe20000001850 */
[----:B------:R-:W2:Y:S03]  /*b280*/  LDSM.16.MT88.4 R24, [R215+0x8900] ;  /* 0x00890000d718783b */ /* 0x000ea60000004200 */
[----:B------:R-:W-:Y:S04]  /*b290*/  FADD.FTZ R2, R51, R2 ;  /* 0x0000000233027221 */ /* 0x000fe80000010000 */
[C---:B-1----:R-:W-:Y:S04]  /*b2a0*/  HMMA.16816.F32 R84, R180.reuse, R20, R84 ;  /* 0x00000014b454723c */ /* 0x042fe80000001854 */
[----:B------:R-:W-:Y:S04]  /*b2b0*/  FADD.FTZ R2, R196, R2 ;  /* 0x00000002c4027221 */ /* 0x000fe80000010000 */
[C---:B------:R-:W-:Y:S01]  /*b2c0*/  HMMA.16816.F32 R88, R180.reuse, R22, R88 ;  /* 0x00000016b458723c */ /* 0x040fe20000001858 */
[----:B------:R-:W1:Y:S03]  /*b2d0*/  LDSM.16.MT88.4 R20, [R214+0x8900] ;  /* 0x00890000d614783b */ /* 0x000e660000004200 */
[----:B------:R-:W-:Y:S04]  /*b2e0*/  FADD.FTZ R2, R252, R2 ;  /* 0x00000002fc027221 */ /* 0x000fe80000010000 */
[C---:B------:R-:W-:Y:S04]  /*b2f0*/  HMMA.16816.F32 R92, R180.reuse, R4, R92 ;  /* 0x00000004b45c723c */ /* 0x040fe8000000185c */
        /* <DEDUP_REMOVED lines=11> */
[C---:B------:R-:W-:Y:S04]  /*b3b0*/  HMMA.16816.F32 R112, R180.reuse, R30, R112 ;  /* 0x0000001eb470723c */ /* 0x040fe80000001870 */
[----:B------:R-:W-:Y:S04]  /*b3c0*/  FADD.FTZ R2, R211, R2 ;  /* 0x00000002d3027221 */ /* 0x000fe80000010000 */
[C---:B---3--:R-:W-:Y:S04]  /*b3d0*/  HMMA.16816.F32 R116, R180.reuse, R32, R116 ;  /* 0x00000020b474723c */ /* 0x048fe80000001874 */
[----:B------:R-:W-:Y:S04]  /*b3e0*/  FADD.FTZ R2, R210, R2 ;  /* 0x00000002d2027221 */ /* 0x000fe80000010000 */
[C---:B------:R-:W-:Y:S04]  /*b3f0*/  HMMA.16816.F32 R120, R180.reuse, R34, R120 ;  /* 0x00000022b478723c */ /* 0x040fe80000001878 */
[----:B------:R-:W-:Y:S04]  /*b400*/  FADD.FTZ R2, R209, R2 ;  /* 0x00000002d1027221 */ /* 0x000fe80000010000 */
[C---:B--2---:R-:W-:Y:S04]  /*b410*/  HMMA.16816.F32 R124, R180.reuse, R24, R124 ;  /* 0x00000018b47c723c */ /* 0x044fe8000000187c */
[----:B------:R-:W-:Y:S04]  /*b420*/  FADD.FTZ R2, R208, R2 ;  /* 0x00000002d0027221 */ /* 0x000fe80000010000 */
[C---:B------:R-:W-:Y:S04]  /*b430*/  HMMA.16816.F32 R128, R180.reuse, R26, R128 ;  /* 0x0000001ab480723c */ /* 0x040fe80000001880 */
[----:B------:R-:W-:Y:S04]  /*b440*/  FADD.FTZ R2, R203, R2 ;  /* 0x00000002cb027221 */ /* 0x000fe80000010000 */
[C---:B-1----:R-:W-:Y:S04]  /*b450*/  HMMA.16816.F32 R132, R180.reuse, R20, R132 ;  /* 0x00000014b484723c */ /* 0x042fe80000001884 */
[----:B------:R-:W-:Y:S04]  /*b460*/  FADD.FTZ R2, R201, R2 ;  /* 0x00000002c9027221 */ /* 0x000fe80000010000 */
[C---:B------:R-:W-:Y:S04]  /*b470*/  HMMA.16816.F32 R136, R180.reuse, R22, R136 ;  /* 0x00000016b488723c */ /* 0x040fe80000001888 */
[----:B------:R-:W-:Y:S04]  /*b480*/  FADD.FTZ R2, R197, R2 ;  /* 0x00000002c5027221 */ /* 0x000fe80000010000 */
[C---:B------:R-:W-:Y:S04]  /*b490*/  HMMA.16816.F32 R140, R180.reuse, R4, R140 ;  /* 0x00000004b48c723c */ /* 0x040fe8000000188c */
[----:B------:R-:W-:Y:S04]  /*b4a0*/  FADD.FTZ R2, R195, R2 ;  /* 0x00000002c3027221 */ /* 0x000fe80000010000 */
[C---:B------:R-:W-:Y:S01]  /*b4b0*/  HMMA.16816.F32 R144, R180.reuse, R6, R144 ;  /* 0x00000006b490723c */ /* 0x040fe20000001890 */
[----:B------:R-:W1:Y:S07]  /*b4c0*/  LDSM.16.MT88.4 R4, [R214+0xb900] ;  /* 0x00b90000d604783b */ /* 0x000e6e0000004200 */
[C---:B------:R-:W-:Y:S08]  /*b4d0*/  HMMA.16816.F32 R148, R180.reuse, R176, R148 ;  /* 0x000000b0b494723c */ /* 0x040ff00000001894 */
[C---:B------:R-:W-:Y:S08]  /*b4e0*/  HMMA.16816.F32 R176, R180.reuse, R178, R12 ;  /* 0x000000b2b4b0723c */ /* 0x040ff0000000180c */
[C---:B------:R-:W-:Y:S08]  /*b4f0*/  HMMA.16816.F32 R152, R180.reuse, R8, R152 ;  /* 0x00000008b498723c */ /* 0x040ff00000001898 */
[C---:B------:R-:W-:Y:S08]  /*b500*/  HMMA.16816.F32 R156, R180.reuse, R10, R156 ;  /* 0x0000000ab49c723c */ /* 0x040ff0000000189c */
[C---:B-1----:R-:W-:Y:S08]  /*b510*/  HMMA.16816.F32 R160, R180.reuse, R4, R160 ;  /* 0x00000004b4a0723c */ /* 0x042ff000000018a0 */
[----:B------:R-:W-:Y:S04]  /*b520*/  HMMA.16816.F32 R180, R180, R6, R16 ;  /* 0x00000006b4b4723c */ /* 0x000fe80000001810 */
[----:B----4-:R-:W-:Y:S04]  /*b530*/  FFMA.FTZ R0, R0, R38, R207 ;  /* 0x0000002600007223 */ /* 0x010fe800000100cf */
        /* <DEDUP_REMOVED lines=19> */
[----:B------:R-:W-:Y:S01]  /*b670*/  MOV R165, R164 ;  /* 0x000000a400a57202 */ /* 0x000fe20000000f00 */
        /* <DEDUP_REMOVED lines=8> */
[----:B------:R-:W-:Y:S02]  /*b700*/  MOV R166, R3 ;  /* 0x0000000300a67202 */ /* 0x000fe40000000f00 */
[----:B------:R1:W-:Y:S06]  /*b710*/  STL [R1], R2 ;  /* 0x0000000201007387 */ /* 0x0003ec0000100800 */
[----:B------:R1:W-:Y:S01]  /*b720*/  STL [R1+0x4], R0 ;  /* 0x0000040001007387 */ /* 0x0003e20000100800 */
[----:B------:R-:W-:-:S05]  /*b730*/  @P0 BRA `(.L_x_3802) ;  /* 0xffffbd1000000947 */ /* 0x000fca000383ffff */
.L_x_3801:
[----:B-1--4-:R-:W2:Y:S04]  /*b740*/  LDL.LU R0, [R1] ;  /* 0x0000000001007983 */ /* 0x012ea80000300800 */
        /* <DEDUP_REMOVED lines=156> */
.L_x_3793:
        /* <DEDUP_REMOVED lines=311> */
.L_x_3805:
[----:B------:R-:W-:Y:S05]  /*d480*/  BSYNC B0 ;  /* 0x0000000000007941 */ /* 0x000fea0003800000 */
.L_x_3804:
        /* <DEDUP_REMOVED lines=195> */
.L_x_3803:
        /* <DEDUP_REMOVED lines=50> */
.L_x_3806:
        /* <DEDUP_REMOVED lines=10> */
.L_x_5247:


//--------------------- .text._ZN7cutlass13device_kernelIN5flash19enable_sm80_to_sm89INS1_16FlashAttnFwdSm80INS1_25CollectiveMainloopFwdSm80ILi8ELi1ELb0EN4cute5tupleIJNS5_1CILi128EEENS7_ILi64EEENS7_ILi256EEEEEELi256ENS_6half_tEfNS_4arch4Sm80ELb0ELb0ELb0ELb1ELb0ELb0ELb1ELb1EEENS1_21CollectiveEpilogueFwdINS6_IJS8_SA_S9_EEENS6_IJNS7_ILi1EEESI_SI_EEESC_SE_Li256ELb1ELb1ELb1ELb0EEENS1_36VarlenDynamicPersistentTileSchedulerILi128ELi64ELi256ELi256ELb1ELb1ELb0ELb0ELb1ELb1EEEEEEEEEvNT_6ParamsE --------------------------
	.section	.text._ZN7cutlass13device_kernelIN5flash19enable_sm80_to_sm89INS1_16FlashAttnFwdSm80INS1_25CollectiveMainloopFwdSm80ILi8ELi1ELb0EN4cute5tupleIJNS5_1CILi128EEENS7_ILi64EEENS7_ILi256EEEEEELi256ENS_6half_tEfNS_4arch4Sm80ELb0ELb0ELb0ELb1ELb0ELb0ELb1ELb1EEENS1_21CollectiveEpilogueFwdINS6_IJS8_SA_S9_EEENS6_IJNS7_ILi1EEESI_SI_EEESC_SE_Li256ELb1ELb1ELb1ELb0EEENS1_36VarlenDynamicPersistentTileSchedulerILi128ELi64ELi256ELi256ELb1ELb1ELb0ELb0ELb1ELb1EEEEEEEEEvNT_6ParamsE,"ax",@progbits
	.sectioninfo	@"SHI_REGISTERS=255"
	.align	128
.text._ZN7cutlass13device_kernelIN5flash19enable_sm80_to_sm89INS1_16FlashAttnFwdSm80INS1_25CollectiveMainloopFwdSm80ILi8ELi1ELb0EN4cute5tupleIJNS5_1CILi128EEENS7_ILi64EEENS7_ILi256EEEEEELi256ENS_6half_tEfNS_4arch4Sm80ELb0ELb0ELb0ELb1ELb0ELb0ELb1ELb1EEENS1_21CollectiveEpilogueFwdINS6_IJS8_SA_S9_EEENS6_IJNS7_ILi1EEESI_SI_EEESC_SE_Li256ELb1ELb1ELb1ELb0EEENS1_36VarlenDynamicPersistentTileSchedulerILi128ELi64ELi256ELi256ELb1ELb1ELb0ELb0ELb1ELb1EEEEEEEEEvNT_6ParamsE:
        .type           _ZN7cutlass13device_kernelIN5flash19enable_sm80_to_sm89INS1_16FlashAttnFwdSm80INS1_25CollectiveMainloopFwdSm80ILi8ELi1ELb0EN4cute5tupleIJNS5_1CILi128EEENS7_ILi64EEENS7_ILi256EEEEEELi256ENS_6half_tEfNS_4arch4Sm80ELb0ELb0ELb0ELb1ELb0ELb0ELb1ELb1EEENS1_21CollectiveEpilogueFwdINS6_IJS8_SA_S9_EEENS6_IJNS7_ILi1EEESI_SI_EEESC_SE_Li256ELb1ELb1ELb1ELb0EEENS1_36VarlenDynamicPersistentTileSchedulerILi128ELi64ELi256ELi256ELb1ELb1ELb0ELb0ELb1ELb1EEEEEEEEEvNT_6ParamsE,@function
        .size           _ZN7cutlass13device_kernelIN5flash19enable_sm80_to_sm89INS1_16FlashAttnFwdSm80INS1_25CollectiveMainloopFwdSm80ILi8ELi1ELb0EN4cute5tupleIJNS5_1CILi128EEENS7_ILi64EEENS7_ILi256EEEEEELi256ENS_6half_tEfNS_4arch4Sm80ELb0ELb0ELb0ELb1ELb0ELb0ELb1ELb1EEENS1_21CollectiveEpilogueFwdINS6_IJS8_SA_S9_EEENS6_IJNS7_ILi1EEESI_SI_EEESC_SE_Li256ELb1ELb1ELb1ELb0EEENS1_36VarlenDynamicPersistentTileSchedulerILi128ELi64ELi256ELi256ELb1ELb1ELb0ELb0ELb1ELb1EEEEEEEEEvNT_6ParamsE,(.L_x_5248 - _ZN7cutlass13device_kernelIN5flash19enable_sm80_to_sm89INS1_16FlashAttnFwdSm80INS1_25CollectiveMainloopFwdSm80ILi8ELi1ELb0EN4cute5tupleIJNS5_1CILi128EEENS7_ILi64EEENS7_ILi256EEEEEELi256ENS_6half_tEfNS_4arch4Sm80ELb0ELb0ELb0ELb1ELb0ELb0ELb1ELb1EEENS1_21CollectiveEpilogueFwdINS6_IJS8_SA_S9_EEENS6_IJNS7_ILi1EEESI_SI_EEESC_SE_Li256ELb1ELb1ELb1ELb0EEENS1_36VarlenDynamicPersistentTileSchedulerILi128ELi64ELi256ELi256ELb1ELb1ELb0ELb0ELb1ELb1EEEEEEEEEvNT_6ParamsE)
        .other          _ZN7cutlass13device_kernelIN5flash19enable_sm80_to_sm89INS1_16FlashAttnFwdSm80INS1_25CollectiveMainloopFwdSm80ILi8ELi1ELb0EN4cute5tupleIJNS5_1CILi128EEENS7_ILi64EEENS7_ILi256EEEEEELi256ENS_6half_tEfNS_4arch4Sm80ELb0ELb0ELb0ELb1ELb0ELb0ELb1ELb1EEENS1_21CollectiveEpilogueFwdINS6_IJS8_SA_S9_EEENS6_IJNS7_ILi1EEESI_SI_EEESC_SE_Li256ELb1ELb1ELb1ELb0EEENS1_36VarlenDynamicPersistentTileSchedulerILi128ELi64ELi256ELi256ELb1ELb1ELb0ELb0ELb1ELb1EEEEEEEEEvNT_6ParamsE,@"STO_CUDA_ENTRY STV_DEFAULT"
_ZN7cutlass13device_kernelIN5flash19enable_sm80_to_sm89INS1_16FlashAttnFwdSm80INS1_25CollectiveMainloopFwdSm80ILi8ELi1ELb0EN4cute5tupleIJNS5_1CILi128EEENS7_ILi64EEENS7_ILi256EEEEEELi256ENS_6half_tEfNS_4arch4Sm80ELb0ELb0ELb0ELb1ELb0ELb0ELb1ELb1EEENS1_21CollectiveEpilogueFwdINS6_IJS8_SA_S9_EEENS6_IJNS7_ILi1EEESI_SI_EEESC_SE_Li256ELb1ELb1ELb1ELb0EEENS1_36VarlenDynamicPersistentTileSchedulerILi128ELi64ELi256ELi256ELb1ELb1ELb0ELb0ELb1ELb1EEEEEEEEEvNT_6ParamsE:
[----:B------:R-:W-:-:S03]  /*0000*/  MOV R1, c[0x0][0x28] ;  /* 0x00000a0000017a02 */ /* 0x000fc60000000f00 */
[----:B------:R-:W1:Y:S01]  /*0010*/  S2R R2, SR_TID.X ;  /* 0x0000000000027919 */ /* 0x000e620000002100 */
[----:B------:R-:W-:Y:S01]  /*0020*/  IADD3 R1, R1, -0x40, RZ ;  /* 0xffffffc001017810 */ /* 0x000fe20007ffe0ff */
[----:B------:R-:W-:Y:S01]  /*0030*/  ULDC.64 UR6, c[0x0][0x118] ;  /* 0x0000460000067ab9 */ /* 0x000fe20000000a00 */
[----:B-1----:R-:W-:-:S05]  /*0040*/  SHF.R.U32.HI R0, RZ, 0x5, R2 ;  /* 0x00000005ff007819 */ /* 0x002fca0000011602 */
[----:B------:R-:W1:Y:S02]  /*0050*/  SHFL.IDX PT, R3, R0, RZ, 0x1f ;  /* 0x00001fff00037589 */ /* 0x000e6400000e0000 */
[----:B-1----:R-:W-:Y:S02]  /*0060*/  ISETP.NE.AND P0, PT, R3, RZ, PT ;  /* 0x000000ff0300720c */ /* 0x002fe40003f05270 */
[----:B------:R1:W-:Y:S11]  /*0070*/  STL [R1+0x30], R3 ;  /* 0x0000300301007387 */ /* 0x0003f60000100800 */
        /* <DEDUP_REMOVED lines=44> */
.L_x_3812:
        /* <DEDUP_REMOVED lines=17> */
.L_x_3900:
        /* <DEDUP_REMOVED lines=16> */
.L_x_3901:
[----:B---3--:R-:W-:-:S05]  /*0550*/  IMAD R0, R0, c[0x0][0x538], RZ ;  /* 0x00014e0000007a24 */ /* 0x008fca00078e02ff */
[----:B------:R-:W-:-:S04]  /*0560*/  IADD3 R6, R0, R6, RZ ;  /* 0x0000000600067210 */ /* 0x000fc80007ffe0ff */
[----:B------:R-:W-:-:S13]  /*0570*/  ISETP.GT.AND P0, PT, R6, UR4, PT ;  /* 0x0000000406007c0c */ /* 0x000fda000bf04270 */
[----:B-12---:R-:W-:Y:S05]  /*0580*/  @!P0 BRA `(.L_x_3812) ;  /* 0xfffffdb000008947 */ /* 0x006fea000383ffff */
.L_x_3808:
[----:B--2---:R-:W-:-:S05]  /*0590*/  IADD3 R240, -R0, R6, RZ ;  /* 0x0000000600f07210 */ /* 0x004fca0007ffe1ff */
[----:B------:R-:W-:-:S05]  /*05a0*/  IMAD R0, R4, c[0x0][0x538], R240 ;  /* 0x00014e0004007a24 */ /* 0x000fca00078e02f0 */
[----:B------:R-:W-:Y:S01]  /*05b0*/  ISETP.GT.AND P0, PT, R0, UR4, PT ;  /* 0x0000000400007c0c */ /* 0x000fe2000bf04270 */
[----:B------:R-:W-:-:S12]  /*05c0*/  BRA.DIV ~URZ, `(.L_x_3813) ;  /* 0x0000e5f27f007947 */ /* 0x000fd8000b800000 */
[----:B------:R-:W-:-:S04]  /*05d0*/  VOTE.ANY R6, PT, !P0 ;  /* 0x0000000000067806 */ /* 0x000fc800040e0100 */
.L_x_3902:
[----:B------:R1:W2:Y:S01]  /*05e0*/  POPC R243, R6 ;  /* 0x0000000600f37309 */ /* 0x0002a20000000000 */
[----:B------:R-:W-:Y:S05]  /*05f0*/  BRA.DIV ~URZ, `(.L_x_3814) ;  /* 0x0000e6127f007947 */ /* 0x000fea000b800000 */
[----:B--2---:R-:W2:Y:S04]  /*0600*/  SHFL.IDX PT, R11, R8, R243, 0x1f ;  /* 0x00001ff3080b7589 */ /* 0x004ea800000e0000 */
[----:B------:R3:W4:Y:S02]  /*0610*/  SHFL.IDX PT, R10, R7, R243, 0x1f ;  /* 0x00001ff3070a7589 */ /* 0x00072400000e0000 */
[----:B---3--:R-:W-:Y:S02]  /*0620*/  MOV R7, RZ ;  /* 0x000000ff00077202 */ /* 0x008fe40000000f00 */
.L_x_3903:
[----:B--2-4-:R-:W-:Y:S01]  /*0630*/  ISETP.NE.AND P0, PT, R6, RZ, PT ;  /* 0x000000ff0600720c */ /* 0x014fe20003f05270 */
[----:B------:R-:W-:-:S12]  /*0640*/  BSSY B0, `(.L_x_3815) ;  /* 0x0000005000007945 */ /* 0x000fd80003800000 */
[----:B------:R-:W-:Y:S05]  /*0650*/  @!P0 BRA `(.L_x_3816) ;  /* 0x0000003000008947 */ /* 0x000fea0003800000 */
[----:B------:R-:W-:Y:S01]  /*0660*/  IADD3 R3, R243, -0x1, RZ ;  /* 0xfffffffff3037810 */ /* 0x000fe20007ffe0ff */
[----:B------:R-:W-:Y:S05]  /*0670*/  BRA.DIV ~URZ, `(.L_x_3817) ;  /* 0x0000e6727f007947 */ /* 0x000fea000b800000 */
[----:B------:R2:W3:Y:S02]  /*0680*/  SHFL.IDX PT, R7, R4, R3, 0x1f ;  /* 0x00001f0304077589 */ /* 0x0004e400000e0000 */
.L_x_3816:
[----:B------:R-:W-:Y:S05]  /*0690*/  BSYNC B0 ;  /* 0x0000000000007941 */ /* 0x000fea0003800000 */
.L_x_3815:
        /* <DEDUP_REMOVED lines=65> */
.L_x_3809:
[----:B--2---:R-:W-:Y:S01]  /*0ab0*/  IMAD.MOV.U32 R241, RZ, RZ, RZ ;  /* 0x000000fffff17224 */ /* 0x004fe200078e00ff */
[----:B------:R-:W-:Y:S01]  /*0ac0*/  MOV R242, RZ ;  /* 0x000000ff00f27202 */ /* 0x000fe20000000f00 */
[----:B------:R-:W-:Y:S01]  /*0ad0*/  IMAD.U32 R240, RZ, RZ, UR4 ;  /* 0x00000004fff07e24 */ /* 0x000fe2000f8e00ff */
[----:B------:R-:W-:Y:S02]  /*0ae0*/  MOV R243, c[0x0][0x53c] ;  /* 0x00014f0000f37a02 */ /* 0x000fe40000000f00 */
.L_x_3818:
[----:B------:R-:W-:Y:S01]  /*0af0*/  ISETP.NE.AND P0, PT, R12, RZ, PT ;  /* 0x000000ff0c00720c */ /* 0x000fe20003f05270 */
[----:B------:R-:W-:-:S12]  /*0b00*/  WARPSYNC 0xffffffff ;  /* 0xffffffff00007948 */ /* 0x000fd80003800000 */
[----:B------:R1:W-:Y:S04]  /*0b10*/  @!P0 STS.128 [0x20100], R240 ;  /* 0x020100f0ff008388 */ /* 0x0003e80000000c00 */
[----:B------:R-:W-:Y:S06]  /*0b20*/  BAR.ARV 0x5, 0x100 ;  /* 0x0144000000007b1d */ /* 0x000fec0000002000 */
.L_x_3807:
[----:B-12---:R-:W-:-:S13]  /*0b30*/  ISETP.GE.AND P0, PT, R243, c[0x0][0x53c], PT ;  /* 0x00014f00f3007a0c */ /* 0x006fda0003f06270 */
[----:B------:R-:W-:Y:S05]  /*0b40*/  @P0 EXIT ;  /* 0x000000000000094d */ /* 0x000fea0003800000 */
[----:B------:R-:W1:Y:S02]  /*0b50*/  S2R R15, SR_TID.X ;  /* 0x00000000000f7919 */ /* 0x000e640000002100 */
[----:B-1----:R-:W-:-:S04]  /*0b60*/  SHF.R.S32.HI R10, RZ, 0x1f, R15 ;  /* 0x0000001fff0a7819 */ /* 0x002fc8000001140f */
[CC--:B------:R-:W-:Y:S02]  /*0b70*/  LEA.HI R2, R10.reuse, R15.reuse, RZ, 0x4 ;  /* 0x0000000f0a027211 */ /* 0x0c0fe400078f20ff */
[----:B------:R-:W-:Y:S02]  /*0b80*/  LEA.HI R7, R10, R15, RZ, 0x3 ;  /* 0x0000000f0a077211 */ /* 0x000fe400078f18ff */
        /* <DEDUP_REMOVED lines=52> */
[----:B------:R-:W-:Y:S01]  /*0ed0*/  LOP3.LUT R4, R9, 0x1, RZ, 0xc0, !PT ;  /* 0x0000000109047812 */ /* 0x000fe200078ec0ff */
        /* <DEDUP_REMOVED lines=20> */
[----:B------:R-:W-:Y:S01]  /*1020*/  IADD3 R237, R234, 0x40, RZ ;  /* 0x00000040eaed7810 */ /* 0x000fe20007ffe0ff */
[----:B------:R-:W-:Y:S01]  /*1030*/  IMAD.MOV.U32 R13, RZ, RZ, 0x20 ;  /* 0x00000020ff0d7424 */ /* 0x000fe200078e00ff */
[----:B------:R-:W-:-:S02]  /*1040*/  LOP3.LUT P4, RZ, R8, 0x2, RZ, 0xc0, !PT ;  /* 0x0000000208ff7812 */ /* 0x000fc4000788c0ff */
[----:B------:R1:W-:Y:S01]  /*1050*/  STL [R1+0x2c], R3 ;  /* 0x00002c0301007387 */ /* 0x0003e20000100800 */
[C---:B------:R-:W-:Y:S02]  /*1060*/  LOP3.LUT P6, RZ, R10.reuse, 0x2, RZ, 0xc0, !PT ;  /* 0x000000020aff7812 */ /* 0x040fe400078cc0ff */
[----:B------:R-:W-:Y:S01]  /*1070*/  LOP3.LUT P5, RZ, R10, 0x4, RZ, 0xc0, !PT ;  /* 0x000000040aff7812 */ /* 0x000fe200078ac0ff */
[----:B------:R-:W-:Y:S01]  /*1080*/  IMAD.MOV.U32 R10, RZ, RZ, 0x40 ;  /* 0x00000040ff0a7424 */ /* 0x000fe200078e00ff */
[----:B------:R-:W-:Y:S02]  /*1090*/  SHF.R.S32.HI R6, RZ, 0x1f, R237 ;  /* 0x0000001fff067819 */ /* 0x000fe400000114ed */
[----:B------:R-:W-:Y:S01]  /*10a0*/  LOP3.LUT P3, RZ, R8, 0x4, RZ, 0xc0, !PT ;  /* 0x0000000408ff7812 */ /* 0x000fe2000786c0ff */
[----:B------:R-:W-:Y:S01]  /*10b0*/  IMAD R8, R12, 0x8, R15 ;  /* 0x000000080c087824 */ /* 0x000fe200078e020f */
[----:B------:R-:W-:Y:S01]  /*10c0*/  LEA R151, R0, 0x8100, 0x1 ;  /* 0x0000810000977811 */ /* 0x000fe200078e08ff */
[----:B------:R2:W-:Y:S01]  /*10d0*/  STL [R1], R6 ;  /* 0x0000000601007387 */ /* 0x0005e20000100800 */
[----:B------:R-:W-:-:S02]  /*10e0*/  SEL R2, R10, 0xffffffc0, !P3 ;  /* 0xffffffc00a027807 */ /* 0x000fc40005800000 */
[----:B------:R-:W-:Y:S01]  /*10f0*/  SEL R0, R10, 0xffffffc0, !P5 ;  /* 0xffffffc00a007807 */ /* 0x000fe20006800000 */
[----:B------:R3:W-:Y:S01]  /*1100*/  STL [R1+0x38], R8 ;  /* 0x0000380801007387 */ /* 0x0007e20000100800 */
[----:B------:R-:W-:Y:S01]  /*1110*/  SEL R7, R13, 0xffffffe0, !P1 ;  /* 0xffffffe00d077807 */ /* 0x000fe20004800000 */
[C---:B------:R-:W-:Y:S01]  /*1120*/  IMAD.IADD R197, R151.reuse, 0x1, R2 ;  /* 0x0000000197c57824 */ /* 0x040fe200078e0202 */
[C---:B------:R-:W-:Y:S02]  /*1130*/  IADD3 R202, R151.reuse, 0x20, RZ ;  /* 0x0000002097ca7810 */ /* 0x040fe40007ffe0ff */
[----:B------:R-:W-:Y:S02]  /*1140*/  @P4 IADD3 R202, R151, -0x20, RZ ;  /* 0xffffffe097ca4810 */ /* 0x000fe40007ffe0ff */
[----:B------:R-:W-:Y:S02]  /*1150*/  LEA R198, R4, 0x10100, 0x1 ;  /* 0x0001010004c67811 */ /* 0x000fe400078e08ff */
[----:B------:R-:W-:Y:S01]  /*1160*/  LEA R192, R5, 0x100, 0x1 ;  /* 0x0000010005c07811 */ /* 0x000fe200078e08ff */
[----:B------:R-:W-:Y:S01]  /*1170*/  IMAD.IADD R194, R2, 0x1, R202 ;  /* 0x0000000102c27824 */ /* 0x000fe200078e02ca */
[----:B-1----:R-:W-:Y:S01]  /*1180*/  LOP3.LUT R3, R11, 0x7ffffffc, RZ, 0xc0, !PT ;  /* 0x7ffffffc0b037812 */ /* 0x002fe200078ec0ff */
[----:B------:R-:W-:Y:S01]  /*1190*/  IMAD.IADD R201, R198, 0x1, R0 ;  /* 0x00000001c6c97824 */ /* 0x000fe200078e0200 */
[----:B------:R-:W-:Y:S01]  /*11a0*/  IADD3 R236, R234, 0x80, RZ ;  /* 0x00000080eaec7810 */ /* 0x000fe20007ffe0ff */
[----:B------:R-:W-:Y:S01]  /*11b0*/  IMAD.IADD R196, R0, 0x1, R192 ;  /* 0x0000000100c47824 */ /* 0x000fe200078e02c0 */
[----:B------:R-:W-:Y:S01]  /*11c0*/  IADD3 R238, R234, 0xc0, RZ ;  /* 0x000000c0eaee7810 */ /* 0x000fe20007ffe0ff */
[----:B------:R-:W-:Y:S01]  /*11d0*/  IMAD.IADD R3, R16, 0x1, -R3 ;  /* 0x0000000110037824 */ /* 0x000fe200078e0a03 */
[----:B------:R-:W-:-:S02]  /*11e0*/  SHF.R.S32.HI R235, RZ, 0x1f, R234 ;  /* 0x0000001fffeb7819 */ /* 0x000fc400000114ea */
[----:B------:R-:W-:Y:S01]  /*11f0*/  SHF.R.S32.HI R252, RZ, 0x1f, R236 ;  /* 0x0000001ffffc7819 */ /* 0x000fe200000114ec */
[----:B------:R-:W-:Y:S01]  /*1200*/  IMAD.SHL.U32 R239, R3, 0x2, RZ ;  /* 0x0000000203ef7824 */ /* 0x000fe200078e00ff */
[----:B--2---:R-:W-:Y:S02]  /*1210*/  SEL R6, R10, 0xffffffc0, !P2 ;  /* 0xffffffc00a067807 */ /* 0x004fe40005000000 */
[----:B------:R-:W-:Y:S02]  /*1220*/  SEL R3, R13, 0xffffffe0, !P6 ;  /* 0xffffffe00d037807 */ /* 0x000fe40007000000 */
[C---:B------:R-:W-:Y:S02]  /*1230*/  IADD3 R22, R239.reuse, 0x98, RZ ;  /* 0x00000098ef167810 */ /* 0x040fe40007ffe0ff */
[C---:B------:R-:W-:Y:S01]  /*1240*/  IADD3 R19, R239.reuse, 0xb0, RZ ;  /* 0x000000b0ef137810 */ /* 0x040fe20007ffe0ff */
[----:B------:R-:W-:Y:S01]  /*1250*/  IMAD.IADD R199, R198, 0x1, R3 ;  /* 0x00000001c6c77824 */ /* 0x000fe200078e0203 */
[----:B------:R-:W-:Y:S01]  /*1260*/  IADD3 R10, R239, 0x8, RZ ;  /* 0x00000008ef0a7810 */ /* 0x000fe20007ffe0ff */
[----:B------:R-:W-:Y:S01]  /*1270*/  IMAD.IADD R193, R3, 0x1, R192 ;  /* 0x0000000103c17824 */ /* 0x000fe200078e02c0 */
[----:B------:R-:W-:Y:S01]  /*1280*/  IADD3 R16, R239, 0xc8, RZ ;  /* 0x000000c8ef107810 */ /* 0x000fe20007ffe0ff */
[----:B------:R-:W-:Y:S01]  /*1290*/  IMAD.IADD R200, R199, 0x1, R0 ;  /* 0x00000001c7c87824 */ /* 0x000fe200078e0200 */
[C---:B---3--:R-:W-:Y:S01]  /*12a0*/  IADD3 R8, R239.reuse, 0x10, RZ ;  /* 0x00000010ef087810 */ /* 0x048fe20007ffe0ff */
[----:B------:R-:W-:Y:S01]  /*12b0*/  IMAD.IADD R195, R0, 0x1, R193 ;  /* 0x0000000100c37824 */ /* 0x000fe200078e02c1 */
[----:B------:R-:W-:-:S02]  /*12c0*/  IADD3 R13, R239, 0xe0, RZ ;  /* 0x000000e0ef0d7810 */ /* 0x000fc40007ffe0ff */
[----:B------:R-:W-:Y:S02]  /*12d0*/  LEA R10, R9, 0x80, 0x1 ;  /* 0x00000080090a7811 */ /* 0x000fe400078e08ff */
[C---:B------:R-:W-:Y:S02]  /*12e0*/  IADD3 R8, R239.reuse, 0xf8, RZ ;  /* 0x000000f8ef087810 */ /* 0x040fe40007ffe0ff */
[----:B------:R-:W-:Y:S01]  /*12f0*/  SHF.R.S32.HI R9, RZ, 0x1f, R22 ;  /* 0x0000001fff097819 */ /* 0x000fe20000011416 */
[----:B------:R-:W-:Y:S01]  /*1300*/  STL [R1+0x8], R10 ;  /* 0x0000080a01007387 */ /* 0x000fe20000100800 */
[----:B------:R-:W-:Y:S02]  /*1310*/  SHF.R.S32.HI R9, RZ, 0x1f, R19 ;  /* 0x0000001fff097819 */ /* 0x000fe40000011413 */
[----:B------:R-:W-:Y:S02]  /*1320*/  IADD3 R11, R239, 0xf0, RZ ;  /* 0x000000f0ef0b7810 */ /* 0x000fe40007ffe0ff */
[----:B------:R-:W-:-:S02]  /*1330*/  SHF.R.S32.HI R9, RZ, 0x1f, R16 ;  /* 0x0000001fff097819 */ /* 0x000fc40000011410 */
[----:B------:R-:W-:Y:S02]  /*1340*/  SHF.R.S32.HI R9, RZ, 0x1f, R13 ;  /* 0x0000001fff097819 */ /* 0x000fe4000001140d */
[----:B------:R-:W-:Y:S01]  /*1350*/  SHF.R.S32.HI R9, RZ, 0x1f, R8 ;  /* 0x0000001fff097819 */ /* 0x000fe20000011408 */
[C---:B------:R-:W-:Y:S01]  /*1360*/  IMAD.IADD R9, R10.reuse, 0x1, R7 ;  /* 0x000000010a097824 */ /* 0x040fe200078e0207 */
[----:B------:R-:W-:Y:S01]  /*1370*/  SHF.R.S32.HI R11, RZ, 0x1f, R11 ;  /* 0x0000001fff0b7819 */ /* 0x000fe2000001140b */
[C-C-:B------:R-:W-:Y:S01]  /*1380*/  IMAD.IADD R11, R10.reuse, 0x1, R6.reuse ;  /* 0x000000010a0b7824 */ /* 0x140fe200078e0206 */
[C---:B------:R-:W-:Y:S01]  /*1390*/  IADD3 R8, R10.reuse, -0x10, RZ ;  /* 0xfffffff00a087810 */ /* 0x040fe20007ffe0ff */
[----:B------:R-:W-:Y:S01]  /*13a0*/  IMAD.IADD R2, R9, 0x1, R6 ;  /* 0x0000000109027824 */ /* 0x000fe200078e0206 */
[----:B------:R-:W-:Y:S02]  /*13b0*/  @P0 IADD3 R8, R10, 0x10, RZ ;  /* 0x000000100a080810 */ /* 0x000fe40007ffe0ff */
[----:B------:R-:W-:Y:S01]  /*13c0*/  STL [R1+0x24], R11 ;  /* 0x0000240b01007387 */ /* 0x000fe20000100800 */
[----:B------:R-:W-:-:S02]  /*13d0*/  IADD3 R23, R239, 0x90, RZ ;  /* 0x00000090ef177810 */ /* 0x000fc40007ffe0ff */
[----:B------:R-:W-:Y:S01]  /*13e0*/  IMAD.IADD R4, R6, 0x1, R8 ;  /* 0x0000000106047824 */ /* 0x000fe200078e0208 */
[----:B------:R-:W-:Y:S01]  /*13f0*/  STL [R1+0x14], R9 ;  /* 0x0000140901007387 */ /* 0x000fe20000100800 */
[C---:B------:R-:W-:Y:S02]  /*1400*/  IADD3 R21, R239.reuse, 0xa0, RZ ;  /* 0x000000a0ef157810 */ /* 0x040fe40007ffe0ff */
[C---:B------:R-:W-:Y:S01]  /*1410*/  IADD3 R20, R239.reuse, 0xa8, RZ ;  /* 0x000000a8ef147810 */ /* 0x040fe20007ffe0ff */
[----:B------:R1:W-:Y:S01]  /*1420*/  STL [R1+0x20], R2 ;  /* 0x0000200201007387 */ /* 0x0003e20000100800 */
[C---:B------:R-:W-:Y:S02]  /*1430*/  IADD3 R18, R239.reuse, 0xb8, RZ ;  /* 0x000000b8ef127810 */ /* 0x040fe40007ffe0ff */
[C---:B------:R-:W-:Y:S01]  /*1440*/  IADD3 R17, R239.reuse, 0xc0, RZ ;  /* 0x000000c0ef117810 */ /* 0x040fe20007ffe0ff */
[----:B------:R-:W-:Y:S01]  /*1450*/  STL [R1+0xc], R8 ;  /* 0x00000c0801007387 */ /* 0x000fe20000100800 */
[----:B------:R-:W-:-:S02]  /*1460*/  IADD3 R15, R239, 0xd0, RZ ;  /* 0x000000d0ef0f7810 */ /* 0x000fc40007ffe0ff */
[C---:B------:R-:W-:Y:S01]  /*1470*/  IADD3 R14, R239.reuse, 0xd8, RZ ;  /* 0x000000d8ef0e7810 */ /* 0x040fe20007ffe0ff */
[----:B------:R-:W-:Y:S01]  /*1480*/  STL [R1+0x1c], R4 ;  /* 0x00001c0401007387 */ /* 0x000fe20000100800 */
[----:B------:R-:W-:Y:S02]  /*1490*/  IADD3 R12, R239, 0xe8, RZ ;  /* 0x000000e8ef0c7810 */ /* 0x000fe40007ffe0ff */
[----:B------:R-:W-:Y:S02]  /*14a0*/  SHF.R.S32.HI R247, RZ, 0x1f, R238 ;  /* 0x0000001ffff77819 */ /* 0x000fe400000114ee */
[----:B------:R-:W-:Y:S02]  /*14b0*/  SHF.R.S32.HI R23, RZ, 0x1f, R23 ;  /* 0x0000001fff177819 */ /* 0x000fe40000011417 */
[----:B------:R-:W-:Y:S02]  /*14c0*/  SHF.R.S32.HI R21, RZ, 0x1f, R21 ;  /* 0x0000001fff157819 */ /* 0x000fe40000011415 */
[----:B------:R-:W-:-:S02]  /*14d0*/  SHF.R.S32.HI R20, RZ, 0x1f, R20 ;  /* 0x0000001fff147819 */ /* 0x000fc40000011414 */
[----:B------:R-:W-:Y:S02]  /*14e0*/  SHF.R.S32.HI R18, RZ, 0x1f, R18 ;  /* 0x0000001fff127819 */ /* 0x000fe40000011412 */
[----:B------:R-:W-:Y:S02]  /*14f0*/  SHF.R.S32.HI R17, RZ, 0x1f, R17 ;  /* 0x0000001fff117819 */ /* 0x000fe40000011411 */
[----:B------:R-:W-:Y:S01]  /*1500*/  SHF.R.S32.HI R15, RZ, 0x1f, R15 ;  /* 0x0000001fff0f7819 */ /* 0x000fe2000001140f */
[----:B-1----:R-:W-:Y:S01]  /*1510*/  IMAD.IADD R2, R7, 0x1, R8 ;  /* 0x0000000107027824 */ /* 0x002fe200078e0208 */
[----:B------:R-:W-:Y:S02]  /*1520*/  SHF.R.S32.HI R14, RZ, 0x1f, R14 ;  /* 0x0000001fff0e7819 */ /* 0x000fe4000001140e */
[----:B------:R-:W-:Y:S02]  /*1530*/  SHF.R.S32.HI R12, RZ, 0x1f, R12 ;  /* 0x0000001fff0c7819 */ /* 0x000fe4000001140c */
[----:B------:R1:W-:Y:S01]  /*1540*/  STL [R1+0x10], R2 ;  /* 0x0000100201007387 */ /* 0x0003e20000100800 */
        /* <DEDUP_REMOVED lines=11> */
[----:B------:R-:W-:Y:S01]  /*1600*/  IADD3 R206, R202, 0x6000, RZ ;  /* 0x00006000cace7810 */ /* 0x000fe20007ffe0ff */
[----:B-1----:R-:W-:Y:S01]  /*1610*/  IMAD.IADD R2, R2, 0x1, R6 ;  /* 0x0000000102027824 */ /* 0x002fe200078e0206 */
[----:B------:R-:W-:-:S02]  /*1620*/  IADD3 R205, R202, 0x6800, RZ ;  /* 0x00006800cacd7810 */ /* 0x000fc40007ffe0ff */
[C---:B------:R-:W-:Y:S02]  /*1630*/  IADD3 R204, R202.reuse, 0x7000, RZ ;  /* 0x00007000cacc7810 */ /* 0x040fe40007ffe0ff */
[----:B------:R1:W-:Y:S01]  /*1640*/  STL [R1+0x18], R2 ;  /* 0x0000180201007387 */ /* 0x0003e20000100800 */
[----:B------:R-:W-:-:S03]  /*1650*/  IADD3 R203, R202, 0x7800, RZ ;  /* 0x00007800cacb7810 */ /* 0x000fc60007ffe0ff */
.L_x_3899:
[----:B------:R-:W-:-:S04]  /*1660*/  IMAD.MOV.U32 R13, RZ, RZ, 0x4 ;  /* 0x00000004ff0d7424 */ /* 0x000fc800078e00ff */
[----:B-1----:R-:W-:-:S05]  /*1670*/  IMAD.WIDE R2, R243, R13, c[0x0][0x588] ;  /* 0x00016200f3027625 */ /* 0x002fca00078e020d */
[----:B------:R-:W2:Y:S01]  /*1680*/  LDG.E R244, [R2.64] ;  /* 0x0000000602f47981 */ /* 0x000ea2000c1e1900 */
[----:B------:R-:W-:Y:S01]  /*1690*/  ISETP.NE.U32.AND P0, PT, RZ, c[0x0][0x370], PT ;  /* 0x0000dc00ff007a0c */ /* 0x000fe20003f05070 */
[----:B------:R-:W-:Y:S01]  /*16a0*/  CS2R R6, SRZ ;  /* 0x0000000000067805 */ /* 0x000fe2000001ff00 */
[----:B------:R-:W-:Y:S02]  /*16b0*/  ISETP.NE.U32.AND P5, PT, RZ, c[0x0][0x360], PT ;  /* 0x0000d800ff007a0c */ /* 0x000fe40003fa5070 */
[----:B------:R-:W-:Y:S02]  /*16c0*/  ISETP.NE.AND.EX P0, PT, RZ, c[0x0][0x374], PT, P0 ;  /* 0x0000dd00ff007a0c */ /* 0x000fe40003f05300 */
[----:B------:R-:W-:Y:S02]  /*16d0*/  ISETP.NE.AND.EX P5, PT, RZ, c[0x0][0x364], PT, P5 ;  /* 0x0000d900ff007a0c */ /* 0x000fe40003fa5350 */
[----:B------:R-:W-:-:S04]  /*16e0*/  ISETP.NE.U32.AND P2, PT, RZ, c[0x0][0x348], PT ;  /* 0x0000d200ff007a0c */ /* 0x000fc80003f45070 */
[----:B------:R-:W-:Y:S01]  /*16f0*/  ISETP.NE.AND.EX P2, PT, RZ, c[0x0][0x34c], PT, P2 ;  /* 0x0000d300ff007a0c */ /* 0x000fe20003f45320 */
[----:B------:R-:W-:Y:S01]  /*1700*/  IMAD.MOV.U32 R10, RZ, RZ, RZ ;  /* 0x000000ffff0a7224 */ /* 0x000fe200078e00ff */
[----:B--2---:R-:W-:-:S03]  /*1710*/  SHF.R.S32.HI R246, RZ, 0x1f, R244 ;  /* 0x0000001ffff67819 */ /* 0x004fc600000114f4 */
[----:B------:R-:W-:-:S04]  /*1720*/  @P0 LEA R2, P1, R244, c[0x0][0x370], 0x2 ;  /* 0x0000dc00f4020a11 */ /* 0x000fc800078210ff */
[C-C-:B------:R-:W-:Y:S02]  /*1730*/  @P0 LEA.HI.X R3, R244.reuse, c[0x0][0x374], R246.reuse, 0x2, P1 ;  /* 0x0000dd00f4030a11 */ /* 0x140fe400008f14f6 */
[----:B------:R-:W-:Y:S02]  /*1740*/  ISETP.NE.U32.AND P1, PT, RZ, c[0x0][0x350], PT ;  /* 0x0000d400ff007a0c */ /* 0x000fe40003f25070 */
[C---:B------:R-:W-:Y:S01]  /*1750*/  LEA R4, P4, R244.reuse, c[0x0][0x348], 0x2 ;  /* 0x0000d200f4047a11 */ /* 0x040fe200078810ff */
[----:B------:R1:W5:Y:S01]  /*1760*/  @P0 LDG.E R7, [R2.64] ;  /* 0x0000000602070981 */ /* 0x000362000c1e1900 */
[----:B------:R-:W-:Y:S02]  /*1770*/  ISETP.NE.AND.EX P1, PT, RZ, c[0x0][0x354], PT, P1 ;  /* 0x0000d500ff007a0c */ /* 0x000fe40003f25310 */
[C---:B------:R-:W-:Y:S02]  /*1780*/  @P5 LEA R8, P0, R244.reuse, c[0x0][0x360], 0x2 ;  /* 0x0000d800f4085a11 */ /* 0x040fe400078010ff */
[----:B------:R-:W-:-:S02]  /*1790*/  LEA.HI.X R5, R244, c[0x0][0x34c], R246, 0x2, P4 ;  /* 0x0000d300f4057a11 */ /* 0x000fc400020f14f6 */
[----:B------:R-:W-:-:S03]  /*17a0*/  @P5 LEA.HI.X R9, R244, c[0x0][0x364], R246, 0x2, P0 ;  /* 0x0000d900f4095a11 */ /* 0x000fc600000f14f6 */
[----:B------:R2:W5:Y:S04]  /*17b0*/  @P2 LDG.E R6, [R4.64] ;  /* 0x0000000604062981 */ /* 0x000568000c1e1900 */
[----:B------:R2:W5:Y:S01]  /*17c0*/  @P5 LDG.E R18, [R8.64] ;  /* 0x0000000608125981 */ /* 0x000562000c1e1900 */
[----:B-1----:R-:W-:-:S04]  /*17d0*/  LEA R2, P3, R244, c[0x0][0x350], 0x2 ;  /* 0x0000d400f4027a11 */ /* 0x002fc800078610ff */
[----:B------:R-:W-:-:S05]  /*17e0*/  LEA.HI.X R3, R244, c[0x0][0x354], R246, 0x2, P3 ;  /* 0x0000d500f4037a11 */ /* 0x000fca00018f14f6 */
[----:B------:R2:W5:Y:S01]  /*17f0*/  @P1 LDG.E R10, [R2.64] ;  /* 0x00000006020a1981 */ /* 0x000562000c1e1900 */
[----:B------:R-:W-:Y:S01]  /*1800*/  YIELD ;  /* 0x0000000000007946 */ /* 0x000fe20003800000 */
[----:B------:R-:W-:Y:S01]  /*1810*/  LOP3.LUT R245, R242, 0xffff, RZ, 0xc0, !PT ;  /* 0x0000fffff2f57812 */ /* 0x000fe200078ec0ff */
[----:B------:R-:W-:Y:S05]  /*1820*/  @P5 BRA `(.L_x_3819) ;  /* 0x0000005000005947 */ /* 0x000fea0003800000 */
[----:B-----5:R-:W-:Y:S01]  /*1830*/  MOV R18, c[0x0][0x168] ;  /* 0x00005a0000127a02 */ /* 0x020fe20000000f00 */
[----:B------:R-:W-:Y:S05]  /*1840*/  @!P2 BRA `(.L_x_3819) ;  /* 0x000000300000a947 */ /* 0x000fea0003800000 */
[----:B--2---:R-:W2:Y:S04]  /*1850*/  LDG.E R8, [R4.64] ;  /* 0x0000000604087981 */ /* 0x004ea8000c1e1900 */
[----:B------:R-:W2:Y:S02]  /*1860*/  LDG.E R0, [R4.64+0x4] ;  /* 0x0000040604007981 */ /* 0x000ea4000c1e1900 */
[----:B--2---:R-:W-:-:S02]  /*1870*/  IADD3 R18, -R8, R0, RZ ;  /* 0x0000000008127210 */ /* 0x004fc40007ffe1ff */
.L_x_3819:
[----:B------:R-:W-:-:S04]  /*1880*/  ISETP.NE.U32.AND P0, PT, RZ, c[0x0][0x368], PT ;  /* 0x0000da00ff007a0c */ /* 0x000fc80003f05070 */
[----:B------:R-:W-:-:S13]  /*1890*/  ISETP.NE.AND.EX P0, PT, RZ, c[0x0][0x36c], PT, P0 ;  /* 0x0000db00ff007a0c */ /* 0x000fda0003f05300 */
[----:B------:R-:W-:Y:S05]  /*18a0*/  @!P0 BRA `(.L_x_3820) ;  /* 0x0000004000008947 */ /* 0x000fea0003800000 */
[----:B--2---:R-:W-:-:S04]  /*18b0*/  LEA R2, P0, R244, c[0x0][0x368], 0x2 ;  /* 0x0000da00f4027a11 */ /* 0x004fc800078010ff */
[----:B------:R-:W-:-:S05]  /*18c0*/  LEA.HI.X R3, R244, c[0x0][0x36c], R246, 0x2, P0 ;  /* 0x0000db00f4037a11 */ /* 0x000fca00000f14f6 */
[----:B------:R1:W5:Y:S01]  /*18d0*/  LDG.E R0, [R2.64] ;  /* 0x0000000602007981 */ /* 0x000362000c1e1900 */
[----:B------:R-:W-:Y:S05]  /*18e0*/  BRA `(.L_x_3821) ;  /* 0x0000005000007947 */ /* 0x000fea0003800000 */
.L_x_3820:
[----:B------:R-:W-:Y:S01]  /*18f0*/  MOV R0, c[0x0][0x1d0] ;  /* 0x0000740000007a02 */ /* 0x000fe20000000f00 */
[----:B------:R-:W-:Y:S05]  /*1900*/  @!P1 BRA `(.L_x_3821) ;  /* 0x0000003000009947 */ /* 0x000fea0003800000 */
[----:B--2---:R-:W2:Y:S04]  /*1910*/  LDG.E R4, [R2.64] ;  /* 0x0000000602047981 */ /* 0x004ea8000c1e1900 */
[----:B------:R-:W2:Y:S02]  /*1920*/  LDG.E R0, [R2.64+0x4] ;  /* 0x0000040602007981 */ /* 0x000ea4000c1e1900 */
[----:B--2---:R-:W-:-:S04]  /*1930*/  IADD3 R0, -R4, R0, RZ ;  /* 0x0000000004007210 */ /* 0x004fc80007ffe1ff */
.L_x_3821:
[----:B-12---:R-:W-:Y:S01]  /*1940*/  LOP3.LUT R2, R242, 0xff000000, RZ, 0xc0, !PT ;  /* 0xff000000f2027812 */ /* 0x006fe200078ec0ff */
        /* <DEDUP_REMOVED lines=47> */
.L_x_3823:
[----:B------:R-:W-:Y:S05]  /*1c40*/  BSYNC B0 ;  /* 0x0000000000007941 */ /* 0x000fea0003800000 */
.L_x_3822:
[----:B------:R-:W-:Y:S01]  /*1c50*/  IMAD R242, R14, R2, RZ ;  /* 0x000000020ef27224 */ /* 0x000fe200078e02ff */
        /* <DEDUP_REMOVED lines=71> */
[----:B------:R-:W-:-:S04]  /*20d0*/  ISETP.NE.U32.AND P0, PT, RZ, c[0x0][0x340], PT ;  /* 0x0000d000ff007a0c */ /* 0x000fc80003f05070 */
[----:B------:R-:W-:-:S13]  /*20e0*/  ISETP.NE.AND.EX P0, PT, RZ, c[0x0][0x344], PT, P0 ;  /* 0x0000d100ff007a0c */ /* 0x000fda0003f05300 */
[----:B------:R-:W-:-:S05]  /*20f0*/  @P0 IMAD.WIDE R2, R244, R13, c[0x0][0x340] ;  /* 0x0000d000f4020625 */ /* 0x000fca00078e020d */
[----:B------:R3:W4:Y:S01]  /*2100*/  @P0 LDG.E R11, [R2.64] ;  /* 0x00000006020b0981 */ /* 0x000722000c1e1900 */
[----:B------:R-:W-:Y:S02]  /*2110*/  SHF.R.S32.HI R0, RZ, 0x1f, R6 ;  /* 0x0000001fff007819 */ /* 0x000fe40000011406 */
[----:B------:R-:W-:Y:S01]  /*2120*/  SEL R7, R246, RZ, !P2 ;  /* 0x000000fff6077207 */ /* 0x000fe20005000000 */
[----:B------:R-:W5:Y:S01]  /*2130*/  S2R R9, SR_TID.X ;  /* 0x0000000000097919 */ /* 0x000f620000002100 */
[----:B------:R-:W-:Y:S01]  /*2140*/  ISETP.GE.AND P5, PT, R237, c[0x0][0x1d4], PT ;  /* 0x00007500ed007a0c */ /* 0x000fe20003fa6270 */
[----:B------:R-:W-:Y:S01]  /*2150*/  IMAD R0, R0, c[0x0][0x178], RZ ;  /* 0x00005e0000007a24 */ /* 0x000fe200078e02ff */
[----:B------:R-:W-:Y:S01]  /*2160*/  ISETP.GE.AND P4, PT, R234, c[0x0][0x1d4], PT ;  /* 0x00007500ea007a0c */ /* 0x000fe20003f86270 */
[----:B------:R-:W-:Y:S01]  /*2170*/  IMAD R8, R7, c[0x0][0x1c0], RZ ;  /* 0x0000700007087a24 */ /* 0x000fe200078e02ff */
[----:B------:R-:W-:Y:S01]  /*2180*/  SHF.R.S32.HI R7, RZ, 0x1f, R12 ;  /* 0x0000001fff077819 */ /* 0x000fe2000001140c */
[----:B------:R-:W-:Y:S01]  /*2190*/  IMAD R0, R6, c[0x0][0x17c], R0 ;  /* 0x00005f0006007a24 */ /* 0x000fe200078e0200 */
[----:B------:R-:W-:-:S02]  /*21a0*/  SEL R10, RZ, 0x1, P4 ;  /* 0x00000001ff0a7807 */ /* 0x000fc40002000000 */
[----:B------:R-:W-:Y:S02]  /*21b0*/  ISETP.GE.AND P6, PT, R238, c[0x0][0x1d4], PT ;  /* 0x00007500ee007a0c */ /* 0x000fe40003fc6270 */
[----:B------:R-:W-:Y:S02]  /*21c0*/  P2R R90, PR, RZ, 0x20 ;  /* 0x00000020ff5a7803 */ /* 0x000fe40000000000 */
[----:B------:R-:W-:Y:S02]  /*21d0*/  P2R R91, PR, RZ, 0x10 ;  /* 0x00000010ff5b7803 */ /* 0x000fe40000000000 */
[----:B------:R-:W-:Y:S02]  /*21e0*/  ISETP.GE.AND P4, PT, R237, c[0x0][0x198], PT ;  /* 0x00006600ed007a0c */ /* 0x000fe40003f86270 */
[----:B------:R-:W-:Y:S01]  /*21f0*/  IADD3 R88, R150, -0x1, RZ ;  /* 0xffffffff96587810 */ /* 0x000fe20007ffe0ff */
[----:B---3--:R-:W-:Y:S01]  /*2200*/  IMAD.MOV.U32 R2, RZ, RZ, c[0x0][0x2c4] ;  /* 0x0000b100ff027624 */ /* 0x008fe200078e00ff */
[----:B-----5:R-:W-:-:S04]  /*2210*/  SHF.R.S32.HI R122, RZ, 0x1f, R9 ;  /* 0x0000001fff7a7819 */ /* 0x020fc80000011409 */
[----:B------:R-:W-:Y:S01]  /*2220*/  ISETP.NE.AND P3, PT, R2, 0x1, PT ;  /* 0x000000010200780c */ /* 0x000fe20003f65270 */
[----:B------:R-:W-:Y:S01]  /*2230*/  IMAD.WIDE.U32 R2, R6, c[0x0][0x178], RZ ;  /* 0x00005e0006027a25 */ /* 0x000fe200078e00ff */
[----:B------:R-:W-:-:S03]  /*2240*/  LEA.HI R122, R122, R9, RZ, 0x3 ;  /* 0x000000097a7a7211 */ /* 0x000fc600078f18ff */
[----:B------:R-:W-:Y:S01]  /*2250*/  IMAD.IADD R3, R3, 0x1, R0 ;  /* 0x0000000103037824 */ /* 0x000fe200078e0200 */
[----:B------:R-:W-:-:S03]  /*2260*/  SHF.R.S32.HI R122, RZ, 0x3, R122 ;  /* 0x00000003ff7a7819 */ /* 0x000fc6000001147a */
[----:B------:R-:W-:-:S04]  /*2270*/  IMAD.WIDE.U32 R2, R245, c[0x0][0x1b8], R2 ;  /* 0x00006e00f5027a25 */ /* 0x000fc800078e0002 */
[----:B-1----:R-:W-:Y:S01]  /*2280*/  IMAD R5, R245, c[0x0][0x1bc], R3 ;  /* 0x00006f00f5057a24 */ /* 0x002fe200078e0203 */
[----:B------:R-:W-:-:S05]  /*2290*/  SEL R3, R244, RZ, !P2 ;  /* 0x000000fff4037207 */ /* 0x000fca0005000000 */
[----:B------:R-:W-:Y:S01]  /*22a0*/  IMAD R14, R3, c[0x0][0x1c4], R8 ;  /* 0x00007100030e7a24 */ /* 0x000fe200078e0208 */
[----:B--2---:R-:W-:-:S05]  /*22b0*/  LEA R6, R241, R4, 0x7 ;  /* 0x00000004f1067211 */ /* 0x004fca00078e38ff */
[----:B------:R-:W-:-:S04]  /*22c0*/  @P3 IMAD.HI.U32 R4, R6, c[0x0][0x2c8], RZ ;  /* 0x0000b20006043a27 */ /* 0x000fc800078e00ff */
[----:B------:R-:W-:Y:S01]  /*22d0*/  IMAD.MOV.U32 R0, RZ, RZ, R6 ;  /* 0x000000ffff007224 */ /* 0x000fe200078e0006 */
[----:B------:R-:W-:Y:S01]  /*22e0*/  @P3 SHF.R.U32.HI R0, RZ, c[0x0][0x2cc], R4 ;  /* 0x0000b300ff003a19 */ /* 0x000fe20000011604 */
[----:B------:R-:W-:Y:S01]  /*22f0*/  IMAD.MOV.U32 R4, RZ, RZ, R2 ;  /* 0x000000ffff047224 */ /* 0x000fe200078e0002 */
[----:B------:R-:W-:Y:S02]  /*2300*/  IADD3 R2, P2, R122, R12, RZ ;  /* 0x0000000c7a027210 */ /* 0x000fe40007f5e0ff */
[----:B------:R-:W-:Y:S01]  /*2310*/  ISETP.GE.AND P3, PT, R236, c[0x0][0x198], PT ;  /* 0x00006600ec007a0c */ /* 0x000fe20003f66270 */
[----:B------:R-:W-:Y:S01]  /*2320*/  IMAD.WIDE.U32 R4, R3, c[0x0][0x1c0], R4 ;  /* 0x0000700003047a25 */ /* 0x000fe200078e0004 */
[----:B------:R-:W-:Y:S02]  /*2330*/  LEA.HI.X.SX32 R3, R122, R7, 0x1, P2 ;  /* 0x000000077a037211 */ /* 0x000fe400010f0eff */
[----:B------:R-:W-:Y:S01]  /*2340*/  SEL R7, RZ, 0xffffffff, P5 ;  /* 0xffffffffff077807 */ /* 0x000fe20002800000 */
[----:B------:R-:W-:Y:S01]  /*2350*/  IMAD.WIDE.U32 R8, R2, c[0x0][0x1e0], R234 ;  /* 0x0000780002087a25 */ /* 0x000fe200078e00ea */
[----:B------:R-:W-:-:S02]  /*2360*/  ISETP.GE.AND P2, PT, R236, c[0x0][0x1d4], PT ;  /* 0x00007500ec007a0c */ /* 0x000fc40003f46270 */
[----:B------:R-:W-:Y:S01]  /*2370*/  SHF.L.U32 R17, R7, 0x1, RZ ;  /* 0x0000000107117819 */ /* 0x000fe200000006ff */
[C---:B------:R-:W-:Y:S01]  /*2380*/  IMAD R15, R3.reuse, c[0x0][0x1e0], RZ ;  /* 0x00007800030f7a24 */ /* 0x040fe200078e02ff */
[----:B------:R-:W-:Y:S01]  /*2390*/  P2R R20, PR, RZ, 0x4 ;  /* 0x00000004ff147803 */ /* 0x000fe20000000000 */
[----:B------:R-:W-:Y:S01]  /*23a0*/  IMAD R3, R3, c[0x0][0x208], RZ ;  /* 0x0000820003037a24 */ /* 0x000fe200078e02ff */
[----:B------:R-:W-:Y:S01]  /*23b0*/  LOP3.LUT R17, R17, 0x2, R10, 0xe2, !PT ;  /* 0x0000000211117812 */ /* 0x000fe200078ee20a */
[----:B------:R-:W-:Y:S01]  /*23c0*/  IMAD R16, R2, c[0x0][0x1e4], R15 ;  /* 0x0000790002107a24 */ /* 0x000fe200078e020f */
[----:B------:R-:W-:Y:S01]  /*23d0*/  ISETP.GE.AND P5, PT, R234, c[0x0][0x198], PT ;  /* 0x00006600ea007a0c */ /* 0x000fe20003fa6270 */
[----:B------:R-:W-:-:S04]  /*23e0*/  IMAD.WIDE.U32 R12, R2, c[0x0][0x208], R234 ;  /* 0x00008200020c7a25 */ /* 0x000fc800078e00ea */
[----:B------:R-:W-:Y:S01]  /*23f0*/  IMAD R15, R2, c[0x0][0x20c], R3 ;  /* 0x00008300020f7a24 */ /* 0x000fe200078e0203 */
[--C-:B------:R-:W-:Y:S01]  /*2400*/  SHF.R.S32.HI R2, RZ, 0x1f, R0.reuse ;  /* 0x0000001fff027819 */ /* 0x100fe20000011400 */
[----:B------:R-:W-:Y:S01]  /*2410*/  IMAD.MOV R7, RZ, RZ, -R0 ;  /* 0x000000ffff077224 */ /* 0x000fe200078e0a00 */
[----:B------:R-:W-:Y:S02]  /*2420*/  IADD3 R3, R5, R14, RZ ;  /* 0x0000000e05037210 */ /* 0x000fe40007ffe0ff */
[----:B------:R-:W-:Y:S01]  /*2430*/  SEL R14, RZ, 0x4, P2 ;  /* 0x00000004ff0e7807 */ /* 0x000fe20001000000 */
[----:B------:R-:W-:Y:S01]  /*2440*/  IMAD R5, R2, c[0x0][0x1b0], RZ ;  /* 0x00006c0002057a24 */ /* 0x000fe200078e02ff */
[----:B------:R-:W-:Y:S01]  /*2450*/  ISETP.GE.AND P2, PT, R238, c[0x0][0x198], PT ;  /* 0x00006600ee007a0c */ /* 0x000fe20003f46270 */
[----:B------:R-:W-:Y:S02]  /*2460*/  IMAD.MOV.U32 R2, RZ, RZ, R4 ;  /* 0x000000ffff027224 */ /* 0x000fe400078e0004 */
[C---:B------:R-:W-:Y:S01]  /*2470*/  IMAD R4, R0.reuse, c[0x0][0x1b4], R5 ;  /* 0x00006d0000047a24 */ /* 0x040fe200078e0205 */
[----:B------:R-:W-:Y:S01]  /*2480*/  IADD3 R5, R9, R16, RZ ;  /* 0x0000001009057210 */ /* 0x000fe20007ffe0ff */
[----:B------:R-:W-:-:S04]  /*2490*/  IMAD.WIDE.U32 R2, R0, c[0x0][0x1b0], R2 ;  /* 0x00006c0000027a25 */ /* 0x000fc800078e0002 */
[----:B------:R-:W-:Y:S01]  /*24a0*/  IMAD R10, R7, c[0x0][0x2c4], R6 ;  /* 0x0000b100070a7a24 */ /* 0x000fe200078e0206 */
[----:B------:R-:W-:Y:S01]  /*24b0*/  IADD3 R3, R3, R4, RZ ;  /* 0x0000000403037210 */ /* 0x000fe20007ffe0ff */
[----:B------:R-:W-:Y:S01]  /*24c0*/  IMAD.MOV.U32 R4, RZ, RZ, R8 ;  /* 0x000000ffff047224 */ /* 0x000fe200078e0008 */
[----:B------:R-:W-:Y:S01]  /*24d0*/  SEL R6, RZ, 0x8, P6 ;  /* 0x00000008ff067807 */ /* 0x000fe20003000000 */
[----:B------:R-:W-:Y:S01]  /*24e0*/  IMAD.IADD R7, R13, 0x1, R15 ;  /* 0x000000010d077824 */ /* 0x000fe200078e020f */
[----:B------:R-:W-:Y:S01]  /*24f0*/  SHF.R.S32.HI R0, RZ, 0x1f, R10 ;  /* 0x0000001fff007819 */ /* 0x000fe2000001140a */
[----:B------:R-:W-:Y:S01]  /*2500*/  IMAD.WIDE.U32 R8, R245, c[0x0][0x1e8], R4 ;  /* 0x00007a00f5087a25 */ /* 0x000fe200078e0004 */
[----:B------:R-:W-:Y:S02]  /*2510*/  LOP3.LUT R32, R6, R17, R14, 0xfe, !PT ;  /* 0x0000001106207212 */ /* 0x000fe400078efe0e */
[----:B------:R-:W-:Y:S01]  /*2520*/  MOV R6, R12 ;  /* 0x0000000c00067202 */ /* 0x000fe20000000f00 */
[----:B------:R-:W-:Y:S01]  /*2530*/  IMAD R4, R0, c[0x0][0x1a8], RZ ;  /* 0x00006a0000047a24 */ /* 0x000fe200078e02ff */
[----:B----4-:R-:W-:Y:S01]  /*2540*/  @P0 SHF.R.S32.HI R0, RZ, 0x1f, R11 ;  /* 0x0000001fff000819 */ /* 0x010fe2000001140b */
[----:B------:R-:W-:Y:S01]  /*2550*/  @!P0 IMAD.MOV.U32 R0, RZ, RZ, R246 ;  /* 0x000000ffff008224 */ /* 0x000fe200078e00f6 */
[----:B------:R-:W-:Y:S01]  /*2560*/  @!P0 MOV R11, R244 ;  /* 0x000000f4000b8202 */ /* 0x000fe20000000f00 */
[----:B------:R-:W-:-:S02]  /*2570*/  IMAD R12, R10, c[0x0][0x1ac], R4 ;  /* 0x00006b000a0c7a24 */ /* 0x000fc400078e0204 */
[----:B------:R-:W-:Y:S01]  /*2580*/  IMAD.WIDE.U32 R4, R245, c[0x0][0x210], R6 ;  /* 0x00008400f5047a25 */ /* 0x000fe200078e0006 */
[----:B------:R-:W-:Y:S02]  /*2590*/  SEL R6, R0, RZ, !P1 ;  /* 0x000000ff00067207 */ /* 0x000fe40004800000 */
[----:B------:R-:W-:Y:S01]  /*25a0*/  SEL R0, R11, RZ, !P1 ;  /* 0x000000ff0b007207 */ /* 0x000fe20004800000 */
[----:B------:R-:W-:-:S04]  /*25b0*/  IMAD.WIDE.U32 R2, R10, c[0x0][0x1a8], R2 ;  /* 0x00006a000a027a25 */ /* 0x000fc800078e0002 */
[----:B------:R-:W-:Y:S01]  /*25c0*/  IMAD.IADD R3, R3, 0x1, R12 ;  /* 0x0000000103037824 */ /* 0x000fe200078e020c */
[----:B------:R-:W-:Y:S01]  /*25d0*/  LEA R15, P0, R2, c[0x0][0x160], 0x1 ;  /* 0x00005800020f7a11 */ /* 0x000fe200078008ff */
[----:B------:R-:W-:Y:S01]  /*25e0*/  IMAD R7, R6, c[0x0][0x1f0], RZ ;  /* 0x00007c0006077a24 */ /* 0x000fe200078e02ff */
[----:B------:R-:W-:Y:S01]  /*25f0*/  LEA R12, R241, R122, 0x7 ;  /* 0x0000007af10c7211 */ /* 0x000fe200078e38ff */
[C---:B------:R-:W-:Y:S01]  /*2600*/  IMAD R5, R245.reuse, c[0x0][0x214], R5 ;  /* 0x00008500f5057a24 */ /* 0x040fe200078e0205 */
[----:B------:R-:W-:Y:S01]  /*2610*/  LEA.HI.X R14, R2, c[0x0][0x164], R3, 0x1, P0 ;  /* 0x00005900020e7a11 */ /* 0x000fe200000f0c03 */
[----:B------:R-:W-:Y:S02]  /*2620*/  IMAD R6, R6, c[0x0][0x218], RZ ;  /* 0x0000860006067a24 */ /* 0x000fe400078e02ff */
[----:B------:R-:W-:Y:S02]  /*2630*/  IMAD R9, R245, c[0x0][0x1ec], R9 ;  /* 0x00007b00f5097a24 */ /* 0x000fe400078e0209 */
[----:B------:R-:W-:-:S02]  /*2640*/  IMAD R2, R0, c[0x0][0x21c], R6 ;  /* 0x0000870000027a24 */ /* 0x000fc400078e0206 */
[----:B------:R-:W-:-:S04]  /*2650*/  IMAD.WIDE.U32 R222, R0, c[0x0][0x218], R4 ;  /* 0x0000860000de7a25 */ /* 0x000fc800078e0004 */
[C---:B------:R-:W-:Y:S01]  /*2660*/  IMAD R3, R0.reuse, c[0x0][0x1f4], R7 ;  /* 0x00007d0000037a24 */ /* 0x040fe200078e0207 */
[----:B------:R-:W-:Y:S01]  /*2670*/  IADD3 R226, R223, R2, RZ ;  /* 0x00000002dfe27210 */ /* 0x000fe20007ffe0ff */
[----:B------:R-:W-:-:S04]  /*2680*/  IMAD.WIDE.U32 R220, R0, c[0x0][0x1f0], R8 ;  /* 0x00007c0000dc7a25 */ /* 0x000fc800078e0008 */
[----:B------:R-:W-:Y:S01]  /*2690*/  IMAD.IADD R224, R221, 0x1, R3 ;  /* 0x00000001dde07824 */ /* 0x000fe200078e0203 */
[----:B------:R-:W-:Y:S05]  /*26a0*/  BRA.DIV ~URZ, `(.L_x_3825) ;  /* 0x0000c6a27f007947 */ /* 0x000fea000b800000 */
[----:B------:R1:W2:Y:S02]  /*26b0*/  SHFL.IDX PT, R4, R14, RZ, 0x181f ;  /* 0x00181fff0e047589 */ /* 0x0002a400000e0000 */
.L_x_3904:
[----:B------:R-:W-:Y:S05]  /*26c0*/  BRA.DIV ~URZ, `(.L_x_3826) ;  /* 0x0000c6f27f007947 */ /* 0x000fea000b800000 */
[----:B------:R3:W4:Y:S02]  /*26d0*/  SHFL.IDX PT, R0, R15, RZ, 0x181f ;  /* 0x00181fff0f007589 */ /* 0x00072400000e0000 */
.L_x_3905:
[----:B------:R-:W-:Y:S01]  /*26e0*/  IMAD R13, R18, c[0x0][0x2c4], RZ ;  /* 0x0000b100120d7a24 */ /* 0x000fe200078e02ff */
[----:B------:R-:W-:Y:S04]  /*26f0*/  BSSY B0, `(.L_x_3827) ;  /* 0x0000013000007945 */ /* 0x000fe80003800000 */
[----:B------:R-:W-:-:S13]  /*2700*/  ISETP.GE.AND P0, PT, R12, R13, PT ;  /* 0x0000000d0c00720c */ /* 0x000fda0003f06270 */
[----:B------:R-:W-:Y:S05]  /*2710*/  @P0 BRA `(.L_x_3828) ;  /* 0x0000010000000947 */ /* 0x000fea0003800000 */
[----:B------:R-:W5:Y:S01]  /*2720*/  LDL R2, [R1] ;  /* 0x0000000001027983 */ /* 0x000f620000100800 */
[----:B----4-:R-:W-:-:S04]  /*2730*/  LEA R10, P0, R234, R0, 0x1 ;  /* 0x00000000ea0a7211 */ /* 0x010fc800078008ff */
        /* <DEDUP_REMOVED lines=9> */
[----:B------:R-:W-:Y:S02]  /*27d0*/  LEA.HI.X R7, R236, R4, R252, 0x1, P0 ;  /* 0x00000004ec077211 */ /* 0x000fe400000f0cfc */
[----:B------:R-:W-:-:S03]  /*27e0*/  LEA R2, P0, R238, R0, 0x1 ;  /* 0x00000000ee027211 */ /* 0x000fc600078008ff */
[----:B------:R2:W-:Y:S01]  /*27f0*/  LDGSTS.E.BYPASS.LTC128B.128 [R218+0x18100], [R6.64], !P3 ;  /* 0x1810000006da7fae */ /* 0x0005e2000d901d46 */
[----:B------:R-:W-:-:S05]  /*2800*/  LEA.HI.X R3, R238, R4, R247, 0x1, P0 ;  /* 0x00000004ee037211 */ /* 0x000fca00000f0cf7 */
[----:B------:R2:W-:Y:S04]  /*2810*/  LDGSTS.E.BYPASS.LTC128B.128 [R218+0x1c100], [R2.64], !P2 ;  /* 0x1c10000002da7fae */ /* 0x0005e8000d101d46 */
.L_x_3828:
[----:B------:R-:W-:Y:S05]  /*2820*/  BSYNC B0 ;  /* 0x0000000000007941 */ /* 0x000fea0003800000 */
.L_x_3827:
[----:B------:R-:W-:Y:S05]  /*2830*/  BRA.DIV ~URZ, `(.L_x_3829) ;  /* 0x0000c5e27f007947 */ /* 0x000fea000b800000 */
[----:B--2---:R2:W1:Y:S04]  /*2840*/  SHFL.IDX PT, R4, R14, 0x1, 0x181f ;  /* 0x00381f000e047f89 */ /* 0x00446800000e0000 */
[----:B----4-:R2:W4:Y:S02]  /*2850*/  SHFL.IDX PT, R0, R15, 0x1, 0x181f ;  /* 0x00381f000f007f89 */ /* 0x01052400000e0000 */
.L_x_3906:
[----:B------:R-:W-:Y:S01]  /*2860*/  IADD3 R2, R12, 0x20, RZ ;  /* 0x000000200c027810 */ /* 0x000fe20007ffe0ff */
[----:B------:R-:W-:Y:S03]  /*2870*/  BSSY B0, `(.L_x_3830) ;  /* 0x0000013000007945 */ /* 0x000fe60003800000 */
[----:B------:R-:W-:-:S13]  /*2880*/  ISETP.GE.AND P0, PT, R2, R13, PT ;  /* 0x0000000d0200720c */ /* 0x000fda0003f06270 */
[----:B------:R-:W-:Y:S05]  /*2890*/  @P0 BRA `(.L_x_3831) ;  /* 0x0000010000000947 */ /* 0x000fea0003800000 */
[----:B------:R-:W5:Y:S01]  /*28a0*/  LDL R3, [R1] ;  /* 0x0000000001037983 */ /* 0x000f620000100800 */
        /* <DEDUP_REMOVED lines=15> */
.L_x_3831:
[----:B------:R-:W-:Y:S05]  /*29a0*/  BSYNC B0 ;  /* 0x0000000000007941 */ /* 0x000fea0003800000 */
.L_x_3830:
[----:B------:R-:W-:Y:S05]  /*29b0*/  BRA.DIV ~URZ, `(.L_x_3832) ;  /* 0x0000c5227f007947 */ /* 0x000fea000b800000 */
[----:B-1----:R1:W2:Y:S02]  /*29c0*/  SHFL.IDX PT, R4, R14, 0x2, 0x181f ;  /* 0x00581f000e047f89 */ /* 0x0022a400000e0000 */
.L_x_3907:
[----:B------:R-:W-:Y:S05]  /*29d0*/  BRA.DIV ~URZ, `(.L_x_3833) ;  /* 0x0000c5727f007947 */ /* 0x000fea000b800000 */
[----:B----4-:R4:W1:Y:S02]  /*29e0*/  SHFL.IDX PT, R0, R15, 0x2, 0x181f ;  /* 0x00581f000f007f89 */ /* 0x01086400000e0000 */
.L_x_3908:
[----:B------:R-:W-:Y:S01]  /*29f0*/  IADD3 R2, R12, 0x40, RZ ;  /* 0x000000400c027810 */ /* 0x000fe20007ffe0ff */
[----:B------:R-:W-:Y:S03]  /*2a00*/  BSSY B0, `(.L_x_3834) ;  /* 0x0000013000007945 */ /* 0x000fe60003800000 */
[----:B------:R-:W-:-:S13]  /*2a10*/  ISETP.GE.AND P0, PT, R2, R13, PT ;  /* 0x0000000d0200720c */ /* 0x000fda0003f06270 */
[----:B------:R-:W-:Y:S05]  /*2a20*/  @P0 BRA `(.L_x_3835) ;  /* 0x0000010000000947 */ /* 0x000fea0003800000 */
[----:B------:R-:W5:Y:S01]  /*2a30*/  LDL R3, [R1] ;  /* 0x0000000001037983 */ /* 0x000f620000100800 */
        /* <DEDUP_REMOVED lines=15> */
.L_x_3835:
[----:B------:R-:W-:Y:S05]  /*2b30*/  BSYNC B0 ;  /* 0x0000000000007941 */ /* 0x000fea0003800000 */
.L_x_3834:
[----:B------:R-:W-:Y:S05]  /*2b40*/  BRA.DIV ~URZ, `(.L_x_3836) ;  /* 0x0000c4627f007947 */ /* 0x000fea000b800000 */
[----:B--2---:R2:W3:Y:S04]  /*2b50*/  SHFL.IDX PT, R4, R14, 0x3, 0x181f ;  /* 0x00781f000e047f89 */ /* 0x0044e800000e0000 */
[----:B-1----:R2:W1:Y:S02]  /*2b60*/  SHFL.IDX PT, R0, R15, 0x3, 0x181f ;  /* 0x00781f000f007f89 */ /* 0x00246400000e0000 */
.L_x_3909:
[----:B------:R-:W5:Y:S01]  /*2b70*/  LDL R3, [R1] ;  /* 0x0000000001037983 */ /* 0x000f620000100800 */
[----:B------:R-:W-:Y:S01]  /*2b80*/  IADD3 R2, R12, 0x60, RZ ;  /* 0x000000600c027810 */ /* 0x000fe20007ffe0ff */
[----:B------:R-:W-:Y:S02]  /*2b90*/  IMAD R89, R88, -0x40, R19 ;  /* 0xffffffc058597824 */ /* 0x000fe400078e0213 */
[----:B------:R-:W2:Y:S01]  /*2ba0*/  S2R R5, SR_TID.X ;  /* 0x0000000000057919 */ /* 0x000ea20000002100 */
[----:B------:R-:W-:-:S13]  /*2bb0*/  ISETP.GE.AND P1, PT, R2, R13, PT ;  /* 0x0000000d0200720c */ /* 0x000fda0003f26270 */
[----:B-1----:R-:W-:-:S04]  /*2bc0*/  @!P1 LEA R8, P0, R234, R0, 0x1 ;  /* 0x00000000ea089211 */ /* 0x002fc800078008ff */
[----:B---3--:R-:W-:Y:S02]  /*2bd0*/  @!P1 LEA.HI.X R9, R234, R4, R235, 0x1, P0 ;  /* 0x00000004ea099211 */ /* 0x008fe400000f0ceb */
[----:B------:R-:W-:-:S03]  /*2be0*/  @!P1 LEA R6, P0, R237, R0, 0x1 ;  /* 0x00000000ed069211 */ /* 0x000fc600078008ff */
[----:B------:R-:W-:Y:S01]  /*2bf0*/  @!PT LDS RZ, [RZ] ;  /* 0x00000000fffff984 */ /* 0x000fe20000000800 */
[----:B------:R-:W-:Y:S01]  /*2c00*/  @!PT LDS RZ, [RZ] ;  /* 0x00000000fffff984 */ /* 0x000fe20000000800 */
[----:B------:R-:W-:Y:S01]  /*2c10*/  @!PT LDS RZ, [RZ] ;  /* 0x00000000fffff984 */ /* 0x000fe20000000800 */
[----:B------:R1:W-:Y:S01]  /*2c20*/  @!P1 LDGSTS.E.BYPASS.LTC128B.128 [R218+0x13100], [R8.64], !P5 ;  /* 0x1310000008da9fae */ /* 0x0003e2000e901d46 */
[----:B--2---:R-:W-:Y:S02]  /*2c30*/  SHF.R.S32.HI R10, RZ, 0x1f, R5 ;  /* 0x0000001fff0a7819 */ /* 0x004fe40000011405 */
[----:B------:R-:W-:Y:S02]  /*2c40*/  ISETP.NE.AND P5, PT, R20, RZ, PT ;  /* 0x000000ff1400720c */ /* 0x000fe40003fa5270 */
[----:B------:R-:W-:-:S04]  /*2c50*/  LEA.HI R10, R10, R5, RZ, 0x3 ;  /* 0x000000050a0a7211 */ /* 0x000fc800078f18ff */
[----:B------:R-:W-:-:S05]  /*2c60*/  SHF.R.S32.HI R10, RZ, 0x3, R10 ;  /* 0x00000003ff0a7819 */ /* 0x000fca000001140a */
[----:B------:R-:W-:Y:S01]  /*2c70*/  IMAD.IADD R5, R19, 0x1, -R10 ;  /* 0x0000000113057824 */ /* 0x000fe200078e0a0a */
[----:B-----5:R-:W-:Y:S02]  /*2c80*/  @!P1 LEA.HI.X R7, R237, R4, R3, 0x1, P0 ;  /* 0x00000004ed079211 */ /* 0x020fe400000f0c03 */
[----:B------:R-:W-:-:S03]  /*2c90*/  @!P1 LEA R2, P0, R236, R0, 0x1 ;  /* 0x00000000ec029211 */ /* 0x000fc600078008ff */
[----:B------:R2:W-:Y:S01]  /*2ca0*/  @!P1 LDGSTS.E.BYPASS.LTC128B.128 [R218+0x17100], [R6.64], !P4 ;  /* 0x1710000006da9fae */ /* 0x0005e2000e101d46 */
[----:B------:R-:W-:Y:S02]  /*2cb0*/  @!P1 LEA.HI.X R3, R236, R4, R252, 0x1, P0 ;  /* 0x00000004ec039211 */ /* 0x000fe400000f0cfc */
[----:B------:R-:W-:-:S03]  /*2cc0*/  ISETP.NE.AND P4, PT, R90, RZ, PT ;  /* 0x000000ff5a00720c */ /* 0x000fc60003f85270 */
[----:B------:R3:W-:Y:S01]  /*2cd0*/  @!P1 LDGSTS.E.BYPASS.LTC128B.128 [R218+0x1b100], [R2.64], !P3 ;  /* 0x1b10000002da9fae */ /* 0x0007e2000d901d46 */
[----:B------:R-:W-:Y:S02]  /*2ce0*/  ISETP.NE.AND P3, PT, R91, RZ, PT ;  /* 0x000000ff5b00720c */ /* 0x000fe40003f65270 */
[----:B--2---:R-:W-:-:S05]  /*2cf0*/  SHF.R.S32.HI R6, RZ, 0x1f, R88 ;  /* 0x0000001fff067819 */ /* 0x004fca0000011458 */
[----:B------:R-:W-:Y:S01]  /*2d00*/  IMAD R7, R6, c[0x0][0x1e0], RZ ;  /* 0x0000780006077a24 */ /* 0x000fe200078e02ff */
[----:B---3--:R-:W-:Y:S01]  /*2d10*/  @!P1 LEA R2, P0, R238, R0, 0x1 ;  /* 0x00000000ee029211 */ /* 0x008fe200078008ff */
[C---:B------:R-:W-:Y:S02]  /*2d20*/  IMAD R0, R88.reuse, -0x40, R5 ;  /* 0xffffffc058007824 */ /* 0x040fe400078e0205 */
[----:B------:R-:W-:Y:S01]  /*2d30*/  IMAD R7, R88, c[0x0][0x1e4], R7 ;  /* 0x0000790058077a24 */ /* 0x000fe200078e0207 */
[----:B------:R-:W-:Y:S01]  /*2d40*/  @!P1 LEA.HI.X R3, R238, R4, R247, 0x1, P0 ;  /* 0x00000004ee039211 */ /* 0x000fe200000f0cf7 */
[----:B------:R-:W-:Y:S01]  /*2d50*/  IMAD.WIDE.U32 R4, R88, c[0x0][0x1e0], RZ ;  /* 0x0000780058047a25 */ /* 0x000fe200078e00ff */
[----:B------:R-:W-:-:S03]  /*2d60*/  ISETP.GE.AND P0, PT, R0, 0x1, PT ;  /* 0x000000010000780c */ /* 0x000fc60003f06270 */
[----:B------:R2:W-:Y:S01]  /*2d70*/  @!P1 LDGSTS.E.BYPASS.LTC128B.128 [R218+0x1f100], [R2.64], !P2 ;  /* 0x1f10000002da9fae */ /* 0x0005e2000d101d46 */
[----:B------:R-:W-:Y:S02]  /*2d80*/  ISETP.GE.AND P2, PT, R0, 0x21, PT ;  /* 0x000000210000780c */ /* 0x000fe40003f46270 */
[----:B------:R-:W-:Y:S01]  /*2d90*/  LEA R0, P1, R4, R220, 0x6 ;  /* 0x000000dc04007211 */ /* 0x000fe200078230ff */
[----:B------:R-:W0:Y:S01]  /*2da0*/  LDGDEPBAR ;  /* 0x00000000000079af */ /* 0x000e220000000000 */
[----:B------:R-:W-:Y:S01]  /*2db0*/  WARPSYNC 0xffffffff ;  /* 0xffffffff00007948 */ /* 0x000fe20003800000 */
[----:B------:R-:W-:Y:S02]  /*2dc0*/  BSSY B0, `(.L_x_3837) ;  /* 0x0000132000007945 */ /* 0x000fe40003800000 */
[----:B------:R-:W-:Y:S01]  /*2dd0*/  BAR.SYNC.DEFER_BLOCKING 0x0 ;  /* 0x0000000000007b1d */ /* 0x000fe20000010000 */
        /* <DEDUP_REMOVED lines=16> */
[----:B------:R1:W-:Y:S01]  /*2ee0*/  @P0 LDGSTS.E.BYPASS.LTC128B.128 [R218+0xc100], [R4.64+0x100], !P5 ;  /* 0x0c10010004da0fae */ /* 0x0003e2000e901d46 */
[----:B------:R-:W-:-:S03]  /*2ef0*/  IMAD R0, R6, c[0x0][0x208], RZ ;  /* 0x0000820006007a24 */ /* 0x000fc600078e02ff */
[----:B------:R1:W-:Y:S01]  /*2f00*/  @P0 LDGSTS.E.BYPASS.LTC128B.128 [R218+0xe100], [R4.64+0x180], !P6 ;  /* 0x0e10018004da0fae */ /* 0x0003e2000f101d46 */
[----:B------:R-:W-:-:S03]  /*2f10*/  IMAD R6, R88, c[0x0][0x20c], R0 ;  /* 0x0000830058067a24 */ /* 0x000fc600078e0200 */
[----:B------:R2:W-:Y:S04]  /*2f20*/  @P2 LDGSTS.E.BYPASS.LTC128B.128 [R218+0x9100], [R2.64], !P3 ;  /* 0x0910000002da2fae */ /* 0x0005e8000d901d46 */
[----:B------:R2:W-:Y:S04]  /*2f30*/  @P2 LDGSTS.E.BYPASS.LTC128B.128 [R218+0xb100], [R2.64+0x80], !P4 ;  /* 0x0b10008002da2fae */ /* 0x0005e8000e101d46 */
[----:B------:R2:W-:Y:S04]  /*2f40*/  @P2 LDGSTS.E.BYPASS.LTC128B.128 [R218+0xd100], [R2.64+0x100], !P5 ;  /* 0x0d10010002da2fae */ /* 0x0005e8000e901d46 */
[----:B------:R2:W-:Y:S01]  /*2f50*/  @P2 LDGSTS.E.BYPASS.LTC128B.128 [R218+0xf100], [R2.64+0x180], !P6 ;  /* 0x0f10018002da2fae */ /* 0x0005e2000f101d46 */
[----:B------:R-:W-:-:S03]  /*2f60*/  LOP3.LUT P2, RZ, R32, 0x2, RZ, 0xc0, !PT ;  /* 0x0000000220ff7812 */ /* 0x000fc6000784c0ff */
[----:B------:R-:W0:Y:S01]  /*2f70*/  LDGDEPBAR ;  /* 0x00000000000079af */ /* 0x000e220000000000 */
[----:B-1----:R-:W-:-:S05]  /*2f80*/  IMAD.WIDE.U32 R4, R88, c[0x0][0x208], RZ ;  /* 0x0000820058047a25 */ /* 0x002fca00078e00ff */
[----:B------:R-:W-:Y:S01]  /*2f90*/  LEA R0, P1, R4, R222, 0x6 ;  /* 0x000000de04007211 */ /* 0x000fe200078230ff */
[----:B--2---:R-:W-:Y:S01]  /*2fa0*/  IMAD.IADD R3, R5, 0x1, R6 ;  /* 0x0000000105037824 */ /* 0x004fe200078e0206 */
[----:B------:R-:W-:-:S04]  /*2fb0*/  DEPBAR.LE SB0, 0x1 ;  /* 0x000080400000791a */ /* 0x000fc80000000000 */
[----:B------:R-:W-:-:S04]  /*2fc0*/  DEPBAR.LE SB0, 0x0 ;  /* 0x000080000000791a */ /* 0x000fc80000000000 */
[----:B------:R-:W-:Y:S01]  /*2fd0*/  BAR.SYNC.DEFER_BLOCKING 0x0 ;  /* 0x0000000000007b1d */ /* 0x000fe20000010000 */
[----:B------:R-:W-:Y:S01]  /*2fe0*/  LEA R2, P0, R0, c[0x0][0x1f8], 0x1 ;  /* 0x00007e0000027a11 */ /* 0x000fe200078008ff */
[----:B------:R-:W-:Y:S01]  /*2ff0*/  IMAD.MOV.U32 R5, RZ, RZ, c[0x0][0x208] ;  /* 0x00008200ff057624 */ /* 0x000fe200078e00ff */
[----:B------:R-:W-:Y:S01]  /*3000*/  LEA.HI.X R3, R4, R226, R3, 0x6, P1 ;  /* 0x000000e204037211 */ /* 0x000fe200008f3403 */
[----:B------:R-:W-:Y:S01]  /*3010*/  IMAD.MOV.U32 R6, RZ, RZ, c[0x0][0x20c] ;  /* 0x00008300ff067624 */ /* 0x000fe200078e00ff */
[----:B------:R-:W-:Y:S02]  /*3020*/  LOP3.LUT R4, R32, 0x1, RZ, 0xc0, !PT ;  /* 0x0000000120047812 */ /* 0x000fe400078ec0ff */
[----:B------:R-:W-:Y:S01]  /*3030*/  LEA.HI.X R3, R0, c[0x0][0x1fc], R3, 0x1, P0 ;  /* 0x00007f0000037a11 */ /* 0x000fe200000f0c03 */
[----:B------:R-:W-:Y:S01]  /*3040*/  IMAD.IADD R0, R89, 0x1, -R10 ;  /* 0x0000000159007824 */ /* 0x000fe200078e0a0a */
[----:B------:R-:W-:Y:S02]  /*3050*/  LEA R12, P0, R5, R2, 0x6 ;  /* 0x00000002050c7211 */ /* 0x000fe400078030ff */
[----:B------:R-:W-:-:S02]  /*3060*/  ISETP.NE.U32.AND P3, PT, R4, 0x1, PT ;  /* 0x000000010400780c */ /* 0x000fc40003f65070 */
[----:B------:R-:W-:Y:S02]  /*3070*/  LEA.HI.X R13, R5, R3, R6, 0x6, P0 ;  /* 0x00000003050d7211 */ /* 0x000fe400000f3406 */
[----:B------:R-:W-:Y:S02]  /*3080*/  ISETP.LT.OR P0, PT, R0, 0x1, P3 ;  /* 0x000000010000780c */ /* 0x000fe40001f01670 */
[----:B------:R-:W-:Y:S02]  /*3090*/  LOP3.LUT P1, RZ, R32, 0x4, RZ, 0xc0, !PT ;  /* 0x0000000420ff7812 */ /* 0x000fe4000782c0ff */
[C---:B------:R-:W-:Y:S01]  /*30a0*/  ISETP.LT.OR P3, PT, R0.reuse, 0x21, P3 ;  /* 0x000000210000780c */ /* 0x040fe20001f61670 */
[----:B------:R-:W-:Y:S04]  /*30b0*/  LDSM.16.M88.4 R4, [R198] ;  /* 0x00000000c604783b */ /* 0x000fe80000000200 */
[----:B------:R-:W-:Y:S04]  /*30c0*/  LDSM.16.M88.4 R28, [R151] ;  /* 0x00000000971c783b */ /* 0x000fe80000000200 */
[----:B------:R-:W1:Y:S04]  /*30d0*/  LDSM.16.M88.4 R24, [R151+0x800] ;  /* 0x000800009718783b */ /* 0x000e680000000200 */
[----:B------:R-:W2:Y:S04]  /*30e0*/  LDSM.16.M88.4 R20, [R151+0x1000] ;  /* 0x001000009714783b */ /* 0x000ea80000000200 */
[----:B------:R-:W3:Y:S04]  /*30f0*/  LDSM.16.M88.4 R16, [R151+0x1800] ;  /* 0x001800009710783b */ /* 0x000ee80000000200 */
[----:B------:R-:W-:Y:S04]  /*3100*/  LDSM.16.M88.4 R8, [R199] ;  /* 0x00000000c708783b */ /* 0x000fe80000000200 */
[----:B------:R-:W5:Y:S04]  /*3110*/  LDSM.16.M88.4 R48, [R202] ;  /* 0x00000000ca30783b */ /* 0x000f680000000200 */
[----:B------:R-:W4:Y:S04]  /*3120*/  LDSM.16.M88.4 R60, [R217] ;  /* 0x00000000d93c783b */ /* 0x000f280000000200 */
[----:B------:R-:W3:Y:S04]  /*3130*/  LDSM.16.M88.4 R64, [R216] ;  /* 0x00000000d840783b */ /* 0x000ee80000000200 */
[----:B------:R-:W3:Y:S04]  /*3140*/  LDSM.16.M88.4 R72, [R215] ;  /* 0x00000000d748783b */ /* 0x000ee80000000200 */
[----:B------:R-:W-:Y:S01]  /*3150*/  @!PT LDS RZ, [RZ] ;  /* 0x00000000fffff984 */ /* 0x000fe20000000800 */
[----:B------:R-:W-:Y:S01]  /*3160*/  @!PT LDS RZ, [RZ] ;  /* 0x00000000fffff984 */ /* 0x000fe20000000800 */
[----:B------:R-:W-:Y:S01]  /*3170*/  @!PT LDS RZ, [RZ] ;  /* 0x00000000fffff984 */ /* 0x000fe20000000800 */
[----:B------:R3:W-:Y:S01]  /*3180*/  LDGSTS.E.BYPASS.LTC128B.128 [R218+0x100], [R2.64], !P0 ;  /* 0x0010000002da7fae */ /* 0x0007e2000c101d46 */
[----:B------:R-:W-:-:S02]  /*3190*/  ISETP.LT.OR P0, PT, R0, 0x1, !P2 ;  /* 0x000000010000780c */ /* 0x000fc40005701670 */
[C---:B------:R-:W-:Y:S01]  /*31a0*/  ISETP.LT.OR P2, PT, R0.reuse, 0x21, !P2 ;  /* 0x000000210000780c */ /* 0x040fe20005741670 */
[C---:B-1----:R-:W-:Y:S10]  /*31b0*/  HMMA.16816.F32 R36, R4.reuse, R24, RZ ;  /* 0x000000180424723c */ /* 0x042ff400000018ff */
[----:B------:R1:W-:Y:S01]  /*31c0*/  LDGSTS.E.BYPASS.LTC128B.128 [R218+0x2100], [R2.64+0x80], !P0 ;  /* 0x0210008002da7fae */ /* 0x0003e2000c101d46 */
[C---:B------:R-:W-:Y:S01]  /*31d0*/  ISETP.LT.OR P0, PT, R0.reuse, 0x1, !P1 ;  /* 0x000000010000780c */ /* 0x040fe20004f01670 */
[----:B------:R-:W-:Y:S01]  /*31e0*/  HMMA.16816.F32 R40, R4, R26, RZ ;  /* 0x0000001a0428723c */ /* 0x000fe200000018ff */
[----:B------:R-:W-:-:S07]  /*31f0*/  ISETP.LT.OR P1, PT, R0, 0x21, !P1 ;  /* 0x000000210000780c */ /* 0x000fce0004f21670 */
[----:B--2---:R-:W-:Y:S04]  /*3200*/  HMMA.16816.F32 R52, R4, R22, RZ ;  /* 0x000000160434723c */ /* 0x004fe800000018ff */
[----:B------:R1:W-:Y:S01]  /*3210*/  LDGSTS.E.BYPASS.LTC128B.128 [R218+0x4100], [R2.64+0x100], !P0 ;  /* 0x0410010002da7fae */ /* 0x0003e2000c101d46 */
[----:B------:R-:W-:-:S03]  /*3220*/  LOP3.LUT P0, RZ, R32, 0x8, RZ, 0xc0, !PT ;  /* 0x0000000820ff7812 */ /* 0x000fc6000780c0ff */
[----:B------:R-:W-:Y:S01]  /*3230*/  HMMA.16816.F32 R32, R4, R28, RZ ;  /* 0x0000001c0420723c */ /* 0x000fe200000018ff */
[C---:B------:R-:W-:Y:S02]  /*3240*/  ISETP.LT.OR P4, PT, R0.reuse, 0x1, !P0 ;  /* 0x000000010000780c */ /* 0x040fe40004781670 */
[----:B------:R-:W-:-:S05]  /*3250*/  ISETP.LT.OR P0, PT, R0, 0x21, !P0 ;  /* 0x000000210000780c */ /* 0x000fca0004701670 */
[C---:B------:R-:W-:Y:S06]  /*3260*/  HMMA.16816.F32 R28, R4.reuse, R30, RZ ;  /* 0x0000001e041c723c */ /* 0x040fec00000018ff */
[----:B------:R1:W-:Y:S02]  /*3270*/  LDGSTS.E.BYPASS.LTC128B.128 [R218+0x6100], [R2.64+0x180], !P4 ;  /* 0x0610018002da7fae */ /* 0x0003e4000e101d46 */
[C---:B------:R-:W-:Y:S02]  /*3280*/  HMMA.16816.F32 R44, R4.reuse, R20, RZ ;  /* 0x00000014042c723c */ /* 0x040fe400000018ff */
[----:B------:R2:W-:Y:S04]  /*3290*/  LDGSTS.E.BYPASS.LTC128B.128 [R218+0x1100], [R12.64], !P3 ;  /* 0x011000000cda7fae */ /* 0x0005e8000d901d46 */
[----:B------:R2:W-:Y:S02]  /*32a0*/  LDGSTS.E.BYPASS.LTC128B.128 [R218+0x3100], [R12.64+0x80], !P2 ;  /* 0x031000800cda7fae */ /* 0x0005e4000d101d46 */
[C---:B---3--:R-:W-:Y:S02]  /*32b0*/  HMMA.16816.F32 R56, R4.reuse, R16, RZ ;  /* 0x000000100438723c */ /* 0x048fe400000018ff */
[----:B------:R2:W-:Y:S04]  /*32c0*/  LDGSTS.E.BYPASS.LTC128B.128 [R218+0x5100], [R12.64+0x100], !P1 ;  /* 0x051001000cda7fae */ /* 0x0005e8000c901d46 */
[----:B------:R2:W-:Y:S01]  /*32d0*/  LDGSTS.E.BYPASS.LTC128B.128 [R218+0x7100], [R12.64+0x180], !P0 ;  /* 0x071001800cda7fae */ /* 0x0005e2000c101d46 */
[----:B------:R-:W-:Y:S01]  /*32e0*/  ISETP.GT.AND P0, PT, R88, R242, PT ;  /* 0x000000f25800720c */ /* 0x000fe20003f04270 */
[----:B------:R-:W-:Y:S02]  /*32f0*/  HMMA.16816.F32 R16, R4, R18, RZ ;  /* 0x000000120410723c */ /* 0x000fe400000018ff */
[----:B------:R-:W-:Y:S04]  /*3300*/  LDSM.16.M88.4 R4, [R201] ;  /* 0x00000000c904783b */ /* 0x000fe80000000200 */
[----:B------:R-:W3:Y:S02]  /*3310*/  LDSM.16.M88.4 R68, [R197] ;  /* 0x00000000c544783b */ /* 0x000ee40000000200 */
[C---:B-----5:R-:W-:Y:S02]  /*3320*/  HMMA.16816.F32 R20, R8.reuse, R48, R32 ;  /* 0x000000300814723c */ /* 0x060fe40000001820 */
[----:B------:R-:W5:Y:S04]  /*3330*/  LDSM.16.M88.4 R76, [R197+0x800] ;  /* 0x00080000c54c783b */ /* 0x000f680000000200 */
[----:B------:R-:W1:Y:S02]  /*3340*/  LDSM.16.M88.4 R80, [R197+0x1000] ;  /* 0x00100000c550783b */ /* 0x000e640000000200 */
[C---:B------:R-:W-:Y:S02]  /*3350*/  HMMA.16816.F32 R24, R8.reuse, R50, R28 ;  /* 0x000000320818723c */ /* 0x040fe4000000181c */
[----:B------:R-:W1:Y:S04]  /*3360*/  LDSM.16.M88.4 R84, [R197+0x1800] ;  /* 0x00180000c554783b */ /* 0x000e680000000200 */
[----:B------:R-:W-:Y:S02]  /*3370*/  LDSM.16.M88.4 R32, [R194] ;  /* 0x00000000c220783b */ /* 0x000fe40000000200 */
[C---:B----4-:R-:W-:Y:S02]  /*3380*/  HMMA.16816.F32 R28, R8.reuse, R60, R36 ;  /* 0x0000003c081c723c */ /* 0x050fe40000001824 */
[----:B------:R-:W0:Y:S06]  /*3390*/  LDGDEPBAR ;  /* 0x00000000000079af */ /* 0x000e2c0000000000 */
[C---:B------:R-:W-:Y:S01]  /*33a0*/  HMMA.16816.F32 R36, R8.reuse, R62, R40 ;  /* 0x0000003e0824723c */ /* 0x040fe20000001828 */
[----:B------:R-:W-:Y:S07]  /*33b0*/  LDSM.16.M88.4 R60, [R151+0x2800] ;  /* 0x00280000973c783b */ /* 0x000fee0000000200 */
[C---:B------:R-:W-:Y:S08]  /*33c0*/  HMMA.16816.F32 R48, R8.reuse, R66, R52 ;  /* 0x000000420830723c */ /* 0x040ff00000001834 */
[C---:B------:R-:W-:Y:S01]  /*33d0*/  HMMA.16816.F32 R40, R8.reuse, R64, R44 ;  /* 0x000000400828723c */ /* 0x040fe2000000182c */
[----:B------:R-:W-:Y:S04]  /*33e0*/  LDSM.16.M88.4 R64, [R194+0x1000] ;  /* 0x00100000c240783b */ /* 0x000fe80000000200 */
[----:B------:R-:W-:Y:S03]  /*33f0*/  LDSM.16.M88.4 R44, [R151+0x2000] ;  /* 0x00200000972c783b */ /* 0x000fe60000000200 */
[C---:B------:R-:W-:Y:S01]  /*3400*/  HMMA.16816.F32 R52, R8.reuse, R72, R56 ;  /* 0x000000480834723c */ /* 0x040fe20000001838 */
[----:B------:R-:W-:Y:S07]  /*3410*/  LDSM.16.M88.4 R56, [R194+0x800] ;  /* 0x00080000c238783b */ /* 0x000fee0000000200 */
[----:B--2---:R-:W-:Y:S01]  /*3420*/  HMMA.16816.F32 R12, R8, R74, R16 ;  /* 0x0000004a080c723c */ /* 0x004fe20000001810 */
[----:B------:R-:W2:Y:S04]  /*3430*/  LDSM.16.M88.4 R8, [R200] ;  /* 0x00000000c808783b */ /* 0x000ea80000000200 */
[----:B------:R-:W4:Y:S03]  /*3440*/  LDSM.16.M88.4 R72, [R194+0x1800] ;  /* 0x00180000c248783b */ /* 0x000f260000000200 */
[C---:B---3--:R-:W-:Y:S08]  /*3450*/  HMMA.16816.F32 R20, R4.reuse, R68, R20 ;  /* 0x000000440414723c */ /* 0x048ff00000001814 */
[C---:B------:R-:W-:Y:S01]  /*3460*/  HMMA.16816.F32 R16, R4.reuse, R70, R24 ;  /* 0x000000460410723c */ /* 0x040fe20000001818 */
[----:B------:R-:W-:Y:S04]  /*3470*/  LDSM.16.M88.4 R68, [R151+0x3000] ;  /* 0x003000009744783b */ /* 0x000fe80000000200 */
[----:B------:R-:W-:Y:S03]  /*3480*/  LDSM.16.M88.4 R24, [R214] ;  /* 0x00000000d618783b */ /* 0x000fe60000000200 */
        /* <DEDUP_REMOVED lines=11> */
[C---:B------:R-:W-:Y:S01]  /*3540*/  HMMA.16816.F32 R16, R8.reuse, R34, R16 ;  /* 0x000000220810723c */ /* 0x040fe20000001810 */
[----:B------:R-:W-:Y:S07]  /*3550*/  LDSM.16.M88.4 R32, [R197+0x2000] ;  /* 0x00200000c520783b */ /* 0x000fee0000000200 */
[C---:B------:R-:W-:Y:S08]  /*3560*/  HMMA.16816.F32 R28, R8.reuse, R56, R28 ;  /* 0x00000038081c723c */ /* 0x040ff0000000181c */
[C---:B------:R-:W-:Y:S01]  /*3570*/  HMMA.16816.F32 R36, R8.reuse, R58, R36 ;  /* 0x0000003a0824723c */ /* 0x040fe20000001824 */
[----:B------:R-:W-:Y:S07]  /*3580*/  LDSM.16.M88.4 R56, [R213] ;  /* 0x00000000d538783b */ /* 0x000fee0000000200 */
[C---:B------:R-:W-:Y:S08]  /*3590*/  HMMA.16816.F32 R40, R8.reuse, R64, R40 ;  /* 0x000000400828723c */ /* 0x040ff00000001828 */
[C---:B------:R-:W-:Y:S01]  /*35a0*/  HMMA.16816.F32 R48, R8.reuse, R66, R48 ;  /* 0x000000420830723c */ /* 0x040fe20000001830 */
[----:B------:R-:W-:Y:S07]  /*35b0*/  LDSM.16.M88.4 R64, [R212] ;  /* 0x00000000d440783b */ /* 0x000fee0000000200 */
[C---:B----4-:R-:W-:Y:S08]  /*35c0*/  HMMA.16816.F32 R52, R8.reuse, R72, R52 ;  /* 0x000000480834723c */ /* 0x050ff00000001834 */
[----:B------:R-:W-:Y:S01]  /*35d0*/  HMMA.16816.F32 R12, R8, R74, R12 ;  /* 0x0000004a080c723c */ /* 0x000fe2000000180c */
[----:B------:R-:W2:Y:S04]  /*35e0*/  LDSM.16.M88.4 R8, [R199+0x4000] ;  /* 0x00400000c708783b */ /* 0x000ea80000000200 */
[----:B------:R-:W3:Y:S03]  /*35f0*/  LDSM.16.M88.4 R72, [R211] ;  /* 0x00000000d348783b */ /* 0x000ee60000000200 */
        /* <DEDUP_REMOVED lines=10> */
[----:B------:R-:W-:Y:S01]  /*36a0*/  HMMA.16816.F32 R12, R4, R78, R12 ;  /* 0x0000004e040c723c */ /* 0x000fe2000000180c */
[----:B------:R-:W1:Y:S04]  /*36b0*/  LDSM.16.M88.4 R4, [R201+0x4000] ;  /* 0x00400000c904783b */ /* 0x000e680000000200 */
[----:B------:R-:W4:Y:S03]  /*36c0*/  LDSM.16.M88.4 R76, [R197+0x3800] ;  /* 0x00380000c54c783b */ /* 0x000f260000000200 */
        /* <DEDUP_REMOVED lines=10> */
[----:B------:R-:W-:Y:S01]  /*3770*/  HMMA.16816.F32 R12, R8, R74, R12 ;  /* 0x0000004a080c723c */ /* 0x000fe2000000180c */
[----:B------:R-:W2:Y:S04]  /*3780*/  LDSM.16.M88.4 R8, [R200+0x4000] ;  /* 0x00400000c808783b */ /* 0x000ea80000000200 */
[----:B------:R-:W3:Y:S03]  /*3790*/  LDSM.16.M88.4 R72, [R194+0x3800] ;  /* 0x00380000c248783b */ /* 0x000ee60000000200 */
[C---:B-1----:R-:W-:Y:S08]  /*37a0*/  HMMA.16816.F32 R20, R4.reuse, R32, R20 ;  /* 0x000000200414723c */ /* 0x042ff00000001814 */
[C---:B------:R-:W-:Y:S01]  /*37b0*/  HMMA.16816.F32 R16, R4.reuse, R34, R16 ;  /* 0x000000220410723c */ /* 0x040fe20000001810 */
[----:B------:R-:W-:Y:S07]  /*37c0*/  LDSM.16.M88.4 R32, [R151+0x4000] ;  /* 0x004000009720783b */ /* 0x000fee0000000200 */
[C---:B------:R-:W-:Y:S08]  /*37d0*/  HMMA.16816.F32 R28, R4.reuse, R60, R28 ;  /* 0x0000003c041c723c */ /* 0x040ff0000000181c */
[C---:B------:R-:W-:Y:S01]  /*37e0*/  HMMA.16816.F32 R36, R4.reuse, R62, R36 ;  /* 0x0000003e0424723c */ /* 0x040fe20000001824 */
[----:B------:R-:W-:Y:S07]  /*37f0*/  LDSM.16.M88.4 R60, [R208] ;  /* 0x00000000d03c783b */ /* 0x000fee0000000200 */
[C---:B------:R-:W-:Y:S08]  /*3800*/  HMMA.16816.F32 R40, R4.reuse, R68, R40 ;  /* 0x000000440428723c */ /* 0x040ff00000001828 */
[C---:B------:R-:W-:Y:S01]  /*3810*/  HMMA.16816.F32 R48, R4.reuse, R70, R48 ;  /* 0x000000460430723c */ /* 0x040fe20000001830 */
[----:B------:R-:W-:Y:S07]  /*3820*/  LDSM.16.M88.4 R68, [R151+0x5000] ;  /* 0x005000009744783b */ /* 0x000fee0000000200 */
[C---:B----4-:R-:W-:Y:S08]  /*3830*/  HMMA.16816.F32 R52, R4.reuse, R76, R52 ;  /* 0x0000004c0434723c */ /* 0x050ff00000001834 */
[----:B------:R-:W-:Y:S01]  /*3840*/  HMMA.16816.F32 R12, R4, R78, R12 ;  /* 0x0000004e040c723c */ /* 0x000fe2000000180c */
[----:B------:R-:W1:Y:S04]  /*3850*/  LDSM.16.M88.4 R4, [R198+0x8000] ;  /* 0x00800000c604783b */ /* 0x000e680000000200 */
[----:B------:R-:W4:Y:S03]  /*3860*/  LDSM.16.M88.4 R76, [R151+0x5800] ;  /* 0x00580000974c783b */ /* 0x000f260000000200 */
[C---:B--2---:R-:W-:Y:S08]  /*3870*/  HMMA.16816.F32 R20, R8.reuse, R24, R20 ;  /* 0x000000180814723c */ /* 0x044ff00000001814 */
[C---:B------:R-:W-:Y:S01]  /*3880*/  HMMA.16816.F32 R16, R8.reuse, R26, R16 ;  /* 0x0000001a0810723c */ /* 0x040fe20000001810 */
[----:B------:R-:W-:Y:S07]  /*3890*/  LDSM.16.M88.4 R24, [R210] ;  /* 0x00000000d218783b */ /* 0x000fee0000000200 */
[C---:B------:R-:W-:Y:S08]  /*38a0*/  HMMA.16816.F32 R28, R8.reuse, R44, R28 ;  /* 0x0000002c081c723c */ /* 0x040ff0000000181c */
[C---:B------:R-:W-:Y:S01]  /*38b0*/  HMMA.16816.F32 R36, R8.reuse, R46, R36 ;  /* 0x0000002e0824723c */ /* 0x040fe20000001824 */
[----:B------:R-:W-:Y:S07]  /*38c0*/  LDSM.16.M88.4 R44, [R209] ;  /* 0x00000000d12c783b */ /* 0x000fee0000000200 */
[C---:B------:R-:W-:Y:S08]  /*38d0*/  HMMA.16816.F32 R40, R8.reuse, R64, R40 ;  /* 0x000000400828723c */ /* 0x040ff00000001828 */
[C---:B------:R-:W-:Y:S01]  /*38e0*/  HMMA.16816.F32 R48, R8.reuse, R66, R48 ;  /* 0x000000420830723c */ /* 0x040fe20000001830 */
[----:B------:R-:W-:Y:S07]  /*38f0*/  LDSM.16.M88.4 R64, [R197+0x5000] ;  /* 0x00500000c540783b */ /* 0x000fee0000000200 */
[C---:B---3--:R-:W-:Y:S08]  /*3900*/  HMMA.16816.F32 R52, R8.reuse, R72, R52 ;  /* 0x000000480834723c */ /* 0x048ff00000001834 */
        /* <DEDUP_REMOVED lines=28> */
[----:B------:R-:W-:Y:S03]  /*3ad0*/  LDSM.16.M88.4 R72, [R151+0x7800] ;  /* 0x007800009748783b */ /* 0x000fe60000000200 */
        /* <DEDUP_REMOVED lines=12> */
[----:B------:R-:W-:Y:S03]  /*3ba0*/  LDSM.16.M88.4 R76, [R194+0x7800] ;  /* 0x00780000c24c783b */ /* 0x000fe60000000200 */
        /* <DEDUP_REMOVED lines=10> */
[----:B------:R-:W-:Y:S01]  /*3c50*/  HMMA.16816.F32 R8, R8, R70, R12 ;  /* 0x000000460808723c */ /* 0x000fe2000000180c */
[----:B------:R-:W2:Y:S04]  /*3c60*/  LDSM.16.M88.4 R12, [R199+0xc000] ;  /* 0x00c00000c70c783b */ /* 0x000ea80000000200 */
[----:B------:R-:W3:Y:S03]  /*3c70*/  LDSM.16.M88.4 R68, [R203] ;  /* 0x00000000cb44783b */ /* 0x000ee60000000200 */
[C---:B-1----:R-:W-:Y:S08]  /*3c80*/  HMMA.16816.F32 R20, R4.reuse, R32, R20 ;  /* 0x000000200414723c */ /* 0x042ff00000001814 */
[C---:B------:R-:W-:Y:S08]  /*3c90*/  HMMA.16816.F32 R16, R4.reuse, R34, R16 ;  /* 0x000000220410723c */ /* 0x040ff00000001810 */
        /* <DEDUP_REMOVED lines=11> */
[C---:B------:R-:W-:Y:S08]  /*3d50*/  HMMA.16816.F32 R24, R12.reuse, R26, R16 ;  /* 0x0000001a0c18723c */ /* 0x040ff00000001810 */
[C---:B------:R-:W-:Y:S08]  /*3d60*/  HMMA.16816.F32 R20, R12.reuse, R44, R28 ;  /* 0x0000002c0c14723c */ /* 0x040ff0000000181c */
[C---:B------:R-:W-:Y:S08]  /*3d70*/  HMMA.16816.F32 R16, R12.reuse, R46, R36 ;  /* 0x0000002e0c10723c */ /* 0x040ff00000001824 */
[C---:B------:R-:W-:Y:S08]  /*3d80*/  HMMA.16816.F32 R28, R12.reuse, R60, R40 ;  /* 0x0000003c0c1c723c */ /* 0x040ff00000001828 */
[C---:B------:R-:W-:Y:S01]  /*3d90*/  HMMA.16816.F32 R48, R12.reuse, R62, R48 ;  /* 0x0000003e0c30723c */ /* 0x040fe20000001830 */
[----:B------:R-:W-:Y:S07]  /*3da0*/  LDSM.16.M88.4 R60, [R194+0x6800] ;  /* 0x00680000c23c783b */ /* 0x000fee0000000200 */
[C---:B---3--:R-:W-:Y:S08]  /*3db0*/  HMMA.16816.F32 R52, R12.reuse, R68, R52 ;  /* 0x000000440c34723c */ /* 0x048ff00000001834 */
[----:B------:R-:W-:Y:S01]  /*3dc0*/  HMMA.16816.F32 R44, R12, R70, R4 ;  /* 0x000000460c2c723c */ /* 0x000fe20000001804 */
[----:B------:R-:W2:Y:S04]  /*3dd0*/  LDSM.16.M88.4 R4, [R200+0xc000] ;  /* 0x00c00000c804783b */ /* 0x000ea80000000200 */
[----:B------:R-:W3:Y:S01]  /*3de0*/  LDSM.16.M88.4 R68, [R194+0x7000] ;  /* 0x00700000c244783b */ /* 0x000ee20000000200 */
[----:B------:R-:W-:-:S04]  /*3df0*/  DEPBAR.LE SB0, 0x0 ;  /* 0x000080000000791a */ /* 0x000fc80000000000 */
[C---:B-1----:R-:W-:Y:S08]  /*3e00*/  HMMA.16816.F32 R40, R8.reuse, R64, R32 ;  /* 0x000000400828723c */ /* 0x042ff00000001820 */
[C---:B------:R-:W-:Y:S08]  /*3e10*/  HMMA.16816.F32 R36, R8.reuse, R66, R24 ;  /* 0x000000420824723c */ /* 0x040ff00000001818 */
[C---:B----4-:R-:W-:Y:S08]  /*3e20*/  HMMA.16816.F32 R32, R8.reuse, R72, R20 ;  /* 0x000000480820723c */ /* 0x050ff00000001814 */
[C---:B------:R-:W-:Y:S08]  /*3e30*/  HMMA.16816.F32 R24, R8.reuse, R74, R16 ;  /* 0x0000004a0818723c */ /* 0x040ff00000001810 */
[C---:B------:R-:W-:Y:S08]  /*3e40*/  HMMA.16816.F32 R20, R8.reuse, R80, R28 ;  /* 0x000000500814723c */ /* 0x040ff0000000181c */
[C---:B------:R-:W-:Y:S08]  /*3e50*/  HMMA.16816.F32 R16, R8.reuse, R82, R48 ;  /* 0x000000520810723c */ /* 0x040ff00000001830 */
[C---:B------:R-:W-:Y:S08]  /*3e60*/  HMMA.16816.F32 R12, R8.reuse, R84, R52 ;  /* 0x00000054080c723c */ /* 0x040ff00000001834 */
[----:B------:R-:W-:Y:S08]  /*3e70*/  HMMA.16816.F32 R8, R8, R86, R44 ;  /* 0x000000560808723c */ /* 0x000ff0000000182c */
[C---:B--2---:R-:W-:Y:S08]  /*3e80*/  HMMA.16816.F32 R28, R4.reuse, R56, R40 ;  /* 0x00000038041c723c */ /* 0x044ff00000001828 */
[C---:B------:R-:W-:Y:S08]  /*3e90*/  HMMA.16816.F32 R36, R4.reuse, R58, R36 ;  /* 0x0000003a0424723c */ /* 0x040ff00000001824 */
[C---:B------:R-:W-:Y:S08]  /*3ea0*/  HMMA.16816.F32 R32, R4.reuse, R60, R32 ;  /* 0x0000003c0420723c */ /* 0x040ff00000001820 */
[C---:B------:R-:W-:Y:S08]  /*3eb0*/  HMMA.16816.F32 R24, R4.reuse, R62, R24 ;  /* 0x0000003e0418723c */ /* 0x040ff00000001818 */
[C---:B---3--:R-:W-:Y:S08]  /*3ec0*/  HMMA.16816.F32 R48, R4.reuse, R68, R20 ;  /* 0x000000440430723c */ /* 0x048ff00000001814 */
[C---:B------:R-:W-:Y:S08]  /*3ed0*/  HMMA.16816.F32 R52, R4.reuse, R70, R16 ;  /* 0x000000460434723c */ /* 0x040ff00000001810 */
[C---:B------:R-:W-:Y:S08]  /*3ee0*/  HMMA.16816.F32 R44, R4.reuse, R76, R12 ;  /* 0x0000004c042c723c */ /* 0x040ff0000000180c */
[----:B------:R-:W-:Y:S01]  /*3ef0*/  HMMA.16816.F32 R40, R4, R78, R8 ;  /* 0x0000004e0428723c */ /* 0x000fe20000001808 */
[----:B------:R-:W-:Y:S06]  /*3f00*/  BAR.SYNC.DEFER_BLOCKING 0x0 ;  /* 0x0000000000007b1d */ /* 0x000fec0000010000 */
[----:B------:R-:W-:Y:S01]  /*3f10*/  @!UPT UIADD3 URZ, URZ, URZ, URZ ;  /* 0x0000003f3f3ff290 */ /* 0x000fe2000fffe03f */
[----:B------:R-:W-:Y:S11]  /*3f20*/  @!P0 BRA `(.L_x_3838) ;  /* 0x000001b000008947 */ /* 0x000ff60003800000 */
[----:B------:R-:W-:Y:S01]  /*3f30*/  IADD3 R0, R150, -0x2, RZ ;  /* 0xfffffffe96007810 */ /* 0x000fe20007ffe0ff */
[----:B------:R-:W-:Y:S01]  /*3f40*/  IMAD.MOV.U32 R6, RZ, RZ, c[0x0][0x1e4] ;  /* 0x00007900ff067624 */ /* 0x000fe200078e00ff */
[----:B------:R-:W-:-:S02]  /*3f50*/  ISETP.NE.AND P3, PT, R91, RZ, PT ;  /* 0x000000ff5b00720c */ /* 0x000fc40003f65270 */
        /* <DEDUP_REMOVED lines=24> */
.L_x_3838:
[----:B------:R-:W-:Y:S05]  /*40e0*/  BSYNC B0 ;  /* 0x0000000000007941 */ /* 0x000fea0003800000 */
.L_x_3837:
[----:B------:R-:W-:Y:S01]  /*40f0*/  IMAD.IADD R0, R89, 0x1, -R239 ;  /* 0x0000000159007824 */ /* 0x000fe200078e0aef */
[----:B------:R-:W-:Y:S04]  /*4100*/  LDSM.16.MT88.4 R64, [R193+0x2800] ;  /* 0x00280000c140783b */ /* 0x000fe80000004200 */
[C---:B------:R-:W-:Y:S01]  /*4110*/  ISETP.GT.AND P1, PT, R0.reuse, RZ, PT ;  /* 0x000000ff0000720c */ /* 0x040fe20003f24270 */
[----:B------:R-:W-:Y:S01]  /*4120*/  LDSM.16.MT88.4 R72, [R192+0x4000] ;  /* 0x00400000c048783b */ /* 0x000fe20000004200 */
[----:B------:R-:W-:-:S02]  /*4130*/  ISETP.GT.AND P0, PT, R0, 0x1, PT ;  /* 0x000000010000780c */ /* 0x000fc40003f04270 */
[----:B------:R-:W-:Y:S01]  /*4140*/  ISETP.GT.AND P2, PT, R0, 0x8, PT ;  /* 0x000000080000780c */ /* 0x000fe20003f44270 */
[----:B------:R-:W-:Y:S01]  /*4150*/  LDSM.16.MT88.4 R60, [R196+0x2800] ;  /* 0x00280000c43c783b */ /* 0x000fe20000004200 */
[----:B-1----:R-:W-:Y:S02]  /*4160*/  FSEL R5, R28, -INF , P1 ;  /* 0xff8000001c057808 */ /* 0x002fe40000800000 */
[----:B------:R-:W-:Y:S01]  /*4170*/  FSEL R6, R29, -INF , P0 ;  /* 0xff8000001d067808 */ /* 0x000fe20000000000 */
[----:B------:R-:W-:Y:S01]  /*4180*/  LDSM.16.MT88.4 R68, [R192+0x4800] ;  /* 0x00480000c044783b */ /* 0x000fe20000004200 */
[----:B------:R-:W-:Y:S02]  /*4190*/  FSEL R13, R31, -INF , P0 ;  /* 0xff8000001f0d7808 */ /* 0x000fe40000000000 */
[----:B------:R-:W-:Y:S01]  /*41a0*/  ISETP.GT.AND P0, PT, R0, 0x9, PT ;  /* 0x000000090000780c */ /* 0x000fe20003f04270 */
[----:B------:R-:W0:Y:S01]  /*41b0*/  LDGDEPBAR ;  /* 0x00000000000079af */ /* 0x000e220000000000 */
        /* <DEDUP_REMOVED lines=53> */
[----:B------:R-:W-:Y:S02]  /*4510*/  FMNMX.FTZ R2, R21, R3, !PT ;  /* 0x0000000315027209 */ /* 0x000fe40007810000 */
[----:B------:R-:W-:Y:S02]  /*4520*/  FSEL R92, R41, -INF , P0 ;  /* 0xff800000295c7808 */ /* 0x000fe40000000000 */
[----:B------:R-:W-:Y:S02]  /*4530*/  FMNMX.FTZ R0, R95, R0, !PT ;  /* 0x000000005f007209 */ /* 0x000fe40007810000 */
[----:B------:R-:W-:-:S02]  /*4540*/  FMNMX.FTZ R2, R28, R2, !PT ;  /* 0x000000021c027209 */ /* 0x000fc40007810000 */
[----:B------:R-:W-:Y:S02]  /*4550*/  FMNMX.FTZ R0, R92, R0, !PT ;  /* 0x000000005c007209 */ /* 0x000fe40007810000 */
[----:B------:R-:W-:Y:S02]  /*4560*/  FSEL R98, R51, -INF , P6 ;  /* 0xff80000033627808 */ /* 0x000fe40003000000 */
[----:B------:R-:W-:Y:S01]  /*4570*/  FMNMX.FTZ R2, R105, R2, !PT ;  /* 0x0000000269027209 */ /* 0x000fe20007810000 */
[----:B------:R-:W1:Y:S01]  /*4580*/  SHFL.BFLY PT, R3, R0, 0x2, 0x1f ;  /* 0x0c401f0000037f89 */ /* 0x000e6200000e0000 */
[----:B------:R-:W-:Y:S02]  /*4590*/  FSEL R97, R54, -INF , P5 ;  /* 0xff80000036617808 */ /* 0x000fe40002800000 */
[----:B------:R-:W-:Y:S01]  /*45a0*/  FMNMX.FTZ R2, R98, R2, !PT ;  /* 0x0000000262027209 */ /* 0x000fe20007810000 */
[----:B------:R-:W-:Y:S01]  /*45b0*/  LDSM.16.MT88.4 R48, [R196+0x800] ;  /* 0x00080000c430783b */ /* 0x000fe20000004200 */
[----:B------:R-:W-:-:S02]  /*45c0*/  FSEL R96, R55, -INF , P4 ;  /* 0xff80000037607808 */ /* 0x000fc40002000000 */
[----:B------:R-:W-:Y:S01]  /*45d0*/  FMNMX.FTZ R2, R97, R2, !PT ;  /* 0x0000000261027209 */ /* 0x000fe20007810000 */
[----:B------:R-:W-:Y:S01]  /*45e0*/  LDSM.16.MT88.4 R52, [R195] ;  /* 0x00000000c334783b */ /* 0x000fe20000004200 */
[----:B------:R-:W-:Y:S02]  /*45f0*/  FSEL R94, R46, -INF , P3 ;  /* 0xff8000002e5e7808 */ /* 0x000fe40001800000 */
[----:B------:R-:W-:Y:S02]  /*4600*/  FMNMX.FTZ R2, R96, R2, !PT ;  /* 0x0000000260027209 */ /* 0x000fe40007810000 */
[----:B------:R-:W-:Y:S02]  /*4610*/  FSEL R93, R47, -INF , P2 ;  /* 0xff8000002f5d7808 */ /* 0x000fe40001000000 */
[----:B------:R-:W-:Y:S01]  /*4620*/  FMNMX.FTZ R2, R94, R2, !PT ;  /* 0x000000025e027209 */ /* 0x000fe20007810000 */
[----:B------:R-:W-:Y:S01]  /*4630*/  LDSM.16.MT88.4 R44, [R193+0x800] ;  /* 0x00080000c12c783b */ /* 0x000fe20000004200 */
[----:B------:R-:W-:-:S02]  /*4640*/  FSEL R91, R42, -INF , P1 ;  /* 0xff8000002a5b7808 */ /* 0x000fc40000800000 */
[----:B------:R-:W-:Y:S02]  /*4650*/  FMNMX.FTZ R2, R93, R2, !PT ;  /* 0x000000025d027209 */ /* 0x000fe40007810000 */
[----:B------:R-:W-:Y:S02]  /*4660*/  FSEL R90, R43, -INF , P0 ;  /* 0xff8000002b5a7808 */ /* 0x000fe40000000000 */
[----:B------:R-:W-:Y:S01]  /*4670*/  FMNMX.FTZ R2, R91, R2, !PT ;  /* 0x000000025b027209 */ /* 0x000fe20007810000 */
[----:B------:R-:W-:Y:S01]  /*4680*/  LDSM.16.MT88.4 R40, [R195+0x800] ;  /* 0x00080000c328783b */ /* 0x000fe20000004200 */
        /* <DEDUP_REMOVED lines=59> */
[----:B-1----:R-:W-:-:S07]  /*4a40*/  F2FP.PACK_AB R15, R88, R89 ;  /* 0x00000059580f723e */ /* 0x002fce00000000ff */
[C---:B------:R-:W-:Y:S08]  /*4a50*/  HMMA.16816.F32 R4, R12.reuse, R44, R4 ;  /* 0x0000002c0c04723c */ /* 0x040ff00000001804 */
[----:B------:R-:W-:Y:S08]  /*4a60*/  HMMA.16816.F32 R56, R12, R34, R20 ;  /* 0x000000220c38723c */ /* 0x000ff00000001814 */
[----:B------:R-:W-:Y:S08]  /*4a70*/  HMMA.16816.F32 R20, R8, R38, RZ ;  /* 0x000000260814723c */ /* 0x000ff000000018ff */
[----:B------:R-:W-:Y:S01]  /*4a80*/  IMAD.MOV.U32 R121, RZ, RZ, R4 ;  /* 0x000000ffff797224 */ /* 0x000fe200078e0004 */
[----:B------:R-:W-:Y:S01]  /*4a90*/  MOV R3, R7 ;  /* 0x0000000700037202 */ /* 0x000fe20000000f00 */
[----:B------:R-:W-:Y:S01]  /*4aa0*/  IMAD.MOV.U32 R120, RZ, RZ, R5 ;  /* 0x000000ffff787224 */ /* 0x000fe200078e0005 */
[----:B------:R-:W-:Y:S01]  /*4ab0*/  HMMA.16816.F32 R152, R12, R32, R24 ;  /* 0x000000200c98723c */ /* 0x000fe20000001818 */
[----:B------:R-:W-:-:S04]  /*4ac0*/  IMAD.MOV.U32 R17, RZ, RZ, R6 ;  /* 0x000000ffff117224 */ /* 0x000fc800078e0006 */
[----:B------:R-:W-:Y:S02]  /*4ad0*/  IMAD.MOV.U32 R160, RZ, RZ, R56 ;  /* 0x000000ffffa07224 */ /* 0x000fe400078e0038 */
[----:B------:R-:W-:Y:S01]  /*4ae0*/  IMAD.MOV.U32 R149, RZ, RZ, R57 ;  /* 0x000000ffff957224 */ /* 0x000fe200078e0039 */
[----:B------:R-:W-:Y:S01]  /*4af0*/  HMMA.16816.F32 R4, R12, R46, R28 ;  /* 0x0000002e0c04723c */ /* 0x000fe2000000181c */
[----:B------:R-:W1:Y:S01]  /*4b00*/  LDSM.16.MT88.4 R28, [R192+0x2000] ;  /* 0x00200000c01c783b */ /* 0x000e620000004200 */
[----:B------:R-:W-:Y:S02]  /*4b10*/  IMAD.MOV.U32 R107, RZ, RZ, R58 ;  /* 0x000000ffff6b7224 */ /* 0x000fe400078e003a */
[----:B------:R-:W-:Y:S01]  /*4b20*/  IMAD.MOV.U32 R106, RZ, RZ, R59 ;  /* 0x000000ffff6a7224 */ /* 0x000fe200078e003b */
[----:B------:R-:W2:Y:S03]  /*4b30*/  LDSM.16.MT88.4 R44, [R193+0x2000] ;  /* 0x00200000c12c783b */ /* 0x000ea60000004200 */
[----:B------:R-:W-:Y:S01]  /*4b40*/  HMMA.16816.F32 R24, R8, R36, RZ ;  /* 0x000000240818723c */ /* 0x000fe200000018ff */
[----:B------:R-:W3:Y:S04]  /*4b50*/  LDSM.16.MT88.4 R36, [R196+0x2000] ;  /* 0x00200000c424783b */ /* 0x000ee80000004200 */
[----:B------:R-:W-:Y:S03]  /*4b60*/  LDSM.16.MT88.4 R56, [R195+0x2000] ;  /* 0x00200000c338783b */ /* 0x000fe60000004200 */
[----:B------:R-:W-:Y:S08]  /*4b70*/  HMMA.16816.F32 R20, R12, R50, R20 ;  /* 0x000000320c14723c */ /* 0x000ff00000001814 */
[----:B------:R-:W-:Y:S01]  /*4b80*/  IMAD.MOV.U32 R119, RZ, RZ, R4 ;  /* 0x000000ffff777224 */ /* 0x000fe200078e0004 */
[----:B------:R-:W-:Y:S01]  /*4b90*/  HMMA.16816.F32 R32, R8, R54, RZ ;  /* 0x000000360820723c */ /* 0x000fe200000018ff */
[----:B------:R-:W-:-:S02]  /*4ba0*/  IMAD.MOV.U32 R118, RZ, RZ, R5 ;  /* 0x000000ffff767224 */ /* 0x000fc400078e0005 */
[----:B------:R-:W-:Y:S02]  /*4bb0*/  IMAD.MOV.U32 R117, RZ, RZ, R6 ;  /* 0x000000ffff757224 */ /* 0x000fe400078e0006 */
[----:B------:R-:W-:-:S03]  /*4bc0*/  IMAD.MOV.U32 R116, RZ, RZ, R7 ;  /* 0x000000ffff747224 */ /* 0x000fc600078e0007 */
[----:B------:R-:W-:Y:S01]  /*4bd0*/  HMMA.16816.F32 R4, R8, R52, RZ ;  /* 0x000000340804723c */ /* 0x000fe200000018ff */
[----:B------:R-:W-:Y:S06]  /*4be0*/  LDSM.16.MT88.4 R52, [R193+0x4000] ;  /* 0x00400000c134783b */ /* 0x000fec0000004200 */
[----:B------:R-:W-:Y:S01]  /*4bf0*/  IMAD.MOV.U32 R111, RZ, RZ, R20 ;  /* 0x000000ffff6f7224 */ /* 0x000fe200078e0014 */
[----:B------:R-:W-:Y:S01]  /*4c00*/  HMMA.16816.F32 R24, R12, R48, R24 ;  /* 0x000000300c18723c */ /* 0x000fe20000001818 */
[----:B------:R-:W4:Y:S01]  /*4c10*/  LDSM.16.MT88.4 R48, [R192+0x2800] ;  /* 0x00280000c030783b */ /* 0x000f220000004200 */
[----:B------:R-:W-:-:S02]  /*4c20*/  IMAD.MOV.U32 R110, RZ, RZ, R21 ;  /* 0x000000ffff6e7224 */ /* 0x000fc400078e0015 */
[----:B------:R-:W-:Y:S02]  /*4c30*/  IMAD.MOV.U32 R109, RZ, RZ, R22 ;  /* 0x000000ffff6d7224 */ /* 0x000fe400078e0016 */
[----:B------:R-:W-:Y:S02]  /*4c40*/  IMAD.MOV.U32 R108, RZ, RZ, R23 ;  /* 0x000000ffff6c7224 */ /* 0x000fe400078e0017 */
[----:B-1----:R-:W-:Y:S08]  /*4c50*/  HMMA.16816.F32 R20, R8, R30, RZ ;  /* 0x0000001e0814723c */ /* 0x002ff000000018ff */
[C---:B------:R-:W-:Y:S08]  /*4c60*/  HMMA.16816.F32 R4, R12.reuse, R40, R4 ;  /* 0x000000280c04723c */ /* 0x040ff00000001804 */
[----:B------:R-:W-:Y:S01]  /*4c70*/  HMMA.16816.F32 R248, R12, R42, R32 ;  /* 0x0000002a0cf8723c */ /* 0x000fe20000001820 */
[----:B------:R-:W-:Y:S01]  /*4c80*/  IMAD.MOV.U32 R125, RZ, RZ, R24 ;  /* 0x000000ffff7d7224 */ /* 0x000fe200078e0018 */
[----:B------:R-:W-:Y:S01]  /*4c90*/  MOV R123, R26 ;  /* 0x0000001a007b7202 */ /* 0x000fe20000000f00 */
[----:B------:R-:W-:-:S02]  /*4ca0*/  IMAD.MOV.U32 R124, RZ, RZ, R25 ;  /* 0x000000ffff7c7224 */ /* 0x000fc400078e0019 */
[----:B------:R-:W-:-:S03]  /*4cb0*/  IMAD.MOV.U32 R122, RZ, RZ, R27 ;  /* 0x000000ffff7a7224 */ /* 0x000fc600078e001b */
[C---:B--2---:R-:W-:Y:S08]  /*4cc0*/  HMMA.16816.F32 R40, R8.reuse, R46, RZ ;  /* 0x0000002e0828723c */ /* 0x044ff000000018ff */
[----:B------:R-:W-:Y:S01]  /*4cd0*/  IMAD.MOV.U32 R115, RZ, RZ, R4 ;  /* 0x000000ffff737224 */ /* 0x000fe200078e0004 */
[----:B------:R-:W-:Y:S01]  /*4ce0*/  MOV R114, R5 ;  /* 0x0000000500727202 */ /* 0x000fe20000000f00 */
[----:B------:R-:W-:Y:S01]  /*4cf0*/  IMAD.MOV.U32 R113, RZ, RZ, R6 ;  /* 0x000000ffff717224 */ /* 0x000fe200078e0006 */
[----:B---3--:R-:W-:Y:S01]  /*4d00*/  HMMA.16816.F32 R32, R8, R36, RZ ;  /* 0x000000240820723c */ /* 0x008fe200000018ff */
[----:B------:R-:W-:-:S07]  /*4d10*/  IMAD.MOV.U32 R112, RZ, RZ, R7 ;  /* 0x000000ffff707224 */ /* 0x000fce00078e0007 */
[----:B------:R-:W-:Y:S01]  /*4d20*/  HMMA.16816.F32 R4, R8, R44, RZ ;  /* 0x0000002c0804723c */ /* 0x000fe200000018ff */
[----:B------:R-:W1:Y:S07]  /*4d30*/  LDSM.16.MT88.4 R44, [R195+0x2800] ;  /* 0x00280000c32c783b */ /* 0x000e6e0000004200 */
[----:B----4-:R-:W-:Y:S08]  /*4d40*/  HMMA.16816.F32 R228, R12, R50, R20 ;  /* 0x000000320ce4723c */ /* 0x010ff00000001814 */
[----:B------:R-:W-:Y:S08]  /*4d50*/  HMMA.16816.F32 R24, R8, R28, RZ ;  /* 0x0000001c0818723c */ /* 0x000ff000000018ff */
[----:B------:R-:W-:Y:S07]  /*4d60*/  HMMA.16816.F32 R184, R12, R64, R4 ;  /* 0x000000400cb8723c */ /* 0x000fee0000001804 */
[----:B------:R-:W-:Y:S01]  /*4d70*/  IMAD.MOV.U32 R64, RZ, RZ, R115 ;  /* 0x000000ffff407224 */ /* 0x000fe200078e0073 */
[----:B------:R-:W-:Y:S01]  /*4d80*/  HMMA.16816.F32 R20, R8, R58, RZ ;  /* 0x0000003a0814723c */ /* 0x000fe200000018ff */
[----:B------:R-:W-:-:S07]  /*4d90*/  IMAD.MOV.U32 R65, RZ, RZ, R114 ;  /* 0x000000ffff417224 */ /* 0x000fce00078e0072 */
[C---:B------:R-:W-:Y:S08]  /*4da0*/  HMMA.16816.F32 R4, R8.reuse, R72, RZ ;  /* 0x000000480804723c */ /* 0x040ff000000018ff */
[----:B------:R-:W-:Y:S01]  /*4db0*/  HMMA.16816.F32 R28, R8, R38, RZ ;  /* 0x00000026081c723c */ /* 0x000fe200000018ff */
[----:B------:R-:W2:Y:S07]  /*4dc0*/  LDSM.16.MT88.4 R36, [R193+0x4800] ;  /* 0x00480000c124783b */ /* 0x000eae0000004200 */
[C---:B------:R-:W-:Y:S01]  /*4dd0*/  HMMA.16816.F32 R156, R12.reuse, R60, R32 ;  /* 0x0000003c0c9c723c */ /* 0x040fe20000001820 */
[----:B------:R-:W3:Y:S06]  /*4de0*/  LDSM.16.MT88.4 R32, [R196+0x4000] ;  /* 0x00400000c420783b */ /* 0x000eec0000004200 */
[----:B------:R-:W-:Y:S01]  /*4df0*/  MOV R60, R111 ;  /* 0x0000006f003c7202 */ /* 0x000fe20000000f00 */
[----:B------:R-:W-:Y:S01]  /*4e00*/  HMMA.16816.F32 R180, R12, R66, R40 ;  /* 0x000000420cb4723c */ /* 0x000fe20000001828 */
[----:B------:R-:W4:Y:S01]  /*4e10*/  LDSM.16.MT88.4 R40, [R195+0x4000] ;  /* 0x00400000c328783b */ /* 0x000f220000004200 */
[----:B------:R-:W-:-:S05]  /*4e20*/  IMAD.MOV.U32 R61, RZ, RZ, R110 ;  /* 0x000000ffff3d7224 */ /* 0x000fca00078e006e */
[----:B------:R-:W-:Y:S01]  /*4e30*/  IMAD.MOV.U32 R66, RZ, RZ, R113 ;  /* 0x000000ffff427224 */ /* 0x000fe200078e0071 */
[----:B------:R-:W-:Y:S01]  /*4e40*/  HMMA.16816.F32 R188, R12, R48, R24 ;  /* 0x000000300cbc723c */ /* 0x000fe20000001818 */
[----:B------:R-:W-:-:S07]  /*4e50*/  IMAD.MOV.U32 R67, RZ, RZ, R112 ;  /* 0x000000ffff437224 */ /* 0x000fce00078e0070 */
[C---:B-1----:R-:W-:Y:S07]  /*4e60*/  HMMA.16816.F32 R172, R12.reuse, R46, R20 ;  /* 0x0000002e0cac723c */ /* 0x042fee0000001814 */
[----:B------:R-:W-:Y:S01]  /*4e70*/  IMAD.MOV.U32 R46, RZ, RZ, R117 ;  /* 0x000000ffff2e7224 */ /* 0x000fe200078e0075 */
[----:B------:R-:W-:Y:S01]  /*4e80*/  HMMA.16816.F32 R112, R12, R68, R4 ;  /* 0x000000440c70723c */ /* 0x000fe20000001804 */
[----:B------:R-:W-:-:S06]  /*4e90*/  IMAD.MOV.U32 R47, RZ, RZ, R116 ;  /* 0x000000ffff2f7224 */ /* 0x000fcc00078e0074 */
[----:B------:R-:W-:Y:S01]  /*4ea0*/  IMAD.MOV.U32 R68, RZ, RZ, R121 ;  /* 0x000000ffff447224 */ /* 0x000fe200078e0079 */
[----:B------:R-:W-:Y:S01]  /*4eb0*/  HMMA.16816.F32 R24, R8, R56, RZ ;  /* 0x000000380818723c */ /* 0x000fe200000018ff */
[----:B------:R-:W-:-:S07]  /*4ec0*/  IMAD.MOV.U32 R69, RZ, RZ, R120 ;  /* 0x000000ffff457224 */ /* 0x000fce00078e0078 */
[C---:B------:R-:W-:Y:S07]  /*4ed0*/  HMMA.16816.F32 R20, R8.reuse, R52, RZ ;  /* 0x000000340814723c */ /* 0x040fee00000018ff */
[----:B------:R-:W-:Y:S01]  /*4ee0*/  IMAD.MOV.U32 R52, RZ, RZ, R125 ;  /* 0x000000ffff347224 */ /* 0x000fe200078e007d */
[----:B------:R-:W-:Y:S01]  /*4ef0*/  HMMA.16816.F32 R4, R8, R54, RZ ;  /* 0x000000360804723c */ /* 0x000fe200000018ff */
[----:B------:R-:W-:-:S06]  /*4f00*/  IMAD.MOV.U32 R53, RZ, RZ, R124 ;  /* 0x000000ffff357224 */ /* 0x000fcc00078e007c */
[----:B------:R-:W-:Y:S01]  /*4f10*/  IMAD.MOV.U32 R54, RZ, RZ, R123 ;  /* 0x000000ffff367224 */ /* 0x000fe200078e007b */
[----:B------:R-:W-:Y:S01]  /*4f20*/  HMMA.16816.F32 R176, R12, R62, R28 ;  /* 0x0000003e0cb0723c */ /* 0x000fe2000000181c */
[----:B------:R-:W1:Y:S01]  /*4f30*/  LDSM.16.MT88.4 R28, [R196+0x4800] ;  /* 0x00480000c41c783b */ /* 0x000e620000004200 */
[----:B------:R-:W-:-:S05]  /*4f40*/  MOV R55, R122 ;  /* 0x0000007a00377202 */ /* 0x000fca0000000f00 */
[----:B------:R-:W-:Y:S01]  /*4f50*/  IMAD.MOV.U32 R62, RZ, RZ, R109 ;  /* 0x000000ffff3e7224 */ /* 0x000fe200078e006d */
[----:B--2---:R-:W-:Y:S01]  /*4f60*/  HMMA.16816.F32 R120, R12, R36, R20 ;  /* 0x000000240c78723c */ /* 0x004fe20000001814 */
[----:B------:R-:W-:-:S07]  /*4f70*/  IMAD.MOV.U32 R63, RZ, RZ, R108 ;  /* 0x000000ffff3f7224 */ /* 0x000fce00078e006c */
[C---:B------:R-:W-:Y:S07]  /*4f80*/  HMMA.16816.F32 R108, R12.reuse, R44, R24 ;  /* 0x0000002c0c6c723c */ /* 0x040fee0000001818 */
[----:B------:R-:W-:Y:S01]  /*4f90*/  IMAD.MOV.U32 R44, RZ, RZ, R119 ;  /* 0x000000ffff2c7224 */ /* 0x000fe200078e0077 */
[----:B------:R-:W-:Y:S01]  /*4fa0*/  HMMA.16816.F32 R124, R12, R38, R4 ;  /* 0x000000260c7c723c */ /* 0x000fe20000001804 */
[----:B------:R-:W2:Y:S01]  /*4fb0*/  LDSM.16.MT88.4 R36, [R195+0x4800] ;  /* 0x00480000c324783b */ /* 0x000ea20000004200 */
[----:B------:R-:W-:-:S06]  /*4fc0*/  IMAD.MOV.U32 R45, RZ, RZ, R118 ;  /* 0x000000ffff2d7224 */ /* 0x000fcc00078e0076 */
[C---:B------:R-:W-:Y:S08]  /*4fd0*/  HMMA.16816.F32 R24, R8.reuse, R74, RZ ;  /* 0x0000004a0818723c */ /* 0x040ff000000018ff */
[C---:B---3--:R-:W-:Y:S07]  /*4fe0*/  HMMA.16816.F32 R20, R8.reuse, R34, RZ ;  /* 0x000000220814723c */ /* 0x048fee00000018ff */
[--C-:B------:R-:W-:Y:S01]  /*4ff0*/  FFMA.FTZ R35, R95, c[0x0][0x2d0], -R2.reuse ;  /* 0x0000b4005f237a23 */ /* 0x100fe20000010802 */
[----:B----4-:R-:W-:Y:S01]  /*5000*/  HMMA.16816.F32 R4, R8, R40, RZ ;  /* 0x000000280804723c */ /* 0x010fe200000018ff */
[----:B------:R-:W-:-:S06]  /*5010*/  FFMA.FTZ R34, R92, c[0x0][0x2d0], -R2 ;  /* 0x0000b4005c227a23 */ /* 0x000fcc0000010802 */
[--C-:B------:R-:W-:Y:S01]  /*5020*/  FFMA.FTZ R40, R94, c[0x0][0x2d0], -R0.reuse ;  /* 0x0000b4005e287a23 */ /* 0x100fe20000010800 */
[----:B------:R-:W-:Y:S01]  /*5030*/  HMMA.16816.F32 R116, R12, R70, R24 ;  /* 0x000000460c74723c */ /* 0x000fe20000001818 */
[----:B------:R-:W-:-:S06]  /*5040*/  FFMA.FTZ R41, R93, c[0x0][0x2d0], -R0 ;  /* 0x0000b4005d297a23 */ /* 0x000fcc0000010800 */
[----:B------:R-:W-:Y:S01]  /*5050*/  MOV R70, R17 ;  /* 0x0000001100467202 */ /* 0x000fe20000000f00 */
[----:B------:R-:W-:Y:S01]  /*5060*/  HMMA.16816.F32 R24, R8, R32, RZ ;  /* 0x000000200818723c */ /* 0x000fe200000018ff */
[----:B------:R-:W-:Y:S02]  /*5070*/  FADD.FTZ R17, R77, R76 ;  /* 0x0000004c4d117221 */ /* 0x000fe40000010000 */
[----:B------:R-:W-:Y:S02]  /*5080*/  IMAD.MOV.U32 R76, RZ, RZ, R160 ;  /* 0x000000ffff4c7224 */ /* 0x000fe400078e00a0 */
[----:B------:R-:W-:Y:S02]  /*5090*/  IMAD.MOV.U32 R71, RZ, RZ, R3 ;  /* 0x000000ffff477224 */ /* 0x000fe400078e0003 */
[----:B------:R-:W-:Y:S01]  /*50a0*/  FADD.FTZ R3, R80, R79 ;  /* 0x0000004f50037221 */ /* 0x000fe20000010000 */
[----:B-1----:R-:W-:Y:S01]  /*50b0*/  HMMA.16816.F32 R132, R12, R30, R20 ;  /* 0x0000001e0c84723c */ /* 0x002fe20000001814 */
[----:B------:R-:W1:Y:S01]  /*50c0*/  LDSM.16.MT88.4 R20, [R192+0x6000] ;  /* 0x00600000c014783b */ /* 0x000e620000004200 */
[----:B------:R-:W-:-:S02]  /*50d0*/  FFMA.FTZ R32, R100, c[0x0][0x2d0], -R2 ;  /* 0x0000b40064207a23 */ /* 0x000fc40000010802 */
[----:B------:R-:W-:Y:S02]  /*50e0*/  FADD.FTZ R3, R81, R3 ;  /* 0x0000000351037221 */ /* 0x000fe40000010000 */
[----:B------:R-:W-:Y:S02]  /*50f0*/  FFMA.FTZ R33, R99, c[0x0][0x2d0], -R2 ;  /* 0x0000b40063217a23 */ /* 0x000fe40000010802 */
[----:B--2---:R-:W-:Y:S01]  /*5100*/  HMMA.16816.F32 R136, R12, R36, R4 ;  /* 0x000000240c88723c */ /* 0x004fe20000001804 */
[----:B------:R-:W-:Y:S02]  /*5110*/  FADD.FTZ R3, R83, R3 ;  /* 0x0000000353037221 */ /* 0x000fe40000010000 */
[----:B------:R-:W-:Y:S02]  /*5120*/  IMAD.MOV.U32 R79, RZ, RZ, R106 ;  /* 0x000000ffff4f7224 */ /* 0x000fe400078e006a */
[----:B------:R-:W-:Y:S02]  /*5130*/  FADD.FTZ R3, R82, R3 ;  /* 0x0000000352037221 */ /* 0x000fe40000010000 */
[----:B------:R-:W-:Y:S01]  /*5140*/  FFMA.FTZ R36, R98, c[0x0][0x2d0], -R0 ;  /* 0x0000b40062247a23 */ /* 0x000fe20000010800 */
[----:B------:R-:W-:Y:S01]  /*5150*/  HMMA.16816.F32 R4, R8, R42, RZ ;  /* 0x0000002a0804723c */ /* 0x000fe200000018ff */
[----:B------:R-:W-:-:S02]  /*5160*/  FADD.FTZ R3, R84, R3 ;  /* 0x0000000354037221 */ /* 0x000fc40000010000 */
[----:B------:R-:W-:-:S04]  /*5170*/  IMAD.MOV.U32 R77, RZ, RZ, R149 ;  /* 0x000000ffff4d7224 */ /* 0x000fc800078e0095 */
        /* <DEDUP_REMOVED lines=12> */
[----:B------:R-:W-:Y:S02]  /*5240*/  FADD.FTZ R4, R78, R17 ;  /* 0x000000114e047221 */ /* 0x000fe40000010000 */
[----:B------:R-:W-:Y:S02]  /*5250*/  IMAD.MOV.U32 R78, RZ, RZ, R107 ;  /* 0x000000ffff4e7224 */ /* 0x000fe400078e006b */
[----:B------:R-:W-:-:S02]  /*5260*/  FADD.FTZ R17, R18, R4 ;  /* 0x0000000412117221 */ /* 0x000fc40000010000 */
        /* <DEDUP_REMOVED lines=29> */
[----:B------:R-:W-:Y:S01]  /*5440*/  LDSM.16.MT88.4 R88, [R195+0x3800] ;  /* 0x00380000c358783b */ /* 0x000fe20000004200 */
[----:B--2---:R-:W-:-:S03]  /*5450*/  FADD.FTZ R0, R3, R4 ;  /* 0x0000000403007221 */ /* 0x004fc60000010000 */
        /* <DEDUP_REMOVED lines=43> */
[----:B------:R-:W-:Y:S01]  /*5710*/  IADD3 R0, R150, -0x2, RZ ;  /* 0xfffffffe96007810 */ /* 0x000fe20007ffe0ff */
[----:B------:R-:W-:Y:S03]  /*5720*/  LDSM.16.MT88.4 R40, [R193+0x1800] ;  /* 0x00180000c128783b */ /* 0x000fe60000004200 */
        /* <DEDUP_REMOVED lines=12> */
[----:B---3--:R-:W-:Y:S08]  /*57f0*/  HMMA.16816.F32 R160, R4, R20, R160 ;  /* 0x0000001404a0723c */ /* 0x008ff000000018a0 */
[C---:B------:R-:W-:Y:S08]  /*5800*/  HMMA.16816.F32 R36, R164.reuse, R40, R36 ;  /* 0x00000028a424723c */ /* 0x040ff00000001824 */
[----:B------:R-:W-:Y:S08]  /*5810*/  HMMA.16816.F32 R40, R164, R42, R44 ;  /* 0x0000002aa428723c */ /* 0x000ff0000000182c */
        /* <DEDUP_REMOVED lines=15> */
[C---:B------:R-:W-:Y:S01]  /*5910*/  HMMA.16816.F32 R172, R4.reuse, R22, R72 ;  /* 0x0000001604ac723c */ /* 0x040fe20000001848 */
[----:B------:R-:W-:Y:S07]  /*5920*/  LDSM.16.MT88.4 R72, [R193+0x3800] ;  /* 0x00380000c148783b */ /* 0x000fee0000004200 */
[C---:B--2---:R-:W-:Y:S01]  /*5930*/  HMMA.16816.F32 R96, R4.reuse, R8, R156 ;  /* 0x000000080460723c */ /* 0x044fe2000000189c */
[----:B------:R-:W2:Y:S07]  /*5940*/  LDSM.16.MT88.4 R156, [R192+0x1800] ;  /* 0x00180000c09c783b */ /* 0x000eae0000004200 */
[C---:B------:R-:W-:Y:S01]  /*5950*/  HMMA.16816.F32 R100, R4.reuse, R10, R176 ;  /* 0x0000000a0464723c */ /* 0x040fe200000018b0 */
[----:B------:R-:W3:Y:S07]  /*5960*/  LDSM.16.MT88.4 R8, [R192+0x5000] ;  /* 0x00500000c008783b */ /* 0x000eee0000004200 */
[C---:B-1----:R-:W-:Y:S08]  /*5970*/  HMMA.16816.F32 R120, R4.reuse, R12, R120 ;  /* 0x0000000c0478723c */ /* 0x042ff00000001878 */
[----:B------:R-:W-:Y:S01]  /*5980*/  HMMA.16816.F32 R124, R4, R14, R124 ;  /* 0x0000000e047c723c */ /* 0x000fe2000000187c */
[----:B------:R-:W1:Y:S07]  /*5990*/  LDSM.16.MT88.4 R12, [R195+0x5000] ;  /* 0x00500000c30c783b */ /* 0x000e6e0000004200 */
[----:B--2---:R-:W-:Y:S08]  /*59a0*/  HMMA.16816.F32 R152, R164, R156, R152 ;  /* 0x0000009ca498723c */ /* 0x004ff00000001898 */
[C---:B---3--:R-:W-:Y:S08]  /*59b0*/  HMMA.16816.F32 R112, R4.reuse, R8, R112 ;  /* 0x000000080470723c */ /* 0x048ff00000001870 */
[----:B------:R-:W-:Y:S01]  /*59c0*/  HMMA.16816.F32 R116, R4, R10, R116 ;  /* 0x0000000a0474723c */ /* 0x000fe20000001874 */
[----:B------:R-:W2:Y:S07]  /*59d0*/  LDSM.16.MT88.4 R8, [R196+0x5000] ;  /* 0x00500000c408783b */ /* 0x000eae0000004200 */
[----:B------:R-:W-:Y:S08]  /*59e0*/  HMMA.16816.F32 R156, R164, R158, R28 ;  /* 0x0000009ea49c723c */ /* 0x000ff0000000181c */
[C---:B-1----:R-:W-:Y:S08]  /*59f0*/  HMMA.16816.F32 R136, R4.reuse, R12, R136 ;  /* 0x0000000c0488723c */ /* 0x042ff00000001888 */
[C---:B------:R-:W-:Y:S01]  /*5a00*/  HMMA.16816.F32 R140, R4.reuse, R14, R140 ;  /* 0x0000000e048c723c */ /* 0x040fe2000000188c */
[----:B------:R-:W1:Y:S07]  /*5a10*/  LDSM.16.MT88.4 R12, [R196+0x7000] ;  /* 0x00700000c40c783b */ /* 0x000e6e0000004200 */
[C---:B--2---:R-:W-:Y:S08]  /*5a20*/  HMMA.16816.F32 R128, R4.reuse, R8, R128 ;  /* 0x000000080480723c */ /* 0x044ff00000001880 */
[C---:B------:R-:W-:Y:S01]  /*5a30*/  HMMA.16816.F32 R132, R4.reuse, R10, R132 ;  /* 0x0000000a0484723c */ /* 0x040fe20000001884 */
[----:B------:R-:W2:Y:S07]  /*5a40*/  LDSM.16.MT88.4 R8, [R192+0x7000] ;  /* 0x00700000c008783b */ /* 0x000eae0000004200 */
[C---:B-1----:R-:W-:Y:S01]  /*5a50*/  HMMA.16816.F32 R20, R4.reuse, R12, R56 ;  /* 0x0000000c0414723c */ /* 0x042fe20000001838 */
[----:B------:R-:W-:Y:S07]  /*5a60*/  LDSM.16.MT88.4 R56, [R195+0x1800] ;  /* 0x00180000c338783b */ /* 0x000fee0000004200 */
[C---:B------:R-:W-:Y:S01]  /*5a70*/  HMMA.16816.F32 R12, R4.reuse, R14, R48 ;  /* 0x0000000e040c723c */ /* 0x040fe20000001830 */
[----:B------:R-:W1:Y:S07]  /*5a80*/  LDSM.16.MT88.4 R48, [R196+0x1800] ;  /* 0x00180000c430783b */ /* 0x000e6e0000004200 */
[C---:B--2---:R-:W-:Y:S08]  /*5a90*/  HMMA.16816.F32 R144, R4.reuse, R8, R144 ;  /* 0x000000080490723c */ /* 0x044ff00000001890 */
[----:B------:R-:W-:Y:S01]  /*5aa0*/  HMMA.16816.F32 R168, R4, R10, R168 ;  /* 0x0000000a04a8723c */ /* 0x000fe200000018a8 */
[----:B------:R-:W-:Y:S07]  /*5ab0*/  LDSM.16.MT88.4 R8, [R195+0x7000] ;  /* 0x00700000c308783b */ /* 0x000fee0000004200 */
[C---:B-1----:R-:W-:Y:S08]  /*5ac0*/  HMMA.16816.F32 R44, R164.reuse, R48, R52 ;  /* 0x00000030a42c723c */ /* 0x042ff00000001834 */
[C---:B------:R-:W-:Y:S01]  /*5ad0*/  HMMA.16816.F32 R52, R164.reuse, R56, R64 ;  /* 0x00000038a434723c */ /* 0x040fe20000001840 */
[----:B------:R-:W1:Y:S07]  /*5ae0*/  LDSM.16.MT88.4 R64, [R192+0x3800] ;  /* 0x00380000c040783b */ /* 0x000e6e0000004200 */
[C---:B------:R-:W-:Y:S08]  /*5af0*/  HMMA.16816.F32 R48, R164.reuse, R50, R60 ;  /* 0x00000032a430723c */ /* 0x040ff0000000183c */
[C---:B------:R-:W-:Y:S08]  /*5b00*/  HMMA.16816.F32 R56, R164.reuse, R58, R68 ;  /* 0x0000003aa438723c */ /* 0x040ff00000001844 */
[C---:B------:R-:W-:Y:S08]  /*5b10*/  HMMA.16816.F32 R68, R164.reuse, R72, R84 ;  /* 0x00000048a444723c */ /* 0x040ff00000001854 */
[C---:B------:R-:W-:Y:S01]  /*5b20*/  HMMA.16816.F32 R84, R164.reuse, R88, R104 ;  /* 0x00000058a454723c */ /* 0x040fe20000001868 */
[----:B------:R-:W-:Y:S07]  /*5b30*/  LDSM.16.MT88.4 R104, [R193+0x5800] ;  /* 0x00580000c168783b */ /* 0x000fee0000004200 */
[C---:B------:R-:W-:Y:S08]  /*5b40*/  HMMA.16816.F32 R72, R164.reuse, R74, R92 ;  /* 0x0000004aa448723c */ /* 0x040ff0000000185c */
[C---:B-1----:R-:W-:Y:S08]  /*5b50*/  HMMA.16816.F32 R60, R164.reuse, R64, R76 ;  /* 0x00000040a43c723c */ /* 0x042ff0000000184c */
[C---:B------:R-:W-:Y:S01]  /*5b60*/  HMMA.16816.F32 R64, R164.reuse, R66, R80 ;  /* 0x00000042a440723c */ /* 0x040fe20000001850 */
[----:B------:R-:W1:Y:S07]  /*5b70*/  LDSM.16.MT88.4 R80, [R196+0x3800] ;  /* 0x00380000c450783b */ /* 0x000e6e0000004200 */
[----:B------:R-:W-:Y:S08]  /*5b80*/  HMMA.16816.F32 R88, R164, R90, R108 ;  /* 0x0000005aa458723c */ /* 0x000ff0000000186c */
[C---:B------:R-:W-:Y:S08]  /*5b90*/  HMMA.16816.F32 R32, R4.reuse, R8, R32 ;  /* 0x000000080420723c */ /* 0x040ff00000001820 */
[----:B------:R-:W-:Y:S01]  /*5ba0*/  HMMA.16816.F32 R24, R4, R10, R24 ;  /* 0x0000000a0418723c */ /* 0x000fe20000001818 */
[----:B------:R-:W-:Y:S07]  /*5bb0*/  LDSM.16.MT88.4 R4, [R195+0x7800] ;  /* 0x00780000c304783b */ /* 0x000fee0000004200 */
[C---:B-1----:R-:W-:Y:S01]  /*5bc0*/  HMMA.16816.F32 R76, R164.reuse, R80, R96 ;  /* 0x00000050a44c723c */ /* 0x042fe20000001860 */
[----:B------:R-:W1:Y:S07]  /*5bd0*/  LDSM.16.MT88.4 R96, [R192+0x5800] ;  /* 0x00580000c060783b */ /* 0x000e6e0000004200 */
[C---:B------:R-:W-:Y:S08]  /*5be0*/  HMMA.16816.F32 R80, R164.reuse, R82, R100 ;  /* 0x00000052a450723c */ /* 0x040ff00000001864 */
[C---:B------:R-:W-:Y:S01]  /*5bf0*/  HMMA.16816.F32 R100, R164.reuse, R104, R120 ;  /* 0x00000068a464723c */ /* 0x040fe20000001878 */
[----:B------:R-:W2:Y:S07]  /*5c00*/  LDSM.16.MT88.4 R120, [R195+0x5800] ;  /* 0x00580000c378783b */ /* 0x000eae0000004200 */
[C---:B------:R-:W-:Y:S08]  /*5c10*/  HMMA.16816.F32 R104, R164.reuse, R106, R124 ;  /* 0x0000006aa468723c */ /* 0x040ff0000000187c */
[C---:B-1----:R-:W-:Y:S01]  /*5c20*/  HMMA.16816.F32 R92, R164.reuse, R96, R112 ;  /* 0x00000060a45c723c */ /* 0x042fe20000001870 */
[----:B------:R-:W1:Y:S07]  /*5c30*/  LDSM.16.MT88.4 R112, [R196+0x5800] ;  /* 0x00580000c470783b */ /* 0x000e6e0000004200 */
[C---:B------:R-:W-:Y:S08]  /*5c40*/  HMMA.16816.F32 R96, R164.reuse, R98, R116 ;  /* 0x00000062a460723c */ /* 0x040ff00000001874 */
[C---:B--2---:R-:W-:Y:S01]  /*5c50*/  HMMA.16816.F32 R116, R164.reuse, R120, R136 ;  /* 0x00000078a474723c */ /* 0x044fe20000001888 */
[----:B------:R-:W2:Y:S07]  /*5c60*/  LDSM.16.MT88.4 R136, [R193+0x7800] ;  /* 0x00780000c188783b */ /* 0x000eae0000004200 */
[C---:B------:R-:W-:Y:S01]  /*5c70*/  HMMA.16816.F32 R120, R164.reuse, R122, R140 ;  /* 0x0000007aa478723c */ /* 0x040fe2000000188c */
[----:B------:R-:W3:Y:S07]  /*5c80*/  LDSM.16.MT88.4 R140, [R196+0x7800] ;  /* 0x00780000c48c783b */ /* 0x000eee0000004200 */
[C---:B-1----:R-:W-:Y:S01]  /*5c90*/  HMMA.16816.F32 R108, R164.reuse, R112, R128 ;  /* 0x00000070a46c723c */ /* 0x042fe20000001880 */
[----:B------:R-:W1:Y:S07]  /*5ca0*/  LDSM.16.MT88.4 R128, [R192+0x7800] ;  /* 0x00780000c080783b */ /* 0x000e6e0000004200 */
[C---:B------:R-:W-:Y:S08]  /*5cb0*/  HMMA.16816.F32 R112, R164.reuse, R114, R132 ;  /* 0x00000072a470723c */ /* 0x040ff00000001884 */
[C---:B--2---:R-:W-:Y:S08]  /*5cc0*/  HMMA.16816.F32 R132, R164.reuse, R136, R160 ;  /* 0x00000088a484723c */ /* 0x044ff000000018a0 */
[C---:B---3--:R-:W-:Y:S08]  /*5cd0*/  HMMA.16816.F32 R160, R164.reuse, R140, R20 ;  /* 0x0000008ca4a0723c */ /* 0x048ff00000001814 */
[C---:B------:R-:W-:Y:S08]  /*5ce0*/  HMMA.16816.F32 R136, R164.reuse, R138, R172 ;  /* 0x0000008aa488723c */ /* 0x040ff000000018ac */
        /* <DEDUP_REMOVED lines=10> */
.L_x_3840:
[----:B------:R-:W-:Y:S01]  /*5d90*/  SHF.R.S32.HI R0, RZ, 0x1f, R219 ;  /* 0x0000001fff007819 */ /* 0x000fe200000114db */
[----:B------:R-:W-:Y:S04]  /*5da0*/  DEPBAR.LE SB0, 0x0 ;  /* 0x000080000000791a */ /* 0x000fe80000000000 */
[----:B------:R-:W-:Y:S01]  /*5db0*/  WARPSYNC 0xffffffff ;  /* 0xffffffff00007948 */ /* 0x000fe20003800000 */
[----:B------:R-:W-:Y:S01]  /*5dc0*/  BAR.SYNC.DEFER_BLOCKING 0x0 ;  /* 0x0000000000007b1d */ /* 0x000fe20000010000 */
[----:B------:R-:W-:Y:S01]  /*5dd0*/  IMAD R0, R0, c[0x0][0x208], RZ ;  /* 0x0000820000007a24 */ /* 0x000fe200078e02ff */
[C---:B------:R-:W-:Y:S01]  /*5de0*/  IADD3 R14, P2, R222.reuse, 0x40, RZ ;  /* 0x00000040de0e7810 */ /* 0x040fe20007f5e0ff */
[C---:B------:R-:W-:Y:S01]  /*5df0*/  IMAD.WIDE.U32 R4, R219.reuse, c[0x0][0x208], RZ ;  /* 0x00008200db047a25 */ /* 0x040fe200078e00ff */
[----:B------:R-:W-:Y:S02]  /*5e00*/  IADD3 R15, P3, R222, 0x80, RZ ;  /* 0x00000080de0f7810 */ /* 0x000fe40007f7e0ff */
[-C--:B------:R-:W-:Y:S01]  /*5e10*/  IADD3.X R20, RZ, R226.reuse, RZ, P2, !PT ;  /* 0x000000e2ff147210 */ /* 0x080fe200017fe4ff */
[----:B------:R-:W-:Y:S01]  /*5e20*/  IMAD R0, R219, c[0x0][0x20c], R0 ;  /* 0x00008300db007a24 */ /* 0x000fe200078e0200 */
[C---:B------:R-:W-:Y:S02]  /*5e30*/  SHF.L.U32 R3, R4.reuse, 0x6, RZ ;  /* 0x0000000604037819 */ /* 0x040fe400000006ff */
[----:B------:R-:W-:Y:S02]  /*5e40*/  IADD3.X R21, RZ, R226, RZ, P3, !PT ;  /* 0x000000e2ff157210 */ /* 0x000fe40001ffe4ff */
[----:B------:R-:W-:Y:S02]  /*5e50*/  IADD3 R0, R5, R0, RZ ;  /* 0x0000000005007210 */ /* 0x000fe40007ffe0ff */
[C---:B------:R-:W-:Y:S02]  /*5e60*/  IADD3 R2, P1, R3.reuse, R222, RZ ;  /* 0x000000de03027210 */ /* 0x040fe40007f3e0ff */
[----:B------:R-:W-:Y:S02]  /*5e70*/  SHF.L.U64.HI R0, R4, 0x6, R0 ;  /* 0x0000000604007819 */ /* 0x000fe40000010200 */
[----:B------:R-:W-:Y:S02]  /*5e80*/  IADD3 R4, P0, R3, R14, RZ ;  /* 0x0000000e03047210 */ /* 0x000fe40007f1e0ff */
[C---:B------:R-:W-:Y:S02]  /*5e90*/  IADD3.X R5, R0.reuse, R226, RZ, P1, !PT ;  /* 0x000000e200057210 */ /* 0x040fe40000ffe4ff */
[----:B------:R-:W-:Y:S02]  /*5ea0*/  IADD3.X R8, R0, R20, RZ, P0, !PT ;  /* 0x0000001400087210 */ /* 0x000fe400007fe4ff */
[----:B------:R-:W-:Y:S01]  /*5eb0*/  LEA R12, P1, R4, c[0x0][0x1f8], 0x1 ;  /* 0x00007e00040c7a11 */ /* 0x000fe200078208ff */
[----:B------:R-:W-:Y:S01]  /*5ec0*/  LDSM.16.M88.4 R32, [R198] ;  /* 0x00000000c620783b */ /* 0x000fe20000000200 */
[----:B------:R-:W-:Y:S02]  /*5ed0*/  ISETP.GE.AND P0, PT, R234, c[0x0][0x1d4], PT ;  /* 0x00007500ea007a0c */ /* 0x000fe40003f06270 */
[----:B------:R-:W-:Y:S02]  /*5ee0*/  LEA R6, P2, R2, c[0x0][0x1f8], 0x1 ;  /* 0x00007e0002067a11 */ /* 0x000fe400078408ff */
[----:B------:R-:W-:Y:S02]  /*5ef0*/  LEA.HI.X R13, R4, c[0x0][0x1fc], R8, 0x1, P1 ;  /* 0x00007f00040d7a11 */ /* 0x000fe400008f0c08 */
[----:B------:R-:W1:Y:S01]  /*5f00*/  LDSM.16.M88.4 R8, [R151] ;  /* 0x000000009708783b */ /* 0x000e620000000200 */
[----:B------:R-:W-:Y:S02]  /*5f10*/  ISETP.GE.AND P1, PT, R237, c[0x0][0x1d4], PT ;  /* 0x00007500ed007a0c */ /* 0x000fe40003f26270 */
[----:B------:R-:W-:Y:S02]  /*5f20*/  LEA.HI.X R7, R2, c[0x0][0x1fc], R5, 0x1, P2 ;  /* 0x00007f0002077a11 */ /* 0x000fe400010f0c05 */
[----:B------:R-:W-:Y:S02]  /*5f30*/  ISETP.GE.AND P2, PT, R236, c[0x0][0x1d4], PT ;  /* 0x00007500ec007a0c */ /* 0x000fe40003f46270 */
[----:B------:R-:W2:Y:S01]  /*5f40*/  LDSM.16.M88.4 R16, [R151+0x800] ;  /* 0x000800009710783b */ /* 0x000ea20000000200 */
[C---:B------:R-:W-:Y:S04]  /*5f50*/  IADD3 R2, P4, R3.reuse, R15, RZ ;  /* 0x0000000f03027210 */ /* 0x040fe80007f9e0ff */
[----:B------:R-:W-:Y:S02]  /*5f60*/  LEA R4, P3, R2, c[0x0][0x1f8], 0x1 ;  /* 0x00007e0002047a11 */ /* 0x000fe400078608ff */
[----:B------:R-:W3:Y:S01]  /*5f70*/  LDSM.16.M88.4 R24, [R151+0x1000] ;  /* 0x001000009718783b */ /* 0x000ee20000000200 */
[----:B------:R-:W-:Y:S04]  /*5f80*/  IADD3.X R5, R0, R21, RZ, P4, !PT ;  /* 0x0000001500057210 */ /* 0x000fe800027fe4ff */
[----:B------:R-:W-:Y:S02]  /*5f90*/  LEA.HI.X R5, R2, c[0x0][0x1fc], R5, 0x1, P3 ;  /* 0x00007f0002057a11 */ /* 0x000fe400018f0c05 */
[----:B------:R-:W4:Y:S07]  /*5fa0*/  LDSM.16.M88.4 R168, [R151+0x1800] ;  /* 0x0018000097a8783b */ /* 0x000f2e0000000200 */
[----:B------:R-:W-:Y:S07]  /*5fb0*/  LDSM.16.M88.4 R172, [R199] ;  /* 0x00000000c7ac783b */ /* 0x000fee0000000200 */
[----:B------:R-:W5:Y:S07]  /*5fc0*/  LDSM.16.M88.4 R176, [R202] ;  /* 0x00000000cab0783b */ /* 0x000f6e0000000200 */
[----:B------:R-:W1:Y:S07]  /*5fd0*/  LDSM.16.M88.4 R180, [R217] ;  /* 0x00000000d9b4783b */ /* 0x000e6e0000000200 */
[----:B------:R-:W1:Y:S07]  /*5fe0*/  LDSM.16.M88.4 R184, [R216] ;  /* 0x00000000d8b8783b */ /* 0x000e6e0000000200 */
[----:B------:R-:W1:Y:S07]  /*5ff0*/  LDSM.16.M88.4 R188, [R215] ;  /* 0x00000000d7bc783b */ /* 0x000e6e0000000200 */
[----:B------:R-:W-:Y:S01]  /*6000*/  @!PT LDS RZ, [RZ] ;  /* 0x00000000fffff984 */ /* 0x000fe20000000800 */
[----:B------:R-:W-:Y:S01]  /*6010*/  @!PT LDS RZ, [RZ] ;  /* 0x00000000fffff984 */ /* 0x000fe20000000800 */
[----:B------:R-:W-:Y:S01]  /*6020*/  @!PT LDS RZ, [RZ] ;  /* 0x00000000fffff984 */ /* 0x000fe20000000800 */
[----:B------:R2:W-:Y:S07]  /*6030*/  LDGSTS.E.BYPASS.LTC128B.128 [R218+0x100], [R6.64], !P0 ;  /* 0x0010000006da7fae */ /* 0x0005ee000c101d46 */
[----:B------:R1:W-:Y:S07]  /*6040*/  LDGSTS.E.BYPASS.LTC128B.128 [R218+0x2100], [R12.64], !P1 ;  /* 0x021000000cda7fae */ /* 0x0003ee000c901d46 */
[----:B------:R1:W-:Y:S01]  /*6050*/  LDGSTS.E.BYPASS.LTC128B.128 [R218+0x4100], [R4.64], !P2 ;  /* 0x0410000004da7fae */ /* 0x0003e2000d101d46 */
[----:B--2---:R-:W-:Y:S02]  /*6060*/  IADD3 R7, P3, R222, 0xc0, RZ ;  /* 0x000000c0de077810 */ /* 0x004fe40007f7e0ff */
[----:B------:R-:W-:Y:S02]  /*6070*/  MOV R6, c[0x0][0x208] ;  /* 0x0000820000067a02 */ /* 0x000fe40000000f00 */
[----:B------:R-:W-:Y:S02]  /*6080*/  IADD3.X R22, RZ, R226, RZ, P3, !PT ;  /* 0x000000e2ff167210 */ /* 0x000fe40001ffe4ff */
[----:B------:R-:W-:Y:S02]  /*6090*/  ISETP.GE.AND P3, PT, R238, c[0x0][0x1d4], PT ;  /* 0x00007500ee007a0c */ /* 0x000fe40003f66270 */
        /* <DEDUP_REMOVED lines=9> */
[----:B------:R-:W-:Y:S02]  /*6130*/  LEA R12, P5, R6, c[0x0][0x1f8], 0x1 ;  /* 0x00007e00060c7a11 */ /* 0x000fe400078a08ff */
        /* <DEDUP_REMOVED lines=19> */
[C---:B------:R-:W-:Y:S02]  /*6270*/  ISETP.GT.AND P4, PT, R219.reuse, R242, PT ;  /* 0x000000f2db00720c */ /* 0x040fe40003f84270 */
[----:B------:R-:W-:Y:S01]  /*6280*/  IADD3 R219, R219, -0x1, RZ ;  /* 0xffffffffdbdb7810 */ /* 0x000fe20007ffe0ff */
[----:B------:R2:W-:Y:S01]  /*6290*/  LDGSTS.E.BYPASS.LTC128B.128 [R218+0x7100], [R2.64], !P3 ;  /* 0x0710000002da7fae */ /* 0x0005e2000d901d46 */
[C---:B-1----:R-:W-:Y:S06]  /*62a0*/  HMMA.16816.F32 R12, R32.reuse, R16, RZ ;  /* 0x00000010200c723c */ /* 0x042fec00000018ff */
[----:B------:R-:W0:Y:S03]  /*62b0*/  LDGDEPBAR ;  /* 0x00000000000079af */ /* 0x000e260000000000 */
[----:B------:R-:W-:Y:S01]  /*62c0*/  @P4 SHF.R.S32.HI R0, RZ, 0x1f, R219 ;  /* 0x0000001fff004819 */ /* 0x000fe200000114db */
[C---:B------:R-:W-:Y:S04]  /*62d0*/  HMMA.16816.F32 R16, R32.reuse, R18, RZ ;  /* 0x000000122010723c */ /* 0x040fe800000018ff */
[----:B------:R-:W-:Y:S04]  /*62e0*/  @P4 IMAD R0, R0, c[0x0][0x1e0], RZ ;  /* 0x0000780000004a24 */ /* 0x000fe800078e02ff */
[C---:B---3--:R-:W-:Y:S01]  /*62f0*/  HMMA.16816.F32 R20, R32.reuse, R24, RZ ;  /* 0x000000182014723c */ /* 0x048fe200000018ff */
[----:B------:R-:W-:Y:S07]  /*6300*/  @P4 IMAD R0, R219, c[0x0][0x1e4], R0 ;  /* 0x00007900db004a24 */ /* 0x000fee00078e0200 */
[C---:B------:R-:W-:Y:S08]  /*6310*/  HMMA.16816.F32 R24, R32.reuse, R26, RZ ;  /* 0x0000001a2018723c */ /* 0x040ff000000018ff */
[C---:B----4-:R-:W-:Y:S08]  /*6320*/  HMMA.16816.F32 R28, R32.reuse, R168, RZ ;  /* 0x000000a8201c723c */ /* 0x050ff000000018ff */
[----:B------:R-:W-:Y:S01]  /*6330*/  HMMA.16816.F32 R32, R32, R170, RZ ;  /* 0x000000aa2020723c */ /* 0x000fe200000018ff */
[----:B------:R-:W-:Y:S07]  /*6340*/  LDSM.16.M88.4 R168, [R201] ;  /* 0x00000000c9a8783b */ /* 0x000fee0000000200 */
[C---:B-----5:R-:W-:Y:S08]  /*6350*/  HMMA.16816.F32 R4, R172.reuse, R176, R4 ;  /* 0x000000b0ac04723c */ /* 0x060ff00000001804 */
        /* <DEDUP_REMOVED lines=14> */
[C---:B---3--:R-:W-:Y:S08]  /*6440*/  HMMA.16816.F32 R12, R168.reuse, R180, R12 ;  /* 0x000000b4a80c723c */ /* 0x048ff0000000180c */
[C---:B------:R-:W-:Y:S01]  /*6450*/  HMMA.16816.F32 R16, R168.reuse, R182, R16 ;  /* 0x000000b6a810723c */ /* 0x040fe20000001810 */
[----:B------:R-:W-:Y:S07]  /*6460*/  LDSM.16.M88.4 R180, [R194+0x800] ;  /* 0x00080000c2b4783b */ /* 0x000fee0000000200 */
[C---:B----4-:R-:W-:Y:S08]  /*6470*/  HMMA.16816.F32 R20, R168.reuse, R172, R20 ;  /* 0x000000aca814723c */ /* 0x050ff00000001814 */
[C---:B------:R-:W-:Y:S01]  /*6480*/  HMMA.16816.F32 R24, R168.reuse, R174, R24 ;  /* 0x000000aea818723c */ /* 0x040fe20000001818 */
[----:B------:R-:W1:Y:S07]  /*6490*/  LDSM.16.M88.4 R172, [R200] ;  /* 0x00000000c8ac783b */ /* 0x000e6e0000000200 */
[C---:B------:R-:W-:Y:S08]  /*64a0*/  HMMA.16816.F32 R28, R168.reuse, R184, R28 ;  /* 0x000000b8a81c723c */ /* 0x040ff0000000181c */
[----:B------:R-:W-:Y:S01]  /*64b0*/  HMMA.16816.F32 R32, R168, R186, R32 ;  /* 0x000000baa820723c */ /* 0x000fe20000001820 */
[----:B------:R-:W3:Y:S07]  /*64c0*/  LDSM.16.M88.4 R168, [R194+0x1000] ;  /* 0x00100000c2a8783b */ /* 0x000eee0000000200 */
[----:B------:R-:W4:Y:S01]  /*64d0*/  LDSM.16.M88.4 R184, [R194+0x1800] ;  /* 0x00180000c2b8783b */ /* 0x000f220000000200 */
        /* <DEDUP_REMOVED lines=9> */
[C---:B----4-:R-:W-:Y:S08]  /*6570*/  HMMA.16816.F32 R28, R172.reuse, R184, R28 ;  /* 0x000000b8ac1c723c */ /* 0x050ff0000000181c */
[----:B------:R-:W-:Y:S01]  /*6580*/  HMMA.16816.F32 R32, R172, R186, R32 ;  /* 0x000000baac20723c */ /* 0x000fe20000001820 */
[----:B------:R-:W3:Y:S07]  /*6590*/  LDSM.16.M88.4 R172, [R151+0x3000] ;  /* 0x0030000097ac783b */ /* 0x000eee0000000200 */
[----:B------:R-:W4:Y:S01]  /*65a0*/  LDSM.16.M88.4 R184, [R151+0x3800] ;  /* 0x0038000097b8783b */ /* 0x000f220000000200 */
        /* <DEDUP_REMOVED lines=9> */
[C---:B----4-:R-:W-:Y:S08]  /*6640*/  HMMA.16816.F32 R28, R168.reuse, R184, R28 ;  /* 0x000000b8a81c723c */ /* 0x050ff0000000181c */
[----:B------:R-:W-:Y:S01]  /*6650*/  HMMA.16816.F32 R32, R168, R186, R32 ;  /* 0x000000baa820723c */ /* 0x000fe20000001820 */
[----:B------:R-:W3:Y:S07]  /*6660*/  LDSM.16.M88.4 R168, [R212] ;  /* 0x00000000d4a8783b */ /* 0x000eee0000000200 */
[----:B------:R-:W4:Y:S01]  /*6670*/  LDSM.16.M88.4 R184, [R211] ;  /* 0x00000000d3b8783b */ /* 0x000f220000000200 */
        /* <DEDUP_REMOVED lines=129> */
[----:B------:R-:W5:Y:S01]  /*6e90*/  LDSM.16.M88.4 R184, [R194+0x7800] ;  /* 0x00780000c2b8783b */ /* 0x000f620000000200 */
[C---:B-1----:R-:W-:Y:S01]  /*6ea0*/  HMMA.16816.F32 R4, R176.reuse, R180, R4 ;  /* 0x000000b4b004723c */ /* 0x042fe20000001804 */
[----:B------:R-:W-:Y:S05]  /*6eb0*/  DEPBAR.LE SB0, 0x0 ;  /* 0x000080000000791a */ /* 0x000fea0000000000 */
[----:B------:R-:W-:Y:S02]  /*6ec0*/  BAR.SYNC.DEFER_BLOCKING 0x0 ;  /* 0x0000000000007b1d */ /* 0x000fe40000010000 */
[C---:B------:R-:W-:Y:S08]  /*6ed0*/  HMMA.16816.F32 R8, R176.reuse, R182, R8 ;  /* 0x000000b6b008723c */ /* 0x040ff00000001808 */
[C---:B---3--:R-:W-:Y:S08]  /*6ee0*/  HMMA.16816.F32 R12, R176.reuse, R172, R12 ;  /* 0x000000acb00c723c */ /* 0x048ff0000000180c */
[C---:B------:R-:W-:Y:S04]  /*6ef0*/  HMMA.16816.F32 R16, R176.reuse, R174, R16 ;  /* 0x000000aeb010723c */ /* 0x040fe80000001810 */
[----:B--2---:R-:W-:Y:S04]  /*6f00*/  FMNMX.FTZ R3, R4, R149, !PT ;  /* 0x0000009504037209 */ /* 0x004fe80007810000 */
[C---:B----4-:R-:W-:Y:S04]  /*6f10*/  HMMA.16816.F32 R20, R176.reuse, R168, R20 ;  /* 0x000000a8b014723c */ /* 0x050fe80000001814 */
[----:B------:R-:W-:Y:S03]  /*6f20*/  FMNMX.FTZ R3, R5, R3, !PT ;  /* 0x0000000305037209 */ /* 0x000fe60007810000 */
[----:B------:R-:W-:Y:S01]  /*6f30*/  @P4 IMAD.WIDE.U32 R168, R219, c[0x0][0x1e0], RZ ;  /* 0x00007800dba84a25 */ /* 0x000fe200078e00ff */
[C---:B------:R-:W-:Y:S04]  /*6f40*/  HMMA.16816.F32 R24, R176.reuse, R170, R24 ;  /* 0x000000aab018723c */ /* 0x040fe80000001818 */
[----:B------:R-:W-:Y:S02]  /*6f50*/  FMNMX.FTZ R148, R8, R3, !PT ;  /* 0x0000000308947209 */ /* 0x000fe40007810000 */
[----:B------:R-:W-:Y:S02]  /*6f60*/  @P4 IADD3 R0, R169, R0, RZ ;  /* 0x00000000a9004210 */ /* 0x000fe40007ffe0ff */
[C---:B-----5:R-:W-:Y:S01]  /*6f70*/  HMMA.16816.F32 R28, R176.reuse, R184, R28 ;  /* 0x000000b8b01c723c */ /* 0x060fe2000000181c */
[----:B------:R-:W-:Y:S03]  /*6f80*/  @P4 MOV R3, c[0x0][0x1e0] ;  /* 0x0000780000034a02 */ /* 0x000fe60000000f00 */
[----:B------:R-:W-:Y:S02]  /*6f90*/  FMNMX.FTZ R169, R9, R148, !PT ;  /* 0x0000009409a97209 */ /* 0x000fe40007810000 */
[----:B------:R-:W-:Y:S02]  /*6fa0*/  @P4 SHF.L.U32 R2, R168, 0x6, RZ ;  /* 0x00000006a8024819 */ /* 0x000fe400000006ff */
[----:B------:R-:W-:Y:S01]  /*6fb0*/  HMMA.16816.F32 R32, R176, R186, R32 ;  /* 0x000000bab020723c */ /* 0x000fe20000001820 */
[----:B------:R-:W-:Y:S03]  /*6fc0*/  @P4 MOV R171, c[0x0][0x1e4] ;  /* 0x0000790000ab4a02 */ /* 0x000fe60000000f00 */
[----:B------:R-:W-:Y:S02]  /*6fd0*/  @P4 IADD3 R148, P6, R2, R220, RZ ;  /* 0x000000dc02944210 */ /* 0x000fe40007fde0ff */
[----:B------:R-:W-:Y:S02]  /*6fe0*/  FMNMX.FTZ R169, R12, R169, !PT ;  /* 0x000000a90ca97209 */ /* 0x000fe40007810000 */
[----:B------:R-:W-:Y:S04]  /*6ff0*/  @P4 SHF.L.U64.HI R0, R168, 0x6, R0 ;  /* 0x00000006a8004819 */ /* 0x000fe80000010200 */
[----:B------:R-:W-:Y:S02]  /*7000*/  @P4 LEA R168, P5, R3, R2, 0x5 ;  /* 0x0000000203a84211 */ /* 0x000fe400078a28ff */
[----:B------:R-:W-:Y:S02]  /*7010*/  @P4 IADD3.X R172, R0, R224, RZ, P6, !PT ;  /* 0x000000e000ac4210 */ /* 0x000fe400037fe4ff */
[C---:B------:R-:W-:Y:S02]  /*7020*/  @P4 LEA R182, P6, R148.reuse, c[0x0][0x1c8], 0x1 ;  /* 0x0000720094b64a11 */ /* 0x040fe400078c08ff */
[----:B------:R-:W-:Y:S02]  /*7030*/  FMNMX.FTZ R170, R13, R169, !PT ;  /* 0x000000a90daa7209 */ /* 0x000fe40007810000 */
[----:B------:R-:W-:Y:S02]  /*7040*/  @P4 LEA.HI.X R183, R148, c[0x0][0x1cc], R172, 0x1, P6 ;  /* 0x0000730094b74a11 */ /* 0x000fe400030f0cac */
[----:B------:R-:W-:Y:S02]  /*7050*/  @P4 LEA.HI.X R169, R3, R0, R171, 0x5, P5 ;  /* 0x0000000003a94211 */ /* 0x000fe400028f2cab */
[----:B------:R-:W-:Y:S01]  /*7060*/  FMNMX.FTZ R3, R16, R170, !PT ;  /* 0x000000aa10037209 */ /* 0x000fe20007810000 */
[----:B------:R-:W-:Y:S01]  /*7070*/  @!PT LDS RZ, [RZ] ;  /* 0x00000000fffff984 */ /* 0x000fe20000000800 */
[----:B------:R-:W-:Y:S01]  /*7080*/  @!PT LDS RZ, [RZ] ;  /* 0x00000000fffff984 */ /* 0x000fe20000000800 */
[----:B------:R-:W-:Y:S01]  /*7090*/  @!PT LDS RZ, [RZ] ;  /* 0x00000000fffff984 */ /* 0x000fe20000000800 */
[----:B------:R1:W-:Y:S01]  /*70a0*/  @P4 LDGSTS.E.BYPASS.LTC128B.128 [R218+0x8100], [R182.64], !P0 ;  /* 0x08100000b6da4fae */ /* 0x0003e2000c101d46 */
[----:B------:R-:W-:Y:S02]  /*70b0*/  FMNMX.FTZ R148, R6, R150, !PT ;  /* 0x0000009606947209 */ /* 0x000fe40007810000 */
[----:B------:R-:W-:Y:S02]  /*70c0*/  @P4 IADD3 R174, P5, R220, 0x40, RZ ;  /* 0x00000040dcae4810 */ /* 0x000fe40007fbe0ff */
[----:B------:R-:W-:Y:S02]  /*70d0*/  FMNMX.FTZ R170, R7, R148, !PT ;  /* 0x0000009407aa7209 */ /* 0x000fe40007810000 */
[----:B------:R-:W-:Y:S02]  /*70e0*/  FMNMX.FTZ R148, R17, R3, !PT ;  /* 0x0000000311947209 */ /* 0x000fe40007810000 */
[----:B------:R-:W-:Y:S02]  /*70f0*/  FMNMX.FTZ R170, R10, R170, !PT ;  /* 0x000000aa0aaa7209 */ /* 0x000fe40007810000 */
[----:B------:R-:W-:Y:S02]  /*7100*/  FMNMX.FTZ R148, R20, R148, !PT ;  /* 0x0000009414947209 */ /* 0x000fe40007810000 */
[----:B------:R-:W-:Y:S02]  /*7110*/  @P4 IADD3 R3, P6, R2, R174, RZ ;  /* 0x000000ae02034210 */ /* 0x000fe40007fde0ff */
[----:B------:R-:W-:Y:S02]  /*7120*/  FMNMX.FTZ R148, R21, R148, !PT ;  /* 0x0000009415947209 */ /* 0x000fe40007810000 */
[----:B------:R-:W-:Y:S02]  /*7130*/  @P4 IADD3.X R173, RZ, R224, RZ, P5, !PT ;  /* 0x000000e0ffad4210 */ /* 0x000fe40002ffe4ff */
[----:B------:R-:W-:Y:S02]  /*7140*/  FMNMX.FTZ R170, R11, R170, !PT ;  /* 0x000000aa0baa7209 */ /* 0x000fe40007810000 */
[C---:B------:R-:W-:Y:S02]  /*7150*/  @P4 LEA R180, P5, R3.reuse, c[0x0][0x1c8], 0x1 ;  /* 0x0000720003b44a11 */ /* 0x040fe400078a08ff */
[----:B------:R-:W-:Y:S02]  /*7160*/  FMNMX.FTZ R148, R24, R148, !PT ;  /* 0x0000009418947209 */ /* 0x000fe40007810000 */
[----:B------:R-:W-:Y:S02]  /*7170*/  @P4 IADD3.X R171, R0, R173, RZ, P6, !PT ;  /* 0x000000ad00ab4210 */ /* 0x000fe400037fe4ff */
[----:B------:R-:W-:Y:S02]  /*7180*/  @P4 IADD3 R172, P6, R220, 0x80, RZ ;  /* 0x00000080dcac4810 */ /* 0x000fe40007fde0ff */
[----:B------:R-:W-:Y:S02]  /*7190*/  FMNMX.FTZ R170, R14, R170, !PT ;  /* 0x000000aa0eaa7209 */ /* 0x000fe40007810000 */
[----:B------:R-:W-:Y:S02]  /*71a0*/  @P4 LEA.HI.X R181, R3, c[0x0][0x1cc], R171, 0x1, P5 ;  /* 0x0000730003b54a11 */ /* 0x000fe400028f0cab */
[----:B------:R-:W-:Y:S02]  /*71b0*/  FMNMX.FTZ R148, R25, R148, !PT ;  /* 0x0000009419947209 */ /* 0x000fe40007810000 */
[----:B------:R-:W-:Y:S01]  /*71c0*/  @P4 IADD3 R3, P5, R2, R172, RZ ;  /* 0x000000ac02034210 */ /* 0x000fe20007fbe0ff */
[----:B------:R2:W-:Y:S01]  /*71d0*/  @P4 LDGSTS.E.BYPASS.LTC128B.128 [R218+0xa100], [R180.64], !P1 ;  /* 0x0a100000b4da4fae */ /* 0x0005e2000c901d46 */
[----:B------:R-:W-:Y:S02]  /*71e0*/  @P4 IADD3.X R171, RZ, R224, RZ, P6, !PT ;  /* 0x000000e0ffab4210 */ /* 0x000fe400037fe4ff */
[----:B------:R-:W-:Y:S02]  /*71f0*/  FMNMX.FTZ R170, R15, R170, !PT ;  /* 0x000000aa0faa7209 */ /* 0x000fe40007810000 */
[C---:B------:R-:W-:Y:S02]  /*7200*/  @P4 LEA R178, P6, R3.reuse, c[0x0][0x1c8], 0x1 ;  /* 0x0000720003b24a11 */ /* 0x040fe400078c08ff */
[----:B------:R-:W-:Y:S02]  /*7210*/  FMNMX.FTZ R148, R28, R148, !PT ;  /* 0x000000941c947209 */ /* 0x000fe40007810000 */
[----:B------:R-:W-:Y:S02]  /*7220*/  @P4 IADD3.X R176, R0, R171, RZ, P5, !PT ;  /* 0x000000ab00b04210 */ /* 0x000fe40002ffe4ff */
[----:B------:R-:W-:Y:S02]  /*7230*/  FMNMX.FTZ R175, R18, R170, !PT ;  /* 0x000000aa12af7209 */ /* 0x000fe40007810000 */
[----:B------:R-:W-:Y:S02]  /*7240*/  @P4 IADD3 R170, P5, R220, 0xc0, RZ ;  /* 0x000000c0dcaa4810 */ /* 0x000fe40007fbe0ff */
[----:B------:R-:W-:Y:S02]  /*7250*/  @P4 LEA.HI.X R179, R3, c[0x0][0x1cc], R176, 0x1, P6 ;  /* 0x0000730003b34a11 */ /* 0x000fe400030f0cb0 */
[----:B------:R-:W-:Y:S02]  /*7260*/  FMNMX.FTZ R3, R29, R148, !PT ;  /* 0x000000941d037209 */ /* 0x000fe40007810000 */
[----:B------:R-:W-:Y:S01]  /*7270*/  FMNMX.FTZ R176, R19, R175, !PT ;  /* 0x000000af13b07209 */ /* 0x000fe20007810000 */
[----:B------:R3:W-:Y:S01]  /*7280*/  @P4 LDGSTS.E.BYPASS.LTC128B.128 [R218+0xc100], [R178.64], !P2 ;  /* 0x0c100000b2da4fae */ /* 0x0007e2000d101d46 */
[----:B------:R-:W-:Y:S02]  /*7290*/  @P4 IADD3 R2, P6, R2, R170, RZ ;  /* 0x000000aa02024210 */ /* 0x000fe40007fde0ff */
[----:B------:R-:W-:Y:S02]  /*72a0*/  @P4 IADD3.X R175, RZ, R224, RZ, P5, !PT ;  /* 0x000000e0ffaf4210 */ /* 0x000fe40002ffe4ff */
[----:B------:R-:W-:Y:S02]  /*72b0*/  FMNMX.FTZ R3, R32, R3, !PT ;  /* 0x0000000320037209 */ /* 0x000fe40007810000 */
[----:B------:R-:W-:Y:S02]  /*72c0*/  FMNMX.FTZ R148, R22, R176, !PT ;  /* 0x000000b016947209 */ /* 0x000fe40007810000 */
[----:B------:R-:W-:Y:S02]  /*72d0*/  @P4 LEA R176, P5, R2, c[0x0][0x1c8], 0x1 ;  /* 0x0000720002b04a11 */ /* 0x000fe400078a08ff */
[----:B------:R-:W-:Y:S02]  /*72e0*/  @P4 IADD3.X R0, R0, R175, RZ, P6, !PT ;  /* 0x000000af00004210 */ /* 0x000fe400037fe4ff */
[----:B------:R-:W-:Y:S02]  /*72f0*/  FMNMX.FTZ R3, R33, R3, !PT ;  /* 0x0000000321037209 */ /* 0x000fe40007810000 */
[----:B------:R-:W-:Y:S02]  /*7300*/  FMNMX.FTZ R148, R23, R148, !PT ;  /* 0x0000009417947209 */ /* 0x000fe40007810000 */
[----:B------:R-:W-:Y:S02]  /*7310*/  @P4 LEA.HI.X R177, R2, c[0x0][0x1cc], R0, 0x1, P5 ;  /* 0x0000730002b14a11 */ /* 0x000fe400028f0c00 */
[----:B------:R-:W4:Y:S01]  /*7320*/  SHFL.BFLY PT, R2, R3, 0x2, 0x1f ;  /* 0x0c401f0003027f89 */ /* 0x000f2200000e0000 */
[----:B------:R-:W-:Y:S02]  /*7330*/  FMNMX.FTZ R0, R26, R148, !PT ;  /* 0x000000941a007209 */ /* 0x000fe40007810000 */
[C---:B------:R-:W-:Y:S02]  /*7340*/  @P4 IADD3 R174, P5, R168.reuse, R174, RZ ;  /* 0x000000aea8ae4210 */ /* 0x040fe40007fbe0ff */
[----:B------:R-:W-:Y:S02]  /*7350*/  FMNMX.FTZ R0, R27, R0, !PT ;  /* 0x000000001b007209 */ /* 0x000fe40007810000 */
[----:B------:R-:W-:Y:S01]  /*7360*/  @P4 IADD3 R172, P6, R168, R172, RZ ;  /* 0x000000aca8ac4210 */ /* 0x000fe20007fde0ff */
[----:B------:R3:W-:Y:S01]  /*7370*/  @P4 LDGSTS.E.BYPASS.LTC128B.128 [R218+0xe100], [R176.64], !P3 ;  /* 0x0e100000b0da4fae */ /* 0x0007e2000d901d46 */
[----:B------:R-:W-:Y:S02]  /*7380*/  FMNMX.FTZ R0, R30, R0, !PT ;  /* 0x000000001e007209 */ /* 0x000fe40007810000 */
[----:B------:R-:W-:Y:S02]  /*7390*/  @P4 IADD3.X R184, R169, R173, RZ, P5, !PT ;  /* 0x000000ada9b84210 */ /* 0x000fe40002ffe4ff */
[----:B------:R-:W-:Y:S02]  /*73a0*/  FMNMX.FTZ R0, R31, R0, !PT ;  /* 0x000000001f007209 */ /* 0x000fe40007810000 */
[----:B------:R-:W-:Y:S02]  /*73b0*/  @P4 IADD3 R173, P5, R168, R170, RZ ;  /* 0x000000aaa8ad4210 */ /* 0x000fe40007fbe0ff */
[----:B------:R-:W-:Y:S02]  /*73c0*/  FMNMX.FTZ R0, R34, R0, !PT ;  /* 0x0000000022007209 */ /* 0x000fe40007810000 */
[----:B------:R-:W-:Y:S02]  /*73d0*/  @P4 IADD3.X R185, R169, R171, RZ, P6, !PT ;  /* 0x000000aba9b94210 */ /* 0x000fe400037fe4ff */
[----:B------:R-:W-:Y:S02]  /*73e0*/  FMNMX.FTZ R0, R35, R0, !PT ;  /* 0x0000000023007209 */ /* 0x000fe40007810000 */
[----:B------:R-:W-:Y:S02]  /*73f0*/  @P4 IADD3.X R175, R169, R175, RZ, P5, !PT ;  /* 0x000000afa9af4210 */ /* 0x000fe40002ffe4ff */
[----:B----4-:R-:W-:Y:S02]  /*7400*/  FMNMX.FTZ R3, R3, R2, !PT ;  /* 0x0000000203037209 */ /* 0x010fe40007810000 */
[----:B------:R-:W4:Y:S07]  /*7410*/  SHFL.BFLY PT, R2, R0, 0x2, 0x1f ;  /* 0x0c401f0000027f89 */ /* 0x000f2e00000e0000 */
[----:B------:R-:W5:Y:S01]  /*7420*/  SHFL.BFLY PT, R148, R3, 0x1, 0x1f ;  /* 0x0c201f0003947f89 */ /* 0x000f6200000e0000 */
[----:B----4-:R-:W-:Y:S02]  /*7430*/  FMNMX.FTZ R0, R0, R2, !PT ;  /* 0x0000000200007209 */ /* 0x010fe40007810000 */
[----:B-----5:R-:W-:Y:S04]  /*7440*/  FMNMX.FTZ R148, R3, R148, !PT ;  /* 0x0000009403947209 */ /* 0x020fe80007810000 */
[----:B------:R-:W4:Y:S01]  /*7450*/  SHFL.BFLY PT, R3, R0, 0x1, 0x1f ;  /* 0x0c201f0000037f89 */ /* 0x000f2200000e0000 */
[----:B------:R-:W-:Y:S01]  /*7460*/  FADD.FTZ R2, -R148, R149 ;  /* 0x0000009594027221 */ /* 0x000fe20000010100 */
[----:B------:R-:W-:Y:S04]  /*7470*/  @P4 IADD3 R149, P6, R168, R220, RZ ;  /* 0x000000dca8954210 */ /* 0x000fe80007fde0ff */
[----:B------:R-:W-:Y:S02]  /*7480*/  @P4 LEA R170, P5, R149, c[0x0][0x1c8], 0x1 ;  /* 0x0000720095aa4a11 */ /* 0x000fe400078a08ff */
[----:B------:R-:W-:Y:S04]  /*7490*/  @P4 IADD3.X R169, R169, R224, RZ, P6, !PT ;  /* 0x000000e0a9a94210 */ /* 0x000fe800037fe4ff */
[----:B------:R-:W-:Y:S02]  /*74a0*/  @P4 LEA.HI.X R171, R149, c[0x0][0x1cc], R169, 0x1, P5 ;  /* 0x0000730095ab4a11 */ /* 0x000fe400028f0ca9 */
[C---:B------:R-:W-:Y:S03]  /*74b0*/  @P4 LEA R168, P5, R174.reuse, c[0x0][0x1c8], 0x1 ;  /* 0x00007200aea84a11 */ /* 0x040fe600078a08ff */
[----:B------:R5:W-:Y:S01]  /*74c0*/  @P4 LDGSTS.E.BYPASS.LTC128B.128 [R218+0x9100], [R170.64], !P0 ;  /* 0x09100000aada4fae */ /* 0x000be2000c101d46 */
[----:B------:R-:W-:Y:S02]  /*74d0*/  @P4 LEA.HI.X R169, R174, c[0x0][0x1cc], R184, 0x1, P5 ;  /* 0x00007300aea94a11 */ /* 0x000fe400028f0cb8 */
[----:B----4-:R-:W-:Y:S01]  /*74e0*/  FMNMX.FTZ R3, R0, R3, !PT ;  /* 0x0000000300037209 */ /* 0x010fe20007810000 */
[----:B------:R-:W-:Y:S03]  /*74f0*/  FMUL.FTZ R0, R2, c[0x0][0x2d0] ;  /* 0x0000b40002007a20 */ /* 0x000fe60000410000 */
[----:B------:R5:W-:Y:S01]  /*7500*/  @P4 LDGSTS.E.BYPASS.LTC128B.128 [R218+0xb100], [R168.64], !P1 ;  /* 0x0b100000a8da4fae */ /* 0x000be2000c901d46 */
[----:B------:R4:W3:Y:S01]  /*7510*/  MUFU.EX2 R2, R0 ;  /* 0x0000000000027308 */ /* 0x0008e20000000800 */
[----:B------:R-:W-:Y:S04]  /*7520*/  FMUL.FTZ R149, R3, c[0x0][0x2d0] ;  /* 0x0000b40003957a20 */ /* 0x000fe80000410000 */
[--C-:B------:R-:W-:Y:S02]  /*7530*/  FFMA.FTZ R6, R6, c[0x0][0x2d0], -R149.reuse ;  /* 0x0000b40006067a23 */ /* 0x100fe40000010895 */
[--C-:B------:R-:W-:Y:S02]  /*7540*/  FFMA.FTZ R7, R7, c[0x0][0x2d0], -R149.reuse ;  /* 0x0000b40007077a23 */ /* 0x100fe40000010895 */
[--C-:B------:R-:W-:Y:S01]  /*7550*/  FFMA.FTZ R30, R30, c[0x0][0x2d0], -R149.reuse ;  /* 0x0000b4001e1e7a23 */ /* 0x100fe20000010895 */
[----:B-1----:R1:W-:Y:S01]  /*7560*/  MUFU.EX2 R182, R6 ;  /* 0x0000000600b67308 */ /* 0x0023e20000000800 */
[--C-:B------:R-:W-:Y:S02]  /*7570*/  FFMA.FTZ R31, R31, c[0x0][0x2d0], -R149.reuse ;  /* 0x0000b4001f1f7a23 */ /* 0x100fe40000010895 */
[--C-:B------:R-:W-:Y:S02]  /*7580*/  FFMA.FTZ R14, R14, c[0x0][0x2d0], -R149.reuse ;  /* 0x0000b4000e0e7a23 */ /* 0x100fe40000010895 */
[--C-:B------:R-:W-:Y:S02]  /*7590*/  FFMA.FTZ R15, R15, c[0x0][0x2d0], -R149.reuse ;  /* 0x0000b4000f0f7a23 */ /* 0x100fe40000010895 */
[--C-:B------:R-:W-:Y:S02]  /*75a0*/  FFMA.FTZ R18, R18, c[0x0][0x2d0], -R149.reuse ;  /* 0x0000b40012127a23 */ /* 0x100fe40000010895 */
[--C-:B------:R-:W-:Y:S01]  /*75b0*/  FFMA.FTZ R19, R19, c[0x0][0x2d0], -R149.reuse ;  /* 0x0000b40013137a23 */ /* 0x100fe20000010895 */
[----:B--2---:R-:W-:Y:S01]  /*75c0*/  MUFU.EX2 R181, R14 ;  /* 0x0000000e00b57308 */ /* 0x004fe20000000800 */
[--C-:B------:R-:W-:Y:S02]  /*75d0*/  FFMA.FTZ R22, R22, c[0x0][0x2d0], -R149.reuse ;  /* 0x0000b40016167a23 */ /* 0x100fe40000010895 */
[--C-:B------:R-:W-:Y:S02]  /*75e0*/  FFMA.FTZ R23, R23, c[0x0][0x2d0], -R149.reuse ;  /* 0x0000b40017177a23 */ /* 0x100fe40000010895 */
[----:B----4-:R-:W-:Y:S02]  /*75f0*/  FADD.FTZ R0, -R3, R150 ;  /* 0x0000009603007221 */ /* 0x010fe40000010100 */
[----:B------:R-:W-:Y:S02]  /*7600*/  FMUL.FTZ R150, R148, c[0x0][0x2d0] ;  /* 0x0000b40094967a20 */ /* 0x000fe40000410000 */
[----:B------:R-:W-:Y:S02]  /*7610*/  FMUL.FTZ R0, R0, c[0x0][0x2d0] ;  /* 0x0000b40000007a20 */ /* 0x000fe40000410000 */
[--C-:B------:R-:W-:Y:S02]  /*7620*/  FFMA.FTZ R4, R4, c[0x0][0x2d0], -R150.reuse ;  /* 0x0000b40004047a23 */ /* 0x100fe40000010896 */
[--C-:B------:R-:W-:Y:S02]  /*7630*/  FFMA.FTZ R5, R5, c[0x0][0x2d0], -R150.reuse ;  /* 0x0000b40005057a23 */ /* 0x100fe40000010896 */
[----:B------:R2:W-:Y:S01]  /*7640*/  MUFU.EX2 R228, R4 ;  /* 0x0000000400e47308 */ /* 0x0005e20000000800 */
[----:B-1----:R-:W-:Y:S02]  /*7650*/  FFMA.FTZ R6, R10, c[0x0][0x2d0], -R149 ;  /* 0x0000b4000a067a23 */ /* 0x002fe40000010895 */
[C---:B---3--:R-:W-:Y:S02]  /*7660*/  FMUL.FTZ R36, R2.reuse, R36 ;  /* 0x0000002402247220 */ /* 0x048fe40000410000 */
        /* <DEDUP_REMOVED lines=11> */
[----:B------:R-:W-:Y:S02]  /*7720*/  FMUL.FTZ R56, R2, R56 ;  /* 0x0000003802387220 */ /* 0x000fe40000410000 */
[--C-:B--2---:R-:W-:Y:S01]  /*7730*/  FFMA.FTZ R4, R8, c[0x0][0x2d0], -R150.reuse ;  /* 0x0000b40008047a23 */ /* 0x104fe20000010896 */
[----:B------:R-:W-:Y:S01]  /*7740*/  @P4 LEA R8, P5, R172, c[0x0][0x1c8], 0x1 ;  /* 0x00007200ac084a11 */ /* 0x000fe200078a08ff */
        /* <DEDUP_REMOVED lines=11> */
[C---:B-1----:R-:W-:Y:S02]  /*7800*/  FMUL.FTZ R10, R0.reuse, R158 ;  /* 0x0000009e000a7220 */ /* 0x042fe40000410000 */
[C---:B------:R-:W-:Y:S02]  /*7810*/  FMUL.FTZ R38, R0.reuse, R38 ;  /* 0x0000002600267220 */ /* 0x040fe40000410000 */
[C---:B------:R-:W-:Y:S02]  /*7820*/  FMUL.FTZ R39, R0.reuse, R39 ;  /* 0x0000002700277220 */ /* 0x040fe40000410000 */
[C---:B------:R-:W-:Y:S02]  /*7830*/  FMUL.FTZ R42, R0.reuse, R42 ;  /* 0x0000002a002a7220 */ /* 0x040fe40000410000 */
[----:B------:R-:W-:Y:S02]  /*7840*/  FMUL.FTZ R43, R0, R43 ;  /* 0x0000002b002b7220 */ /* 0x000fe40000410000 */
[--C-:B--2---:R-:W-:Y:S01]  /*7850*/  FFMA.FTZ R4, R9, c[0x0][0x2d0], -R150.reuse ;  /* 0x0000b40009047a23 */ /* 0x104fe20000010896 */
[----:B------:R-:W-:Y:S01]  /*7860*/  @P4 LEA.HI.X R9, R172, c[0x0][0x1cc], R185, 0x1, P5 ;  /* 0x00007300ac094a11 */ /* 0x000fe200028f0cb9 */
[C---:B------:R-:W-:Y:S01]  /*7870*/  FMUL.FTZ R46, R0.reuse, R46 ;  /* 0x0000002e002e7220 */ /* 0x040fe20000410000 */
[----:B------:R1:W-:Y:S01]  /*7880*/  MUFU.EX2 R185, R7 ;  /* 0x0000000700b97308 */ /* 0x0003e20000000800 */
[C---:B------:R-:W-:Y:S02]  /*7890*/  FMUL.FTZ R47, R0.reuse, R47 ;  /* 0x0000002f002f7220 */ /* 0x040fe40000410000 */
[----:B------:R2:W-:Y:S01]  /*78a0*/  @P4 LDGSTS.E.BYPASS.LTC128B.128 [R218+0xd100], [R8.64], !P2 ;  /* 0x0d10000008da4fae */ /* 0x0005e2000d101d46 */
[C---:B------:R-:W-:Y:S02]  /*78b0*/  FMUL.FTZ R50, R0.reuse, R50 ;  /* 0x0000003200327220 */ /* 0x040fe40000410000 */
[C---:B---3--:R-:W-:Y:S02]  /*78c0*/  FMUL.FTZ R6, R0.reuse, R154 ;  /* 0x0000009a00067220 */ /* 0x048fe40000410000 */
        /* <DEDUP_REMOVED lines=11> */
[----:B------:R-:W-:Y:S02]  /*7980*/  FMUL.FTZ R70, R0, R70 ;  /* 0x0000004600467220 */ /* 0x000fe40000410000 */
[C---:B--2---:R-:W-:Y:S02]  /*7990*/  FMUL.FTZ R8, R2.reuse, R156 ;  /* 0x0000009c02087220 */ /* 0x044fe40000410000 */
[----:B------:R-:W-:Y:S01]  /*79a0*/  FMUL.FTZ R9, R2, R157 ;  /* 0x0000009d02097220 */ /* 0x000fe20000410000 */
[----:B---3--:R-:W-:Y:S01]  /*79b0*/  @P4 LEA R4, P5, R173, c[0x0][0x1c8], 0x1 ;  /* 0x00007200ad044a11 */ /* 0x008fe200078a08ff */
[C---:B------:R-:W-:Y:S01]  /*79c0*/  FMUL.FTZ R71, R0.reuse, R71 ;  /* 0x0000004700477220 */ /* 0x040fe20000410000 */
[----:B----4-:R-:W-:Y:S01]  /*79d0*/  F2FP.PACK_AB R154, R229, R230 ;  /* 0x000000e6e59a723e */ /* 0x010fe200000000ff */
[C---:B------:R-:W-:Y:S01]  /*79e0*/  FMUL.FTZ R74, R0.reuse, R74 ;  /* 0x0000004a004a7220 */ /* 0x040fe20000410000 */
[----:B------:R-:W-:Y:S01]  /*79f0*/  @P4 LEA.HI.X R5, R173, c[0x0][0x1cc], R175, 0x1, P5 ;  /* 0x00007300ad054a11 */ /* 0x000fe200028f0caf */
[----:B------:R-:W-:Y:S02]  /*7a00*/  FMUL.FTZ R75, R0, R75 ;  /* 0x0000004b004b7220 */ /* 0x000fe40000410000 */
[C---:B------:R-:W-:Y:S02]  /*7a10*/  FMUL.FTZ R76, R2.reuse, R76 ;  /* 0x0000004c024c7220 */ /* 0x040fe40000410000 */
[----:B------:R1:W-:Y:S01]  /*7a20*/  @P4 LDGSTS.E.BYPASS.LTC128B.128 [R218+0xf100], [R4.64], !P3 ;  /* 0x0f10000004da4fae */ /* 0x0003e2000d901d46 */
[----:B------:R-:W-:Y:S02]  /*7a30*/  FMUL.FTZ R77, R2, R77 ;  /* 0x0000004d024d7220 */ /* 0x000fe40000410000 */
[C---:B------:R-:W-:Y:S02]  /*7a40*/  FMUL.FTZ R78, R0.reuse, R78 ;  /* 0x0000004e004e7220 */ /* 0x040fe40000410000 */
[----:B------:R-:W-:Y:S02]  /*7a50*/  FMUL.FTZ R79, R0, R79 ;  /* 0x0000004f004f7220 */ /* 0x000fe40000410000 */
[----:B-----5:R-:W2:Y:S01]  /*7a60*/  LDSM.16.MT88.4 R168, [R192] ;  /* 0x00000000c0a8783b */ /* 0x020ea20000004200 */
[C---:B------:R-:W-:Y:S02]  /*7a70*/  FMUL.FTZ R80, R2.reuse, R80 ;  /* 0x0000005002507220 */ /* 0x040fe40000410000 */
[----:B------:R-:W-:Y:S02]  /*7a80*/  FMUL.FTZ R81, R2, R81 ;  /* 0x0000005102517220 */ /* 0x000fe40000410000 */
[C---:B------:R-:W-:Y:S02]  /*7a90*/  FMUL.FTZ R82, R0.reuse, R82 ;  /* 0x0000005200527220 */ /* 0x040fe40000410000 */
[----:B------:R-:W3:Y:S01]  /*7aa0*/  LDSM.16.MT88.4 R172, [R193] ;  /* 0x00000000c1ac783b */ /* 0x000ee20000004200 */
[----:B------:R-:W-:Y:S02]  /*7ab0*/  FMUL.FTZ R83, R0, R83 ;  /* 0x0000005300537220 */ /* 0x000fe40000410000 */
[C---:B------:R-:W-:Y:S02]  /*7ac0*/  FMUL.FTZ R84, R2.reuse, R84 ;  /* 0x0000005402547220 */ /* 0x040fe40000410000 */
[----:B------:R-:W-:Y:S02]  /*7ad0*/  FMUL.FTZ R85, R2, R85 ;  /* 0x0000005502557220 */ /* 0x000fe40000410000 */
[----:B------:R-:W4:Y:S01]  /*7ae0*/  LDSM.16.MT88.4 R176, [R196] ;  /* 0x00000000c4b0783b */ /* 0x000f220000004200 */
[C---:B------:R-:W-:Y:S02]  /*7af0*/  FMUL.FTZ R86, R0.reuse, R86 ;  /* 0x0000005600567220 */ /* 0x040fe40000410000 */
[C---:B------:R-:W-:Y:S02]  /*7b00*/  FMUL.FTZ R87, R0.reuse, R87 ;  /* 0x0000005700577220 */ /* 0x040fe40000410000 */
[----:B------:R-:W-:Y:S02]  /*7b10*/  FMUL.FTZ R14, R0, R162 ;  /* 0x000000a2000e7220 */ /* 0x000fe40000410000 */
[--C-:B-1----:R-:W-:Y:S01]  /*7b20*/  FFMA.FTZ R4, R11, c[0x0][0x2d0], -R149.reuse ;  /* 0x0000b4000b047a23 */ /* 0x102fe20000010895 */
[----:B------:R-:W0:Y:S01]  /*7b30*/  LDGDEPBAR ;  /* 0x00000000000079af */ /* 0x000e220000000000 */
[----:B------:R-:W-:Y:S01]  /*7b40*/  FMUL.FTZ R5, R2, R153 ;  /* 0x0000009902057220 */ /* 0x000fe20000410000 */
[----:B------:R-:W-:Y:S01]  /*7b50*/  F2FP.PACK_AB R153, R185, R182 ;  /* 0x000000b6b999723e */ /* 0x000fe200000000ff */
[----:B------:R-:W1:Y:S01]  /*7b60*/  MUFU.EX2 R183, R4 ;  /* 0x0000000400b77308 */ /* 0x000e620000000800 */
[----:B------:R-:W-:Y:S02]  /*7b70*/  FMUL.FTZ R11, R0, R159 ;  /* 0x0000009f000b7220 */ /* 0x000fe40000410000 */
[--C-:B------:R-:W-:Y:S01]  /*7b80*/  FFMA.FTZ R29, R29, c[0x0][0x2d0], -R150.reuse ;  /* 0x0000b4001d1d7a23 */ /* 0x100fe20000010896 */
[----:B------:R-:W5:Y:S01]  /*7b90*/  LDSM.16.MT88.4 R156, [R195] ;  /* 0x00000000c39c783b */ /* 0x000f620000004200 */
[--C-:B------:R-:W-:Y:S02]  /*7ba0*/  FFMA.FTZ R33, R33, c[0x0][0x2d0], -R150.reuse ;  /* 0x0000b40021217a23 */ /* 0x100fe40000010896 */
        /* <DEDUP_REMOVED lines=10> */
[C---:B------:R-:W-:Y:S01]  /*7c50*/  FMUL.FTZ R4, R2.reuse, R152 ;  /* 0x0000009802047220 */ /* 0x040fe20000410000 */
[----:B------:R-:W-:Y:S01]  /*7c60*/  F2FP.PACK_AB R152, R231, R228 ;  /* 0x000000e4e798723e */ /* 0x000fe200000000ff */
[----:B------:R-:W-:Y:S02]  /*7c70*/  FMUL.FTZ R97, R2, R97 ;  /* 0x0000006102617220 */ /* 0x000fe40000410000 */
[C---:B------:R-:W-:Y:S02]  /*7c80*/  FMUL.FTZ R98, R0.reuse, R98 ;  /* 0x0000006200627220 */ /* 0x040fe40000410000 */
[----:B------:R-:W-:Y:S02]  /*7c90*/  FMUL.FTZ R99, R0, R99 ;  /* 0x0000006300637220 */ /* 0x000fe40000410000 */
[C---:B--2---:R-:W-:Y:S05]  /*7ca0*/  HMMA.16816.F32 R4, R152.reuse, R168, R4 ;  /* 0x000000a89804723c */ /* 0x044fea0000001804 */
[C---:B------:R-:W-:Y:S02]  /*7cb0*/  FMUL.FTZ R100, R2.reuse, R100 ;  /* 0x0000006402647220 */ /* 0x040fe40000410000 */
[----:B------:R-:W-:Y:S01]  /*7cc0*/  FMUL.FTZ R101, R2, R101 ;  /* 0x0000006502657220 */ /* 0x000fe20000410000 */
        /* <DEDUP_REMOVED lines=8> */
[----:B------:R-:W2:Y:S03]  /*7d50*/  LDSM.16.MT88.4 R172, [R193+0x2000] ;  /* 0x00200000c1ac783b */ /* 0x000ea60000004200 */
[C---:B------:R-:W-:Y:S02]  /*7d60*/  FMUL.FTZ R106, R0.reuse, R106 ;  /* 0x0000006a006a7220 */ /* 0x040fe40000410000 */
[----:B------:R-:W-:Y:S02]  /*7d70*/  FMUL.FTZ R107, R0, R107 ;  /* 0x0000006b006b7220 */ /* 0x000fe40000410000 */
[C---:B----4-:R-:W-:Y:S01]  /*7d80*/  HMMA.16816.F32 R44, R152.reuse, R176, R44 ;  /* 0x000000b0982c723c */ /* 0x050fe2000000182c */
[----:B------:R3:W-:Y:S03]  /*7d90*/  MUFU.EX2 R177, R18 ;  /* 0x0000001200b17308 */ /* 0x0007e60000000800 */
[C---:B------:R-:W-:Y:S02]  /*7da0*/  FMUL.FTZ R108, R2.reuse, R108 ;  /* 0x0000006c026c7220 */ /* 0x040fe40000410000 */
[----:B------:R-:W-:Y:S02]  /*7db0*/  FMUL.FTZ R109, R2, R109 ;  /* 0x0000006d026d7220 */ /* 0x000fe40000410000 */
[C---:B------:R-:W-:Y:S03]  /*7dc0*/  HMMA.16816.F32 R48, R152.reuse, R178, R48 ;  /* 0x000000b29830723c */ /* 0x040fe60000001830 */
[----:B------:R-:W-:Y:S01]  /*7dd0*/  MUFU.EX2 R178, R29 ;  /* 0x0000001d00b27308 */ /* 0x000fe20000000800 */
[C---:B------:R-:W-:Y:S02]  /*7de0*/  FMUL.FTZ R110, R0.reuse, R110 ;  /* 0x0000006e006e7220 */ /* 0x040fe40000410000 */
[----:B------:R-:W-:Y:S02]  /*7df0*/  FMUL.FTZ R111, R0, R111 ;  /* 0x0000006f006f7220 */ /* 0x000fe40000410000 */
[C---:B-----5:R-:W-:Y:S04]  /*7e00*/  HMMA.16816.F32 R52, R152.reuse, R156, R52 ;  /* 0x0000009c9834723c */ /* 0x060fe80000001834 */
[C---:B------:R-:W-:Y:S01]  /*7e10*/  FMUL.FTZ R112, R2.reuse, R112 ;  /* 0x0000007002707220 */ /* 0x040fe20000410000 */
[----:B------:R4:W-:Y:S01]  /*7e20*/  MUFU.EX2 R179, R15 ;  /* 0x0000000f00b37308 */ /* 0x0009e20000000800 */
[----:B------:R-:W-:Y:S02]  /*7e30*/  FMUL.FTZ R113, R2, R113 ;  /* 0x0000007102717220 */ /* 0x000fe40000410000 */
[C---:B------:R-:W-:Y:S01]  /*7e40*/  HMMA.16816.F32 R56, R152.reuse, R158, R56 ;  /* 0x0000009e9838723c */ /* 0x040fe20000001838 */
[----:B------:R-:W5:Y:S03]  /*7e50*/  LDSM.16.MT88.4 R156, [R196+0x2000] ;  /* 0x00200000c49c783b */ /* 0x000f660000004200 */
[C---:B---3--:R-:W-:Y:S02]  /*7e60*/  FMUL.FTZ R18, R0.reuse, R166 ;  /* 0x000000a600127220 */ /* 0x048fe40000410000 */
[C---:B------:R-:W-:Y:S01]  /*7e70*/  FMUL.FTZ R114, R0.reuse, R114 ;  /* 0x0000007200727220 */ /* 0x040fe20000410000 */
[----:B------:R3:W-:Y:S01]  /*7e80*/  MUFU.EX2 R176, R19 ;  /* 0x0000001300b07308 */ /* 0x0007e20000000800 */
[C---:B-1----:R-:W-:Y:S04]  /*7e90*/  HMMA.16816.F32 R60, R152.reuse, R168, R60 ;  /* 0x000000a8983c723c */ /* 0x042fe8000000183c */
[----:B------:R-:W-:Y:S02]  /*7ea0*/  FMUL.FTZ R115, R0, R115 ;  /* 0x0000007300737220 */ /* 0x000fe40000410000 */
[C---:B------:R-:W-:Y:S02]  /*7eb0*/  FMUL.FTZ R116, R2.reuse, R116 ;  /* 0x0000007402747220 */ /* 0x040fe40000410000 */
[C---:B------:R-:W-:Y:S01]  /*7ec0*/  HMMA.16816.F32 R64, R152.reuse, R170, R64 ;  /* 0x000000aa9840723c */ /* 0x040fe20000001840 */
[----:B------:R-:W1:Y:S03]  /*7ed0*/  LDSM.16.MT88.4 R168, [R195+0x2000] ;  /* 0x00200000c3a8783b */ /* 0x000e660000004200 */
[----:B------:R-:W-:Y:S02]  /*7ee0*/  FMUL.FTZ R117, R2, R117 ;  /* 0x0000007502757220 */ /* 0x000fe40000410000 */
[C---:B----4-:R-:W-:Y:S02]  /*7ef0*/  FMUL.FTZ R15, R0.reuse, R163 ;  /* 0x000000a3000f7220 */ /* 0x050fe40000410000 */
[C---:B--2---:R-:W-:Y:S04]  /*7f00*/  HMMA.16816.F32 R68, R152.reuse, R172, R68 ;  /* 0x000000ac9844723c */ /* 0x044fe80000001844 */
[C---:B------:R-:W-:Y:S02]  /*7f10*/  FMUL.FTZ R118, R0.reuse, R118 ;  /* 0x0000007600767220 */ /* 0x040fe40000410000 */
[C---:B------:R-:W-:Y:S02]  /*7f20*/  FMUL.FTZ R119, R0.reuse, R119 ;  /* 0x0000007700777220 */ /* 0x040fe40000410000 */
[C---:B------:R-:W-:Y:S01]  /*7f30*/  HMMA.16816.F32 R72, R152.reuse, R174, R72 ;  /* 0x000000ae9848723c */ /* 0x040fe20000001848 */
[----:B------:R-:W2:Y:S03]  /*7f40*/  LDSM.16.MT88.4 R172, [R192+0x4000] ;  /* 0x00400000c0ac783b */ /* 0x000ea60000004200 */
[----:B---3--:R-:W-:Y:S02]  /*7f50*/  FMUL.FTZ R19, R0, R167 ;  /* 0x000000a700137220 */ /* 0x008fe40000410000 */
[C---:B------:R-:W-:Y:S02]  /*7f60*/  FMUL.FTZ R120, R2.reuse, R120 ;  /* 0x0000007802787220 */ /* 0x040fe40000410000 */
[----:B------:R-:W-:Y:S01]  /*7f70*/  FMUL.FTZ R121, R2, R121 ;  /* 0x0000007902797220 */ /* 0x000fe20000410000 */
[C---:B-----5:R-:W-:Y:S03]  /*7f80*/  HMMA.16816.F32 R76, R152.reuse, R156, R76 ;  /* 0x0000009c984c723c */ /* 0x060fe6000000184c */
        /* <DEDUP_REMOVED lines=9> */
[--C-:B------:R-:W-:Y:S02]  /*8020*/  FFMA.FTZ R12, R12, c[0x0][0x2d0], -R150.reuse ;  /* 0x0000b4000c0c7a23 */ /* 0x100fe40000010896 */
[C---:B------:R-:W-:Y:S01]  /*8030*/  HMMA.16816.F32 R88, R152.reuse, R170, R88 ;  /* 0x000000aa9858723c */ /* 0x040fe20000001858 */
[----:B------:R-:W1:Y:S01]  /*8040*/  LDSM.16.MT88.4 R168, [R196+0x4000] ;  /* 0x00400000c4a8783b */ /* 0x000e620000004200 */
[----:B------:R4:W-:Y:S02]  /*8050*/  MUFU.EX2 R227, R12 ;  /* 0x0000000c00e37308 */ /* 0x0009e40000000800 */
[--C-:B------:R-:W-:Y:S02]  /*8060*/  FFMA.FTZ R13, R13, c[0x0][0x2d0], -R150.reuse ;  /* 0x0000b4000d0d7a23 */ /* 0x100fe40000010896 */
[C---:B------:R-:W-:Y:S02]  /*8070*/  FMUL.FTZ R128, R2.reuse, R128 ;  /* 0x0000008002807220 */ /* 0x040fe40000410000 */
[C---:B--2---:R-:W-:Y:S04]  /*8080*/  HMMA.16816.F32 R92, R152.reuse, R172, R92 ;  /* 0x000000ac985c723c */ /* 0x044fe8000000185c */
[----:B------:R-:W-:Y:S01]  /*8090*/  FMUL.FTZ R129, R2, R129 ;  /* 0x0000008102817220 */ /* 0x000fe20000410000 */
[----:B------:R2:W5:Y:S01]  /*80a0*/  MUFU.EX2 R225, R13 ;  /* 0x0000000d00e17308 */ /* 0x0005620000000800 */
[C---:B------:R-:W-:Y:S02]  /*80b0*/  FMUL.FTZ R130, R0.reuse, R130 ;  /* 0x0000008200827220 */ /* 0x040fe40000410000 */
[C---:B------:R-:W-:Y:S01]  /*80c0*/  HMMA.16816.F32 R96, R152.reuse, R174, R96 ;  /* 0x000000ae9860723c */ /* 0x040fe20000001860 */
[----:B------:R-:W5:Y:S03]  /*80d0*/  LDSM.16.MT88.4 R172, [R195+0x4000] ;  /* 0x00400000c3ac783b */ /* 0x000f660000004200 */
[----:B------:R-:W-:Y:S02]  /*80e0*/  FMUL.FTZ R131, R0, R131 ;  /* 0x0000008300837220 */ /* 0x000fe40000410000 */
[C---:B------:R-:W-:Y:S02]  /*80f0*/  FMUL.FTZ R132, R2.reuse, R132 ;  /* 0x0000008402847220 */ /* 0x040fe40000410000 */
[C---:B------:R-:W-:Y:S01]  /*8100*/  FMUL.FTZ R133, R2.reuse, R133 ;  /* 0x0000008502857220 */ /* 0x040fe20000410000 */
[C---:B---3--:R-:W-:Y:S03]  /*8110*/  HMMA.16816.F32 R100, R152.reuse, R156, R100 ;  /* 0x0000009c9864723c */ /* 0x048fe60000001864 */
[----:B----4-:R-:W-:Y:S02]  /*8120*/  FMUL.FTZ R12, R2, R160 ;  /* 0x000000a0020c7220 */ /* 0x010fe40000410000 */
[C---:B------:R-:W-:Y:S02]  /*8130*/  FMUL.FTZ R134, R0.reuse, R134 ;  /* 0x0000008600867220 */ /* 0x040fe40000410000 */
[----:B------:R-:W-:Y:S01]  /*8140*/  FMUL.FTZ R135, R0, R135 ;  /* 0x0000008700877220 */ /* 0x000fe20000410000 */
[C---:B------:R-:W-:Y:S01]  /*8150*/  HMMA.16816.F32 R104, R152.reuse, R158, R104 ;  /* 0x0000009e9868723c */ /* 0x040fe20000001868 */
[----:B------:R-:W3:Y:S03]  /*8160*/  LDSM.16.MT88.4 R156, [R192+0x6000] ;  /* 0x00600000c09c783b */ /* 0x000ee60000004200 */
[C---:B--2---:R-:W-:Y:S02]  /*8170*/  FMUL.FTZ R13, R2.reuse, R161 ;  /* 0x000000a1020d7220 */ /* 0x044fe40000410000 */
[C---:B------:R-:W-:Y:S02]  /*8180*/  FMUL.FTZ R136, R2.reuse, R136 ;  /* 0x0000008802887220 */ /* 0x040fe40000410000 */
[C---:B-1----:R-:W-:Y:S01]  /*8190*/  HMMA.16816.F32 R108, R152.reuse, R168, R108 ;  /* 0x000000a8986c723c */ /* 0x042fe2000000186c */
[----:B------:R-:W-:Y:S03]  /*81a0*/  LDSM.16.MT88.4 R160, [R192+0x800] ;  /* 0x00080000c0a0783b */ /* 0x000fe60000004200 */
[----:B------:R-:W-:Y:S02]  /*81b0*/  FMUL.FTZ R137, R2, R137 ;  /* 0x0000008902897220 */ /* 0x000fe40000410000 */
[C---:B------:R-:W-:Y:S02]  /*81c0*/  FMUL.FTZ R138, R0.reuse, R138 ;  /* 0x0000008a008a7220 */ /* 0x040fe40000410000 */
[C---:B------:R-:W-:Y:S01]  /*81d0*/  HMMA.16816.F32 R112, R152.reuse, R170, R112 ;  /* 0x000000aa9870723c */ /* 0x040fe20000001870 */
[----:B------:R-:W1:Y:S03]  /*81e0*/  LDSM.16.MT88.4 R168, [R193+0x6000] ;  /* 0x00600000c1a8783b */ /* 0x000e660000004200 */
[----:B------:R-:W-:Y:S02]  /*81f0*/  FMUL.FTZ R139, R0, R139 ;  /* 0x0000008b008b7220 */ /* 0x000fe40000410000 */
[--C-:B------:R-:W-:Y:S02]  /*8200*/  FFMA.FTZ R16, R16, c[0x0][0x2d0], -R150.reuse ;  /* 0x0000b40010107a23 */ /* 0x100fe40000010896 */
[C---:B-----5:R-:W-:Y:S02]  /*8210*/  HMMA.16816.F32 R116, R152.reuse, R172, R116 ;  /* 0x000000ac9874723c */ /* 0x060fe40000001874 */
[----:B------:R2:W-:Y:S02]  /*8220*/  MUFU.EX2 R191, R16 ;  /* 0x0000001000bf7308 */ /* 0x0005e40000000800 */
[--C-:B------:R-:W-:Y:S02]  /*8230*/  FFMA.FTZ R17, R17, c[0x0][0x2d0], -R150.reuse ;  /* 0x0000b40011117a23 */ /* 0x100fe40000010896 */
[C---:B------:R-:W-:Y:S02]  /*8240*/  FMUL.FTZ R144, R2.reuse, R144 ;  /* 0x0000009002907220 */ /* 0x040fe40000410000 */
[C---:B------:R-:W-:Y:S01]  /*8250*/  HMMA.16816.F32 R120, R152.reuse, R174, R120 ;  /* 0x000000ae9878723c */ /* 0x040fe20000001878 */
[----:B------:R-:W4:Y:S03]  /*8260*/  LDSM.16.MT88.4 R172, [R196+0x6000] ;  /* 0x00600000c4ac783b */ /* 0x000f260000004200 */
[----:B------:R5:W4:Y:S01]  /*8270*/  MUFU.EX2 R190, R17 ;  /* 0x0000001100be7308 */ /* 0x000b220000000800 */
[----:B------:R-:W-:Y:S02]  /*8280*/  FMUL.FTZ R145, R2, R145 ;  /* 0x0000009102917220 */ /* 0x000fe40000410000 */
[C---:B------:R-:W-:Y:S01]  /*8290*/  FMUL.FTZ R146, R0.reuse, R146 ;  /* 0x0000009200927220 */ /* 0x040fe20000410000 */
[C---:B---3--:R-:W-:Y:S04]  /*82a0*/  HMMA.16816.F32 R124, R152.reuse, R156, R124 ;  /* 0x0000009c987c723c */ /* 0x048fe8000000187c */
[----:B------:R-:W-:Y:S02]  /*82b0*/  FMUL.FTZ R147, R0, R147 ;  /* 0x0000009300937220 */ /* 0x000fe40000410000 */
[--C-:B------:R-:W-:Y:S02]  /*82c0*/  FFMA.FTZ R20, R20, c[0x0][0x2d0], -R150.reuse ;  /* 0x0000b40014147a23 */ /* 0x100fe40000010896 */
[--C-:B------:R-:W-:Y:S01]  /*82d0*/  FFMA.FTZ R21, R21, c[0x0][0x2d0], -R150.reuse ;  /* 0x0000b40015157a23 */ /* 0x100fe20000010896 */
[C---:B------:R-:W-:Y:S01]  /*82e0*/  HMMA.16816.F32 R128, R152.reuse, R158, R128 ;  /* 0x0000009e9880723c */ /* 0x040fe20000001880 */
[----:B------:R-:W3:Y:S01]  /*82f0*/  LDSM.16.MT88.4 R156, [R195+0x6000] ;  /* 0x00600000c39c783b */ /* 0x000ee20000004200 */
[----:B------:R4:W-:Y:S01]  /*8300*/  MUFU.EX2 R189, R20 ;  /* 0x0000001400bd7308 */ /* 0x0009e20000000800 */
[C---:B--2---:R-:W-:Y:S02]  /*8310*/  FMUL.FTZ R16, R2.reuse, R164 ;  /* 0x000000a402107220 */ /* 0x044fe40000410000 */
[C---:B------:R-:W-:Y:S03]  /*8320*/  FMUL.FTZ R140, R2.reuse, R140 ;  /* 0x0000008c028c7220 */ /* 0x040fe60000410000 */
[C---:B-1----:R-:W-:Y:S04]  /*8330*/  HMMA.16816.F32 R132, R152.reuse, R168, R132 ;  /* 0x000000a89884723c */ /* 0x042fe80000001884 */
[C---:B-----5:R-:W-:Y:S01]  /*8340*/  FMUL.FTZ R17, R2.reuse, R165 ;  /* 0x000000a502117220 */ /* 0x060fe20000410000 */
[----:B------:R-:W-:Y:S01]  /*8350*/  MUFU.EX2 R188, R21 ;  /* 0x0000001500bc7308 */ /* 0x000fe20000000800 */
[----:B------:R-:W-:Y:S01]  /*8360*/  LDSM.16.MT88.4 R164, [R192+0x2800] ;  /* 0x00280000c0a4783b */ /* 0x000fe20000004200 */
[----:B------:R-:W-:Y:S01]  /*8370*/  FMUL.FTZ R141, R2, R141 ;  /* 0x0000008d028d7220 */ /* 0x000fe20000410000 */
[C---:B------:R-:W-:Y:S04]  /*8380*/  HMMA.16816.F32 R136, R152.reuse, R170, R136 ;  /* 0x000000aa9888723c */ /* 0x040fe80000001888 */
[C---:B------:R-:W-:Y:S01]  /*8390*/  FMUL.FTZ R142, R0.reuse, R142 ;  /* 0x0000008e008e7220 */ /* 0x040fe20000410000 */
[----:B------:R-:W1:Y:S01]  /*83a0*/  LDSM.16.MT88.4 R168, [R193+0x800] ;  /* 0x00080000c1a8783b */ /* 0x000e620000004200 */
[----:B------:R-:W-:Y:S02]  /*83b0*/  FMUL.FTZ R143, R0, R143 ;  /* 0x0000008f008f7220 */ /* 0x000fe40000410000 */
[C---:B----4-:R-:W-:Y:S01]  /*83c0*/  HMMA.16816.F32 R12, R152.reuse, R172, R12 ;  /* 0x000000ac980c723c */ /* 0x050fe2000000180c */
[----:B------:R-:W-:Y:S03]  /*83d0*/  MUFU.EX2 R173, R22 ;  /* 0x0000001600ad7308 */ /* 0x000fe60000000800 */
[----:B------:R-:W-:Y:S02]  /*83e0*/  FFMA.FTZ R20, R24, c[0x0][0x2d0], -R150 ;  /* 0x0000b40018147a23 */ /* 0x000fe40000010896 */
[----:B------:R-:W-:Y:S02]  /*83f0*/  FFMA.FTZ R2, R2, R233, R228 ;  /* 0x000000e902027223 */ /* 0x000fe400000100e4 */
[C---:B------:R-:W-:Y:S03]  /*8400*/  HMMA.16816.F32 R140, R152.reuse, R174, R140 ;  /* 0x000000ae988c723c */ /* 0x040fe6000000188c */
[----:B------:R-:W-:Y:S01]  /*8410*/  MUFU.EX2 R174, R33 ;  /* 0x0000002100ae7308 */ /* 0x000fe20000000800 */
[----:B------:R-:W-:Y:S02]  /*8420*/  FFMA.FTZ R0, R0, R232, R182 ;  /* 0x000000e800007223 */ /* 0x000fe400000100b6 */
[----:B------:R-:W-:Y:S02]  /*8430*/  FADD.FTZ R2, R231, R2 ;  /* 0x00000002e7027221 */ /* 0x000fe40000010000 */
[----:B------:R-:W-:Y:S01]  /*8440*/  FADD.FTZ R0, R185, R0 ;  /* 0x00000000b9007221 */ /* 0x000fe20000010000 */
[C---:B---3--:R-:W-:Y:S03]  /*8450*/  HMMA.16816.F32 R144, R152.reuse, R156, R144 ;  /* 0x0000009c9890723c */ /* 0x048fe60000001890 */
[----:B------:R-:W-:Y:S01]  /*8460*/  FADD.FTZ R2, R230, R2 ;  /* 0x00000002e6027221 */ /* 0x000fe20000010000 */
[----:B------:R2:W-:Y:S01]  /*8470*/  MUFU.EX2 R187, R20 ;  /* 0x0000001400bb7308 */ /* 0x0005e20000000800 */
[----:B------:R-:W-:Y:S02]  /*8480*/  FADD.FTZ R0, R184, R0 ;  /* 0x00000000b8007221 */ /* 0x000fe40000010000 */
[----:B------:R-:W-:Y:S01]  /*8490*/  FADD.FTZ R2, R229, R2 ;  /* 0x00000002e5027221 */ /* 0x000fe20000010000 */
[----:B------:R-:W-:Y:S01]  /*84a0*/  HMMA.16816.F32 R16, R152, R158, R16 ;  /* 0x0000009e9810723c */ /* 0x000fe20000001810 */
[----:B------:R-:W3:Y:S03]  /*84b0*/  LDSM.16.MT88.4 R156, [R196+0x800] ;  /* 0x00080000c49c783b */ /* 0x000ee60000004200 */
[----:B------:R-:W-:Y:S02]  /*84c0*/  FADD.FTZ R0, R183, R0 ;  /* 0x00000000b7007221 */ /* 0x000fe40000010000 */
[----:B------:R-:W4:Y:S01]  /*84d0*/  MUFU.EX2 R172, R23 ;  /* 0x0000001700ac7308 */ /* 0x000f220000000800 */
[----:B------:R-:W-:Y:S01]  /*84e0*/  F2FP.PACK_AB R152, R225, R227 ;  /* 0x000000e3e198723e */ /* 0x000fe200000000ff */
[----:B------:R-:W-:Y:S01]  /*84f0*/  FADD.FTZ R2, R227, R2 ;  /* 0x00000002e3027221 */ /* 0x000fe20000010000 */
[----:B------:R-:W-:Y:S03]  /*8500*/  F2FP.PACK_AB R153, R179, R181 ;  /* 0x000000b5b399723e */ /* 0x000fe600000000ff */
[----:B------:R-:W-:Y:S01]  /*8510*/  F2FP.PACK_AB R154, R190, R191 ;  /* 0x000000bfbe9a723e */ /* 0x000fe200000000ff */
[----:B------:R-:W-:Y:S01]  /*8520*/  FADD.FTZ R0, R181, R0 ;  /* 0x00000000b5007221 */ /* 0x000fe20000010000 */
[----:B------:R-:W-:Y:S01]  /*8530*/  F2FP.PACK_AB R155, R176, R177 ;  /* 0x000000b1b09b723e */ /* 0x000fe200000000ff */
[----:B------:R-:W-:Y:S02]  /*8540*/  FADD.FTZ R2, R225, R2 ;  /* 0x00000002e1027221 */ /* 0x000fe40000010000 */
[----:B------:R-:W-:Y:S02]  /*8550*/  FADD.FTZ R0, R179, R0 ;  /* 0x00000000b3007221 */ /* 0x000fe40000010000 */
[----:B------:R-:W-:Y:S02]  /*8560*/  FADD.FTZ R2, R191, R2 ;  /* 0x00000002bf027221 */ /* 0x000fe40000010000 */
[C---:B------:R-:W-:Y:S03]  /*8570*/  HMMA.16816.F32 R4, R152.reuse, R160, R4 ;  /* 0x000000a09804723c */ /* 0x040fe60000001804 */
[----:B--2---:R-:W-:Y:S02]  /*8580*/  FFMA.FTZ R20, R25, c[0x0][0x2d0], -R150 ;  /* 0x0000b40019147a23 */ /* 0x004fe40000010896 */
[----:B------:R-:W-:Y:S02]  /*8590*/  FADD.FTZ R0, R177, R0 ;  /* 0x00000000b1007221 */ /* 0x000fe40000010000 */
[----:B------:R-:W2:Y:S01]  /*85a0*/  MUFU.EX2 R186, R20 ;  /* 0x0000001400ba7308 */ /* 0x000ea20000000800 */
[C---:B------:R-:W-:Y:S01]  /*85b0*/  HMMA.16816.F32 R8, R152.reuse, R162, R8 ;  /* 0x000000a29808723c */ /* 0x040fe20000001808 */
[----:B------:R-:W5:Y:S03]  /*85c0*/  LDSM.16.MT88.4 R160, [R195+0x800] ;  /* 0x00080000c3a0783b */ /* 0x000f660000004200 */
[----:B----4-:R-:W-:Y:S01]  /*85d0*/  F2FP.PACK_AB R21, R172, R173 ;  /* 0x000000adac15723e */ /* 0x010fe200000000ff */
[----:B------:R-:W-:Y:S02]  /*85e0*/  FADD.FTZ R2, R190, R2 ;  /* 0x00000002be027221 */ /* 0x000fe40000010000 */
[----:B------:R-:W-:Y:S01]  /*85f0*/  FADD.FTZ R0, R176, R0 ;  /* 0x00000000b0007221 */ /* 0x000fe20000010000 */
[C---:B-1----:R-:W-:Y:S01]  /*8600*/  HMMA.16816.F32 R36, R152.reuse, R168, R36 ;  /* 0x000000a89824723c */ /* 0x042fe20000001824 */
[----:B------:R-:W-:Y:S03]  /*8610*/  MUFU.EX2 R169, R30 ;  /* 0x0000001e00a97308 */ /* 0x000fe60000000800 */
[----:B------:R-:W-:Y:S02]  /*8620*/  FADD.FTZ R2, R189, R2 ;  /* 0x00000002bd027221 */ /* 0x000fe40000010000 */
[----:B------:R-:W-:Y:S02]  /*8630*/  FADD.FTZ R0, R173, R0 ;  /* 0x00000000ad007221 */ /* 0x000fe40000010000 */
[C---:B------:R-:W-:Y:S03]  /*8640*/  HMMA.16816.F32 R40, R152.reuse, R170, R40 ;  /* 0x000000aa9828723c */ /* 0x040fe60000001828 */
[----:B------:R-:W-:Y:S01]  /*8650*/  MUFU.EX2 R168, R31 ;  /* 0x0000001f00a87308 */ /* 0x000fe20000000800 */
[----:B------:R-:W-:Y:S02]  /*8660*/  FADD.FTZ R2, R188, R2 ;  /* 0x00000002bc027221 */ /* 0x000fe40000010000 */
[----:B------:R-:W-:Y:S01]  /*8670*/  FADD.FTZ R0, R172, R0 ;  /* 0x00000000ac007221 */ /* 0x000fe20000010000 */
[----:B--2---:R-:W-:Y:S01]  /*8680*/  F2FP.PACK_AB R22, R186, R187 ;  /* 0x000000bbba16723e */ /* 0x004fe200000000ff */
[C---:B---3--:R-:W-:Y:S04]  /*8690*/  HMMA.16816.F32 R44, R152.reuse, R156, R44 ;  /* 0x0000009c982c723c */ /* 0x048fe8000000182c */
[--C-:B------:R-:W-:Y:S02]  /*86a0*/  FFMA.FTZ R20, R26, c[0x0][0x2d0], -R149.reuse ;  /* 0x0000b4001a147a23 */ /* 0x100fe40000010895 */
[----:B------:R-:W-:Y:S02]  /*86b0*/  FADD.FTZ R2, R187, R2 ;  /* 0x00000002bb027221 */ /* 0x000fe40000010000 */
[C---:B------:R-:W-:Y:S01]  /*86c0*/  HMMA.16816.F32 R48, R152.reuse, R158, R48 ;  /* 0x0000009e9830723c */ /* 0x040fe20000001830 */
[----:B------:R-:W1:Y:S01]  /*86d0*/  LDSM.16.MT88.4 R156, [R193+0x2800] ;  /* 0x00280000c19c783b */ /* 0x000e620000004200 */
[----:B------:R2:W3:Y:S06]  /*86e0*/  MUFU.EX2 R171, R20 ;  /* 0x0000001400ab7308 */ /* 0x0004ec0000000800 */
[C---:B-----5:R-:W-:Y:S08]  /*86f0*/  HMMA.16816.F32 R52, R152.reuse, R160, R52 ;  /* 0x000000a09834723c */ /* 0x060ff00000001834 */
[C---:B------:R-:W-:Y:S01]  /*8700*/  HMMA.16816.F32 R56, R152.reuse, R162, R56 ;  /* 0x000000a29838723c */ /* 0x040fe20000001838 */
[----:B------:R-:W4:Y:S07]  /*8710*/  LDSM.16.MT88.4 R160, [R196+0x2800] ;  /* 0x00280000c4a0783b */ /* 0x000f2e0000004200 */
[C---:B------:R-:W-:Y:S04]  /*8720*/  HMMA.16816.F32 R60, R152.reuse, R164, R60 ;  /* 0x000000a4983c723c */ /* 0x040fe8000000183c */
[--C-:B--2---:R-:W-:Y:S02]  /*8730*/  FFMA.FTZ R20, R27, c[0x0][0x2d0], -R149.reuse ;  /* 0x0000b4001b147a23 */ /* 0x104fe40000010895 */
[----:B------:R-:W-:Y:S01]  /*8740*/  LDSM.16.MT88.4 R24, [R196+0x1000] ;  /* 0x00100000c418783b */ /* 0x000fe20000004200 */
[----:B---3--:R-:W-:Y:S01]  /*8750*/  FADD.FTZ R0, R171, R0 ;  /* 0x00000000ab007221 */ /* 0x008fe20000010000 */
[C---:B------:R-:W-:Y:S01]  /*8760*/  HMMA.16816.F32 R64, R152.reuse, R166, R64 ;  /* 0x000000a69840723c */ /* 0x040fe20000001840 */
[----:B------:R2:W3:Y:S04]  /*8770*/  MUFU.EX2 R170, R20 ;  /* 0x0000001400aa7308 */ /* 0x0004e80000000800 */
[----:B------:R-:W5:Y:S03]  /*8780*/  LDSM.16.MT88.4 R164, [R195+0x2800] ;  /* 0x00280000c3a4783b */ /* 0x000f660000004200 */
[C---:B-1----:R-:W-:Y:S08]  /*8790*/  HMMA.16816.F32 R68, R152.reuse, R156, R68 ;  /* 0x0000009c9844723c */ /* 0x042ff00000001844 */
[C---:B------:R-:W-:Y:S01]  /*87a0*/  HMMA.16816.F32 R72, R152.reuse, R158, R72 ;  /* 0x0000009e9848723c */ /* 0x040fe20000001848 */
[----:B------:R-:W1:Y:S07]  /*87b0*/  LDSM.16.MT88.4 R156, [R192+0x4800] ;  /* 0x00480000c09c783b */ /* 0x000e6e0000004200 */
[C---:B----4-:R-:W-:Y:S04]  /*87c0*/  HMMA.16816.F32 R76, R152.reuse, R160, R76 ;  /* 0x000000a0984c723c */ /* 0x050fe8000000184c */
[----:B--2---:R-:W-:Y:S02]  /*87d0*/  F2FP.PACK_AB R20, R188, R189 ;  /* 0x000000bdbc14723e */ /* 0x004fe400000000ff */
[----:B---3--:R-:W-:Y:S02]  /*87e0*/  F2FP.PACK_AB R23, R170, R171 ;  /* 0x000000abaa17723e */ /* 0x008fe400000000ff */
        /* <DEDUP_REMOVED lines=26> */
[C---:B--2---:R-:W-:Y:S08]  /*8990*/  HMMA.16816.F32 R144, R152.reuse, R160, R144 ;  /* 0x000000a09890723c */ /* 0x044ff00000001890 */
[----:B------:R-:W-:Y:S01]  /*89a0*/  HMMA.16816.F32 R16, R152, R162, R16 ;  /* 0x000000a29810723c */ /* 0x000fe20000001810 */
[----:B------:R-:W2:Y:S07]  /*89b0*/  LDSM.16.MT88.4 R152, [R195+0x1000] ;  /* 0x00100000c398783b */ /* 0x000eae0000004200 */
[C---:B-1----:R-:W-:Y:S08]  /*89c0*/  HMMA.16816.F32 R4, R20.reuse, R156, R4 ;  /* 0x0000009c1404723c */ /* 0x042ff00000001804 */
[C---:B------:R-:W-:Y:S01]  /*89d0*/  HMMA.16816.F32 R8, R20.reuse, R158, R8 ;  /* 0x0000009e1408723c */ /* 0x040fe20000001808 */
[----:B------:R-:W1:Y:S07]  /*89e0*/  LDSM.16.MT88.4 R156, [R192+0x3000] ;  /* 0x00300000c09c783b */ /* 0x000e6e0000004200 */
[C---:B------:R-:W-:Y:S07]  /*89f0*/  HMMA.16816.F32 R36, R20.reuse, R164, R36 ;  /* 0x000000a41424723c */ /* 0x040fee0000001824 */
[----:B------:R-:W-:Y:S01]  /*8a00*/  F2FP.PACK_AB R165, R168, R169 ;  /* 0x000000a9a8a5723e */ /* 0x000fe200000000ff */
[C---:B------:R-:W-:Y:S08]  /*8a10*/  HMMA.16816.F32 R40, R20.reuse, R166, R40 ;  /* 0x000000a61428723c */ /* 0x040ff00000001828 */
[C---:B------:R-:W-:Y:S08]  /*8a20*/  HMMA.16816.F32 R44, R20.reuse, R24, R44 ;  /* 0x00000018142c723c */ /* 0x040ff0000000182c */
        /* <DEDUP_REMOVED lines=26> */
[C---:B---3--:R-:W-:Y:S07]  /*8bd0*/  HMMA.16816.F32 R116, R20.reuse, R24, R116 ;  /* 0x000000181474723c */ /* 0x048fee0000001874 */
[--C-:B------:R-:W-:Y:S01]  /*8be0*/  FFMA.FTZ R24, R28, c[0x0][0x2d0], -R150.reuse ;  /* 0x0000b4001c187a23 */ /* 0x100fe20000010896 */
[C---:B------:R-:W-:Y:S03]  /*8bf0*/  HMMA.16816.F32 R120, R20.reuse, R26, R120 ;  /* 0x0000001a1478723c */ /* 0x040fe60000001878 */
[----:B------:R1:W3:Y:S01]  /*8c00*/  MUFU.EX2 R180, R24 ;  /* 0x0000001800b47308 */ /* 0x0002e20000000800 */
[----:B------:R-:W-:Y:S04]  /*8c10*/  FFMA.FTZ R28, R32, c[0x0][0x2d0], -R150 ;  /* 0x0000b400201c7a23 */ /* 0x000fe80000010896 */
[C---:B--2---:R-:W-:Y:S05]  /*8c20*/  HMMA.16816.F32 R124, R20.reuse, R152, R124 ;  /* 0x00000098147c723c */ /* 0x044fea000000187c */
[----:B------:R2:W4:Y:S03]  /*8c30*/  MUFU.EX2 R175, R28 ;  /* 0x0000001c00af7308 */ /* 0x0005260000000800 */
[C---:B------:R-:W-:Y:S01]  /*8c40*/  HMMA.16816.F32 R128, R20.reuse, R154, R128 ;  /* 0x0000009a1480723c */ /* 0x040fe20000001880 */
[----:B-1----:R-:W1:Y:S03]  /*8c50*/  LDSM.16.MT88.4 R24, [R193+0x7000] ;  /* 0x00700000c118783b */ /* 0x002e660000004200 */
[----:B---3--:R-:W-:Y:S04]  /*8c60*/  F2FP.PACK_AB R164, R178, R180 ;  /* 0x000000b4b2a4723e */ /* 0x008fe800000000ff */
[----:B--2---:R-:W2:Y:S01]  /*8c70*/  LDSM.16.MT88.4 R28, [R195+0x7000] ;  /* 0x00700000c31c783b */ /* 0x004ea20000004200 */
[----:B----4-:R-:W-:Y:S01]  /*8c80*/  F2FP.PACK_AB R166, R174, R175 ;  /* 0x000000afaea6723e */ /* 0x010fe200000000ff */
[C---:B-1----:R-:W-:Y:S07]  /*8c90*/  HMMA.16816.F32 R132, R20.reuse, R24, R132 ;  /* 0x000000181484723c */ /* 0x042fee0000001884 */
[--C-:B------:R-:W-:Y:S01]  /*8ca0*/  FFMA.FTZ R24, R34, c[0x0][0x2d0], -R149.reuse ;  /* 0x0000b40022187a23 */ /* 0x100fe20000010895 */
[C---:B------:R-:W-:Y:S03]  /*8cb0*/  HMMA.16816.F32 R136, R20.reuse, R26, R136 ;  /* 0x0000001a1488723c */ /* 0x040fe60000001888 */
[----:B------:R1:W-:Y:S01]  /*8cc0*/  MUFU.EX2 R150, R24 ;  /* 0x0000001800967308 */ /* 0x0003e20000000800 */
[----:B------:R-:W-:Y:S02]  /*8cd0*/  FFMA.FTZ R149, R35, c[0x0][0x2d0], -R149 ;  /* 0x0000b40023957a23 */ /* 0x000fe40000010895 */
[----:B------:R-:W-:Y:S02]  /*8ce0*/  LDSM.16.MT88.4 R32, [R193+0x1800] ;  /* 0x00180000c120783b */ /* 0x000fe40000004200 */
[C---:B------:R-:W-:Y:S05]  /*8cf0*/  HMMA.16816.F32 R12, R20.reuse, R156, R12 ;  /* 0x0000009c140c723c */ /* 0x040fea000000180c */
[----:B------:R-:W3:Y:S03]  /*8d00*/  MUFU.EX2 R149, R149 ;  /* 0x0000009500957308 */ /* 0x000ee60000000800 */
[C---:B------:R-:W-:Y:S08]  /*8d10*/  HMMA.16816.F32 R140, R20.reuse, R158, R140 ;  /* 0x0000009e148c723c */ /* 0x040ff0000000188c */
[C---:B--2---:R-:W-:Y:S01]  /*8d20*/  HMMA.16816.F32 R144, R20.reuse, R28, R144 ;  /* 0x0000001c1490723c */ /* 0x044fe20000001890 */
[----:B-1----:R-:W1:Y:S07]  /*8d30*/  LDSM.16.MT88.4 R24, [R192+0x1800] ;  /* 0x00180000c018783b */ /* 0x002e6e0000004200 */
[----:B------:R-:W-:Y:S01]  /*8d40*/  HMMA.16816.F32 R16, R20, R30, R16 ;  /* 0x0000001e1410723c */ /* 0x000fe20000001810 */
[----:B------:R-:W2:Y:S03]  /*8d50*/  LDSM.16.MT88.4 R20, [R196+0x1800] ;  /* 0x00180000c414783b */ /* 0x000ea60000004200 */
[----:B---3--:R-:W-:Y:S07]  /*8d60*/  F2FP.PACK_AB R167, R149, R150 ;  /* 0x0000009695a7723e */ /* 0x008fee00000000ff */
[C---:B-1----:R-:W-:Y:S01]  /*8d70*/  HMMA.16816.F32 R152, R164.reuse, R24, R4 ;  /* 0x00000018a498723c */ /* 0x042fe20000001804 */
[----:B------:R-:W1:Y:S07]  /*8d80*/  LDSM.16.MT88.4 R4, [R195+0x1800] ;  /* 0x00180000c304783b */ /* 0x000e6e0000004200 */
[C---:B------:R-:W-:Y:S01]  /*8d90*/  HMMA.16816.F32 R156, R164.reuse, R26, R8 ;  /* 0x0000001aa49c723c */ /* 0x040fe20000001808 */
[----:B------:R-:W3:Y:S07]  /*8da0*/  LDSM.16.MT88.4 R8, [R192+0x3800] ;  /* 0x00380000c008783b */ /* 0x000eee0000004200 */
[C---:B------:R-:W-:Y:S01]  /*8db0*/  HMMA.16816.F32 R36, R164.reuse, R32, R36 ;  /* 0x00000020a424723c */ /* 0x040fe20000001824 */
[----:B------:R-:W4:Y:S07]  /*8dc0*/  LDSM.16.MT88.4 R24, [R193+0x3800] ;  /* 0x00380000c118783b */ /* 0x000f2e0000004200 */
[C---:B------:R-:W-:Y:S08]  /*8dd0*/  HMMA.16816.F32 R40, R164.reuse, R34, R40 ;  /* 0x00000022a428723c */ /* 0x040ff00000001828 */
        /* <DEDUP_REMOVED lines=34> */
[C---:B--2---:R-:W-:Y:S08]  /*9000*/  HMMA.16816.F32 R160, R164.reuse, R20, R12 ;  /* 0x00000014a4a0723c */ /* 0x044ff0000000180c */
[C---:B------:R-:W-:Y:S08]  /*9010*/  HMMA.16816.F32 R140, R164.reuse, R22, R140 ;  /* 0x00000016a48c723c */ /* 0x040ff0000000188c */
[C---:B-1----:R-:W-:Y:S07]  /*9020*/  HMMA.16816.F32 R144, R164.reuse, R4, R144 ;  /* 0x00000004a490723c */ /* 0x042fee0000001890 */
[----:B------:R-:W-:Y:S01]  /*9030*/  FADD.FTZ R4, R186, R2 ;  /* 0x00000002ba047221 */ /* 0x000fe20000010000 */
[----:B------:R-:W-:Y:S04]  /*9040*/  HMMA.16816.F32 R164, R164, R6, R16 ;  /* 0x00000006a4a4723c */ /* 0x000fe80000001810 */
[----:B------:R-:W-:Y:S02]  /*9050*/  FADD.FTZ R2, R170, R0 ;  /* 0x00000000aa027221 */ /* 0x000fe40000010000 */
[----:B------:R-:W-:Y:S01]  /*9060*/  FADD.FTZ R0, R180, R4 ;  /* 0x00000004b4007221 */ /* 0x000fe20000010000 */
[-C--:B------:R-:W-:Y:S01]  /*9070*/  MOV R16, R3.reuse ;  /* 0x0000000300107202 */ /* 0x080fe20000000f00 */
[----:B------:R-:W-:Y:S04]  /*9080*/  FADD.FTZ R2, R169, R2 ;  /* 0x00000002a9027221 */ /* 0x000fe80000010000 */
[----:B------:R-:W-:Y:S02]  /*9090*/  FADD.FTZ R0, R178, R0 ;  /* 0x00000000b2007221 */ /* 0x000fe40000010000 */
        /* <DEDUP_REMOVED lines=8> */
.L_x_3839:
        /* <DEDUP_REMOVED lines=8> */
.L_x_3910:
        /* <DEDUP_REMOVED lines=87> */
[----:B------:R-:W-:Y:S01]  /*9710*/  FMUL.FTZ R121, R0, R155 ;  /* 0x0000009b00797220 */ /* 0x000fe20000410000 */
[----:B--2---:R-:W-:Y:S01]  /*9720*/  @P0 MOV R3, 0x3f317218 ;  /* 0x3f31721800030802 */ /* 0x004fe20000000f00 */
[----:B---3--:R-:W-:Y:S02]  /*9730*/  @P0 FMUL.FTZ R2, R2, 0.69314718246459960938 ;  /* 0x3f31721802020820 */ /* 0x008fe40000410000 */
[C---:B------:R-:W-:Y:S02]  /*9740*/  FMUL.FTZ R124, R0.reuse, R158 ;  /* 0x0000009e007c7220 */ /* 0x040fe40000410000 */
        /* <DEDUP_REMOVED lines=58> */
.L_x_3824:
[----:B------:R-:W2:Y:S01]  /*9af0*/  S2R R2, SR_TID.X ;  /* 0x0000000000027919 */ /* 0x000ea20000002100 */
[----:B------:R-:W-:Y:S01]  /*9b00*/  BSSY B0, `(.L_x_3842) ;  /* 0x0000010000007945 */ /* 0x000fe20003800000 */
[----:B--2---:R-:W-:-:S13]  /*9b10*/  LOP3.LUT P0, RZ, R2, 0xff, RZ, 0xc0, !PT ;  /* 0x000000ff02ff7812 */ /* 0x004fda000780c0ff */
[----:B------:R-:W-:Y:S05]  /*9b20*/  @P0 BRA `(.L_x_3843) ;  /* 0x000000d000000947 */ /* 0x000fea0003800000 */
[----:B------:R-:W2:Y:S01]  /*9b30*/  S2R R4, SR_LANEID ;  /* 0x0000000000047919 */ /* 0x000ea20000000000 */
        /* <DEDUP_REMOVED lines=11> */
[----:B--2---:R-:W-:-:S06]  /*9bf0*/  IADD3 R240, R3, c[0x0][0xc], R2 ;  /* 0x0000030003f07a10 */ /* 0x004fcc0007ffe002 */
.L_x_3843:
[----:B------:R-:W-:Y:S05]  /*9c00*/  BSYNC B0 ;  /* 0x0000000000007941 */ /* 0x000fea0003800000 */
.L_x_3842:
[----:B------:R-:W-:Y:S01]  /*9c10*/  PRMT R0, R0, 0x9910, RZ ;  /* 0x0000991000007816 */ /* 0x000fe200000000ff */
[----:B------:R-:W-:Y:S01]  /*9c20*/  BSSY B1, `(.L_x_3844) ;  /* 0x000041f000017945 */ /* 0x000fe20003800000 */
[----:B------:R-:W-:Y:S02]  /*9c30*/  IMAD.MOV.U32 R122, RZ, RZ, R240 ;  /* 0x000000ffff7a7224 */ /* 0x000fe400078e00f0 */
        /* <DEDUP_REMOVED lines=8> */
[----:B-1----:R-:W4:Y:S04]  /*9cc0*/  LDL R5, [R1+0x20] ;  /* 0x0000200001057983 */ /* 0x002f280000100800 */
        /* <DEDUP_REMOVED lines=8> */
[----:B------:R-:W-:Y:S02]  /*9d50*/  ISETP.NE.AND.EX P2, PT, RZ, c[0x0][0x50c], PT, P2 ;  /* 0x00014300ff007a0c */ /* 0x000fe40003f45320 */
        /* <DEDUP_REMOVED lines=112> */
[----:B------:R-:W2:Y:S01]  /*a460*/  LDL.LU R8, [R1+0x4] ;  /* 0x0000040001087983 */ /* 0x000ea20000300800 */
[----:B------:R-:W-:Y:S01]  /*a470*/  IMAD.MOV.U32 R12, RZ, RZ, c[0x0][0x388] ;  /* 0x0000e200ff0c7624 */ /* 0x000fe200078e00ff */
[----:B----4-:R-:W-:Y:S02]  /*a480*/  F2FP.PACK_AB R2, R111, R110 ;  /* 0x0000006e6f02723e */ /* 0x010fe400000000ff */
[----:B------:R3:W-:Y:S04]  /*a490*/  STS [R7+0xc000], R3 ;  /* 0x00c0000307007388 */ /* 0x0007e80000000800 */
[----:B------:R4:W-:Y:S01]  /*a4a0*/  STS [R7+0xc400], R2 ;  /* 0x00c4000207007388 */ /* 0x0009e20000000800 */
[----:B-1----:R-:W-:-:S05]  /*a4b0*/  F2FP.PACK_AB R0, R113, R112 ;  /* 0x000000707100723e */ /* 0x002fca00000000ff */
[----:B------:R1:W-:Y:S01]  /*a4c0*/  STS [R6+0xc000], R0 ;  /* 0x00c0000006007388 */ /* 0x0003e20000000800 */
[----:B---3--:R-:W-:Y:S02]  /*a4d0*/  F2FP.PACK_AB R3, R95, R94 ;  /* 0x0000005e5f03723e */ /* 0x008fe400000000ff */
[----:B----4-:R-:W-:-:S03]  /*a4e0*/  F2FP.PACK_AB R2, R105, R104 ;  /* 0x000000686902723e */ /* 0x010fc600000000ff */
[----:B------:R3:W-:Y:S04]  /*a4f0*/  STS [R6+0xc400], R3 ;  /* 0x00c4000306007388 */ /* 0x0007e80000000800 */
[----:B------:R4:W-:Y:S01]  /*a500*/  STS [R5+0xc000], R2 ;  /* 0x00c0000205007388 */ /* 0x0009e20000000800 */
[----:B-1----:R-:W-:-:S05]  /*a510*/  F2FP.PACK_AB R0, R67, R66 ;  /* 0x000000424300723e */ /* 0x002fca00000000ff */
[----:B------:R1:W-:Y:S01]  /*a520*/  STS [R5+0xc400], R0 ;  /* 0x00c4000005007388 */ /* 0x0003e20000000800 */
[----:B---3--:R-:W-:Y:S01]  /*a530*/  F2FP.PACK_AB R3, R57, R56 ;  /* 0x000000383903723e */ /* 0x008fe200000000ff */
[----:B------:R-:W-:Y:S02]  /*a540*/  IMAD.MOV.U32 R6, RZ, RZ, 0x4 ;  /* 0x00000004ff067424 */ /* 0x000fe400078e00ff */
[----:B----4-:R-:W-:Y:S02]  /*a550*/  IMAD.MOV.U32 R2, RZ, RZ, RZ ;  /* 0x000000ffff027224 */ /* 0x010fe400078e00ff */
[----:B------:R-:W-:Y:S01]  /*a560*/  STS [R9+0xc000], R3 ;  /* 0x00c0000309007388 */ /* 0x000fe20000000800 */
[C---:B------:R-:W-:Y:S01]  /*a570*/  IMAD.WIDE R6, R244.reuse, R6, c[0x0][0x500] ;  /* 0x00014000f4067625 */ /* 0x040fe200078e0206 */
[----:B-1----:R-:W-:Y:S02]  /*a580*/  F2FP.PACK_AB R0, R59, R58 ;  /* 0x0000003a3b00723e */ /* 0x002fe400000000ff */
[----:B------:R-:W-:-:S03]  /*a590*/  @P2 LEA.HI.X R5, R244, c[0x0][0x50c], R246, 0x2, P0 ;  /* 0x00014300f4052a11 */ /* 0x000fc600000f14f6 */
[----:B------:R1:W-:Y:S04]  /*a5a0*/  STS [R9+0xc400], R0 ;  /* 0x00c4000009007388 */ /* 0x0003e80000000800 */
[----:B------:R-:W-:Y:S06]  /*a5b0*/  BAR.SYNC.DEFER_BLOCKING 0x1, 0x100 ;  /* 0x0044000000007b1d */ /* 0x000fec0000010000 */
[----:B------:R3:W5:Y:S04]  /*a5c0*/  @P2 LDG.E R12, [R4.64] ;  /* 0x00000006040c2981 */ /* 0x000768000c1e1900 */
[----:B------:R3:W5:Y:S01]  /*a5d0*/  @P1 LDG.E R2, [R6.64] ;  /* 0x0000000606021981 */ /* 0x000762000c1e1900 */
[----:B--2---:R-:W-:-:S04]  /*a5e0*/  ISETP.NE.AND P0, PT, R8, RZ, PT ;  /* 0x000000ff0800720c */ /* 0x004fc80003f05270 */
[----:B-1----:R-:W-:Y:S01]  /*a5f0*/  SEL R0, R8, c[0x0][0x3d4], P0 ;  /* 0x0000f50008007a07 */ /* 0x002fe20000000000 */
[----:B------:R-:W-:Y:S05]  /*a600*/  @P2 BRA `(.L_x_3846) ;  /* 0x0000004000002947 */ /* 0x000fea0003800000 */
[----:B---3--:R-:W-:Y:S05]  /*a610*/  @!P1 BRA `(.L_x_3846) ;  /* 0x0000003000009947 */ /* 0x008fea0003800000 */
[----:B-----5:R1:W2:Y:S04]  /*a620*/  LDG.E R12, [R6.64] ;  /* 0x00000006060c7981 */ /* 0x0202a8000c1e1900 */
[----:B-1----:R-:W2:Y:S02]  /*a630*/  LDG.E R6, [R6.64+0x4] ;  /* 0x0000040606067981 */ /* 0x002ea4000c1e1900 */
[----:B--2---:R-:W-:Y:S02]  /*a640*/  IADD3 R12, -R12, R6, RZ ;  /* 0x000000060c0c7210 */ /* 0x004fe40007ffe1ff */
.L_x_3846:
[----:B---3--:R-:W-:Y:S01]  /*a650*/  IMAD.MOV.U32 R10, RZ, RZ, 0x368 ;  /* 0x00000368ff0a7424 */ /* 0x008fe200078e00ff */
[----:B------:R-:W-:Y:S01]  /*a660*/  ISETP.GT.AND P2, PT, R0, 0x1, PT ;  /* 0x000000010000780c */ /* 0x000fe20003f44270 */
[----:B------:R-:W2:Y:S03]  /*a670*/  LDL R123, [R1+0x38] ;  /* 0x00003800017b7983 */ /* 0x000ea60000100800 */
[----:B------:R-:W-:Y:S01]  /*a680*/  SEL R10, R10, 0x328, P2 ;  /* 0x000003280a0a7807 */ /* 0x000fe20001000000 */
[----:B------:R-:W3:Y:S03]  /*a690*/  LDL R126, [R1+0x28] ;  /* 0x00002800017e7983 */ /* 0x000ee60000100800 */
[----:B------:R-:W1:Y:S02]  /*a6a0*/  LDC.64 R14, c[0x0][R10+0x168] ;  /* 0x00005a000a0e7b82 */ /* 0x000e640000000a00 */
[----:B-1----:R-:W-:-:S02]  /*a6b0*/  IMAD R8, R15, R245, RZ ;  /* 0x000000f50f087224 */ /* 0x002fc400078e02ff */
[----:B------:R-:W4:Y:S04]  /*a6c0*/  LDL R15, [R1+0x34] ;  /* 0x00003400010f7983 */ /* 0x000f280000100800 */
[----:B------:R-:W1:Y:S08]  /*a6d0*/  LDC.64 R6, c[0x0][R10+0x170] ;  /* 0x00005c000a067b82 */ /* 0x000e700000000a00 */
[----:B------:R-:W2:Y:S01]  /*a6e0*/  LDC.64 R16, c[0x0][R10+0x178] ;  /* 0x00005e000a107b82 */ /* 0x000ea20000000a00 */
[----:B------:R-:W-:-:S07]  /*a6f0*/  ISETP.NE.U32.AND P0, PT, RZ, c[0x0][0x500], PT ;  /* 0x00014000ff007a0c */ /* 0x000fce0003f05070 */
[----:B------:R1:W2:Y:S01]  /*a700*/  LDC.64 R18, c[0x0][R10+0x160] ;  /* 0x000058000a127b82 */ /* 0x0002a20000000a00 */
[----:B------:R-:W-:Y:S01]  /*a710*/  ISETP.NE.AND.EX P0, PT, RZ, c[0x0][0x504], PT, P0 ;  /* 0x00014100ff007a0c */ /* 0x000fe20003f05300 */
[----:B------:R-:W-:-:S03]  /*a720*/  IMAD.MOV.U32 R5, RZ, RZ, c[0x0][0x4e8] ;  /* 0x00013a00ff057624 */ /* 0x000fc600078e00ff */
[----:B------:R-:W-:Y:S02]  /*a730*/  SEL R0, R244, RZ, !P0 ;  /* 0x000000fff4007207 */ /* 0x000fe40004000000 */
[----:B------:R-:W-:Y:S02]  /*a740*/  SEL R4, R246, RZ, !P0 ;  /* 0x000000fff6047207 */ /* 0x000fe40004000000 */
[----:B------:R-:W-:Y:S01]  /*a750*/  ISETP.NE.AND P1, PT, R5, 0x1, PT ;  /* 0x000000010500780c */ /* 0x000fe20003f25270 */
[----:B-1----:R-:W-:-:S04]  /*a760*/  IMAD R3, R7, R0, RZ ;  /* 0x0000000007037224 */ /* 0x002fc800078e02ff */
[C---:B------:R-:W-:Y:S02]  /*a770*/  IMAD R3, R6.reuse, R4, R3 ;  /* 0x0000000406037224 */ /* 0x040fe400078e0203 */
[----:B------:R-:W-:-:S04]  /*a780*/  IMAD.WIDE.U32 R4, R6, R0, RZ ;  /* 0x0000000006047225 */ /* 0x000fc800078e00ff */
[----:B------:R-:W-:-:S04]  /*a790*/  IMAD.WIDE.U32 R6, R14, R245, RZ ;  /* 0x000000f50e067225 */ /* 0x000fc800078e00ff */
[----:B------:R-:W-:Y:S01]  /*a7a0*/  IMAD.IADD R13, R5, 0x1, R3 ;  /* 0x00000001050d7824 */ /* 0x000fe200078e0203 */
[----:B-----5:R-:W-:Y:S01]  /*a7b0*/  IADD3 R9, P5, P4, R4, R6, R2 ;  /* 0x0000000604097210 */ /* 0x020fe20007cbe002 */
[----:B------:R-:W-:Y:S02]  /*a7c0*/  IMAD.IADD R11, R7, 0x1, R8 ;  /* 0x00000001070b7824 */ /* 0x000fe400078e0208 */
[----:B--2---:R-:W-:Y:S01]  /*a7d0*/  IMAD R3, R241, 0x80, R123 ;  /* 0x00000080f1037824 */ /* 0x004fe200078e027b */
[----:B---3--:R-:W-:-:S03]  /*a7e0*/  SEL R4, R126, RZ, P2 ;  /* 0x000000ff7e047207 */ /* 0x008fc60001000000 */
[----:B------:R-:W-:Y:S01]  /*a7f0*/  @P1 IMAD.HI.U32 R5, R3, c[0x0][0x4ec], RZ ;  /* 0x00013b0003051a27 */ /* 0x000fe200078e00ff */
[----:B------:R-:W1:Y:S03]  /*a800*/  S2R R123, SR_TID.X ;  /* 0x00000000007b7919 */ /* 0x000e660000002100 */
[-C--:B------:R-:W-:Y:S02]  /*a810*/  IMAD R8, R17, R4.reuse, RZ ;  /* 0x0000000411087224 */ /* 0x080fe400078e02ff */
        /* <DEDUP_REMOVED lines=29> */
[----:B----4-:R-:W-:-:S03]  /*a9f0*/  IMAD R5, R241, 0x80, R15 ;  /* 0x00000080f1057824 */ /* 0x010fc600078e020f */
        /* <DEDUP_REMOVED lines=22> */
[C---:B------:R-:W-:Y:S02]  /*ab60*/  IMAD.WIDE.U32 R6, R245.reuse, c[0x0][0x3e8], R2 ;  /* 0x0000fa00f5067a25 */ /* 0x040fe400078e0002 */
        /* <DEDUP_REMOVED lines=42> */
.L_x_3911:
[----:B------:R-:W-:Y:S05]  /*ae10*/  BRA.DIV ~URZ, `(.L_x_3849) ;  /* 0x000044327f007947 */ /* 0x000fea000b800000 */
[----:B------:R3:W4:Y:S02]  /*ae20*/  SHFL.IDX PT, R0, R15, RZ, 0x181f ;  /* 0x00181fff0f007589 */ /* 0x00072400000e0000 */
.L_x_3912:
[----:B------:R-:W-:Y:S01]  /*ae30*/  ISETP.GE.AND P0, PT, R7, R4, PT ;  /* 0x000000040700720c */ /* 0x000fe20003f06270 */
[----:B------:R-:W-:-:S12]  /*ae40*/  BSSY B0, `(.L_x_3850) ;  /* 0x0000013000007945 */ /* 0x000fd80003800000 */
[----:B------:R-:W-:Y:S05]  /*ae50*/  @P0 BRA `(.L_x_3851) ;  /* 0x0000011000000947 */ /* 0x000fea0003800000 */
[----:B------:R-:W5:Y:S01]  /*ae60*/  LDL R5, [R1] ;  /* 0x0000000001057983 */ /* 0x000f620000100800 */
        /* <DEDUP_REMOVED lines=10> */
[----:B------:R2:W-:Y:S01]  /*af10*/  @!P6 ST.E.128 [R12.64], R28 ;  /* 0x0000001c0c00e985 */ /* 0x0005e2000c101d06 */
[----:B------:R-:W-:-:S02]  /*af20*/  @!P3 LEA.HI.X R3, R238, R6, R247, 0x1, P0 ;  /* 0x00000006ee03b211 */ /* 0x000fc400000f0cf7 */
[----:B-----5:R-:W-:-:S05]  /*af30*/  @!P5 LEA.HI.X R11, R237, R6, R5, 0x1, P2 ;  /* 0x00000006ed0bd211 */ /* 0x020fca00010f0c05 */
[----:B------:R2:W-:Y:S04]  /*af40*/  @!P5 ST.E.128 [R10.64], R24 ;  /* 0x000000180a00d985 */ /* 0x0005e8000c101d06 */
[----:B------:R2:W-:Y:S04]  /*af50*/  @!P4 ST.E.128 [R8.64], R20 ;  /* 0x000000140800c985 */ /* 0x0005e8000c101d06 */
[----:B------:R2:W-:Y:S02]  /*af60*/  @!P3 ST.E.128 [R2.64], R16 ;  /* 0x000000100200b985 */ /* 0x0005e4000c101d06 */
.L_x_3851:
[----:B------:R-:W-:Y:S05]  /*af70*/  BSYNC B0 ;  /* 0x0000000000007941 */ /* 0x000fea0003800000 */
.L_x_3850:
[----:B------:R-:W-:Y:S05]  /*af80*/  BRA.DIV ~URZ, `(.L_x_3852) ;  /* 0x000043227f007947 */ /* 0x000fea000b800000 */
[----:B--2---:R2:W1:Y:S04]  /*af90*/  SHFL.IDX PT, R6, R14, 0x1, 0x181f ;  /* 0x00381f000e067f89 */ /* 0x00446800000e0000 */
[----:B----4-:R2:W4:Y:S02]  /*afa0*/  SHFL.IDX PT, R0, R15, 0x1, 0x181f ;  /* 0x00381f000f007f89 */ /* 0x01052400000e0000 */
.L_x_3913:
[----:B------:R-:W-:Y:S01]  /*afb0*/  IADD3 R2, R7, 0x20, RZ ;  /* 0x0000002007027810 */ /* 0x000fe20007ffe0ff */
[----:B------:R-:W-:Y:S03]  /*afc0*/  BSSY B0, `(.L_x_3853) ;  /* 0x0000014000007945 */ /* 0x000fe60003800000 */
[----:B------:R-:W-:-:S13]  /*afd0*/  ISETP.GE.AND P0, PT, R2, R4, PT ;  /* 0x000000040200720c */ /* 0x000fda0003f06270 */
        /* <DEDUP_REMOVED lines=18> */
.L_x_3854:
[----:B------:R-:W-:Y:S05]  /*b100*/  BSYNC B0 ;  /* 0x0000000000007941 */ /* 0x000fea0003800000 */
.L_x_3853:
[----:B------:R-:W-:Y:S05]  /*b110*/  BRA.DIV ~URZ, `(.L_x_3855) ;  /* 0x000042527f007947 */ /* 0x000fea000b800000 */
[----:B-1----:R1:W2:Y:S02]  /*b120*/  SHFL.IDX PT, R6, R14, 0x2, 0x181f ;  /* 0x00581f000e067f89 */ /* 0x0022a400000e0000 */
.L_x_3914:
[----:B------:R-:W-:Y:S05]  /*b130*/  BRA.DIV ~URZ, `(.L_x_3856) ;  /* 0x000042a27f007947 */ /* 0x000fea000b800000 */
[----:B----4-:R4:W1:Y:S02]  /*b140*/  SHFL.IDX PT, R0, R15, 0x2, 0x181f ;  /* 0x00581f000f007f89 */ /* 0x01086400000e0000 */
.L_x_3915:
        /* <DEDUP_REMOVED lines=21> */
.L_x_3858:
[----:B------:R-:W-:Y:S05]  /*b2a0*/  BSYNC B0 ;  /* 0x0000000000007941 */ /* 0x000fea0003800000 */
.L_x_3857:
[----:B------:R-:W-:Y:S05]  /*b2b0*/  BRA.DIV ~URZ, `(.L_x_3859) ;  /* 0x000041827f007947 */ /* 0x000fea000b800000 */
[----:B--2---:R2:W3:Y:S04]  /*b2c0*/  SHFL.IDX PT, R6, R14, 0x3, 0x181f ;  /* 0x00781f000e067f89 */ /* 0x0044e800000e0000 */
[----:B-1----:R2:W1:Y:S02]  /*b2d0*/  SHFL.IDX PT, R0, R15, 0x3, 0x181f ;  /* 0x00781f000f007f89 */ /* 0x00246400000e0000 */
.L_x_3916:
[----:B------:R-:W-:-:S04]  /*b2e0*/  IADD3 R2, R7, 0x60, RZ ;  /* 0x0000006007027810 */ /* 0x000fc80007ffe0ff */
[----:B------:R-:W-:-:S13]  /*b2f0*/  ISETP.GE.AND P0, PT, R2, R4, PT ;  /* 0x000000040200720c */ /* 0x000fda0003f06270 */
[----:B------:R-:W-:Y:S05]  /*b300*/  @P0 BRA `(.L_x_3860) ;  /* 0x00002b0000000947 */ /* 0x000fea0003800000 */
[----:B------:R-:W5:Y:S01]  /*b310*/  LDL R10, [R1] ;  /* 0x00000000010a7983 */ /* 0x000f620000100800 */
[----:B------:R-:W-:Y:S02]  /*b320*/  ISETP.GE.AND P2, PT, R234, c[0x0][0x3c8], PT ;  /* 0x0000f200ea007a0c */ /* 0x000fe40003f46270 */
[----:B------:R-:W-:Y:S02]  /*b330*/  ISETP.GE.AND P1, PT, R237, c[0x0][0x3c8], PT ;  /* 0x0000f200ed007a0c */ /* 0x000fe40003f26270 */
[----:B------:R-:W-:-:S09]  /*b340*/  ISETP.GE.AND P0, PT, R236, c[0x0][0x3c8], PT ;  /* 0x0000f200ec007a0c */ /* 0x000fd20003f06270 */
[-C--:B-1----:R-:W-:Y:S02]  /*b350*/  @!P2 LEA R8, P5, R234, R0.reuse, 0x1 ;  /* 0x00000000ea08a211 */ /* 0x082fe400078a08ff */
[-C--:B------:R-:W-:Y:S02]  /*b360*/  @!P1 LEA R4, P4, R237, R0.reuse, 0x1 ;  /* 0x00000000ed049211 */ /* 0x080fe400078808ff */
[----:B------:R-:W-:Y:S02]  /*b370*/  @!P0 LEA R2, P3, R236, R0, 0x1 ;  /* 0x00000000ec028211 */ /* 0x000fe400078608ff */
[-C--:B---3--:R-:W-:Y:S02]  /*b380*/  @!P2 LEA.HI.X R9, R234, R6.reuse, R235, 0x1, P5 ;  /* 0x00000006ea09a211 */ /* 0x088fe400028f0ceb */
[----:B------:R-:W-:-:S03]  /*b390*/  @!P0 LEA.HI.X R3, R236, R6, R252, 0x1, P3 ;  /* 0x00000006ec038211 */ /* 0x000fc600018f0cfc */
[----:B------:R1:W-:Y:S01]  /*b3a0*/  @!P2 ST.E.128 [R8.64], R72 ;  /* 0x000000480800a985 */ /* 0x0003e2000c101d06 */
[----:B-----5:R-:W-:-:S05]  /*b3b0*/  @!P1 LEA.HI.X R5, R237, R6, R10, 0x1, P4 ;  /* 0x00000006ed059211 */ /* 0x020fca00020f0c0a */
        /* <DEDUP_REMOVED lines=8> */
.L_x_3847:
[----:B------:R-:W2:Y:S01]  /*b440*/  LDL.LU R7, [R1+0x28] ;  /* 0x0000280001077983 */ /* 0x000ea20000300800 */
[----:B------:R-:W-:Y:S02]  /*b450*/  IMAD R6, R6, c[0x0][0x408], RZ ;  /* 0x0001020006067a24 */ /* 0x000fe400078e02ff */
[----:B------:R-:W-:-:S04]  /*b460*/  IMAD.WIDE.U32 R4, R2, c[0x0][0x408], RZ ;  /* 0x0001020002047a25 */ /* 0x000fc800078e00ff */
[----:B------:R-:W-:Y:S02]  /*b470*/  IMAD R2, R2, c[0x0][0x40c], R6 ;  /* 0x0001030002027a24 */ /* 0x000fe400078e0206 */
[----:B------:R-:W-:-:S03]  /*b480*/  @P1 IMAD.HI.U32 R6, R3, c[0x0][0x4ec], RZ ;  /* 0x00013b0003061a27 */ /* 0x000fc600078e00ff */
[----:B------:R-:W-:Y:S02]  /*b490*/  IADD3 R5, R5, R2, RZ ;  /* 0x0000000205057210 */ /* 0x000fe40007ffe0ff */
[----:B------:R-:W-:-:S03]  /*b4a0*/  SHF.R.S32.HI R2, RZ, 0x1f, R0 ;  /* 0x0000001fff027819 */ /* 0x000fc60000011400 */
[----:B------:R-:W-:-:S04]  /*b4b0*/  IMAD.WIDE.U32 R4, R245, c[0x0][0x438], R4 ;  /* 0x00010e00f5047a25 */ /* 0x000fc800078e0004 */
[----:B------:R-:W-:Y:S02]  /*b4c0*/  IMAD R2, R2, c[0x0][0x440], RZ ;  /* 0x0001100002027a24 */ /* 0x000fe400078e02ff */
[----:B------:R-:W-:Y:S02]  /*b4d0*/  IMAD R5, R245, c[0x0][0x43c], R5 ;  /* 0x00010f00f5057a24 */ /* 0x000fe400078e0205 */
[C---:B------:R-:W-:Y:S02]  /*b4e0*/  IMAD R2, R0.reuse, c[0x0][0x444], R2 ;  /* 0x0001110000027a24 */ /* 0x040fe400078e0202 */
[----:B------:R-:W-:Y:S01]  /*b4f0*/  IMAD.WIDE.U32 R4, R0, c[0x0][0x440], R4 ;  /* 0x0001100000047a25 */ /* 0x000fe200078e0004 */
[----:B------:R-:W-:Y:S02]  /*b500*/  MOV R0, R3 ;  /* 0x0000000300007202 */ /* 0x000fe40000000f00 */
[----:B------:R-:W-:Y:S02]  /*b510*/  @P1 SHF.R.U32.HI R0, RZ, c[0x0][0x4f0], R6 ;  /* 0x00013c00ff001a19 */ /* 0x000fe40000011606 */
[----:B------:R-:W-:-:S02]  /*b520*/  IADD3 R5, R5, R2, RZ ;  /* 0x0000000205057210 */ /* 0x000fc40007ffe0ff */
[----:B------:R-:W-:Y:S02]  /*b530*/  SHF.R.S32.HI R2, RZ, 0x1f, R0 ;  /* 0x0000001fff027819 */ /* 0x000fe40000011400 */
[----:B------:R-:W-:-:S03]  /*b540*/  IADD3 R6, -R0, RZ, RZ ;  /* 0x000000ff00067210 */ /* 0x000fc60007ffe1ff */
[----:B------:R-:W-:Y:S02]  /*b550*/  IMAD R2, R2, c[0x0][0x430], RZ ;  /* 0x00010c0002027a24 */ /* 0x000fe400078e02ff */
[----:B------:R-:W-:Y:S02]  /*b560*/  IMAD R6, R6, c[0x0][0x4e8], R3 ;  /* 0x00013a0006067a24 */ /* 0x000fe400078e0203 */
[----:B--2---:R-:W-:-:S04]  /*b570*/  IMAD.WIDE.U32 R4, R7, c[0x0][0x448], R4 ;  /* 0x0001120007047a25 */ /* 0x004fc800078e0004 */
        /* <DEDUP_REMOVED lines=8> */
[----:B-1----:R-:W-:-:S04]  /*b600*/  LEA R21, P1, R2, c[0x0][0x400], 0x2 ;  /* 0x0001000002157a11 */ /* 0x002fc800078210ff */
[----:B------:R-:W-:-:S04]  /*b610*/  IADD3 R6, R3, R6, RZ ;  /* 0x0000000603067210 */ /* 0x000fc80007ffe0ff */
[----:B------:R-:W-:Y:S01]  /*b620*/  LEA.HI.X R20, R2, c[0x0][0x404], R6, 0x2, P1 ;  /* 0x0001010002147a11 */ /* 0x000fe200008f1406 */
[----:B------:R-:W-:Y:S05]  /*b630*/  BRA.DIV ~URZ, `(.L_x_3861) ;  /* 0x00003ec27f007947 */ /* 0x000fea000b800000 */
[----:B------:R1:W2:Y:S02]  /*b640*/  SHFL.IDX PT, R4, R20, RZ, 0x1c1f ;  /* 0x001c1fff14047589 */ /* 0x0002a400000e0000 */
.L_x_3917:
[----:B------:R-:W-:Y:S05]  /*b650*/  BRA.DIV ~URZ, `(.L_x_3862) ;  /* 0x00003f127f007947 */ /* 0x000fea000b800000 */
[----:B------:R3:W4:Y:S02]  /*b660*/  SHFL.IDX PT, R0, R21, RZ, 0x1c1f ;  /* 0x001c1fff15007589 */ /* 0x00072400000e0000 */
.L_x_3918:
[----:B------:R-:W-:Y:S01]  /*b670*/  BSSY B0, `(.L_x_3863) ;  /* 0x00000cf000007945 */ /* 0x000fe20003800000 */
[----:B------:R-:W-:Y:S05]  /*b680*/  @P3 BRA `(.L_x_3864) ;  /* 0x00000cd000003947 */ /* 0x000fea0003800000 */
[C---:B------:R-:W-:Y:S02]  /*b690*/  IADD3 R10, R239.reuse, 0x8, RZ ;  /* 0x00000008ef0a7810 */ /* 0x040fe40007ffe0ff */
[C---:B------:R-:W-:Y:S02]  /*b6a0*/  ISETP.GE.AND P2, PT, R239.reuse, c[0x0][0x3c8], PT ;  /* 0x0000f200ef007a0c */ /* 0x040fe40003f46270 */
[----:B------:R-:W-:Y:S02]  /*b6b0*/  ISETP.GE.AND P1, PT, R10, c[0x0][0x3c8], PT ;  /* 0x0000f2000a007a0c */ /* 0x000fe40003f26270 */
[C---:B------:R-:W-:Y:S02]  /*b6c0*/  IADD3 R12, R239.reuse, 0x10, RZ ;  /* 0x00000010ef0c7810 */ /* 0x040fe40007ffe0ff */
[----:B------:R-:W-:-:S02]  /*b6d0*/  IADD3 R6, R239, 0x18, RZ ;  /* 0x00000018ef067810 */ /* 0x000fc40007ffe0ff */
[----:B------:R-:W-:Y:S02]  /*b6e0*/  ISETP.GE.AND P3, PT, R12, c[0x0][0x3c8], PT ;  /* 0x0000f2000c007a0c */ /* 0x000fe40003f66270 */
[----:B------:R-:W-:Y:S02]  /*b6f0*/  ISETP.GE.AND P5, PT, R6, c[0x0][0x3c8], PT ;  /* 0x0000f20006007a0c */ /* 0x000fe40003fa6270 */
[----:B------:R-:W-:Y:S01]  /*b700*/  SHF.R.S32.HI R7, RZ, 0x1f, R10 ;  /* 0x0000001fff077819 */ /* 0x000fe2000001140a */
[----:B----4-:R-:W-:Y:S01]  /*b710*/  @!P2 IMAD.MOV.U32 R2, RZ, RZ, R0 ;  /* 0x000000ffff02a224 */ /* 0x010fe200078e0000 */
[C---:B------:R-:W-:Y:S01]  /*b720*/  IADD3 R5, R239.reuse, 0x20, RZ ;  /* 0x00000020ef057810 */ /* 0x040fe20007ffe0ff */
[----:B--2---:R-:W-:Y:S01]  /*b730*/  @!P2 IMAD.MOV.U32 R3, RZ, RZ, R4 ;  /* 0x000000ffff03a224 */ /* 0x004fe200078e0004 */
[C---:B------:R-:W-:Y:S02]  /*b740*/  @!P1 LEA R8, P4, R10.reuse, R0, 0x2 ;  /* 0x000000000a089211 */ /* 0x040fe400078810ff */
[----:B------:R-:W-:Y:S01]  /*b750*/  SHF.R.S32.HI R11, RZ, 0x1f, R6 ;  /* 0x0000001fff0b7819 */ /* 0x000fe20000011406 */
[----:B------:R-:W-:Y:S01]  /*b760*/  @!P2 IMAD.WIDE R2, R239, 0x4, R2 ;  /* 0x00000004ef02a825 */ /* 0x000fe200078e0202 */
[----:B------:R-:W-:-:S02]  /*b770*/  @!P1 LEA.HI.X R9, R10, R4, R7, 0x2, P4 ;  /* 0x000000040a099211 */ /* 0x000fc400020f1407 */
[----:B------:R-:W-:Y:S02]  /*b780*/  ISETP.GE.AND P4, PT, R5, c[0x0][0x3c8], PT ;  /* 0x0000f20005007a0c */ /* 0x000fe40003f86270 */
[----:B------:R2:W-:Y:S01]  /*b790*/  @!P2 ST.E.64 [R2.64], R24 ;  /* 0x000000180200a985 */ /* 0x0005e2000c101b06 */
[----:B------:R-:W-:Y:S02]  /*b7a0*/  SHF.R.S32.HI R7, RZ, 0x1f, R12 ;  /* 0x0000001fff077819 */ /* 0x000fe4000001140c */
[----:B------:R-:W-:Y:S01]  /*b7b0*/  SHF.R.S32.HI R13, RZ, 0x1f, R5 ;  /* 0x0000001fff0d7819 */ /* 0x000fe20000011405 */
[----:B------:R4:W-:Y:S01]  /*b7c0*/  @!P1 ST.E.64 [R8.64], R22 ;  /* 0x0000001608009985 */ /* 0x0009e2000c101b06 */
[C---:B------:R-:W-:Y:S02]  /*b7d0*/  @!P5 LEA R10, P1, R6.reuse, R0, 0x2 ;  /* 0x00000000060ad211 */ /* 0x040fe400078210ff */
[----:B------:R-:W-:Y:S02]  /*b7e0*/  IADD3 R123, R239, 0xa0, RZ ;  /* 0x000000a0ef7b7810 */ /* 0x000fe40007ffe0ff */
[----:B------:R-:W-:-:S02]  /*b7f0*/  @!P5 LEA.HI.X R11, R6, R4, R11, 0x2, P1 ;  /* 0x00000004060bd211 */ /* 0x000fc400008f140b */
[C---:B------:R-:W-:Y:S02]  /*b800*/  IADD3 R6, R239.reuse, 0x40, RZ ;  /* 0x00000040ef067810 */ /* 0x040fe40007ffe0ff */
[C---:B------:R-:W-:Y:S02]  /*b810*/  IADD3 R126, R239.reuse, 0x90, RZ ;  /* 0x00000090ef7e7810 */ /* 0x040fe40007ffe0ff */
[C---:B------:R-:W-:Y:S02]  /*b820*/  IADD3 R127, R239.reuse, 0xa0, RZ ;  /* 0x000000a0ef7f7810 */ /* 0x040fe40007ffe0ff */
[----:B------:R-:W-:Y:S02]  /*b830*/  SHF.R.S32.HI R126, RZ, 0x1f, R126 ;  /* 0x0000001fff7e7819 */ /* 0x000fe4000001147e */
[----:B------:R-:W-:Y:S02]  /*b840*/  SHF.R.S32.HI R127, RZ, 0x1f, R127 ;  /* 0x0000001fff7f7819 */ /* 0x000fe4000001147f */
[----:B--2---:R-:W-:-:S02]  /*b850*/  IADD3 R3, R239, 0x28, RZ ;  /* 0x00000028ef037810 */ /* 0x004fc40007ffe0ff */
[----:B------:R-:W-:Y:S02]  /*b860*/  IADD3 R2, R239, 0x30, RZ ;  /* 0x00000030ef027810 */ /* 0x000fe40007ffe0ff */
[----:B------:R-:W-:Y:S02]  /*b870*/  ISETP.GE.AND P6, PT, R3, c[0x0][0x3c8], PT ;  /* 0x0000f20003007a0c */ /* 0x000fe40003fc6270 */
[----:B----4-:R-:W-:Y:S02]  /*b880*/  @!P3 LEA R8, P2, R12, R0, 0x2 ;  /* 0x000000000c08b211 */ /* 0x010fe400078410ff */
[----:B------:R-:W-:Y:S02]  /*b890*/  ISETP.GE.AND P1, PT, R2, c[0x0][0x3c8], PT ;  /* 0x0000f20002007a0c */ /* 0x000fe40003f26270 */
[----:B------:R-:W-:Y:S02]  /*b8a0*/  @!P3 LEA.HI.X R9, R12, R4, R7, 0x2, P2 ;  /* 0x000000040c09b211 */ /* 0x000fe400010f1407 */
[----:B------:R-:W-:-:S02]  /*b8b0*/  IADD3 R7, R239, 0x38, RZ ;  /* 0x00000038ef077810 */ /* 0x000fc40007ffe0ff */
[----:B------:R-:W-:Y:S01]  /*b8c0*/  @!P4 LEA R12, P2, R5, R0, 0x2 ;  /* 0x00000000050cc211 */ /* 0x000fe200078410ff */
[----:B------:R2:W-:Y:S01]  /*b8d0*/  @!P3 ST.E.64 [R8.64], R26 ;  /* 0x0000001a0800b985 */ /* 0x0005e2000c101b06 */
[----:B------:R-:W-:Y:S02]  /*b8e0*/  ISETP.GE.AND P3, PT, R7, c[0x0][0x3c8], PT ;  /* 0x0000f20007007a0c */ /* 0x000fe40003f66270 */
[----:B------:R-:W-:Y:S01]  /*b8f0*/  @!P4 LEA.HI.X R13, R5, R4, R13, 0x2, P2 ;  /* 0x00000004050dc211 */ /* 0x000fe200010f140d */
[----:B------:R4:W-:Y:S01]  /*b900*/  @!P5 ST.E.64 [R10.64], R30 ;  /* 0x0000001e0a00d985 */ /* 0x0009e2000c101b06 */
[----:B------:R-:W-:Y:S02]  /*b910*/  SHF.R.S32.HI R5, RZ, 0x1f, R3 ;  /* 0x0000001fff057819 */ /* 0x000fe40000011403 */
[----:B------:R-:W-:Y:S01]  /*b920*/  @!P6 LEA R16, P2, R3, R0, 0x2 ;  /* 0x000000000310e211 */ /* 0x000fe200078410ff */
[----:B------:R5:W-:Y:S01]  /*b930*/  @!P4 ST.E.64 [R12.64], R28 ;  /* 0x0000001c0c00c985 */ /* 0x000be2000c101b06 */
[----:B------:R-:W-:-:S02]  /*b940*/  ISETP.GE.AND P5, PT, R6, c[0x0][0x3c8], PT ;  /* 0x0000f20006007a0c */ /* 0x000fc40003fa6270 */
[----:B------:R-:W-:Y:S02]  /*b950*/  @!P6 LEA.HI.X R17, R3, R4, R5, 0x2, P2 ;  /* 0x000000040311e211 */ /* 0x000fe400010f1405 */
[----:B------:R-:W-:Y:S02]  /*b960*/  SHF.R.S32.HI R3, RZ, 0x1f, R2 ;  /* 0x0000001fff037819 */ /* 0x000fe40000011402 */
[C---:B------:R-:W-:Y:S01]  /*b970*/  IADD3 R5, R239.reuse, 0x48, RZ ;  /* 0x00000048ef057810 */ /* 0x040fe20007ffe0ff */
[----:B------:R-:W-:Y:S01]  /*b980*/  @!P6 ST.E.64 [R16.64], R34 ;  /* 0x000000221000e985 */ /* 0x000fe2000c101b06 */
[----:B------:R-:W-:Y:S02]  /*b990*/  IADD3 R25, R239, 0x90, RZ ;  /* 0x00000090ef197810 */ /* 0x000fe40007ffe0ff */
[----:B------:R-:W-:Y:S02]  /*b9a0*/  ISETP.GE.AND P4, PT, R5, c[0x0][0x3c8], PT ;  /* 0x0000f20005007a0c */ /* 0x000fe40003f86270 */
[----:B------:R-:W-:-:S02]  /*b9b0*/  IADD3 R22, R239, 0x98, RZ ;  /* 0x00000098ef167810 */ /* 0x000fc40007ffe0ff */
[C---:B------:R-:W-:Y:S02]  /*b9c0*/  IADD3 R24, R239.reuse, 0xa8, RZ ;  /* 0x000000a8ef187810 */ /* 0x040fe40007ffe0ff */
[----:B------:R-:W-:Y:S02]  /*b9d0*/  IADD3 R23, R239, 0x98, RZ ;  /* 0x00000098ef177810 */ /* 0x000fe40007ffe0ff */
[C---:B--2---:R-:W-:Y:S02]  /*b9e0*/  @!P1 LEA R8, P2, R2.reuse, R0, 0x2 ;  /* 0x0000000002089211 */ /* 0x044fe400078410ff */
[----:B------:R-:W-:Y:S02]  /*b9f0*/  SHF.R.S32.HI R23, RZ, 0x1f, R23 ;  /* 0x0000001fff177819 */ /* 0x000fe40000011417 */
[----:B------:R-:W-:Y:S02]  /*ba00*/  @!P1 LEA.HI.X R9, R2, R4, R3, 0x2, P2 ;  /* 0x0000000402099211 */ /* 0x000fe400010f1403 */
[----:B------:R-:W-:-:S02]  /*ba10*/  SHF.R.S32.HI R2, RZ, 0x1f, R7 ;  /* 0x0000001fff027819 */ /* 0x000fc40000011407 */
[----:B------:R-:W-:Y:S01]  /*ba20*/  @!P3 LEA R14, P2, R7, R0, 0x2 ;  /* 0x00000000070eb211 */ /* 0x000fe200078410ff */
[----:B------:R2:W-:Y:S01]  /*ba30*/  @!P1 ST.E.64 [R8.64], R32 ;  /* 0x0000002008009985 */ /* 0x0005e2000c101b06 */
[----:B------:R-:W-:Y:S02]  /*ba40*/  IADD3 R3, R239, 0x50, RZ ;  /* 0x00000050ef037810 */ /* 0x000fe40007ffe0ff */
[----:B------:R-:W-:Y:S02]  /*ba50*/  @!P3 LEA.HI.X R15, R7, R4, R2, 0x2, P2 ;  /* 0x00000004070fb211 */ /* 0x000fe400010f1402 */
[----:B------:R-:W-:Y:S02]  /*ba60*/  ISETP.GE.AND P6, PT, R3, c[0x0][0x3c8], PT ;  /* 0x0000f20003007a0c */ /* 0x000fe40003fc6270 */
[----:B----4-:R-:W-:Y:S01]  /*ba70*/  @!P5 LEA R10, P2, R6, R0, 0x2 ;  /* 0x00000000060ad211 */ /* 0x010fe200078410ff */
[----:B------:R4:W-:Y:S01]  /*ba80*/  @!P3 ST.E.64 [R14.64], R36 ;  /* 0x000000240e00b985 */ /* 0x0009e2000c101b06 */
[----:B------:R-:W-:-:S02]  /*ba90*/  IADD3 R2, R239, 0x58, RZ ;  /* 0x00000058ef027810 */ /* 0x000fc40007ffe0ff */
[----:B------:R-:W-:Y:S02]  /*baa0*/  SHF.R.S32.HI R7, RZ, 0x1f, R5 ;  /* 0x0000001fff077819 */ /* 0x000fe40000011405 */
[----:B-----5:R-:W-:-:S04]  /*bab0*/  @!P4 LEA R12, P1, R5, R0, 0x2 ;  /* 0x00000000050cc211 */ /* 0x020fc800078210ff */
[----:B------:R-:W-:Y:S02]  /*bac0*/  @!P4 LEA.HI.X R13, R5, R4, R7, 0x2, P1 ;  /* 0x00000004050dc211 */ /* 0x000fe400008f1407 */
[----:B------:R-:W-:Y:S02]  /*bad0*/  @!P6 LEA R18, P1, R3, R0, 0x2 ;  /* 0x000000000312e211 */ /* 0x000fe400078210ff */
[----:B------:R-:W-:-:S04]  /*bae0*/  IADD3 R5, R239, 0x60, RZ ;  /* 0x00000060ef057810 */ /* 0x000fc80007ffe0ff */
[----:B------:R-:W-:Y:S02]  /*baf0*/  ISETP.GE.AND P3, PT, R5, c[0x0][0x3c8], PT ;  /* 0x0000f20005007a0c */ /* 0x000fe40003f66270 */
[----:B------:R-:W-:Y:S02]  /*bb00*/  SHF.R.S32.HI R7, RZ, 0x1f, R5 ;  /* 0x0000001fff077819 */ /* 0x000fe40000011405 */
[----:B--2---:R-:W-:-:S04]  /*bb10*/  SHF.R.S32.HI R8, RZ, 0x1f, R6 ;  /* 0x0000001fff087819 */ /* 0x004fc80000011406 */
[-C--:B------:R-:W-:Y:S02]  /*bb20*/  @!P5 LEA.HI.X R11, R6, R4.reuse, R8, 0x2, P2 ;  /* 0x00000004060bd211 */ /* 0x080fe400010f1408 */
[----:B------:R-:W-:Y:S02]  /*bb30*/  ISETP.GE.AND P2, PT, R2, c[0x0][0x3c8], PT ;  /* 0x0000f20002007a0c */ /* 0x000fe40003f46270 */
[----:B------:R-:W-:Y:S01]  /*bb40*/  SHF.R.S32.HI R6, RZ, 0x1f, R3 ;  /* 0x0000001fff067819 */ /* 0x000fe20000011403 */
[----:B------:R-:W-:Y:S03]  /*bb50*/  @!P5 ST.E.64 [R10.64], R44 ;  /* 0x0000002c0a00d985 */ /* 0x000fe6000c101b06 */
[----:B------:R-:W-:Y:S01]  /*bb60*/  @!P6 LEA.HI.X R19, R3, R4, R6, 0x2, P1 ;  /* 0x000000040313e211 */ /* 0x000fe200008f1406 */
[----:B------:R2:W-:Y:S01]  /*bb70*/  @!P4 ST.E.64 [R12.64], R40 ;  /* 0x000000280c00c985 */ /* 0x0005e2000c101b06 */
[----:B------:R-:W-:-:S02]  /*bb80*/  SHF.R.S32.HI R3, RZ, 0x1f, R2 ;  /* 0x0000001fff037819 */ /* 0x000fc40000011402 */
[----:B------:R-:W-:Y:S01]  /*bb90*/  IADD3 R6, R239, 0x78, RZ ;  /* 0x00000078ef067810 */ /* 0x000fe20007ffe0ff */
[----:B------:R-:W-:Y:S01]  /*bba0*/  @!P6 ST.E.64 [R18.64], R52 ;  /* 0x000000341200e985 */ /* 0x000fe2000c101b06 */
[-C--:B------:R-:W-:Y:S02]  /*bbb0*/  @!P3 LEA R16, P4, R5, R0.reuse, 0x2 ;  /* 0x000000000510b211 */ /* 0x080fe400078810ff */
[----:B------:R-:W-:Y:S02]  /*bbc0*/  @!P2 LEA R8, P1, R2, R0, 0x2 ;  /* 0x000000000208a211 */ /* 0x000fe400078210ff */
[----:B------:R-:W-:Y:S02]  /*bbd0*/  ISETP.GE.AND P6, PT, R6, c[0x0][0x3c8], PT ;  /* 0x0000f20006007a0c */ /* 0x000fe40003fc6270 */
[----:B------:R-:W-:Y:S02]  /*bbe0*/  @!P2 LEA.HI.X R9, R2, R4, R3, 0x2, P1 ;  /* 0x000000040209a211 */ /* 0x000fe400008f1403 */
[----:B------:R-:W-:-:S02]  /*bbf0*/  IADD3 R3, R239, 0x68, RZ ;  /* 0x00000068ef037810 */ /* 0x000fc40007ffe0ff */
[----:B------:R-:W-:Y:S01]  /*bc00*/  IADD3 R2, R239, 0x70, RZ ;  /* 0x00000070ef027810 */ /* 0x000fe20007ffe0ff */
[----:B------:R5:W-:Y:S01]  /*bc10*/  @!P2 ST.E.64 [R8.64], R48 ;  /* 0x000000300800a985 */ /* 0x000be2000c101b06 */
[----:B------:R-:W-:Y:S02]  /*bc20*/  ISETP.GE.AND P5, PT, R3, c[0x0][0x3c8], PT ;  /* 0x0000f20003007a0c */ /* 0x000fe40003fa6270 */
[----:B------:R-:W-:Y:S02]  /*bc30*/  ISETP.GE.AND P1, PT, R2, c[0x0][0x3c8], PT ;  /* 0x0000f20002007a0c */ /* 0x000fe40003f26270 */
[----:B------:R-:W-:Y:S02]  /*bc40*/  @!P3 LEA.HI.X R17, R5, R4, R7, 0x2, P4 ;  /* 0x000000040511b211 */ /* 0x000fe400020f1407 */
[----:B------:R-:W-:Y:S02]  /*bc50*/  SHF.R.S32.HI R7, RZ, 0x1f, R2 ;  /* 0x0000001fff077819 */ /* 0x000fe40000011402 */
[----:B------:R-:W-:Y:S01]  /*bc60*/  IADD3 R5, R239, 0x80, RZ ;  /* 0x00000080ef057810 */ /* 0x000fe20007ffe0ff */
[----:B------:R-:W-:Y:S04]  /*bc70*/  @!P3 ST.E.64 [R16.64], R152 ;  /* 0x000000981000b985 */ /* 0x000fe8000c101b06 */
[----:B----4-:R-:W-:-:S02]  /*bc80*/  @!P5 LEA R14, P4, R3, R0, 0x2 ;  /* 0x00000000030ed211 */ /* 0x010fc400078810ff */
[----:B--2---:R-:W-:-:S04]  /*bc90*/  @!P1 LEA R12, P2, R2, R0, 0x2 ;  /* 0x00000000020c9211 */ /* 0x004fc800078410ff */
[----:B------:R-:W-:Y:S02]  /*bca0*/  @!P1 LEA.HI.X R13, R2, R4, R7, 0x2, P2 ;  /* 0x00000004020d9211 */ /* 0x000fe400010f1407 */
[----:B------:R-:W-:Y:S02]  /*bcb0*/  @!P6 LEA R10, P2, R6, R0, 0x2 ;  /* 0x00000000060ae211 */ /* 0x000fe400078410ff */
[----:B------:R-:W-:Y:S02]  /*bcc0*/  IADD3 R2, R239, 0x88, RZ ;  /* 0x00000088ef027810 */ /* 0x000fe40007ffe0ff */
[----:B-----5:R-:W-:-:S04]  /*bcd0*/  SHF.R.S32.HI R8, RZ, 0x1f, R3 ;  /* 0x0000001fff087819 */ /* 0x020fc80000011403 */
[-C--:B------:R-:W-:Y:S02]  /*bce0*/  @!P5 LEA.HI.X R15, R3, R4.reuse, R8, 0x2, P4 ;  /* 0x00000004030fd211 */ /* 0x080fe400020f1408 */
[----:B------:R-:W-:Y:S02]  /*bcf0*/  ISETP.GE.AND P4, PT, R5, c[0x0][0x3c8], PT ;  /* 0x0000f20005007a0c */ /* 0x000fe40003f86270 */
[----:B------:R-:W-:Y:S01]  /*bd00*/  SHF.R.S32.HI R3, RZ, 0x1f, R6 ;  /* 0x0000001fff037819 */ /* 0x000fe20000011406 */
[----:B------:R2:W-:Y:S01]  /*bd10*/  @!P5 ST.E.64 [R14.64], R168 ;  /* 0x000000a80e00d985 */ /* 0x0005e2000c101b06 */
[----:B------:R-:W-:Y:S02]  /*bd20*/  ISETP.GE.AND P5, PT, R25, c[0x0][0x3c8], PT ;  /* 0x0000f20019007a0c */ /* 0x000fe40003fa6270 */
[----:B------:R-:W-:Y:S01]  /*bd30*/  @!P6 LEA.HI.X R11, R6, R4, R3, 0x2, P2 ;  /* 0x00000004060be211 */ /* 0x000fe200010f1403 */
[----:B------:R-:W-:Y:S01]  /*bd40*/  @!P1 ST.E.64 [R12.64], R148 ;  /* 0x000000940c009985 */ /* 0x000fe2000c101b06 */
[----:B------:R-:W-:-:S02]  /*bd50*/  ISETP.GE.AND P2, PT, R2, c[0x0][0x3c8], PT ;  /* 0x0000f20002007a0c */ /* 0x000fc40003f46270 */
[----:B------:R-:W-:Y:S01]  /*bd60*/  SHF.R.S32.HI R3, RZ, 0x1f, R5 ;  /* 0x0000001fff037819 */ /* 0x000fe20000011405 */
[----:B------:R4:W-:Y:S01]  /*bd70*/  @!P6 ST.E.64 [R10.64], R156 ;  /* 0x0000009c0a00e985 */ /* 0x0009e2000c101b06 */
[----:B------:R-:W-:Y:S02]  /*bd80*/  ISETP.GE.AND P1, PT, R22, c[0x0][0x3c8], PT ;  /* 0x0000f20016007a0c */ /* 0x000fe40003f26270 */
[----:B------:R-:W-:Y:S02]  /*bd90*/  @!P4 LEA R8, P3, R5, R0, 0x2 ;  /* 0x000000000508c211 */ /* 0x000fe400078610ff */
[----:B------:R-:W-:Y:S02]  /*bda0*/  ISETP.GE.AND P6, PT, R123, c[0x0][0x3c8], PT ;  /* 0x0000f2007b007a0c */ /* 0x000fe40003fc6270 */
[----:B------:R-:W-:Y:S02]  /*bdb0*/  @!P4 LEA.HI.X R9, R5, R4, R3, 0x2, P3 ;  /* 0x000000040509c211 */ /* 0x000fe400018f1403 */
[----:B------:R-:W-:-:S02]  /*bdc0*/  SHF.R.S32.HI R3, RZ, 0x1f, R2 ;  /* 0x0000001fff037819 */ /* 0x000fc40000011402 */
[C---:B------:R-:W-:Y:S01]  /*bdd0*/  @!P2 LEA R6, P3, R2.reuse, R0, 0x2 ;  /* 0x000000000206a211 */ /* 0x040fe200078610ff */
[----:B------:R-:W-:Y:S01]  /*bde0*/  @!P4 ST.E.64 [R8.64], R60 ;  /* 0x0000003c0800c985 */ /* 0x000fe2000c101b06 */
[----:B------:R-:W-:Y:S02]  /*bdf0*/  IADD3 R5, R239, 0xd0, RZ ;  /* 0x000000d0ef057810 */ /* 0x000fe40007ffe0ff */
[----:B------:R-:W-:Y:S02]  /*be00*/  @!P2 LEA.HI.X R7, R2, R4, R3, 0x2, P3 ;  /* 0x000000040207a211 */ /* 0x000fe400018f1403 */
[----:B------:R-:W-:Y:S02]  /*be10*/  @!P5 LEA R2, P4, R25, R0, 0x2 ;  /* 0x000000001902d211 */ /* 0x000fe400078810ff */
[----:B------:R-:W-:Y:S01]  /*be20*/  SHF.R.S32.HI R5, RZ, 0x1f, R5 ;  /* 0x0000001fff057819 */ /* 0x000fe20000011405 */
[----:B------:R5:W-:Y:S01]  /*be30*/  @!P2 ST.E.64 [R6.64], R64 ;  /* 0x000000400600a985 */ /* 0x000be2000c101b06 */
[----:B------:R-:W-:-:S02]  /*be40*/  ISETP.GE.AND P2, PT, R24, c[0x0][0x3c8], PT ;  /* 0x0000f20018007a0c */ /* 0x000fc40003f46270 */
[----:B------:R-:W-:Y:S02]  /*be50*/  @!P5 LEA.HI.X R3, R25, R4, R126, 0x2, P4 ;  /* 0x000000041903d211 */ /* 0x000fe400020f147e */
[C---:B------:R-:W-:Y:S02]  /*be60*/  IADD3 R126, R239.reuse, 0xb0, RZ ;  /* 0x000000b0ef7e7810 */ /* 0x040fe40007ffe0ff */
[C---:B------:R-:W-:Y:S01]  /*be70*/  IADD3 R25, R239.reuse, 0xa8, RZ ;  /* 0x000000a8ef197810 */ /* 0x040fe20007ffe0ff */
[----:B------:R1:W-:Y:S01]  /*be80*/  @!P5 ST.E.64 [R2.64], R68 ;  /* 0x000000440200d985 */ /* 0x0003e2000c101b06 */
[----:B------:R-:W-:Y:S02]  /*be90*/  ISETP.GE.AND P5, PT, R126, c[0x0][0x3c8], PT ;  /* 0x0000f2007e007a0c */ /* 0x000fe40003fa6270 */
[----:B------:R-:W-:Y:S02]  /*bea0*/  SHF.R.S32.HI R25, RZ, 0x1f, R25 ;  /* 0x0000001fff197819 */ /* 0x000fe40000011419 */
[----:B--2---:R-:W-:-:S02]  /*beb0*/  IADD3 R15, R239, 0xe8, RZ ;  /* 0x000000e8ef0f7810 */ /* 0x004fc40007ffe0ff */
[C---:B----4-:R-:W-:Y:S02]  /*bec0*/  IADD3 R10, R239.reuse, 0xd8, RZ ;  /* 0x000000d8ef0a7810 */ /* 0x050fe40007ffe0ff */
[C---:B------:R-:W-:Y:S02]  /*bed0*/  IADD3 R13, R239.reuse, 0xf0, RZ ;  /* 0x000000f0ef0d7810 */ /* 0x040fe40007ffe0ff */
[----:B------:R-:W-:Y:S02]  /*bee0*/  SHF.R.S32.HI R10, RZ, 0x1f, R10 ;  /* 0x0000001fff0a7819 */ /* 0x000fe4000001140a */
[C---:B------:R-:W-:Y:S02]  /*bef0*/  IADD3 R12, R239.reuse, 0xe0, RZ ;  /* 0x000000e0ef0c7810 */ /* 0x040fe40007ffe0ff */
[----:B------:R-:W-:Y:S02]  /*bf00*/  IADD3 R16, R239, 0xe8, RZ ;  /* 0x000000e8ef107810 */ /* 0x000fe40007ffe0ff */
[----:B------:R-:W-:-:S02]  /*bf10*/  SHF.R.S32.HI R12, RZ, 0x1f, R12 ;  /* 0x0000001fff0c7819 */ /* 0x000fc4000001140c */
[----:B------:R-:W-:Y:S02]  /*bf20*/  SHF.R.S32.HI R16, RZ, 0x1f, R16 ;  /* 0x0000001fff107819 */ /* 0x000fe40000011410 */
[C---:B-----5:R-:W-:Y:S02]  /*bf30*/  @!P1 LEA R6, P3, R22.reuse, R0, 0x2 ;  /* 0x0000000016069211 */ /* 0x060fe400078610ff */
[C---:B------:R-:W-:Y:S02]  /*bf40*/  IADD3 R14, R239.reuse, 0xf0, RZ ;  /* 0x000000f0ef0e7810 */ /* 0x040fe40007ffe0ff */
[----:B------:R-:W-:Y:S02]  /*bf50*/  @!P1 LEA.HI.X R7, R22, R4, R23, 0x2, P3 ;  /* 0x0000000416079211 */ /* 0x000fe400018f1417 */
[----:B------:R-:W-:Y:S02]  /*bf60*/  IADD3 R23, R239, 0xb8, RZ ;  /* 0x000000b8ef177810 */ /* 0x000fe40007ffe0ff */
[----:B-1----:R-:W-:Y:S01]  /*bf70*/  @!P6 LEA R2, P4, R123, R0, 0x2 ;  /* 0x000000007b02e211 */ /* 0x002fe200078810ff */
[----:B------:R1:W-:Y:S01]  /*bf80*/  @!P1 ST.E.64 [R6.64], R72 ;  /* 0x0000004806009985 */ /* 0x0003e2000c101b06 */
[----:B------:R-:W-:-:S02]  /*bf90*/  ISETP.GE.AND P1, PT, R23, c[0x0][0x3c8], PT ;  /* 0x0000f20017007a0c */ /* 0x000fc40003f26270 */
[----:B------:R-:W-:Y:S02]  /*bfa0*/  @!P6 LEA.HI.X R3, R123, R4, R127, 0x2, P4 ;  /* 0x000000047b03e211 */ /* 0x000fe400020f147f */
[C---:B------:R-:W-:Y:S02]  /*bfb0*/  IADD3 R22, R239.reuse, 0xc0, RZ ;  /* 0x000000c0ef167810 */ /* 0x040fe40007ffe0ff */
[----:B------:R-:W-:Y:S01]  /*bfc0*/  @!P2 LEA R8, P3, R24, R0, 0x2 ;  /* 0x000000001808a211 */ /* 0x000fe200078610ff */
[----:B------:R2:W-:Y:S01]  /*bfd0*/  @!P6 ST.E.64 [R2.64], R76 ;  /* 0x0000004c0200e985 */ /* 0x0005e2000c101b06 */
[----:B------:R-:W-:Y:S02]  /*bfe0*/  ISETP.GE.AND P6, PT, R22, c[0x0][0x3c8], PT ;  /* 0x0000f20016007a0c */ /* 0x000fe40003fc6270 */
[----:B------:R-:W-:Y:S02]  /*bff0*/  IADD3 R127, R239, 0xb0, RZ ;  /* 0x000000b0ef7f7810 */ /* 0x000fe40007ffe0ff */
[----:B------:R-:W-:-:S02]  /*c000*/  @!P2 LEA.HI.X R9, R24, R4, R25, 0x2, P3 ;  /* 0x000000041809a211 */ /* 0x000fc400018f1419 */
[C---:B------:R-:W-:Y:S02]  /*c010*/  IADD3 R25, R239.reuse, 0xc8, RZ ;  /* 0x000000c8ef197810 */ /* 0x040fe40007ffe0ff */
[C---:B------:R-:W-:Y:S01]  /*c020*/  IADD3 R123, R239.reuse, 0xb8, RZ ;  /* 0x000000b8ef7b7810 */ /* 0x040fe20007ffe0ff */
[----:B------:R4:W-:Y:S01]  /*c030*/  @!P2 ST.E.64 [R8.64], R80 ;  /* 0x000000500800a985 */ /* 0x0009e2000c101b06 */
[----:B------:R-:W-:Y:S02]  /*c040*/  SHF.R.S32.HI R127, RZ, 0x1f, R127 ;  /* 0x0000001fff7f7819 */ /* 0x000fe4000001147f */
[----:B------:R-:W-:Y:S02]  /*c050*/  IADD3 R24, R239, 0xd0, RZ ;  /* 0x000000d0ef187810 */ /* 0x000fe40007ffe0ff */
[----:B------:R-:W-:Y:S02]  /*c060*/  ISETP.GE.AND P4, PT, R25, c[0x0][0x3c8], PT ;  /* 0x0000f20019007a0c */ /* 0x000fe40003f86270 */
[----:B------:R-:W-:-:S02]  /*c070*/  SHF.R.S32.HI R123, RZ, 0x1f, R123 ;  /* 0x0000001fff7b7819 */ /* 0x000fc4000001147b */
[----:B------:R-:W-:Y:S02]  /*c080*/  SHF.R.S32.HI R14, RZ, 0x1f, R14 ;  /* 0x0000001fff0e7819 */ /* 0x000fe4000001140e */
[----:B-1----:R-:W-:-:S04]  /*c090*/  @!P5 LEA R6, P3, R126, R0, 0x2 ;  /* 0x000000007e06d211 */ /* 0x002fc800078610ff */
[----:B------:R-:W-:Y:S02]  /*c0a0*/  @!P5 LEA.HI.X R7, R126, R4, R127, 0x2, P3 ;  /* 0x000000047e07d211 */ /* 0x000fe400018f147f */
[----:B------:R-:W-:Y:S02]  /*c0b0*/  ISETP.GE.AND P3, PT, R24, c[0x0][0x3c8], PT ;  /* 0x0000f20018007a0c */ /* 0x000fe40003f66270 */
[----:B--2---:R-:W-:Y:S01]  /*c0c0*/  @!P1 LEA R2, P2, R23, R0, 0x2 ;  /* 0x0000000017029211 */ /* 0x004fe200078410ff */
[----:B------:R1:W-:Y:S01]  /*c0d0*/  @!P5 ST.E.64 [R6.64], R84 ;  /* 0x000000540600d985 */ /* 0x0003e2000c101b06 */
[----:B------:R-:W-:Y:S02]  /*c0e0*/  IADD3 R126, R239, 0xc0, RZ ;  /* 0x000000c0ef7e7810 */ /* 0x000fe40007ffe0ff */
[----:B------:R-:W-:Y:S02]  /*c0f0*/  @!P1 LEA.HI.X R3, R23, R4, R123, 0x2, P2 ;  /* 0x0000000417039211 */ /* 0x000fe400010f147b */
[----:B------:R-:W-:-:S02]  /*c100*/  IADD3 R23, R239, 0xd8, RZ ;  /* 0x000000d8ef177810 */ /* 0x000fc40007ffe0ff */
[----:B------:R-:W-:Y:S01]  /*c110*/  SHF.R.S32.HI R126, RZ, 0x1f, R126 ;  /* 0x0000001fff7e7819 */ /* 0x000fe2000001147e */
[----:B------:R2:W-:Y:S01]  /*c120*/  @!P1 ST.E.64 [R2.64], R88 ;  /* 0x0000005802009985 */ /* 0x0005e2000c101b06 */
[C---:B----4-:R-:W-:Y:S02]  /*c130*/  @!P6 LEA R8, P2, R22.reuse, R0, 0x2 ;  /* 0x000000001608e211 */ /* 0x050fe400078410ff */
[----:B------:R-:W-:Y:S02]  /*c140*/  IADD3 R123, R239, 0xc8, RZ ;  /* 0x000000c8ef7b7810 */ /* 0x000fe40007ffe0ff */
[----:B------:R-:W-:Y:S02]  /*c150*/  ISETP.GE.AND P1, PT, R23, c[0x0][0x3c8], PT ;  /* 0x0000f20017007a0c */ /* 0x000fe40003f26270 */
[----:B------:R-:W-:Y:S02]  /*c160*/  @!P6 LEA.HI.X R9, R22, R4, R126, 0x2, P2 ;  /* 0x000000041609e211 */ /* 0x000fe400010f147e */
[----:B------:R-:W-:-:S02]  /*c170*/  IADD3 R22, R239, 0xe0, RZ ;  /* 0x000000e0ef167810 */ /* 0x000fc40007ffe0ff */
[----:B------:R-:W-:Y:S01]  /*c180*/  SHF.R.S32.HI R123, RZ, 0x1f, R123 ;  /* 0x0000001fff7b7819 */ /* 0x000fe2000001147b */
[----:B------:R-:W-:Y:S01]  /*c190*/  @!P6 ST.E.64 [R8.64], R108 ;  /* 0x0000006c0800e985 */ /* 0x000fe2000c101b06 */
[----:B------:R-:W-:Y:S02]  /*c1a0*/  ISETP.GE.AND P6, PT, R22, c[0x0][0x3c8], PT ;  /* 0x0000f20016007a0c */ /* 0x000fe40003fc6270 */
[----:B-1----:R-:W-:-:S04]  /*c1b0*/  @!P3 LEA R6, P2, R24, R0, 0x2 ;  /* 0x000000001806b211 */ /* 0x002fc800078410ff */
[----:B------:R-:W-:Y:S02]  /*c1c0*/  @!P3 LEA.HI.X R7, R24, R4, R5, 0x2, P2 ;  /* 0x000000041807b211 */ /* 0x000fe400010f1405 */
[----:B------:R-:W-:Y:S02]  /*c1d0*/  IADD3 R5, R239, 0xf8, RZ ;  /* 0x000000f8ef057810 */ /* 0x000fe40007ffe0ff */
[----:B--2---:R-:W-:-:S04]  /*c1e0*/  @!P4 LEA R2, P5, R25, R0, 0x2 ;  /* 0x000000001902c211 */ /* 0x004fc800078a10ff */
        /* <DEDUP_REMOVED lines=8> */
[----:B------:R-:W-:-:S03]  /*c270*/  @!P6 LEA R10, P2, R22, R0, 0x2 ;  /* 0x00000000160ae211 */ /* 0x000fc600078410ff */
[----:B------:R1:W-:Y:S01]  /*c280*/  @!P1 ST.E.64 [R2.64], R100 ;  /* 0x0000006402009985 */ /* 0x0003e2000c101b06 */
[----:B------:R-:W-:Y:S02]  /*c290*/  @!P5 LEA R8, P1, R15, R0, 0x2 ;  /* 0x000000000f08d211 */ /* 0x000fe400078210ff */
[----:B------:R-:W-:Y:S02]  /*c2a0*/  @!P6 LEA.HI.X R11, R22, R4, R12, 0x2, P2 ;  /* 0x00000004160be211 */ /* 0x000fe400010f140c */
[----:B------:R-:W-:Y:S02]  /*c2b0*/  IADD3 R12, R239, 0xf8, RZ ;  /* 0x000000f8ef0c7810 */ /* 0x000fe40007ffe0ff */
[----:B--2---:R-:W-:Y:S01]  /*c2c0*/  @!P4 LEA R6, P2, R13, R0, 0x2 ;  /* 0x000000000d06c211 */ /* 0x004fe200078410ff */
[----:B------:R2:W-:Y:S01]  /*c2d0*/  @!P6 ST.E.64 [R10.64], R116 ;  /* 0x000000740a00e985 */ /* 0x0005e2000c101b06 */
[----:B------:R-:W-:Y:S02]  /*c2e0*/  @!P5 LEA.HI.X R9, R15, R4, R16, 0x2, P1 ;  /* 0x000000040f09d211 */ /* 0x000fe400008f1410 */
[----:B------:R-:W-:-:S02]  /*c2f0*/  SHF.R.S32.HI R12, RZ, 0x1f, R12 ;  /* 0x0000001fff0c7819 */ /* 0x000fc4000001140c */
[----:B------:R-:W-:Y:S01]  /*c300*/  @!P4 LEA.HI.X R7, R13, R4, R14, 0x2, P2 ;  /* 0x000000040d07c211 */ /* 0x000fe200010f140e */
[----:B------:R2:W-:Y:S04]  /*c310*/  @!P5 ST.E.64 [R8.64], R112 ;  /* 0x000000700800d985 */ /* 0x0005e8000c101b06 */
[----:B------:R2:W-:Y:S01]  /*c320*/  @!P4 ST.E.64 [R6.64], R104 ;  /* 0x000000680600c985 */ /* 0x0005e2000c101b06 */
[----:B-1----:R-:W-:-:S04]  /*c330*/  @!P3 LEA R2, P1, R5, R0, 0x2 ;  /* 0x000000000502b211 */ /* 0x002fc800078210ff */
[----:B------:R-:W-:-:S05]  /*c340*/  @!P3 LEA.HI.X R3, R5, R4, R12, 0x2, P1 ;  /* 0x000000040503b211 */ /* 0x000fca00008f140c */
[----:B------:R2:W-:Y:S04]  /*c350*/  @!P3 ST.E.64 [R2.64], R56 ;  /* 0x000000380200b985 */ /* 0x0005e8000c101b06 */
.L_x_3864:
[----:B------:R-:W-:Y:S05]  /*c360*/  BSYNC B0 ;  /* 0x0000000000007941 */ /* 0x000fea0003800000 */
.L_x_3863:
[----:B------:R-:W-:Y:S05]  /*c370*/  BRA.DIV ~URZ, `(.L_x_3865) ;  /* 0x000032527f007947 */ /* 0x000fea000b800000 */
[----:B--2---:R2:W1:Y:S04]  /*c380*/  SHFL.IDX PT, R4, R20, 0x1, 0x1c1f ;  /* 0x003c1f0014047f89 */ /* 0x00446800000e0000 */
[----:B----4-:R2:W4:Y:S02]  /*c390*/  SHFL.IDX PT, R0, R21, 0x1, 0x1c1f ;  /* 0x003c1f0015007f89 */ /* 0x01052400000e0000 */
.L_x_3919:
[----:B------:R-:W-:Y:S05]  /*c3a0*/  @P0 BRA `(.L_x_3860) ;  /* 0x00001a6000000947 */ /* 0x000fea0003800000 */
[C---:B------:R-:W-:Y:S02]  /*c3b0*/  ISETP.GE.AND P0, PT, R239.reuse, c[0x0][0x3c8], PT ;  /* 0x0000f200ef007a0c */ /* 0x040fe40003f06270 */
[C---:B------:R-:W-:Y:S02]  /*c3c0*/  IADD3 R2, R239.reuse, 0x18, RZ ;  /* 0x00000018ef027810 */ /* 0x040fe40007ffe0ff */
[----:B------:R-:W-:Y:S02]  /*c3d0*/  IADD3 R13, R239, 0x8, RZ ;  /* 0x00000008ef0d7810 */ /* 0x000fe40007ffe0ff */
[----:B------:R-:W-:-:S02]  /*c3e0*/  ISETP.GE.AND P3, PT, R2, c[0x0][0x3c8], PT ;  /* 0x0000f20002007a0c */ /* 0x000fc40003f66270 */
[----:B------:R-:W-:Y:S02]  /*c3f0*/  ISETP.GE.AND P5, PT, R13, c[0x0][0x3c8], PT ;  /* 0x0000f2000d007a0c */ /* 0x000fe40003fa6270 */
[C---:B------:R-:W-:Y:S02]  /*c400*/  IADD3 R12, R239.reuse, 0x10, RZ ;  /* 0x00000010ef0c7810 */ /* 0x040fe40007ffe0ff */
[----:B------:R-:W-:Y:S01]  /*c410*/  SHF.R.S32.HI R5, RZ, 0x1f, R2 ;  /* 0x0000001fff057819 */ /* 0x000fe20000011402 */
[----:B----4-:R-:W-:Y:S01]  /*c420*/  @!P0 IMAD.MOV.U32 R6, RZ, RZ, R0 ;  /* 0x000000ffff068224 */ /* 0x010fe200078e0000 */
[----:B------:R-:W-:Y:S01]  /*c430*/  ISETP.GE.AND P4, PT, R12, c[0x0][0x3c8], PT ;  /* 0x0000f2000c007a0c */ /* 0x000fe20003f86270 */
[----:B-1----:R-:W-:Y:S01]  /*c440*/  @!P0 IMAD.MOV.U32 R7, RZ, RZ, R4 ;  /* 0x000000ffff078224 */ /* 0x002fe200078e0004 */
[C---:B------:R-:W-:Y:S02]  /*c450*/  IADD3 R3, R239.reuse, 0x20, RZ ;  /* 0x00000020ef037810 */ /* 0x040fe40007ffe0ff */
[C---:B--2---:R-:W-:Y:S01]  /*c460*/  IADD3 R20, R239.reuse, 0x90, RZ ;  /* 0x00000090ef147810 */ /* 0x044fe20007ffe0ff */
[----:B------:R-:W-:Y:S01]  /*c470*/  @!P0 IMAD.WIDE R6, R239, 0x4, R6 ;  /* 0x00000004ef068825 */ /* 0x000fe200078e0206 */
[----:B------:R-:W-:-:S02]  /*c480*/  @!P3 LEA R16, P1, R2, R0, 0x2 ;  /* 0x000000000210b211 */ /* 0x000fc400078210ff */
[----:B------:R-:W-:Y:S02]  /*c490*/  ISETP.GE.AND P2, PT, R3, c[0x0][0x3c8], PT ;  /* 0x0000f20003007a0c */ /* 0x000fe40003f46270 */
[----:B------:R1:W-:Y:S01]  /*c4a0*/  @!P0 ST.E.64 [R6.64], R120 ;  /* 0x0000007806008985 */ /* 0x0003e2000c101b06 */
[----:B------:R-:W-:Y:S02]  /*c4b0*/  @!P3 LEA.HI.X R17, R2, R4, R5, 0x2, P1 ;  /* 0x000000040211b211 */ /* 0x000fe400008f1405 */
[-C--:B------:R-:W-:Y:S02]  /*c4c0*/  @!P5 LEA R10, P1, R13, R0.reuse, 0x2 ;  /* 0x000000000d0ad211 */ /* 0x080fe400078210ff */
[C---:B------:R-:W-:Y:S02]  /*c4d0*/  IADD3 R2, R239.reuse, 0x28, RZ ;  /* 0x00000028ef027810 */ /* 0x040fe40007ffe0ff */
[----:B------:R-:W-:Y:S02]  /*c4e0*/  @!P4 LEA R8, P0, R12, R0, 0x2 ;  /* 0x000000000c08c211 */ /* 0x000fe400078010ff */
[----:B------:R-:W-:-:S02]  /*c4f0*/  IADD3 R5, R239, 0x30, RZ ;  /* 0x00000030ef057810 */ /* 0x000fc40007ffe0ff */
[C---:B------:R-:W-:Y:S02]  /*c500*/  IADD3 R22, R239.reuse, 0x98, RZ ;  /* 0x00000098ef167810 */ /* 0x040fe40007ffe0ff */
[C---:B------:R-:W-:Y:S02]  /*c510*/  IADD3 R24, R239.reuse, 0x90, RZ ;  /* 0x00000090ef187810 */ /* 0x040fe40007ffe0ff */
[C---:B------:R-:W-:Y:S02]  /*c520*/  IADD3 R23, R239.reuse, 0xa0, RZ ;  /* 0x000000a0ef177810 */ /* 0x040fe40007ffe0ff */
[----:B------:R-:W-:Y:S02]  /*c530*/  SHF.R.S32.HI R24, RZ, 0x1f, R24 ;  /* 0x0000001fff187819 */ /* 0x000fe40000011418 */
[C---:B------:R-:W-:Y:S02]  /*c540*/  IADD3 R25, R239.reuse, 0x98, RZ ;  /* 0x00000098ef197810 */ /* 0x040fe40007ffe0ff */
[----:B---3--:R-:W-:-:S02]  /*c550*/  IADD3 R21, R239, 0xa8, RZ ;  /* 0x000000a8ef157810 */ /* 0x008fc40007ffe0ff */
[----:B------:R-:W-:Y:S02]  /*c560*/  SHF.R.S32.HI R25, RZ, 0x1f, R25 ;  /* 0x0000001fff197819 */ /* 0x000fe40000011419 */
[C---:B------:R-:W-:Y:S02]  /*c570*/  IADD3 R26, R239.reuse, 0xb0, RZ ;  /* 0x000000b0ef1a7810 */ /* 0x040fe40007ffe0ff */
[----:B------:R-:W-:Y:S02]  /*c580*/  IADD3 R27, R239, 0xb0, RZ ;  /* 0x000000b0ef1b7810 */ /* 0x000fe40007ffe0ff */
[----:B-1----:R-:W-:Y:S02]  /*c590*/  SHF.R.S32.HI R6, RZ, 0x1f, R13 ;  /* 0x0000001fff067819 */ /* 0x002fe4000001140d */
[----:B------:R-:W-:Y:S02]  /*c5a0*/  SHF.R.S32.HI R7, RZ, 0x1f, R12 ;  /* 0x0000001fff077819 */ /* 0x000fe4000001140c */
[----:B------:R-:W-:-:S02]  /*c5b0*/  @!P5 LEA.HI.X R11, R13, R4, R6, 0x2, P1 ;  /* 0x000000040d0bd211 */ /* 0x000fc400008f1406 */
[----:B------:R-:W-:Y:S02]  /*c5c0*/  ISETP.GE.AND P1, PT, R2, c[0x0][0x3c8], PT ;  /* 0x0000f20002007a0c */ /* 0x000fe40003f26270 */
[----:B------:R-:W-:Y:S01]  /*c5d0*/  @!P4 LEA.HI.X R9, R12, R4, R7, 0x2, P0 ;  /* 0x000000040c09c211 */ /* 0x000fe200000f1407 */
[----:B------:R1:W-:Y:S01]  /*c5e0*/  @!P5 ST.E.64 [R10.64], R124 ;  /* 0x0000007c0a00d985 */ /* 0x0003e2000c101b06 */
[----:B------:R-:W-:Y:S02]  /*c5f0*/  ISETP.GE.AND P0, PT, R5, c[0x0][0x3c8], PT ;  /* 0x0000f20005007a0c */ /* 0x000fe40003f06270 */
[----:B------:R-:W-:Y:S01]  /*c600*/  SHF.R.S32.HI R13, RZ, 0x1f, R3 ;  /* 0x0000001fff0d7819 */ /* 0x000fe20000011403 */
[----:B------:R2:W-:Y:S01]  /*c610*/  @!P4 ST.E.64 [R8.64], R38 ;  /* 0x000000260800c985 */ /* 0x0005e2000c101b06 */
[----:B------:R-:W-:Y:S02]  /*c620*/  @!P2 LEA R12, P6, R3, R0, 0x2 ;  /* 0x00000000030ca211 */ /* 0x000fe400078c10ff */
[----:B------:R-:W-:Y:S01]  /*c630*/  IADD3 R6, R239, 0x38, RZ ;  /* 0x00000038ef067810 */ /* 0x000fe20007ffe0ff */
[----:B------:R-:W-:Y:S01]  /*c640*/  @!P3 ST.E.64 [R16.64], R42 ;  /* 0x0000002a1000b985 */ /* 0x000fe2000c101b06 */
[----:B------:R-:W-:-:S02]  /*c650*/  @!P2 LEA.HI.X R13, R3, R4, R13, 0x2, P6 ;  /* 0x00000004030da211 */ /* 0x000fc400030f140d */
[----:B------:R-:W-:Y:S02]  /*c660*/  ISETP.GE.AND P5, PT, R6, c[0x0][0x3c8], PT ;  /* 0x0000f20006007a0c */ /* 0x000fe40003fa6270 */
[----:B------:R-:W-:Y:S01]  /*c670*/  SHF.R.S32.HI R7, RZ, 0x1f, R2 ;  /* 0x0000001fff077819 */ /* 0x000fe20000011402 */
[----:B------:R3:W-:Y:S01]  /*c680*/  @!P2 ST.E.64 [R12.64], R128 ;  /* 0x000000800c00a985 */ /* 0x0007e2000c101b06 */
[----:B------:R-:W-:Y:S02]  /*c690*/  IADD3 R3, R239, 0x40, RZ ;  /* 0x00000040ef037810 */ /* 0x000fe40007ffe0ff */
[-C--:B------:R-:W-:Y:S02]  /*c6a0*/  @!P0 LEA R14, P6, R5, R0.reuse, 0x2 ;  /* 0x00000000050e8211 */ /* 0x080fe400078c10ff */
[----:B------:R-:W-:Y:S02]  /*c6b0*/  SHF.R.S32.HI R27, RZ, 0x1f, R27 ;  /* 0x0000001fff1b7819 */ /* 0x000fe4000001141b */
[----:B-1----:R-:W-:-:S04]  /*c6c0*/  @!P1 LEA R10, P4, R2, R0, 0x2 ;  /* 0x00000000020a9211 */ /* 0x002fc800078810ff */
[-C--:B------:R-:W-:Y:S02]  /*c6d0*/  @!P1 LEA.HI.X R11, R2, R4.reuse, R7, 0x2, P4 ;  /* 0x00000004020b9211 */ /* 0x080fe400020f1407 */
[----:B------:R-:W-:Y:S02]  /*c6e0*/  ISETP.GE.AND P4, PT, R3, c[0x0][0x3c8], PT ;  /* 0x0000f20003007a0c */ /* 0x000fe40003f86270 */
[----:B--2---:R-:W-:Y:S01]  /*c6f0*/  SHF.R.S32.HI R8, RZ, 0x1f, R5 ;  /* 0x0000001fff087819 */ /* 0x004fe20000011405 */
[----:B------:R-:W-:Y:S01]  /*c700*/  @!P1 ST.E.64 [R10.64], R46 ;  /* 0x0000002e0a009985 */ /* 0x000fe2000c101b06 */
[----:B------:R-:W-:Y:S02]  /*c710*/  IADD3 R2, R239, 0x48, RZ ;  /* 0x00000048ef027810 */ /* 0x000fe40007ffe0ff */
[----:B------:R-:W-:Y:S02]  /*c720*/  @!P0 LEA.HI.X R15, R5, R4, R8, 0x2, P6 ;  /* 0x00000004050f8211 */ /* 0x000fe400030f1408 */
[----:B------:R-:W-:-:S02]  /*c730*/  SHF.R.S32.HI R5, RZ, 0x1f, R6 ;  /* 0x0000001fff057819 */ /* 0x000fc40000011406 */
[----:B------:R-:W-:Y:S01]  /*c740*/  @!P5 LEA R8, P6, R6, R0, 0x2 ;  /* 0x000000000608d211 */ /* 0x000fe200078c10ff */
[----:B------:R-:W-:Y:S01]  /*c750*/  @!P0 ST.E.64 [R14.64], R54 ;  /* 0x000000360e008985 */ /* 0x000fe2000c101b06 */
[----:B------:R-:W-:Y:S02]  /*c760*/  ISETP.GE.AND P3, PT, R2, c[0x0][0x3c8], PT ;  /* 0x0000f20002007a0c */ /* 0x000fe40003f66270 */
[----:B------:R-:W-:Y:S02]  /*c770*/  @!P5 LEA.HI.X R9, R6, R4, R5, 0x2, P6 ;  /* 0x000000040609d211 */ /* 0x000fe400030f1405 */
[----:B------:R-:W-:Y:S02]  /*c780*/  SHF.R.S32.HI R5, RZ, 0x1f, R3 ;  /* 0x0000001fff057819 */ /* 0x000fe40000011403 */
[----:B------:R-:W-:Y:S01]  /*c790*/  @!P4 LEA R18, P6, R3, R0, 0x2 ;  /* 0x000000000312c211 */ /* 0x000fe200078c10ff */
[----:B------:R1:W-:Y:S01]  /*c7a0*/  @!P5 ST.E.64 [R8.64], R50 ;  /* 0x000000320800d985 */ /* 0x0003e2000c101b06 */
[----:B------:R-:W-:-:S02]  /*c7b0*/  SHF.R.S32.HI R6, RZ, 0x1f, R2 ;  /* 0x0000001fff067819 */ /* 0x000fc40000011402 */
[----:B------:R-:W-:Y:S02]  /*c7c0*/  @!P4 LEA.HI.X R19, R3, R4, R5, 0x2, P6 ;  /* 0x000000040313c211 */ /* 0x000fe400030f1405 */
[C---:B------:R-:W-:Y:S02]  /*c7d0*/  IADD3 R5, R239.reuse, 0x50, RZ ;  /* 0x00000050ef057810 */ /* 0x040fe40007ffe0ff */
[----:B------:R-:W-:Y:S01]  /*c7e0*/  IADD3 R3, R239, 0x58, RZ ;  /* 0x00000058ef037810 */ /* 0x000fe20007ffe0ff */
[----:B------:R-:W-:Y:S01]  /*c7f0*/  @!P4 ST.E.64 [R18.64], R132 ;  /* 0x000000841200c985 */ /* 0x000fe2000c101b06 */
[----:B------:R-:W-:Y:S02]  /*c800*/  ISETP.GE.AND P2, PT, R5, c[0x0][0x3c8], PT ;  /* 0x0000f20005007a0c */ /* 0x000fe40003f46270 */
[----:B------:R-:W-:Y:S02]  /*c810*/  ISETP.GE.AND P1, PT, R3, c[0x0][0x3c8], PT ;  /* 0x0000f20003007a0c */ /* 0x000fe40003f26270 */
[----:B---3--:R-:W-:-:S02]  /*c820*/  @!P3 LEA R12, P6, R2, R0, 0x2 ;  /* 0x00000000020cb211 */ /* 0x008fc400078c10ff */
[----:B------:R-:W-:Y:S02]  /*c830*/  IADD3 R7, R239, 0x60, RZ ;  /* 0x00000060ef077810 */ /* 0x000fe40007ffe0ff */
[----:B------:R-:W-:Y:S02]  /*c840*/  @!P3 LEA.HI.X R13, R2, R4, R6, 0x2, P6 ;  /* 0x00000004020db211 */ /* 0x000fe400030f1406 */
[----:B------:R-:W-:Y:S02]  /*c850*/  ISETP.GE.AND P0, PT, R7, c[0x0][0x3c8], PT ;  /* 0x0000f20007007a0c */ /* 0x000fe40003f06270 */
[----:B------:R-:W-:Y:S01]  /*c860*/  IADD3 R2, R239, 0x68, RZ ;  /* 0x00000068ef027810 */ /* 0x000fe20007ffe0ff */
[----:B------:R-:W-:Y:S01]  /*c870*/  @!P3 ST.E.64 [R12.64], R136 ;  /* 0x000000880c00b985 */ /* 0x000fe2000c101b06 */
[----:B------:R-:W-:Y:S02]  /*c880*/  SHF.R.S32.HI R6, RZ, 0x1f, R3 ;  /* 0x0000001fff067819 */ /* 0x000fe40000011403 */
[----:B------:R-:W-:-:S02]  /*c890*/  @!P1 LEA R16, P6, R3, R0, 0x2 ;  /* 0x0000000003109211 */ /* 0x000fc400078c10ff */
[----:B-1----:R-:W-:Y:S02]  /*c8a0*/  SHF.R.S32.HI R9, RZ, 0x1f, R5 ;  /* 0x0000001fff097819 */ /* 0x002fe40000011405 */
[----:B------:R-:W-:Y:S02]  /*c8b0*/  @!P2 LEA R8, P5, R5, R0, 0x2 ;  /* 0x000000000508a211 */ /* 0x000fe400078a10ff */
[-C--:B------:R-:W-:Y:S02]  /*c8c0*/  @!P1 LEA.HI.X R17, R3, R4.reuse, R6, 0x2, P6 ;  /* 0x0000000403119211 */ /* 0x080fe400030f1406 */
[----:B------:R-:W-:Y:S02]  /*c8d0*/  @!P2 LEA.HI.X R9, R5, R4, R9, 0x2, P5 ;  /* 0x000000040509a211 */ /* 0x000fe400028f1409 */
[----:B------:R-:W-:Y:S02]  /*c8e0*/  ISETP.GE.AND P5, PT, R2, c[0x0][0x3c8], PT ;  /* 0x0000f20002007a0c */ /* 0x000fe40003fa6270 */
[----:B------:R-:W-:Y:S01]  /*c8f0*/  IADD3 R6, R239, 0x70, RZ ;  /* 0x00000070ef067810 */ /* 0x000fe20007ffe0ff */
[----:B------:R1:W-:Y:S01]  /*c900*/  @!P2 ST.E.64 [R8.64], R70 ;  /* 0x000000460800a985 */ /* 0x0003e2000c101b06 */
[----:B------:R-:W-:-:S02]  /*c910*/  SHF.R.S32.HI R3, RZ, 0x1f, R7 ;  /* 0x0000001fff037819 */ /* 0x000fc40000011407 */
[----:B------:R-:W-:Y:S01]  /*c920*/  ISETP.GE.AND P4, PT, R6, c[0x0][0x3c8], PT ;  /* 0x0000f20006007a0c */ /* 0x000fe20003f86270 */
[----:B------:R-:W-:Y:S01]  /*c930*/  @!P1 ST.E.64 [R16.64], R144 ;  /* 0x0000009010009985 */ /* 0x000fe2000c101b06 */
[----:B------:R-:W-:Y:S02]  /*c940*/  @!P0 LEA R10, P6, R7, R0, 0x2 ;  /* 0x00000000070a8211 */ /* 0x000fe400078c10ff */
[----:B------:R-:W-:Y:S02]  /*c950*/  IADD3 R5, R239, 0x78, RZ ;  /* 0x00000078ef057810 */ /* 0x000fe40007ffe0ff */
[----:B------:R-:W-:Y:S02]  /*c960*/  @!P0 LEA.HI.X R11, R7, R4, R3, 0x2, P6 ;  /* 0x00000004070b8211 */ /* 0x000fe400030f1403 */
[----:B------:R-:W-:Y:S02]  /*c970*/  SHF.R.S32.HI R3, RZ, 0x1f, R2 ;  /* 0x0000001fff037819 */ /* 0x000fe40000011402 */
[----:B------:R-:W-:Y:S01]  /*c980*/  @!P5 LEA R14, P6, R2, R0, 0x2 ;  /* 0x00000000020ed211 */ /* 0x000fe200078c10ff */
[----:B------:R2:W-:Y:S01]  /*c990*/  @!P0 ST.E.64 [R10.64], R140 ;  /* 0x0000008c0a008985 */ /* 0x0005e2000c101b06 */
[----:B------:R-:W-:-:S02]  /*c9a0*/  ISETP.GE.AND P3, PT, R5, c[0x0][0x3c8], PT ;  /* 0x0000f20005007a0c */ /* 0x000fc40003f66270 */
[----:B------:R-:W-:Y:S02]  /*c9b0*/  @!P5 LEA.HI.X R15, R2, R4, R3, 0x2, P6 ;  /* 0x00000004020fd211 */ /* 0x000fe400030f1403 */
[----:B------:R-:W-:Y:S02]  /*c9c0*/  IADD3 R3, R239, 0x80, RZ ;  /* 0x00000080ef037810 */ /* 0x000fe40007ffe0ff */
[----:B------:R-:W-:Y:S01]  /*c9d0*/  SHF.R.S32.HI R2, RZ, 0x1f, R6 ;  /* 0x0000001fff027819 */ /* 0x000fe20000011406 */
[----:B------:R3:W-:Y:S01]  /*c9e0*/  @!P5 ST.E.64 [R14.64], R164 ;  /* 0x000000a40e00d985 */ /* 0x0007e2000c101b06 */
[----:B------:R-:W-:Y:S02]  /*c9f0*/  ISETP.GE.AND P2, PT, R3, c[0x0][0x3c8], PT ;  /* 0x0000f20003007a0c */ /* 0x000fe40003f46270 */
[----:B------:R-:W-:Y:S02]  /*ca00*/  SHF.R.S32.HI R7, RZ, 0x1f, R5 ;  /* 0x0000001fff077819 */ /* 0x000fe40000011405 */
[----:B------:R-:W-:-:S02]  /*ca10*/  ISETP.GE.AND P5, PT, R22, c[0x0][0x3c8], PT ;  /* 0x0000f20016007a0c */ /* 0x000fc40003fa6270 */
[C---:B-1----:R-:W-:Y:S02]  /*ca20*/  @!P4 LEA R8, P6, R6.reuse, R0, 0x2 ;  /* 0x000000000608c211 */ /* 0x042fe400078c10ff */
[C---:B------:R-:W-:Y:S02]  /*ca30*/  IADD3 R13, R239.reuse, 0xe8, RZ ;  /* 0x000000e8ef0d7810 */ /* 0x040fe40007ffe0ff */
[----:B------:R-:W-:Y:S02]  /*ca40*/  @!P4 LEA.HI.X R9, R6, R4, R2, 0x2, P6 ;  /* 0x000000040609c211 */ /* 0x000fe400030f1402 */
[----:B------:R-:W-:Y:S02]  /*ca50*/  IADD3 R2, R239, 0x88, RZ ;  /* 0x00000088ef027810 */ /* 0x000fe40007ffe0ff */
[----:B------:R-:W-:Y:S01]  /*ca60*/  @!P3 LEA R6, P0, R5, R0, 0x2 ;  /* 0x000000000506b211 */ /* 0x000fe200078010ff */
[----:B------:R1:W-:Y:S01]  /*ca70*/  @!P4 ST.E.64 [R8.64], R154 ;  /* 0x0000009a0800c985 */ /* 0x0003e2000c101b06 */
[----:B------:R-:W-:-:S02]  /*ca80*/  ISETP.GE.AND P1, PT, R2, c[0x0][0x3c8], PT ;  /* 0x0000f20002007a0c */ /* 0x000fc40003f26270 */
[----:B------:R-:W-:Y:S02]  /*ca90*/  @!P3 LEA.HI.X R7, R5, R4, R7, 0x2, P0 ;  /* 0x000000040507b211 */ /* 0x000fe400000f1407 */
[----:B------:R-:W-:Y:S02]  /*caa0*/  ISETP.GE.AND P0, PT, R20, c[0x0][0x3c8], PT ;  /* 0x0000f20014007a0c */ /* 0x000fe40003f06270 */
[----:B--2---:R-:W-:Y:S01]  /*cab0*/  SHF.R.S32.HI R11, RZ, 0x1f, R3 ;  /* 0x0000001fff0b7819 */ /* 0x004fe20000011403 */
[----:B------:R2:W-:Y:S01]  /*cac0*/  @!P3 ST.E.64 [R6.64], R82 ;  /* 0x000000520600b985 */ /* 0x0005e2000c101b06 */
[----:B------:R-:W-:Y:S02]  /*cad0*/  @!P2 LEA R10, P6, R3, R0, 0x2 ;  /* 0x00000000030aa211 */ /* 0x000fe400078c10ff */
[----:B------:R-:W-:Y:S02]  /*cae0*/  ISETP.GE.AND P4, PT, R23, c[0x0][0x3c8], PT ;  /* 0x0000f20017007a0c */ /* 0x000fe40003f86270 */
[----:B------:R-:W-:-:S02]  /*caf0*/  @!P2 LEA.HI.X R11, R3, R4, R11, 0x2, P6 ;  /* 0x00000004030ba211 */ /* 0x000fc400030f140b */
[----:B------:R-:W-:Y:S02]  /*cb00*/  SHF.R.S32.HI R3, RZ, 0x1f, R2 ;  /* 0x0000001fff037819 */ /* 0x000fe40000011402 */
[C---:B---3--:R-:W-:Y:S01]  /*cb10*/  IADD3 R15, R239.reuse, 0xe0, RZ ;  /* 0x000000e0ef0f7810 */ /* 0x048fe20007ffe0ff */
[----:B------:R3:W-:Y:S01]  /*cb20*/  @!P2 ST.E.64 [R10.64], R158 ;  /* 0x0000009e0a00a985 */ /* 0x0007e2000c101b06 */
[----:B------:R-:W-:Y:S02]  /*cb30*/  ISETP.GE.AND P2, PT, R26, c[0x0][0x3c8], PT ;  /* 0x0000f2001a007a0c */ /* 0x000fe40003f46270 */
[C---:B------:R-:W-:Y:S02]  /*cb40*/  IADD3 R5, R239.reuse, 0xf0, RZ ;  /* 0x000000f0ef057810 */ /* 0x040fe40007ffe0ff */
[C---:B------:R-:W-:Y:S02]  /*cb50*/  IADD3 R12, R239.reuse, 0xd8, RZ ;  /* 0x000000d8ef0c7810 */ /* 0x040fe40007ffe0ff */
[----:B------:R-:W-:-:S02]  /*cb60*/  IADD3 R16, R239, 0xe0, RZ ;  /* 0x000000e0ef107810 */ /* 0x000fc40007ffe0ff */
[----:B------:R-:W-:Y:S02]  /*cb70*/  SHF.R.S32.HI R12, RZ, 0x1f, R12 ;  /* 0x0000001fff0c7819 */ /* 0x000fe4000001140c */
[C---:B-1----:R-:W-:Y:S02]  /*cb80*/  @!P1 LEA R8, P3, R2.reuse, R0, 0x2 ;  /* 0x0000000002089211 */ /* 0x042fe400078610ff */
[----:B------:R-:W-:Y:S02]  /*cb90*/  IADD3 R14, R239, 0xe8, RZ ;  /* 0x000000e8ef0e7810 */ /* 0x000fe40007ffe0ff */
[----:B------:R-:W-:Y:S02]  /*cba0*/  @!P1 LEA.HI.X R9, R2, R4, R3, 0x2, P3 ;  /* 0x0000000402099211 */ /* 0x000fe400018f1403 */
[----:B------:R-:W-:Y:S02]  /*cbb0*/  ISETP.GE.AND P3, PT, R21, c[0x0][0x3c8], PT ;  /* 0x0000f20015007a0c */ /* 0x000fe40003f66270 */
[----:B--2---:R-:W-:Y:S01]  /*cbc0*/  @!P0 LEA R6, P6, R20, R0, 0x2 ;  /* 0x0000000014068211 */ /* 0x004fe200078c10ff */
[----:B------:R1:W-:Y:S01]  /*cbd0*/  @!P1 ST.E.64 [R8.64], R98 ;  /* 0x0000006208009985 */ /* 0x0003e2000c101b06 */
[----:B------:R-:W-:-:S02]  /*cbe0*/  SHF.R.S32.HI R16, RZ, 0x1f, R16 ;  /* 0x0000001fff107819 */ /* 0x000fc40000011410 */
[----:B------:R-:W-:Y:S02]  /*cbf0*/  @!P0 LEA.HI.X R7, R20, R4, R24, 0x2, P6 ;  /* 0x0000000414078211 */ /* 0x000fe400030f1418 */
[C---:B------:R-:W-:Y:S02]  /*cc00*/  IADD3 R20, R239.reuse, 0xc0, RZ ;  /* 0x000000c0ef147810 */ /* 0x040fe40007ffe0ff */
[C---:B------:R-:W-:Y:S01]  /*cc10*/  IADD3 R24, R239.reuse, 0xb8, RZ ;  /* 0x000000b8ef187810 */ /* 0x040fe20007ffe0ff */
[----:B------:R2:W-:Y:S01]  /*cc20*/  @!P0 ST.E.64 [R6.64], R74 ;  /* 0x0000004a06008985 */ /* 0x0005e2000c101b06 */
[----:B---3--:R-:W-:Y:S02]  /*cc30*/  IADD3 R11, R239, 0xc8, RZ ;  /* 0x000000c8ef0b7810 */ /* 0x008fe40007ffe0ff */
[----:B------:R-:W-:Y:S02]  /*cc40*/  ISETP.GE.AND P1, PT, R24, c[0x0][0x3c8], PT ;  /* 0x0000f20018007a0c */ /* 0x000fe40003f26270 */
[----:B------:R-:W-:-:S02]  /*cc50*/  SHF.R.S32.HI R11, RZ, 0x1f, R11 ;  /* 0x0000001fff0b7819 */ /* 0x000fc4000001140b */
[----:B------:R-:W-:Y:S02]  /*cc60*/  IADD3 R10, R239, 0xd0, RZ ;  /* 0x000000d0ef0a7810 */ /* 0x000fe40007ffe0ff */
[----:B------:R-:W-:Y:S02]  /*cc70*/  SHF.R.S32.HI R14, RZ, 0x1f, R14 ;  /* 0x0000001fff0e7819 */ /* 0x000fe4000001140e */
[----:B------:R-:W-:Y:S02]  /*cc80*/  SHF.R.S32.HI R10, RZ, 0x1f, R10 ;  /* 0x0000001fff0a7819 */ /* 0x000fe4000001140a */
[----:B-1----:R-:W-:-:S04]  /*cc90*/  @!P5 LEA R8, P6, R22, R0, 0x2 ;  /* 0x000000001608d211 */ /* 0x002fc800078c10ff */
[----:B------:R-:W-:Y:S02]  /*cca0*/  @!P5 LEA.HI.X R9, R22, R4, R25, 0x2, P6 ;  /* 0x000000041609d211 */ /* 0x000fe400030f1419 */
[----:B------:R-:W-:Y:S02]  /*ccb0*/  IADD3 R25, R239, 0xa0, RZ ;  /* 0x000000a0ef197810 */ /* 0x000fe40007ffe0ff */
[----:B--2---:R-:W-:Y:S01]  /*ccc0*/  @!P4 LEA R6, P0, R23, R0, 0x2 ;  /* 0x000000001706c211 */ /* 0x004fe200078010ff */
[----:B------:R1:W-:Y:S01]  /*ccd0*/  @!P5 ST.E.64 [R8.64], R160 ;  /* 0x000000a00800d985 */ /* 0x0003e2000c101b06 */
[----:B------:R-:W-:Y:S02]  /*cce0*/  SHF.R.S32.HI R25, RZ, 0x1f, R25 ;  /* 0x0000001fff197819 */ /* 0x000fe40000011419 */
[----:B------:R-:W-:Y:S02]  /*ccf0*/  IADD3 R22, R239, 0xa8, RZ ;  /* 0x000000a8ef167810 */ /* 0x000fe40007ffe0ff */
[----:B------:R-:W-:-:S02]  /*cd00*/  @!P4 LEA.HI.X R7, R23, R4, R25, 0x2, P0 ;  /* 0x000000041707c211 */ /* 0x000fc400000f1419 */
[----:B------:R-:W-:Y:S02]  /*cd10*/  ISETP.GE.AND P0, PT, R20, c[0x0][0x3c8], PT ;  /* 0x0000f20014007a0c */ /* 0x000fe40003f06270 */
[----:B------:R-:W-:Y:S01]  /*cd20*/  SHF.R.S32.HI R22, RZ, 0x1f, R22 ;  /* 0x0000001fff167819 */ /* 0x000fe20000011416 */
[----:B------:R2:W-:Y:S01]  /*cd30*/  @!P4 ST.E.64 [R6.64], R102 ;  /* 0x000000660600c985 */ /* 0x0005e2000c101b06 */
[----:B------:R-:W-:Y:S02]  /*cd40*/  @!P3 LEA R2, P6, R21, R0, 0x2 ;  /* 0x000000001502b211 */ /* 0x000fe400078c10ff */
[----:B------:R-:W-:Y:S02]  /*cd50*/  IADD3 R23, R239, 0xc0, RZ ;  /* 0x000000c0ef177810 */ /* 0x000fe40007ffe0ff */
[----:B------:R-:W-:Y:S02]  /*cd60*/  @!P3 LEA.HI.X R3, R21, R4, R22, 0x2, P6 ;  /* 0x000000041503b211 */ /* 0x000fe400030f1416 */
[----:B------:R-:W-:-:S02]  /*cd70*/  IADD3 R22, R239, 0xc8, RZ ;  /* 0x000000c8ef167810 */ /* 0x000fc40007ffe0ff */
[C---:B------:R-:W-:Y:S01]  /*cd80*/  IADD3 R25, R239.reuse, 0xb8, RZ ;  /* 0x000000b8ef197810 */ /* 0x040fe20007ffe0ff */
[----:B------:R3:W-:Y:S01]  /*cd90*/  @!P3 ST.E.64 [R2.64], R78 ;  /* 0x0000004e0200b985 */ /* 0x0007e2000c101b06 */
[----:B------:R-:W-:Y:S02]  /*cda0*/  ISETP.GE.AND P4, PT, R22, c[0x0][0x3c8], PT ;  /* 0x0000f20016007a0c */ /* 0x000fe40003f86270 */
[----:B------:R-:W-:Y:S02]  /*cdb0*/  IADD3 R21, R239, 0xd0, RZ ;  /* 0x000000d0ef157810 */ /* 0x000fe40007ffe0ff */
[----:B------:R-:W-:Y:S02]  /*cdc0*/  SHF.R.S32.HI R23, RZ, 0x1f, R23 ;  /* 0x0000001fff177819 */ /* 0x000fe40000011417 */
[----:B------:R-:W-:Y:S02]  /*cdd0*/  SHF.R.S32.HI R25, RZ, 0x1f, R25 ;  /* 0x0000001fff197819 */ /* 0x000fe40000011419 */
[----:B-1----:R-:W-:-:S04]  /*cde0*/  @!P2 LEA R8, P5, R26, R0, 0x2 ;  /* 0x000000001a08a211 */ /* 0x002fc800078a10ff */
[----:B------:R-:W-:Y:S02]  /*cdf0*/  @!P2 LEA.HI.X R9, R26, R4, R27, 0x2, P5 ;  /* 0x000000041a09a211 */ /* 0x000fe400028f141b */
[----:B------:R-:W-:-:S03]  /*ce00*/  ISETP.GE.AND P5, PT, R21, c[0x0][0x3c8], PT ;  /* 0x0000f20015007a0c */ /* 0x000fc60003fa6270 */
[----:B------:R-:W-:Y:S01]  /*ce10*/  @!P2 ST.E.64 [R8.64], R114 ;  /* 0x000000720800a985 */ /* 0x000fe2000c101b06 */
[C---:B--2---:R-:W-:Y:S02]  /*ce20*/  @!P1 LEA R6, P6, R24.reuse, R0, 0x2 ;  /* 0x0000000018069211 */ /* 0x044fe400078c10ff */
[----:B------:R-:W-:Y:S02]  /*ce30*/  ISETP.GE.AND P2, PT, R15, c[0x0][0x3c8], PT ;  /* 0x0000f2000f007a0c */ /* 0x000fe40003f46270 */
[----:B------:R-:W-:-:S05]  /*ce40*/  @!P1 LEA.HI.X R7, R24, R4, R25, 0x2, P6 ;  /* 0x0000000418079211 */ /* 0x000fca00030f1419 */
[----:B------:R1:W-:Y:S01]  /*ce50*/  @!P1 ST.E.64 [R6.64], R106 ;  /* 0x0000006a06009985 */ /* 0x0003e2000c101b06 */
[C---:B---3--:R-:W-:Y:S02]  /*ce60*/  @!P0 LEA R2, P3, R20.reuse, R0, 0x2 ;  /* 0x0000000014028211 */ /* 0x048fe400078610ff */
[----:B------:R-:W-:Y:S02]  /*ce70*/  ISETP.GE.AND P1, PT, R13, c[0x0][0x3c8], PT ;  /* 0x0000f2000d007a0c */ /* 0x000fe40003f26270 */
[----:B------:R-:W-:Y:S02]  /*ce80*/  @!P0 LEA.HI.X R3, R20, R4, R23, 0x2, P3 ;  /* 0x0000000414038211 */ /* 0x000fe400018f1417 */
[----:B------:R-:W-:-:S03]  /*ce90*/  IADD3 R20, R239, 0xd8, RZ ;  /* 0x000000d8ef147810 */ /* 0x000fc60007ffe0ff */
[----:B------:R2:W-:Y:S01]  /*cea0*/  @!P0 ST.E.64 [R2.64], R62 ;  /* 0x0000003e02008985 */ /* 0x0005e2000c101b06 */
[----:B------:R-:W-:Y:S02]  /*ceb0*/  ISETP.GE.AND P3, PT, R20, c[0x0][0x3c8], PT ;  /* 0x0000f20014007a0c */ /* 0x000fe40003f66270 */
[----:B-1----:R-:W-:-:S04]  /*cec0*/  @!P4 LEA R6, P0, R22, R0, 0x2 ;  /* 0x000000001606c211 */ /* 0x002fc800078010ff */
[----:B------:R-:W-:Y:S02]  /*ced0*/  @!P4 LEA.HI.X R7, R22, R4, R11, 0x2, P0 ;  /* 0x000000041607c211 */ /* 0x000fe400000f140b */
[----:B------:R-:W-:-:S03]  /*cee0*/  ISETP.GE.AND P0, PT, R5, c[0x0][0x3c8], PT ;  /* 0x0000f20005007a0c */ /* 0x000fc60003f06270 */
[----:B------:R1:W-:Y:S01]  /*cef0*/  @!P4 ST.E.64 [R6.64], R86 ;  /* 0x000000560600c985 */ /* 0x0003e2000c101b06 */
[----:B--2---:R-:W-:-:S04]  /*cf00*/  @!P5 LEA R2, P6, R21, R0, 0x2 ;  /* 0x000000001502d211 */ /* 0x004fc800078c10ff */
[----:B------:R-:W-:Y:S02]  /*cf10*/  @!P5 LEA.HI.X R3, R21, R4, R10, 0x2, P6 ;  /* 0x000000041503d211 */ /* 0x000fe400030f140a */
[CC--:B------:R-:W-:Y:S02]  /*cf20*/  @!P3 LEA R10, P4, R20.reuse, R0.reuse, 0x2 ;  /* 0x00000000140ab211 */ /* 0x0c0fe400078810ff */
[----:B------:R-:W-:Y:S01]  /*cf30*/  @!P2 LEA R8, P6, R15, R0, 0x2 ;  /* 0x000000000f08a211 */ /* 0x000fe200078c10ff */
[----:B------:R2:W-:Y:S01]  /*cf40*/  @!P5 ST.E.64 [R2.64], R90 ;  /* 0x0000005a0200d985 */ /* 0x0005e2000c101b06 */
[-C--:B------:R-:W-:Y:S02]  /*cf50*/  @!P3 LEA.HI.X R11, R20, R4.reuse, R12, 0x2, P4 ;  /* 0x00000004140bb211 */ /* 0x080fe400020f140c */
[----:B------:R-:W-:Y:S02]  /*cf60*/  IADD3 R12, R239, 0xf0, RZ ;  /* 0x000000f0ef0c7810 */ /* 0x000fe40007ffe0ff */
[----:B------:R-:W-:Y:S01]  /*cf70*/  @!P2 LEA.HI.X R9, R15, R4, R16, 0x2, P6 ;  /* 0x000000040f09a211 */ /* 0x000fe200030f1410 */
[----:B------:R3:W-:Y:S01]  /*cf80*/  @!P3 ST.E.64 [R10.64], R118 ;  /* 0x000000760a00b985 */ /* 0x0007e2000c101b06 */
[----:B------:R-:W-:-:S03]  /*cf90*/  SHF.R.S32.HI R12, RZ, 0x1f, R12 ;  /* 0x0000001fff0c7819 */ /* 0x000fc6000001140c */
[----:B------:R3:W-:Y:S01]  /*cfa0*/  @!P2 ST.E.64 [R8.64], R110 ;  /* 0x0000006e0800a985 */ /* 0x0007e2000c101b06 */
[----:B-1----:R-:W-:-:S04]  /*cfb0*/  @!P1 LEA R6, P5, R13, R0, 0x2 ;  /* 0x000000000d069211 */ /* 0x002fc800078a10ff */
[----:B------:R-:W-:-:S05]  /*cfc0*/  @!P1 LEA.HI.X R7, R13, R4, R14, 0x2, P5 ;  /* 0x000000040d079211 */ /* 0x000fca00028f140e */
[----:B------:R3:W-:Y:S01]  /*cfd0*/  @!P1 ST.E.64 [R6.64], R94 ;  /* 0x0000005e06009985 */ /* 0x0007e2000c101b06 */
[----:B--2---:R-:W-:-:S04]  /*cfe0*/  @!P0 LEA R2, P4, R5, R0, 0x2 ;  /* 0x0000000005028211 */ /* 0x004fc800078810ff */
[----:B------:R-:W-:Y:S02]  /*cff0*/  @!P0 LEA.HI.X R3, R5, R4, R12, 0x2, P4 ;  /* 0x0000000405038211 */ /* 0x000fe400020f140c */
[----:B------:R-:W-:-:S03]  /*d000*/  IADD3 R5, R239, 0xf8, RZ ;  /* 0x000000f8ef057810 */ /* 0x000fc60007ffe0ff */
[----:B------:R3:W-:Y:S01]  /*d010*/  @!P0 ST.E.64 [R2.64], R66 ;  /* 0x0000004202008985 */ /* 0x0007e2000c101b06 */
[----:B------:R-:W-:-:S13]  /*d020*/  ISETP.GE.AND P0, PT, R5, c[0x0][0x3c8], PT ;  /* 0x0000f20005007a0c */ /* 0x000fda0003f06270 */
[----:B------:R-:W-:Y:S05]  /*d030*/  @P0 BRA `(.L_x_3860) ;  /* 0x00000dd000000947 */ /* 0x000fea0003800000 */
[----:B------:R-:W-:Y:S02]  /*d040*/  IADD3 R12, R239, 0xf8, RZ ;  /* 0x000000f8ef0c7810 */ /* 0x000fe40007ffe0ff */
[----:B---3--:R-:W-:Y:S02]  /*d050*/  LEA R2, P0, R5, R0, 0x2 ;  /* 0x0000000005027211 */ /* 0x008fe400078010ff */
[----:B------:R-:W-:-:S04]  /*d060*/  SHF.R.S32.HI R12, RZ, 0x1f, R12 ;  /* 0x0000001fff0c7819 */ /* 0x000fc8000001140c */
[----:B------:R-:W-:-:S05]  /*d070*/  LEA.HI.X R3, R5, R4, R12, 0x2, P0 ;  /* 0x0000000405037211 */ /* 0x000fca00000f140c */
[----:B------:R1:W-:Y:S01]  /*d080*/  ST.E.64 [R2.64], R58 ;  /* 0x0000003a02007985 */ /* 0x0003e2000c101b06 */
[----:B------:R-:W-:Y:S05]  /*d090*/  BRA `(.L_x_3860) ;  /* 0x00000d7000007947 */ /* 0x000fea0003800000 */
.L_x_3845:
[----:B------:R-:W-:Y:S01]  /*d0a0*/  ISETP.NE.U32.AND P1, PT, RZ, c[0x0][0x508], PT ;  /* 0x00014200ff007a0c */ /* 0x000fe20003f25070 */
[----:B------:R-:W2:Y:S01]  /*d0b0*/  LDL.LU R6, [R1+0x4] ;  /* 0x0000040001067983 */ /* 0x000ea20000300800 */
[----:B------:R-:W-:Y:S01]  /*d0c0*/  ISETP.NE.U32.AND P2, PT, RZ, c[0x0][0x500], PT ;  /* 0x00014000ff007a0c */ /* 0x000fe20003f45070 */
[----:B------:R-:W-:Y:S01]  /*d0d0*/  IMAD.MOV.U32 R4, RZ, RZ, 0x4 ;  /* 0x00000004ff047424 */ /* 0x000fe200078e00ff */
[----:B------:R-:W-:Y:S01]  /*d0e0*/  ISETP.NE.AND.EX P1, PT, RZ, c[0x0][0x50c], PT, P1 ;  /* 0x00014300ff007a0c */ /* 0x000fe20003f25310 */
[----:B------:R-:W-:Y:S01]  /*d0f0*/  IMAD.MOV.U32 R0, RZ, RZ, RZ ;  /* 0x000000ffff007224 */ /* 0x000fe200078e00ff */
[----:B------:R-:W-:Y:S01]  /*d100*/  ISETP.NE.AND.EX P2, PT, RZ, c[0x0][0x504], PT, P2 ;  /* 0x00014100ff007a0c */ /* 0x000fe20003f45320 */
[----:B------:R-:W-:Y:S02]  /*d110*/  IMAD.MOV.U32 R17, RZ, RZ, c[0x0][0x388] ;  /* 0x0000e200ff117624 */ /* 0x000fe400078e00ff */
[----:B-1----:R-:W-:-:S08]  /*d120*/  IMAD.WIDE R4, R244, R4, c[0x0][0x500] ;  /* 0x00014000f4047625 */ /* 0x002fd000078e0204 */
[C---:B------:R-:W-:Y:S02]  /*d130*/  @P1 LEA R2, P0, R244.reuse, c[0x0][0x508], 0x2 ;  /* 0x00014200f4021a11 */ /* 0x040fe400078010ff */
[----:B------:R1:W5:Y:S02]  /*d140*/  @P2 LDG.E R0, [R4.64] ;  /* 0x0000000604002981 */ /* 0x000364000c1e1900 */
[----:B------:R-:W-:-:S05]  /*d150*/  @P1 LEA.HI.X R3, R244, c[0x0][0x50c], R246, 0x2, P0 ;  /* 0x00014300f4031a11 */ /* 0x000fca00000f14f6 */
[----:B------:R1:W5:Y:S01]  /*d160*/  @P1 LDG.E R17, [R2.64] ;  /* 0x0000000602111981 */ /* 0x000362000c1e1900 */
[----:B--2---:R-:W-:-:S04]  /*d170*/  ISETP.NE.AND P0, PT, R6, RZ, PT ;  /* 0x000000ff0600720c */ /* 0x004fc80003f05270 */
[----:B------:R-:W-:Y:S01]  /*d180*/  SEL R16, R6, c[0x0][0x3d4], P0 ;  /* 0x0000f50006107a07 */ /* 0x000fe20000000000 */
[----:B------:R-:W-:Y:S05]  /*d190*/  @P1 BRA `(.L_x_3866) ;  /* 0x0000004000001947 */ /* 0x000fea0003800000 */
[----:B-1----:R-:W-:Y:S05]  /*d1a0*/  @!P2 BRA `(.L_x_3866) ;  /* 0x000000300000a947 */ /* 0x002fea0003800000 */
[----:B------:R1:W2:Y:S04]  /*d1b0*/  LDG.E R2, [R4.64] ;  /* 0x0000000604027981 */ /* 0x0002a8000c1e1900 */
[----:B-1----:R-:W2:Y:S02]  /*d1c0*/  LDG.E R4, [R4.64+0x4] ;  /* 0x0000040604047981 */ /* 0x002ea4000c1e1900 */
[----:B--2--5:R-:W-:Y:S02]  /*d1d0*/  IADD3 R17, -R2, R4, RZ ;  /* 0x0000000402117210 */ /* 0x024fe40007ffe1ff */
.L_x_3866:
        /* <DEDUP_REMOVED lines=11> */
[----:B------:R-:W2:Y:S01]  /*d290*/  LDL.LU R21, [R1+0x28] ;  /* 0x0000280001157983 */ /* 0x000ea20000300800 */
[----:B------:R-:W-:Y:S01]  /*d2a0*/  IMAD.MOV.U32 R2, RZ, RZ, 0x368 ;  /* 0x00000368ff027424 */ /* 0x000fe200078e00ff */
[----:B------:R-:W-:-:S04]  /*d2b0*/  ISETP.GT.AND P2, PT, R16, 0x1, PT ;  /* 0x000000011000780c */ /* 0x000fc80003f44270 */
[----:B------:R-:W-:-:S04]  /*d2c0*/  SEL R2, R2, 0x328, P2 ;  /* 0x0000032802027807 */ /* 0x000fc80001000000 */
[----:B------:R1:W3:Y:S08]  /*d2d0*/  LDC.64 R8, c[0x0][R2+0x170] ;  /* 0x00005c0002087b82 */ /* 0x0002f00000000a00 */
[----:B------:R1:W4:Y:S08]  /*d2e0*/  LDC.64 R6, c[0x0][R2+0x168] ;  /* 0x00005a0002067b82 */ /* 0x0003300000000a00 */
[----:B------:R1:W5:Y:S08]  /*d2f0*/  LDC.64 R14, c[0x0][R2+0x178] ;  /* 0x00005e00020e7b82 */ /* 0x0003700000000a00 */
[----:B------:R1:W2:Y:S02]  /*d300*/  LDC.64 R10, c[0x0][R2+0x160] ;  /* 0x00005800020a7b82 */ /* 0x0002a40000000a00 */
[----:B-1----:R-:W-:-:S02]  /*d310*/  IMAD.MOV.U32 R2, RZ, RZ, c[0x0][0x4e8] ;  /* 0x00013a00ff027624 */ /* 0x002fc400078e00ff */
[-C--:B---3--:R-:W-:Y:S02]  /*d320*/  IMAD R9, R9, R3.reuse, RZ ;  /* 0x0000000309097224 */ /* 0x088fe400078e02ff */
[----:B------:R-:W-:Y:S01]  /*d330*/  IMAD.WIDE.U32 R4, R8, R3, RZ ;  /* 0x0000000308047225 */ /* 0x000fe200078e00ff */
[----:B------:R-:W-:Y:S02]  /*d340*/  ISETP.NE.AND P0, PT, R2, 0x1, PT ;  /* 0x000000010200780c */ /* 0x000fe40003f05270 */
[----:B------:R-:W-:Y:S01]  /*d350*/  MOV R2, R12 ;  /* 0x0000000c00027202 */ /* 0x000fe20000000f00 */
[----:B------:R-:W-:Y:S02]  /*d360*/  IMAD R9, R8, R20, R9 ;  /* 0x0000001408097224 */ /* 0x000fe400078e0209 */
[-C--:B----4-:R-:W-:Y:S02]  /*d370*/  IMAD R18, R7, R245.reuse, RZ ;  /* 0x000000f507127224 */ /* 0x090fe400078e02ff */
[----:B------:R-:W-:Y:S01]  /*d380*/  IMAD.WIDE.U32 R6, R6, R245, RZ ;  /* 0x000000f506067225 */ /* 0x000fe200078e00ff */
[----:B------:R-:W-:-:S03]  /*d390*/  IADD3 R5, R5, R9, RZ ;  /* 0x0000000905057210 */ /* 0x000fc60007ffe0ff */
[----:B------:R-:W-:Y:S02]  /*d3a0*/  IMAD.IADD R18, R7, 0x1, R18 ;  /* 0x0000000107127824 */ /* 0x000fe400078e0212 */
[----:B------:R-:W-:-:S05]  /*d3b0*/  @P0 IMAD.HI.U32 R19, R12, c[0x0][0x4ec], RZ ;  /* 0x00013b000c130a27 */ /* 0x000fca00078e00ff */
[----:B------:R-:W-:Y:S02]  /*d3c0*/  @P0 SHF.R.U32.HI R2, RZ, c[0x0][0x4f0], R19 ;  /* 0x00013c00ff020a19 */ /* 0x000fe40000011613 */
[----:B------:R-:W-:-:S03]  /*d3d0*/  IADD3 R19, P1, P0, R4, R6, R0 ;  /* 0x0000000604137210 */ /* 0x000fc6000783e000 */
[----:B------:R-:W-:-:S04]  /*d3e0*/  IMAD.MOV R4, RZ, RZ, -R2 ;  /* 0x000000ffff047224 */ /* 0x000fc800078e0a02 */
[----:B------:R-:W-:Y:S01]  /*d3f0*/  IMAD R4, R4, c[0x0][0x4e8], R12 ;  /* 0x00013a0004047a24 */ /* 0x000fe200078e020c */
[----:B------:R-:W-:Y:S02]  /*d400*/  IADD3.X R12, R5, R18, R13, P1, P0 ;  /* 0x00000012050c7210 */ /* 0x000fe40000fe040d */
[----:B------:R-:W-:Y:S02]  /*d410*/  SHF.R.S32.HI R5, RZ, 0x1f, R2 ;  /* 0x0000001fff057819 */ /* 0x000fe40000011402 */
[----:B--2---:R-:W-:-:S05]  /*d420*/  SEL R8, R21, RZ, P2 ;  /* 0x000000ff15087207 */ /* 0x004fca0001000000 */
[-C--:B-----5:R-:W-:Y:S02]  /*d430*/  IMAD R9, R15, R8.reuse, RZ ;  /* 0x000000080f097224 */ /* 0x0a0fe400078e02ff */
[----:B------:R-:W-:Y:S01]  /*d440*/  IMAD.WIDE.U32 R6, R14, R8, RZ ;  /* 0x000000080e067225 */ /* 0x000fe200078e00ff */
[----:B------:R-:W-:-:S04]  /*d450*/  SHF.R.S32.HI R8, RZ, 0x1f, R4 ;  /* 0x0000001fff087819 */ /* 0x000fc80000011404 */
[----:B------:R-:W-:Y:S01]  /*d460*/  IADD3 R7, R7, R9, RZ ;  /* 0x0000000907077210 */ /* 0x000fe20007ffe0ff */
[----:B------:R-:W-:Y:S01]  /*d470*/  IMAD.MOV.U32 R9, RZ, RZ, c[0x0][0x4a8] ;  /* 0x00012a00ff097624 */ /* 0x000fe200078e00ff */
[----:B------:R-:W-:Y:S01]  /*d480*/  IADD3 R6, P1, P0, R2, R19, R6 ;  /* 0x0000001302067210 */ /* 0x000fe2000783e006 */
[----:B------:R-:W-:-:S03]  /*d490*/  IMAD R2, R11, R4, RZ ;  /* 0x000000040b027224 */ /* 0x000fc600078e02ff */
[----:B------:R-:W-:Y:S01]  /*d4a0*/  IADD3.X R7, R5, R12, R7, P1, P0 ;  /* 0x0000000c05077210 */ /* 0x000fe20000fe0407 */
[----:B------:R-:W-:-:S04]  /*d4b0*/  IMAD R2, R10, R8, R2 ;  /* 0x000000080a027224 */ /* 0x000fc800078e0202 */
        /* <DEDUP_REMOVED lines=9> */
.L_x_3868:
[----:B------:R-:W-:Y:S05]  /*d550*/  BSYNC B0 ;  /* 0x0000000000007941 */ /* 0x000fea0003800000 */
.L_x_3867:
[----:B------:R-:W-:-:S13]  /*d560*/  ISETP.GT.AND P0, PT, R16, 0x1, PT ;  /* 0x000000011000780c */ /* 0x000fda0003f04270 */
[----:B------:R-:W-:Y:S05]  /*d570*/  @P0 BRA `(.L_x_3860) ;  /* 0x0000089000000947 */ /* 0x000fea0003800000 */
[----:B-1----:R-:W2:Y:S01]  /*d580*/  LDL R6, [R1+0x2c] ;  /* 0x00002c0001067983 */ /* 0x002ea20000100800 */
[----:B------:R-:W-:Y:S01]  /*d590*/  MOV R4, c[0x0][0x4e8] ;  /* 0x00013a0000047a02 */ /* 0x000fe20000000f00 */
[----:B------:R-:W-:Y:S02]  /*d5a0*/  IMAD R2, R13, c[0x0][0x3a0], RZ ;  /* 0x0000e8000d027a24 */ /* 0x000fe400078e02ff */
[----:B------:R-:W1:Y:S01]  /*d5b0*/  S2R R11, SR_TID.X ;  /* 0x00000000000b7919 */ /* 0x000e620000002100 */
[----:B------:R-:W-:Y:S01]  /*d5c0*/  ISETP.NE.AND P0, PT, R4, 0x1, PT ;  /* 0x000000010400780c */ /* 0x000fe20003f05270 */
[----:B------:R-:W-:-:S04]  /*d5d0*/  IMAD.WIDE.U32 R4, R0, c[0x0][0x3a0], RZ ;  /* 0x0000e80000047a25 */ /* 0x000fc800078e00ff */
[----:B------:R-:W-:-:S05]  /*d5e0*/  IMAD R0, R0, c[0x0][0x3a4], R2 ;  /* 0x0000e90000007a24 */ /* 0x000fca00078e0202 */
[----:B------:R-:W-:-:S05]  /*d5f0*/  IADD3 R5, R5, R0, RZ ;  /* 0x0000000005057210 */ /* 0x000fca0007ffe0ff */
[----:B------:R-:W-:-:S04]  /*d600*/  IMAD.WIDE.U32 R4, R245, c[0x0][0x3e8], R4 ;  /* 0x0000fa00f5047a25 */ /* 0x000fc800078e0004 */
[----:B------:R-:W-:Y:S01]  /*d610*/  IMAD R5, R245, c[0x0][0x3ec], R5 ;  /* 0x0000fb00f5057a24 */ /* 0x000fe200078e0205 */
[----:B-1----:R-:W-:-:S04]  /*d620*/  SHF.R.S32.HI R10, RZ, 0x1f, R11 ;  /* 0x0000001fff0a7819 */ /* 0x002fc8000001140b */
[----:B------:R-:W-:-:S04]  /*d630*/  LEA.HI R10, R10, R11, RZ, 0x3 ;  /* 0x0000000b0a0a7211 */ /* 0x000fc800078f18ff */
[----:B------:R-:W-:-:S04]  /*d640*/  SHF.R.S32.HI R10, RZ, 0x3, R10 ;  /* 0x00000003ff0a7819 */ /* 0x000fc8000001140a */
[C---:B------:R-:W-:Y:S02]  /*d650*/  LEA R14, R241.reuse, R10, 0x7 ;  /* 0x0000000af10e7211 */ /* 0x040fe400078e38ff */
[----:B--2---:R-:W-:Y:S01]  /*d660*/  LEA R2, R241, R6, 0x7 ;  /* 0x00000006f1027211 */ /* 0x004fe200078e38ff */
[----:B------:R-:W-:-:S03]  /*d670*/  IMAD R6, R20, c[0x0][0x3f0], RZ ;  /* 0x0000fc0014067a24 */ /* 0x000fc600078e02ff */
[----:B------:R-:W-:Y:S01]  /*d680*/  MOV R0, R2 ;  /* 0x0000000200007202 */ /* 0x000fe20000000f00 */
[----:B------:R-:W-:-:S04]  /*d690*/  @P0 IMAD.HI.U32 R7, R2, c[0x0][0x4ec], RZ ;  /* 0x00013b0002070a27 */ /* 0x000fc800078e00ff */
[C---:B------:R-:W-:Y:S01]  /*d6a0*/  IMAD R9, R3.reuse, c[0x0][0x3f4], R6 ;  /* 0x0000fd0003097a24 */ /* 0x040fe200078e0206 */
[----:B------:R-:W-:Y:S01]  /*d6b0*/  @P0 SHF.R.U32.HI R0, RZ, c[0x0][0x4f0], R7 ;  /* 0x00013c00ff000a19 */ /* 0x000fe20000011607 */
[----:B------:R-:W-:-:S03]  /*d6c0*/  IMAD.WIDE.U32 R6, R3, c[0x0][0x3f0], R4 ;  /* 0x0000fc0003067a25 */ /* 0x000fc600078e0004 */
[----:B------:R-:W-:Y:S02]  /*d6d0*/  IADD3 R4, -R0, RZ, RZ ;  /* 0x000000ff00047210 */ /* 0x000fe40007ffe1ff */
[----:B------:R-:W-:Y:S02]  /*d6e0*/  SHF.R.S32.HI R8, RZ, 0x1f, R0 ;  /* 0x0000001fff087819 */ /* 0x000fe40000011400 */
[----:B------:R-:W-:Y:S01]  /*d6f0*/  IADD3 R3, R7, R9, RZ ;  /* 0x0000000907037210 */ /* 0x000fe20007ffe0ff */
[----:B------:R-:W-:Y:S01]  /*d700*/  IMAD R4, R4, c[0x0][0x4e8], R2 ;  /* 0x00013a0004047a24 */ /* 0x000fe200078e0202 */
[----:B------:R-:W-:Y:S01]  /*d710*/  MOV R2, R6 ;  /* 0x0000000600027202 */ /* 0x000fe20000000f00 */
[----:B------:R-:W-:-:S04]  /*d720*/  IMAD R5, R8, c[0x0][0x3e0], RZ ;  /* 0x0000f80008057a24 */ /* 0x000fc800078e02ff */
        /* <DEDUP_REMOVED lines=12> */
.L_x_3920:
[----:B------:R-:W-:Y:S05]  /*d7f0*/  BRA.DIV ~URZ, `(.L_x_3870) ;  /* 0x00001f027f007947 */ /* 0x000fea000b800000 */
[----:B------:R3:W4:Y:S02]  /*d800*/  SHFL.IDX PT, R0, R15, RZ, 0x181f ;  /* 0x00181fff0f007589 */ /* 0x00072400000e0000 */
.L_x_3921:
[----:B------:R-:W-:Y:S01]  /*d810*/  IMAD R13, R17, c[0x0][0x4e8], RZ ;  /* 0x00013a00110d7a24 */ /* 0x000fe200078e02ff */
[----:B------:R-:W-:Y:S04]  /*d820*/  BSSY B0, `(.L_x_3871) ;  /* 0x0000014000007945 */ /* 0x000fe80003800000 */
        /* <DEDUP_REMOVED lines=15> */
[----:B-----5:R-:W-:-:S05]  /*d920*/  @!P2 LEA.HI.X R9, R237, R4, R5, 0x1, P6 ;  /* 0x00000004ed09a211 */ /* 0x020fca00030f0c05 */
[----:B------:R2:W-:Y:S04]  /*d930*/  @!P2 ST.E.128 [R8.64], RZ ;  /* 0x000000ff0800a985 */ /* 0x0005e8000c101d06 */
[----:B------:R2:W-:Y:S04]  /*d940*/  @!P1 ST.E.128 [R6.64], RZ ;  /* 0x000000ff06009985 */ /* 0x0005e8000c101d06 */
[----:B------:R2:W-:Y:S02]  /*d950*/  @!P0 ST.E.128 [R2.64], RZ ;  /* 0x000000ff02008985 */ /* 0x0005e4000c101d06 */
.L_x_3872:
[----:B------:R-:W-:Y:S05]  /*d960*/  BSYNC B0 ;  /* 0x0000000000007941 */ /* 0x000fea0003800000 */
.L_x_3871:
[----:B------:R-:W-:Y:S05]  /*d970*/  BRA.DIV ~URZ, `(.L_x_3873) ;  /* 0x00001de27f007947 */ /* 0x000fea000b800000 */
[----:B--2---:R2:W1:Y:S04]  /*d980*/  SHFL.IDX PT, R4, R12, 0x1, 0x181f ;  /* 0x00381f000c047f89 */ /* 0x00446800000e0000 */
[----:B----4-:R2:W4:Y:S02]  /*d990*/  SHFL.IDX PT, R0, R15, 0x1, 0x181f ;  /* 0x00381f000f007f89 */ /* 0x01052400000e0000 */
.L_x_3922:
        /* <DEDUP_REMOVED lines=21> */
.L_x_3875:
[----:B------:R-:W-:Y:S05]  /*daf0*/  BSYNC B0 ;  /* 0x0000000000007941 */ /* 0x000fea0003800000 */
.L_x_3874:
[----:B------:R-:W-:Y:S05]  /*db00*/  BRA.DIV ~URZ, `(.L_x_3876) ;  /* 0x00001d127f007947 */ /* 0x000fea000b800000 */
[----:B-1----:R1:W2:Y:S02]  /*db10*/  SHFL.IDX PT, R4, R12, 0x2, 0x181f ;  /* 0x00581f000c047f89 */ /* 0x0022a400000e0000 */
.L_x_3923:
[----:B------:R-:W-:Y:S05]  /*db20*/  BRA.DIV ~URZ, `(.L_x_3877) ;  /* 0x00001d627f007947 */ /* 0x000fea000b800000 */
[----:B----4-:R4:W1:Y:S02]  /*db30*/  SHFL.IDX PT, R0, R15, 0x2, 0x181f ;  /* 0x00581f000f007f89 */ /* 0x01086400000e0000 */
.L_x_3924:
        /* <DEDUP_REMOVED lines=21> */
.L_x_3879:
[----:B------:R-:W-:Y:S05]  /*dc90*/  BSYNC B0 ;  /* 0x0000000000007941 */ /* 0x000fea0003800000 */
.L_x_3878:
[----:B------:R-:W-:Y:S05]  /*dca0*/  BRA.DIV ~URZ, `(.L_x_3880) ;  /* 0x00001c427f007947 */ /* 0x000fea000b800000 */
[----:B--2---:R2:W3:Y:S04]  /*dcb0*/  SHFL.IDX PT, R4, R12, 0x3, 0x181f ;  /* 0x00781f000c047f89 */ /* 0x0044e800000e0000 */
[----:B-1----:R2:W1:Y:S02]  /*dcc0*/  SHFL.IDX PT, R0, R15, 0x3, 0x181f ;  /* 0x00781f000f007f89 */ /* 0x00246400000e0000 */
.L_x_3925:
[----:B------:R-:W-:-:S04]  /*dcd0*/  IADD3 R14, R14, 0x60, RZ ;  /* 0x000000600e0e7810 */ /* 0x000fc80007ffe0ff */
        /* <DEDUP_REMOVED lines=19> */
.L_x_3860:
[----:B------:R-:W-:Y:S05]  /*de10*/  BSYNC B1 ;  /* 0x0000000000017941 */ /* 0x000fea0003800000 */
.L_x_3844:
[----:B-1--4-:R-:W4:Y:S02]  /*de20*/  LDL R0, [R1+0x30] ;  /* 0x0000300001007983 */ /* 0x012f240000100800 */
[----:B----4-:R-:W-:-:S13]  /*de30*/  ISETP.NE.AND P0, PT, R0, RZ, PT ;  /* 0x000000ff0000720c */ /* 0x010fda0003f05270 */
[----:B------:R-:W-:Y:S01]  /*de40*/  @P0 WARPSYNC 0xffffffff ;  /* 0xffffffff00000948 */ /* 0x000fe20003800000 */
[----:B------:R-:W-:Y:S06]  /*de50*/  @P0 BAR.SYNC.DEFER_BLOCKING 0x5, 0x100 ;  /* 0x0144000000000b1d */ /* 0x000fec0000010000 */
[----:B------:R-:W1:Y:S04]  /*de60*/  @P0 LDS.128 R240, [0x20100] ;  /* 0x02010000fff00984 */ /* 0x000e680000000c00 */
[----:B------:R-:W-:Y:S06]  /*de70*/  @P0 BAR.ARV 0x4, 0x100 ;  /* 0x0104000000000b1d */ /* 0x000fec0000002000 */
[----:B------:R-:W-:Y:S05]  /*de80*/  @P0 BRA `(.L_x_3881) ;  /* 0x00000ae000000947 */ /* 0x000fea0003800000 */
[----:B------:R-:W4:Y:S01]  /*de90*/  S2R R0, SR_TID.X ;  /* 0x0000000000007919 */ /* 0x000f220000002100 */
[----:B---3--:R-:W-:Y:S01]  /*dea0*/  IMAD.MOV.U32 R7, RZ, RZ, RZ ;  /* 0x000000ffff077224 */ /* 0x008fe200078e00ff */
[----:B--2-4-:R-:W-:-:S04]  /*deb0*/  LOP3.LUT R14, R0, 0x1f, RZ, 0xc0, !PT ;  /* 0x0000001f000e7812 */ /* 0x014fc800078ec0ff */
[----:B------:R-:W-:Y:S01]  /*dec0*/  ISETP.NE.AND P5, PT, R14, 0x1f, PT ;  /* 0x0000001f0e00780c */ /* 0x000fe20003fa5270 */
[----:B------:R-:W-:Y:S10]  /*ded0*/  BRA.DIV ~URZ, `(.L_x_3882) ;  /* 0x00001ad27f007947 */ /* 0x000ff4000b800000 */
[----:B------:R2:W3:Y:S02]  /*dee0*/  SHFL.IDX PT, R9, R122, RZ, 0x1f ;  /* 0x00001fff7a097589 */ /* 0x0004e400000e0000 */
.L_x_3926:
[----:B------:R-:W-:Y:S05]  /*def0*/  BRA.DIV ~URZ, `(.L_x_3883) ;  /* 0x00001b227f007947 */ /* 0x000fea000b800000 */
[----:B------:R4:W2:Y:S02]  /*df00*/  SHFL.IDX PT, R8, R122, 0x1, 0x1f ;  /* 0x00201f007a087f89 */ /* 0x0008a400000e0000 */
.L_x_3927:
[----:B-1----:R-:W-:Y:S02]  /*df10*/  IMAD.IADD R0, R243, 0x1, R14 ;  /* 0x00000001f3007824 */ /* 0x002fe400078e020e */
[----:B------:R-:W-:-:S03]  /*df20*/  IMAD.MOV.U32 R6, RZ, RZ, RZ ;  /* 0x000000ffff067224 */ /* 0x000fc600078e00ff */
        /* <DEDUP_REMOVED lines=16> */
.L_x_3928:
        /* <DEDUP_REMOVED lines=16> */
.L_x_3929:
[----:B----4-:R-:W-:Y:S01]  /*e130*/  IMAD R0, R0, c[0x0][0x538], RZ ;  /* 0x00014e0000007a24 */ /* 0x010fe200078e02ff */
[----:B------:R-:W-:Y:S04]  /*e140*/  BSSY B1, `(.L_x_3886) ;  /* 0x000007d000017945 */ /* 0x000fe80003800000 */
[----:B--2---:R-:W-:-:S04]  /*e150*/  IADD3 R8, R0, R8, RZ ;  /* 0x0000000800087210 */ /* 0x004fc80007ffe0ff */
[----:B---3--:R-:W-:-:S13]  /*e160*/  ISETP.GT.AND P6, PT, R8, R9, PT ;  /* 0x000000090800720c */ /* 0x008fda0003fc4270 */
[----:B------:R-:W-:Y:S05]  /*e170*/  @P6 BRA `(.L_x_3887) ;  /* 0x0000024000006947 */ /* 0x000fea0003800000 */
.L_x_3891:
        /* <DEDUP_REMOVED lines=16> */
.L_x_3930:
        /* <DEDUP_REMOVED lines=16> */
.L_x_3931:
[----:B--2---:R-:W-:-:S05]  /*e380*/  IMAD R0, R0, c[0x0][0x538], RZ ;  /* 0x00014e0000007a24 */ /* 0x004fca00078e02ff */
[----:B------:R-:W-:-:S04]  /*e390*/  IADD3 R8, R0, R8, RZ ;  /* 0x0000000800087210 */ /* 0x000fc80007ffe0ff */
[----:B------:R-:W-:-:S13]  /*e3a0*/  ISETP.GT.AND P6, PT, R8, R9, PT ;  /* 0x000000090800720c */ /* 0x000fda0003fc4270 */
[----:B-1----:R-:W-:Y:S05]  /*e3b0*/  @!P6 BRA `(.L_x_3891) ;  /* 0xfffffdc00000e947 */ /* 0x002fea000383ffff */
.L_x_3887:
[----:B------:R-:W-:-:S05]  /*e3c0*/  IADD3 R12, -R0, R8, RZ ;  /* 0x00000008000c7210 */ /* 0x000fca0007ffe1ff */
[----:B------:R-:W-:-:S05]  /*e3d0*/  IMAD R0, R4, c[0x0][0x538], R12 ;  /* 0x00014e0004007a24 */ /* 0x000fca00078e020c */
[----:B------:R-:W-:Y:S01]  /*e3e0*/  ISETP.GT.AND P0, PT, R0, R9, PT ;  /* 0x000000090000720c */ /* 0x000fe20003f04270 */
[----:B------:R-:W-:-:S12]  /*e3f0*/  BRA.DIV ~URZ, `(.L_x_3892) ;  /* 0x00001a627f007947 */ /* 0x000fd8000b800000 */
[----:B------:R-:W-:-:S04]  /*e400*/  VOTE.ANY R11, PT, !P0 ;  /* 0x00000000000b7806 */ /* 0x000fc800040e0100 */
.L_x_3932:
[----:B------:R2:W3:Y:S01]  /*e410*/  POPC R10, R11 ;  /* 0x0000000b000a7309 */ /* 0x0004e20000000000 */
[----:B------:R-:W-:Y:S05]  /*e420*/  BRA.DIV ~URZ, `(.L_x_3893) ;  /* 0x00001a827f007947 */ /* 0x000fea000b800000 */
[----:B---3--:R3:W4:Y:S04]  /*e430*/  SHFL.IDX PT, R8, R6, R10, 0x1f ;  /* 0x00001f0a06087589 */ /* 0x00872800000e0000 */
[----:B------:R3:W1:Y:S02]  /*e440*/  SHFL.IDX PT, R7, R7, R10, 0x1f ;  /* 0x00001f0a07077589 */ /* 0x00066400000e0000 */
.L_x_3933:
[----:B------:R-:W-:Y:S01]  /*e450*/  ISETP.NE.AND P0, PT, R11, RZ, PT ;  /* 0x000000ff0b00720c */ /* 0x000fe20003f05270 */
[----:B------:R-:W-:-:S12]  /*e460*/  BSSY B0, `(.L_x_3894) ;  /* 0x0000005000007945 */ /* 0x000fd80003800000 */
[----:B------:R-:W-:Y:S05]  /*e470*/  @!P0 BRA `(.L_x_3895) ;  /* 0x0000003000008947 */ /* 0x000fea0003800000 */
[----:B------:R-:W-:Y:S01]  /*e480*/  IADD3 R3, R10, -0x1, RZ ;  /* 0xffffffff0a037810 */ /* 0x000fe20007ffe0ff */
[----:B------:R-:W-:Y:S05]  /*e490*/  BRA.DIV ~URZ, `(.L_x_3896) ;  /* 0x00001ae27f007947 */ /* 0x000fea000b800000 */
[----:B------:R2:W3:Y:S02]  /*e4a0*/  SHFL.IDX PT, R13, R4, R3, 0x1f ;  /* 0x00001f03040d7589 */ /* 0x0004e400000e0000 */
.L_x_3895:
[----:B------:R-:W-:Y:S05]  /*e4b0*/  BSYNC B0 ;  /* 0x0000000000007941 */ /* 0x000fea0003800000 */
.L_x_3894:
[----:B----4-:R-:W-:Y:S01]  /*e4c0*/  IABS R2, R8 ;  /* 0x0000000800027213 */ /* 0x010fe20000000000 */
[----:B---3--:R-:W-:Y:S01]  /*e4d0*/  IMAD R240, R13, c[0x0][0x538], R12 ;  /* 0x00014e000df07a24 */ /* 0x008fe200078e020c */
[----:B-12---:R-:W-:Y:S01]  /*e4e0*/  IABS R3, R7 ;  /* 0x0000000700037213 */ /* 0x006fe20000000000 */
[----:B------:R-:W-:Y:S01]  /*e4f0*/  IMAD.IADD R243, R10, 0x1, R243 ;  /* 0x000000010af37824 */ /* 0x000fe200078e02f3 */
[----:B------:R-:W1:Y:S01]  /*e500*/  I2F.RP R4, R2 ;  /* 0x0000000200047306 */ /* 0x000e620000209400 */
[----:B------:R-:W-:Y:S01]  /*e510*/  IMAD.IADD R9, R9, 0x1, -R240 ;  /* 0x0000000109097824 */ /* 0x000fe200078e0af0 */
[----:B------:R-:W-:-:S04]  /*e520*/  MOV R6, R3 ;  /* 0x0000000300067202 */ /* 0x000fc80000000f00 */
[----:B------:R-:W-:Y:S02]  /*e530*/  IABS R11, R9 ;  /* 0x00000009000b7213 */ /* 0x000fe40000000000 */
[----:B------:R-:W-:Y:S08]  /*e540*/  I2F.RP R12, R6 ;  /* 0x00000006000c7306 */ /* 0x000ff00000209400 */
        /* <DEDUP_REMOVED lines=9> */
[----:B------:R-:W-:-:S03]  /*e5e0*/  IMAD.HI.U32 R5, R5, R3, R4 ;  /* 0x0000000305057227 */ /* 0x000fc600078e0004 */
[----:B------:R-:W-:Y:S01]  /*e5f0*/  MOV R4, R0 ;  /* 0x0000000000047202 */ /* 0x000fe20000000f00 */
        /* <DEDUP_REMOVED lines=45> */
.L_x_3888:
[----:B------:R-:W-:Y:S01]  /*e8d0*/  IMAD.MOV.U32 R240, RZ, RZ, R9 ;  /* 0x000000fffff07224 */ /* 0x000fe200078e0009 */
[----:B------:R-:W-:Y:S01]  /*e8e0*/  MOV R242, RZ ;  /* 0x000000ff00f27202 */ /* 0x000fe20000000f00 */
[----:B------:R-:W-:Y:S01]  /*e8f0*/  IMAD.MOV.U32 R241, RZ, RZ, RZ ;  /* 0x000000fffff17224 */ /* 0x000fe200078e00ff */
[----:B------:R-:W-:Y:S02]  /*e900*/  MOV R243, c[0x0][0x53c] ;  /* 0x00014f0000f37a02 */ /* 0x000fe40000000f00 */
.L_x_3897:
[----:B------:R-:W-:Y:S05]  /*e910*/  BSYNC B1 ;  /* 0x0000000000017941 */ /* 0x000fea0003800000 */
.L_x_3886:
[----:B------:R-:W-:Y:S01]  /*e920*/  WARPSYNC 0xffffffff ;  /* 0xffffffff00007948 */ /* 0x000fe20003800000 */
[----:B------:R-:W-:Y:S01]  /*e930*/  BAR.SYNC.DEFER_BLOCKING 0x4, 0x100 ;  /* 0x0104000000007b1d */ /* 0x000fe20000010000 */
[----:B------:R-:W-:-:S13]  /*e940*/  ISETP.NE.AND P0, PT, R14, RZ, PT ;  /* 0x000000ff0e00720c */ /* 0x000fda0003f05270 */
[----:B------:R2:W-:Y:S04]  /*e950*/  @!P0 STS.128 [0x20100], R240 ;  /* 0x020100f0ff008388 */ /* 0x0005e80000000c00 */
[----:B------:R-:W-:Y:S06]  /*e960*/  BAR.ARV 0x5, 0x100 ;  /* 0x0144000000007b1d */ /* 0x000fec0000002000 */
.L_x_3881:
[----:B-1----:R-:W-:-:S13]  /*e970*/  ISETP.GE.AND P0, PT, R243, c[0x0][0x53c], PT ;  /* 0x00014f00f3007a0c */ /* 0x002fda0003f06270 */
[----:B--23--:R-:W-:Y:S01]  /*e980*/  @P0 CALL.REL.NOINC `(.L_x_3898) ;  /* 0x0000001000000944 */ /* 0x00cfe20003c00000 */
[----:B------:R-:W-:Y:S05]  /*e990*/  BRA `(.L_x_3899) ;  /* 0xffff2cc000007947 */ /* 0x000fea000383ffff */
.L_x_3898:
[----:B------:R-:W-:Y:S05]  /*e9a0*/  EXIT ;  /* 0x000000000000794d */ /* 0x000fea0003800000 */
.L_x_3810:
[----:B------:R-:W-:Y:S01]  /*e9b0*/  IMAD.MOV.U32 R0, RZ, RZ, R5 ;  /* 0x000000ffff007224 */ /* 0x000fe200078e0005 */
[----:B------:R-:W-:Y:S02]  /*e9c0*/  MOV R2, 0x1 ;  /* 0x0000000100027802 */ /* 0x000fe40000000f00 */
[----:B------:R-:W-:Y:S02]  /*e9d0*/  MOV R3, 0xe9f0 ;  /* 0x0000e9f000037802 */ /* 0x000fe40000000f00 */
[----:B--2---:R-:W-:Y:S05]  /*e9e0*/  CALL.REL.NOINC `($__internal_80_$__cuda_sm70_shflsync_up_p) ;  /* 0x0000169000007944 */ /* 0x004fea0003c00000 */
[----:B------:R-:W-:Y:S01]  /*e9f0*/  MOV R0, R4 ;  /* 0x0000000400007202 */ /* 0x000fe20000000f00 */
[----:B------:R-:W-:Y:S05]  /*ea00*/  BRA `(.L_x_3900) ;  /* 0xffff1a4000007947 */ /* 0x000fea000383ffff */
.L_x_3811:
[----:B------:R-:W-:Y:S01]  /*ea10*/  IMAD.MOV.U32 R0, RZ, RZ, R5 ;  /* 0x000000ffff007224 */ /* 0x000fe200078e0005 */
[----:B------:R-:W-:Y:S02]  /*ea20*/  MOV R2, 0x2 ;  /* 0x0000000200027802 */ /* 0x000fe40000000f00 */
[----:B------:R-:W-:Y:S02]  /*ea30*/  MOV R3, 0xea50 ;  /* 0x0000ea5000037802 */ /* 0x000fe40000000f00 */
[----:B--2---:R-:W-:Y:S05]  /*ea40*/  CALL.REL.NOINC `($__internal_80_$__cuda_sm70_shflsync_up_p) ;  /* 0x0000163000007944 */ /* 0x004fea0003c00000 */
[----:B------:R-:W-:Y:S01]  /*ea50*/  SEL R0, R4, RZ, P4 ;  /* 0x000000ff04007207 */ /* 0x000fe20002000000 */
[----:B------:R-:W-:Y:S01]  /*ea60*/  IMAD.MOV.U32 R2, RZ, RZ, 0x4 ;  /* 0x00000004ff027424 */ /* 0x000fe200078e00ff */
[----:B------:R-:W-:-:S03]  /*ea70*/  MOV R3, 0xeaa0 ;  /* 0x0000eaa000037802 */ /* 0x000fc60000000f00 */
[----:B------:R-:W-:Y:S02]  /*ea80*/  IMAD.IADD R0, R5, 0x1, R0 ;  /* 0x0000000105007824 */ /* 0x000fe400078e0200 */
[----:B------:R-:W-:Y:S05]  /*ea90*/  CALL.REL.NOINC `($__internal_80_$__cuda_sm70_shflsync_up_p) ;  /* 0x000015e000007944 */ /* 0x000fea0003c00000 */
        /* <DEDUP_REMOVED lines=13> */
[----:B------:R-:W-:Y:S01]  /*eb70*/  IMAD.IADD R4, R0, 0x1, R4 ;  /* 0x0000000100047824 */ /* 0x000fe200078e0204 */
[----:B------:R-:W-:-:S03]  /*eb80*/  MOV R0, 0x1f ;  /* 0x0000001f00007802 */ /* 0x000fc60000000f00 */
[----:B------:R-:W-:Y:S02]  /*eb90*/  IMAD.MOV.U32 R5, RZ, RZ, R4 ;  /* 0x000000ffff057224 */ /* 0x000fe400078e0004 */
[----:B------:R-:W-:Y:S05]  /*eba0*/  CALL.REL.NOINC `($__internal_79_$__cuda_sm70_shflsync_idx_p) ;  /* 0x0000148000007944 */ /* 0x000fea0003c00000 */
[----:B------:R-:W-:Y:S05]  /*ebb0*/  BRA `(.L_x_3901) ;  /* 0xffff199000007947 */ /* 0x000fea000383ffff */
.L_x_3813:
[----:B------:R-:W-:Y:S02]  /*ebc0*/  SEL R0, RZ, 0x1, P0 ;  /* 0x00000001ff007807 */ /* 0x000fe40000000000 */
[----:B------:R-:W-:Y:S02]  /*ebd0*/  MOV R2, 0xebf0 ;  /* 0x0000ebf000027802 */ /* 0x000fe40000000f00 */
[----:B------:R-:W-:Y:S05]  /*ebe0*/  CALL.REL.NOINC `($__internal_81_$__cuda_sm70_votesync_ballot) ;  /* 0x0000150000007944 */ /* 0x000fea0003c00000 */
[----:B------:R-:W-:Y:S01]  /*ebf0*/  MOV R6, R0 ;  /* 0x0000000000067202 */ /* 0x000fe20000000f00 */
[----:B------:R-:W-:Y:S05]  /*ec00*/  BRA `(.L_x_3902) ;  /* 0xffff19d000007947 */ /* 0x000fea000383ffff */
.L_x_3814:
[----:B------:R-:W-:Y:S01]  /*ec10*/  IMAD.MOV.U32 R5, RZ, RZ, R8 ;  /* 0x000000ffff057224 */ /* 0x000fe200078e0008 */
[----:B--2---:R-:W-:Y:S01]  /*ec20*/  MOV R3, R243 ;  /* 0x000000f300037202 */ /* 0x004fe20000000f00 */
[----:B------:R-:W-:Y:S01]  /*ec30*/  IMAD.MOV.U32 R0, RZ, RZ, 0x1f ;  /* 0x0000001fff007424 */ /* 0x000fe200078e00ff */
[----:B------:R-:W-:Y:S02]  /*ec40*/  MOV R2, 0xec60 ;  /* 0x0000ec6000027802 */ /* 0x000fe40000000f00 */
[----:B-1----:R-:W-:Y:S05]  /*ec50*/  CALL.REL.NOINC `($__internal_79_$__cuda_sm70_shflsync_idx_p) ;  /* 0x000013d000007944 */ /* 0x002fea0003c00000 */
[----:B------:R-:W-:Y:S01]  /*ec60*/  IMAD.MOV.U32 R11, RZ, RZ, R0 ;  /* 0x000000ffff0b7224 */ /* 0x000fe200078e0000 */
[----:B------:R-:W-:Y:S01]  /*ec70*/  MOV R5, R7 ;  /* 0x0000000700057202 */ /* 0x000fe20000000f00 */
[----:B------:R-:W-:Y:S01]  /*ec80*/  IMAD.MOV.U32 R7, RZ, RZ, RZ ;  /* 0x000000ffff077224 */ /* 0x000fe200078e00ff */
[----:B------:R-:W-:Y:S01]  /*ec90*/  MOV R3, R243 ;  /* 0x000000f300037202 */ /* 0x000fe20000000f00 */
[----:B------:R-:W-:Y:S01]  /*eca0*/  IMAD.MOV.U32 R0, RZ, RZ, 0x1f ;  /* 0x0000001fff007424 */ /* 0x000fe200078e00ff */
[----:B------:R-:W-:-:S02]  /*ecb0*/  MOV R2, 0xecd0 ;  /* 0x0000ecd000027802 */ /* 0x000fc40000000f00 */
[----:B------:R-:W-:Y:S05]  /*ecc0*/  CALL.REL.NOINC `($__internal_79_$__cuda_sm70_shflsync_idx_p) ;  /* 0x0000136000007944 */ /* 0x000fea0003c00000 */
[----:B------:R-:W-:Y:S01]  /*ecd0*/  MOV R10, R0 ;  /* 0x00000000000a7202 */ /* 0x000fe20000000f00 */
[----:B------:R-:W-:Y:S05]  /*ece0*/  BRA `(.L_x_3903) ;  /* 0xffff194000007947 */ /* 0x000fea000383ffff */
.L_x_3817:
[----:B------:R-:W-:Y:S01]  /*ecf0*/  IMAD.MOV.U32 R5, RZ, RZ, R4 ;  /* 0x000000ffff057224 */ /* 0x000fe200078e0004 */
[----:B------:R-:W-:-:S02]  /*ed00*/  MOV R0, 0x1f ;  /* 0x0000001f00007802 */ /* 0x000fc40000000f00 */
[----:B------:R-:W-:Y:S02]  /*ed10*/  MOV R2, 0xed30 ;  /* 0x0000ed3000027802 */ /* 0x000fe40000000f00 */
[----:B-1----:R-:W-:Y:S05]  /*ed20*/  CALL.REL.NOINC `($__internal_79_$__cuda_sm70_shflsync_idx_p) ;  /* 0x0000130000007944 */ /* 0x002fea0003c00000 */
[----:B------:R-:W-:Y:S01]  /*ed30*/  MOV R7, R0 ;  /* 0x0000000000077202 */ /* 0x000fe20000000f00 */
[----:B------:R-:W-:Y:S05]  /*ed40*/  BRA `(.L_x_3816) ;  /* 0xffff194000007947 */ /* 0x000fea000383ffff */
.L_x_3825:
[----:B------:R-:W-:Y:S01]  /*ed50*/  IMAD.MOV.U32 R5, RZ, RZ, R14 ;  /* 0x000000ffff057224 */ /* 0x000fe200078e000e */
[----:B------:R-:W-:Y:S01]  /*ed60*/  MOV R3, RZ ;  /* 0x000000ff00037202 */ /* 0x000fe20000000f00 */
[----:B------:R-:W-:Y:S01]  /*ed70*/  IMAD.MOV.U32 R0, RZ, RZ, 0x181f ;  /* 0x0000181fff007424 */ /* 0x000fe200078e00ff */
[----:B------:R-:W-:Y:S02]  /*ed80*/  MOV R2, 0xeda0 ;  /* 0x0000eda000027802 */ /* 0x000fe40000000f00 */
[----:B------:R-:W-:Y:S05]  /*ed90*/  CALL.REL.NOINC `($__internal_79_$__cuda_sm70_shflsync_idx_p) ;  /* 0x0000129000007944 */ /* 0x000fea0003c00000 */
[----:B------:R-:W-:Y:S01]  /*eda0*/  MOV R4, R0 ;  /* 0x0000000000047202 */ /* 0x000fe20000000f00 */
[----:B------:R-:W-:Y:S05]  /*edb0*/  BRA `(.L_x_3904) ;  /* 0xffff390000007947 */ /* 0x000fea000383ffff */
.L_x_3826:
[----:B------:R-:W-:Y:S01]  /*edc0*/  IMAD.MOV.U32 R5, RZ, RZ, R15 ;  /* 0x000000ffff057224 */ /* 0x000fe200078e000f */
[----:B------:R-:W-:Y:S01]  /*edd0*/  MOV R3, RZ ;  /* 0x000000ff00037202 */ /* 0x000fe20000000f00 */
[----:B------:R-:W-:Y:S01]  /*ede0*/  IMAD.MOV.U32 R0, RZ, RZ, 0x181f ;  /* 0x0000181fff007424 */ /* 0x000fe200078e00ff */
[----:B------:R-:W-:Y:S02]  /*edf0*/  MOV R2, 0xee10 ;  /* 0x0000ee1000027802 */ /* 0x000fe40000000f00 */
[----:B-12---:R-:W-:Y:S05]  /*ee00*/  CALL.REL.NOINC `($__internal_79_$__cuda_sm70_shflsync_idx_p) ;  /* 0x0000122000007944 */ /* 0x006fea0003c00000 */
[----:B------:R-:W-:Y:S05]  /*ee10*/  BRA `(.L_x_3905) ;  /* 0xffff38c000007947 */ /* 0x000fea000383ffff */
.L_x_3829:
[----:B------:R-:W-:Y:S01]  /*ee20*/  IMAD.MOV.U32 R5, RZ, RZ, R14 ;  /* 0x000000ffff057224 */ /* 0x000fe200078e000e */
[----:B--2---:R-:W-:Y:S01]  /*ee30*/  MOV R3, 0x1 ;  /* 0x0000000100037802 */ /* 0x004fe20000000f00 */
[----:B----4-:R-:W-:Y:S01]  /*ee40*/  IMAD.MOV.U32 R0, RZ, RZ, 0x181f ;  /* 0x0000181fff007424 */ /* 0x010fe200078e00ff */
[----:B------:R-:W-:-:S02]  /*ee50*/  MOV R2, 0xee70 ;  /* 0x0000ee7000027802 */ /* 0x000fc40000000f00 */
[----:B-1-3--:R-:W-:Y:S05]  /*ee60*/  CALL.REL.NOINC `($__internal_79_$__cuda_sm70_shflsync_idx_p) ;  /* 0x000011c000007944 */ /* 0x00afea0003c00000 */
[----:B------:R-:W-:Y:S01]  /*ee70*/  IMAD.MOV.U32 R4, RZ, RZ, R0 ;  /* 0x000000ffff047224 */ /* 0x000fe200078e0000 */
[----:B------:R-:W-:Y:S01]  /*ee80*/  MOV R3, 0x1 ;  /* 0x0000000100037802 */ /* 0x000fe20000000f00 */
[----:B------:R-:W-:Y:S01]  /*ee90*/  IMAD.MOV.U32 R5, RZ, RZ, R15 ;  /* 0x000000ffff057224 */ /* 0x000fe200078e000f */
[----:B------:R-:W-:-:S02]  /*eea0*/  MOV R0, 0x181f ;  /* 0x0000181f00007802 */ /* 0x000fc40000000f00 */
[----:B------:R-:W-:Y:S02]  /*eeb0*/  MOV R2, 0xeed0 ;  /* 0x0000eed000027802 */ /* 0x000fe40000000f00 */
[----:B------:R-:W-:Y:S05]  /*eec0*/  CALL.REL.NOINC `($__internal_79_$__cuda_sm70_shflsync_idx_p) ;  /* 0x0000116000007944 */ /* 0x000fea0003c00000 */
[----:B------:R-:W-:Y:S05]  /*eed0*/  BRA `(.L_x_3906) ;  /* 0xffff398000007947 */ /* 0x000fea000383ffff */
.L_x_3832:
[----:B------:R-:W-:Y:S01]  /*eee0*/  IMAD.MOV.U32 R5, RZ, RZ, R14 ;  /* 0x000000ffff057224 */ /* 0x000fe200078e000e */
[----:B-1----:R-:W-:Y:S01]  /*eef0*/  MOV R3, 0x2 ;  /* 0x0000000200037802 */ /* 0x002fe20000000f00 */
[----:B----4-:R-:W-:Y:S01]  /*ef00*/  IMAD.MOV.U32 R0, RZ, RZ, 0x181f ;  /* 0x0000181fff007424 */ /* 0x010fe200078e00ff */
[----:B------:R-:W-:Y:S02]  /*ef10*/  MOV R2, 0xef30 ;  /* 0x0000ef3000027802 */ /* 0x000fe40000000f00 */
[----:B--23--:R-:W-:Y:S05]  /*ef20*/  CALL.REL.NOINC `($__internal_79_$__cuda_sm70_shflsync_idx_p) ;  /* 0x0000110000007944 */ /* 0x00cfea0003c00000 */
[----:B------:R-:W-:Y:S01]  /*ef30*/  MOV R4, R0 ;  /* 0x0000000000047202 */ /* 0x000fe20000000f00 */
[----:B------:R-:W-:Y:S05]  /*ef40*/  BRA `(.L_x_3907) ;  /* 0xffff3a8000007947 */ /* 0x000fea000383ffff */
.L_x_3833:
[----:B------:R-:W-:Y:S01]  /*ef50*/  IMAD.MOV.U32 R5, RZ, RZ, R15 ;  /* 0x000000ffff057224 */ /* 0x000fe200078e000f */
[----:B------:R-:W-:Y:S01]  /*ef60*/  MOV R3, 0x2 ;  /* 0x0000000200037802 */ /* 0x000fe20000000f00 */
[----:B----4-:R-:W-:Y:S01]  /*ef70*/  IMAD.MOV.U32 R0, RZ, RZ, 0x181f ;  /* 0x0000181fff007424 */ /* 0x010fe200078e00ff */
[----:B------:R-:W-:Y:S02]  /*ef80*/  MOV R2, 0xefa0 ;  /* 0x0000efa000027802 */ /* 0x000fe40000000f00 */
[----:B-123--:R-:W-:Y:S05]  /*ef90*/  CALL.REL.NOINC `($__internal_79_$__cuda_sm70_shflsync_idx_p) ;  /* 0x0000109000007944 */ /* 0x00efea0003c00000 */
[----:B------:R-:W-:Y:S05]  /*efa0*/  BRA `(.L_x_3908) ;  /* 0xffff3a4000007947 */ /* 0x000fea000383ffff */
.L_x_3836:
[----:B------:R-:W-:Y:S01]  /*efb0*/  IMAD.MOV.U32 R5, RZ, RZ, R14 ;  /* 0x000000ffff057224 */ /* 0x000fe200078e000e */
[----:B-1----:R-:W-:Y:S01]  /*efc0*/  MOV R3, 0x3 ;  /* 0x0000000300037802 */ /* 0x002fe20000000f00 */
[----:B------:R-:W-:Y:S01]  /*efd0*/  IMAD.MOV.U32 R0, RZ, RZ, 0x181f ;  /* 0x0000181fff007424 */ /* 0x000fe200078e00ff */
[----:B------:R-:W-:-:S02]  /*efe0*/  MOV R2, 0xf000 ;  /* 0x0000f00000027802 */ /* 0x000fc40000000f00 */
[----:B--234-:R-:W-:Y:S05]  /*eff0*/  CALL.REL.NOINC `($__internal_79_$__cuda_sm70_shflsync_idx_p) ;  /* 0x0000103000007944 */ /* 0x01cfea0003c00000 */
[----:B------:R-:W-:Y:S01]  /*f000*/  IMAD.MOV.U32 R4, RZ, RZ, R0 ;  /* 0x000000ffff047224 */ /* 0x000fe200078e0000 */
[----:B------:R-:W-:Y:S01]  /*f010*/  MOV R3, 0x3 ;  /* 0x0000000300037802 */ /* 0x000fe20000000f00 */
[----:B------:R-:W-:Y:S01]  /*f020*/  IMAD.MOV.U32 R5, RZ, RZ, R15 ;  /* 0x000000ffff057224 */ /* 0x000fe200078e000f */
[----:B------:R-:W-:-:S02]  /*f030*/  MOV R0, 0x181f ;  /* 0x0000181f00007802 */ /* 0x000fc40000000f00 */
[----:B------:R-:W-:Y:S02]  /*f040*/  MOV R2, 0xf060 ;  /* 0x0000f06000027802 */ /* 0x000fe40000000f00 */
[----:B------:R-:W-:Y:S05]  /*f050*/  CALL.REL.NOINC `($__internal_79_$__cuda_sm70_shflsync_idx_p) ;  /* 0x00000fd000007944 */ /* 0x000fea0003c00000 */
[----:B------:R-:W-:Y:S05]  /*f060*/  BRA `(.L_x_3909) ;  /* 0xffff3b0000007947 */ /* 0x000fea000383ffff */
.L_x_3841:
[----:B------:R-:W-:Y:S01]  /*f070*/  IMAD.MOV.U32 R2, RZ, RZ, R233 ;  /* 0x000000ffff027224 */ /* 0x000fe200078e00e9 */
[----:B------:R-:W-:Y:S01]  /*f080*/  MOV R7, 0x1f ;  /* 0x0000001f00077802 */ /* 0x000fe20000000f00 */
[----:B------:R-:W-:Y:S01]  /*f090*/  IMAD.MOV.U32 R5, RZ, RZ, 0x2 ;  /* 0x00000002ff057424 */ /* 0x000fe200078e00ff */
[----:B------:R-:W-:Y:S02]  /*f0a0*/  MOV R6, 0xffffffff ;  /* 0xffffffff00067802 */ /* 0x000fe40000000f00 */
[----:B------:R-:W-:Y:S02]  /*f0b0*/  MOV R3, 0xf0d0 ;  /* 0x0000f0d000037802 */ /* 0x000fe40000000f00 */
[----:B------:R-:W-:Y:S05]  /*f0c0*/  CALL.REL.NOINC `($__internal_78_$__cuda_sm70_shflsync_bfly_p) ;  /* 0x00000f1000007944 */ /* 0x000fea0003c00000 */
[----:B------:R-:W-:Y:S01]  /*f0d0*/  FADD.FTZ R0, R233, R5 ;  /* 0x00000005e9007221 */ /* 0x000fe20000010000 */
[----:B------:R-:W-:Y:S02]  /*f0e0*/  MOV R5, 0x1 ;  /* 0x0000000100057802 */ /* 0x000fe40000000f00 */
[----:B------:R-:W-:Y:S02]  /*f0f0*/  MOV R3, 0xf120 ;  /* 0x0000f12000037802 */ /* 0x000fe40000000f00 */
[----:B------:R-:W-:-:S02]  /*f100*/  MOV R2, R0 ;  /* 0x0000000000027202 */ /* 0x000fc40000000f00 */
[----:B------:R-:W-:Y:S05]  /*f110*/  CALL.REL.NOINC `($__internal_78_$__cuda_sm70_shflsync_bfly_p) ;  /* 0x00000ec000007944 */ /* 0x000fea0003c00000 */
[----:B------:R-:W-:Y:S01]  /*f120*/  FADD.FTZ R0, R0, R5 ;  /* 0x0000000500007221 */ /* 0x000fe20000010000 */
[----:B------:R-:W-:-:S02]  /*f130*/  MOV R2, R232 ;  /* 0x000000e800027202 */ /* 0x000fc40000000f00 */
[----:B------:R-:W-:Y:S02]  /*f140*/  MOV R5, 0x2 ;  /* 0x0000000200057802 */ /* 0x000fe40000000f00 */
[----:B------:R-:W-:Y:S02]  /*f150*/  MOV R3, 0xf170 ;  /* 0x0000f17000037802 */ /* 0x000fe40000000f00 */
[----:B------:R-:W-:Y:S05]  /*f160*/  CALL.REL.NOINC `($__internal_78_$__cuda_sm70_shflsync_bfly_p) ;  /* 0x00000e7000007944 */ /* 0x000fea0003c00000 */
[----:B------:R-:W-:Y:S01]  /*f170*/  FADD.FTZ R4, R232, R5 ;  /* 0x00000005e8047221 */ /* 0x000fe20000010000 */
[----:B------:R-:W-:Y:S02]  /*f180*/  MOV R5, 0x1 ;  /* 0x0000000100057802 */ /* 0x000fe40000000f00 */
[----:B------:R-:W-:Y:S02]  /*f190*/  MOV R3, 0xf1c0 ;  /* 0x0000f1c000037802 */ /* 0x000fe40000000f00 */
[----:B------:R-:W-:Y:S02]  /*f1a0*/  MOV R2, R4 ;  /* 0x0000000400027202 */ /* 0x000fe40000000f00 */
[----:B------:R-:W-:Y:S05]  /*f1b0*/  CALL.REL.NOINC `($__internal_78_$__cuda_sm70_shflsync_bfly_p) ;  /* 0x00000e2000007944 */ /* 0x000fea0003c00000 */
[----:B------:R-:W-:Y:S01]  /*f1c0*/  MOV R3, R5 ;  /* 0x0000000500037202 */ /* 0x000fe20000000f00 */
[----:B------:R-:W-:Y:S05]  /*f1d0*/  BRA `(.L_x_3910) ;  /* 0xffff9fc000007947 */ /* 0x000fea000383ffff */
.L_x_3848:
[----:B-1-34-:R-:W-:Y:S01]  /*f1e0*/  IMAD.MOV.U32 R5, RZ, RZ, R14 ;  /* 0x000000ffff057224 */ /* 0x01afe200078e000e */
[----:B------:R-:W-:Y:S01]  /*f1f0*/  MOV R3, RZ ;  /* 0x000000ff00037202 */ /* 0x000fe20000000f00 */
[----:B------:R-:W-:Y:S01]  /*f200*/  IMAD.MOV.U32 R0, RZ, RZ, 0x181f ;  /* 0x0000181fff007424 */ /* 0x000fe200078e00ff */
[----:B------:R-:W-:-:S02]  /*f210*/  MOV R2, 0xf230 ;  /* 0x0000f23000027802 */ /* 0x000fc40000000f00 */
[----:B------:R-:W-:Y:S05]  /*f220*/  CALL.REL.NOINC `($__internal_79_$__cuda_sm70_shflsync_idx_p) ;  /* 0x00000e0000007944 */ /* 0x000fea0003c00000 */
[----:B------:R-:W-:Y:S01]  /*f230*/  MOV R6, R0 ;  /* 0x0000000000067202 */ /* 0x000fe20000000f00 */
[----:B------:R-:W-:Y:S05]  /*f240*/  BRA `(.L_x_3911) ;  /* 0xffffbbc000007947 */ /* 0x000fea000383ffff */
.L_x_3849:
[----:B------:R-:W-:Y:S01]  /*f250*/  IMAD.MOV.U32 R5, RZ, RZ, R15 ;  /* 0x000000ffff057224 */ /* 0x000fe200078e000f */
[----:B------:R-:W-:Y:S01]  /*f260*/  MOV R3, RZ ;  /* 0x000000ff00037202 */ /* 0x000fe20000000f00 */
[----:B------:R-:W-:Y:S01]  /*f270*/  IMAD.MOV.U32 R0, RZ, RZ, 0x181f ;  /* 0x0000181fff007424 */ /* 0x000fe200078e00ff */
[----:B------:R-:W-:-:S02]  /*f280*/  MOV R2, 0xf2a0 ;  /* 0x0000f2a000027802 */ /* 0x000fc40000000f00 */
[----:B-12---:R-:W-:Y:S05]  /*f290*/  CALL.REL.NOINC `($__internal_79_$__cuda_sm70_shflsync_idx_p) ;  /* 0x00000d9000007944 */ /* 0x006fea0003c00000 */
[----:B------:R-:W-:Y:S05]  /*f2a0*/  BRA `(.L_x_3912) ;  /* 0xffffbb8000007947 */ /* 0x000fea000383ffff */
.L_x_3852:
        /* <DEDUP_REMOVED lines=12> */
.L_x_3855:
[----:B------:R-:W-:Y:S01]  /*f370*/  IMAD.MOV.U32 R5, RZ, RZ, R14 ;  /* 0x000000ffff057224 */ /* 0x000fe200078e000e */
[----:B-1----:R-:W-:Y:S01]  /*f380*/  MOV R3, 0x2 ;  /* 0x0000000200037802 */ /* 0x002fe20000000f00 */
[----:B----4-:R-:W-:Y:S01]  /*f390*/  IMAD.MOV.U32 R0, RZ, RZ, 0x181f ;  /* 0x0000181fff007424 */ /* 0x010fe200078e00ff */
[----:B------:R-:W-:Y:S02]  /*f3a0*/  MOV R2, 0xf3c0 ;  /* 0x0000f3c000027802 */ /* 0x000fe40000000f00 */
[----:B--23--:R-:W-:Y:S05]  /*f3b0*/  CALL.REL.NOINC `($__internal_79_$__cuda_sm70_shflsync_idx_p) ;  /* 0x00000c7000007944 */ /* 0x00cfea0003c00000 */
[----:B------:R-:W-:Y:S01]  /*f3c0*/  MOV R6, R0 ;  /* 0x0000000000067202 */ /* 0x000fe20000000f00 */
[----:B------:R-:W-:Y:S05]  /*f3d0*/  BRA `(.L_x_3914) ;  /* 0xffffbd5000007947 */ /* 0x000fea000383ffff */
.L_x_3856:
[----:B------:R-:W-:Y:S01]  /*f3e0*/  IMAD.MOV.U32 R5, RZ, RZ, R15 ;  /* 0x000000ffff057224 */ /* 0x000fe200078e000f */
[----:B------:R-:W-:Y:S01]  /*f3f0*/  MOV R3, 0x2 ;  /* 0x0000000200037802 */ /* 0x000fe20000000f00 */
[----:B----4-:R-:W-:Y:S01]  /*f400*/  IMAD.MOV.U32 R0, RZ, RZ, 0x181f ;  /* 0x0000181fff007424 */ /* 0x010fe200078e00ff */
[----:B------:R-:W-:Y:S02]  /*f410*/  MOV R2, 0xf430 ;  /* 0x0000f43000027802 */ /* 0x000fe40000000f00 */
[----:B-123--:R-:W-:Y:S05]  /*f420*/  CALL.REL.NOINC `($__internal_79_$__cuda_sm70_shflsync_idx_p) ;  /* 0x00000c0000007944 */ /* 0x00efea0003c00000 */
[----:B------:R-:W-:Y:S05]  /*f430*/  BRA `(.L_x_3915) ;  /* 0xffffbd1000007947 */ /* 0x000fea000383ffff */
.L_x_3859:
        /* <DEDUP_REMOVED lines=12> */
.L_x_3861:
[----:B------:R-:W-:Y:S01]  /*f500*/  IMAD.MOV.U32 R5, RZ, RZ, R20 ;  /* 0x000000ffff057224 */ /* 0x000fe200078e0014 */
[----:B------:R-:W-:Y:S01]  /*f510*/  MOV R3, RZ ;  /* 0x000000ff00037202 */ /* 0x000fe20000000f00 */
[----:B------:R-:W-:Y:S01]  /*f520*/  IMAD.MOV.U32 R0, RZ, RZ, 0x1c1f ;  /* 0x00001c1fff007424 */ /* 0x000fe200078e00ff */
[----:B------:R-:W-:Y:S02]  /*f530*/  MOV R2, 0xf550 ;  /* 0x0000f55000027802 */ /* 0x000fe40000000f00 */
[----:B------:R-:W-:Y:S05]  /*f540*/  CALL.REL.NOINC `($__internal_79_$__cuda_sm70_shflsync_idx_p) ;  /* 0x00000ae000007944 */ /* 0x000fea0003c00000 */
[----:B------:R-:W-:Y:S01]  /*f550*/  MOV R4, R0 ;  /* 0x0000000000047202 */ /* 0x000fe20000000f00 */
[----:B------:R-:W-:Y:S05]  /*f560*/  BRA `(.L_x_3917) ;  /* 0xffffc0e000007947 */ /* 0x000fea000383ffff */
.L_x_3862:
[----:B------:R-:W-:Y:S01]  /*f570*/  IMAD.MOV.U32 R5, RZ, RZ, R21 ;  /* 0x000000ffff057224 */ /* 0x000fe200078e0015 */
[----:B------:R-:W-:Y:S01]  /*f580*/  MOV R3, RZ ;  /* 0x000000ff00037202 */ /* 0x000fe20000000f00 */
[----:B------:R-:W-:Y:S01]  /*f590*/  IMAD.MOV.U32 R0, RZ, RZ, 0x1c1f ;  /* 0x00001c1fff007424 */ /* 0x000fe200078e00ff */
[----:B------:R-:W-:Y:S02]  /*f5a0*/  MOV R2, 0xf5c0 ;  /* 0x0000f5c000027802 */ /* 0x000fe40000000f00 */
[----:B-12---:R-:W-:Y:S05]  /*f5b0*/  CALL.REL.NOINC `($__internal_79_$__cuda_sm70_shflsync_idx_p) ;  /* 0x00000a7000007944 */ /* 0x006fea0003c00000 */
[----:B------:R-:W-:Y:S05]  /*f5c0*/  BRA `(.L_x_3918) ;  /* 0xffffc0a000007947 */ /* 0x000fea000383ffff */
.L_x_3865:
        /* <DEDUP_REMOVED lines=12> */
.L_x_3869:
[----:B------:R-:W-:Y:S01]  /*f690*/  IMAD.MOV.U32 R5, RZ, RZ, R12 ;  /* 0x000000ffff057224 */ /* 0x000fe200078e000c */
[----:B------:R-:W-:Y:S01]  /*f6a0*/  MOV R3, RZ ;  /* 0x000000ff00037202 */ /* 0x000fe20000000f00 */
[----:B------:R-:W-:Y:S01]  /*f6b0*/  IMAD.MOV.U32 R0, RZ, RZ, 0x181f ;  /* 0x0000181fff007424 */ /* 0x000fe200078e00ff */
[----:B------:R-:W-:Y:S02]  /*f6c0*/  MOV R2, 0xf6e0 ;  /* 0x0000f6e000027802 */ /* 0x000fe40000000f00 */
[----:B------:R-:W-:Y:S05]  /*f6d0*/  CALL.REL.NOINC `($__internal_79_$__cuda_sm70_shflsync_idx_p) ;  /* 0x0000095000007944 */ /* 0x000fea0003c00000 */
[----:B------:R-:W-:Y:S01]  /*f6e0*/  MOV R4, R0 ;  /* 0x0000000000047202 */ /* 0x000fe20000000f00 */
[----:B------:R-:W-:Y:S05]  /*f6f0*/  BRA `(.L_x_3920) ;  /* 0xffffe0f000007947 */ /* 0x000fea000383ffff */
.L_x_3870:
[----:B------:R-:W-:Y:S01]  /*f700*/  IMAD.MOV.U32 R5, RZ, RZ, R15 ;  /* 0x000000ffff057224 */ /* 0x000fe200078e000f */
[----:B------:R-:W-:Y:S01]  /*f710*/  MOV R3, RZ ;  /* 0x000000ff00037202 */ /* 0x000fe20000000f00 */
[----:B------:R-:W-:Y:S01]  /*f720*/  IMAD.MOV.U32 R0, RZ, RZ, 0x181f ;  /* 0x0000181fff007424 */ /* 0x000fe200078e00ff */
[----:B------:R-:W-:Y:S02]  /*f730*/  MOV R2, 0xf750 ;  /* 0x0000f75000027802 */ /* 0x000fe40000000f00 */
[----:B-12---:R-:W-:Y:S05]  /*f740*/  CALL.REL.NOINC `($__internal_79_$__cuda_sm70_shflsync_idx_p) ;  /* 0x000008e000007944 */ /* 0x006fea0003c00000 */
[----:B------:R-:W-:Y:S05]  /*f750*/  BRA `(.L_x_3921) ;  /* 0xffffe0b000007947 */ /* 0x000fea000383ffff */
.L_x_3873:
        /* <DEDUP_REMOVED lines=12> */
.L_x_3876:
[----:B------:R-:W-:Y:S01]  /*f820*/  IMAD.MOV.U32 R5, RZ, RZ, R12 ;  /* 0x000000ffff057224 */ /* 0x000fe200078e000c */
[----:B-1----:R-:W-:Y:S01]  /*f830*/  MOV R3, 0x2 ;  /* 0x0000000200037802 */ /* 0x002fe20000000f00 */
[----:B----4-:R-:W-:Y:S01]  /*f840*/  IMAD.MOV.U32 R0, RZ, RZ, 0x181f ;  /* 0x0000181fff007424 */ /* 0x010fe200078e00ff */
[----:B------:R-:W-:Y:S02]  /*f850*/  MOV R2, 0xf870 ;  /* 0x0000f87000027802 */ /* 0x000fe40000000f00 */
[----:B--23--:R-:W-:Y:S05]  /*f860*/  CALL.REL.NOINC `($__internal_79_$__cuda_sm70_shflsync_idx_p) ;  /* 0x000007c000007944 */ /* 0x00cfea0003c00000 */
[----:B------:R-:W-:Y:S01]  /*f870*/  MOV R4, R0 ;  /* 0x0000000000047202 */ /* 0x000fe20000000f00 */
[----:B------:R-:W-:Y:S05]  /*f880*/  BRA `(.L_x_3923) ;  /* 0xffffe29000007947 */ /* 0x000fea000383ffff */
.L_x_3877:
[----:B------:R-:W-:Y:S01]  /*f890*/  IMAD.MOV.U32 R5, RZ, RZ, R15 ;  /* 0x000000ffff057224 */ /* 0x000fe200078e000f */
[----:B------:R-:W-:Y:S01]  /*f8a0*/  MOV R3, 0x2 ;  /* 0x0000000200037802 */ /* 0x000fe20000000f00 */
[----:B----4-:R-:W-:Y:S01]  /*f8b0*/  IMAD.MOV.U32 R0, RZ, RZ, 0x181f ;  /* 0x0000181fff007424 */ /* 0x010fe200078e00ff */
[----:B------:R-:W-:Y:S02]  /*f8c0*/  MOV R2, 0xf8e0 ;  /* 0x0000f8e000027802 */ /* 0x000fe40000000f00 */
[----:B-123--:R-:W-:Y:S05]  /*f8d0*/  CALL.REL.NOINC `($__internal_79_$__cuda_sm70_shflsync_idx_p) ;  /* 0x0000075000007944 */ /* 0x00efea0003c00000 */
[----:B------:R-:W-:Y:S05]  /*f8e0*/  BRA `(.L_x_3924) ;  /* 0xffffe25000007947 */ /* 0x000fea000383ffff */
.L_x_3880:
        /* <DEDUP_REMOVED lines=12> */
.L_x_3882:
[----:B------:R-:W-:Y:S01]  /*f9b0*/  IMAD.MOV.U32 R5, RZ, RZ, R122 ;  /* 0x000000ffff057224 */ /* 0x000fe200078e007a */
[----:B------:R-:W-:Y:S01]  /*f9c0*/  MOV R3, RZ ;  /* 0x000000ff00037202 */ /* 0x000fe20000000f00 */
[----:B------:R-:W-:Y:S01]  /*f9d0*/  IMAD.MOV.U32 R0, RZ, RZ, 0x1f ;  /* 0x0000001fff007424 */ /* 0x000fe200078e00ff */
[----:B------:R-:W-:Y:S02]  /*f9e0*/  MOV R2, 0xfa00 ;  /* 0x0000fa0000027802 */ /* 0x000fe40000000f00 */
[----:B-1----:R-:W-:Y:S05]  /*f9f0*/  CALL.REL.NOINC `($__internal_79_$__cuda_sm70_shflsync_idx_p) ;  /* 0x0000063000007944 */ /* 0x002fea0003c00000 */
[----:B------:R-:W-:Y:S01]  /*fa00*/  MOV R9, R0 ;  /* 0x0000000000097202 */ /* 0x000fe20000000f00 */
[----:B------:R-:W-:Y:S05]  /*fa10*/  BRA `(.L_x_3926) ;  /* 0xffffe4d000007947 */ /* 0x000fea000383ffff */
.L_x_3883:
[----:B------:R-:W-:Y:S01]  /*fa20*/  IMAD.MOV.U32 R5, RZ, RZ, R122 ;  /* 0x000000ffff057224 */ /* 0x000fe200078e007a */
[----:B------:R-:W-:Y:S01]  /*fa30*/  MOV R3, 0x1 ;  /* 0x0000000100037802 */ /* 0x000fe20000000f00 */
[----:B------:R-:W-:Y:S01]  /*fa40*/  IMAD.MOV.U32 R0, RZ, RZ, 0x1f ;  /* 0x0000001fff007424 */ /* 0x000fe200078e00ff */
[----:B------:R-:W-:Y:S02]  /*fa50*/  MOV R2, 0xfa70 ;  /* 0x0000fa7000027802 */ /* 0x000fe40000000f00 */
[----:B-123--:R-:W-:Y:S05]  /*fa60*/  CALL.REL.NOINC `($__internal_79_$__cuda_sm70_shflsync_idx_p) ;  /* 0x000005c000007944 */ /* 0x00efea0003c00000 */
[----:B------:R-:W-:Y:S01]  /*fa70*/  MOV R8, R0 ;  /* 0x0000000000087202 */ /* 0x000fe20000000f00 */
[----:B------:R-:W-:Y:S05]  /*fa80*/  BRA `(.L_x_3927) ;  /* 0xffffe48000007947 */ /* 0x000fea000383ffff */
.L_x_3884:
[----:B------:R-:W-:Y:S02]  /*fa90*/  MOV R2, 0x1 ;  /* 0x0000000100027802 */ /* 0x000fe40000000f00 */
[----:B------:R-:W-:-:S02]  /*faa0*/  MOV R3, 0xfac0 ;  /* 0x0000fac000037802 */ /* 0x000fc40000000f00 */
[----:B--234-:R-:W-:Y:S05]  /*fab0*/  CALL.REL.NOINC `($__internal_80_$__cuda_sm70_shflsync_up_p) ;  /* 0x000005c000007944 */ /* 0x01cfea0003c00000 */
[----:B------:R-:W-:Y:S05]  /*fac0*/  BRA `(.L_x_3928) ;  /* 0xffffe56000007947 */ /* 0x000fea000383ffff */
.L_x_3885:
[----:B------:R-:W-:Y:S02]  /*fad0*/  MOV R2, 0x2 ;  /* 0x0000000200027802 */ /* 0x000fe40000000f00 */
[----:B------:R-:W-:-:S02]  /*fae0*/  MOV R3, 0xfb00 ;  /* 0x0000fb0000037802 */ /* 0x000fc40000000f00 */
[----:B--23--:R-:W-:Y:S05]  /*faf0*/  CALL.REL.NOINC `($__internal_80_$__cuda_sm70_shflsync_up_p) ;  /* 0x0000058000007944 */ /* 0x00cfea0003c00000 */
        /* <DEDUP_REMOVED lines=23> */
.L_x_3889:
[----:B------:R-:W-:Y:S02]  /*fc70*/  MOV R2, 0x1 ;  /* 0x0000000100027802 */ /* 0x000fe40000000f00 */
[----:B------:R-:W-:Y:S02]  /*fc80*/  MOV R3, 0xfca0 ;  /* 0x0000fca000037802 */ /* 0x000fe40000000f00 */
[----:B------:R-:W-:Y:S05]  /*fc90*/  CALL.REL.NOINC `($__internal_80_$__cuda_sm70_shflsync_up_p) ;  /* 0x000003e000007944 */ /* 0x000fea0003c00000 */
[----:B------:R-:W-:Y:S01]  /*fca0*/  MOV R2, R4 ;  /* 0x0000000400027202 */ /* 0x000fe20000000f00 */
[----:B------:R-:W-:Y:S05]  /*fcb0*/  BRA `(.L_x_3930) ;  /* 0xffffe5c000007947 */ /* 0x000fea000383ffff */
.L_x_3890:
[----:B------:R-:W-:Y:S02]  /*fcc0*/  MOV R2, 0x2 ;  /* 0x0000000200027802 */ /* 0x000fe40000000f00 */
[----:B------:R-:W-:Y:S02]  /*fcd0*/  MOV R3, 0xfcf0 ;  /* 0x0000fcf000037802 */ /* 0x000fe40000000f00 */
        /* <DEDUP_REMOVED lines=24> */
.L_x_3892:
[----:B------:R-:W-:Y:S02]  /*fe60*/  SEL R0, RZ, 0x1, P0 ;  /* 0x00000001ff007807 */ /* 0x000fe40000000000 */
[----:B------:R-:W-:Y:S02]  /*fe70*/  MOV R2, 0xfe90 ;  /* 0x0000fe9000027802 */ /* 0x000fe40000000f00 */
[----:B-1----:R-:W-:Y:S05]  /*fe80*/  CALL.REL.NOINC `($__internal_81_$__cuda_sm70_votesync_ballot) ;  /* 0x0000026000007944 */ /* 0x002fea0003c00000 */
[----:B------:R-:W-:Y:S01]  /*fe90*/  MOV R11, R0 ;  /* 0x00000000000b7202 */ /* 0x000fe20000000f00 */
[----:B------:R-:W-:Y:S05]  /*fea0*/  BRA `(.L_x_3932) ;  /* 0xffffe56000007947 */ /* 0x000fea000383ffff */
.L_x_3893:
[----:B------:R-:W-:Y:S01]  /*feb0*/  IMAD.MOV.U32 R5, RZ, RZ, R6 ;  /* 0x000000ffff057224 */ /* 0x000fe200078e0006 */
[----:B---3--:R-:W-:Y:S01]  /*fec0*/  MOV R3, R10 ;  /* 0x0000000a00037202 */ /* 0x008fe20000000f00 */
[----:B------:R-:W-:Y:S01]  /*fed0*/  IMAD.MOV.U32 R0, RZ, RZ, 0x1f ;  /* 0x0000001fff007424 */ /* 0x000fe200078e00ff */
[----:B------:R-:W-:Y:S02]  /*fee0*/  MOV R2, 0xff00 ;  /* 0x0000ff0000027802 */ /* 0x000fe40000000f00 */
[----:B-12---:R-:W-:Y:S05]  /*fef0*/  CALL.REL.NOINC `($__internal_79_$__cuda_sm70_shflsync_idx_p) ;  /* 0x0000013000007944 */ /* 0x006fea0003c00000 */
[----:B------:R-:W-:Y:S01]  /*ff00*/  IMAD.MOV.U32 R8, RZ, RZ, R0 ;  /* 0x000000ffff087224 */ /* 0x000fe200078e0000 */
[----:B------:R-:W-:Y:S01]  /*ff10*/  MOV R3, R10 ;  /* 0x0000000a00037202 */ /* 0x000fe20000000f00 */
[----:B------:R-:W-:Y:S01]  /*ff20*/  IMAD.MOV.U32 R5, RZ, RZ, R7 ;  /* 0x000000ffff057224 */ /* 0x000fe200078e0007 */
[----:B------:R-:W-:Y:S02]  /*ff30*/  MOV R0, 0x1f ;  /* 0x0000001f00007802 */ /* 0x000fe40000000f00 */
[----:B------:R-:W-:-:S02]  /*ff40*/  MOV R2, 0xff60 ;  /* 0x0000ff6000027802 */ /* 0x000fc40000000f00 */
[----:B------:R-:W-:Y:S05]  /*ff50*/  CALL.REL.NOINC `($__internal_79_$__cuda_sm70_shflsync_idx_p) ;  /* 0x000000d000007944 */ /* 0x000fea0003c00000 */
[----:B------:R-:W-:Y:S01]  /*ff60*/  MOV R7, R0 ;  /* 0x0000000000077202 */ /* 0x000fe20000000f00 */
[----:B------:R-:W-:Y:S05]  /*ff70*/  BRA `(.L_x_3933) ;  /* 0xffffe4d000007947 */ /* 0x000fea000383ffff */
.L_x_3896:
[----:B------:R-:W-:Y:S01]  /*ff80*/  IMAD.MOV.U32 R5, RZ, RZ, R4 ;  /* 0x000000ffff057224 */ /* 0x000fe200078e0004 */
[----:B------:R-:W-:-:S02]  /*ff90*/  MOV R0, 0x1f ;  /* 0x0000001f00007802 */ /* 0x000fc40000000f00 */
[----:B------:R-:W-:Y:S02]  /*ffa0*/  MOV R2, 0xffc0 ;  /* 0x0000ffc000027802 */ /* 0x000fe40000000f00 */
[----:B-1234-:R-:W-:Y:S05]  /*ffb0*/  CALL.REL.NOINC `($__internal_79_$__cuda_sm70_shflsync_idx_p) ;  /* 0x0000007000007944 */ /* 0x01efea0003c00000 */
[----:B------:R-:W-:Y:S01]  /*ffc0*/  MOV R13, R0 ;  /* 0x00000000000d7202 */ /* 0x000fe20000000f00 */
[----:B------:R-:W-:Y:S05]  /*ffd0*/  BRA `(.L_x_3895) ;  /* 0xffffe4d000007947 */ /* 0x000fea000383ffff */
        .weak           $__internal_78_$__cuda_sm70_shflsync_bfly_p
        .type           $__internal_78_$__cuda_sm70_shflsync_bfly_p,@function
        .size           $__internal_78_$__cuda_sm70_shflsync_bfly_p,($__internal_79_$__cuda_sm70_shflsync_idx_p - $__internal_78_$__cuda_sm70_shflsync_bfly_p)
$__internal_78_$__cuda_sm70_shflsync_bfly_p:
[----:B------:R-:W-:Y:S04]  /*ffe0*/  WARPSYNC R6 ;  /* 0x0000000600007348 */ /* 0x000fe80003800000 */
[----:B------:R1:W2:Y:S02]  /*fff0*/  SHFL.BFLY PT, R5, R2, R5, R7 ;  /* 0x0c00000502057389 */ /* 0x0002a400000e0007 */
[----:B-1----:R-:W-:Y:S02]  /*10000*/  MOV R2, R3 ;  /* 0x0000000300027202 */ /* 0x002fe40000000f00 */
[----:B------:R-:W-:-:S04]  /*10010*/  MOV R3, 0x0 ;  /* 0x0000000000037802 */ /* 0x000fc80000000f00 */
[----:B--2---:R-:W-:Y:S05]  /*10020*/  RET.REL.NODEC R2 `(_ZN7cutlass13device_kernelIN5flash19enable_sm80_to_sm89INS1_16FlashAttnFwdSm80INS1_25CollectiveMainloopFwdSm80ILi8ELi1ELb0EN4cute5tupleIJNS5_1CILi128EEENS7_ILi64EEENS7_ILi256EEEEEELi256ENS_6half_tEfNS_4arch4Sm80ELb0ELb0ELb0ELb1ELb0ELb0ELb1ELb1EEENS1_21CollectiveEpilogueFwdINS6_IJS8_SA_S9_EEENS6_IJNS7_ILi1EEESI_SI_EEESC_SE_Li256ELb1ELb1ELb1ELb0EEENS1_36VarlenDynamicPersistentTileSchedulerILi128ELi64ELi256ELi256ELb1ELb1ELb0ELb0ELb1ELb1EEEEEEEEEvNT_6ParamsE) ;  /* 0xfffeffd002007950 */ /* 0x004fea0003c3ffff */
        .weak           $__internal_79_$__cuda_sm70_shflsync_idx_p
        .type           $__internal_79_$__cuda_sm70_shflsync_idx_p,@function
        .size           $__internal_79_$__cuda_sm70_shflsync_idx_p,($__internal_80_$__cuda_sm70_shflsync_up_p - $__internal_79_$__cuda_sm70_shflsync_idx_p)
$__internal_79_$__cuda_sm70_shflsync_idx_p:
[----:B------:R-:W-:-:S04]  /*10030*/  MOV R123, 0xffffffff ;  /* 0xffffffff007b7802 */ /* 0x000fc80000000f00 */
[----:B------:R-:W-:Y:S04]  /*10040*/  WARPSYNC R123 ;  /* 0x0000007b00007348 */ /* 0x000fe80003800000 */
[----:B------:R1:W2:Y:S02]  /*10050*/  SHFL.IDX PT, R0, R5, R3, R0 ;  /* 0x0000000305007389 */ /* 0x0002a400000e0000 */
[----:B-1----:R-:W-:-:S04]  /*10060*/  MOV R3, 0x0 ;  /* 0x0000000000037802 */ /* 0x002fc80000000f00 */
[----:B--2---:R-:W-:Y:S05]  /*10070*/  RET.REL.NODEC R2 `(_ZN7cutlass13device_kernelIN5flash19enable_sm80_to_sm89INS1_16FlashAttnFwdSm80INS1_25CollectiveMainloopFwdSm80ILi8ELi1ELb0EN4cute5tupleIJNS5_1CILi128EEENS7_ILi64EEENS7_ILi256EEEEEELi256ENS_6half_tEfNS_4arch4Sm80ELb0ELb0ELb0ELb1ELb0ELb0ELb1ELb1EEENS1_21CollectiveEpilogueFwdINS6_IJS8_SA_S9_EEENS6_IJNS7_ILi1EEESI_SI_EEESC_SE_Li256ELb1ELb1ELb1ELb0EEENS1_36VarlenDynamicPersistentTileSchedulerILi128ELi64ELi256ELi256ELb1ELb1ELb0ELb0ELb1ELb1EEEEEEEEEvNT_6ParamsE) ;  /* 0xfffeff8002007950 */ /* 0x004fea0003c3ffff */
        .weak           $__internal_80_$__cuda_sm70_shflsync_up_p
        .type           $__internal_80_$__cuda_sm70_shflsync_up_p,@function
        .size           $__internal_80_$__cuda_sm70_shflsync_up_p,($__internal_81_$__cuda_sm70_votesync_ballot - $__internal_80_$__cuda_sm70_shflsync_up_p)
$__internal_80_$__cuda_sm70_shflsync_up_p:
[----:B------:R-:W-:Y:S02]  /*10080*/  IMAD.MOV.U32 R4, RZ, RZ, RZ ;  /* 0x000000ffff047224 */ /* 0x000fe400078e00ff */
[----:B------:R-:W-:-:S04]  /*10090*/  IMAD.MOV.U32 R10, RZ, RZ, -0x1 ;  /* 0xffffffffff0a7424 */ /* 0x000fc800078e00ff */
[----:B------:R-:W-:Y:S04]  /*100a0*/  WARPSYNC R10 ;  /* 0x0000000a00007348 */ /* 0x000fe80003800000 */
[----:B------:R1:W2:Y:S02]  /*100b0*/  SHFL.UP PT, R4, R0, R2, R4 ;  /* 0x0400000200047389 */ /* 0x0002a400000e0004 */
[----:B-1----:R-:W-:Y:S02]  /*100c0*/  MOV R2, R3 ;  /* 0x0000000300027202 */ /* 0x002fe40000000f00 */
[----:B------:R-:W-:-:S04]  /*100d0*/  MOV R3, 0x0 ;  /* 0x0000000000037802 */ /* 0x000fc80000000f00 */
[----:B--2---:R-:W-:Y:S05]  /*100e0*/  RET.REL.NODEC R2 `(_ZN7cutlass13device_kernelIN5flash19enable_sm80_to_sm89INS1_16FlashAttnFwdSm80INS1_25CollectiveMainloopFwdSm80ILi8ELi1ELb0EN4cute5tupleIJNS5_1CILi128EEENS7_ILi64EEENS7_ILi256EEEEEELi256ENS_6half_tEfNS_4arch4Sm80ELb0ELb0ELb0ELb1ELb0ELb0ELb1ELb1EEENS1_21CollectiveEpilogueFwdINS6_IJS8_SA_S9_EEENS6_IJNS7_ILi1EEESI_SI_EEESC_SE_Li256ELb1ELb1ELb1ELb0EEENS1_36VarlenDynamicPersistentTileSchedulerILi128ELi64ELi256ELi256ELb1ELb1ELb0ELb0ELb1ELb1EEEEEEEEEvNT_6ParamsE) ;  /* 0xfffeff1002007950 */ /* 0x004fea0003c3ffff */
        .weak           $__internal_81_$__cuda_sm70_votesync_ballot
        .type           $__internal_81_$__cuda_sm70_votesync_ballot,@function
        .size           $__internal_81_$__cuda_sm70_votesync_ballot,(.L_x_5248 - $__internal_81_$__cuda_sm70_votesync_ballot)
$__internal_81_$__cuda_sm70_votesync_ballot:
[----:B------:R-:W-:Y:S01]  /*100f0*/  ISETP.NE.U32.AND P0, PT, R0, 0x1, PT ;  /* 0x000000010000780c */ /* 0x000fe20003f05070 */
[----:B------:R-:W-:-:S04]  /*10100*/  IMAD.MOV.U32 R3, RZ, RZ, -0x1 ;  /* 0xffffffffff037424 */ /* 0x000fc800078e00ff */
[----:B------:R-:W-:Y:S08]  /*10110*/  WARPSYNC R3 ;  /* 0x0000000300007348 */ /* 0x000ff00003800000 */
[----:B------:R-:W-:-:S04]  /*10120*/  VOTE.ANY R0, PT, !P0 ;  /* 0x0000000000007806 */ /* 0x000fc800040e0100 */
[----:B------:R-:W-:Y:S01]  /*10130*/  LOP3.LUT R0, R0, R3, RZ, 0xc0, !PT ;  /* 0x0000000300007212 */ /* 0x000fe200078ec0ff */
[----:B------:R-:W-:-:S04]  /*10140*/  IMAD.MOV.U32 R3, RZ, RZ, 0x0 ;  /* 0x00000000ff037424 */ /* 0x000fc800078e00ff */
[----:B------:R-:W-:Y:S05]  /*10150*/  RET.REL.NODEC R2 `(_ZN7cutlass13device_kernelIN5flash19enable_sm80_to_sm89INS1_16FlashAttnFwdSm80INS1_25CollectiveMainloopFwdSm80ILi8ELi1ELb0EN4cute5tupleIJNS5_1CILi128EEENS7_ILi64EEENS7_ILi256EEEEEELi256ENS_6half_tEfNS_4arch4Sm80ELb0ELb0ELb0ELb1ELb0ELb0ELb1ELb1EEENS1_21CollectiveEpilogueFwdINS6_IJS8_SA_S9_EEENS6_IJNS7_ILi1EEESI_SI_EEESC_SE_Li256ELb1ELb1ELb1ELb0EEENS1_36VarlenDynamicPersistentTileSchedulerILi128ELi64ELi256ELi256ELb1ELb1ELb0ELb0ELb1ELb1EEEEEEEEEvNT_6ParamsE) ;  /* 0xfffefea002007950 */ /* 0x000fea0003c3ffff */
.L_x_3934:
        /* <DEDUP_REMOVED lines=10> */
.L_x_5248:


//--------------------- .text._ZN7cutlass13device_kernelIN5flash19enable_sm80_to_sm89INS1_16FlashAttnFwdSm80INS1_25CollectiveMainloopFwdSm80ILi8ELi1ELb0EN4cute5tupleIJNS5_1CILi128EEENS7_ILi48EEENS7_ILi256EEEEEELi256ENS_6half_tEfNS_4arch4Sm80ELb0ELb0ELb0ELb1ELb0ELb1ELb1ELb1EEENS1_21CollectiveEpilogueFwdINS6_IJS8_SA_S9_EEENS6_IJNS7_ILi1EEESI_SI_EEESC_SE_Li256ELb1ELb1ELb1ELb0EEENS1_36VarlenDynamicPersistentTileSchedulerILi128ELi48ELi256ELi256ELb1ELb1ELb0ELb0ELb1ELb1EEEEEEEEEvNT_6ParamsE --------------------------
	.section	.text._ZN7cutlass13device_kernelIN5flash19enable_sm80_to_sm89INS1_16FlashAttnFwdSm80INS1_25CollectiveMainloopFwdSm80ILi8ELi1ELb0EN4cute5tupleIJNS5_1CILi128EEENS7_ILi48EEENS7_ILi256EEEEEELi256ENS_6half_tEfNS_4arch4Sm80ELb0ELb0ELb0ELb1ELb0ELb1ELb1ELb1EEENS1_21CollectiveEpilogueFwdINS6_IJS8_SA_S9_EEENS6_IJNS7_ILi1EEESI_SI_EEESC_SE_Li256ELb1ELb1ELb1ELb0EEENS1_36VarlenDynamicPersistentTileSchedulerILi128ELi48ELi256ELi256ELb1ELb1ELb0ELb0ELb1ELb1EEEEEEEEEvNT_6ParamsE,"ax",@progbits
	.sectioninfo	@"SHI_REGISTERS=255"
	.align	128
.text._ZN7cutlass13device_kernelIN5flash19enable_sm80_to_sm89INS1_16FlashAttnFwdSm80INS1_25CollectiveMainloopFwdSm80ILi8ELi1ELb0EN4cute5tupleIJNS5_1CILi128EEENS7_ILi48EEENS7_ILi256EEEEEELi256ENS_6half_tEfNS_4arch4Sm80ELb0ELb0ELb0ELb1ELb0ELb1ELb1ELb1EEENS1_21CollectiveEpilogueFwdINS6_IJS8_SA_S9_EEENS6_IJNS7_ILi1EEESI_SI_EEESC_SE_Li256ELb1ELb1ELb1ELb0EEENS1_36VarlenDynamicPersistentTileSchedulerILi128ELi48ELi256ELi256ELb1ELb1ELb0ELb0ELb1ELb1EEEEEEEEEvNT_6ParamsE:
        .type           _ZN7cutlass13device_kernelIN5flash19enable_sm80_to_sm89INS1_16FlashAttnFwdSm80INS1_25CollectiveMainloopFwdSm80ILi8ELi1ELb0EN4cute5tupleIJNS5_1CILi128EEENS7_ILi48EEENS7_ILi256EEEEEELi256ENS_6half_tEfNS_4arch4Sm80ELb0ELb0ELb0ELb1ELb0ELb1ELb1ELb1EEENS1_21CollectiveEpilogueFwdINS6_IJS8_SA_S9_EEENS6_IJNS7_ILi1EEESI_SI_EEESC_SE_Li256ELb1ELb1ELb1ELb0EEENS1_36VarlenDynamicPersistentTileSchedulerILi128ELi48ELi256ELi256ELb1ELb1ELb0ELb0ELb1ELb1EEEEEEEEEvNT_6ParamsE,@function
        .size           _ZN7cutlass13device_kernelIN5flash19enable_sm80_to_sm89INS1_16FlashAttnFwdSm80INS1_25CollectiveMainloopFwdSm80ILi8ELi1ELb0EN4cute5tupleIJNS5_1CILi128EEENS7_ILi48EEENS7_ILi256EEEEEELi256ENS_6half_tEfNS_4arch4Sm80ELb0ELb0ELb0ELb1ELb0ELb1ELb1ELb1EEENS1_21CollectiveEpilogueFwdINS6_IJS8_SA_S9_EEENS6_IJNS7_ILi1EEESI_SI_EEESC_SE_Li256ELb1ELb1ELb1ELb0EEENS1_36VarlenDynamicPersistentTileSchedulerILi128ELi48ELi256ELi256ELb1ELb1ELb0ELb0ELb1ELb1EEEEEEEEEvNT_6ParamsE,(.L_x_5253 - _ZN7cutlass13device_kernelIN5flash19enable_sm80_to_sm89INS1_16FlashAttnFwdSm80INS1_25CollectiveMainloopFwdSm80ILi8ELi1ELb0EN4cute5tupleIJNS5_1CILi128EEENS7_ILi48EEENS7_ILi256EEEEEELi256ENS_6half_tEfNS_4arch4Sm80ELb0ELb0ELb0ELb1ELb0ELb1ELb1ELb1EEENS1_21CollectiveEpilogueFwdINS6_IJS8_SA_S9_EEENS6_IJNS7_ILi1EEESI_SI_EEESC_SE_Li256ELb1ELb1ELb1ELb0EEENS1_36VarlenDynamicPersistentTileSchedulerILi128ELi48ELi256ELi256ELb1ELb1ELb0ELb0ELb1ELb1EEEEEEEEEvNT_6ParamsE)
        .other          _ZN7cutlass13device_kernelIN5flash19enable_sm80_to_sm89INS1_16FlashAttnFwdSm80INS1_25CollectiveMainloopFwdSm80ILi8ELi1ELb0EN4cute5tupleIJNS5_1CILi128EEENS7_ILi48EEENS7_ILi256EEEEEELi256ENS_6half_tEfNS_4arch4Sm80ELb0ELb0ELb0ELb1ELb0ELb1ELb1ELb1EEENS1_21CollectiveEpilogueFwdINS6_IJS8_SA_S9_EEENS6_IJNS7_ILi1EEESI_SI_EEESC_SE_Li256ELb1ELb1ELb1ELb0EEENS1_36VarlenDynamicPersistentTileSchedulerILi128ELi48ELi256ELi256ELb1ELb1ELb0ELb0ELb1ELb1EEEEEEEEEvNT_6ParamsE,@"STO_CUDA_ENTRY STV_DEFAULT"
_ZN7cutlass13device_kernelIN5flash19enable_sm80_to_sm89INS1_16FlashAttnFwdSm80INS1_25CollectiveMainloopFwdSm80ILi8ELi1ELb0EN4cute5tupleIJNS5_1CILi128EEENS7_ILi48EEENS7_ILi256EEEEEELi256ENS_6half_tEfNS_4arch4Sm80ELb0ELb0ELb0ELb1ELb0ELb1ELb1ELb1EEENS1_21CollectiveEpilogueFwdINS6_IJS8_SA_S9_EEENS6_IJNS7_ILi1EEESI_SI_EEESC_SE_Li256ELb1ELb1ELb1ELb0EEENS1_36VarlenDynamicPersistentTileSchedulerILi128ELi48ELi256ELi256ELb1ELb1ELb0ELb0ELb1ELb1EEEEEEEEEvNT_6ParamsE:
        /* <DEDUP_REMOVED lines=54> */
.L_x_3940:
        /* <DEDUP_REMOVED lines=17> */
.L_x_4126:
        /* <DEDUP_REMOVED lines=16> */
.L_x_4127:
[----:B--2---:R-:W-:-:S05]  /*0570*/  IMAD R0, R0, c[0x0][0x538], RZ ;  /* 0x00014e0000007a24 */ /* 0x004fca00078e02ff */
[----:B------:R-:W-:-:S04]  /*0580*/  IADD3 R6, R0, R6, RZ ;  /* 0x0000000600067210 */ /* 0x000fc80007ffe0ff */
[----:B------:R-:W-:-:S13]  /*0590*/  ISETP.GT.AND P0, PT, R6, UR4, PT ;  /* 0x0000000406007c0c */ /* 0x000fda000bf04270 */
[----:B-1----:R-:W-:Y:S05]  /*05a0*/  @!P0 BRA `(.L_x_3940) ;  /* 0xfffffdb000008947 */ /* 0x002fea000383ffff */
.L_x_3936:
[----:B------:R-:W-:-:S05]  /*05b0*/  IADD3 R12, -R0, R6, RZ ;  /* 0x00000006000c7210 */ /* 0x000fca0007ffe1ff */
[----:B------:R-:W-:-:S05]  /*05c0*/  IMAD R0, R4, c[0x0][0x538], R12 ;  /* 0x00014e0004007a24 */ /* 0x000fca00078e020c */
[----:B------:R-:W-:Y:S01]  /*05d0*/  ISETP.GT.AND P0, PT, R0, UR4, PT ;  /* 0x0000000400007c0c */ /* 0x000fe2000bf04270 */
[----:B------:R-:W-:-:S12]  /*05e0*/  BRA.DIV ~URZ, `(.L_x_3941) ;  /* 0x0001ad327f007947 */ /* 0x000fd8000b800000 */
[----:B------:R-:W-:-:S04]  /*05f0*/  VOTE.ANY R6, PT, !P0 ;  /* 0x0000000000067806 */ /* 0x000fc800040e0100 */
.L_x_4128:
[----:B------:R1:W2:Y:S01]  /*0600*/  POPC R13, R6 ;  /* 0x00000006000d7309 */ /* 0x0002a20000000000 */
[----:B------:R-:W-:Y:S05]  /*0610*/  BRA.DIV ~URZ, `(.L_x_3942) ;  /* 0x0001ad527f007947 */ /* 0x000fea000b800000 */
[----:B--2---:R-:W2:Y:S04]  /*0620*/  SHFL.IDX PT, R11, R8, R13, 0x1f ;  /* 0x00001f0d080b7589 */ /* 0x004ea800000e0000 */
[----:B------:R3:W4:Y:S02]  /*0630*/  SHFL.IDX PT, R10, R7, R13, 0x1f ;  /* 0x00001f0d070a7589 */ /* 0x00072400000e0000 */
[----:B---3--:R-:W-:Y:S02]  /*0640*/  MOV R7, RZ ;  /* 0x000000ff00077202 */ /* 0x008fe40000000f00 */
.L_x_4129:
[----:B--2-4-:R-:W-:Y:S01]  /*0650*/  ISETP.NE.AND P0, PT, R6, RZ, PT ;  /* 0x000000ff0600720c */ /* 0x014fe20003f05270 */
[----:B------:R-:W-:-:S12]  /*0660*/  BSSY B0, `(.L_x_3943) ;  /* 0x0000005000007945 */ /* 0x000fd80003800000 */
[----:B------:R-:W-:Y:S05]  /*0670*/  @!P0 BRA `(.L_x_3944) ;  /* 0x0000003000008947 */ /* 0x000fea0003800000 */
[----:B------:R-:W-:Y:S01]  /*0680*/  IADD3 R3, R13, -0x1, RZ ;  /* 0xffffffff0d037810 */ /* 0x000fe20007ffe0ff */
[----:B------:R-:W-:Y:S05]  /*0690*/  BRA.DIV ~URZ, `(.L_x_3945) ;  /* 0x0001adb27f007947 */ /* 0x000fea000b800000 */
[----:B------:R2:W3:Y:S02]  /*06a0*/  SHFL.IDX PT, R7, R4, R3, 0x1f ;  /* 0x00001f0304077589 */ /* 0x0004e400000e0000 */
.L_x_3944:
[----:B------:R-:W-:Y:S05]  /*06b0*/  BSYNC B0 ;  /* 0x0000000000007941 */ /* 0x000fea0003800000 */
.L_x_3943:
[----:B------:R-:W-:Y:S01]  /*06c0*/  IABS R0, R11 ;  /* 0x0000000b00007213 */ /* 0x000fe20000000000 */
[----:B--23--:R-:W-:-:S04]  /*06d0*/  IMAD R4, R7, c[0x0][0x538], R12 ;  /* 0x00014e0007047a24 */ /* 0x00cfc800078e020c */
[----:B------:R-:W-:Y:S01]  /*06e0*/  IMAD.MOV.U32 R5, RZ, RZ, R0 ;  /* 0x000000ffff057224 */ /* 0x000fe200078e0000 */
[----:B------:R-:W-:Y:S01]  /*06f0*/  IABS R0, R10 ;  /* 0x0000000a00007213 */ /* 0x000fe20000000000 */
[----:B------:R2:W-:Y:S01]  /*0700*/  STL [R1], R4 ;  /* 0x0000000401007387 */ /* 0x0005e20000100800 */
        /* <DEDUP_REMOVED lines=64> */
.L_x_3937:
[----:B------:R-:W-:Y:S01]  /*0b10*/  MOV R0, UR4 ;  /* 0x0000000400007c02 */ /* 0x000fe20008000f00 */
[----:B------:R-:W-:Y:S04]  /*0b20*/  STL [R1+0x4], RZ ;  /* 0x000004ff01007387 */ /* 0x000fe80000100800 */
[----:B------:R-:W-:Y:S04]  /*0b30*/  STL [R1+0x8], RZ ;  /* 0x000008ff01007387 */ /* 0x000fe80000100800 */
[----:B------:R1:W-:Y:S02]  /*0b40*/  STL [R1], R0 ;  /* 0x0000000001007387 */ /* 0x0003e40000100800 */
[----:B-1----:R-:W-:-:S05]  /*0b50*/  MOV R0, c[0x0][0x53c] ;  /* 0x00014f0000007a02 */ /* 0x002fca0000000f00 */
[----:B------:R1:W-:Y:S02]  /*0b60*/  STL [R1+0xc], R0 ;  /* 0x00000c0001007387 */ /* 0x0003e40000100800 */
.L_x_3946:
[----:B-1----:R-:W2:Y:S04]  /*0b70*/  LDL R4, [R1] ;  /* 0x0000000001047983 */ /* 0x002ea80000100800 */
[----:B------:R-:W2:Y:S04]  /*0b80*/  LDL R5, [R1+0x4] ;  /* 0x0000040001057983 */ /* 0x000ea80000100800 */
[----:B------:R-:W2:Y:S04]  /*0b90*/  LDL R6, [R1+0x8] ;  /* 0x0000080001067983 */ /* 0x000ea80000100800 */
[----:B------:R-:W2:Y:S01]  /*0ba0*/  LDL R7, [R1+0xc] ;  /* 0x00000c0001077983 */ /* 0x000ea20000100800 */
[----:B------:R-:W-:Y:S01]  /*0bb0*/  ISETP.NE.AND P0, PT, R14, RZ, PT ;  /* 0x000000ff0e00720c */ /* 0x000fe20003f05270 */
[----:B------:R-:W-:-:S12]  /*0bc0*/  WARPSYNC 0xffffffff ;  /* 0xffffffff00007948 */ /* 0x000fd80003800000 */
[----:B--2---:R1:W-:Y:S04]  /*0bd0*/  @!P0 STS.128 [0x20080], R4 ;  /* 0x02008004ff008388 */ /* 0x0043e80000000c00 */
[----:B------:R-:W-:Y:S06]  /*0be0*/  BAR.ARV 0x5, 0x100 ;  /* 0x0144000000007b1d */ /* 0x000fec0000002000 */
.L_x_3935:
        /* <DEDUP_REMOVED lines=77> */
[----:B------:R-:W-:Y:S01]  /*10c0*/  IADD3 R140, R138, 0x40, RZ ;  /* 0x000000408a8c7810 */ /* 0x000fe20007ffe0ff */
        /* <DEDUP_REMOVED lines=85> */
[--C-:B------:R-:W-:Y:S01]  /*1620*/  IMAD.IADD R191, R2, 0x1, R190.reuse ;  /* 0x0000000102bf7824 */ /* 0x100fe200078e02be */
[----:B------:R2:W-:Y:S01]  /*1630*/  STL [R1+0x28], R7 ;  /* 0x0000280701007387 */ /* 0x0005e20000100800 */
[----:B------:R-:W-:Y:S01]  /*1640*/  IMAD.IADD R2, R6, 0x1, R5 ;  /* 0x0000000106027824 */ /* 0x000fe200078e0205 */
[C---:B------:R-:W-:Y:S01]  /*1650*/  IADD3 R20, R217.reuse, 0x18, RZ ;  /* 0x00000018d9147810 */ /* 0x040fe20007ffe0ff */
[C---:B------:R-:W-:Y:S01]  /*1660*/  IMAD.IADD R193, R0.reuse, 0x1, R190 ;  /* 0x0000000100c17824 */ /* 0x040fe200078e02be */
[----:B------:R3:W-:Y:S01]  /*1670*/  STL [R1+0x50], R9 ;  /* 0x0000500901007387 */ /* 0x0007e20000100800 */
[C---:B------:R-:W-:Y:S01]  /*1680*/  IADD3 R17, R217.reuse, 0x30, RZ ;  /* 0x00000030d9117810 */ /* 0x040fe20007ffe0ff */
        /* <DEDUP_REMOVED lines=11> */
.L_x_4125:
        /* <DEDUP_REMOVED lines=14> */
[----:B------:R-:W-:-:S02]  /*1820*/  IMAD.MOV.U32 R176, RZ, RZ, RZ ;  /* 0x000000ffffb07224 */ /* 0x000fc400078e00ff */
[----:B------:R-:W-:Y:S01]  /*1830*/  IMAD.MOV.U32 R11, RZ, RZ, RZ ;  /* 0x000000ffff0b7224 */ /* 0x000fe200078e00ff */
[----:B--2---:R-:W-:Y:S02]  /*1840*/  SHF.R.S32.HI R29, RZ, 0x1f, R218 ;  /* 0x0000001fff1d7819 */ /* 0x004fe400000114da */
[C---:B------:R-:W-:Y:S02]  /*1850*/  @P4 LEA R2, P0, R218.reuse, c[0x0][0x360], 0x2 ;  /* 0x0000d800da024a11 */ /* 0x040fe400078010ff */
[C---:B------:R-:W-:Y:S02]  /*1860*/  @P2 LEA R4, P1, R218.reuse, c[0x0][0x370], 0x2 ;  /* 0x0000dc00da042a11 */ /* 0x040fe400078210ff */
        /* <DEDUP_REMOVED lines=17> */
[----:B------:R4:W-:Y:S01]  /*1980*/  STL [R1+0x10], R28 ;  /* 0x0000101c01007387 */ /* 0x0009e20000100800 */
        /* <DEDUP_REMOVED lines=8> */
.L_x_3947:
[----:B------:R-:W-:-:S04]  /*1a10*/  ISETP.NE.U32.AND P0, PT, RZ, c[0x0][0x368], PT ;  /* 0x0000da00ff007a0c */ /* 0x000fc80003f05070 */
[----:B------:R-:W-:-:S13]  /*1a20*/  ISETP.NE.AND.EX P0, PT, RZ, c[0x0][0x36c], PT, P0 ;  /* 0x0000db00ff007a0c */ /* 0x000fda0003f05300 */
[----:B------:R-:W-:Y:S05]  /*1a30*/  @!P0 BRA `(.L_x_3948) ;  /* 0x0000004000008947 */ /* 0x000fea0003800000 */
[----:B----4-:R-:W-:-:S04]  /*1a40*/  LEA R4, P0, R218, c[0x0][0x368], 0x2 ;  /* 0x0000da00da047a11 */ /* 0x010fc800078010ff */
[----:B------:R-:W-:-:S05]  /*1a50*/  LEA.HI.X R5, R218, c[0x0][0x36c], R29, 0x2, P0 ;  /* 0x0000db00da057a11 */ /* 0x000fca00000f141d */
[----:B------:R1:W5:Y:S01]  /*1a60*/  LDG.E R10, [R4.64] ;  /* 0x00000006040a7981 */ /* 0x000362000c1e1900 */
[----:B------:R-:W-:Y:S05]  /*1a70*/  BRA `(.L_x_3949) ;  /* 0x0000005000007947 */ /* 0x000fea0003800000 */
.L_x_3948:
[----:B------:R-:W-:Y:S01]  /*1a80*/  MOV R10, c[0x0][0x1d0] ;  /* 0x00007400000a7a02 */ /* 0x000fe20000000f00 */
[----:B------:R-:W-:Y:S05]  /*1a90*/  @!P6 BRA `(.L_x_3949) ;  /* 0x000000300000e947 */ /* 0x000fea0003800000 */
[----:B----4-:R-:W2:Y:S04]  /*1aa0*/  LDG.E R6, [R4.64] ;  /* 0x0000000604067981 */ /* 0x010ea8000c1e1900 */
[----:B------:R-:W2:Y:S02]  /*1ab0*/  LDG.E R0, [R4.64+0x4] ;  /* 0x0000040604007981 */ /* 0x000ea4000c1e1900 */
[----:B--2---:R-:W-:Y:S02]  /*1ac0*/  IADD3 R10, -R6, R0, RZ ;  /* 0x00000000060a7210 */ /* 0x004fe40007ffe1ff */
.L_x_3949:
        /* <DEDUP_REMOVED lines=59> */
.L_x_3951:
[----:B------:R-:W-:Y:S05]  /*1e80*/  BSYNC B0 ;  /* 0x0000000000007941 */ /* 0x000fea0003800000 */
.L_x_3950:
        /* <DEDUP_REMOVED lines=59> */
[C---:B------:R-:W-:Y:S01]  /*2240*/  SHF.L.U32 R183, R169.reuse, 0x5, RZ ;  /* 0x00000005a9b77819 */ /* 0x040fe200000006ff */
        /* <DEDUP_REMOVED lines=38> */
[C---:B------:R-:W-:Y:S01]  /*24b0*/  IMAD R17, R206.reuse, c[0x0][0x294], R8 ;  /* 0x0000a500ce117a24 */ /* 0x040fe200078e0208 */
        /* <DEDUP_REMOVED lines=19> */
[----:B------:R-:W-:Y:S01]  /*25f0*/  IMAD R167, R152, c[0x0][0x284], RZ ;  /* 0x0000a10098a77a24 */ /* 0x000fe200078e02ff */
[----:B------:R-:W-:Y:S01]  /*2600*/  SHF.L.U32 R170, R170, 0x5, RZ ;  /* 0x00000005aaaa7819 */ /* 0x000fe200000006ff */
[----:B------:R-:W-:Y:S01]  /*2610*/  IMAD R168, R152, c[0x0][0x294], RZ ;  /* 0x0000a50098a87a24 */ /* 0x000fe200078e02ff */
        /* <DEDUP_REMOVED lines=133> */
[C---:B------:R-:W-:Y:S01]  /*2e70*/  IMAD R6, R4.reuse, 0xc00, R16 ;  /* 0x00000c0004067824 */ /* 0x040fe200078e0210 */
        /* <DEDUP_REMOVED lines=26> */
.L_x_3993:
        /* <DEDUP_REMOVED lines=76> */
.L_x_3957:
[----:B------:R-:W-:Y:S05]  /*34e0*/  BSYNC B0 ;  /* 0x0000000000007941 */ /* 0x000fea0003800000 */
.L_x_3956:
        /* <DEDUP_REMOVED lines=68> */
.L_x_3959:
[----:B------:R-:W-:Y:S05]  /*3930*/  BSYNC B0 ;  /* 0x0000000000007941 */ /* 0x000fea0003800000 */
.L_x_3958:
        /* <DEDUP_REMOVED lines=83> */
.L_x_3963:
[----:B------:R-:W-:Y:S05]  /*3e70*/  BSYNC B0 ;  /* 0x0000000000007941 */ /* 0x000fea0003800000 */
.L_x_3962:
        /* <DEDUP_REMOVED lines=56> */
.L_x_3965:
[----:B------:R-:W-:Y:S05]  /*4200*/  BSYNC B0 ;  /* 0x0000000000007941 */ /* 0x000fea0003800000 */
.L_x_3964:
        /* <DEDUP_REMOVED lines=56> */
.L_x_3967:
[----:B------:R-:W-:Y:S05]  /*4590*/  BSYNC B0 ;  /* 0x0000000000007941 */ /* 0x000fea0003800000 */
.L_x_3966:
        /* <DEDUP_REMOVED lines=55> */
.L_x_3961:
[----:B------:R-:W-:Y:S05]  /*4910*/  BSYNC B1 ;  /* 0x0000000000017941 */ /* 0x000fea0003800000 */
.L_x_3960:
        /* <DEDUP_REMOVED lines=57> */
.L_x_3970:
[----:B------:R-:W-:Y:S05]  /*4cb0*/  BSYNC B0 ;  /* 0x0000000000007941 */ /* 0x000fea0003800000 */
.L_x_3969:
        /* <DEDUP_REMOVED lines=56> */
.L_x_3972:
[----:B------:R-:W-:Y:S05]  /*5040*/  BSYNC B0 ;  /* 0x0000000000007941 */ /* 0x000fea0003800000 */
.L_x_3971:
        /* <DEDUP_REMOVED lines=56> */
.L_x_3974:
[----:B------:R-:W-:Y:S05]  /*53d0*/  BSYNC B0 ;  /* 0x0000000000007941 */ /* 0x000fea0003800000 */
.L_x_3973:
        /* <DEDUP_REMOVED lines=56> */
.L_x_3955:
        /* <DEDUP_REMOVED lines=36> */
.L_x_3976:
[----:B------:R-:W-:Y:S05]  /*59a0*/  BSYNC B0 ;  /* 0x0000000000007941 */ /* 0x000fea0003800000 */
.L_x_3975:
        /* <DEDUP_REMOVED lines=60> */
.L_x_3978:
[----:B------:R-:W-:Y:S05]  /*5d70*/  BSYNC B0 ;  /* 0x0000000000007941 */ /* 0x000fea0003800000 */
.L_x_3977:
        /* <DEDUP_REMOVED lines=145> */
.L_x_3982:
[----:B------:R-:W-:Y:S05]  /*6690*/  BSYNC B0 ;  /* 0x0000000000007941 */ /* 0x000fea0003800000 */
.L_x_3981:
        /* <DEDUP_REMOVED lines=114> */
.L_x_3980:
[----:B------:R-:W-:Y:S05]  /*6dc0*/  BSYNC B1 ;  /* 0x0000000000017941 */ /* 0x000fea0003800000 */
.L_x_3979:
        /* <DEDUP_REMOVED lines=118> */
.L_x_3984:
[----:B------:R-:W-:Y:S05]  /*7530*/  BSYNC B0 ;  /* 0x0000000000007941 */ /* 0x000fea0003800000 */
.L_x_3983:
        /* <DEDUP_REMOVED lines=117> */
.L_x_3954:
        /* <DEDUP_REMOVED lines=22> */
.L_x_3986:
[----:B------:R-:W-:Y:S05]  /*7df0*/  BSYNC B0 ;  /* 0x0000000000007941 */ /* 0x000fea0003800000 */
.L_x_3985:
        /* <DEDUP_REMOVED lines=19> */
.L_x_3968:
[----:B------:R-:W-:Y:S05]  /*7f30*/  BSYNC B2 ;  /* 0x0000000000027941 */ /* 0x000fea0003800000 */
.L_x_3953:
        /* <DEDUP_REMOVED lines=72> */
.L_x_3988:
[----:B--2---:R-:W-:Y:S05]  /*83c0*/  BSYNC B0 ;  /* 0x0000000000007941 */ /* 0x004fea0003800000 */
.L_x_3987:
        /* <DEDUP_REMOVED lines=30> */
.L_x_3990:
[----:B------:R-:W-:Y:S05]  /*85b0*/  BSYNC B0 ;  /* 0x0000000000007941 */ /* 0x000fea0003800000 */
.L_x_3989:
        /* <DEDUP_REMOVED lines=36> */
.L_x_3992:
[----:B------:R-:W-:Y:S05]  /*8800*/  BSYNC B0 ;  /* 0x0000000000007941 */ /* 0x000fea0003800000 */
.L_x_3991:
[----:B------:R-:W0:Y:S01]  /*8810*/  LDGDEPBAR ;  /* 0x00000000000079af */ /* 0x000e220000000000 */
[----:B------:R-:W-:Y:S01]  /*8820*/  IADD3 R36, R36, -0x1, RZ ;  /* 0xffffffff24247810 */ /* 0x000fe20007ffe0ff */
[----:B------:R-:W-:-:S05]  /*8830*/  @P3 BRA `(.L_x_3993) ;  /* 0xffffa7e000003947 */ /* 0x000fca000383ffff */
[----:B------:R-:W-:Y:S01]  /*8840*/  WARPSYNC 0xffffffff ;  /* 0xffffffff00007948 */ /* 0x000fe20003800000 */
[----:B------:R-:W-:Y:S06]  /*8850*/  BAR.SYNC.DEFER_BLOCKING 0x0 ;  /* 0x0000000000007b1d */ /* 0x000fec0000010000 */
.L_x_3952:
        /* <DEDUP_REMOVED lines=34> */
.L_x_3995:
[----:B------:R-:W-:Y:S05]  /*8a80*/  BSYNC B0 ;  /* 0x0000000000007941 */ /* 0x000fea0003800000 */
.L_x_3994:
        /* <DEDUP_REMOVED lines=74> */
[----:B------:R-:W3:Y:S04]  /*8f30*/  LDL R115, [R1+0x10] ;  /* 0x0000100001737983 */ /* 0x000ee80000100800 */
        /* <DEDUP_REMOVED lines=105> */
.L_x_4130:
[----:B------:R-:W-:Y:S05]  /*95d0*/  BRA.DIV ~URZ, `(.L_x_3998) ;  /* 0x00011f427f007947 */ /* 0x000fea000b800000 */
[----:B------:R3:W4:Y:S02]  /*95e0*/  SHFL.IDX PT, R0, R15, RZ, 0x181f ;  /* 0x00181fff0f007589 */ /* 0x00072400000e0000 */
.L_x_4131:
        /* <DEDUP_REMOVED lines=25> */
.L_x_4000:
[----:B------:R-:W-:Y:S05]  /*9780*/  BSYNC B0 ;  /* 0x0000000000007941 */ /* 0x000fea0003800000 */
.L_x_3999:
[----:B------:R-:W-:Y:S05]  /*9790*/  BRA.DIV ~URZ, `(.L_x_4001) ;  /* 0x00011de27f007947 */ /* 0x000fea000b800000 */
[----:B--2---:R2:W1:Y:S04]  /*97a0*/  SHFL.IDX PT, R10, R13, 0x1, 0x181f ;  /* 0x00381f000d0a7f89 */ /* 0x00446800000e0000 */
[----:B----4-:R2:W4:Y:S02]  /*97b0*/  SHFL.IDX PT, R0, R15, 0x1, 0x181f ;  /* 0x00381f000f007f89 */ /* 0x01052400000e0000 */
.L_x_4132:
        /* <DEDUP_REMOVED lines=19> */
.L_x_4003:
[----:B------:R-:W-:Y:S05]  /*98f0*/  BSYNC B0 ;  /* 0x0000000000007941 */ /* 0x000fea0003800000 */
.L_x_4002:
[----:B------:R-:W-:Y:S05]  /*9900*/  BRA.DIV ~URZ, `(.L_x_4004) ;  /* 0x00011d327f007947 */ /* 0x000fea000b800000 */
[----:B-1----:R1:W2:Y:S02]  /*9910*/  SHFL.IDX PT, R10, R13, 0x2, 0x181f ;  /* 0x00581f000d0a7f89 */ /* 0x0022a400000e0000 */
.L_x_4133:
[----:B------:R-:W-:Y:S05]  /*9920*/  BRA.DIV ~URZ, `(.L_x_4005) ;  /* 0x00011d827f007947 */ /* 0x000fea000b800000 */
[----:B----4-:R4:W1:Y:S02]  /*9930*/  SHFL.IDX PT, R0, R15, 0x2, 0x181f ;  /* 0x00581f000f007f89 */ /* 0x01086400000e0000 */
.L_x_4134:
        /* <DEDUP_REMOVED lines=19> */
.L_x_4007:
[----:B------:R-:W-:Y:S05]  /*9a70*/  BSYNC B0 ;  /* 0x0000000000007941 */ /* 0x000fea0003800000 */
.L_x_4006:
[----:B------:R-:W-:Y:S05]  /*9a80*/  BRA.DIV ~URZ, `(.L_x_4008) ;  /* 0x00011c827f007947 */ /* 0x000fea000b800000 */
[----:B--2---:R2:W3:Y:S04]  /*9a90*/  SHFL.IDX PT, R10, R13, 0x3, 0x181f ;  /* 0x00781f000d0a7f89 */ /* 0x0044e800000e0000 */
[----:B-1----:R2:W1:Y:S02]  /*9aa0*/  SHFL.IDX PT, R0, R15, 0x3, 0x181f ;  /* 0x00781f000f007f89 */ /* 0x00246400000e0000 */
.L_x_4135:
        /* <DEDUP_REMOVED lines=67> */
.L_x_4009:
        /* <DEDUP_REMOVED lines=39> */
[--C-:B------:R-:W-:Y:S01]  /*a150*/  @!P0 IMAD.X R11, R5, 0x1, R7.reuse, P1 ;  /* 0x00000001050b8824 */ /* 0x100fe200008e0607 */
        /* <DEDUP_REMOVED lines=34> */
.L_x_4013:
[----:B-123--:R-:W-:Y:S05]  /*a380*/  BSYNC B0 ;  /* 0x0000000000007941 */ /* 0x00efea0003800000 */
.L_x_4012:
        /* <DEDUP_REMOVED lines=104> */
.L_x_4017:
[----:B------:R-:W-:Y:S05]  /*aa10*/  BSYNC B0 ;  /* 0x0000000000007941 */ /* 0x000fea0003800000 */
.L_x_4016:
        /* <DEDUP_REMOVED lines=41> */
.L_x_4019:
[----:B------:R-:W-:Y:S05]  /*acb0*/  BSYNC B0 ;  /* 0x0000000000007941 */ /* 0x000fea0003800000 */
.L_x_4018:
        /* <DEDUP_REMOVED lines=41> */
.L_x_4021:
[----:B------:R-:W-:Y:S05]  /*af50*/  BSYNC B0 ;  /* 0x0000000000007941 */ /* 0x000fea0003800000 */
.L_x_4020:
        /* <DEDUP_REMOVED lines=40> */
.L_x_4015:
[----:B------:R-:W-:Y:S05]  /*b1e0*/  BSYNC B1 ;  /* 0x0000000000017941 */ /* 0x000fea0003800000 */
.L_x_4014:
        /* <DEDUP_REMOVED lines=45> */
.L_x_4025:
[----:B------:R-:W-:Y:S05]  /*b4c0*/  BSYNC B0 ;  /* 0x0000000000007941 */ /* 0x000fea0003800000 */
.L_x_4024:
        /* <DEDUP_REMOVED lines=41> */
.L_x_4027:
[----:B------:R-:W-:Y:S05]  /*b760*/  BSYNC B0 ;  /* 0x0000000000007941 */ /* 0x000fea0003800000 */
.L_x_4026:
        /* <DEDUP_REMOVED lines=41> */
.L_x_4029:
[----:B------:R-:W-:Y:S05]  /*ba00*/  BSYNC B0 ;  /* 0x0000000000007941 */ /* 0x000fea0003800000 */
.L_x_4028:
        /* <DEDUP_REMOVED lines=40> */
.L_x_4023:
[----:B------:R-:W-:Y:S05]  /*bc90*/  BSYNC B1 ;  /* 0x0000000000017941 */ /* 0x000fea0003800000 */
.L_x_4022:
        /* <DEDUP_REMOVED lines=45> */
.L_x_4033:
[----:B------:R-:W-:Y:S05]  /*bf70*/  BSYNC B0 ;  /* 0x0000000000007941 */ /* 0x000fea0003800000 */
.L_x_4032:
        /* <DEDUP_REMOVED lines=41> */
.L_x_4035:
[----:B------:R-:W-:Y:S05]  /*c210*/  BSYNC B0 ;  /* 0x0000000000007941 */ /* 0x000fea0003800000 */
.L_x_4034:
        /* <DEDUP_REMOVED lines=41> */
.L_x_4037:
[----:B------:R-:W-:Y:S05]  /*c4b0*/  BSYNC B0 ;  /* 0x0000000000007941 */ /* 0x000fea0003800000 */
.L_x_4036:
        /* <DEDUP_REMOVED lines=40> */
.L_x_4031:
[----:B------:R-:W-:Y:S05]  /*c740*/  BSYNC B1 ;  /* 0x0000000000017941 */ /* 0x000fea0003800000 */
.L_x_4030:
        /* <DEDUP_REMOVED lines=44> */
.L_x_4040:
[----:B------:R-:W-:Y:S05]  /*ca10*/  BSYNC B0 ;  /* 0x0000000000007941 */ /* 0x000fea0003800000 */
.L_x_4039:
        /* <DEDUP_REMOVED lines=41> */
.L_x_4042:
[----:B------:R-:W-:Y:S05]  /*ccb0*/  BSYNC B0 ;  /* 0x0000000000007941 */ /* 0x000fea0003800000 */
.L_x_4041:
        /* <DEDUP_REMOVED lines=41> */
.L_x_4044:
[----:B------:R-:W-:Y:S05]  /*cf50*/  BSYNC B0 ;  /* 0x0000000000007941 */ /* 0x000fea0003800000 */
.L_x_4043:
        /* <DEDUP_REMOVED lines=41> */
.L_x_4011:
        /* <DEDUP_REMOVED lines=36> */
.L_x_4046:
[----:B-123--:R-:W-:Y:S05]  /*d430*/  BSYNC B0 ;  /* 0x0000000000007941 */ /* 0x00efea0003800000 */
.L_x_4045:
        /* <DEDUP_REMOVED lines=147> */
.L_x_4050:
[----:B------:R-:W-:Y:S05]  /*dd70*/  BSYNC B0 ;  /* 0x0000000000007941 */ /* 0x000fea0003800000 */
.L_x_4049:
        /* <DEDUP_REMOVED lines=96> */
.L_x_4048:
[----:B------:R-:W-:Y:S05]  /*e380*/  BSYNC B1 ;  /* 0x0000000000017941 */ /* 0x000fea0003800000 */
.L_x_4047:
        /* <DEDUP_REMOVED lines=102> */
.L_x_4054:
[----:B------:R-:W-:Y:S05]  /*e9f0*/  BSYNC B0 ;  /* 0x0000000000007941 */ /* 0x000fea0003800000 */
.L_x_4053:
        /* <DEDUP_REMOVED lines=96> */
.L_x_4052:
[----:B------:R-:W-:Y:S05]  /*f000*/  BSYNC B1 ;  /* 0x0000000000017941 */ /* 0x000fea0003800000 */
.L_x_4051:
        /* <DEDUP_REMOVED lines=105> */
.L_x_4058:
[----:B------:R-:W-:Y:S05]  /*f6a0*/  BSYNC B0 ;  /* 0x0000000000007941 */ /* 0x000fea0003800000 */
.L_x_4057:
        /* <DEDUP_REMOVED lines=90> */
.L_x_4056:
[----:B------:R-:W-:Y:S05]  /*fc50*/  BSYNC B1 ;  /* 0x0000000000017941 */ /* 0x000fea0003800000 */
.L_x_4055:
        /* <DEDUP_REMOVED lines=104> */
.L_x_4060:
[----:B------:R-:W-:Y:S05]  /*102e0*/  BSYNC B0 ;  /* 0x0000000000007941 */ /* 0x000fea0003800000 */
.L_x_4059:
        /* <DEDUP_REMOVED lines=90> */
.L_x_4038:
[----:B------:R-:W-:Y:S05]  /*10890*/  BSYNC B2 ;  /* 0x0000000000027941 */ /* 0x000fea0003800000 */
.L_x_4010:
[----:B-1----:R-:W1:Y:S01]  /*108a0*/  S2R R2, SR_TID.X ;  /* 0x0000000000027919 */ /* 0x002e620000002100 */
[----:B------:R-:W-:Y:S01]  /*108b0*/  IMAD R0, R59, c[0x0][0x208], RZ ;  /* 0x000082003b007a24 */ /* 0x000fe200078e02ff */
[----:B------:R-:W-:-:S04]  /*108c0*/  DEPBAR.LE SB0, 0x0 ;  /* 0x000080000000791a */ /* 0x000fc80000000000 */
[----:B------:R-:W-:Y:S01]  /*108d0*/  IMAD R0, R64, c[0x0][0x20c], R0 ;  /* 0x0000830040007a24 */ /* 0x000fe200078e0200 */
[----:B------:R-:W-:Y:S01]  /*108e0*/  BAR.SYNC.DEFER_BLOCKING 0x0 ;  /* 0x0000000000007b1d */ /* 0x000fe20000010000 */
[----:B------:R-:W-:Y:S01]  /*108f0*/  IMAD.MOV.U32 R4, RZ, RZ, R212 ;  /* 0x000000ffff047224 */ /* 0x000fe200078e00d4 */
[----:B------:R-:W-:Y:S01]  /*10900*/  LOP3.LUT P5, RZ, R216, 0x2, RZ, 0xc0, !PT ;  /* 0x00000002d8ff7812 */ /* 0x000fe200078ac0ff */
[----:B------:R-:W-:Y:S01]  /*10910*/  IMAD.MOV.U32 R5, RZ, RZ, R215 ;  /* 0x000000ffff057224 */ /* 0x000fe200078e00d7 */
[----:B------:R-:W-:Y:S02]  /*10920*/  LOP3.LUT P4, RZ, R60, 0x1, RZ, 0xc0, !PT ;  /* 0x000000013cff7812 */ /* 0x000fe4000788c0ff */
[----:B------:R-:W-:Y:S01]  /*10930*/  IADD3 R189, R188, 0x20, RZ ;  /* 0x00000020bcbd7810 */ /* 0x000fe20007ffe0ff */
[----:B------:R-:W-:Y:S01]  /*10940*/  BSSY B0, `(.L_x_4061) ;  /* 0x00000fa000007945 */ /* 0x000fe20003800000 */
[C---:B------:R-:W-:Y:S02]  /*10950*/  LOP3.LUT P3, RZ, R60.reuse, 0x2, RZ, 0xc0, !PT ;  /* 0x000000023cff7812 */ /* 0x040fe4000786c0ff */
[----:B------:R-:W-:-:S02]  /*10960*/  LOP3.LUT P2, RZ, R60, 0x4, RZ, 0xc0, !PT ;  /* 0x000000043cff7812 */ /* 0x000fc4000784c0ff */
[----:B-1----:R-:W-:Y:S01]  /*10970*/  ISETP.GT.AND P6, PT, R2, 0x7f, PT ;  /* 0x0000007f0200780c */ /* 0x002fe20003fc4270 */
[----:B------:R-:W-:-:S04]  /*10980*/  IMAD.WIDE.U32 R2, R64, c[0x0][0x208], RZ ;  /* 0x0000820040027a25 */ /* 0x000fc800078e00ff */
[----:B------:R-:W-:Y:S02]  /*10990*/  IMAD.IADD R0, R3, 0x1, R0 ;  /* 0x0000000103007824 */ /* 0x000fe400078e0200 */
[----:B------:R-:W-:Y:S01]  /*109a0*/  IMAD.WIDE.U32 R6, R2, 0x30, R4 ;  /* 0x0000003002067825 */ /* 0x000fe200078e0004 */
[----:B------:R-:W-:Y:S03]  /*109b0*/  LDSM.16.M88.4 R16, [R188] ;  /* 0x00000000bc10783b */ /* 0x000fe60000000200 */
[----:B------:R-:W-:Y:S01]  /*109c0*/  IMAD R0, R0, 0x30, RZ ;  /* 0x0000003000007824 */ /* 0x000fe200078e02ff */
[----:B------:R-:W-:Y:S01]  /*109d0*/  LEA R2, P1, R6, c[0x0][0x1f8], 0x1 ;  /* 0x00007e0006027a11 */ /* 0x000fe200078208ff */
[----:B------:R-:W-:Y:S01]  /*109e0*/  @!P6 IMAD.MOV.U32 R8, RZ, RZ, c[0x0][0x208] ;  /* 0x00008200ff08e624 */ /* 0x000fe200078e00ff */
[----:B------:R-:W-:Y:S01]  /*109f0*/  LDSM.16.M88.4 R28, [R188+0x800] ;  /* 0x00080000bc1c783b */ /* 0x000fe20000000200 */
[----:B------:R-:W-:-:S02]  /*10a00*/  IMAD.IADD R0, R7, 0x1, R0 ;  /* 0x0000000107007824 */ /* 0x000fc400078e0200 */
[----:B------:R-:W-:Y:S01]  /*10a10*/  @!P6 IMAD.MOV.U32 R5, RZ, RZ, c[0x0][0x20c] ;  /* 0x00008300ff05e624 */ /* 0x000fe200078e00ff */
[----:B------:R-:W-:Y:S01]  /*10a20*/  @!P6 LEA R4, P0, R8, R2, 0x6 ;  /* 0x000000020804e211 */ /* 0x000fe200078030ff */
[----:B------:R-:W-:Y:S01]  /*10a30*/  IMAD.MOV.U32 R7, RZ, RZ, R189 ;  /* 0x000000ffff077224 */ /* 0x000fe200078e00bd */
[----:B------:R-:W-:Y:S01]  /*10a40*/  LEA.HI.X R3, R6, c[0x0][0x1fc], R0, 0x1, P1 ;  /* 0x00007f0006037a11 */ /* 0x000fe200008f0c00 */
[----:B------:R-:W-:Y:S01]  /*10a50*/  IMAD.MOV.U32 R0, RZ, RZ, 0x40 ;  /* 0x00000040ff007424 */ /* 0x000fe200078e00ff */
[----:B------:R-:W-:Y:S01]  /*10a60*/  IADD3 R6, R61, R178, -R206 ;  /* 0x000000b23d067210 */ /* 0x000fe20007ffe8ce */
[----:B------:R-:W-:Y:S01]  /*10a70*/  LDSM.16.M88.4 R24, [R188+0x1000] ;  /* 0x00100000bc18783b */ /* 0x000fe20000000200 */
[----:B------:R-:W-:Y:S02]  /*10a80*/  @!P6 LEA.HI.X R5, R8, R3, R5, 0x6, P0 ;  /* 0x000000030805e211 */ /* 0x000fe400000f3405 */
[----:B------:R-:W-:Y:S01]  /*10a90*/  LOP3.LUT P0, RZ, R216, 0x4, RZ, 0xc0, !PT ;  /* 0x00000004d8ff7812 */ /* 0x000fe2000780c0ff */
[----:B------:R-:W1:Y:S01]  /*10aa0*/  LDSM.16.M88.4 R8, [R194] ;  /* 0x00000000c208783b */ /* 0x000e620000000200 */
[----:B------:R-:W-:-:S02]  /*10ab0*/  @P5 IADD3 R7, R188, -0x20, RZ ;  /* 0xffffffe0bc075810 */ /* 0x000fc40007ffe0ff */
[----:B------:R-:W-:Y:S01]  /*10ac0*/  SEL R0, R0, 0xffffffc0, !P0 ;  /* 0xffffffc000007807 */ /* 0x000fe20004000000 */
[----:B------:R-:W-:Y:S01]  /*10ad0*/  LDSM.16.M88.4 R12, [R195] ;  /* 0x00000000c30c783b */ /* 0x000fe20000000200 */
[----:B------:R-:W-:Y:S02]  /*10ae0*/  ISETP.LT.OR P0, PT, R6, 0x1, !P4 ;  /* 0x000000010600780c */ /* 0x000fe40006701670 */
[----:B------:R-:W-:Y:S01]  /*10af0*/  LOP3.LUT P1, RZ, R60, 0x8, RZ, 0xc0, !PT ;  /* 0x000000083cff7812 */ /* 0x000fe2000782c0ff */
[----:B-----5:R-:W4:Y:S01]  /*10b00*/  LDSM.16.M88.4 R36, [R7] ;  /* 0x000000000724783b */ /* 0x020f220000000200 */
[----:B------:R-:W-:-:S03]  /*10b10*/  @P5 IADD3 R189, R188, -0x20, RZ ;  /* 0xffffffe0bcbd5810 */ /* 0x000fc60007ffe0ff */
[----:B------:R-:W2:Y:S02]  /*10b20*/  LDSM.16.M88.4 R48, [R7+0x800] ;  /* 0x000800000730783b */ /* 0x000ea40000000200 */
[----:B------:R-:W-:Y:S02]  /*10b30*/  IMAD.IADD R143, R0, 0x1, R189 ;  /* 0x00000001008f7824 */ /* 0x000fe400078e02bd */
[----:B------:R-:W3:Y:S04]  /*10b40*/  LDSM.16.M88.4 R56, [R7+0x1000] ;  /* 0x001000000738783b */ /* 0x000ee80000000200 */
[----:B------:R-:W-:Y:S01]  /*10b50*/  @!PT LDS RZ, [RZ] ;  /* 0x00000000fffff984 */ /* 0x000fe20000000800 */
[----:B------:R-:W-:Y:S01]  /*10b60*/  @!PT LDS RZ, [RZ] ;  /* 0x00000000fffff984 */ /* 0x000fe20000000800 */
[----:B------:R-:W-:Y:S01]  /*10b70*/  @!PT LDS RZ, [RZ] ;  /* 0x00000000fffff984 */ /* 0x000fe20000000800 */
[----:B------:R2:W-:Y:S01]  /*10b80*/  LDGSTS.E.BYPASS.LTC128B.128 [R200+0x4080], [R2.64], !P0 ;  /* 0x0408000002c87fae */ /* 0x0005e2000c101d46 */
[----:B------:R-:W-:-:S13]  /*10b90*/  ISETP.LT.OR P0, PT, R6, 0x1, !P3 ;  /* 0x000000010600780c */ /* 0x000fda0005f01670 */
[----:B------:R2:W-:Y:S01]  /*10ba0*/  LDGSTS.E.BYPASS.LTC128B.128 [R200+0x5880], [R2.64+0x80], !P0 ;  /* 0x0588008002c87fae */ /* 0x0005e2000c101d46 */
[C---:B------:R-:W-:Y:S01]  /*10bb0*/  ISETP.LT.OR P0, PT, R6.reuse, 0x1, !P2 ;  /* 0x000000010600780c */ /* 0x040fe20005701670 */
[C---:B-1----:R-:W-:Y:S11]  /*10bc0*/  HMMA.16816.F32 R20, R8.reuse, R16, RZ ;  /* 0x000000100814723c */ /* 0x042ff600000018ff */
[----:B------:R-:W-:Y:S01]  /*10bd0*/  @!UPT UIADD3 URZ, URZ, URZ, URZ ;  /* 0x0000003f3f3ff290 */ /* 0x000fe2000fffe03f */
[----:B------:R2:W-:Y:S01]  /*10be0*/  LDGSTS.E.BYPASS.LTC128B.128 [R200+0x7080], [R2.64+0x100], !P0 ;  /* 0x0708010002c87fae */ /* 0x0005e2000c101d46 */
[C---:B------:R-:W-:Y:S01]  /*10bf0*/  ISETP.LT.OR P0, PT, R6.reuse, 0x1, !P1 ;  /* 0x000000010600780c */ /* 0x040fe20004f01670 */
[C---:B------:R-:W-:Y:S08]  /*10c00*/  HMMA.16816.F32 R16, R8.reuse, R18, RZ ;  /* 0x000000120810723c */ /* 0x040ff000000018ff */
[----:B------:R-:W-:Y:S04]  /*10c10*/  HMMA.16816.F32 R32, R8, R28, RZ ;  /* 0x0000001c0820723c */ /* 0x000fe800000018ff */
[----:B------:R2:W-:Y:S01]  /*10c20*/  LDGSTS.E.BYPASS.LTC128B.128 [R200+0x8880], [R2.64+0x180], !P0 ;  /* 0x0888018002c87fae */ /* 0x0005e2000c101d46 */
[----:B------:R-:W-:-:S03]  /*10c30*/  @!P6 ISETP.LT.OR P0, PT, R6, 0x21, !P4 ;  /* 0x000000210600e80c */ /* 0x000fc60006701670 */
[C---:B------:R-:W-:Y:S08]  /*10c40*/  HMMA.16816.F32 R28, R8.reuse, R30, RZ ;  /* 0x0000001e081c723c */ /* 0x040ff000000018ff */
[----:B------:R-:W-:Y:S02]  /*10c50*/  HMMA.16816.F32 R40, R8, R24, RZ ;  /* 0x000000180828723c */ /* 0x000fe400000018ff */
[----:B------:R1:W-:Y:S01]  /*10c60*/  @!P6 LDGSTS.E.BYPASS.LTC128B.128 [R202+0x5080], [R4.64], !P0 ;  /* 0x0508000004caefae */ /* 0x0003e2000c101d46 */
[----:B------:R-:W-:-:S05]  /*10c70*/  @!P6 ISETP.LT.OR P0, PT, R6, 0x21, !P3 ;  /* 0x000000210600e80c */ /* 0x000fca0005f01670 */
[----:B------:R-:W-:Y:S01]  /*10c80*/  HMMA.16816.F32 R8, R8, R26, RZ ;  /* 0x0000001a0808723c */ /* 0x000fe200000018ff */
[----:B--2---:R-:W-:-:S07]  /*10c90*/  IMAD.IADD R2, R188, 0x1, R0 ;  /* 0x00000001bc027824 */ /* 0x004fce00078e0200 */
[----:B------:R1:W-:Y:S01]  /*10ca0*/  @!P6 LDGSTS.E.BYPASS.LTC128B.128 [R202+0x6880], [R4.64+0x80], !P0 ;  /* 0x0688008004caefae */ /* 0x0003e2000c101d46 */
[C---:B------:R-:W-:Y:S01]  /*10cb0*/  @!P6 ISETP.LT.OR P0, PT, R6.reuse, 0x21, !P2 ;  /* 0x000000210600e80c */ /* 0x040fe20005701670 */
[C---:B----4-:R-:W-:Y:S08]  /*10cc0*/  HMMA.16816.F32 R20, R12.reuse, R36, R20 ;  /* 0x000000240c14723c */ /* 0x050ff00000001814 */
[----:B------:R-:W-:Y:S04]  /*10cd0*/  HMMA.16816.F32 R16, R12, R38, R16 ;  /* 0x000000260c10723c */ /* 0x000fe80000001810 */
[----:B------:R1:W-:Y:S01]  /*10ce0*/  @!P6 LDGSTS.E.BYPASS.LTC128B.128 [R202+0x8080], [R4.64+0x100], !P0 ;  /* 0x0808010004caefae */ /* 0x0003e2000c101d46 */
[----:B------:R-:W-:-:S03]  /*10cf0*/  @!P6 ISETP.LT.OR P0, PT, R6, 0x21, !P1 ;  /* 0x000000210600e80c */ /* 0x000fc60004f01670 */
[C---:B------:R-:W-:Y:S08]  /*10d00*/  HMMA.16816.F32 R24, R12.reuse, R48, R32 ;  /* 0x000000300c18723c */ /* 0x040ff00000001820 */
[----:B------:R-:W-:Y:S02]  /*10d10*/  HMMA.16816.F32 R28, R12, R50, R28 ;  /* 0x000000320c1c723c */ /* 0x000fe4000000181c */
[----:B------:R1:W-:Y:S01]  /*10d20*/  @!P6 LDGSTS.E.BYPASS.LTC128B.128 [R202+0x9880], [R4.64+0x180], !P0 ;  /* 0x0988018004caefae */ /* 0x0003e2000c101d46 */
[----:B------:R-:W-:-:S03]  /*10d30*/  ISETP.GT.AND P0, PT, R64, R219, PT ;  /* 0x000000db4000720c */ /* 0x000fc60003f04270 */
[----:B------:R-:W-:Y:S02]  /*10d40*/  LDSM.16.M88.4 R44, [R2] ;  /* 0x00000000022c783b */ /* 0x000fe40000000200 */
[C---:B---3--:R-:W-:Y:S02]  /*10d50*/  HMMA.16816.F32 R32, R12.reuse, R56, R40 ;  /* 0x000000380c20723c */ /* 0x048fe40000001828 */
[----:B------:R-:W-:Y:S04]  /*10d60*/  LDSM.16.M88.4 R52, [R2+0x800] ;  /* 0x000800000234783b */ /* 0x000fe80000000200 */
[----:B------:R-:W-:Y:S02]  /*10d70*/  LDSM.16.M88.4 R60, [R2+0x1000] ;  /* 0x00100000023c783b */ /* 0x000fe40000000200 */
[----:B------:R-:W-:Y:S02]  /*10d80*/  HMMA.16816.F32 R12, R12, R58, R8 ;  /* 0x0000003a0c0c723c */ /* 0x000fe40000001808 */
[----:B------:R-:W-:Y:S04]  /*10d90*/  LDSM.16.M88.4 R8, [R196] ;  /* 0x00000000c408783b */ /* 0x000fe80000000200 */
[----:B------:R-:W-:Y:S04]  /*10da0*/  LDSM.16.M88.4 R40, [R143] ;  /* 0x000000008f28783b */ /* 0x000fe80000000200 */
[----:B------:R-:W-:Y:S04]  /*10db0*/  LDSM.16.M88.4 R48, [R143+0x800] ;  /* 0x000800008f30783b */ /* 0x000fe80000000200 */
[----:B-1----:R-:W1:Y:S04]  /*10dc0*/  LDSM.16.M88.4 R4, [R197] ;  /* 0x00000000c504783b */ /* 0x002e680000000200 */
[----:B------:R-:W2:Y:S04]  /*10dd0*/  LDSM.16.M88.4 R56, [R143+0x1000] ;  /* 0x001000008f38783b */ /* 0x000ea80000000200 */
[----:B------:R-:W0:Y:S01]  /*10de0*/  LDGDEPBAR ;  /* 0x00000000000079af */ /* 0x000e220000000000 */
[C---:B-1----:R-:W-:Y:S03]  /*10df0*/  HMMA.16816.F32 R36, R4.reuse, R44, R20 ;  /* 0x0000002c0424723c */ /* 0x042fe60000001814 */
[----:B------:R-:W-:Y:S05]  /*10e00*/  LDSM.16.M88.4 R20, [R188+0x1800] ;  /* 0x00180000bc14783b */ /* 0x000fea0000000200 */
        /* <DEDUP_REMOVED lines=8> */
[----:B------:R-:W-:Y:S03]  /*10e90*/  LDSM.16.M88.4 R60, [R143+0x4000] ;  /* 0x004000008f3c783b */ /* 0x000fe60000000200 */
[C---:B------:R-:W-:Y:S08]  /*10ea0*/  HMMA.16816.F32 R36, R8.reuse, R40, R36 ;  /* 0x000000280824723c */ /* 0x040ff00000001824 */
[C---:B------:R-:W-:Y:S01]  /*10eb0*/  HMMA.16816.F32 R16, R8.reuse, R42, R16 ;  /* 0x0000002a0810723c */ /* 0x040fe20000001810 */
[----:B------:R-:W-:Y:S07]  /*10ec0*/  LDSM.16.M88.4 R40, [R189+0x1800] ;  /* 0x00180000bd28783b */ /* 0x000fee0000000200 */
[C---:B------:R-:W-:Y:S08]  /*10ed0*/  HMMA.16816.F32 R24, R8.reuse, R48, R24 ;  /* 0x000000300818723c */ /* 0x040ff00000001818 */
[C---:B------:R-:W-:Y:S01]  /*10ee0*/  HMMA.16816.F32 R28, R8.reuse, R50, R28 ;  /* 0x00000032081c723c */ /* 0x040fe2000000181c */
[----:B------:R-:W-:Y:S07]  /*10ef0*/  LDSM.16.M88.4 R48, [R189+0x2000] ;  /* 0x00200000bd30783b */ /* 0x000fee0000000200 */
[C---:B--2---:R-:W-:Y:S08]  /*10f00*/  HMMA.16816.F32 R32, R8.reuse, R56, R32 ;  /* 0x000000380820723c */ /* 0x044ff00000001820 */
        /* <DEDUP_REMOVED lines=64> */
[C---:B------:R-:W-:Y:S08]  /*11310*/  HMMA.16816.F32 R20, R4.reuse, R22, R16 ;  /* 0x000000160414723c */ /* 0x040ff00000001810 */
[C---:B------:R-:W-:Y:S08]  /*11320*/  HMMA.16816.F32 R16, R4.reuse, R44, R24 ;  /* 0x0000002c0410723c */ /* 0x040ff00000001818 */
[C---:B------:R-:W-:Y:S01]  /*11330*/  HMMA.16816.F32 R28, R4.reuse, R46, R28 ;  /* 0x0000002e041c723c */ /* 0x040fe2000000181c */
[----:B------:R-:W-:Y:S07]  /*11340*/  LDSM.16.M88.4 R44, [R188+0x4800] ;  /* 0x00480000bc2c783b */ /* 0x000fee0000000200 */
[C---:B----4-:R-:W-:Y:S08]  /*11350*/  HMMA.16816.F32 R32, R4.reuse, R52, R32 ;  /* 0x000000340420723c */ /* 0x050ff00000001820 */
[----:B------:R-:W-:Y:S01]  /*11360*/  HMMA.16816.F32 R12, R4, R54, R12 ;  /* 0x00000036040c723c */ /* 0x000fe2000000180c */
[----:B------:R-:W1:Y:S04]  /*11370*/  LDSM.16.M88.4 R4, [R194+0xc000] ;  /* 0x00c00000c204783b */ /* 0x000e680000000200 */
[----:B------:R-:W3:Y:S03]  /*11380*/  LDSM.16.M88.4 R52, [R188+0x5000] ;  /* 0x00500000bc34783b */ /* 0x000ee60000000200 */
        /* <DEDUP_REMOVED lines=8> */
[----:B------:R-:W2:Y:S04]  /*11410*/  LDSM.16.M88.4 R12, [R195+0xc000] ;  /* 0x00c00000c30c783b */ /* 0x000ea80000000200 */
[----:B------:R-:W4:Y:S03]  /*11420*/  LDSM.16.M88.4 R60, [R189+0x5800] ;  /* 0x00580000bd3c783b */ /* 0x000f260000000200 */
[C---:B-1----:R-:W-:Y:S08]  /*11430*/  HMMA.16816.F32 R28, R4.reuse, R46, R24 ;  /* 0x0000002e041c723c */ /* 0x042ff00000001818 */
[C---:B------:R-:W-:Y:S01]  /*11440*/  HMMA.16816.F32 R36, R4.reuse, R44, R36 ;  /* 0x0000002c0424723c */ /* 0x040fe20000001824 */
[----:B------:R-:W-:Y:S07]  /*11450*/  LDSM.16.M88.4 R44, [R2+0x4800] ;  /* 0x00480000022c783b */ /* 0x000fee0000000200 */
[C---:B---3--:R-:W-:Y:S08]  /*11460*/  HMMA.16816.F32 R24, R4.reuse, R52, R20 ;  /* 0x000000340418723c */ /* 0x048ff00000001814 */
[C---:B------:R-:W-:Y:S01]  /*11470*/  HMMA.16816.F32 R20, R4.reuse, R54, R16 ;  /* 0x000000360414723c */ /* 0x040fe20000001810 */
[----:B------:R-:W-:Y:S07]  /*11480*/  LDSM.16.M88.4 R52, [R2+0x5000] ;  /* 0x005000000234783b */ /* 0x000fee0000000200 */
[C---:B------:R-:W-:Y:S08]  /*11490*/  HMMA.16816.F32 R16, R4.reuse, R56, R32 ;  /* 0x000000380410723c */ /* 0x040ff00000001820 */
[----:B------:R-:W-:Y:S01]  /*114a0*/  HMMA.16816.F32 R4, R4, R58, R8 ;  /* 0x0000003a0404723c */ /* 0x000fe20000001808 */
[----:B------:R-:W1:Y:S04]  /*114b0*/  LDSM.16.M88.4 R8, [R197+0xc000] ;  /* 0x00c00000c508783b */ /* 0x000e680000000200 */
[----:B------:R-:W3:Y:S03]  /*114c0*/  LDSM.16.M88.4 R56, [R2+0x5800] ;  /* 0x005800000238783b */ /* 0x000ee60000000200 */
[C---:B--2---:R-:W-:Y:S01]  /*114d0*/  HMMA.16816.F32 R32, R12.reuse, R40, R36 ;  /* 0x000000280c20723c */ /* 0x044fe20000001824 */
[----:B------:R-:W-:Y:S07]  /*114e0*/  LDSM.16.M88.4 R36, [R143+0x5000] ;  /* 0x005000008f24783b */ /* 0x000fee0000000200 */
[C---:B------:R-:W-:Y:S01]  /*114f0*/  HMMA.16816.F32 R28, R12.reuse, R42, R28 ;  /* 0x0000002a0c1c723c */ /* 0x040fe2000000181c */
[----:B------:R-:W-:Y:S07]  /*11500*/  LDSM.16.M88.4 R40, [R143+0x4800] ;  /* 0x004800008f28783b */ /* 0x000fee0000000200 */
[C---:B------:R-:W-:Y:S08]  /*11510*/  HMMA.16816.F32 R24, R12.reuse, R48, R24 ;  /* 0x000000300c18723c */ /* 0x040ff00000001818 */
[C---:B------:R-:W-:Y:S01]  /*11520*/  HMMA.16816.F32 R20, R12.reuse, R50, R20 ;  /* 0x000000320c14723c */ /* 0x040fe20000001814 */
[----:B------:R-:W-:Y:S07]  /*11530*/  LDSM.16.M88.4 R48, [R143+0x5800] ;  /* 0x005800008f30783b */ /* 0x000fee0000000200 */
[C---:B----4-:R-:W-:Y:S08]  /*11540*/  HMMA.16816.F32 R16, R12.reuse, R60, R16 ;  /* 0x0000003c0c10723c */ /* 0x050ff00000001810 */
[----:B------:R-:W-:Y:S01]  /*11550*/  HMMA.16816.F32 R12, R12, R62, R4 ;  /* 0x0000003e0c0c723c */ /* 0x000fe20000001804 */
[----:B------:R-:W2:Y:S01]  /*11560*/  LDSM.16.M88.4 R4, [R196+0xc000] ;  /* 0x00c00000c404783b */ /* 0x000ea20000000200 */
[----:B------:R-:W-:-:S06]  /*11570*/  DEPBAR.LE SB0, 0x0 ;  /* 0x000080000000791a */ /* 0x000fcc0000000000 */
[C---:B-1----:R-:W-:Y:S08]  /*11580*/  HMMA.16816.F32 R32, R8.reuse, R44, R32 ;  /* 0x0000002c0820723c */ /* 0x042ff00000001820 */
[C---:B------:R-:W-:Y:S08]  /*11590*/  HMMA.16816.F32 R28, R8.reuse, R46, R28 ;  /* 0x0000002e081c723c */ /* 0x040ff0000000181c */
[C---:B------:R-:W-:Y:S08]  /*115a0*/  HMMA.16816.F32 R24, R8.reuse, R52, R24 ;  /* 0x000000340818723c */ /* 0x040ff00000001818 */
[C---:B------:R-:W-:Y:S08]  /*115b0*/  HMMA.16816.F32 R20, R8.reuse, R54, R20 ;  /* 0x000000360814723c */ /* 0x040ff00000001814 */
[C---:B---3--:R-:W-:Y:S08]  /*115c0*/  HMMA.16816.F32 R16, R8.reuse, R56, R16 ;  /* 0x000000380810723c */ /* 0x048ff00000001810 */
[----:B------:R-:W-:Y:S08]  /*115d0*/  HMMA.16816.F32 R8, R8, R58, R12 ;  /* 0x0000003a0808723c */ /* 0x000ff0000000180c */
[C---:B--2---:R-:W-:Y:S08]  /*115e0*/  HMMA.16816.F32 R12, R4.reuse, R40, R32 ;  /* 0x00000028040c723c */ /* 0x044ff00000001820 */
        /* <DEDUP_REMOVED lines=13> */
[C---:B------:R-:W-:Y:S01]  /*116c0*/  LOP3.LUT P5, RZ, R207.reuse, 0x8, RZ, 0xc0, !PT ;  /* 0x00000008cfff7812 */ /* 0x040fe200078ac0ff */
[----:B------:R-:W-:Y:S01]  /*116d0*/  IMAD R2, R2, c[0x0][0x1e0], RZ ;  /* 0x0000780002027a24 */ /* 0x000fe200078e02ff */
[C---:B------:R-:W-:Y:S02]  /*116e0*/  LOP3.LUT P6, RZ, R207.reuse, 0x4, RZ, 0xc0, !PT ;  /* 0x00000004cfff7812 */ /* 0x040fe400078cc0ff */
[C---:B------:R-:W-:Y:S01]  /*116f0*/  LOP3.LUT P3, RZ, R207.reuse, 0x2, RZ, 0xc0, !PT ;  /* 0x00000002cfff7812 */ /* 0x040fe2000786c0ff */
        /* <DEDUP_REMOVED lines=30> */
.L_x_4062:
[----:B------:R-:W-:Y:S05]  /*118e0*/  BSYNC B0 ;  /* 0x0000000000007941 */ /* 0x000fea0003800000 */
.L_x_4061:
[----:B------:R-:W-:Y:S01]  /*118f0*/  IMAD.IADD R0, R65, 0x1, -R217 ;  /* 0x0000000141007824 */ /* 0x000fe200078e0ad9 */
[----:B------:R-:W-:Y:S04]  /*11900*/  LDSM.16.MT88.4 R44, [R192] ;  /* 0x00000000c02c783b */ /* 0x000fe80000004200 */
        /* <DEDUP_REMOVED lines=8> */
[----:B------:R-:W-:Y:S02]  /*11990*/  ISETP.GT.AND P4, PT, R0, 0x9, PT ;  /* 0x000000090000780c */ /* 0x000fe40003f84270 */
[----:B------:R-:W-:Y:S01]  /*119a0*/  FSEL R7, R40, -INF , P0 ;  /* 0xff80000028077808 */ /* 0x000fe20000000000 */
[----:B------:R-:W-:Y:S01]  /*119b0*/  LDSM.16.MT88.4 R64, [R193+0x3000] ;  /* 0x00300000c140783b */ /* 0x000fe20000004200 */
[----:B------:R-:W-:-:S02]  /*119c0*/  FMNMX.FTZ R2, R5, R6, !PT ;  /* 0x0000000605027209 */ /* 0x000fc40007810000 */
[C---:B------:R-:W-:Y:S01]  /*119d0*/  ISETP.GT.AND P6, PT, R0.reuse, 0x10, PT ;  /* 0x000000100000780c */ /* 0x040fe20003fc4270 */
        /* <DEDUP_REMOVED lines=15> */
[----:B------:R-:W0:Y:S01]  /*11ad0*/  LDGDEPBAR ;  /* 0x00000000000079af */ /* 0x000e220000000000 */
[----:B------:R-:W-:-:S02]  /*11ae0*/  FMNMX.FTZ R2, R10, R2, !PT ;  /* 0x000000020a027209 */ /* 0x000fc40007810000 */
        /* <DEDUP_REMOVED lines=35> */
[----:B------:R-:W-:Y:S02]  /*11d20*/  FMNMX.FTZ R0, R15, R0, !PT ;  /* 0x000000000f007209 */ /* 0x000fe40007810000 */
[----:B------:R-:W-:Y:S02]  /*11d30*/  FSEL R89, R35, -INF , P2 ;  /* 0xff80000023597808 */ /* 0x000fe40001000000 */
[----:B------:R-:W-:Y:S01]  /*11d40*/  FMNMX.FTZ R3, R90, R0, !PT ;  /* 0x000000005a037209 */ /* 0x000fe20007810000 */
[----:B------:R-:W-:Y:S01]  /*11d50*/  LDSM.16.MT88.4 R32, [R191] ;  /* 0x00000000bf20783b */ /* 0x000fe20000004200 */
[----:B------:R-:W-:Y:S02]  /*11d60*/  FSEL R88, R26, -INF , P1 ;  /* 0xff8000001a587808 */ /* 0x000fe40000800000 */
[----:B------:R-:W-:-:S02]  /*11d70*/  FMNMX.FTZ R3, R89, R3, !PT ;  /* 0x0000000359037209 */ /* 0x000fc40007810000 */
[----:B-1----:R-:W-:Y:S02]  /*11d80*/  FMNMX.FTZ R0, R2, R4, !PT ;  /* 0x0000000402007209 */ /* 0x002fe40007810000 */
[----:B------:R-:W-:Y:S02]  /*11d90*/  FSEL R87, R27, -INF , P0 ;  /* 0xff8000001b577808 */ /* 0x000fe40000000000 */
[----:B------:R-:W-:Y:S01]  /*11da0*/  FMNMX.FTZ R3, R88, R3, !PT ;  /* 0x0000000358037209 */ /* 0x000fe20007810000 */
[----:B------:R-:W1:Y:S03]  /*11db0*/  SHFL.BFLY PT, R2, R0, 0x1, 0x1f ;  /* 0x0c201f0000027f89 */ /* 0x000e6600000e0000 */
[----:B------:R-:W-:Y:S01]  /*11dc0*/  FMNMX.FTZ R3, R87, R3, !PT ;  /* 0x0000000357037209 */ /* 0x000fe20007810000 */
[----:B------:R-:W-:Y:S04]  /*11dd0*/  LDSM.16.MT88.4 R24, [R190+0x800] ;  /* 0x00080000be18783b */ /* 0x000fe80000004200 */
        /* <DEDUP_REMOVED lines=60> */
[----:B------:R-:W-:Y:S01]  /*121a0*/  HMMA.16816.F32 R12, R8, R34, RZ ;  /* 0x00000022080c723c */ /* 0x000fe200000018ff */
[----:B------:R-:W-:Y:S01]  /*121b0*/  IMAD.MOV.U32 R98, RZ, RZ, R36 ;  /* 0x000000ffff627224 */ /* 0x000fe200078e0024 */
[----:B------:R-:W-:Y:S01]  /*121c0*/  LDSM.16.MT88.4 R32, [R190+0x2000] ;  /* 0x00200000be20783b */ /* 0x000fe20000004200 */
[----:B------:R-:W-:-:S02]  /*121d0*/  IMAD.MOV.U32 R97, RZ, RZ, R37 ;  /* 0x000000ffff617224 */ /* 0x000fc400078e0025 */
[----:B------:R-:W-:Y:S02]  /*121e0*/  IMAD.MOV.U32 R96, RZ, RZ, R38 ;  /* 0x000000ffff607224 */ /* 0x000fe400078e0026 */
[----:B------:R-:W-:Y:S01]  /*121f0*/  IMAD.MOV.U32 R3, RZ, RZ, R39 ;  /* 0x000000ffff037224 */ /* 0x000fe200078e0027 */
[----:B------:R-:W-:Y:S01]  /*12200*/  HMMA.16816.F32 R16, R8, R30, RZ ;  /* 0x0000001e0810723c */ /* 0x000fe200000018ff */
[----:B------:R-:W2:Y:S07]  /*12210*/  LDSM.16.MT88.4 R36, [R190+0x1800] ;  /* 0x00180000be24783b */ /* 0x000eae0000004200 */
        /* <DEDUP_REMOVED lines=8> */
[C---:B------:R-:W-:Y:S01]  /*122a0*/  HMMA.16816.F32 R236, R4.reuse, R54, R20 ;  /* 0x0000003604ec723c */ /* 0x040fe20000001814 */
[----:B------:R-:W3:Y:S07]  /*122b0*/  LDSM.16.MT88.4 R20, [R192+0x1800] ;  /* 0x00180000c014783b */ /* 0x000eee0000004200 */
[----:B------:R-:W-:Y:S01]  /*122c0*/  HMMA.16816.F32 R248, R4, R52, R12 ;  /* 0x0000003404f8723c */ /* 0x000fe2000000180c */
[----:B------:R-:W4:Y:S07]  /*122d0*/  LDSM.16.MT88.4 R52, [R193+0x2000] ;  /* 0x00200000c134783b */ /* 0x000f2e0000004200 */
[----:B--2---:R-:W-:Y:S01]  /*122e0*/  HMMA.16816.F32 R28, R8, R36, RZ ;  /* 0x00000024081c723c */ /* 0x004fe200000018ff */
[----:B------:R-:W-:-:S02]  /*122f0*/  IMAD.MOV.U32 R102, RZ, RZ, R56 ;  /* 0x000000ffff667224 */ /* 0x000fc400078e0038 */
[----:B------:R-:W-:Y:S02]  /*12300*/  IMAD.MOV.U32 R101, RZ, RZ, R57 ;  /* 0x000000ffff657224 */ /* 0x000fe400078e0039 */
[----:B------:R-:W-:Y:S02]  /*12310*/  IMAD.MOV.U32 R100, RZ, RZ, R58 ;  /* 0x000000ffff647224 */ /* 0x000fe400078e003a */
[----:B------:R-:W-:Y:S01]  /*12320*/  IMAD.MOV.U32 R99, RZ, RZ, R59 ;  /* 0x000000ffff637224 */ /* 0x000fe200078e003b */
[C---:B------:R-:W-:Y:S01]  /*12330*/  HMMA.16816.F32 R16, R8.reuse, R38, RZ ;  /* 0x000000260810723c */ /* 0x040fe200000018ff */
[----:B------:R-:W2:Y:S07]  /*12340*/  LDSM.16.MT88.4 R56, [R191+0x2000] ;  /* 0x00200000bf38783b */ /* 0x000eae0000004200 */
[C---:B------:R-:W-:Y:S08]  /*12350*/  HMMA.16816.F32 R12, R8.reuse, R48, RZ ;  /* 0x00000030080c723c */ /* 0x040ff000000018ff */
[----:B-1----:R-:W-:Y:S08]  /*12360*/  HMMA.16816.F32 R36, R8, R24, RZ ;  /* 0x000000180824723c */ /* 0x002ff000000018ff */
[C---:B------:R-:W-:Y:S08]  /*12370*/  HMMA.16816.F32 R244, R4.reuse, R32, R28 ;  /* 0x0000002004f4723c */ /* 0x040ff0000000181c */
[----:B------:R-:W-:Y:S08]  /*12380*/  HMMA.16816.F32 R240, R4, R34, R16 ;  /* 0x0000002204f0723c */ /* 0x000ff00000001810 */
[C---:B------:R-:W-:Y:S08]  /*12390*/  HMMA.16816.F32 R32, R8.reuse, R26, RZ ;  /* 0x0000001a0820723c */ /* 0x040ff000000018ff */
[C---:B---3--:R-:W-:Y:S08]  /*123a0*/  HMMA.16816.F32 R28, R8.reuse, R20, RZ ;  /* 0x00000014081c723c */ /* 0x048ff000000018ff */
[C---:B------:R-:W-:Y:S08]  /*123b0*/  HMMA.16816.F32 R24, R8.reuse, R22, RZ ;  /* 0x000000160818723c */ /* 0x040ff000000018ff */
[----:B------:R-:W-:Y:S08]  /*123c0*/  HMMA.16816.F32 R20, R8, R60, RZ ;  /* 0x0000003c0814723c */ /* 0x000ff000000018ff */
[----:B----4-:R-:W-:Y:S01]  /*123d0*/  HMMA.16816.F32 R228, R4, R52, R36 ;  /* 0x0000003404e4723c */ /* 0x010fe20000001824 */
        /* <DEDUP_REMOVED lines=11> */
[----:B------:R-:W3:Y:S06]  /*12490*/  LDSM.16.MT88.4 R32, [R190+0x4800] ;  /* 0x00480000be20783b */ /* 0x000eec0000004200 */
[----:B------:R-:W-:Y:S01]  /*124a0*/  IMAD.MOV.U32 R55, RZ, RZ, R99 ;  /* 0x000000ffff377224 */ /* 0x000fe200078e0063 */
[----:B------:R-:W-:Y:S01]  /*124b0*/  HMMA.16816.F32 R24, R8, R64, RZ ;  /* 0x000000400818723c */ /* 0x000fe200000018ff */
[----:B------:R-:W-:-:S07]  /*124c0*/  IMAD.MOV.U32 R54, RZ, RZ, R100 ;  /* 0x000000ffff367224 */ /* 0x000fce00078e0064 */
[----:B------:R-:W-:Y:S01]  /*124d0*/  HMMA.16816.F32 R20, R8, R66, RZ ;  /* 0x000000420814723c */ /* 0x000fe200000018ff */
[----:B------:R-:W-:Y:S07]  /*124e0*/  LDSM.16.MT88.4 R64, [R192+0x2800] ;  /* 0x00280000c040783b */ /* 0x000fee0000004200 */
[----:B--2---:R-:W-:Y:S08]  /*124f0*/  HMMA.16816.F32 R232, R4, R56, R12 ;  /* 0x0000003804e8723c */ /* 0x004ff0000000180c */
[----:B------:R-:W-:Y:S07]  /*12500*/  HMMA.16816.F32 R12, R8, R68, RZ ;  /* 0x00000044080c723c */ /* 0x000fee00000018ff */
[----:B------:R-:W-:Y:S01]  /*12510*/  IMAD.MOV.U32 R69, RZ, RZ, R103 ;  /* 0x000000ffff457224 */ /* 0x000fe200078e0067 */
[C---:B------:R-:W-:Y:S01]  /*12520*/  HMMA.16816.F32 R56, R4.reuse, R58, R48 ;  /* 0x0000003a0438723c */ /* 0x040fe20000001830 */
[----:B------:R-:W2:Y:S07]  /*12530*/  LDSM.16.MT88.4 R48, [R192+0x3800] ;  /* 0x00380000c030783b */ /* 0x000eae0000004200 */
        /* <DEDUP_REMOVED lines=15> */
[C---:B---3--:R-:W-:Y:S08]  /*12630*/  HMMA.16816.F32 R24, R8.reuse, R32, RZ ;  /* 0x000000200818723c */ /* 0x048ff000000018ff */
[----:B------:R-:W-:Y:S01]  /*12640*/  HMMA.16816.F32 R20, R8, R34, RZ ;  /* 0x000000220814723c */ /* 0x000fe200000018ff */
[----:B------:R-:W3:Y:S07]  /*12650*/  LDSM.16.MT88.4 R32, [R193+0x4800] ;  /* 0x00480000c120783b */ /* 0x000eee0000004200 */
[C---:B--2---:R-:W-:Y:S08]  /*12660*/  HMMA.16816.F32 R112, R4.reuse, R48, R16 ;  /* 0x000000300470723c */ /* 0x044ff00000001810 */
        /* <DEDUP_REMOVED lines=10> */
[C---:B---3--:R-:W-:Y:S08]  /*12710*/  HMMA.16816.F32 R16, R8.reuse, R32, RZ ;  /* 0x000000200810723c */ /* 0x048ff000000018ff */
        /* <DEDUP_REMOVED lines=120> */
.L_x_4066:
[----:B------:R-:W-:Y:S04]  /*12ea0*/  DEPBAR.LE SB0, 0x0 ;  /* 0x000080000000791a */ /* 0x000fe80000000000 */
[----:B------:R-:W-:Y:S01]  /*12eb0*/  WARPSYNC 0xffffffff ;  /* 0xffffffff00007948 */ /* 0x000fe20003800000 */
[----:B------:R-:W-:Y:S01]  /*12ec0*/  BAR.SYNC.DEFER_BLOCKING 0x0 ;  /* 0x0000000000007b1d */ /* 0x000fe20000010000 */
[----:B------:R-:W-:Y:S01]  /*12ed0*/  SHF.R.S32.HI R0, RZ, 0x1f, R201 ;  /* 0x0000001fff007819 */ /* 0x000fe200000114c9 */
[----:B------:R-:W-:Y:S01]  /*12ee0*/  IMAD.WIDE.U32 R2, R201, c[0x0][0x208], RZ ;  /* 0x00008200c9027a25 */ /* 0x000fe200078e00ff */
[----:B------:R-:W-:Y:S02]  /*12ef0*/  LOP3.LUT P4, RZ, R216, 0x2, RZ, 0xc0, !PT ;  /* 0x00000002d8ff7812 */ /* 0x000fe4000788c0ff */
[C---:B------:R-:W-:Y:S01]  /*12f00*/  LOP3.LUT P3, RZ, R207.reuse, 0x1, RZ, 0xc0, !PT ;  /* 0x00000001cfff7812 */ /* 0x040fe2000786c0ff */
[----:B------:R-:W-:Y:S01]  /*12f10*/  IMAD R0, R0, c[0x0][0x208], RZ ;  /* 0x0000820000007a24 */ /* 0x000fe200078e02ff */
[----:B------:R-:W-:Y:S01]  /*12f20*/  LOP3.LUT P1, RZ, R207, 0x2, RZ, 0xc0, !PT ;  /* 0x00000002cfff7812 */ /* 0x000fe2000782c0ff */
[----:B------:R-:W-:Y:S02]  /*12f30*/  IMAD.MOV.U32 R132, RZ, RZ, R137 ;  /* 0x000000ffff847224 */ /* 0x000fe400078e0089 */
[----:B------:R-:W-:Y:S04]  /*12f40*/  IMAD R0, R201, c[0x0][0x20c], R0 ;  /* 0x00008300c9007a24 */ /* 0x000fe800078e0200 */
[----:B------:R-:W-:Y:S02]  /*12f50*/  IMAD.IADD R0, R3, 0x1, R0 ;  /* 0x0000000103007824 */ /* 0x000fe400078e0200 */
[----:B------:R-:W-:Y:S04]  /*12f60*/  IMAD.WIDE.U32 R2, R2, 0x30, RZ ;  /* 0x0000003002027825 */ /* 0x000fe800078e00ff */
[----:B------:R-:W-:Y:S01]  /*12f70*/  IMAD R0, R0, 0x30, RZ ;  /* 0x0000003000007824 */ /* 0x000fe200078e02ff */
[----:B------:R-:W-:Y:S03]  /*12f80*/  LDSM.16.M88.4 R24, [R194] ;  /* 0x00000000c218783b */ /* 0x000fe60000000200 */
[----:B------:R-:W-:Y:S01]  /*12f90*/  IMAD.IADD R0, R3, 0x1, R0 ;  /* 0x0000000103007824 */ /* 0x000fe200078e0200 */
[-C--:B------:R-:W-:Y:S01]  /*12fa0*/  IADD3 R3, P0, R212, R2.reuse, RZ ;  /* 0x00000002d4037210 */ /* 0x080fe20007f1e0ff */
[----:B------:R-:W-:Y:S01]  /*12fb0*/  BSSY B0, `(.L_x_4064) ;  /* 0x00000e7000007945 */ /* 0x000fe20003800000 */
[----:B------:R-:W1:Y:S03]  /*12fc0*/  S2R R4, SR_TID.X ;  /* 0x0000000000047919 */ /* 0x000e660000002100 */
[----:B------:R-:W-:Y:S01]  /*12fd0*/  IMAD.X R6, R0, 0x1, R215, P0 ;  /* 0x0000000100067824 */ /* 0x000fe200000e06d7 */
[----:B------:R-:W2:Y:S04]  /*12fe0*/  LDSM.16.M88.4 R8, [R188] ;  /* 0x00000000bc08783b */ /* 0x000ea80000000200 */
[----:B------:R-:W3:Y:S04]  /*12ff0*/  LDSM.16.M88.4 R16, [R188+0x800] ;  /* 0x00080000bc10783b */ /* 0x000ee80000000200 */
[----:B------:R-:W4:Y:S04]  /*13000*/  LDSM.16.M88.4 R168, [R188+0x1000] ;  /* 0x00100000bca8783b */ /* 0x000f280000000200 */
[----:B------:R-:W-:Y:S01]  /*13010*/  LDSM.16.M88.4 R172, [R195] ;  /* 0x00000000c3ac783b */ /* 0x000fe20000000200 */
[----:B-1----:R-:W-:Y:S11]  /*13020*/  ISETP.GT.AND P2, PT, R4, 0x7f, PT ;  /* 0x0000007f0400780c */ /* 0x002ff60003f44270 */
[----:B------:R-:W-:Y:S02]  /*13030*/  @!UPT UIADD3 URZ, URZ, URZ, URZ ;  /* 0x0000003f3f3ff290 */ /* 0x000fe4000fffe03f */
[C---:B------:R-:W-:Y:S04]  /*13040*/  @!P2 LEA R5, P0, R220.reuse, R2, 0x5 ;  /* 0x00000002dc05a211 */ /* 0x040fe800078028ff */
[----:B------:R-:W-:Y:S02]  /*13050*/  @!P2 LEA.HI.X R4, R220, R0, R221, 0x5, P0 ;  /* 0x00000000dc04a211 */ /* 0x000fe400000f2cdd */
[C---:B------:R-:W-:Y:S04]  /*13060*/  LEA R2, P0, R3.reuse, c[0x0][0x1f8], 0x1 ;  /* 0x00007e0003027a11 */ /* 0x040fe800078008ff */
[----:B------:R-:W-:Y:S02]  /*13070*/  LEA.HI.X R3, R3, c[0x0][0x1fc], R6, 0x1, P0 ;  /* 0x00007f0003037a11 */ /* 0x000fe400000f0c06 */
[----:B------:R-:W-:Y:S05]  /*13080*/  @!P2 IADD3 R0, P0, R5, R212, RZ ;  /* 0x000000d40500a210 */ /* 0x000fea0007f1e0ff */
[----:B------:R-:W-:Y:S01]  /*13090*/  @!P2 IMAD.X R4, R4, 0x1, R215, P0 ;  /* 0x000000010404a824 */ /* 0x000fe200000e06d7 */
[C---:B------:R-:W-:Y:S04]  /*130a0*/  @!P2 LEA R198, P0, R0.reuse, c[0x0][0x1f8], 0x1 ;  /* 0x00007e0000c6aa11 */ /* 0x040fe800078008ff */
[----:B------:R-:W-:Y:S02]  /*130b0*/  @!P2 LEA.HI.X R199, R0, c[0x0][0x1fc], R4, 0x1, P0 ;  /* 0x00007f0000c7aa11 */ /* 0x000fe400000f0c04 */
[C---:B--2---:R-:W-:Y:S03]  /*130c0*/  HMMA.16816.F32 R4, R24.reuse, R8, RZ ;  /* 0x000000081804723c */ /* 0x044fe600000018ff */
[C---:B------:R-:W-:Y:S02]  /*130d0*/  IADD3 R0, R188.reuse, 0x20, RZ ;  /* 0x00000020bc007810 */ /* 0x040fe40007ffe0ff */
[C---:B------:R-:W-:Y:S02]  /*130e0*/  @P4 IADD3 R0, R188.reuse, -0x20, RZ ;  /* 0xffffffe0bc004810 */ /* 0x040fe40007ffe0ff */
[----:B------:R-:W-:Y:S01]  /*130f0*/  ISETP.GT.AND P4, PT, R201, R219, PT ;  /* 0x000000dbc900720c */ /* 0x000fe20003f84270 */
[C---:B------:R-:W-:Y:S02]  /*13100*/  HMMA.16816.F32 R8, R24.reuse, R10, RZ ;  /* 0x0000000a1808723c */ /* 0x040fe400000018ff */
[----:B------:R-:W1:Y:S04]  /*13110*/  LDSM.16.M88.4 R176, [R0] ;  /* 0x0000000000b0783b */ /* 0x000e680000000200 */
[----:B------:R-:W2:Y:S02]  /*13120*/  LDSM.16.M88.4 R180, [R0+0x800] ;  /* 0x0008000000b4783b */ /* 0x000ea40000000200 */
[C---:B---3--:R-:W-:Y:S02]  /*13130*/  HMMA.16816.F32 R12, R24.reuse, R16, RZ ;  /* 0x00000010180c723c */ /* 0x048fe400000018ff */
[----:B------:R3:W5:Y:S04]  /*13140*/  LDSM.16.M88.4 R184, [R0+0x1000] ;  /* 0x0010000000b8783b */ /* 0x0007680000000200 */
[----:B------:R-:W-:Y:S01]  /*13150*/  @!PT LDS RZ, [RZ] ;  /* 0x00000000fffff984 */ /* 0x000fe20000000800 */
[----:B------:R-:W-:Y:S01]  /*13160*/  @!PT LDS RZ, [RZ] ;  /* 0x00000000fffff984 */ /* 0x000fe20000000800 */
[----:B------:R-:W-:Y:S01]  /*13170*/  @!PT LDS RZ, [RZ] ;  /* 0x00000000fffff984 */ /* 0x000fe20000000800 */
[----:B------:R1:W-:Y:S02]  /*13180*/  LDGSTS.E.BYPASS.LTC128B.128 [R200+0x4080], [R2.64], !P5 ;  /* 0x0408000002c87fae */ /* 0x0003e4000e901d46 */
[C---:B------:R-:W-:Y:S02]  /*13190*/  HMMA.16816.F32 R16, R24.reuse, R18, RZ ;  /* 0x000000121810723c */ /* 0x040fe400000018ff */
[----:B------:R2:W-:Y:S04]  /*131a0*/  LDGSTS.E.BYPASS.LTC128B.128 [R200+0x5880], [R2.64+0x80], !P6 ;  /* 0x0588008002c87fae */ /* 0x0005e8000f101d46 */
[----:B------:R2:W-:Y:S02]  /*131b0*/  LDGSTS.E.BYPASS.LTC128B.128 [R200+0x7080], [R2.64+0x100], !P3 ;  /* 0x0708010002c87fae */ /* 0x0005e4000d901d46 */
[C---:B----4-:R-:W-:Y:S02]  /*131c0*/  HMMA.16816.F32 R20, R24.reuse, R168, RZ ;  /* 0x000000a81814723c */ /* 0x050fe400000018ff */
[----:B------:R4:W-:Y:S04]  /*131d0*/  LDGSTS.E.BYPASS.LTC128B.128 [R200+0x8880], [R2.64+0x180], !P1 ;  /* 0x0888018002c87fae */ /* 0x0009e8000c901d46 */
[----:B------:R4:W-:Y:S02]  /*131e0*/  @!P2 LDGSTS.E.BYPASS.LTC128B.128 [R202+0x5080], [R198.64], !P5 ;  /* 0x05080000c6caafae */ /* 0x0009e4000e901d46 */
[----:B------:R-:W-:Y:S01]  /*131f0*/  HMMA.16816.F32 R24, R24, R170, RZ ;  /* 0x000000aa1818723c */ /* 0x000fe200000018ff */
[----:B---3--:R-:W-:Y:S01]  /*13200*/  IADD3 R0, R188, 0x40, RZ ;  /* 0x00000040bc007810 */ /* 0x008fe20007ffe0ff */
[----:B------:R4:W-:Y:S04]  /*13210*/  @!P2 LDGSTS.E.BYPASS.LTC128B.128 [R202+0x6880], [R198.64+0x80], !P6 ;  /* 0x06880080c6caafae */ /* 0x0009e8000f101d46 */
[----:B------:R4:W-:Y:S02]  /*13220*/  @!P2 LDGSTS.E.BYPASS.LTC128B.128 [R202+0x8080], [R198.64+0x100], !P3 ;  /* 0x08080100c6caafae */ /* 0x0009e4000d901d46 */
[C---:B-1----:R-:W-:Y:S02]  /*13230*/  HMMA.16816.F32 R4, R172.reuse, R176, R4 ;  /* 0x000000b0ac04723c */ /* 0x042fe40000001804 */
[----:B------:R4:W-:Y:S03]  /*13240*/  @!P2 LDGSTS.E.BYPASS.LTC128B.128 [R202+0x9880], [R198.64+0x180], !P1 ;  /* 0x09880180c6caafae */ /* 0x0009e6000c901d46 */
[----:B------:R-:W-:Y:S01]  /*13250*/  LOP3.LUT P1, RZ, R216, 0x4, RZ, 0xc0, !PT ;  /* 0x00000004d8ff7812 */ /* 0x000fe2000782c0ff */
[----:B------:R-:W-:Y:S02]  /*13260*/  LDSM.16.M88.4 R168, [R197] ;  /* 0x00000000c5a8783b */ /* 0x000fe40000000200 */
[C---:B------:R-:W-:Y:S02]  /*13270*/  HMMA.16816.F32 R8, R172.reuse, R178, R8 ;  /* 0x000000b2ac08723c */ /* 0x040fe40000001808 */
[----:B------:R-:W0:Y:S06]  /*13280*/  LDGDEPBAR ;  /* 0x00000000000079af */ /* 0x000e2c0000000000 */
[C---:B--2---:R-:W-:Y:S04]  /*13290*/  HMMA.16816.F32 R12, R172.reuse, R180, R12 ;  /* 0x000000b4ac0c723c */ /* 0x044fe8000000180c */
[----:B------:R-:W-:Y:S04]  /*132a0*/  @P1 IADD3 R0, R188, -0x40, RZ ;  /* 0xffffffc0bc001810 */ /* 0x000fe80007ffe0ff */
[C---:B------:R-:W-:Y:S01]  /*132b0*/  HMMA.16816.F32 R16, R172.reuse, R182, R16 ;  /* 0x000000b6ac10723c */ /* 0x040fe20000001810 */
[----:B------:R-:W1:Y:S04]  /*132c0*/  LDSM.16.M88.4 R176, [R0] ;  /* 0x0000000000b0783b */ /* 0x000e680000000200 */
[----:B------:R-:W-:Y:S03]  /*132d0*/  LDSM.16.M88.4 R180, [R0+0x1000] ;  /* 0x0010000000b4783b */ /* 0x000fe60000000200 */
[C---:B-----5:R-:W-:Y:S08]  /*132e0*/  HMMA.16816.F32 R20, R172.reuse, R184, R20 ;  /* 0x000000b8ac14723c */ /* 0x060ff00000001814 */
        /* <DEDUP_REMOVED lines=10> */
[----:B------:R-:W2:Y:S04]  /*13390*/  LDSM.16.M88.4 R168, [R143+0x800] ;  /* 0x000800008fa8783b */ /* 0x000ea80000000200 */
[----:B------:R-:W3:Y:S03]  /*133a0*/  LDSM.16.M88.4 R180, [R143+0x1000] ;  /* 0x001000008fb4783b */ /* 0x000ee60000000200 */
        /* <DEDUP_REMOVED lines=120> */
[----:B------:R-:W-:Y:S04]  /*13b30*/  DEPBAR.LE SB0, 0x0 ;  /* 0x000080000000791a */ /* 0x000fe80000000000 */
[----:B------:R-:W-:Y:S01]  /*13b40*/  BAR.SYNC.DEFER_BLOCKING 0x0 ;  /* 0x0000000000007b1d */ /* 0x000fe20000010000 */
[C---:B-1----:R-:W-:Y:S08]  /*13b50*/  HMMA.16816.F32 R4, R172.reuse, R176, R4 ;  /* 0x000000b0ac04723c */ /* 0x042ff00000001804 */
[C---:B------:R-:W-:Y:S08]  /*13b60*/  HMMA.16816.F32 R8, R172.reuse, R178, R8 ;  /* 0x000000b2ac08723c */ /* 0x040ff00000001808 */
[C---:B--2---:R-:W-:Y:S08]  /*13b70*/  HMMA.16816.F32 R12, R172.reuse, R168, R12 ;  /* 0x000000a8ac0c723c */ /* 0x044ff0000000180c */
[C---:B------:R-:W-:Y:S08]  /*13b80*/  HMMA.16816.F32 R16, R172.reuse, R170, R16 ;  /* 0x000000aaac10723c */ /* 0x040ff00000001810 */
[C---:B---3--:R-:W-:Y:S08]  /*13b90*/  HMMA.16816.F32 R20, R172.reuse, R180, R20 ;  /* 0x000000b4ac14723c */ /* 0x048ff00000001814 */
[----:B------:R-:W-:Y:S01]  /*13ba0*/  HMMA.16816.F32 R24, R172, R182, R24 ;  /* 0x000000b6ac18723c */ /* 0x000fe20000001818 */
[----:B------:R-:W-:Y:S07]  /*13bb0*/  @!UPT UIADD3 URZ, URZ, URZ, URZ ;  /* 0x0000003f3f3ff290 */ /* 0x000fee000fffe03f */
[----:B------:R-:W-:-:S11]  /*13bc0*/  @!P4 BRA `(.L_x_4065) ;  /* 0x000002500000c947 */ /* 0x000fd60003800000 */
[----:B----4-:R-:W-:Y:S04]  /*13bd0*/  IADD3 R0, R201, -0x1, RZ ;  /* 0xffffffffc9007810 */ /* 0x010fe80007ffe0ff */
        /* <DEDUP_REMOVED lines=36> */
.L_x_4065:
[----:B----4-:R-:W-:Y:S05]  /*13e20*/  BSYNC B0 ;  /* 0x0000000000007941 */ /* 0x010fea0003800000 */
.L_x_4064:
[----:B-1----:R-:W-:Y:S01]  /*13e30*/  FMNMX.FTZ R3, R4, R137, !PT ;  /* 0x0000008904037209 */ /* 0x002fe20007810000 */
        /* <DEDUP_REMOVED lines=46> */
[----:B------:R-:W-:Y:S02]  /*14120*/  FFMA.FTZ R198, R24, c[0x0][0x2d0], -R132 ;  /* 0x0000b40018c67a23 */ /* 0x000fe40000010884 */
[----:B------:R-:W-:Y:S02]  /*14130*/  FADD.FTZ R0, -R3, R136 ;  /* 0x0000008803007221 */ /* 0x000fe40000010100 */
[--C-:B------:R-:W-:Y:S02]  /*14140*/  FFMA.FTZ R136, R5, c[0x0][0x2d0], -R132.reuse ;  /* 0x0000b40005887a23 */ /* 0x100fe40000010884 */
[----:B------:R-:W-:Y:S02]  /*14150*/  FMUL.FTZ R0, R0, c[0x0][0x2d0] ;  /* 0x0000b40000007a20 */ /* 0x000fe40000410000 */
[--C-:B------:R-:W-:Y:S01]  /*14160*/  FFMA.FTZ R5, R8, c[0x0][0x2d0], -R132.reuse ;  /* 0x0000b40008057a23 */ /* 0x100fe20000010884 */
[----:B------:R-:W1:Y:S01]  /*14170*/  MUFU.EX2 R171, R136 ;  /* 0x0000008800ab7308 */ /* 0x000e620000000800 */
[----:B--2---:R-:W-:Y:S02]  /*14180*/  FMUL.FTZ R4, R3, c[0x0][0x2d0] ;  /* 0x0000b40003047a20 */ /* 0x004fe40000410000 */
[----:B------:R-:W-:Y:S02]  /*14190*/  FFMA.FTZ R132, R25, c[0x0][0x2d0], -R132 ;  /* 0x0000b40019847a23 */ /* 0x000fe40000010884 */
[--C-:B------:R-:W-:Y:S02]  /*141a0*/  FFMA.FTZ R183, R22, c[0x0][0x2d0], -R4.reuse ;  /* 0x0000b40016b77a23 */ /* 0x100fe40000010804 */
[--C-:B------:R-:W-:Y:S02]  /*141b0*/  FFMA.FTZ R182, R23, c[0x0][0x2d0], -R4.reuse ;  /* 0x0000b40017b67a23 */ /* 0x100fe40000010804 */
[--C-:B------:R-:W-:Y:S01]  /*141c0*/  FFMA.FTZ R169, R10, c[0x0][0x2d0], -R4.reuse ;  /* 0x0000b4000aa97a23 */ /* 0x100fe20000010804 */
[----:B------:R-:W2:Y:S01]  /*141d0*/  MUFU.EX2 R0, R0 ;  /* 0x0000000000007308 */ /* 0x000ea20000000800 */
[C---:B---3--:R-:W-:Y:S02]  /*141e0*/  FMUL.FTZ R20, R2.reuse, R148 ;  /* 0x0000009402147220 */ /* 0x048fe40000410000 */
[----:B------:R-:W-:Y:S02]  /*141f0*/  FMUL.FTZ R21, R2, R149 ;  /* 0x0000009502157220 */ /* 0x000fe40000410000 */
[--C-:B------:R-:W-:Y:S02]  /*14200*/  FFMA.FTZ R170, R11, c[0x0][0x2d0], -R4.reuse ;  /* 0x0000b4000baa7a23 */ /* 0x100fe40000010804 */
[--C-:B------:R-:W-:Y:S02]  /*14210*/  FFMA.FTZ R6, R6, c[0x0][0x2d0], -R4.reuse ;  /* 0x0000b40006067a23 */ /* 0x100fe40000010804 */
[--C-:B------:R-:W-:Y:S01]  /*14220*/  FFMA.FTZ R7, R7, c[0x0][0x2d0], -R4.reuse ;  /* 0x0000b40007077a23 */ /* 0x100fe20000010804 */
[----:B------:R3:W-:Y:S01]  /*14230*/  MUFU.EX2 R199, R5 ;  /* 0x0000000500c77308 */ /* 0x0007e20000000800 */
[C---:B------:R-:W-:Y:S02]  /*14240*/  FMUL.FTZ R8, R2.reuse, R160 ;  /* 0x000000a002087220 */ /* 0x040fe40000410000 */
[C---:B------:R-:W-:Y:S02]  /*14250*/  FMUL.FTZ R9, R2.reuse, R161 ;  /* 0x000000a102097220 */ /* 0x040fe40000410000 */
[----:B------:R-:W-:Y:S02]  /*14260*/  FMUL.FTZ R13, R2, R157 ;  /* 0x0000009d020d7220 */ /* 0x000fe40000410000 */
[--C-:B------:R-:W-:Y:S02]  /*14270*/  FFMA.FTZ R175, R18, c[0x0][0x2d0], -R4.reuse ;  /* 0x0000b40012af7a23 */ /* 0x100fe40000010804 */
[--C-:B------:R-:W-:Y:S01]  /*14280*/  FFMA.FTZ R177, R19, c[0x0][0x2d0], -R4.reuse ;  /* 0x0000b40013b17a23 */ /* 0x100fe20000010804 */
[----:B------:R-:W4:Y:S01]  /*14290*/  MUFU.EX2 R160, R168 ;  /* 0x000000a800a07308 */ /* 0x000f220000000800 */
[C---:B------:R-:W-:Y:S01]  /*142a0*/  FMUL.FTZ R24, R2.reuse, R144 ;  /* 0x0000009002187220 */ /* 0x040fe20000410000 */
[----:B-1----:R-:W-:Y:S01]  /*142b0*/  F2FP.PACK_AB R144, R171, R181 ;  /* 0x000000b5ab90723e */ /* 0x002fe200000000ff */
[----:B------:R-:W-:Y:S02]  /*142c0*/  FMUL.FTZ R25, R2, R145 ;  /* 0x0000009102197220 */ /* 0x000fe40000410000 */
[C---:B--2---:R-:W-:Y:S02]  /*142d0*/  FMUL.FTZ R22, R0.reuse, R150 ;  /* 0x0000009600167220 */ /* 0x044fe40000410000 */
[----:B------:R-:W-:Y:S02]  /*142e0*/  FMUL.FTZ R23, R0, R151 ;  /* 0x0000009700177220 */ /* 0x000fe40000410000 */
[----:B------:R-:W1:Y:S01]  /*142f0*/  LDSM.16.MT88.4 R148, [R190] ;  /* 0x00000000be94783b */ /* 0x000e620000004200 */
[----:B------:R-:W-:Y:S01]  /*14300*/  MUFU.EX2 R161, R170 ;  /* 0x000000aa00a17308 */ /* 0x000fe20000000800 */
[--C-:B------:R-:W-:Y:S02]  /*14310*/  FFMA.FTZ R173, R14, c[0x0][0x2d0], -R4.reuse ;  /* 0x0000b4000ead7a23 */ /* 0x100fe40000010804 */
[--C-:B------:R-:W-:Y:S02]  /*14320*/  FFMA.FTZ R172, R15, c[0x0][0x2d0], -R4.reuse ;  /* 0x0000b4000fac7a23 */ /* 0x100fe40000010804 */
[----:B---3--:R-:W-:Y:S02]  /*14330*/  FMUL.FTZ R5, R2, R165 ;  /* 0x000000a502057220 */ /* 0x008fe40000410000 */
[--C-:B------:R-:W-:Y:S02]  /*14340*/  FFMA.FTZ R184, R26, c[0x0][0x2d0], -R4.reuse ;  /* 0x0000b4001ab87a23 */ /* 0x100fe40000010804 */
[----:B------:R-:W-:Y:S01]  /*14350*/  FMUL.FTZ R26, R0, R146 ;  /* 0x00000092001a7220 */ /* 0x000fe20000410000 */
[----:B------:R-:W2:Y:S01]  /*14360*/  MUFU.EX2 R157, R169 ;  /* 0x000000a9009d7308 */ /* 0x000ea20000000800 */
[----:B------:R-:W-:Y:S02]  /*14370*/  FFMA.FTZ R185, R27, c[0x0][0x2d0], -R4 ;  /* 0x0000b4001bb97a23 */ /* 0x000fe40000010804 */
[----:B------:R-:W-:Y:S01]  /*14380*/  FMUL.FTZ R4, R2, R164 ;  /* 0x000000a402047220 */ /* 0x000fe20000410000 */
[----:B----4-:R-:W-:Y:S01]  /*14390*/  F2FP.PACK_AB R146, R160, R199 ;  /* 0x000000c7a092723e */ /* 0x010fe200000000ff */
[C---:B------:R-:W-:Y:S02]  /*143a0*/  FMUL.FTZ R27, R0.reuse, R147 ;  /* 0x00000093001b7220 */ /* 0x040fe40000410000 */
[C---:B------:R-:W-:Y:S02]  /*143b0*/  FMUL.FTZ R10, R0.reuse, R162 ;  /* 0x000000a2000a7220 */ /* 0x040fe40000410000 */
[----:B------:R-:W-:Y:S01]  /*143c0*/  FMUL.FTZ R11, R0, R163 ;  /* 0x000000a3000b7220 */ /* 0x000fe20000410000 */
[----:B------:R3:W-:Y:S01]  /*143d0*/  MUFU.EX2 R174, R6 ;  /* 0x0000000600ae7308 */ /* 0x0007e20000000800 */
[----:B------:R-:W-:Y:S02]  /*143e0*/  FMUL.FTZ R12, R2, R156 ;  /* 0x0000009c020c7220 */ /* 0x000fe40000410000 */
[C---:B------:R-:W-:Y:S02]  /*143f0*/  FMUL.FTZ R14, R0.reuse, R158 ;  /* 0x0000009e000e7220 */ /* 0x040fe40000410000 */
[----:B------:R-:W-:Y:S02]  /*14400*/  FMUL.FTZ R15, R0, R159 ;  /* 0x0000009f000f7220 */ /* 0x000fe40000410000 */
[C---:B------:R-:W-:Y:S02]  /*14410*/  FMUL.FTZ R16, R2.reuse, R152 ;  /* 0x0000009802107220 */ /* 0x040fe40000410000 */
[----:B------:R-:W-:Y:S01]  /*14420*/  FMUL.FTZ R17, R2, R153 ;  /* 0x0000009902117220 */ /* 0x000fe20000410000 */
[----:B------:R-:W4:Y:S01]  /*14430*/  MUFU.EX2 R203, R7 ;  /* 0x0000000700cb7308 */ /* 0x000f220000000800 */
[C---:B------:R-:W-:Y:S02]  /*14440*/  FMUL.FTZ R18, R0.reuse, R154 ;  /* 0x0000009a00127220 */ /* 0x040fe40000410000 */
[----:B------:R-:W-:Y:S01]  /*14450*/  FMUL.FTZ R19, R0, R155 ;  /* 0x0000009b00137220 */ /* 0x000fe20000410000 */
[----:B--2---:R-:W-:Y:S01]  /*14460*/  F2FP.PACK_AB R147, R161, R157 ;  /* 0x0000009da193723e */ /* 0x004fe200000000ff */
[C---:B------:R-:W-:Y:S01]  /*14470*/  FMUL.FTZ R28, R2.reuse, R28 ;  /* 0x0000001c021c7220 */ /* 0x040fe20000410000 */
[----:B------:R-:W-:Y:S01]  /*14480*/  LDSM.16.MT88.4 R152, [R191+0x800] ;  /* 0x00080000bf98783b */ /* 0x000fe20000004200 */
[----:B------:R-:W-:Y:S02]  /*14490*/  FMUL.FTZ R29, R2, R29 ;  /* 0x0000001d021d7220 */ /* 0x000fe40000410000 */
[C---:B------:R-:W-:Y:S01]  /*144a0*/  FMUL.FTZ R30, R0.reuse, R30 ;  /* 0x0000001e001e7220 */ /* 0x040fe20000410000 */
[----:B------:R-:W-:Y:S01]  /*144b0*/  MUFU.EX2 R156, R180 ;  /* 0x000000b4009c7308 */ /* 0x000fe20000000800 */
[----:B------:R-:W-:Y:S02]  /*144c0*/  FMUL.FTZ R31, R0, R31 ;  /* 0x0000001f001f7220 */ /* 0x000fe40000410000 */
[----:B------:R-:W-:Y:S02]  /*144d0*/  FMUL.FTZ R32, R2, R32 ;  /* 0x0000002002207220 */ /* 0x000fe40000410000 */
[----:B---3--:R-:W-:Y:S02]  /*144e0*/  FMUL.FTZ R6, R0, R166 ;  /* 0x000000a600067220 */ /* 0x008fe40000410000 */
[----:B------:R-:W-:Y:S02]  /*144f0*/  FMUL.FTZ R33, R2, R33 ;  /* 0x0000002102217220 */ /* 0x000fe40000410000 */
[C---:B------:R-:W-:Y:S01]  /*14500*/  FMUL.FTZ R34, R0.reuse, R34 ;  /* 0x0000002200227220 */ /* 0x040fe20000410000 */
[----:B------:R-:W-:Y:S01]  /*14510*/  MUFU.EX2 R165, R179 ;  /* 0x000000b300a57308 */ /* 0x000fe20000000800 */
[----:B------:R-:W-:Y:S02]  /*14520*/  FMUL.FTZ R35, R0, R35 ;  /* 0x0000002300237220 */ /* 0x000fe40000410000 */
[----:B------:R-:W-:Y:S01]  /*14530*/  FMUL.FTZ R36, R2, R36 ;  /* 0x0000002402247220 */ /* 0x000fe20000410000 */
[----:B----4-:R-:W-:Y:S01]  /*14540*/  F2FP.PACK_AB R145, R203, R174 ;  /* 0x000000aecb91723e */ /* 0x010fe200000000ff */
[----:B------:R-:W-:Y:S02]  /*14550*/  FMUL.FTZ R7, R0, R167 ;  /* 0x000000a700077220 */ /* 0x000fe40000410000 */
[----:B------:R-:W-:Y:S02]  /*14560*/  FMUL.FTZ R37, R2, R37 ;  /* 0x0000002502257220 */ /* 0x000fe40000410000 */
[C---:B------:R-:W-:Y:S01]  /*14570*/  FMUL.FTZ R38, R0.reuse, R38 ;  /* 0x0000002600267220 */ /* 0x040fe20000410000 */
[----:B------:R-:W-:Y:S01]  /*14580*/  MUFU.EX2 R158, R173 ;  /* 0x000000ad009e7308 */ /* 0x000fe20000000800 */
[----:B------:R-:W-:Y:S01]  /*14590*/  FMUL.FTZ R39, R0, R39 ;  /* 0x0000002700277220 */ /* 0x000fe20000410000 */
[C---:B-1----:R-:W-:Y:S05]  /*145a0*/  HMMA.16816.F32 R4, R144.reuse, R148, R4 ;  /* 0x000000949004723c */ /* 0x042fea0000001804 */
        /* <DEDUP_REMOVED lines=45> */
[----:B------:R-:W3:Y:S01]  /*14880*/  MUFU.EX2 R178, R132 ;  /* 0x0000008400b27308 */ /* 0x000ee20000000800 */
[----:B------:R-:W-:Y:S02]  /*14890*/  FMUL.FTZ R73, R2, R73 ;  /* 0x0000004902497220 */ /* 0x000fe40000410000 */
[C---:B------:R-:W-:Y:S01]  /*148a0*/  FMUL.FTZ R74, R0.reuse, R74 ;  /* 0x0000004a004a7220 */ /* 0x040fe20000410000 */
[----:B--2---:R-:W-:Y:S01]  /*148b0*/  F2FP.PACK_AB R168, R175, R173 ;  /* 0x000000adafa8723e */ /* 0x004fe200000000ff */
[----:B------:R-:W-:Y:S02]  /*148c0*/  FMUL.FTZ R75, R0, R75 ;  /* 0x0000004b004b7220 */ /* 0x000fe40000410000 */
[C---:B------:R-:W-:Y:S02]  /*148d0*/  FMUL.FTZ R76, R2.reuse, R76 ;  /* 0x0000004c024c7220 */ /* 0x040fe40000410000 */
[----:B------:R-:W-:Y:S01]  /*148e0*/  FMUL.FTZ R77, R2, R77 ;  /* 0x0000004d024d7220 */ /* 0x000fe20000410000 */
[----:B------:R-:W-:Y:S01]  /*148f0*/  MUFU.EX2 R172, R185 ;  /* 0x000000b900ac7308 */ /* 0x000fe20000000800 */
        /* <DEDUP_REMOVED lines=9> */
[----:B------:R-:W-:Y:S01]  /*14990*/  FMUL.FTZ R84, R2, R84 ;  /* 0x0000005402547220 */ /* 0x000fe20000410000 */
[----:B---3--:R-:W-:Y:S01]  /*149a0*/  F2FP.PACK_AB R170, R178, R177 ;  /* 0x000000b1b2aa723e */ /* 0x008fe200000000ff */
        /* <DEDUP_REMOVED lines=60> */
[----:B------:R-:W-:Y:S01]  /*14d70*/  MUFU.EX2 R174, R183 ;  /* 0x000000b700ae7308 */ /* 0x000fe20000000800 */
[----:B------:R-:W-:Y:S02]  /*14d80*/  FADD.FTZ R136, R160, R2 ;  /* 0x00000002a0887221 */ /* 0x000fe40000010000 */
[----:B------:R-:W-:Y:S02]  /*14d90*/  FADD.FTZ R2, R161, R0 ;  /* 0x00000000a1027221 */ /* 0x000fe40000010000 */
[----:B------:R-:W-:Y:S01]  /*14da0*/  LDSM.16.MT88.4 R160, [R190+0x1000] ;  /* 0x00100000bea0783b */ /* 0x000fe20000004200 */
[----:B------:R-:W-:Y:S02]  /*14db0*/  FADD.FTZ R0, R156, R136 ;  /* 0x000000889c007221 */ /* 0x000fe40000010000 */
[----:B------:R-:W-:Y:S02]  /*14dc0*/  FADD.FTZ R2, R158, R2 ;  /* 0x000000029e027221 */ /* 0x000fe40000010000 */
[----:B------:R-:W-:Y:S01]  /*14dd0*/  FADD.FTZ R0, R165, R0 ;  /* 0x00000000a5007221 */ /* 0x000fe20000010000 */
[C---:B-1----:R-:W-:Y:S01]  /*14de0*/  HMMA.16816.F32 R44, R144.reuse, R148, R44 ;  /* 0x00000094902c723c */ /* 0x042fe2000000182c */
[----:B------:R-:W1:Y:S02]  /*14df0*/  MUFU.EX2 R176, R182 ;  /* 0x000000b600b07308 */ /* 0x000e640000000800 */
[----:B------:R-:W-:Y:S02]  /*14e00*/  FADD.FTZ R132, R159, R2 ;  /* 0x000000029f847221 */ /* 0x000fe40000010000 */
[----:B------:R-:W-:Y:S02]  /*14e10*/  FADD.FTZ R2, R164, R0 ;  /* 0x00000000a4027221 */ /* 0x000fe40000010000 */
[----:B------:R-:W-:Y:S01]  /*14e20*/  FADD.FTZ R0, R180, R132 ;  /* 0x00000084b4007221 */ /* 0x000fe20000010000 */
[C---:B------:R-:W-:Y:S01]  /*14e30*/  HMMA.16816.F32 R48, R144.reuse, R150, R48 ;  /* 0x000000969030723c */ /* 0x040fe20000001830 */
[----:B------:R-:W2:Y:S02]  /*14e40*/  LDSM.16.MT88.4 R148, [R193+0x1800] ;  /* 0x00180000c194783b */ /* 0x000ea40000004200 */
[----:B------:R-:W3:Y:S01]  /*14e50*/  MUFU.EX2 R136, R184 ;  /* 0x000000b800887308 */ /* 0x000ee20000000800 */
[----:B-1----:R-:W-:Y:S02]  /*14e60*/  F2FP.PACK_AB R169, R176, R174 ;  /* 0x000000aeb0a9723e */ /* 0x002fe400000000ff */
[----:B---3--:R-:W-:Y:S02]  /*14e70*/  F2FP.PACK_AB R171, R172, R136 ;  /* 0x00000088acab723e */ /* 0x008fe400000000ff */
        /* <DEDUP_REMOVED lines=138> */
[----:B------:R-:W-:-:S05]  /*15720*/  @P4 BRA `(.L_x_4066) ;  /* 0xffffd77000004947 */ /* 0x000fca000383ffff */
.L_x_4063:
        /* <DEDUP_REMOVED lines=8> */
.L_x_4136:
        /* <DEDUP_REMOVED lines=149> */
.L_x_3996:
[----:B------:R2:W5:Y:S04]  /*16100*/  LDL R6, [R1] ;  /* 0x0000000001067983 */ /* 0x0005680000100800 */
        /* <DEDUP_REMOVED lines=18> */
.L_x_4069:
[----:B--2---:R-:W-:Y:S05]  /*16230*/  BSYNC B0 ;  /* 0x0000000000007941 */ /* 0x004fea0003800000 */
.L_x_4068:
        /* <DEDUP_REMOVED lines=165> */
.L_x_4072:
        /* <DEDUP_REMOVED lines=124> */
.L_x_4137:
[----:B------:R-:W-:Y:S05]  /*17450*/  BRA.DIV ~URZ, `(.L_x_4075) ;  /* 0x000045527f007947 */ /* 0x000fea000b800000 */
[----:B------:R4:W2:Y:S02]  /*17460*/  SHFL.IDX PT, R0, R16, RZ, 0x181f ;  /* 0x00181fff10007589 */ /* 0x0008a400000e0000 */
.L_x_4138:
        /* <DEDUP_REMOVED lines=25> */
.L_x_4077:
[----:B------:R-:W-:Y:S05]  /*17600*/  BSYNC B0 ;  /* 0x0000000000007941 */ /* 0x000fea0003800000 */
.L_x_4076:
[----:B------:R-:W-:Y:S05]  /*17610*/  BRA.DIV ~URZ, `(.L_x_4078) ;  /* 0x000043f27f007947 */ /* 0x000fea000b800000 */
[----:B---3--:R3:W4:Y:S04]  /*17620*/  SHFL.IDX PT, R12, R15, 0x1, 0x181f ;  /* 0x00381f000f0c7f89 */ /* 0x00872800000e0000 */
[----:B--2---:R3:W2:Y:S02]  /*17630*/  SHFL.IDX PT, R0, R16, 0x1, 0x181f ;  /* 0x00381f0010007f89 */ /* 0x0046a400000e0000 */
.L_x_4139:
        /* <DEDUP_REMOVED lines=20> */
.L_x_4080:
[----:B------:R-:W-:Y:S05]  /*17780*/  BSYNC B0 ;  /* 0x0000000000007941 */ /* 0x000fea0003800000 */
.L_x_4079:
[----:B------:R-:W-:Y:S05]  /*17790*/  BRA.DIV ~URZ, `(.L_x_4081) ;  /* 0x000043327f007947 */ /* 0x000fea000b800000 */
[----:B----4-:R4:W3:Y:S02]  /*177a0*/  SHFL.IDX PT, R12, R15, 0x2, 0x181f ;  /* 0x00581f000f0c7f89 */ /* 0x0108e400000e0000 */
.L_x_4140:
[----:B------:R-:W-:Y:S05]  /*177b0*/  BRA.DIV ~URZ, `(.L_x_4082) ;  /* 0x000043827f007947 */ /* 0x000fea000b800000 */
[----:B--2---:R2:W4:Y:S02]  /*177c0*/  SHFL.IDX PT, R0, R16, 0x2, 0x181f ;  /* 0x00581f0010007f89 */ /* 0x00452400000e0000 */
.L_x_4141:
        /* <DEDUP_REMOVED lines=20> */
.L_x_4084:
[----:B------:R-:W-:Y:S05]  /*17910*/  BSYNC B0 ;  /* 0x0000000000007941 */ /* 0x000fea0003800000 */
.L_x_4083:
[----:B------:R-:W-:Y:S05]  /*17920*/  BRA.DIV ~URZ, `(.L_x_4085) ;  /* 0x000042727f007947 */ /* 0x000fea000b800000 */
[----:B---3--:R3:W2:Y:S04]  /*17930*/  SHFL.IDX PT, R10, R15, 0x3, 0x181f ;  /* 0x00781f000f0a7f89 */ /* 0x0086a800000e0000 */
[----:B----4-:R3:W4:Y:S02]  /*17940*/  SHFL.IDX PT, R0, R16, 0x3, 0x181f ;  /* 0x00781f0010007f89 */ /* 0x01072400000e0000 */
.L_x_4142:
        /* <DEDUP_REMOVED lines=21> */
.L_x_4073:
        /* <DEDUP_REMOVED lines=35> */
.L_x_4143:
[----:B------:R-:W-:Y:S05]  /*17cd0*/  BRA.DIV ~URZ, `(.L_x_4088) ;  /* 0x00003ff27f007947 */ /* 0x000fea000b800000 */
[----:B------:R3:W4:Y:S02]  /*17ce0*/  SHFL.IDX PT, R0, R17, RZ, 0x1c1f ;  /* 0x001c1fff11007589 */ /* 0x00072400000e0000 */
.L_x_4144:
        /* <DEDUP_REMOVED lines=12> */
[----:B------:R-:W-:Y:S02]  /*17db0*/  ISETP.GE.AND P6, PT, R14, c[0x0][0x3c8], PT ;  /* 0x0000f2000e007a0c */ /* 0x000fe40003fc6270 */
[----:B------:R-:W-:Y:S01]  /*17dc0*/  SHF.R.S32.HI R11, RZ, 0x1f, R11 ;  /* 0x0000001fff0b7819 */ /* 0x000fe2000001140b */
[----:B------:R-:W-:Y:S01]  /*17dd0*/  @!P2 IMAD.WIDE R6, R217, 0x4, R2 ;  /* 0x00000004d906a825 */ /* 0x000fe200078e0202 */
[----:B------:R-:W-:-:S02]  /*17de0*/  @!P1 LEA R2, P3, R10, R0, 0x2 ;  /* 0x000000000a029211 */ /* 0x000fc400078610ff */
[----:B------:R-:W-:Y:S02]  /*17df0*/  IADD3 R9, R217, 0x10, RZ ;  /* 0x00000010d9097810 */ /* 0x000fe40007ffe0ff */
        /* <DEDUP_REMOVED lines=9> */
[C---:B------:R-:W-:Y:S02]  /*17e90*/  IADD3 R11, R217.reuse, 0x20, RZ ;  /* 0x00000020d90b7810 */ /* 0x040fe40007ffe0ff */
        /* <DEDUP_REMOVED lines=9> */
[----:B------:R-:W-:Y:S02]  /*17f30*/  @!P5 LEA R8, P0, R5, R0, 0x2 ;  /* 0x000000000508d211 */ /* 0x000fe400078010ff */
        /* <DEDUP_REMOVED lines=19> */
[C---:B------:R-:W-:Y:S02]  /*18070*/  @!P2 LEA R10, P4, R12.reuse, R0, 0x2 ;  /* 0x000000000c0aa211 */ /* 0x040fe400078810ff */
[C---:B------:R-:W-:Y:S01]  /*18080*/  IADD3 R13, R217.reuse, 0x50, RZ ;  /* 0x00000050d90d7810 */ /* 0x040fe20007ffe0ff */
        /* <DEDUP_REMOVED lines=10> */
[C---:B--2---:R-:W-:Y:S02]  /*18130*/  @!P1 LEA R6, P3, R14.reuse, R0, 0x2 ;  /* 0x000000000e069211 */ /* 0x044fe400078610ff */
        /* <DEDUP_REMOVED lines=98> */
[C---:B------:R-:W-:Y:S02]  /*18760*/  IADD3 R6, R217.reuse, 0xd8, RZ ;  /* 0x000000d8d9067810 */ /* 0x040fe40007ffe0ff */
        /* <DEDUP_REMOVED lines=35> */
.L_x_4090:
[----:B------:R-:W-:Y:S05]  /*189a0*/  BSYNC B0 ;  /* 0x0000000000007941 */ /* 0x000fea0003800000 */
.L_x_4089:
[----:B------:R-:W-:Y:S05]  /*189b0*/  BRA.DIV ~URZ, `(.L_x_4091) ;  /* 0x000033727f007947 */ /* 0x000fea000b800000 */
[----:B--2---:R2:W1:Y:S04]  /*189c0*/  SHFL.IDX PT, R4, R16, 0x1, 0x1c1f ;  /* 0x003c1f0010047f89 */ /* 0x00446800000e0000 */
[----:B----4-:R2:W4:Y:S02]  /*189d0*/  SHFL.IDX PT, R0, R17, 0x1, 0x1c1f ;  /* 0x003c1f0011007f89 */ /* 0x01052400000e0000 */
.L_x_4145:
[----:B------:R-:W-:-:S13]  /*189e0*/  LOP3.LUT P0, RZ, R207, 0x2, RZ, 0xc0, !PT ;  /* 0x00000002cfff7812 */ /* 0x000fda000780c0ff */
[----:B------:R-:W-:Y:S05]  /*189f0*/  @P0 BRA `(.L_x_4086) ;  /* 0x00001a8000000947 */ /* 0x000fea0003800000 */
[C---:B------:R-:W-:Y:S02]  /*18a00*/  IADD3 R10, R217.reuse, 0x8, RZ ;  /* 0x00000008d90a7810 */ /* 0x040fe40007ffe0ff */
[C---:B------:R-:W-:Y:S02]  /*18a10*/  ISETP.GE.AND P2, PT, R217.reuse, c[0x0][0x3c8], PT ;  /* 0x0000f200d9007a0c */ /* 0x040fe40003f46270 */
        /* <DEDUP_REMOVED lines=9> */
[C---:B------:R-:W-:Y:S02]  /*18ab0*/  @!P1 LEA R8, P4, R10.reuse, R0, 0x2 ;  /* 0x000000000a089211 */ /* 0x040fe400078810ff */
        /* <DEDUP_REMOVED lines=95> */
[----:B------:R-:W-:Y:S02]  /*190b0*/  IADD3 R6, R217, 0x98, RZ ;  /* 0x00000098d9067810 */ /* 0x000fe40007ffe0ff */
        /* <DEDUP_REMOVED lines=21> */
[C---:B------:R-:W-:Y:S02]  /*19210*/  @!P3 LEA R8, P5, R6.reuse, R0, 0x2 ;  /* 0x000000000608b211 */ /* 0x040fe400078a10ff */
        /* <DEDUP_REMOVED lines=77> */
.L_x_4071:
        /* <DEDUP_REMOVED lines=21> */
.L_x_4092:
        /* <DEDUP_REMOVED lines=57> */
.L_x_4094:
[----:B------:R-:W-:Y:S05]  /*19bd0*/  BSYNC B0 ;  /* 0x0000000000007941 */ /* 0x000fea0003800000 */
.L_x_4093:
[----:B------:R-:W-:-:S13]  /*19be0*/  ISETP.GT.AND P0, PT, R18, 0x1, PT ;  /* 0x000000011200780c */ /* 0x000fda0003f04270 */
[----:B------:R-:W-:Y:S05]  /*19bf0*/  @P0 BRA `(.L_x_4086) ;  /* 0x0000088000000947 */ /* 0x000fea0003800000 */
[----:B------:R-:W2:Y:S04]  /*19c00*/  LDL.LU R7, [R1+0x10] ;  /* 0x0000100001077983 */ /* 0x000ea80000300800 */
        /* <DEDUP_REMOVED lines=35> */
.L_x_4146:
[----:B------:R-:W-:Y:S05]  /*19e40*/  BRA.DIV ~URZ, `(.L_x_4096) ;  /* 0x000020127f007947 */ /* 0x000fea000b800000 */
[----:B------:R3:W4:Y:S02]  /*19e50*/  SHFL.IDX PT, R0, R16, RZ, 0x181f ;  /* 0x00181fff10007589 */ /* 0x00072400000e0000 */
.L_x_4147:
        /* <DEDUP_REMOVED lines=26> */
.L_x_4098:
[----:B------:R-:W-:Y:S05]  /*1a000*/  BSYNC B0 ;  /* 0x0000000000007941 */ /* 0x000fea0003800000 */
.L_x_4097:
[----:B------:R-:W-:Y:S05]  /*1a010*/  BRA.DIV ~URZ, `(.L_x_4099) ;  /* 0x00001ea27f007947 */ /* 0x000fea000b800000 */
[----:B--2---:R2:W1:Y:S04]  /*1a020*/  SHFL.IDX PT, R12, R13, 0x1, 0x181f ;  /* 0x00381f000d0c7f89 */ /* 0x00446800000e0000 */
[----:B----4-:R2:W4:Y:S02]  /*1a030*/  SHFL.IDX PT, R0, R16, 0x1, 0x181f ;  /* 0x00381f0010007f89 */ /* 0x01052400000e0000 */
.L_x_4148:
        /* <DEDUP_REMOVED lines=20> */
.L_x_4101:
[----:B------:R-:W-:Y:S05]  /*1a180*/  BSYNC B0 ;  /* 0x0000000000007941 */ /* 0x000fea0003800000 */
.L_x_4100:
[----:B------:R-:W-:Y:S05]  /*1a190*/  BRA.DIV ~URZ, `(.L_x_4102) ;  /* 0x00001de27f007947 */ /* 0x000fea000b800000 */
[----:B-1----:R1:W2:Y:S02]  /*1a1a0*/  SHFL.IDX PT, R12, R13, 0x2, 0x181f ;  /* 0x00581f000d0c7f89 */ /* 0x0022a400000e0000 */
.L_x_4149:
[----:B------:R-:W-:Y:S05]  /*1a1b0*/  BRA.DIV ~URZ, `(.L_x_4103) ;  /* 0x00001e327f007947 */ /* 0x000fea000b800000 */
[----:B----4-:R4:W1:Y:S02]  /*1a1c0*/  SHFL.IDX PT, R0, R16, 0x2, 0x181f ;  /* 0x00581f0010007f89 */ /* 0x01086400000e0000 */
.L_x_4150:
        /* <DEDUP_REMOVED lines=20> */
.L_x_4105:
[----:B------:R-:W-:Y:S05]  /*1a310*/  BSYNC B0 ;  /* 0x0000000000007941 */ /* 0x000fea0003800000 */
.L_x_4104:
[----:B------:R-:W-:Y:S05]  /*1a320*/  BRA.DIV ~URZ, `(.L_x_4106) ;  /* 0x00001d227f007947 */ /* 0x000fea000b800000 */
[----:B--2---:R2:W3:Y:S04]  /*1a330*/  SHFL.IDX PT, R12, R13, 0x3, 0x181f ;  /* 0x00781f000d0c7f89 */ /* 0x0044e800000e0000 */
[----:B-1----:R2:W1:Y:S02]  /*1a340*/  SHFL.IDX PT, R0, R16, 0x3, 0x181f ;  /* 0x00781f0010007f89 */ /* 0x00246400000e0000 */
.L_x_4151:
        /* <DEDUP_REMOVED lines=19> */
.L_x_4086:
[----:B------:R-:W-:Y:S05]  /*1a480*/  BSYNC B1 ;  /* 0x0000000000017941 */ /* 0x000fea0003800000 */
.L_x_4070:
        /* <DEDUP_REMOVED lines=15> */
.L_x_4152:
[----:B------:R-:W-:Y:S05]  /*1a580*/  BRA.DIV ~URZ, `(.L_x_4109) ;  /* 0x00001bf27f007947 */ /* 0x000fea000b800000 */
[----:B------:R4:W1:Y:S02]  /*1a590*/  SHFL.IDX PT, R8, R114, 0x1, 0x1f ;  /* 0x00201f0072087f89 */ /* 0x00086400000e0000 */
.L_x_4153:
        /* <DEDUP_REMOVED lines=19> */
.L_x_4154:
        /* <DEDUP_REMOVED lines=16> */
.L_x_4155:
[----:B----4-:R-:W-:Y:S01]  /*1a7d0*/  IMAD R0, R0, c[0x0][0x538], RZ ;  /* 0x00014e0000007a24 */ /* 0x010fe200078e02ff */
[----:B------:R-:W-:Y:S04]  /*1a7e0*/  BSSY B1, `(.L_x_4112) ;  /* 0x0000084000017945 */ /* 0x000fe80003800000 */
[----:B-1----:R-:W-:-:S04]  /*1a7f0*/  IADD3 R8, R0, R8, RZ ;  /* 0x0000000800087210 */ /* 0x002fc80007ffe0ff */
[----:B--2---:R-:W-:-:S13]  /*1a800*/  ISETP.GT.AND P0, PT, R8, R9, PT ;  /* 0x000000090800720c */ /* 0x004fda0003f04270 */
[----:B------:R-:W-:Y:S05]  /*1a810*/  @P0 BRA `(.L_x_4113) ;  /* 0x0000025000000947 */ /* 0x000fea0003800000 */
.L_x_4117:
        /* <DEDUP_REMOVED lines=17> */
.L_x_4156:
        /* <DEDUP_REMOVED lines=16> */
.L_x_4157:
[----:B--2---:R-:W-:-:S05]  /*1aa30*/  IMAD R0, R0, c[0x0][0x538], RZ ;  /* 0x00014e0000007a24 */ /* 0x004fca00078e02ff */
[----:B------:R-:W-:-:S04]  /*1aa40*/  IADD3 R8, R0, R8, RZ ;  /* 0x0000000800087210 */ /* 0x000fc80007ffe0ff */
[----:B------:R-:W-:-:S13]  /*1aa50*/  ISETP.GT.AND P0, PT, R8, R9, PT ;  /* 0x000000090800720c */ /* 0x000fda0003f04270 */
[----:B-1----:R-:W-:Y:S05]  /*1aa60*/  @!P0 BRA `(.L_x_4117) ;  /* 0xfffffdb000008947 */ /* 0x002fea000383ffff */
.L_x_4113:
[----:B------:R-:W-:-:S05]  /*1aa70*/  IADD3 R10, -R0, R8, RZ ;  /* 0x00000008000a7210 */ /* 0x000fca0007ffe1ff */
[----:B------:R-:W-:-:S05]  /*1aa80*/  IMAD R0, R4, c[0x0][0x538], R10 ;  /* 0x00014e0004007a24 */ /* 0x000fca00078e020a */
[----:B------:R-:W-:Y:S01]  /*1aa90*/  ISETP.GT.AND P0, PT, R0, R9, PT ;  /* 0x000000090000720c */ /* 0x000fe20003f04270 */
[----:B------:R-:W-:-:S12]  /*1aaa0*/  BRA.DIV ~URZ, `(.L_x_4118) ;  /* 0x00001b127f007947 */ /* 0x000fd8000b800000 */
[----:B------:R-:W-:-:S04]  /*1aab0*/  VOTE.ANY R8, PT, !P0 ;  /* 0x0000000000087806 */ /* 0x000fc800040e0100 */
.L_x_4158:
[----:B------:R1:W2:Y:S01]  /*1aac0*/  POPC R11, R8 ;  /* 0x00000008000b7309 */ /* 0x0002a20000000000 */
[----:B------:R-:W-:Y:S05]  /*1aad0*/  BRA.DIV ~URZ, `(.L_x_4119) ;  /* 0x00001b327f007947 */ /* 0x000fea000b800000 */
[----:B--2---:R2:W4:Y:S04]  /*1aae0*/  SHFL.IDX PT, R6, R6, R11, 0x1f ;  /* 0x00001f0b06067589 */ /* 0x00452800000e0000 */
[----:B------:R2:W1:Y:S02]  /*1aaf0*/  SHFL.IDX PT, R7, R7, R11, 0x1f ;  /* 0x00001f0b07077589 */ /* 0x00046400000e0000 */
.L_x_4159:
[----:B------:R-:W-:Y:S01]  /*1ab00*/  ISETP.NE.AND P0, PT, R8, RZ, PT ;  /* 0x000000ff0800720c */ /* 0x000fe20003f05270 */
[----:B------:R-:W-:-:S12]  /*1ab10*/  BSSY B0, `(.L_x_4120) ;  /* 0x0000005000007945 */ /* 0x000fd80003800000 */
[----:B------:R-:W-:Y:S05]  /*1ab20*/  @!P0 BRA `(.L_x_4121) ;  /* 0x0000003000008947 */ /* 0x000fea0003800000 */
[----:B------:R-:W-:Y:S01]  /*1ab30*/  IADD3 R3, R11, -0x1, RZ ;  /* 0xffffffff0b037810 */ /* 0x000fe20007ffe0ff */
[----:B------:R-:W-:Y:S05]  /*1ab40*/  BRA.DIV ~URZ, `(.L_x_4122) ;  /* 0x00001b927f007947 */ /* 0x000fea000b800000 */
[----:B------:R2:W3:Y:S02]  /*1ab50*/  SHFL.IDX PT, R12, R4, R3, 0x1f ;  /* 0x00001f03040c7589 */ /* 0x0004e400000e0000 */
.L_x_4121:
[----:B------:R-:W-:Y:S05]  /*1ab60*/  BSYNC B0 ;  /* 0x0000000000007941 */ /* 0x000fea0003800000 */
.L_x_4120:
[----:B---3--:R-:W-:Y:S01]  /*1ab70*/  IMAD R5, R12, c[0x0][0x538], R10 ;  /* 0x00014e000c057a24 */ /* 0x008fe200078e020a */
[----:B--2-4-:R-:W-:-:S03]  /*1ab80*/  IABS R4, R6 ;  /* 0x0000000600047213 */ /* 0x014fc60000000000 */
[----:B-1----:R-:W-:Y:S01]  /*1ab90*/  IMAD.IADD R8, R9, 0x1, -R5 ;  /* 0x0000000109087824 */ /* 0x002fe200078e0a05 */
[----:B------:R1:W-:Y:S01]  /*1aba0*/  STL [R1], R5 ;  /* 0x0000000501007387 */ /* 0x0003e20000100800 */
        /* <DEDUP_REMOVED lines=66> */
.L_x_4114:
[----:B------:R-:W-:Y:S01]  /*1afd0*/  MOV R0, c[0x0][0x53c] ;  /* 0x00014f0000007a02 */ /* 0x000fe20000000f00 */
[----:B------:R1:W-:Y:S04]  /*1afe0*/  STL [R1], R9 ;  /* 0x0000000901007387 */ /* 0x0003e80000100800 */
[----:B------:R1:W-:Y:S04]  /*1aff0*/  STL [R1+0x4], RZ ;  /* 0x000004ff01007387 */ /* 0x0003e80000100800 */
[----:B------:R1:W-:Y:S04]  /*1b000*/  STL [R1+0x8], RZ ;  /* 0x000008ff01007387 */ /* 0x0003e80000100800 */
[----:B------:R1:W-:Y:S02]  /*1b010*/  STL [R1+0xc], R0 ;  /* 0x00000c0001007387 */ /* 0x0003e40000100800 */
.L_x_4123:
[----:B------:R-:W-:Y:S05]  /*1b020*/  BSYNC B1 ;  /* 0x0000000000017941 */ /* 0x000fea0003800000 */
.L_x_4112:
[----:B---3--:R-:W2:Y:S04]  /*1b030*/  LDL R4, [R1] ;  /* 0x0000000001047983 */ /* 0x008ea80000100800 */
        /* <DEDUP_REMOVED lines=8> */
.L_x_4107:
[----:B-1----:R-:W4:Y:S02]  /*1b0c0*/  LDL R0, [R1+0xc] ;  /* 0x00000c0001007983 */ /* 0x002f240000100800 */
[----:B----4-:R-:W-:-:S13]  /*1b0d0*/  ISETP.GE.AND P0, PT, R0, c[0x0][0x53c], PT ;  /* 0x00014f0000007a0c */ /* 0x010fda0003f06270 */
[----:B--23--:R-:W-:Y:S01]  /*1b0e0*/  @P0 CALL.REL.NOINC `(.L_x_4124) ;  /* 0x0000001000000944 */ /* 0x00cfe20003c00000 */
[----:B------:R-:W-:Y:S05]  /*1b0f0*/  BRA `(.L_x_4125) ;  /* 0xfffe664000007947 */ /* 0x000fea000383ffff */
.L_x_4124:
[----:B------:R-:W-:Y:S05]  /*1b100*/  EXIT ;  /* 0x000000000000794d */ /* 0x000fea0003800000 */
.L_x_3938:
[----:B------:R-:W-:Y:S01]  /*1b110*/  IMAD.MOV.U32 R0, RZ, RZ, R5 ;  /* 0x000000ffff007224 */ /* 0x000fe200078e0005 */
[----:B------:R-:W-:Y:S02]  /*1b120*/  MOV R2, 0x1 ;  /* 0x0000000100027802 */ /* 0x000fe40000000f00 */
[----:B------:R-:W-:Y:S02]  /*1b130*/  MOV R3, 0x1b150 ;  /* 0x0001b15000037802 */ /* 0x000fe40000000f00 */
[----:B------:R-:W-:Y:S05]  /*1b140*/  CALL.REL.NOINC `($__internal_84_$__cuda_sm70_shflsync_up_p) ;  /* 0x0000169000007944 */ /* 0x000fea0003c00000 */
[----:B------:R-:W-:Y:S01]  /*1b150*/  MOV R0, R4 ;  /* 0x0000000400007202 */ /* 0x000fe20000000f00 */
[----:B------:R-:W-:Y:S05]  /*1b160*/  BRA `(.L_x_4126) ;  /* 0xfffe530000007947 */ /* 0x000fea000383ffff */
.L_x_3939:
[----:B------:R-:W-:Y:S01]  /*1b170*/  IMAD.MOV.U32 R0, RZ, RZ, R5 ;  /* 0x000000ffff007224 */ /* 0x000fe200078e0005 */
[----:B------:R-:W-:Y:S02]  /*1b180*/  MOV R2, 0x2 ;  /* 0x0000000200027802 */ /* 0x000fe40000000f00 */
[----:B------:R-:W-:Y:S02]  /*1b190*/  MOV R3, 0x1b1b0 ;  /* 0x0001b1b000037802 */ /* 0x000fe40000000f00 */
[----:B------:R-:W-:Y:S05]  /*1b1a0*/  CALL.REL.NOINC `($__internal_84_$__cuda_sm70_shflsync_up_p) ;  /* 0x0000163000007944 */ /* 0x000fea0003c00000 */
[----:B------:R-:W-:Y:S01]  /*1b1b0*/  SEL R0, R4, RZ, P4 ;  /* 0x000000ff04007207 */ /* 0x000fe20002000000 */
[----:B------:R-:W-:Y:S01]  /*1b1c0*/  IMAD.MOV.U32 R2, RZ, RZ, 0x4 ;  /* 0x00000004ff027424 */ /* 0x000fe200078e00ff */
[----:B------:R-:W-:-:S03]  /*1b1d0*/  MOV R3, 0x1b200 ;  /* 0x0001b20000037802 */ /* 0x000fc60000000f00 */
[----:B------:R-:W-:Y:S02]  /*1b1e0*/  IMAD.IADD R0, R5, 0x1, R0 ;  /* 0x0000000105007824 */ /* 0x000fe400078e0200 */
        /* <DEDUP_REMOVED lines=14> */
[----:B------:R-:W-:Y:S01]  /*1b2d0*/  IMAD.IADD R4, R0, 0x1, R4 ;  /* 0x0000000100047824 */ /* 0x000fe200078e0204 */
[----:B------:R-:W-:-:S03]  /*1b2e0*/  MOV R0, 0x1f ;  /* 0x0000001f00007802 */ /* 0x000fc60000000f00 */
[----:B------:R-:W-:Y:S02]  /*1b2f0*/  IMAD.MOV.U32 R5, RZ, RZ, R4 ;  /* 0x000000ffff057224 */ /* 0x000fe400078e0004 */
[----:B------:R-:W-:Y:S05]  /*1b300*/  CALL.REL.NOINC `($__internal_83_$__cuda_sm70_shflsync_idx_p) ;  /* 0x0000148000007944 */ /* 0x000fea0003c00000 */
[----:B------:R-:W-:Y:S05]  /*1b310*/  BRA `(.L_x_4127) ;  /* 0xfffe525000007947 */ /* 0x000fea000383ffff */
.L_x_3941:
[----:B------:R-:W-:Y:S02]  /*1b320*/  SEL R0, RZ, 0x1, P0 ;  /* 0x00000001ff007807 */ /* 0x000fe40000000000 */
[----:B------:R-:W-:Y:S02]  /*1b330*/  MOV R2, 0x1b350 ;  /* 0x0001b35000027802 */ /* 0x000fe40000000f00 */
[----:B------:R-:W-:Y:S05]  /*1b340*/  CALL.REL.NOINC `($__internal_85_$__cuda_sm70_votesync_ballot) ;  /* 0x0000150000007944 */ /* 0x000fea0003c00000 */
[----:B------:R-:W-:Y:S01]  /*1b350*/  MOV R6, R0 ;  /* 0x0000000000067202 */ /* 0x000fe20000000f00 */
[----:B------:R-:W-:Y:S05]  /*1b360*/  BRA `(.L_x_4128) ;  /* 0xfffe529000007947 */ /* 0x000fea000383ffff */
.L_x_3942:
[----:B------:R-:W-:Y:S01]  /*1b370*/  IMAD.MOV.U32 R5, RZ, RZ, R8 ;  /* 0x000000ffff057224 */ /* 0x000fe200078e0008 */
[----:B--2---:R-:W-:Y:S01]  /*1b380*/  MOV R3, R13 ;  /* 0x0000000d00037202 */ /* 0x004fe20000000f00 */
[----:B------:R-:W-:Y:S01]  /*1b390*/  IMAD.MOV.U32 R0, RZ, RZ, 0x1f ;  /* 0x0000001fff007424 */ /* 0x000fe200078e00ff */
[----:B------:R-:W-:Y:S02]  /*1b3a0*/  MOV R2, 0x1b3c0 ;  /* 0x0001b3c000027802 */ /* 0x000fe40000000f00 */
[----:B-1----:R-:W-:Y:S05]  /*1b3b0*/  CALL.REL.NOINC `($__internal_83_$__cuda_sm70_shflsync_idx_p) ;  /* 0x000013d000007944 */ /* 0x002fea0003c00000 */
[----:B------:R-:W-:Y:S01]  /*1b3c0*/  IMAD.MOV.U32 R11, RZ, RZ, R0 ;  /* 0x000000ffff0b7224 */ /* 0x000fe200078e0000 */
[----:B------:R-:W-:Y:S01]  /*1b3d0*/  MOV R5, R7 ;  /* 0x0000000700057202 */ /* 0x000fe20000000f00 */
[----:B------:R-:W-:Y:S01]  /*1b3e0*/  IMAD.MOV.U32 R7, RZ, RZ, RZ ;  /* 0x000000ffff077224 */ /* 0x000fe200078e00ff */
[----:B------:R-:W-:Y:S01]  /*1b3f0*/  MOV R3, R13 ;  /* 0x0000000d00037202 */ /* 0x000fe20000000f00 */
[----:B------:R-:W-:Y:S01]  /*1b400*/  IMAD.MOV.U32 R0, RZ, RZ, 0x1f ;  /* 0x0000001fff007424 */ /* 0x000fe200078e00ff */
[----:B------:R-:W-:-:S02]  /*1b410*/  MOV R2, 0x1b430 ;  /* 0x0001b43000027802 */ /* 0x000fc40000000f00 */
[----:B------:R-:W-:Y:S05]  /*1b420*/  CALL.REL.NOINC `($__internal_83_$__cuda_sm70_shflsync_idx_p) ;  /* 0x0000136000007944 */ /* 0x000fea0003c00000 */
[----:B------:R-:W-:Y:S01]  /*1b430*/  MOV R10, R0 ;  /* 0x00000000000a7202 */ /* 0x000fe20000000f00 */
[----:B------:R-:W-:Y:S05]  /*1b440*/  BRA `(.L_x_4129) ;  /* 0xfffe520000007947 */ /* 0x000fea000383ffff */
.L_x_3945:
[----:B------:R-:W-:Y:S01]  /*1b450*/  IMAD.MOV.U32 R5, RZ, RZ, R4 ;  /* 0x000000ffff057224 */ /* 0x000fe200078e0004 */
[----:B------:R-:W-:-:S02]  /*1b460*/  MOV R0, 0x1f ;  /* 0x0000001f00007802 */ /* 0x000fc40000000f00 */
[----:B------:R-:W-:Y:S02]  /*1b470*/  MOV R2, 0x1b490 ;  /* 0x0001b49000027802 */ /* 0x000fe40000000f00 */
[----:B-1----:R-:W-:Y:S05]  /*1b480*/  CALL.REL.NOINC `($__internal_83_$__cuda_sm70_shflsync_idx_p) ;  /* 0x0000130000007944 */ /* 0x002fea0003c00000 */
[----:B------:R-:W-:Y:S01]  /*1b490*/  MOV R7, R0 ;  /* 0x0000000000077202 */ /* 0x000fe20000000f00 */
[----:B------:R-:W-:Y:S05]  /*1b4a0*/  BRA `(.L_x_3944) ;  /* 0xfffe520000007947 */ /* 0x000fea000383ffff */
.L_x_3997:
[----:B------:R-:W-:Y:S01]  /*1b4b0*/  IMAD.MOV.U32 R5, RZ, RZ, R13 ;  /* 0x000000ffff057224 */ /* 0x000fe200078e000d */
[----:B------:R-:W-:Y:S01]  /*1b4c0*/  MOV R3, RZ ;  /* 0x000000ff00037202 */ /* 0x000fe20000000f00 */
[----:B------:R-:W-:Y:S01]  /*1b4d0*/  IMAD.MOV.U32 R0, RZ, RZ, 0x181f ;  /* 0x0000181fff007424 */ /* 0x000fe200078e00ff */
[----:B------:R-:W-:Y:S02]  /*1b4e0*/  MOV R2, 0x1b500 ;  /* 0x0001b50000027802 */ /* 0x000fe40000000f00 */
[----:B-----5:R-:W-:Y:S05]  /*1b4f0*/  CALL.REL.NOINC `($__internal_83_$__cuda_sm70_shflsync_idx_p) ;  /* 0x0000129000007944 */ /* 0x020fea0003c00000 */
[----:B------:R-:W-:Y:S01]  /*1b500*/  MOV R10, R0 ;  /* 0x00000000000a7202 */ /* 0x000fe20000000f00 */
[----:B------:R-:W-:Y:S05]  /*1b510*/  BRA `(.L_x_4130) ;  /* 0xfffee0b000007947 */ /* 0x000fea000383ffff */
.L_x_3998:
[----:B------:R-:W-:Y:S01]  /*1b520*/  IMAD.MOV.U32 R5, RZ, RZ, R15 ;  /* 0x000000ffff057224 */ /* 0x000fe200078e000f */
[----:B------:R-:W-:Y:S01]  /*1b530*/  MOV R3, RZ ;  /* 0x000000ff00037202 */ /* 0x000fe20000000f00 */
[----:B------:R-:W-:Y:S01]  /*1b540*/  IMAD.MOV.U32 R0, RZ, RZ, 0x181f ;  /* 0x0000181fff007424 */ /* 0x000fe200078e00ff */
[----:B------:R-:W-:Y:S02]  /*1b550*/  MOV R2, 0x1b570 ;  /* 0x0001b57000027802 */ /* 0x000fe40000000f00 */
[----:B-12--5:R-:W-:Y:S05]  /*1b560*/  CALL.REL.NOINC `($__internal_83_$__cuda_sm70_shflsync_idx_p) ;  /* 0x0000122000007944 */ /* 0x026fea0003c00000 */
[----:B------:R-:W-:Y:S05]  /*1b570*/  BRA `(.L_x_4131) ;  /* 0xfffee07000007947 */ /* 0x000fea000383ffff */
.L_x_4001:
[----:B--2---:R-:W-:Y:S01]  /*1b580*/  IMAD.MOV.U32 R5, RZ, RZ, R13 ;  /* 0x000000ffff057224 */ /* 0x004fe200078e000d */
[----:B------:R-:W-:Y:S01]  /*1b590*/  MOV R3, 0x1 ;  /* 0x0000000100037802 */ /* 0x000fe20000000f00 */
[----:B----4-:R-:W-:Y:S01]  /*1b5a0*/  IMAD.MOV.U32 R0, RZ, RZ, 0x181f ;  /* 0x0000181fff007424 */ /* 0x010fe200078e00ff */
[----:B------:R-:W-:-:S02]  /*1b5b0*/  MOV R2, 0x1b5d0 ;  /* 0x0001b5d000027802 */ /* 0x000fc40000000f00 */
[----:B-1-3-5:R-:W-:Y:S05]  /*1b5c0*/  CALL.REL.NOINC `($__internal_83_$__cuda_sm70_shflsync_idx_p) ;  /* 0x000011c000007944 */ /* 0x02afea0003c00000 */
[----:B------:R-:W-:Y:S01]  /*1b5d0*/  IMAD.MOV.U32 R10, RZ, RZ, R0 ;  /* 0x000000ffff0a7224 */ /* 0x000fe200078e0000 */
[----:B------:R-:W-:Y:S01]  /*1b5e0*/  MOV R3, 0x1 ;  /* 0x0000000100037802 */ /* 0x000fe20000000f00 */
[----:B------:R-:W-:Y:S01]  /*1b5f0*/  IMAD.MOV.U32 R5, RZ, RZ, R15 ;  /* 0x000000ffff057224 */ /* 0x000fe200078e000f */
[----:B------:R-:W-:-:S02]  /*1b600*/  MOV R0, 0x181f ;  /* 0x0000181f00007802 */ /* 0x000fc40000000f00 */
[----:B------:R-:W-:Y:S02]  /*1b610*/  MOV R2, 0x1b630 ;  /* 0x0001b63000027802 */ /* 0x000fe40000000f00 */
[----:B------:R-:W-:Y:S05]  /*1b620*/  CALL.REL.NOINC `($__internal_83_$__cuda_sm70_shflsync_idx_p) ;  /* 0x0000116000007944 */ /* 0x000fea0003c00000 */
[----:B------:R-:W-:Y:S05]  /*1b630*/  BRA `(.L_x_4132) ;  /* 0xfffee18000007947 */ /* 0x000fea000383ffff */
.L_x_4004:
[----:B-1----:R-:W-:Y:S01]  /*1b640*/  IMAD.MOV.U32 R5, RZ, RZ, R13 ;  /* 0x000000ffff057224 */ /* 0x002fe200078e000d */
[----:B------:R-:W-:Y:S01]  /*1b650*/  MOV R3, 0x2 ;  /* 0x0000000200037802 */ /* 0x000fe20000000f00 */
[----:B----4-:R-:W-:Y:S01]  /*1b660*/  IMAD.MOV.U32 R0, RZ, RZ, 0x181f ;  /* 0x0000181fff007424 */ /* 0x010fe200078e00ff */
[----:B------:R-:W-:Y:S02]  /*1b670*/  MOV R2, 0x1b690 ;  /* 0x0001b69000027802 */ /* 0x000fe40000000f00 */
[----:B--23-5:R-:W-:Y:S05]  /*1b680*/  CALL.REL.NOINC `($__internal_83_$__cuda_sm70_shflsync_idx_p) ;  /* 0x0000110000007944 */ /* 0x02cfea0003c00000 */
[----:B------:R-:W-:Y:S01]  /*1b690*/  MOV R10, R0 ;  /* 0x00000000000a7202 */ /* 0x000fe20000000f00 */
[----:B------:R-:W-:Y:S05]  /*1b6a0*/  BRA `(.L_x_4133) ;  /* 0xfffee27000007947 */ /* 0x000fea000383ffff */
.L_x_4005:
[----:B------:R-:W-:Y:S01]  /*1b6b0*/  IMAD.MOV.U32 R5, RZ, RZ, R15 ;  /* 0x000000ffff057224 */ /* 0x000fe200078e000f */
[----:B------:R-:W-:Y:S01]  /*1b6c0*/  MOV R3, 0x2 ;  /* 0x0000000200037802 */ /* 0x000fe20000000f00 */
[----:B----4-:R-:W-:Y:S01]  /*1b6d0*/  IMAD.MOV.U32 R0, RZ, RZ, 0x181f ;  /* 0x0000181fff007424 */ /* 0x010fe200078e00ff */
[----:B------:R-:W-:Y:S02]  /*1b6e0*/  MOV R2, 0x1b700 ;  /* 0x0001b70000027802 */ /* 0x000fe40000000f00 */
[----:B-123-5:R-:W-:Y:S05]  /*1b6f0*/  CALL.REL.NOINC `($__internal_83_$__cuda_sm70_shflsync_idx_p) ;  /* 0x0000109000007944 */ /* 0x02efea0003c00000 */
[----:B------:R-:W-:Y:S05]  /*1b700*/  BRA `(.L_x_4134) ;  /* 0xfffee23000007947 */ /* 0x000fea000383ffff */
.L_x_4008:
[----:B-1----:R-:W-:Y:S01]  /*1b710*/  IMAD.MOV.U32 R5, RZ, RZ, R13 ;  /* 0x000000ffff057224 */ /* 0x002fe200078e000d */
[----:B------:R-:W-:Y:S01]  /*1b720*/  MOV R3, 0x3 ;  /* 0x0000000300037802 */ /* 0x000fe20000000f00 */
[----:B------:R-:W-:Y:S01]  /*1b730*/  IMAD.MOV.U32 R0, RZ, RZ, 0x181f ;  /* 0x0000181fff007424 */ /* 0x000fe200078e00ff */
[----:B------:R-:W-:-:S02]  /*1b740*/  MOV R2, 0x1b760 ;  /* 0x0001b76000027802 */ /* 0x000fc40000000f00 */
[----:B--2345:R-:W-:Y:S05]  /*1b750*/  CALL.REL.NOINC `($__internal_83_$__cuda_sm70_shflsync_idx_p) ;  /* 0x0000103000007944 */ /* 0x03cfea0003c00000 */
[----:B------:R-:W-:Y:S01]  /*1b760*/  IMAD.MOV.U32 R10, RZ, RZ, R0 ;  /* 0x000000ffff0a7224 */ /* 0x000fe200078e0000 */
[----:B------:R-:W-:Y:S01]  /*1b770*/  MOV R3, 0x3 ;  /* 0x0000000300037802 */ /* 0x000fe20000000f00 */
[----:B------:R-:W-:Y:S01]  /*1b780*/  IMAD.MOV.U32 R5, RZ, RZ, R15 ;  /* 0x000000ffff057224 */ /* 0x000fe200078e000f */
[----:B------:R-:W-:-:S02]  /*1b790*/  MOV R0, 0x181f ;  /* 0x0000181f00007802 */ /* 0x000fc40000000f00 */
[----:B------:R-:W-:Y:S02]  /*1b7a0*/  MOV R2, 0x1b7c0 ;  /* 0x0001b7c000027802 */ /* 0x000fe40000000f00 */
[----:B------:R-:W-:Y:S05]  /*1b7b0*/  CALL.REL.NOINC `($__internal_83_$__cuda_sm70_shflsync_idx_p) ;  /* 0x00000fd000007944 */ /* 0x000fea0003c00000 */
[----:B------:R-:W-:Y:S05]  /*1b7c0*/  BRA `(.L_x_4135) ;  /* 0xfffee2e000007947 */ /* 0x000fea000383ffff */
.L_x_4067:
[----:B------:R-:W-:Y:S01]  /*1b7d0*/  IMAD.MOV.U32 R2, RZ, RZ, R204 ;  /* 0x000000ffff027224 */ /* 0x000fe200078e00cc */
[----:B------:R-:W-:Y:S01]  /*1b7e0*/  MOV R7, 0x1f ;  /* 0x0000001f00077802 */ /* 0x000fe20000000f00 */
[----:B------:R-:W-:Y:S01]  /*1b7f0*/  IMAD.MOV.U32 R5, RZ, RZ, 0x2 ;  /* 0x00000002ff057424 */ /* 0x000fe200078e00ff */
[----:B------:R-:W-:Y:S02]  /*1b800*/  MOV R6, 0xffffffff ;  /* 0xffffffff00067802 */ /* 0x000fe40000000f00 */
[----:B------:R-:W-:Y:S02]  /*1b810*/  MOV R3, 0x1b830 ;  /* 0x0001b83000037802 */ /* 0x000fe40000000f00 */
[----:B------:R-:W-:Y:S05]  /*1b820*/  CALL.REL.NOINC `($__internal_82_$__cuda_sm70_shflsync_bfly_p) ;  /* 0x00000f1000007944 */ /* 0x000fea0003c00000 */
[----:B------:R-:W-:Y:S01]  /*1b830*/  FADD.FTZ R0, R204, R5 ;  /* 0x00000005cc007221 */ /* 0x000fe20000010000 */
[----:B------:R-:W-:Y:S02]  /*1b840*/  MOV R5, 0x1 ;  /* 0x0000000100057802 */ /* 0x000fe40000000f00 */
[----:B------:R-:W-:Y:S02]  /*1b850*/  MOV R3, 0x1b880 ;  /* 0x0001b88000037802 */ /* 0x000fe40000000f00 */
[----:B------:R-:W-:-:S02]  /*1b860*/  MOV R2, R0 ;  /* 0x0000000000027202 */ /* 0x000fc40000000f00 */
[----:B------:R-:W-:Y:S05]  /*1b870*/  CALL.REL.NOINC `($__internal_82_$__cuda_sm70_shflsync_bfly_p) ;  /* 0x00000ec000007944 */ /* 0x000fea0003c00000 */
[----:B------:R-:W-:Y:S01]  /*1b880*/  FADD.FTZ R0, R0, R5 ;  /* 0x0000000500007221 */ /* 0x000fe20000010000 */
[----:B------:R-:W-:-:S02]  /*1b890*/  MOV R2, R205 ;  /* 0x000000cd00027202 */ /* 0x000fc40000000f00 */
[----:B------:R-:W-:Y:S02]  /*1b8a0*/  MOV R5, 0x2 ;  /* 0x0000000200057802 */ /* 0x000fe40000000f00 */
[----:B------:R-:W-:Y:S02]  /*1b8b0*/  MOV R3, 0x1b8d0 ;  /* 0x0001b8d000037802 */ /* 0x000fe40000000f00 */
[----:B------:R-:W-:Y:S05]  /*1b8c0*/  CALL.REL.NOINC `($__internal_82_$__cuda_sm70_shflsync_bfly_p) ;  /* 0x00000e7000007944 */ /* 0x000fea0003c00000 */
[----:B------:R-:W-:Y:S01]  /*1b8d0*/  FADD.FTZ R4, R205, R5 ;  /* 0x00000005cd047221 */ /* 0x000fe20000010000 */
[----:B------:R-:W-:Y:S02]  /*1b8e0*/  MOV R5, 0x1 ;  /* 0x0000000100057802 */ /* 0x000fe40000000f00 */
[----:B------:R-:W-:Y:S02]  /*1b8f0*/  MOV R3, 0x1b920 ;  /* 0x0001b92000037802 */ /* 0x000fe40000000f00 */
[----:B------:R-:W-:Y:S02]  /*1b900*/  MOV R2, R4 ;  /* 0x0000000400027202 */ /* 0x000fe40000000f00 */
[----:B------:R-:W-:Y:S05]  /*1b910*/  CALL.REL.NOINC `($__internal_82_$__cuda_sm70_shflsync_bfly_p) ;  /* 0x00000e2000007944 */ /* 0x000fea0003c00000 */
[----:B------:R-:W-:Y:S01]  /*1b920*/  MOV R3, R5 ;  /* 0x0000000500037202 */ /* 0x000fe20000000f00 */
[----:B------:R-:W-:Y:S05]  /*1b930*/  BRA `(.L_x_4136) ;  /* 0xffff9e7000007947 */ /* 0x000fea000383ffff */
.L_x_4074:
[----:B--234-:R-:W-:Y:S01]  /*1b940*/  IMAD.MOV.U32 R5, RZ, RZ, R15 ;  /* 0x000000ffff057224 */ /* 0x01cfe200078e000f */
[----:B------:R-:W-:Y:S01]  /*1b950*/  MOV R3, RZ ;  /* 0x000000ff00037202 */ /* 0x000fe20000000f00 */
[----:B------:R-:W-:Y:S01]  /*1b960*/  IMAD.MOV.U32 R0, RZ, RZ, 0x181f ;  /* 0x0000181fff007424 */ /* 0x000fe200078e00ff */
[----:B------:R-:W-:-:S02]  /*1b970*/  MOV R2, 0x1b990 ;  /* 0x0001b99000027802 */ /* 0x000fc40000000f00 */
[----:B-1----:R-:W-:Y:S05]  /*1b980*/  CALL.REL.NOINC `($__internal_83_$__cuda_sm70_shflsync_idx_p) ;  /* 0x00000e0000007944 */ /* 0x002fea0003c00000 */
[----:B------:R-:W-:Y:S01]  /*1b990*/  MOV R12, R0 ;  /* 0x00000000000c7202 */ /* 0x000fe20000000f00 */
[----:B------:R-:W-:Y:S05]  /*1b9a0*/  BRA `(.L_x_4137) ;  /* 0xffffbaa000007947 */ /* 0x000fea000383ffff */
.L_x_4075:
[----:B------:R-:W-:Y:S01]  /*1b9b0*/  IMAD.MOV.U32 R5, RZ, RZ, R16 ;  /* 0x000000ffff057224 */ /* 0x000fe200078e0010 */
[----:B------:R-:W-:Y:S01]  /*1b9c0*/  MOV R3, RZ ;  /* 0x000000ff00037202 */ /* 0x000fe20000000f00 */
[----:B------:R-:W-:Y:S01]  /*1b9d0*/  IMAD.MOV.U32 R0, RZ, RZ, 0x181f ;  /* 0x0000181fff007424 */ /* 0x000fe200078e00ff */
[----:B------:R-:W-:-:S02]  /*1b9e0*/  MOV R2, 0x1ba00 ;  /* 0x0001ba0000027802 */ /* 0x000fc40000000f00 */
[----:B-123--:R-:W-:Y:S05]  /*1b9f0*/  CALL.REL.NOINC `($__internal_83_$__cuda_sm70_shflsync_idx_p) ;  /* 0x00000d9000007944 */ /* 0x00efea0003c00000 */
[----:B------:R-:W-:Y:S05]  /*1ba00*/  BRA `(.L_x_4138) ;  /* 0xffffba6000007947 */ /* 0x000fea000383ffff */
.L_x_4078:
[----:B------:R-:W-:Y:S01]  /*1ba10*/  IMAD.MOV.U32 R5, RZ, RZ, R15 ;  /* 0x000000ffff057224 */ /* 0x000fe200078e000f */
[----:B--2---:R-:W-:Y:S01]  /*1ba20*/  MOV R3, 0x1 ;  /* 0x0000000100037802 */ /* 0x004fe20000000f00 */
[----:B------:R-:W-:Y:S01]  /*1ba30*/  IMAD.MOV.U32 R0, RZ, RZ, 0x181f ;  /* 0x0000181fff007424 */ /* 0x000fe200078e00ff */
[----:B------:R-:W-:-:S02]  /*1ba40*/  MOV R2, 0x1ba60 ;  /* 0x0001ba6000027802 */ /* 0x000fc40000000f00 */
[----:B-1-34-:R-:W-:Y:S05]  /*1ba50*/  CALL.REL.NOINC `($__internal_83_$__cuda_sm70_shflsync_idx_p) ;  /* 0x00000d3000007944 */ /* 0x01afea0003c00000 */
[----:B------:R-:W-:Y:S01]  /*1ba60*/  IMAD.MOV.U32 R12, RZ, RZ, R0 ;  /* 0x000000ffff0c7224 */ /* 0x000fe200078e0000 */
[----:B------:R-:W-:Y:S01]  /*1ba70*/  MOV R3, 0x1 ;  /* 0x0000000100037802 */ /* 0x000fe20000000f00 */
[----:B------:R-:W-:Y:S01]  /*1ba80*/  IMAD.MOV.U32 R5, RZ, RZ, R16 ;  /* 0x000000ffff057224 */ /* 0x000fe200078e0010 */
[----:B------:R-:W-:-:S02]  /*1ba90*/  MOV R0, 0x181f ;  /* 0x0000181f00007802 */ /* 0x000fc40000000f00 */
[----:B------:R-:W-:Y:S02]  /*1baa0*/  MOV R2, 0x1bac0 ;  /* 0x0001bac000027802 */ /* 0x000fe40000000f00 */
[----:B------:R-:W-:Y:S05]  /*1bab0*/  CALL.REL.NOINC `($__internal_83_$__cuda_sm70_shflsync_idx_p) ;  /* 0x00000cd000007944 */ /* 0x000fea0003c00000 */
[----:B------:R-:W-:Y:S05]  /*1bac0*/  BRA `(.L_x_4139) ;  /* 0xffffbb7000007947 */ /* 0x000fea000383ffff */
.L_x_4081:
[----:B------:R-:W-:Y:S01]  /*1bad0*/  IMAD.MOV.U32 R5, RZ, RZ, R15 ;  /* 0x000000ffff057224 */ /* 0x000fe200078e000f */
[----:B--2---:R-:W-:Y:S01]  /*1bae0*/  MOV R3, 0x2 ;  /* 0x0000000200037802 */ /* 0x004fe20000000f00 */
[----:B------:R-:W-:Y:S01]  /*1baf0*/  IMAD.MOV.U32 R0, RZ, RZ, 0x181f ;  /* 0x0000181fff007424 */ /* 0x000fe200078e00ff */
[----:B------:R-:W-:Y:S02]  /*1bb00*/  MOV R2, 0x1bb20 ;  /* 0x0001bb2000027802 */ /* 0x000fe40000000f00 */
[----:B-1-34-:R-:W-:Y:S05]  /*1bb10*/  CALL.REL.NOINC `($__internal_83_$__cuda_sm70_shflsync_idx_p) ;  /* 0x00000c7000007944 */ /* 0x01afea0003c00000 */
[----:B------:R-:W-:Y:S01]  /*1bb20*/  MOV R12, R0 ;  /* 0x00000000000c7202 */ /* 0x000fe20000000f00 */
[----:B------:R-:W-:Y:S05]  /*1bb30*/  BRA `(.L_x_4140) ;  /* 0xffffbc7000007947 */ /* 0x000fea000383ffff */
.L_x_4082:
[----:B------:R-:W-:Y:S01]  /*1bb40*/  IMAD.MOV.U32 R5, RZ, RZ, R16 ;  /* 0x000000ffff057224 */ /* 0x000fe200078e0010 */
[----:B--2---:R-:W-:Y:S01]  /*1bb50*/  MOV R3, 0x2 ;  /* 0x0000000200037802 */ /* 0x004fe20000000f00 */
[----:B------:R-:W-:Y:S01]  /*1bb60*/  IMAD.MOV.U32 R0, RZ, RZ, 0x181f ;  /* 0x0000181fff007424 */ /* 0x000fe200078e00ff */
[----:B------:R-:W-:Y:S02]  /*1bb70*/  MOV R2, 0x1bb90 ;  /* 0x0001bb9000027802 */ /* 0x000fe40000000f00 */
[----:B-1-34-:R-:W-:Y:S05]  /*1bb80*/  CALL.REL.NOINC `($__internal_83_$__cuda_sm70_shflsync_idx_p) ;  /* 0x00000c0000007944 */ /* 0x01afea0003c00000 */
[----:B------:R-:W-:Y:S05]  /*1bb90*/  BRA `(.L_x_4141) ;  /* 0xffffbc3000007947 */ /* 0x000fea000383ffff */
.L_x_4085:
[----:B------:R-:W-:Y:S01]  /*1bba0*/  IMAD.MOV.U32 R5, RZ, RZ, R15 ;  /* 0x000000ffff057224 */ /* 0x000fe200078e000f */
[----:B---3--:R-:W-:Y:S01]  /*1bbb0*/  MOV R3, 0x3 ;  /* 0x0000000300037802 */ /* 0x008fe20000000f00 */
[----:B----4-:R-:W-:Y:S01]  /*1bbc0*/  IMAD.MOV.U32 R0, RZ, RZ, 0x181f ;  /* 0x0000181fff007424 */ /* 0x010fe200078e00ff */
[----:B------:R-:W-:-:S02]  /*1bbd0*/  MOV R2, 0x1bbf0 ;  /* 0x0001bbf000027802 */ /* 0x000fc40000000f00 */
[----:B-12---:R-:W-:Y:S05]  /*1bbe0*/  CALL.REL.NOINC `($__internal_83_$__cuda_sm70_shflsync_idx_p) ;  /* 0x00000ba000007944 */ /* 0x006fea0003c00000 */
[----:B------:R-:W-:Y:S01]  /*1bbf0*/  IMAD.MOV.U32 R10, RZ, RZ, R0 ;  /* 0x000000ffff0a7224 */ /* 0x000fe200078e0000 */
[----:B------:R-:W-:Y:S01]  /*1bc00*/  MOV R3, 0x3 ;  /* 0x0000000300037802 */ /* 0x000fe20000000f00 */
[----:B------:R-:W-:Y:S01]  /*1bc10*/  IMAD.MOV.U32 R5, RZ, RZ, R16 ;  /* 0x000000ffff057224 */ /* 0x000fe200078e0010 */
[----:B------:R-:W-:-:S02]  /*1bc20*/  MOV R0, 0x181f ;  /* 0x0000181f00007802 */ /* 0x000fc40000000f00 */
[----:B------:R-:W-:Y:S02]  /*1bc30*/  MOV R2, 0x1bc50 ;  /* 0x0001bc5000027802 */ /* 0x000fe40000000f00 */
[----:B------:R-:W-:Y:S05]  /*1bc40*/  CALL.REL.NOINC `($__internal_83_$__cuda_sm70_shflsync_idx_p) ;  /* 0x00000b4000007944 */ /* 0x000fea0003c00000 */
[----:B------:R-:W-:Y:S05]  /*1bc50*/  BRA `(.L_x_4142) ;  /* 0xffffbcf000007947 */ /* 0x000fea000383ffff */
.L_x_4087:
[----:B------:R-:W-:Y:S01]  /*1bc60*/  IMAD.MOV.U32 R5, RZ, RZ, R16 ;  /* 0x000000ffff057224 */ /* 0x000fe200078e0010 */
[----:B------:R-:W-:Y:S01]  /*1bc70*/  MOV R3, RZ ;  /* 0x000000ff00037202 */ /* 0x000fe20000000f00 */
[----:B------:R-:W-:Y:S01]  /*1bc80*/  IMAD.MOV.U32 R0, RZ, RZ, 0x1c1f ;  /* 0x00001c1fff007424 */ /* 0x000fe200078e00ff */
[----:B------:R-:W-:Y:S02]  /*1bc90*/  MOV R2, 0x1bcb0 ;  /* 0x0001bcb000027802 */ /* 0x000fe40000000f00 */
[----:B------:R-:W-:Y:S05]  /*1bca0*/  CALL.REL.NOINC `($__internal_83_$__cuda_sm70_shflsync_idx_p) ;  /* 0x00000ae000007944 */ /* 0x000fea0003c00000 */
[----:B------:R-:W-:Y:S01]  /*1bcb0*/  MOV R4, R0 ;  /* 0x0000000000047202 */ /* 0x000fe20000000f00 */
[----:B------:R-:W-:Y:S05]  /*1bcc0*/  BRA `(.L_x_4143) ;  /* 0xffffc00000007947 */ /* 0x000fea000383ffff */
.L_x_4088:
[----:B------:R-:W-:Y:S01]  /*1bcd0*/  IMAD.MOV.U32 R5, RZ, RZ, R17 ;  /* 0x000000ffff057224 */ /* 0x000fe200078e0011 */
[----:B------:R-:W-:Y:S01]  /*1bce0*/  MOV R3, RZ ;  /* 0x000000ff00037202 */ /* 0x000fe20000000f00 */
[----:B------:R-:W-:Y:S01]  /*1bcf0*/  IMAD.MOV.U32 R0, RZ, RZ, 0x1c1f ;  /* 0x00001c1fff007424 */ /* 0x000fe200078e00ff */
[----:B------:R-:W-:Y:S02]  /*1bd00*/  MOV R2, 0x1bd20 ;  /* 0x0001bd2000027802 */ /* 0x000fe40000000f00 */
[----:B-12---:R-:W-:Y:S05]  /*1bd10*/  CALL.REL.NOINC `($__internal_83_$__cuda_sm70_shflsync_idx_p) ;  /* 0x00000a7000007944 */ /* 0x006fea0003c00000 */
[----:B------:R-:W-:Y:S05]  /*1bd20*/  BRA `(.L_x_4144) ;  /* 0xffffbfc000007947 */ /* 0x000fea000383ffff */
.L_x_4091:
[----:B------:R-:W-:Y:S01]  /*1bd30*/  IMAD.MOV.U32 R5, RZ, RZ, R16 ;  /* 0x000000ffff057224 */ /* 0x000fe200078e0010 */
[----:B------:R-:W-:Y:S01]  /*1bd40*/  MOV R3, 0x1 ;  /* 0x0000000100037802 */ /* 0x000fe20000000f00 */
[----:B----4-:R-:W-:Y:S01]  /*1bd50*/  IMAD.MOV.U32 R0, RZ, RZ, 0x1c1f ;  /* 0x00001c1fff007424 */ /* 0x010fe200078e00ff */
[----:B------:R-:W-:-:S02]  /*1bd60*/  MOV R2, 0x1bd80 ;  /* 0x0001bd8000027802 */ /* 0x000fc40000000f00 */
[----:B-123--:R-:W-:Y:S05]  /*1bd70*/  CALL.REL.NOINC `($__internal_83_$__cuda_sm70_shflsync_idx_p) ;  /* 0x00000a1000007944 */ /* 0x00efea0003c00000 */
[----:B------:R-:W-:Y:S01]  /*1bd80*/  IMAD.MOV.U32 R4, RZ, RZ, R0 ;  /* 0x000000ffff047224 */ /* 0x000fe200078e0000 */
[----:B------:R-:W-:Y:S01]  /*1bd90*/  MOV R3, 0x1 ;  /* 0x0000000100037802 */ /* 0x000fe20000000f00 */
[----:B------:R-:W-:Y:S01]  /*1bda0*/  IMAD.MOV.U32 R5, RZ, RZ, R17 ;  /* 0x000000ffff057224 */ /* 0x000fe200078e0011 */
[----:B------:R-:W-:-:S02]  /*1bdb0*/  MOV R0, 0x1c1f ;  /* 0x00001c1f00007802 */ /* 0x000fc40000000f00 */
[----:B------:R-:W-:Y:S02]  /*1bdc0*/  MOV R2, 0x1bde0 ;  /* 0x0001bde000027802 */ /* 0x000fe40000000f00 */
[----:B------:R-:W-:Y:S05]  /*1bdd0*/  CALL.REL.NOINC `($__internal_83_$__cuda_sm70_shflsync_idx_p) ;  /* 0x000009b000007944 */ /* 0x000fea0003c00000 */
[----:B------:R-:W-:Y:S05]  /*1bde0*/  BRA `(.L_x_4145) ;  /* 0xffffcbf000007947 */ /* 0x000fea000383ffff */
.L_x_4095:
[----:B------:R-:W-:Y:S01]  /*1bdf0*/  IMAD.MOV.U32 R5, RZ, RZ, R13 ;  /* 0x000000ffff057224 */ /* 0x000fe200078e000d */
[----:B------:R-:W-:Y:S01]  /*1be00*/  MOV R3, RZ ;  /* 0x000000ff00037202 */ /* 0x000fe20000000f00 */
[----:B------:R-:W-:Y:S01]  /*1be10*/  IMAD.MOV.U32 R0, RZ, RZ, 0x181f ;  /* 0x0000181fff007424 */ /* 0x000fe200078e00ff */
[----:B------:R-:W-:Y:S02]  /*1be20*/  MOV R2, 0x1be40 ;  /* 0x0001be4000027802 */ /* 0x000fe40000000f00 */
[----:B------:R-:W-:Y:S05]  /*1be30*/  CALL.REL.NOINC `($__internal_83_$__cuda_sm70_shflsync_idx_p) ;  /* 0x0000095000007944 */ /* 0x000fea0003c00000 */
[----:B------:R-:W-:Y:S01]  /*1be40*/  MOV R12, R0 ;  /* 0x00000000000c7202 */ /* 0x000fe20000000f00 */
[----:B------:R-:W-:Y:S05]  /*1be50*/  BRA `(.L_x_4146) ;  /* 0xffffdfe000007947 */ /* 0x000fea000383ffff */
.L_x_4096:
[----:B------:R-:W-:Y:S01]  /*1be60*/  IMAD.MOV.U32 R5, RZ, RZ, R16 ;  /* 0x000000ffff057224 */ /* 0x000fe200078e0010 */
[----:B------:R-:W-:Y:S01]  /*1be70*/  MOV R3, RZ ;  /* 0x000000ff00037202 */ /* 0x000fe20000000f00 */
[----:B------:R-:W-:Y:S01]  /*1be80*/  IMAD.MOV.U32 R0, RZ, RZ, 0x181f ;  /* 0x0000181fff007424 */ /* 0x000fe200078e00ff */
[----:B------:R-:W-:Y:S02]  /*1be90*/  MOV R2, 0x1beb0 ;  /* 0x0001beb000027802 */ /* 0x000fe40000000f00 */
[----:B-12---:R-:W-:Y:S05]  /*1bea0*/  CALL.REL.NOINC `($__internal_83_$__cuda_sm70_shflsync_idx_p) ;  /* 0x000008e000007944 */ /* 0x006fea0003c00000 */
[----:B------:R-:W-:Y:S05]  /*1beb0*/  BRA `(.L_x_4147) ;  /* 0xffffdfa000007947 */ /* 0x000fea000383ffff */
.L_x_4099:
[----:B------:R-:W-:Y:S01]  /*1bec0*/  IMAD.MOV.U32 R5, RZ, RZ, R13 ;  /* 0x000000ffff057224 */ /* 0x000fe200078e000d */
[----:B--2---:R-:W-:Y:S01]  /*1bed0*/  MOV R3, 0x1 ;  /* 0x0000000100037802 */ /* 0x004fe20000000f00 */
[----:B----4-:R-:W-:Y:S01]  /*1bee0*/  IMAD.MOV.U32 R0, RZ, RZ, 0x181f ;  /* 0x0000181fff007424 */ /* 0x010fe200078e00ff */
[----:B------:R-:W-:-:S02]  /*1bef0*/  MOV R2, 0x1bf10 ;  /* 0x0001bf1000027802 */ /* 0x000fc40000000f00 */
[----:B-1-3--:R-:W-:Y:S05]  /*1bf00*/  CALL.REL.NOINC `($__internal_83_$__cuda_sm70_shflsync_idx_p) ;  /* 0x0000088000007944 */ /* 0x00afea0003c00000 */
[----:B------:R-:W-:Y:S01]  /*1bf10*/  IMAD.MOV.U32 R12, RZ, RZ, R0 ;  /* 0x000000ffff0c7224 */ /* 0x000fe200078e0000 */
[----:B------:R-:W-:Y:S01]  /*1bf20*/  MOV R3, 0x1 ;  /* 0x0000000100037802 */ /* 0x000fe20000000f00 */
[----:B------:R-:W-:Y:S01]  /*1bf30*/  IMAD.MOV.U32 R5, RZ, RZ, R16 ;  /* 0x000000ffff057224 */ /* 0x000fe200078e0010 */
[----:B------:R-:W-:-:S02]  /*1bf40*/  MOV R0, 0x181f ;  /* 0x0000181f00007802 */ /* 0x000fc40000000f00 */
[----:B------:R-:W-:Y:S02]  /*1bf50*/  MOV R2, 0x1bf70 ;  /* 0x0001bf7000027802 */ /* 0x000fe40000000f00 */
[----:B------:R-:W-:Y:S05]  /*1bf60*/  CALL.REL.NOINC `($__internal_83_$__cuda_sm70_shflsync_idx_p) ;  /* 0x0000082000007944 */ /* 0x000fea0003c00000 */
[----:B------:R-:W-:Y:S05]  /*1bf70*/  BRA `(.L_x_4148) ;  /* 0xffffe0c000007947 */ /* 0x000fea000383ffff */
.L_x_4102:
[----:B------:R-:W-:Y:S01]  /*1bf80*/  IMAD.MOV.U32 R5, RZ, RZ, R13 ;  /* 0x000000ffff057224 */ /* 0x000fe200078e000d */
[----:B-1----:R-:W-:Y:S01]  /*1bf90*/  MOV R3, 0x2 ;  /* 0x0000000200037802 */ /* 0x002fe20000000f00 */
[----:B----4-:R-:W-:Y:S01]  /*1bfa0*/  IMAD.MOV.U32 R0, RZ, RZ, 0x181f ;  /* 0x0000181fff007424 */ /* 0x010fe200078e00ff */
[----:B------:R-:W-:Y:S02]  /*1bfb0*/  MOV R2, 0x1bfd0 ;  /* 0x0001bfd000027802 */ /* 0x000fe40000000f00 */
[----:B--23--:R-:W-:Y:S05]  /*1bfc0*/  CALL.REL.NOINC `($__internal_83_$__cuda_sm70_shflsync_idx_p) ;  /* 0x000007c000007944 */ /* 0x00cfea0003c00000 */
[----:B------:R-:W-:Y:S01]  /*1bfd0*/  MOV R12, R0 ;  /* 0x00000000000c7202 */ /* 0x000fe20000000f00 */
[----:B------:R-:W-:Y:S05]  /*1bfe0*/  BRA `(.L_x_4149) ;  /* 0xffffe1c000007947 */ /* 0x000fea000383ffff */
.L_x_4103:
[----:B------:R-:W-:Y:S01]  /*1bff0*/  IMAD.MOV.U32 R5, RZ, RZ, R16 ;  /* 0x000000ffff057224 */ /* 0x000fe200078e0010 */
[----:B------:R-:W-:Y:S01]  /*1c000*/  MOV R3, 0x2 ;  /* 0x0000000200037802 */ /* 0x000fe20000000f00 */
[----:B----4-:R-:W-:Y:S01]  /*1c010*/  IMAD.MOV.U32 R0, RZ, RZ, 0x181f ;  /* 0x0000181fff007424 */ /* 0x010fe200078e00ff */
[----:B------:R-:W-:Y:S02]  /*1c020*/  MOV R2, 0x1c040 ;  /* 0x0001c04000027802 */ /* 0x000fe40000000f00 */
[----:B-123--:R-:W-:Y:S05]  /*1c030*/  CALL.REL.NOINC `($__internal_83_$__cuda_sm70_shflsync_idx_p) ;  /* 0x0000075000007944 */ /* 0x00efea0003c00000 */
[----:B------:R-:W-:Y:S05]  /*1c040*/  BRA `(.L_x_4150) ;  /* 0xffffe18000007947 */ /* 0x000fea000383ffff */
.L_x_4106:
[----:B------:R-:W-:Y:S01]  /*1c050*/  IMAD.MOV.U32 R5, RZ, RZ, R13 ;  /* 0x000000ffff057224 */ /* 0x000fe200078e000d */
[----:B-1----:R-:W-:Y:S01]  /*1c060*/  MOV R3, 0x3 ;  /* 0x0000000300037802 */ /* 0x002fe20000000f00 */
[----:B------:R-:W-:Y:S01]  /*1c070*/  IMAD.MOV.U32 R0, RZ, RZ, 0x181f ;  /* 0x0000181fff007424 */ /* 0x000fe200078e00ff */
[----:B------:R-:W-:-:S02]  /*1c080*/  MOV R2, 0x1c0a0 ;  /* 0x0001c0a000027802 */ /* 0x000fc40000000f00 */
[----:B--234-:R-:W-:Y:S05]  /*1c090*/  CALL.REL.NOINC `($__internal_83_$__cuda_sm70_shflsync_idx_p) ;  /* 0x000006f000007944 */ /* 0x01cfea0003c00000 */
[----:B------:R-:W-:Y:S01]  /*1c0a0*/  IMAD.MOV.U32 R12, RZ, RZ, R0 ;  /* 0x000000ffff0c7224 */ /* 0x000fe200078e0000 */
[----:B------:R-:W-:Y:S01]  /*1c0b0*/  MOV R3, 0x3 ;  /* 0x0000000300037802 */ /* 0x000fe20000000f00 */
[----:B------:R-:W-:Y:S01]  /*1c0c0*/  IMAD.MOV.U32 R5, RZ, RZ, R16 ;  /* 0x000000ffff057224 */ /* 0x000fe200078e0010 */
[----:B------:R-:W-:-:S02]  /*1c0d0*/  MOV R0, 0x181f ;  /* 0x0000181f00007802 */ /* 0x000fc40000000f00 */
[----:B------:R-:W-:Y:S02]  /*1c0e0*/  MOV R2, 0x1c100 ;  /* 0x0001c10000027802 */ /* 0x000fe40000000f00 */
[----:B------:R-:W-:Y:S05]  /*1c0f0*/  CALL.REL.NOINC `($__internal_83_$__cuda_sm70_shflsync_idx_p) ;  /* 0x0000069000007944 */ /* 0x000fea0003c00000 */
[----:B------:R-:W-:Y:S05]  /*1c100*/  BRA `(.L_x_4151) ;  /* 0xffffe24000007947 */ /* 0x000fea000383ffff */
.L_x_4108:
[----:B------:R-:W-:Y:S01]  /*1c110*/  IMAD.MOV.U32 R5, RZ, RZ, R114 ;  /* 0x000000ffff057224 */ /* 0x000fe200078e0072 */
[----:B------:R-:W-:Y:S01]  /*1c120*/  MOV R3, RZ ;  /* 0x000000ff00037202 */ /* 0x000fe20000000f00 */
[----:B------:R-:W-:Y:S01]  /*1c130*/  IMAD.MOV.U32 R0, RZ, RZ, 0x1f ;  /* 0x0000001fff007424 */ /* 0x000fe200078e00ff */
[----:B------:R-:W-:Y:S02]  /*1c140*/  MOV R2, 0x1c160 ;  /* 0x0001c16000027802 */ /* 0x000fe40000000f00 */
[----:B---3--:R-:W-:Y:S05]  /*1c150*/  CALL.REL.NOINC `($__internal_83_$__cuda_sm70_shflsync_idx_p) ;  /* 0x0000063000007944 */ /* 0x008fea0003c00000 */
[----:B------:R-:W-:Y:S01]  /*1c160*/  MOV R9, R0 ;  /* 0x0000000000097202 */ /* 0x000fe20000000f00 */
[----:B------:R-:W-:Y:S05]  /*1c170*/  BRA `(.L_x_4152) ;  /* 0xffffe40000007947 */ /* 0x000fea000383ffff */
.L_x_4109:
[----:B------:R-:W-:Y:S01]  /*1c180*/  IMAD.MOV.U32 R5, RZ, RZ, R114 ;  /* 0x000000ffff057224 */ /* 0x000fe200078e0072 */
[----:B------:R-:W-:Y:S01]  /*1c190*/  MOV R3, 0x1 ;  /* 0x0000000100037802 */ /* 0x000fe20000000f00 */
[----:B------:R-:W-:Y:S01]  /*1c1a0*/  IMAD.MOV.U32 R0, RZ, RZ, 0x1f ;  /* 0x0000001fff007424 */ /* 0x000fe200078e00ff */
[----:B------:R-:W-:Y:S02]  /*1c1b0*/  MOV R2, 0x1c1d0 ;  /* 0x0001c1d000027802 */ /* 0x000fe40000000f00 */
[----:B-123--:R-:W-:Y:S05]  /*1c1c0*/  CALL.REL.NOINC `($__internal_83_$__cuda_sm70_shflsync_idx_p) ;  /* 0x000005c000007944 */ /* 0x00efea0003c00000 */
[----:B------:R-:W-:Y:S01]  /*1c1d0*/  MOV R8, R0 ;  /* 0x0000000000087202 */ /* 0x000fe20000000f00 */
[----:B------:R-:W-:Y:S05]  /*1c1e0*/  BRA `(.L_x_4153) ;  /* 0xffffe3b000007947 */ /* 0x000fea000383ffff */
.L_x_4110:
[----:B------:R-:W-:Y:S02]  /*1c1f0*/  MOV R2, 0x1 ;  /* 0x0000000100027802 */ /* 0x000fe40000000f00 */
[----:B------:R-:W-:-:S02]  /*1c200*/  MOV R3, 0x1c220 ;  /* 0x0001c22000037802 */ /* 0x000fc40000000f00 */
[----:B-12-4-:R-:W-:Y:S05]  /*1c210*/  CALL.REL.NOINC `($__internal_84_$__cuda_sm70_shflsync_up_p) ;  /* 0x000005c000007944 */ /* 0x016fea0003c00000 */
[----:B------:R-:W-:Y:S05]  /*1c220*/  BRA `(.L_x_4154) ;  /* 0xffffe4a000007947 */ /* 0x000fea000383ffff */
.L_x_4111:
[----:B------:R-:W-:Y:S02]  /*1c230*/  MOV R2, 0x2 ;  /* 0x0000000200027802 */ /* 0x000fe40000000f00 */
[----:B------:R-:W-:-:S02]  /*1c240*/  MOV R3, 0x1c260 ;  /* 0x0001c26000037802 */ /* 0x000fc40000000f00 */
[----:B-12---:R-:W-:Y:S05]  /*1c250*/  CALL.REL.NOINC `($__internal_84_$__cuda_sm70_shflsync_up_p) ;  /* 0x0000058000007944 */ /* 0x006fea0003c00000 */
        /* <DEDUP_REMOVED lines=23> */
.L_x_4115:
[----:B------:R-:W-:Y:S02]  /*1c3d0*/  MOV R2, 0x1 ;  /* 0x0000000100027802 */ /* 0x000fe40000000f00 */
[----:B------:R-:W-:Y:S02]  /*1c3e0*/  MOV R3, 0x1c400 ;  /* 0x0001c40000037802 */ /* 0x000fe40000000f00 */
[----:B------:R-:W-:Y:S05]  /*1c3f0*/  CALL.REL.NOINC `($__internal_84_$__cuda_sm70_shflsync_up_p) ;  /* 0x000003e000007944 */ /* 0x000fea0003c00000 */
[----:B------:R-:W-:Y:S01]  /*1c400*/  MOV R2, R4 ;  /* 0x0000000400027202 */ /* 0x000fe20000000f00 */
[----:B------:R-:W-:Y:S05]  /*1c410*/  BRA `(.L_x_4156) ;  /* 0xffffe51000007947 */ /* 0x000fea000383ffff */
.L_x_4116:
        /* <DEDUP_REMOVED lines=26> */
.L_x_4118:
[----:B------:R-:W-:Y:S02]  /*1c5c0*/  SEL R0, RZ, 0x1, P0 ;  /* 0x00000001ff007807 */ /* 0x000fe40000000000 */
[----:B------:R-:W-:Y:S02]  /*1c5d0*/  MOV R2, 0x1c5f0 ;  /* 0x0001c5f000027802 */ /* 0x000fe40000000f00 */
[----:B---3--:R-:W-:Y:S05]  /*1c5e0*/  CALL.REL.NOINC `($__internal_85_$__cuda_sm70_votesync_ballot) ;  /* 0x0000026000007944 */ /* 0x008fea0003c00000 */
[----:B------:R-:W-:Y:S01]  /*1c5f0*/  MOV R8, R0 ;  /* 0x0000000000087202 */ /* 0x000fe20000000f00 */
[----:B------:R-:W-:Y:S05]  /*1c600*/  BRA `(.L_x_4158) ;  /* 0xffffe4b000007947 */ /* 0x000fea000383ffff */
.L_x_4119:
[----:B------:R-:W-:Y:S01]  /*1c610*/  IMAD.MOV.U32 R5, RZ, RZ, R6 ;  /* 0x000000ffff057224 */ /* 0x000fe200078e0006 */
[----:B--2---:R-:W-:Y:S01]  /*1c620*/  MOV R3, R11 ;  /* 0x0000000b00037202 */ /* 0x004fe20000000f00 */
[----:B------:R-:W-:Y:S01]  /*1c630*/  IMAD.MOV.U32 R0, RZ, RZ, 0x1f ;  /* 0x0000001fff007424 */ /* 0x000fe200078e00ff */
[----:B------:R-:W-:Y:S02]  /*1c640*/  MOV R2, 0x1c660 ;  /* 0x0001c66000027802 */ /* 0x000fe40000000f00 */
[----:B-1-3--:R-:W-:Y:S05]  /*1c650*/  CALL.REL.NOINC `($__internal_83_$__cuda_sm70_shflsync_idx_p) ;  /* 0x0000013000007944 */ /* 0x00afea0003c00000 */
[----:B------:R-:W-:Y:S01]  /*1c660*/  IMAD.MOV.U32 R6, RZ, RZ, R0 ;  /* 0x000000ffff067224 */ /* 0x000fe200078e0000 */
[----:B------:R-:W-:Y:S01]  /*1c670*/  MOV R3, R11 ;  /* 0x0000000b00037202 */ /* 0x000fe20000000f00 */
[----:B------:R-:W-:Y:S01]  /*1c680*/  IMAD.MOV.U32 R5, RZ, RZ, R7 ;  /* 0x000000ffff057224 */ /* 0x000fe200078e0007 */
[----:B------:R-:W-:Y:S02]  /*1c690*/  MOV R0, 0x1f ;  /* 0x0000001f00007802 */ /* 0x000fe40000000f00 */
[----:B------:R-:W-:-:S02]  /*1c6a0*/  MOV R2, 0x1c6c0 ;  /* 0x0001c6c000027802 */ /* 0x000fc40000000f00 */
[----:B------:R-:W-:Y:S05]  /*1c6b0*/  CALL.REL.NOINC `($__internal_83_$__cuda_sm70_shflsync_idx_p) ;  /* 0x000000d000007944 */ /* 0x000fea0003c00000 */
[----:B------:R-:W-:Y:S01]  /*1c6c0*/  MOV R7, R0 ;  /* 0x0000000000077202 */ /* 0x000fe20000000f00 */
[----:B------:R-:W-:Y:S05]  /*1c6d0*/  BRA `(.L_x_4159) ;  /* 0xffffe42000007947 */ /* 0x000fea000383ffff */
.L_x_4122:
[----:B------:R-:W-:Y:S01]  /*1c6e0*/  IMAD.MOV.U32 R5, RZ, RZ, R4 ;  /* 0x000000ffff057224 */ /* 0x000fe200078e0004 */
[----:B------:R-:W-:-:S02]  /*1c6f0*/  MOV R0, 0x1f ;  /* 0x0000001f00007802 */ /* 0x000fc40000000f00 */
[----:B------:R-:W-:Y:S02]  /*1c700*/  MOV R2, 0x1c720 ;  /* 0x0001c72000027802 */ /* 0x000fe40000000f00 */
[----:B-1234-:R-:W-:Y:S05]  /*1c710*/  CALL.REL.NOINC `($__internal_83_$__cuda_sm70_shflsync_idx_p) ;  /* 0x0000007000007944 */ /* 0x01efea0003c00000 */
[----:B------:R-:W-:Y:S01]  /*1c720*/  MOV R12, R0 ;  /* 0x00000000000c7202 */ /* 0x000fe20000000f00 */
[----:B------:R-:W-:Y:S05]  /*1c730*/  BRA `(.L_x_4121) ;  /* 0xffffe42000007947 */ /* 0x000fea000383ffff */
        .weak           $__internal_82_$__cuda_sm70_shflsync_bfly_p
        .type           $__internal_82_$__cuda_sm70_shflsync_bfly_p,@function
        .size           $__internal_82_$__cuda_sm70_shflsync_bfly_p,($__internal_83_$__cuda_sm70_shflsync_idx_p - $__internal_82_$__cuda_sm70_shflsync_bfly_p)
$__internal_82_$__cuda_sm70_shflsync_bfly_p:
[----:B------:R-:W-:Y:S04]  /*1c740*/  WARPSYNC R6 ;  /* 0x0000000600007348 */ /* 0x000fe80003800000 */
[----:B------:R1:W2:Y:S02]  /*1c750*/  SHFL.BFLY PT, R5, R2, R5, R7 ;  /* 0x0c00000502057389 */ /* 0x0002a400000e0007 */
[----:B-1----:R-:W-:Y:S02]  /*1c760*/  MOV R2, R3 ;  /* 0x0000000300027202 */ /* 0x002fe40000000f00 */
[----:B------:R-:W-:-:S04]  /*1c770*/  MOV R3, 0x0 ;  /* 0x0000000000037802 */ /* 0x000fc80000000f00 */
[----:B--2---:R-:W-:Y:S05]  /*1c780*/  RET.REL.NODEC R2 `(_ZN7cutlass13device_kernelIN5flash19enable_sm80_to_sm89INS1_16FlashAttnFwdSm80INS1_25CollectiveMainloopFwdSm80ILi8ELi1ELb0EN4cute5tupleIJNS5_1CILi128EEENS7_ILi48EEENS7_ILi256EEEEEELi256ENS_6half_tEfNS_4arch4Sm80ELb0ELb0ELb0ELb1ELb0ELb1ELb1ELb1EEENS1_21CollectiveEpilogueFwdINS6_IJS8_SA_S9_EEENS6_IJNS7_ILi1EEESI_SI_EEESC_SE_Li256ELb1ELb1ELb1ELb0EEENS1_36VarlenDynamicPersistentTileSchedulerILi128ELi48ELi256ELi256ELb1ELb1ELb0ELb0ELb1ELb1EEEEEEEEEvNT_6ParamsE) ;  /* 0xfffe387002007950 */ /* 0x004fea0003c3ffff */
        .weak           $__internal_83_$__cuda_sm70_shflsync_idx_p
        .type           $__internal_83_$__cuda_sm70_shflsync_idx_p,@function
        .size           $__internal_83_$__cuda_sm70_shflsync_idx_p,($__internal_84_$__cuda_sm70_shflsync_up_p - $__internal_83_$__cuda_sm70_shflsync_idx_p)
$__internal_83_$__cuda_sm70_shflsync_idx_p:
[----:B------:R-:W-:-:S04]  /*1c790*/  MOV R115, 0xffffffff ;  /* 0xffffffff00737802 */ /* 0x000fc80000000f00 */
[----:B------:R-:W-:Y:S04]  /*1c7a0*/  WARPSYNC R115 ;  /* 0x0000007300007348 */ /* 0x000fe80003800000 */
[----:B------:R1:W2:Y:S02]  /*1c7b0*/  SHFL.IDX PT, R0, R5, R3, R0 ;  /* 0x0000000305007389 */ /* 0x0002a400000e0000 */
[----:B-1----:R-:W-:-:S04]  /*1c7c0*/  MOV R3, 0x0 ;  /* 0x0000000000037802 */ /* 0x002fc80000000f00 */
[----:B--2---:R-:W-:Y:S05]  /*1c7d0*/  RET.REL.NODEC R2 `(_ZN7cutlass13device_kernelIN5flash19enable_sm80_to_sm89INS1_16FlashAttnFwdSm80INS1_25CollectiveMainloopFwdSm80ILi8ELi1ELb0EN4cute5tupleIJNS5_1CILi128EEENS7_ILi48EEENS7_ILi256EEEEEELi256ENS_6half_tEfNS_4arch4Sm80ELb0ELb0ELb0ELb1ELb0ELb1ELb1ELb1EEENS1_21CollectiveEpilogueFwdINS6_IJS8_SA_S9_EEENS6_IJNS7_ILi1EEESI_SI_EEESC_SE_Li256ELb1ELb1ELb1ELb0EEENS1_36VarlenDynamicPersistentTileSchedulerILi128ELi48ELi256ELi256ELb1ELb1ELb0ELb0ELb1ELb1EEEEEEEEEvNT_6ParamsE) ;  /* 0xfffe382002007950 */ /* 0x004fea0003c3ffff */
        .weak           $__internal_84_$__cuda_sm70_shflsync_up_p
        .type           $__internal_84_$__cuda_sm70_shflsync_up_p,@function
        .size           $__internal_84_$__cuda_sm70_shflsync_up_p,($__internal_85_$__cuda_sm70_votesync_ballot - $__internal_84_$__cuda_sm70_shflsync_up_p)
$__internal_84_$__cuda_sm70_shflsync_up_p:
[----:B------:R-:W-:Y:S02]  /*1c7e0*/  IMAD.MOV.U32 R4, RZ, RZ, RZ ;  /* 0x000000ffff047224 */ /* 0x000fe400078e00ff */
[----:B------:R-:W-:-:S04]  /*1c7f0*/  IMAD.MOV.U32 R10, RZ, RZ, -0x1 ;  /* 0xffffffffff0a7424 */ /* 0x000fc800078e00ff */
[----:B------:R-:W-:Y:S04]  /*1c800*/  WARPSYNC R10 ;  /* 0x0000000a00007348 */ /* 0x000fe80003800000 */
[----:B------:R1:W2:Y:S02]  /*1c810*/  SHFL.UP PT, R4, R0, R2, R4 ;  /* 0x0400000200047389 */ /* 0x0002a400000e0004 */
[----:B-1----:R-:W-:Y:S02]  /*1c820*/  MOV R2, R3 ;  /* 0x0000000300027202 */ /* 0x002fe40000000f00 */
[----:B------:R-:W-:-:S04]  /*1c830*/  MOV R3, 0x0 ;  /* 0x0000000000037802 */ /* 0x000fc80000000f00 */
[----:B--2---:R-:W-:Y:S05]  /*1c840*/  RET.REL.NODEC R2 `(_ZN7cutlass13device_kernelIN5flash19enable_sm80_to_sm89INS1_16FlashAttnFwdSm80INS1_25CollectiveMainloopFwdSm80ILi8ELi1ELb0EN4cute5tupleIJNS5_1CILi128EEENS7_ILi48EEENS7_ILi256EEEEEELi256ENS_6half_tEfNS_4arch4Sm80ELb0ELb0ELb0ELb1ELb0ELb1ELb1ELb1EEENS1_21CollectiveEpilogueFwdINS6_IJS8_SA_S9_EEENS6_IJNS7_ILi1EEESI_SI_EEESC_SE_Li256ELb1ELb1ELb1ELb0EEENS1_36VarlenDynamicPersistentTileSchedulerILi128ELi48ELi256ELi256ELb1ELb1ELb0ELb0ELb1ELb1EEEEEEEEEvNT_6ParamsE) ;  /* 0xfffe37b002007950 */ /* 0x004fea0003c3ffff */
        .weak           $__internal_85_$__cuda_sm70_votesync_ballot
        .type           $__internal_85_$__cuda_sm70_votesync_ballot,@function
        .size           $__internal_85_$__cuda_sm70_votesync_ballot,(.L_x_5253 - $__internal_85_$__cuda_sm70_votesync_ballot)
$__internal_85_$__cuda_sm70_votesync_ballot:
[----:B------:R-:W-:Y:S01]  /*1c850*/  ISETP.NE.U32.AND P0, PT, R0, 0x1, PT ;  /* 0x000000010000780c */ /* 0x000fe20003f05070 */
[----:B------:R-:W-:-:S04]  /*1c860*/  IMAD.MOV.U32 R3, RZ, RZ, -0x1 ;  /* 0xffffffffff037424 */ /* 0x000fc800078e00ff */
[----:B------:R-:W-:Y:S08]  /*1c870*/  WARPSYNC R3 ;  /* 0x0000000300007348 */ /* 0x000ff00003800000 */
[----:B------:R-:W-:-:S04]  /*1c880*/  VOTE.ANY R0, PT, !P0 ;  /* 0x0000000000007806 */ /* 0x000fc800040e0100 */
[----:B------:R-:W-:Y:S01]  /*1c890*/  LOP3.LUT R0, R0, R3, RZ, 0xc0, !PT ;  /* 0x0000000300007212 */ /* 0x000fe200078ec0ff */
[----:B------:R-:W-:-:S04]  /*1c8a0*/  IMAD.MOV.U32 R3, RZ, RZ, 0x0 ;  /* 0x00000000ff037424 */ /* 0x000fc800078e00ff */
[----:B------:R-:W-:Y:S05]  /*1c8b0*/  RET.REL.NODEC R2 `(_ZN7cutlass13device_kernelIN5flash19enable_sm80_to_sm89INS1_16FlashAttnFwdSm80INS1_25CollectiveMainloopFwdSm80ILi8ELi1ELb0EN4cute5tupleIJNS5_1CILi128EEENS7_ILi48EEENS7_ILi256EEEEEELi256ENS_6half_tEfNS_4arch4Sm80ELb0ELb0ELb0ELb1ELb0ELb1ELb1ELb1EEENS1_21CollectiveEpilogueFwdINS6_IJS8_SA_S9_EEENS6_IJNS7_ILi1EEESI_SI_EEESC_SE_Li256ELb1ELb1ELb1ELb0EEENS1_36VarlenDynamicPersistentTileSchedulerILi128ELi48ELi256ELi256ELb1ELb1ELb0ELb0ELb1ELb1EEEEEEEEEvNT_6ParamsE) ;  /* 0xfffe374002007950 */ /* 0x000fea0003c3ffff */
.L_x_4160:
        /* <DEDUP_REMOVED lines=12> */
.L_x_5253:


//--------------------- .text._ZN7cutlass13device_kernelIN5flash19enable_sm80_to_sm89INS1_16FlashAttnFwdSm80INS1_25CollectiveMainloopFwdSm80ILi8ELi1ELb0EN4cute5tupleIJNS5_1CILi128EEENS7_ILi64EEENS7_ILi256EEEEEELi256ENS_6half_tEfNS_4arch4Sm80ELb0ELb1ELb0ELb0ELb0ELb0ELb1ELb1EEENS1_21CollectiveEpilogueFwdINS6_IJS8_SA_S9_EEENS6_IJNS7_ILi1EEESI_SI_EEESC_SE_Li256ELb0ELb1ELb1ELb0EEENS1_19SingleTileSchedulerILb0ELb1ELb1ELi128EEEEEEEEEvNT_6ParamsE --------------------------
	.section	.text._ZN7cutlass13device_kernelIN5flash19enable_sm80_to_sm89INS1_16FlashAttnFwdSm80INS1_25CollectiveMainloopFwdSm80ILi8ELi1ELb0EN4cute5tupleIJNS5_1CILi128EEENS7_ILi64EEENS7_ILi256EEEEEELi256ENS_6half_tEfNS_4arch4Sm80ELb0ELb1ELb0ELb0ELb0ELb0ELb1ELb1EEENS1_21CollectiveEpilogueFwdINS6_IJS8_SA_S9_EEENS6_IJNS7_ILi1EEESI_SI_EEESC_SE_Li256ELb0ELb1ELb1ELb0EEENS1_19SingleTileSchedulerILb0ELb1ELb1ELi128EEEEEEEEEvNT_6ParamsE,"ax",@progbits
	.sectioninfo	@"SHI_REGISTERS=255"
	.align	128
.text._ZN7cutlass13device_kernelIN5flash19enable_sm80_to_sm89INS1_16FlashAttnFwdSm80INS1_25CollectiveMainloopFwdSm80ILi8ELi1ELb0EN4cute5tupleIJNS5_1CILi128EEENS7_ILi64EEENS7_ILi256EEEEEELi256ENS_6half_tEfNS_4arch4Sm80ELb0ELb1ELb0ELb0ELb0ELb0ELb1ELb1EEENS1_21CollectiveEpilogueFwdINS6_IJS8_SA_S9_EEENS6_IJNS7_ILi1EEESI_SI_EEESC_SE_Li256ELb0ELb1ELb1ELb0EEENS1_19SingleTileSchedulerILb0ELb1ELb1ELi128EEEEEEEEEvNT_6ParamsE:
        .type           _ZN7cutlass13device_kernelIN5flash19enable_sm80_to_sm89INS1_16FlashAttnFwdSm80INS1_25CollectiveMainloopFwdSm80ILi8ELi1ELb0EN4cute5tupleIJNS5_1CILi128EEENS7_ILi64EEENS7_ILi256EEEEEELi256ENS_6half_tEfNS_4arch4Sm80ELb0ELb1ELb0ELb0ELb0ELb0ELb1ELb1EEENS1_21CollectiveEpilogueFwdINS6_IJS8_SA_S9_EEENS6_IJNS7_ILi1EEESI_SI_EEESC_SE_Li256ELb0ELb1ELb1ELb0EEENS1_19SingleTileSchedulerILb0ELb1ELb1ELi128EEEEEEEEEvNT_6ParamsE,@function
        .size           _ZN7cutlass13device_kernelIN5flash19enable_sm80_to_sm89INS1_16FlashAttnFwdSm80INS1_25CollectiveMainloopFwdSm80ILi8ELi1ELb0EN4cute5tupleIJNS5_1CILi128EEENS7_ILi64EEENS7_ILi256EEEEEELi256ENS_6half_tEfNS_4arch4Sm80ELb0ELb1ELb0ELb0ELb0ELb0ELb1ELb1EEENS1_21CollectiveEpilogueFwdINS6_IJS8_SA_S9_EEENS6_IJNS7_ILi1EEESI_SI_EEESC_SE_Li256ELb0ELb1ELb1ELb0EEENS1_19SingleTileSchedulerILb0ELb1ELb1ELi128EEEEEEEEEvNT_6ParamsE,(.L_x_5258 - _ZN7cutlass13device_kernelIN5flash19enable_sm80_to_sm89INS1_16FlashAttnFwdSm80INS1_25CollectiveMainloopFwdSm80ILi8ELi1ELb0EN4cute5tupleIJNS5_1CILi128EEENS7_ILi64EEENS7_ILi256EEEEEELi256ENS_6half_tEfNS_4arch4Sm80ELb0ELb1ELb0ELb0ELb0ELb0ELb1ELb1EEENS1_21CollectiveEpilogueFwdINS6_IJS8_SA_S9_EEENS6_IJNS7_ILi1EEESI_SI_EEESC_SE_Li256ELb0ELb1ELb1ELb0EEENS1_19SingleTileSchedulerILb0ELb1ELb1ELi128EEEEEEEEEvNT_6ParamsE)
        .other          _ZN7cutlass13device_kernelIN5flash19enable_sm80_to_sm89INS1_16FlashAttnFwdSm80INS1_25CollectiveMainloopFwdSm80ILi8ELi1ELb0EN4cute5tupleIJNS5_1CILi128EEENS7_ILi64EEENS7_ILi256EEEEEELi256ENS_6half_tEfNS_4arch4Sm80ELb0ELb1ELb0ELb0ELb0ELb0ELb1ELb1EEENS1_21CollectiveEpilogueFwdINS6_IJS8_SA_S9_EEENS6_IJNS7_ILi1EEESI_SI_EEESC_SE_Li256ELb0ELb1ELb1ELb0EEENS1_19SingleTileSchedulerILb0ELb1ELb1ELi128EEEEEEEEEvNT_6ParamsE,@"STO_CUDA_ENTRY STV_DEFAULT"
_ZN7cutlass13device_kernelIN5flash19enable_sm80_to_sm89INS1_16FlashAttnFwdSm80INS1_25CollectiveMainloopFwdSm80ILi8ELi1ELb0EN4cute5tupleIJNS5_1CILi128EEENS7_ILi64EEENS7_ILi256EEEEEELi256ENS_6half_tEfNS_4arch4Sm80ELb0ELb1ELb0ELb0ELb0ELb0ELb1ELb1EEENS1_21CollectiveEpilogueFwdINS6_IJS8_SA_S9_EEENS6_IJNS7_ILi1EEESI_SI_EEESC_SE_Li256ELb0ELb1ELb1ELb0EEENS1_19SingleTileSchedulerILb0ELb1ELb1ELi128EEEEEEEEEvNT_6ParamsE:
        /* <DEDUP_REMOVED lines=18> */
.L_x_4161:
[----:B---3--:R-:W-:Y:S02]  /*0120*/  ULDC.64 UR4, c[0x0][0x550] ;  /* 0x0001540000047ab9 */ /* 0x008fe40000000a00 */
[----:B------:R-:W-:Y:S02]  /*0130*/  UISETP.NE.AND UP0, UPT, UR4, 0x1, UPT ;  /* 0x000000010400788c */ /* 0x000fe4000bf05270 */
[----:B------:R-:W-:-:S02]  /*0140*/  UIMAD.WIDE.U32 UR8, UR6, UR5, URZ ;  /* 0x00000005060872a5 */ /* 0x000fc4000f8e003f */
[----:B------:R-:W-:Y:S02]  /*0150*/  ULDC UR4, c[0x0][0x558] ;  /* 0x0001560000047ab9 */ /* 0x000fe40000000800 */
[----:B------:R-:W-:-:S05]  /*0160*/  UMOV UR10, UR6 ;  /* 0x00000006000a7c82 */ /* 0x000fca0008000000 */
[----:B------:R-:W-:-:S03]  /*0170*/  @UP0 USHF.R.U32.HI UR10, URZ, UR4, UR9 ;  /* 0x000000043f0a0299 */ /* 0x000fc60008011609 */
.L_x_4162:
        /* <DEDUP_REMOVED lines=35> */
.L_x_4164:
[----:B------:R-:W-:Y:S02]  /*03b0*/  ULDC UR4, c[0x0][0x32c] ;  /* 0x0000cb0000047ab9 */ /* 0x000fe40000000800 */
[----:B------:R-:W-:-:S03]  /*03c0*/  UISETP.NE.AND UP0, UPT, UR11, UR4, UPT ;  /* 0x000000040b00728c */ /* 0x000fc6000bf05270 */
[----:B------:R-:W-:Y:S02]  /*03d0*/  ULDC.64 UR4, c[0x0][0x330] ;  /* 0x0000cc0000047ab9 */ /* 0x000fe40000000a00 */
[----:B------:R-:W-:-:S06]  /*03e0*/  UIMAD.WIDE.U32 UR14, UR7, UR4, URZ ;  /* 0x00000004070e72a5 */ /* 0x000fcc000f8e003f */
[----:B------:R-:W-:Y:S02]  /*03f0*/  @UP0 USHF.R.U32.HI UR7, URZ, UR5, UR15 ;  /* 0x000000053f070299 */ /* 0x000fe4000801160f */
.L_x_4165:
[----:B------:R-:W-:Y:S02]  /*0400*/  ULDC UR4, c[0x0][0x32c] ;  /* 0x0000cb0000047ab9 */ /* 0x000fe40000000800 */
[----:B------:R-:W-:-:S04]  /*0410*/  UIMAD UR4, UR7, UR4, UR4 ;  /* 0x00000004070472a4 */ /* 0x000fc8000f8e0204 */
[----:B------:R-:W-:-:S04]  /*0420*/  UISETP.LT.AND UP0, UPT, UR6, UR4, UPT ;  /* 0x000000040600728c */ /* 0x000fc8000bf01270 */
[----:B------:R-:W-:-:S03]  /*0430*/  USEL UR6, UR6, UR4, UP0 ;  /* 0x0000000406067287 */ /* 0x000fc60008000000 */
.L_x_4163:
        /* <DEDUP_REMOVED lines=34> */
.L_x_4167:
[----:B------:R-:W-:-:S04]  /*0660*/  MOV R3, c[0x0][0x32c] ;  /* 0x0000cb0000037a02 */ /* 0x000fc80000000f00 */
[----:B------:R-:W-:-:S13]  /*0670*/  ISETP.NE.AND P0, PT, R3, 0x1, PT ;  /* 0x000000010300780c */ /* 0x000fda0003f05270 */
[----:B------:R-:W-:-:S05]  /*0680*/  @P0 IMAD.HI.U32 R3, R0, c[0x0][0x330], RZ ;  /* 0x0000cc0000030a27 */ /* 0x000fca00078e00ff */
[----:B------:R-:W-:-:S05]  /*0690*/  @P0 SHF.R.U32.HI R0, RZ, c[0x0][0x334], R3 ;  /* 0x0000cd00ff000a19 */ /* 0x000fca0000011603 */
.L_x_4168:
[----:B------:R-:W-:-:S05]  /*06a0*/  IMAD R0, R0, c[0x0][0x32c], RZ ;  /* 0x0000cb0000007a24 */ /* 0x000fca00078e02ff */
[----:B------:R-:W-:-:S04]  /*06b0*/  IMNMX R2, R2, R0, !PT ;  /* 0x0000000002027217 */ /* 0x000fc80007800200 */
.L_x_4166:
        /* <DEDUP_REMOVED lines=42> */
.L_x_4169:
        /* <DEDUP_REMOVED lines=113> */
[C---:B------:R-:W-:Y:S02]  /*1070*/  IMAD R4, R28.reuse, 0x20, R22 ;  /* 0x000000201c047824 */ /* 0x040fe400078e0216 */
[----:B------:R-:W-:Y:S02]  /*1080*/  IMAD.IADD R3, R3, 0x1, R5 ;  /* 0x0000000103037824 */ /* 0x000fe400078e0205 */
[----:B------:R-:W-:Y:S01]  /*1090*/  IMAD.SHL.U32 R10, R28, 0x8, RZ ;  /* 0x000000081c0a7824 */ /* 0x000fe200078e00ff */
        /* <DEDUP_REMOVED lines=54> */
[C---:B------:R-:W-:Y:S01]  /*1400*/  IMAD.WIDE.U32 R4, R22.reuse, c[0x0][0x1e0], R10 ;  /* 0x0000780016047a25 */ /* 0x040fe200078e000a */
        /* <DEDUP_REMOVED lines=97> */
.L_x_4172:
[----:B--2---:R-:W-:Y:S05]  /*1a20*/  BSYNC B0 ;  /* 0x0000000000007941 */ /* 0x004fea0003800000 */
.L_x_4171:
        /* <DEDUP_REMOVED lines=32> */
.L_x_4174:
[----:B------:R-:W-:Y:S05]  /*1c30*/  BSYNC B0 ;  /* 0x0000000000007941 */ /* 0x000fea0003800000 */
.L_x_4173:
        /* <DEDUP_REMOVED lines=37> */
.L_x_4176:
[----:B------:R-:W-:Y:S05]  /*1e90*/  BSYNC B0 ;  /* 0x0000000000007941 */ /* 0x000fea0003800000 */
.L_x_4175:
        /* <DEDUP_REMOVED lines=28> */
[----:B------:R-:W-:Y:S01]  /*2060*/  @P6 LEA.HI.X R9, R6, c[0x0][0x1cc], R0, 0x1, P0 ;  /* 0x0000730006096a11 */ /* 0x000fe200000f0c00 */
[----:B------:R-:W-:Y:S01]  /*2070*/  IMAD.SHL.U32 R13, R22, 0x8, RZ ;  /* 0x00000008160d7824 */ /* 0x000fe200078e00ff */
[----:B------:R-:W-:Y:S01]  /*2080*/  @P5 IADD3 R7, P0, R103, R6, RZ ;  /* 0x0000000667075210 */ /* 0x000fe20007f1e0ff */
[----:B------:R-:W-:Y:S01]  /*2090*/  IMAD R3, R96, c[0x0][0x20c], R3 ;  /* 0x0000830060037a24 */ /* 0x000fe200078e0203 */
[----:B------:R-:W-:Y:S01]  /*20a0*/  P2R R19, PR, RZ, 0x8 ;  /* 0x00000008ff137803 */ /* 0x000fe20000000000 */
[----:B------:R-:W-:-:S02]  /*20b0*/  ULDC UR6, c[0x0][0x324] ;  /* 0x0000c90000067ab9 */ /* 0x000fc40000000800 */
        /* <DEDUP_REMOVED lines=65> */
[----:B-1----:R-:W-:Y:S01]  /*24d0*/  LDSM.16.M88.4 R24, [R196+0x8100] ;  /* 0x00810000c418783b */ /* 0x002fe20000000200 */
        /* <DEDUP_REMOVED lines=10> */
[----:B------:R-:W1:Y:S04]  /*2580*/  LDSM.16.M88.4 R12, [R203+0x10100] ;  /* 0x01010000cb0c783b */ /* 0x000e680000000200 */
        /* <DEDUP_REMOVED lines=17> */
[C---:B-1----:R-:W-:Y:S08]  /*26a0*/  HMMA.16816.F32 R40, R12.reuse, R24, RZ ;  /* 0x000000180c28723c */ /* 0x042ff000000018ff */
[----:B------:R-:W-:Y:S02]  /*26b0*/  HMMA.16816.F32 R32, R12, R26, RZ ;  /* 0x0000001a0c20723c */ /* 0x000fe400000018ff */
[----:B------:R3:W-:Y:S01]  /*26c0*/  LDGSTS.E.BYPASS.LTC128B.128 [R225+0x6100], [R6.64+0x180], !P3 ;  /* 0x0610018006e17fae */ /* 0x0007e2000d901d4c */
[----:B------:R-:W-:-:S05]  /*26d0*/  ISETP.LT.OR P3, PT, R3, 0x21, P4 ;  /* 0x000000210300780c */ /* 0x000fca0002761670 */
[C---:B------:R-:W-:Y:S08]  /*26e0*/  HMMA.16816.F32 R28, R12.reuse, R20, RZ ;  /* 0x000000140c1c723c */ /* 0x040ff000000018ff */
[----:B------:R1:W-:Y:S01]  /*26f0*/  LDGSTS.E.BYPASS.LTC128B.128 [R225+0x1100], [R16.64], !P3 ;  /* 0x0110000010e17fae */ /* 0x0003e2000d901d4c */
[----:B------:R-:W-:Y:S01]  /*2700*/  ISETP.NE.AND P3, PT, R19, RZ, PT ;  /* 0x000000ff1300720c */ /* 0x000fe20003f65270 */
[----:B------:R-:W-:Y:S02]  /*2710*/  HMMA.16816.F32 R24, R12, R22, RZ ;  /* 0x000000160c18723c */ /* 0x000fe400000018ff */
[----:B------:R1:W-:Y:S01]  /*2720*/  LDGSTS.E.BYPASS.LTC128B.128 [R225+0x3100], [R16.64+0x80], !P6 ;  /* 0x0310008010e17fae */ /* 0x0003e2000f101d4c */
[----:B------:R-:W-:-:S03]  /*2730*/  ISETP.GT.AND P6, PT, R96, R233, PT ;  /* 0x000000e96000720c */ /* 0x000fc60003fc4270 */
[----:B------:R1:W-:Y:S01]  /*2740*/  LDGSTS.E.BYPASS.LTC128B.128 [R225+0x5100], [R16.64+0x100], !P5 ;  /* 0x0510010010e17fae */ /* 0x0003e2000e901d4c */
[----:B------:R-:W-:Y:S01]  /*2750*/  PLOP3.LUT P5, PT, PT, PT, UP2, 0x80, 0x0 ;  /* 0x000000000000781c */ /* 0x000fe20003faf028 */
[----:B------:R-:W-:Y:S02]  /*2760*/  HMMA.16816.F32 R20, R12, R36, RZ ;  /* 0x000000240c14723c */ /* 0x000fe400000018ff */
[----:B------:R1:W-:Y:S01]  /*2770*/  LDGSTS.E.BYPASS.LTC128B.128 [R225+0x7100], [R16.64+0x180], !P0 ;  /* 0x0710018010e17fae */ /* 0x0003e2000c101d4c */
[----:B---3--:R-:W-:-:S03]  /*2780*/  LEA.HI R7, R100, R156, RZ, 0x2 ;  /* 0x0000009c64077211 */ /* 0x008fc600078f10ff */
[----:B------:R-:W-:Y:S02]  /*2790*/  LDSM.16.M88.4 R76, [R202+0x8100] ;  /* 0x00810000ca4c783b */ /* 0x000fe40000000200 */
[C---:B------:R-:W-:Y:S01]  /*27a0*/  HMMA.16816.F32 R52, R12.reuse, R38, RZ ;  /* 0x000000260c34723c */ /* 0x040fe200000018ff */
[----:B------:R-:W-:Y:S01]  /*27b0*/  @P6 IADD3 R0, R185, -0x2, RZ ;  /* 0xfffffffeb9006810 */ /* 0x000fe20007ffe0ff */
[----:B------:R-:W-:Y:S03]  /*27c0*/  LDSM.16.M88.4 R72, [R202+0x9900] ;  /* 0x00990000ca48783b */ /* 0x000fe60000000200 */
[----:B------:R-:W-:Y:S01]  /*27d0*/  @P6 SHF.R.S32.HI R6, RZ, 0x1f, R0 ;  /* 0x0000001fff066819 */ /* 0x000fe20000011400 */
[----:B------:R-:W-:Y:S01]  /*27e0*/  LDSM.16.M88.4 R88, [R201+0x1000] ;  /* 0x00100000c958783b */ /* 0x000fe20000000200 */
[----:B------:R-:W-:Y:S01]  /*27f0*/  @P6 IMAD R3, R101, R0, RZ ;  /* 0x0000000065036224 */ /* 0x000fe200078e02ff */
[----:B------:R-:W-:Y:S02]  /*2800*/  HMMA.16816.F32 R36, R12, R48, RZ ;  /* 0x000000300c24723c */ /* 0x000fe400000018ff */
[----:B------:R-:W-:Y:S01]  /*2810*/  LDSM.16.M88.4 R84, [R196+0xa100] ;  /* 0x00a10000c454783b */ /* 0x000fe20000000200 */
[----:B------:R-:W-:-:S03]  /*2820*/  @P6 IMAD R3, R6, R102, R3 ;  /* 0x0000006606036224 */ /* 0x000fc600078e0203 */
[----:B------:R-:W-:Y:S02]  /*2830*/  LDSM.16.M88.4 R80, [R196+0xa900] ;  /* 0x00a90000c450783b */ /* 0x000fe40000000200 */
[----:B------:R-:W-:Y:S02]  /*2840*/  HMMA.16816.F32 R56, R12, R50, RZ ;  /* 0x000000320c38723c */ /* 0x000fe400000018ff */
[----:B------:R-:W-:Y:S04]  /*2850*/  LDSM.16.M88.4 R92, [R196+0xe100] ;  /* 0x00e10000c45c783b */ /* 0x000fe80000000200 */
[----:B-1----:R-:W1:Y:S02]  /*2860*/  LDSM.16.M88.4 R16, [R206+0x10100] ;  /* 0x01010000ce10783b */ /* 0x002e640000000200 */
[C---:B--2---:R-:W-:Y:S02]  /*2870*/  HMMA.16816.F32 R12, R8.reuse, R44, R40 ;  /* 0x0000002c080c723c */ /* 0x044fe40000001828 */
[----:B------:R-:W0:Y:S06]  /*2880*/  LDGDEPBAR ;  /* 0x00000000000079af */ /* 0x000e2c0000000000 */
[C---:B------:R-:W-:Y:S01]  /*2890*/  HMMA.16816.F32 R48, R8.reuse, R46, R32 ;  /* 0x0000002e0830723c */ /* 0x040fe20000001820 */
[----:B------:R-:W2:Y:S07]  /*28a0*/  LDSM.16.M88.4 R32, [R202+0x8900] ;  /* 0x00890000ca20783b */ /* 0x000eae0000000200 */
[C---:B------:R-:W-:Y:S01]  /*28b0*/  HMMA.16816.F32 R44, R8.reuse, R60, R28 ;  /* 0x0000003c082c723c */ /* 0x040fe2000000181c */
[----:B------:R-:W3:Y:S07]  /*28c0*/  LDSM.16.M88.4 R28, [R202+0x9100] ;  /* 0x00910000ca1c783b */ /* 0x000eee0000000200 */
[C---:B------:R-:W-:Y:S08]  /*28d0*/  HMMA.16816.F32 R40, R8.reuse, R62, R24 ;  /* 0x0000003e0828723c */ /* 0x040ff00000001818 */
[C---:B------:R-:W-:Y:S08]  /*28e0*/  HMMA.16816.F32 R24, R8.reuse, R64, R20 ;  /* 0x000000400818723c */ /* 0x040ff00000001814 */
[C---:B------:R-:W-:Y:S08]  /*28f0*/  HMMA.16816.F32 R20, R8.reuse, R66, R52 ;  /* 0x000000420814723c */ /* 0x040ff00000001834 */
[C---:B------:R-:W-:Y:S08]  /*2900*/  HMMA.16816.F32 R36, R8.reuse, R68, R36 ;  /* 0x000000440824723c */ /* 0x040ff00000001824 */
[----:B------:R-:W-:Y:S01]  /*2910*/  HMMA.16816.F32 R64, R8, R70, R56 ;  /* 0x000000460840723c */ /* 0x000fe20000001838 */
[----:B------:R-:W-:Y:S04]  /*2920*/  LDSM.16.M88.4 R68, [R201] ;  /* 0x00000000c944783b */ /* 0x000fe80000000200 */
[----:B------:R-:W-:Y:S03]  /*2930*/  LDSM.16.M88.4 R8, [R203+0x14100] ;  /* 0x01410000cb08783b */ /* 0x000fe60000000200 */
[C---:B-1----:R-:W-:Y:S01]  /*2940*/  HMMA.16816.F32 R60, R16.reuse, R76, R12 ;  /* 0x0000004c103c723c */ /* 0x042fe2000000180c */
[----:B------:R-:W1:Y:S07]  /*2950*/  LDSM.16.M88.4 R12, [R205+0x10100] ;  /* 0x01010000cd0c783b */ /* 0x000e6e0000000200 */
[C---:B------:R-:W-:Y:S01]  /*2960*/  HMMA.16816.F32 R56, R16.reuse, R78, R48 ;  /* 0x0000004e1038723c */ /* 0x040fe20000001830 */
[----:B------:R-:W4:Y:S07]  /*2970*/  LDSM.16.M88.4 R76, [R201+0x800] ;  /* 0x00080000c94c783b */ /* 0x000f2e0000000200 */
[C---:B--2---:R-:W-:Y:S08]  /*2980*/  HMMA.16816.F32 R48, R16.reuse, R32, R44 ;  /* 0x000000201030723c */ /* 0x044ff0000000182c */
[C---:B------:R-:W-:Y:S08]  /*2990*/  HMMA.16816.F32 R52, R16.reuse, R34, R40 ;  /* 0x000000221034723c */ /* 0x040ff00000001828 */
[C---:B------:R-:W-:Y:S01]  /*29a0*/  HMMA.16816.F32 R32, R16.reuse, R72, R36 ;  /* 0x000000481020723c */ /* 0x040fe20000001824 */
[----:B------:R-:W2:Y:S07]  /*29b0*/  LDSM.16.M88.4 R36, [R201+0x1800] ;  /* 0x00180000c924783b */ /* 0x000eae0000000200 */
[C---:B---3--:R-:W-:Y:S08]  /*29c0*/  HMMA.16816.F32 R44, R16.reuse, R28, R24 ;  /* 0x0000001c102c723c */ /* 0x048ff00000001818 */
[C---:B------:R-:W-:Y:S08]  /*29d0*/  HMMA.16816.F32 R24, R16.reuse, R30, R20 ;  /* 0x0000001e1018723c */ /* 0x040ff00000001814 */
[----:B------:R-:W-:Y:S01]  /*29e0*/  HMMA.16816.F32 R20, R16, R74, R64 ;  /* 0x0000004a1014723c */ /* 0x000fe20000001840 */
[----:B------:R-:W3:Y:S04]  /*29f0*/  LDSM.16.M88.4 R72, [R196+0xb100] ;  /* 0x00b10000c448783b */ /* 0x000ee80000000200 */
[----:B------:R-:W5:Y:S03]  /*2a00*/  LDSM.16.M88.4 R64, [R196+0xb900] ;  /* 0x00b90000c440783b */ /* 0x000f660000000200 */
[C---:B-1----:R-:W-:Y:S01]  /*2a10*/  HMMA.16816.F32 R28, R12.reuse, R68, R60 ;  /* 0x000000440c1c723c */ /* 0x042fe2000000183c */
[----:B------:R-:W-:Y:S04]  /*2a20*/  LDSM.16.M88.4 R16, [R204+0x14100] ;  /* 0x01410000cc10783b */ /* 0x000fe80000000200 */
[----:B------:R-:W-:Y:S03]  /*2a30*/  LDSM.16.M88.4 R60, [R207+0x3000] ;  /* 0x00300000cf3c783b */ /* 0x000fe60000000200 */
[C---:B------:R-:W-:Y:S08]  /*2a40*/  HMMA.16816.F32 R40, R12.reuse, R70, R56 ;  /* 0x000000460c28723c */ /* 0x040ff00000001838 */
[C---:B----4-:R-:W-:Y:S08]  /*2a50*/  HMMA.16816.F32 R48, R12.reuse, R76, R48 ;  /* 0x0000004c0c30723c */ /* 0x050ff00000001830 */
[C---:B------:R-:W-:Y:S01]  /*2a60*/  HMMA.16816.F32 R52, R12.reuse, R78, R52 ;  /* 0x0000004e0c34723c */ /* 0x040fe20000001834 */
[----:B------:R-:W1:Y:S07]  /*2a70*/  LDSM.16.M88.4 R76, [R207+0x2000] ;  /* 0x00200000cf4c783b */ /* 0x000e6e0000000200 */
[C---:B------:R-:W-:Y:S08]  /*2a80*/  HMMA.16816.F32 R56, R12.reuse, R88, R44 ;  /* 0x000000580c38723c */ /* 0x040ff0000000182c */
[C---:B------:R-:W-:Y:S01]  /*2a90*/  HMMA.16816.F32 R68, R12.reuse, R90, R24 ;  /* 0x0000005a0c44723c */ /* 0x040fe20000001818 */
[----:B------:R-:W-:Y:S07]  /*2aa0*/  LDSM.16.M88.4 R88, [R202+0xb900] ;  /* 0x00b90000ca58783b */ /* 0x000fee0000000200 */
[C---:B--2---:R-:W-:Y:S01]  /*2ab0*/  HMMA.16816.F32 R44, R12.reuse, R36, R32 ;  /* 0x000000240c2c723c */ /* 0x044fe20000001820 */
[----:B------:R-:W2:Y:S07]  /*2ac0*/  LDSM.16.M88.4 R32, [R207+0x2800] ;  /* 0x00280000cf20783b */ /* 0x000eae0000000200 */
[----:B------:R-:W-:Y:S08]  /*2ad0*/  HMMA.16816.F32 R20, R12, R38, R20 ;  /* 0x000000260c14723c */ /* 0x000ff00000001814 */
[C---:B------:R-:W-:Y:S08]  /*2ae0*/  HMMA.16816.F32 R12, R8.reuse, R84, R28 ;  /* 0x00000054080c723c */ /* 0x040ff0000000181c */
[C---:B------:R-:W-:Y:S01]  /*2af0*/  HMMA.16816.F32 R28, R8.reuse, R86, R40 ;  /* 0x00000056081c723c */ /* 0x040fe20000001828 */
[----:B------:R-:W4:Y:S07]  /*2b00*/  LDSM.16.M88.4 R84, [R207+0x3800] ;  /* 0x00380000cf54783b */ /* 0x000f2e0000000200 */
[C---:B------:R-:W-:Y:S08]  /*2b10*/  HMMA.16816.F32 R24, R8.reuse, R80, R48 ;  /* 0x000000500818723c */ /* 0x040ff00000001830 */
[C---:B------:R-:W-:Y:S01]  /*2b20*/  HMMA.16816.F32 R40, R8.reuse, R82, R52 ;  /* 0x000000520828723c */ /* 0x040fe20000001834 */
[----:B------:R-:W-:Y:S04]  /*2b30*/  LDSM.16.M88.4 R52, [R202+0xa100] ;  /* 0x00a10000ca34783b */ /* 0x000fe80000000200 */
[----:B------:R-:W-:Y:S03]  /*2b40*/  LDSM.16.M88.4 R80, [R202+0xb100] ;  /* 0x00b10000ca50783b */ /* 0x000fe60000000200 */
[C---:B---3--:R-:W-:Y:S08]  /*2b50*/  HMMA.16816.F32 R56, R8.reuse, R72, R56 ;  /* 0x000000480838723c */ /* 0x048ff00000001838 */
[C---:B------:R-:W-:Y:S08]  /*2b60*/  HMMA.16816.F32 R68, R8.reuse, R74, R68 ;  /* 0x0000004a0844723c */ /* 0x040ff00000001844 */
[----:B-----5:R-:W-:Y:S08]  /*2b70*/  HMMA.16816.F32 R72, R8, R64, R44 ;  /* 0x000000400848723c */ /* 0x020ff0000000182c */
[C---:B-1----:R-:W-:Y:S01]  /*2b80*/  HMMA.16816.F32 R48, R16.reuse, R76, R12 ;  /* 0x0000004c1030723c */ /* 0x042fe2000000180c */
[----:B------:R-:W1:Y:S07]  /*2b90*/  LDSM.16.M88.4 R12, [R206+0x14100] ;  /* 0x01410000ce0c783b */ /* 0x000e6e0000000200 */
[----:B------:R-:W-:Y:S01]  /*2ba0*/  HMMA.16816.F32 R44, R16, R78, R28 ;  /* 0x0000004e102c723c */ /* 0x000fe2000000181c */
[----:B------:R-:W3:Y:S07]  /*2bb0*/  LDSM.16.M88.4 R76, [R202+0xa900] ;  /* 0x00a90000ca4c783b */ /* 0x000eee0000000200 */
[----:B------:R-:W-:Y:S01]  /*2bc0*/  HMMA.16816.F32 R64, R8, R66, R20 ;  /* 0x000000420840723c */ /* 0x000fe20000001814 */
[----:B------:R-:W-:Y:S07]  /*2bd0*/  LDSM.16.M88.4 R8, [R205+0x14100] ;  /* 0x01410000cd08783b */ /* 0x000fee0000000200 */
[C---:B--2---:R-:W-:Y:S08]  /*2be0*/  HMMA.16816.F32 R36, R16.reuse, R32, R24 ;  /* 0x000000201024723c */ /* 0x044ff00000001818 */
[C---:B------:R-:W-:Y:S01]  /*2bf0*/  HMMA.16816.F32 R32, R16.reuse, R34, R40 ;  /* 0x000000221020723c */ /* 0x040fe20000001828 */
[----:B------:R-:W-:Y:S07]  /*2c00*/  LDSM.16.M88.4 R40, [R201+0x3000] ;  /* 0x00300000c928783b */ /* 0x000fee0000000200 */
[C---:B------:R-:W-:Y:S08]  /*2c10*/  HMMA.16816.F32 R28, R16.reuse, R60, R56 ;  /* 0x0000003c101c723c */ /* 0x040ff00000001838 */
[C---:B------:R-:W-:Y:S01]  /*2c20*/  HMMA.16816.F32 R24, R16.reuse, R62, R68 ;  /* 0x0000003e1018723c */ /* 0x040fe20000001844 */
[----:B------:R-:W-:Y:S04]  /*2c30*/  LDSM.16.M88.4 R60, [R201+0x2000] ;  /* 0x00200000c93c783b */ /* 0x000fe80000000200 */
[----:B------:R-:W-:Y:S03]  /*2c40*/  LDSM.16.M88.4 R68, [R196+0xc100] ;  /* 0x00c10000c444783b */ /* 0x000fe60000000200 */
[C---:B----4-:R-:W-:Y:S01]  /*2c50*/  HMMA.16816.F32 R20, R16.reuse, R84, R72 ;  /* 0x000000541014723c */ /* 0x050fe20000001848 */
[----:B------:R-:W2:Y:S07]  /*2c60*/  LDSM.16.M88.4 R72, [R201+0x2800] ;  /* 0x00280000c948783b */ /* 0x000eae0000000200 */
[----:B------:R-:W-:Y:S01]  /*2c70*/  HMMA.16816.F32 R64, R16, R86, R64 ;  /* 0x000000561040723c */ /* 0x000fe20000001840 */
[----:B------:R-:W-:Y:S07]  /*2c80*/  LDSM.16.M88.4 R84, [R196+0xd100] ;  /* 0x00d10000c454783b */ /* 0x000fee0000000200 */
[C---:B-1----:R-:W-:Y:S08]  /*2c90*/  HMMA.16816.F32 R16, R12.reuse, R52, R48 ;  /* 0x000000340c10723c */ /* 0x042ff00000001830 */
[C---:B---3--:R-:W-:Y:S01]  /*2ca0*/  HMMA.16816.F32 R48, R12.reuse, R78, R32 ;  /* 0x0000004e0c30723c */ /* 0x048fe20000001820 */
[----:B------:R-:W1:Y:S07]  /*2cb0*/  LDSM.16.M88.4 R32, [R201+0x3800] ;  /* 0x00380000c920783b */ /* 0x000e6e0000000200 */
[C---:B------:R-:W-:Y:S08]  /*2cc0*/  HMMA.16816.F32 R56, R12.reuse, R54, R44 ;  /* 0x000000360c38723c */ /* 0x040ff0000000182c */
[C---:B------:R-:W-:Y:S08]  /*2cd0*/  HMMA.16816.F32 R52, R12.reuse, R76, R36 ;  /* 0x0000004c0c34723c */ /* 0x040ff00000001824 */
[C---:B------:R-:W-:Y:S08]  /*2ce0*/  HMMA.16816.F32 R44, R12.reuse, R80, R28 ;  /* 0x000000500c2c723c */ /* 0x040ff0000000181c */
[C---:B------:R-:W-:Y:S01]  /*2cf0*/  HMMA.16816.F32 R36, R12.reuse, R82, R24 ;  /* 0x000000520c24723c */ /* 0x040fe20000001818 */
[----:B------:R-:W-:Y:S07]  /*2d00*/  LDSM.16.M88.4 R80, [R196+0xc900] ;  /* 0x00c90000c450783b */ /* 0x000fee0000000200 */
[C---:B------:R-:W-:Y:S01]  /*2d10*/  HMMA.16816.F32 R28, R12.reuse, R88, R20 ;  /* 0x000000580c1c723c */ /* 0x040fe20000001814 */
[----:B------:R-:W3:Y:S07]  /*2d20*/  LDSM.16.M88.4 R20, [R203+0x18100] ;  /* 0x01810000cb14783b */ /* 0x000eee0000000200 */
[----:B------:R-:W-:Y:S01]  /*2d30*/  HMMA.16816.F32 R24, R12, R90, R64 ;  /* 0x0000005a0c18723c */ /* 0x000fe20000001840 */
[----:B------:R-:W4:Y:S07]  /*2d40*/  LDSM.16.M88.4 R88, [R196+0xd900] ;  /* 0x00d90000c458783b */ /* 0x000f2e0000000200 */
[C---:B--2---:R-:W-:Y:S08]  /*2d50*/  HMMA.16816.F32 R76, R8.reuse, R74, R48 ;  /* 0x0000004a084c723c */ /* 0x044ff00000001830 */
[C---:B------:R-:W-:Y:S08]  /*2d60*/  HMMA.16816.F32 R16, R8.reuse, R60, R16 ;  /* 0x0000003c0810723c */ /* 0x040ff00000001810 */
[C---:B------:R-:W-:Y:S08]  /*2d70*/  HMMA.16816.F32 R12, R8.reuse, R62, R56 ;  /* 0x0000003e080c723c */ /* 0x040ff00000001838 */
[C---:B------:R-:W-:Y:S01]  /*2d80*/  HMMA.16816.F32 R60, R8.reuse, R72, R52 ;  /* 0x00000048083c723c */ /* 0x040fe20000001834 */
[----:B------:R-:W-:Y:S07]  /*2d90*/  LDSM.16.M88.4 R72, [R207+0x5000] ;  /* 0x00500000cf48783b */ /* 0x000fee0000000200 */
[C---:B------:R-:W-:Y:S08]  /*2da0*/  HMMA.16816.F32 R64, R8.reuse, R40, R44 ;  /* 0x000000280840723c */ /* 0x040ff0000000182c */
[C---:B------:R-:W-:Y:S01]  /*2db0*/  HMMA.16816.F32 R56, R8.reuse, R42, R36 ;  /* 0x0000002a0838723c */ /* 0x040fe20000001824 */
[----:B------:R-:W-:Y:S04]  /*2dc0*/  LDSM.16.M88.4 R40, [R207+0x4000] ;  /* 0x00400000cf28783b */ /* 0x000fe80000000200 */
[----:B------:R-:W-:Y:S03]  /*2dd0*/  LDSM.16.M88.4 R36, [R207+0x4800] ;  /* 0x00480000cf24783b */ /* 0x000fe60000000200 */
[C---:B-1----:R-:W-:Y:S08]  /*2de0*/  HMMA.16816.F32 R52, R8.reuse, R32, R28 ;  /* 0x000000200834723c */ /* 0x042ff0000000181c */
[----:B------:R-:W-:Y:S01]  /*2df0*/  HMMA.16816.F32 R48, R8, R34, R24 ;  /* 0x000000220830723c */ /* 0x000fe20000001818 */
[----:B------:R-:W1:Y:S07]  /*2e00*/  LDSM.16.M88.4 R8, [R204+0x18100] ;  /* 0x01810000cc08783b */ /* 0x000e6e0000000200 */
[C---:B---3--:R-:W-:Y:S01]  /*2e10*/  HMMA.16816.F32 R24, R20.reuse, R82, R76 ;  /* 0x000000521418723c */ /* 0x048fe2000000184c */
[----:B------:R-:W2:Y:S07]  /*2e20*/  LDSM.16.M88.4 R76, [R207+0x5800] ;  /* 0x00580000cf4c783b */ /* 0x000eae0000000200 */
[C---:B------:R-:W-:Y:S01]  /*2e30*/  HMMA.16816.F32 R44, R20.reuse, R68, R16 ;  /* 0x00000044142c723c */ /* 0x040fe20000001810 */
[----:B------:R-:W-:Y:S07]  /*2e40*/  LDSM.16.M88.4 R16, [R206+0x18100] ;  /* 0x01810000ce10783b */ /* 0x000fee0000000200 */
[C---:B------:R-:W-:Y:S01]  /*2e50*/  HMMA.16816.F32 R28, R20.reuse, R80, R60 ;  /* 0x00000050141c723c */ /* 0x040fe2000000183c */
[----:B------:R-:W3:Y:S07]  /*2e60*/  LDSM.16.M88.4 R80, [R202+0xc100] ;  /* 0x00c10000ca50783b */ /* 0x000eee0000000200 */
[C---:B------:R-:W-:Y:S08]  /*2e70*/  HMMA.16816.F32 R32, R20.reuse, R70, R12 ;  /* 0x000000461420723c */ /* 0x040ff0000000180c */
[C---:B------:R-:W-:Y:S08]  /*2e80*/  HMMA.16816.F32 R12, R20.reuse, R84, R64 ;  /* 0x00000054140c723c */ /* 0x040ff00000001840 */
[C---:B------:R-:W-:Y:S01]  /*2e90*/  HMMA.16816.F32 R56, R20.reuse, R86, R56 ;  /* 0x000000561438723c */ /* 0x040fe20000001838 */
[----:B------:R-:W5:Y:S07]  /*2ea0*/  LDSM.16.M88.4 R84, [R202+0xc900] ;  /* 0x00c90000ca54783b */ /* 0x000f6e0000000200 */
[C---:B----4-:R-:W-:Y:S08]  /*2eb0*/  HMMA.16816.F32 R52, R20.reuse, R88, R52 ;  /* 0x000000581434723c */ /* 0x050ff00000001834 */
[----:B------:R-:W-:Y:S01]  /*2ec0*/  HMMA.16816.F32 R20, R20, R90, R48 ;  /* 0x0000005a1414723c */ /* 0x000fe20000001830 */
[----:B------:R-:W4:Y:S07]  /*2ed0*/  LDSM.16.M88.4 R88, [R202+0xd100] ;  /* 0x00d10000ca58783b */ /* 0x000f2e0000000200 */
[C---:B-1----:R-:W-:Y:S08]  /*2ee0*/  HMMA.16816.F32 R68, R8.reuse, R40, R44 ;  /* 0x000000280844723c */ /* 0x042ff0000000182c */
[C---:B------:R-:W-:Y:S08]  /*2ef0*/  HMMA.16816.F32 R60, R8.reuse, R36, R28 ;  /* 0x00000024083c723c */ /* 0x040ff0000000181c */
[C---:B------:R-:W-:Y:S01]  /*2f00*/  HMMA.16816.F32 R64, R8.reuse, R42, R32 ;  /* 0x0000002a0840723c */ /* 0x040fe20000001820 */
[----:B------:R-:W-:Y:S07]  /*2f10*/  LDSM.16.M88.4 R40, [R201+0x4000] ;  /* 0x00400000c928783b */ /* 0x000fee0000000200 */
[C---:B------:R-:W-:Y:S01]  /*2f20*/  HMMA.16816.F32 R48, R8.reuse, R38, R24 ;  /* 0x000000260830723c */ /* 0x040fe20000001818 */
[----:B------:R-:W1:Y:S07]  /*2f30*/  LDSM.16.M88.4 R36, [R202+0xd900] ;  /* 0x00d90000ca24783b */ /* 0x000e6e0000000200 */
[C---:B------:R-:W-:Y:S01]  /*2f40*/  HMMA.16816.F32 R32, R8.reuse, R72, R12 ;  /* 0x000000480820723c */ /* 0x040fe2000000180c */
[----:B------:R-:W1:Y:S07]  /*2f50*/  LDSM.16.M88.4 R12, [R205+0x18100] ;  /* 0x01810000cd0c783b */ /* 0x000e6e0000000200 */
[C---:B--2---:R-:W-:Y:S08]  /*2f60*/  HMMA.16816.F32 R44, R8.reuse, R76, R52 ;  /* 0x0000004c082c723c */ /* 0x044ff00000001834 */
[C---:B------:R-:W-:Y:S01]  /*2f70*/  HMMA.16816.F32 R24, R8.reuse, R78, R20 ;  /* 0x0000004e0818723c */ /* 0x040fe20000001814 */
[----:B------:R-:W2:Y:S07]  /*2f80*/  LDSM.16.M88.4 R76, [R201+0x4800] ;  /* 0x00480000c94c783b */ /* 0x000eae0000000200 */
[----:B------:R-:W-:Y:S01]  /*2f90*/  HMMA.16816.F32 R28, R8, R74, R56 ;  /* 0x0000004a081c723c */ /* 0x000fe20000001838 */
[----:B------:R-:W-:Y:S07]  /*2fa0*/  LDSM.16.M88.4 R8, [R203+0x1c100] ;  /* 0x01c10000cb08783b */ /* 0x000fee0000000200 */
[C---:B---3--:R-:W-:Y:S08]  /*2fb0*/  HMMA.16816.F32 R20, R16.reuse, R80, R68 ;  /* 0x000000501014723c */ /* 0x048ff00000001844 */
[C---:B-----5:R-:W-:Y:S08]  /*2fc0*/  HMMA.16816.F32 R56, R16.reuse, R84, R60 ;  /* 0x000000541038723c */ /* 0x060ff0000000183c */
[C---:B------:R-:W-:Y:S01]  /*2fd0*/  HMMA.16816.F32 R52, R16.reuse, R82, R64 ;  /* 0x000000521034723c */ /* 0x040fe20000001840 */
[----:B------:R-:W3:Y:S07]  /*2fe0*/  LDSM.16.M88.4 R80, [R201+0x5000] ;  /* 0x00500000c950783b */ /* 0x000eee0000000200 */
[C---:B------:R-:W-:Y:S01]  /*2ff0*/  HMMA.16816.F32 R60, R16.reuse, R86, R48 ;  /* 0x00000056103c723c */ /* 0x040fe20000001830 */
[----:B------:R-:W5:Y:S07]  /*3000*/  LDSM.16.M88.4 R84, [R201+0x5800] ;  /* 0x00580000c954783b */ /* 0x000f6e0000000200 */
[C---:B----4-:R-:W-:Y:S08]  /*3010*/  HMMA.16816.F32 R72, R16.reuse, R88, R32 ;  /* 0x000000581048723c */ /* 0x050ff00000001820 */
[C---:B------:R-:W-:Y:S01]  /*3020*/  HMMA.16816.F32 R68, R16.reuse, R90, R28 ;  /* 0x0000005a1044723c */ /* 0x040fe2000000181c */
[----:B------:R-:W-:Y:S07]  /*3030*/  LDSM.16.M88.4 R88, [R207+0x6000] ;  /* 0x00600000cf58783b */ /* 0x000fee0000000200 */
[C---:B-1----:R-:W-:Y:S01]  /*3040*/  HMMA.16816.F32 R64, R16.reuse, R36, R44 ;  /* 0x000000241040723c */ /* 0x042fe2000000182c */
[----:B------:R-:W-:Y:S07]  /*3050*/  LDSM.16.M88.4 R44, [R196+0xf100] ;  /* 0x00f10000c42c783b */ /* 0x000fee0000000200 */
[----:B------:R-:W-:Y:S01]  /*3060*/  HMMA.16816.F32 R48, R16, R38, R24 ;  /* 0x000000261030723c */ /* 0x000fe20000001818 */
[----:B------:R-:W1:Y:S04]  /*3070*/  LDSM.16.M88.4 R36, [R196+0xe900] ;  /* 0x00e90000c424783b */ /* 0x000e680000000200 */
[----:B------:R-:W-:Y:S03]  /*3080*/  LDSM.16.M88.4 R16, [R204+0x1c100] ;  /* 0x01c10000cc10783b */ /* 0x000fe60000000200 */
[C---:B------:R-:W-:Y:S08]  /*3090*/  HMMA.16816.F32 R32, R12.reuse, R40, R20 ;  /* 0x000000280c20723c */ /* 0x040ff00000001814 */
[C---:B------:R-:W-:Y:S08]  /*30a0*/  HMMA.16816.F32 R28, R12.reuse, R42, R52 ;  /* 0x0000002a0c1c723c */ /* 0x040ff00000001834 */
[C---:B--2---:R-:W-:Y:S08]  /*30b0*/  HMMA.16816.F32 R24, R12.reuse, R76, R56 ;  /* 0x0000004c0c18723c */ /* 0x044ff00000001838 */
[C---:B------:R-:W-:Y:S01]  /*30c0*/  HMMA.16816.F32 R20, R12.reuse, R78, R60 ;  /* 0x0000004e0c14723c */ /* 0x040fe2000000183c */
[----:B------:R-:W2:Y:S07]  /*30d0*/  LDSM.16.M88.4 R76, [R196+0xf900] ;  /* 0x00f90000c44c783b */ /* 0x000eae0000000200 */
[C---:B---3--:R-:W-:Y:S01]  /*30e0*/  HMMA.16816.F32 R40, R12.reuse, R80, R72 ;  /* 0x000000500c28723c */ /* 0x048fe20000001848 */
[----:B------:R-:W-:Y:S07]  /*30f0*/  LDSM.16.M88.4 R72, [R202+0xf100] ;  /* 0x00f10000ca48783b */ /* 0x000fee0000000200 */
[C---:B------:R-:W-:Y:S01]  /*3100*/  HMMA.16816.F32 R52, R12.reuse, R82, R68 ;  /* 0x000000520c34723c */ /* 0x040fe20000001844 */
[----:B------:R-:W3:Y:S07]  /*3110*/  LDSM.16.M88.4 R80, [R207+0x6800] ;  /* 0x00680000cf50783b */ /* 0x000eee0000000200 */
[C---:B-----5:R-:W-:Y:S01]  /*3120*/  HMMA.16816.F32 R56, R12.reuse, R84, R64 ;  /* 0x000000540c38723c */ /* 0x060fe20000001840 */
[----:B------:R-:W-:Y:S07]  /*3130*/  LDSM.16.M88.4 R64, [R202+0xe900] ;  /* 0x00e90000ca40783b */ /* 0x000fee0000000200 */
[----:B------:R-:W-:Y:S01]  /*3140*/  HMMA.16816.F32 R48, R12, R86, R48 ;  /* 0x000000560c30723c */ /* 0x000fe20000001830 */
[----:B------:R-:W-:Y:S07]  /*3150*/  LDSM.16.M88.4 R84, [R207+0x7000] ;  /* 0x00700000cf54783b */ /* 0x000fee0000000200 */
[C---:B------:R-:W-:Y:S08]  /*3160*/  HMMA.16816.F32 R32, R8.reuse, R92, R32 ;  /* 0x0000005c0820723c */ /* 0x040ff00000001820 */
[C---:B------:R-:W-:Y:S01]  /*3170*/  HMMA.16816.F32 R60, R8.reuse, R94, R28 ;  /* 0x0000005e083c723c */ /* 0x040fe2000000181c */
[----:B------:R-:W4:Y:S07]  /*3180*/  LDSM.16.M88.4 R92, [R207+0x7800] ;  /* 0x00780000cf5c783b */ /* 0x000f2e0000000200 */
[C---:B-1----:R-:W-:Y:S08]  /*3190*/  HMMA.16816.F32 R68, R8.reuse, R36, R24 ;  /* 0x000000240844723c */ /* 0x042ff00000001818 */
[C---:B------:R-:W-:Y:S08]  /*31a0*/  HMMA.16816.F32 R28, R8.reuse, R38, R20 ;  /* 0x00000026081c723c */ /* 0x040ff00000001814 */
[C---:B------:R-:W-:Y:S08]  /*31b0*/  HMMA.16816.F32 R24, R8.reuse, R44, R40 ;  /* 0x0000002c0818723c */ /* 0x040ff00000001828 */
[C---:B------:R-:W-:Y:S01]  /*31c0*/  HMMA.16816.F32 R20, R8.reuse, R46, R52 ;  /* 0x0000002e0814723c */ /* 0x040fe20000001834 */
[----:B------:R-:W-:Y:S07]  /*31d0*/  LDSM.16.M88.4 R44, [R202+0xe100] ;  /* 0x00e10000ca2c783b */ /* 0x000fee0000000200 */
[C---:B--2---:R-:W-:Y:S08]  /*31e0*/  HMMA.16816.F32 R12, R8.reuse, R76, R56 ;  /* 0x0000004c080c723c */ /* 0x044ff00000001838 */
[----:B------:R-:W-:Y:S01]  /*31f0*/  HMMA.16816.F32 R36, R8, R78, R48 ;  /* 0x0000004e0824723c */ /* 0x000fe20000001830 */
[----:B------:R-:W1:Y:S04]  /*3200*/  LDSM.16.M88.4 R8, [R206+0x1c100] ;  /* 0x01c10000ce08783b */ /* 0x000e680000000200 */
[----:B------:R-:W2:Y:S03]  /*3210*/  LDSM.16.M88.4 R76, [R202+0xf900] ;  /* 0x00f90000ca4c783b */ /* 0x000ea60000000200 */
[C---:B------:R-:W-:Y:S08]  /*3220*/  HMMA.16816.F32 R40, R16.reuse, R88, R32 ;  /* 0x000000581028723c */ /* 0x040ff00000001820 */
[C---:B------:R-:W-:Y:S08]  /*3230*/  HMMA.16816.F32 R52, R16.reuse, R90, R60 ;  /* 0x0000005a1034723c */ /* 0x040ff0000000183c */
[C---:B---3--:R-:W-:Y:S08]  /*3240*/  HMMA.16816.F32 R56, R16.reuse, R82, R28 ;  /* 0x000000521038723c */ /* 0x048ff0000000181c */
[C---:B------:R-:W-:Y:S01]  /*3250*/  HMMA.16816.F32 R60, R16.reuse, R80, R68 ;  /* 0x00000050103c723c */ /* 0x040fe20000001844 */
[----:B------:R-:W-:Y:S04]  /*3260*/  LDSM.16.M88.4 R68, [R201+0x6000] ;  /* 0x00600000c944783b */ /* 0x000fe80000000200 */
[----:B------:R-:W-:Y:S03]  /*3270*/  LDSM.16.M88.4 R80, [R201+0x6800] ;  /* 0x00680000c950783b */ /* 0x000fe60000000200 */
[C---:B----4-:R-:W-:Y:S01]  /*3280*/  HMMA.16816.F32 R28, R16.reuse, R92, R12 ;  /* 0x0000005c101c723c */ /* 0x050fe2000000180c */
[----:B------:R-:W3:Y:S07]  /*3290*/  LDSM.16.M88.4 R12, [R205+0x1c100] ;  /* 0x01c10000cd0c783b */ /* 0x000eee0000000200 */
[C---:B------:R-:W-:Y:S08]  /*32a0*/  HMMA.16816.F32 R32, R16.reuse, R86, R20 ;  /* 0x000000561020723c */ /* 0x040ff00000001814 */
[C---:B------:R-:W-:Y:S08]  /*32b0*/  HMMA.16816.F32 R48, R16.reuse, R84, R24 ;  /* 0x000000541030723c */ /* 0x040ff00000001818 */
[----:B------:R-:W-:Y:S08]  /*32c0*/  HMMA.16816.F32 R20, R16, R94, R36 ;  /* 0x0000005e1014723c */ /* 0x000ff00000001824 */
[C---:B-1----:R-:W-:Y:S08]  /*32d0*/  HMMA.16816.F32 R16, R8.reuse, R44, R40 ;  /* 0x0000002c0810723c */ /* 0x042ff00000001828 */
[C---:B--2---:R-:W-:Y:S08]  /*32e0*/  HMMA.16816.F32 R40, R8.reuse, R76, R28 ;  /* 0x0000004c0828723c */ /* 0x044ff0000000181c */
[C---:B------:R-:W-:Y:S08]  /*32f0*/  HMMA.16816.F32 R24, R8.reuse, R46, R52 ;  /* 0x0000002e0818723c */ /* 0x040ff00000001834 */
[C---:B------:R-:W-:Y:S08]  /*3300*/  HMMA.16816.F32 R36, R8.reuse, R64, R60 ;  /* 0x000000400824723c */ /* 0x040ff0000000183c */
[C---:B------:R-:W-:Y:S08]  /*3310*/  HMMA.16816.F32 R56, R8.reuse, R66, R56 ;  /* 0x000000420838723c */ /* 0x040ff00000001838 */
[C---:B------:R-:W-:Y:S08]  /*3320*/  HMMA.16816.F32 R48, R8.reuse, R72, R48 ;  /* 0x000000480830723c */ /* 0x040ff00000001830 */
[C---:B------:R-:W-:Y:S08]  /*3330*/  HMMA.16816.F32 R32, R8.reuse, R74, R32 ;  /* 0x0000004a0820723c */ /* 0x040ff00000001820 */
[----:B------:R-:W-:Y:S01]  /*3340*/  HMMA.16816.F32 R28, R8, R78, R20 ;  /* 0x0000004e081c723c */ /* 0x000fe20000001814 */
[----:B------:R-:W-:Y:S06]  /*3350*/  LDSM.16.M88.4 R20, [R201+0x7000] ;  /* 0x00700000c914783b */ /* 0x000fec0000000200 */
[----:B------:R-:W-:Y:S01]  /*3360*/  @P6 IMAD.WIDE.U32 R8, R0, R102, R106 ;  /* 0x0000006600086225 */ /* 0x000fe200078e006a */
[----:B------:R-:W-:Y:S01]  /*3370*/  LOP3.LUT R0, R99, 0xffffffe0, RZ, 0xc0, !PT ;  /* 0xffffffe063007812 */ /* 0x000fe200078ec0ff */
[----:B---3--:R-:W-:Y:S01]  /*3380*/  HMMA.16816.F32 R44, R12, R68, R16 ;  /* 0x000000440c2c723c */ /* 0x008fe20000001810 */
[----:B------:R-:W-:Y:S01]  /*3390*/  LOP3.LUT R10, R7, 0xfffffffc, RZ, 0xc0, !PT ;  /* 0xfffffffc070a7812 */ /* 0x000fe200078ec0ff */
[----:B------:R-:W1:Y:S01]  /*33a0*/  LDSM.16.M88.4 R16, [R201+0x7800] ;  /* 0x00780000c910783b */ /* 0x000e620000000200 */
[----:B------:R-:W-:Y:S01]  /*33b0*/  SHF.R.S32.HI R11, RZ, 0x1f, R98 ;  /* 0x0000001fff0b7819 */ /* 0x000fe20000011462 */
[----:B------:R-:W-:Y:S01]  /*33c0*/  IMAD.IADD R0, R156, 0x1, -R0 ;  /* 0x000000019c007824 */ /* 0x000fe200078e0a00 */
[----:B------:R-:W-:Y:S01]  /*33d0*/  @P6 LEA R6, P0, R8, c[0x0][0x1c8], 0x1 ;  /* 0x0000720008066a11 */ /* 0x000fe200078008ff */
[----:B------:R-:W-:Y:S01]  /*33e0*/  @P6 IMAD.IADD R7, R9, 0x1, R3 ;  /* 0x0000000109076824 */ /* 0x000fe200078e0203 */
[----:B------:R-:W-:Y:S01]  /*33f0*/  LEA.HI R3, R11, R98, RZ, 0x3 ;  /* 0x000000620b037211 */ /* 0x000fe200078f18ff */
[----:B------:R-:W-:Y:S01]  /*3400*/  IMAD.IADD R9, R156, 0x1, -R10 ;  /* 0x000000019c097824 */ /* 0x000fe200078e0a0a */
[----:B------:R-:W-:Y:S01]  /*3410*/  SHF.R.S32.HI R11, RZ, 0x1f, R0 ;  /* 0x0000001fff0b7819 */ /* 0x000fe20000011400 */
[----:B------:R-:W-:-:S04]  /*3420*/  DEPBAR.LE SB0, 0x0 ;  /* 0x000080000000791a */ /* 0x000fc80000000000 */
[----:B------:R-:W-:Y:S01]  /*3430*/  @P6 LEA.HI.X R7, R8, c[0x0][0x1cc], R7, 0x1, P0 ;  /* 0x0000730008076a11 */ /* 0x000fe200000f0c07 */
[----:B------:R-:W-:Y:S01]  /*3440*/  BAR.SYNC.DEFER_BLOCKING 0x0 ;  /* 0x0000000000007b1d */ /* 0x000fe20000010000 */
[----:B------:R-:W-:Y:S01]  /*3450*/  LOP3.LUT R10, R3, 0xffffff8, RZ, 0xc0, !PT ;  /* 0x0ffffff8030a7812 */ /* 0x000fe200078ec0ff */
[C---:B------:R-:W-:Y:S01]  /*3460*/  HMMA.16816.F32 R36, R12.reuse, R80, R36 ;  /* 0x000000500c24723c */ /* 0x040fe20000001824 */
[----:B------:R-:W-:Y:S02]  /*3470*/  LEA.HI R8, R9, R9, RZ, 0x1 ;  /* 0x0000000909087211 */ /* 0x000fe400078f08ff */
[----:B------:R-:W-:Y:S01]  /*3480*/  LEA.HI R3, R11, R0, RZ, 0x2 ;  /* 0x000000000b037211 */ /* 0x000fe200078f10ff */
[----:B------:R-:W-:Y:S01]  /*3490*/  IMAD.IADD R11, R98, 0x1, -R10 ;  /* 0x00000001620b7824 */ /* 0x000fe200078e0a0a */
[----:B------:R-:W-:Y:S02]  /*34a0*/  LOP3.LUT R8, R8, 0x1ffffffe, RZ, 0xc0, !PT ;  /* 0x1ffffffe08087812 */ /* 0x000fe400078ec0ff */
[----:B------:R-:W-:Y:S01]  /*34b0*/  LEA.HI.SX32 R10, R3, UR9, 0x1e ;  /* 0x00000009030a7c11 */ /* 0x000fe2000f8ff2ff */
[----:B------:R-:W-:Y:S01]  /*34c0*/  HMMA.16816.F32 R24, R12, R70, R24 ;  /* 0x000000460c18723c */ /* 0x000fe20000001818 */
[----:B------:R-:W-:Y:S01]  /*34d0*/  PLOP3.LUT P0, PT, PT, PT, UP2, 0x80, 0x0 ;  /* 0x000000000000781c */ /* 0x000fe20003f0f028 */
[----:B------:R-:W-:Y:S01]  /*34e0*/  IMAD.IADD R9, R9, 0x1, -R8 ;  /* 0x0000000109097824 */ /* 0x000fe200078e0a08 */
[----:B------:R-:W-:Y:S01]  /*34f0*/  LOP3.LUT R3, R3, 0x7ffffffc, RZ, 0xc0, !PT ;  /* 0x7ffffffc03037812 */ /* 0x000fe200078ec0ff */
[----:B------:R-:W-:-:S04]  /*3500*/  IMAD R8, R11, 0x10, R10 ;  /* 0x000000100b087824 */ /* 0x000fc800078e020a */
[----:B------:R-:W-:Y:S01]  /*3510*/  IMAD R52, R9, 0x8, R8 ;  /* 0x0000000809347824 */ /* 0x000fe200078e0208 */
[C---:B------:R-:W-:Y:S01]  /*3520*/  HMMA.16816.F32 R80, R12.reuse, R82, R56 ;  /* 0x000000520c50723c */ /* 0x040fe20000001838 */
[----:B------:R-:W-:Y:S02]  /*3530*/  IMAD.IADD R3, R0, 0x1, -R3 ;  /* 0x0000000100037824 */ /* 0x000fe400078e0a03 */
[----:B------:R-:W-:Y:S01]  /*3540*/  @P5 IMAD.HI.U32 R9, R52, c[0x0][0x2c8], RZ ;  /* 0x0000b20034095a27 */ /* 0x000fe200078e00ff */
[----:B------:R-:W-:Y:S01]  /*3550*/  @P6 LEA R8, P5, R103, R6, 0x1 ;  /* 0x0000000667086211 */ /* 0x000fe200078a08ff */
[----:B------:R-:W-:Y:S01]  /*3560*/  @!PT LDS RZ, [RZ] ;  /* 0x00000000fffff984 */ /* 0x000fe20000000800 */
[----:B------:R-:W-:Y:S01]  /*3570*/  @!PT LDS RZ, [RZ] ;  /* 0x00000000fffff984 */ /* 0x000fe20000000800 */
[----:B------:R-:W-:Y:S01]  /*3580*/  @!PT LDS RZ, [RZ] ;  /* 0x00000000fffff984 */ /* 0x000fe20000000800 */
[----:B------:R2:W-:Y:S02]  /*3590*/  @P6 LDGSTS.E.BYPASS.LTC128B.128 [R225+0x8100], [R6.64], !P4 ;  /* 0x0810000006e16fae */ /* 0x0005e4000e101d4c */
[----:B------:R-:W-:Y:S01]  /*35a0*/  IMAD.MOV.U32 R10, RZ, RZ, R52 ;  /* 0x000000ffff0a7224 */ /* 0x000fe200078e0034 */
[----:B------:R-:W-:Y:S01]  /*35b0*/  @P0 SHF.R.U32.HI R10, RZ, c[0x0][0x2cc], R9 ;  /* 0x0000b300ff0a0a19 */ /* 0x000fe20000011609 */
[----:B------:R2:W-:Y:S01]  /*35c0*/  @P6 LDGSTS.E.BYPASS.LTC128B.128 [R225+0xa100], [R6.64+0x80], !P3 ;  /* 0x0a10008006e16fae */ /* 0x0005e2000d901d4c */
[----:B-1----:R-:W-:Y:S01]  /*35d0*/  HMMA.16816.F32 R40, R12, R16, R40 ;  /* 0x000000100c28723c */ /* 0x002fe20000001828 */
[----:B------:R-:W-:Y:S01]  /*35e0*/  IMAD.SHL.U32 R246, R3, 0x2, RZ ;  /* 0x0000000203f67824 */ /* 0x000fe200078e00ff */
[----:B------:R-:W-:Y:S01]  /*35f0*/  PLOP3.LUT P0, PT, PT, PT, UP1, 0x40, 0x0 ;  /* 0x000000000000781c */ /* 0x000fe20003f0e818 */
[----:B------:R2:W-:Y:S01]  /*3600*/  @P6 LDGSTS.E.BYPASS.LTC128B.128 [R225+0xc100], [R6.64+0x100], !P2 ;  /* 0x0c10010006e16fae */ /* 0x0005e2000d101d4c */
[----:B------:R-:W-:-:S03]  /*3610*/  @P6 LEA.HI.X R9, R103, R7, R104, 0x1, P5 ;  /* 0x0000000767096211 */ /* 0x000fc600028f0c68 */
[----:B------:R2:W-:Y:S01]  /*3620*/  @P6 LDGSTS.E.BYPASS.LTC128B.128 [R225+0xe100], [R6.64+0x180], !P1 ;  /* 0x0e10018006e16fae */ /* 0x0005e2000c901d4c */
[----:B------:R-:W-:Y:S01]  /*3630*/  IMAD.MOV.U32 R16, RZ, RZ, 0x1 ;  /* 0x00000001ff107424 */ /* 0x000fe200078e00ff */
[C---:B------:R-:W-:Y:S02]  /*3640*/  HMMA.16816.F32 R48, R12.reuse, R20, R48 ;  /* 0x000000140c30723c */ /* 0x040fe40000001830 */
[----:B------:R-:W-:Y:S02]  /*3650*/  STL [R1+0x3c], R52 ;  /* 0x00003c3401007387 */ /* 0x000fe40000100800 */
[----:B------:R-:W-:Y:S02]  /*3660*/  IADD3 R0, -R97, c[0x0][0x1d0], R16 ;  /* 0x0000740061007a10 */ /* 0x000fe40007ffe110 */
[----:B------:R1:W-:Y:S02]  /*3670*/  @P6 LDGSTS.E.BYPASS.LTC128B.128 [R225+0x9100], [R8.64], !P4 ;  /* 0x0910000008e16fae */ /* 0x0003e4000e101d4c */
[----:B------:R-:W-:Y:S01]  /*3680*/  IADD3 R0, R0, -c[0x0][0x168], -R246 ;  /* 0x80005a0000007a10 */ /* 0x000fe20007ffe8f6 */
[C---:B------:R-:W-:Y:S01]  /*3690*/  HMMA.16816.F32 R32, R12.reuse, R22, R32 ;  /* 0x000000160c20723c */ /* 0x040fe20000001820 */
[----:B------:R1:W-:Y:S04]  /*36a0*/  @P6 LDGSTS.E.BYPASS.LTC128B.128 [R225+0xb100], [R8.64+0x80], !P3 ;  /* 0x0b10008008e16fae */ /* 0x0003e8000d901d4c */
[----:B------:R1:W-:Y:S03]  /*36b0*/  @P6 LDGSTS.E.BYPASS.LTC128B.128 [R225+0xd100], [R8.64+0x100], !P2 ;  /* 0x0d10010008e16fae */ /* 0x0003e6000d101d4c */
[----:B------:R-:W-:Y:S01]  /*36c0*/  HMMA.16816.F32 R28, R12, R18, R28 ;  /* 0x000000120c1c723c */ /* 0x000fe2000000181c */
[----:B------:R1:W-:Y:S04]  /*36d0*/  @P6 LDGSTS.E.BYPASS.LTC128B.128 [R225+0xf100], [R8.64+0x180], !P1 ;  /* 0x0f10018008e16fae */ /* 0x0003e8000c901d4c */
[----:B------:R-:W0:Y:S01]  /*36e0*/  LDGDEPBAR ;  /* 0x00000000000079af */ /* 0x000e220000000000 */
[----:B--2---:R-:W-:-:S03]  /*36f0*/  IADD3 R7, R0, c[0x0][0x328], RZ ;  /* 0x0000ca0000077a10 */ /* 0x004fc60007ffe0ff */
[----:B------:R-:W2:Y:S01]  /*3700*/  SHFL.IDX PT, R6, R10, RZ, 0x1c1f ;  /* 0x001c1fff0a067589 */ /* 0x000ea200000e0000 */
[----:B-1----:R-:W-:Y:S02]  /*3710*/  IADD3 R9, R0, UR6, RZ ;  /* 0x0000000600097c10 */ /* 0x002fe4000fffe0ff */
[----:B------:R-:W-:Y:S01]  /*3720*/  IADD3 R8, -R246, c[0x0][0x1d0], -R97 ;  /* 0x00007400f6087a10 */ /* 0x000fe20007ffe961 */
[--C-:B--2---:R-:W-:Y:S02]  /*3730*/  IMAD.IADD R3, R7, 0x1, R6.reuse ;  /* 0x0000000107037824 */ /* 0x104fe400078e0206 */
[----:B------:R-:W-:-:S03]  /*3740*/  IMAD.IADD R0, R9, 0x1, R6 ;  /* 0x0000000109007824 */ /* 0x000fc600078e0206 */
[----:B------:R-:W-:Y:S01]  /*3750*/  IMNMX R3, R3, R8, PT ;  /* 0x0000000803037217 */ /* 0x000fe20003800200 */
[----:B------:R-:W-:Y:S05]  /*3760*/  @P0 BRA `(.L_x_4177) ;  /* 0x0000014000000947 */ /* 0x000fea0003800000 */
[----:B------:R-:W-:Y:S01]  /*3770*/  IADD3 R6, R6, c[0x0][0x1d0], RZ ;  /* 0x0000740006067a10 */ /* 0x000fe20007ffe0ff */
        /* <DEDUP_REMOVED lines=10> */
.L_x_4179:
[----:B------:R-:W-:-:S13]  /*3820*/  ISETP.NE.AND P0, PT, R16, c[0x0][0x32c], PT ;  /* 0x0000cb0010007a0c */ /* 0x000fda0003f05270 */
[----:B------:R-:W-:-:S05]  /*3830*/  @P0 IMAD.HI.U32 R11, R6, c[0x0][0x330], RZ ;  /* 0x0000cc00060b0a27 */ /* 0x000fca00078e00ff */
[----:B------:R-:W-:Y:S02]  /*3840*/  @P0 SHF.R.U32.HI R6, RZ, c[0x0][0x334], R11 ;  /* 0x0000cd00ff060a19 */ /* 0x000fe4000001160b */
.L_x_4180:
[----:B------:R-:W-:Y:S05]  /*3850*/  BSYNC B0 ;  /* 0x0000000000007941 */ /* 0x000fea0003800000 */
.L_x_4178:
[----:B------:R-:W-:-:S04]  /*3860*/  IMAD R6, R6, c[0x0][0x32c], -R97 ;  /* 0x0000cb0006067a24 */ /* 0x000fc800078e0a61 */
[----:B------:R-:W-:-:S05]  /*3870*/  IMAD.IADD R6, R6, 0x1, -R246 ;  /* 0x0000000106067824 */ /* 0x000fca00078e0af6 */
[----:B------:R-:W-:Y:S02]  /*3880*/  IADD3 R11, R6, c[0x0][0x32c], RZ ;  /* 0x0000cb00060b7a10 */ /* 0x000fe40007ffe0ff */
[----:B------:R-:W-:Y:S02]  /*3890*/  IMNMX R0, R0, R6, !PT ;  /* 0x0000000600007217 */ /* 0x000fe40007800200 */
[----:B------:R-:W-:Y:S02]  /*38a0*/  IMNMX R3, R3, R11, PT ;  /* 0x0000000b03037217 */ /* 0x000fe40003800200 */
.L_x_4177:
[----:B------:R-:W-:Y:S01]  /*38b0*/  ISETP.GT.AND P0, PT, R185, RZ, PT ;  /* 0x000000ffb900720c */ /* 0x000fe20003f04270 */
[----:B------:R-:W1:Y:S03]  /*38c0*/  SHFL.IDX PT, R6, R10, 0x1, 0x1c1f ;  /* 0x003c1f000a067f89 */ /* 0x000e6600000e0000 */
[C---:B------:R-:W-:Y:S02]  /*38d0*/  ISETP.GT.AND P5, PT, R0.reuse, RZ, P0 ;  /* 0x000000ff0000720c */ /* 0x040fe400007a4270 */
[----:B------:R-:W-:-:S02]  /*38e0*/  ISETP.GT.AND P6, PT, R0, 0x1, P0 ;  /* 0x000000010000780c */ /* 0x000fc400007c4270 */
[C---:B------:R-:W-:Y:S02]  /*38f0*/  ISETP.LT.OR P5, PT, R3.reuse, 0x1, P5 ;  /* 0x000000010300780c */ /* 0x040fe40002fa1670 */
[----:B------:R-:W-:Y:S02]  /*3900*/  ISETP.LT.OR P6, PT, R3, 0x2, P6 ;  /* 0x000000020300780c */ /* 0x000fe400037c1670 */
[----:B------:R-:W-:Y:S02]  /*3910*/  FSEL R12, R44, -INF , !P5 ;  /* 0xff8000002c0c7808 */ /* 0x000fe40006800000 */
[----:B------:R-:W-:Y:S02]  /*3920*/  ISETP.GT.AND P5, PT, R0, 0x8, P0 ;  /* 0x000000080000780c */ /* 0x000fe400007a4270 */
[----:B------:R-:W-:Y:S02]  /*3930*/  FSEL R13, R45, -INF , !P6 ;  /* 0xff8000002d0d7808 */ /* 0x000fe40007000000 */
[----:B------:R-:W-:-:S02]  /*3940*/  ISETP.LT.OR P5, PT, R3, 0x9, P5 ;  /* 0x000000090300780c */ /* 0x000fc40002fa1670 */
[----:B------:R-:W-:Y:S02]  /*3950*/  ISETP.GT.AND P6, PT, R0, 0x9, P0 ;  /* 0x000000090000780c */ /* 0x000fe400007c4270 */
[----:B------:R-:W-:Y:S02]  /*3960*/  FSEL R14, R24, -INF , !P5 ;  /* 0xff800000180e7808 */ /* 0x000fe40006800000 */
[----:B------:R-:W-:Y:S02]  /*3970*/  ISETP.GT.AND P5, PT, R0, 0x10, P0 ;  /* 0x000000100000780c */ /* 0x000fe400007a4270 */
[C---:B------:R-:W-:Y:S02]  /*3980*/  ISETP.LT.OR P6, PT, R3.reuse, 0xa, P6 ;  /* 0x0000000a0300780c */ /* 0x040fe400037c1670 */
[----:B------:R-:W-:Y:S02]  /*3990*/  ISETP.LT.OR P5, PT, R3, 0x11, P5 ;  /* 0x000000110300780c */ /* 0x000fe40002fa1670 */
[----:B------:R-:W-:-:S02]  /*39a0*/  FSEL R15, R25, -INF , !P6 ;  /* 0xff800000190f7808 */ /* 0x000fc40007000000 */
[----:B------:R-:W-:Y:S02]  /*39b0*/  FSEL R60, R36, -INF , !P5 ;  /* 0xff800000243c7808 */ /* 0x000fe40006800000 */
[C---:B------:R-:W-:Y:S02]  /*39c0*/  ISETP.GT.AND P5, PT, R0.reuse, 0x18, P0 ;  /* 0x000000180000780c */ /* 0x040fe400007a4270 */
[----:B------:R-:W-:Y:S02]  /*39d0*/  ISETP.GT.AND P6, PT, R0, 0x11, P0 ;  /* 0x000000110000780c */ /* 0x000fe400007c4270 */
[C---:B------:R-:W-:Y:S02]  /*39e0*/  ISETP.LT.OR P5, PT, R3.reuse, 0x19, P5 ;  /* 0x000000190300780c */ /* 0x040fe40002fa1670 */
[----:B------:R-:W-:Y:S02]  /*39f0*/  ISETP.LT.OR P6, PT, R3, 0x12, P6 ;  /* 0x000000120300780c */ /* 0x000fe400037c1670 */
[----:B------:R-:W-:-:S02]  /*3a00*/  FSEL R62, R80, -INF , !P5 ;  /* 0xff800000503e7808 */ /* 0x000fc40006800000 */
[C---:B------:R-:W-:Y:S02]  /*3a10*/  ISETP.GT.AND P5, PT, R0.reuse, 0x20, P0 ;  /* 0x000000200000780c */ /* 0x040fe400007a4270 */
[----:B------:R-:W-:Y:S02]  /*3a20*/  FSEL R61, R37, -INF , !P6 ;  /* 0xff800000253d7808 */ /* 0x000fe40007000000 */
[C---:B------:R-:W-:Y:S02]  /*3a30*/  ISETP.LT.OR P5, PT, R3.reuse, 0x21, P5 ;  /* 0x000000210300780c */ /* 0x040fe40002fa1670 */
[----:B------:R-:W-:Y:S02]  /*3a40*/  ISETP.GT.AND P6, PT, R0, 0x19, P0 ;  /* 0x000000190000780c */ /* 0x000fe400007c4270 */
[----:B------:R-:W-:Y:S02]  /*3a50*/  FSEL R157, R48, -INF , !P5 ;  /* 0xff800000309d7808 */ /* 0x000fe40006800000 */
[----:B------:R-:W-:-:S02]  /*3a60*/  ISETP.LT.OR P6, PT, R3, 0x1a, P6 ;  /* 0x0000001a0300780c */ /* 0x000fc400037c1670 */
        /* <DEDUP_REMOVED lines=18> */
[----:B------:R-:W-:Y:S02]  /*3b90*/  PLOP3.LUT P5, PT, PT, PT, UP1, 0x40, 0x0 ;  /* 0x000000000000781c */ /* 0x000fe40003fae818 */
[----:B------:R-:W-:Y:S02]  /*3ba0*/  FSEL R227, R41, -INF , !P6 ;  /* 0xff80000029e37808 */ /* 0x000fe40007000000 */
[----:B------:R-:W-:Y:S01]  /*3bb0*/  ISETP.GT.AND P6, PT, R0, 0x39, P0 ;  /* 0x000000390000780c */ /* 0x000fe200007c4270 */
[----:B-1----:R-:W-:-:S03]  /*3bc0*/  IMAD.IADD R0, R9, 0x1, R6 ;  /* 0x0000000109007824 */ /* 0x002fc600078e0206 */
[----:B------:R-:W-:Y:S01]  /*3bd0*/  ISETP.LT.OR P6, PT, R3, 0x3a, P6 ;  /* 0x0000003a0300780c */ /* 0x000fe200037c1670 */
[----:B------:R-:W-:-:S03]  /*3be0*/  IMAD.IADD R3, R7, 0x1, R6 ;  /* 0x0000000107037824 */ /* 0x000fc600078e0206 */
[----:B------:R-:W-:Y:S02]  /*3bf0*/  FSEL R234, R29, -INF , !P6 ;  /* 0xff8000001dea7808 */ /* 0x000fe40007000000 */
        /* <DEDUP_REMOVED lines=13> */
.L_x_4183:
[----:B------:R-:W-:-:S13]  /*3cd0*/  ISETP.NE.AND P5, PT, R16, c[0x0][0x32c], PT ;  /* 0x0000cb0010007a0c */ /* 0x000fda0003fa5270 */
[----:B------:R-:W-:-:S05]  /*3ce0*/  @P5 IMAD.HI.U32 R7, R6, c[0x0][0x330], RZ ;  /* 0x0000cc0006075a27 */ /* 0x000fca00078e00ff */
[----:B------:R-:W-:Y:S02]  /*3cf0*/  @P5 SHF.R.U32.HI R6, RZ, c[0x0][0x334], R7 ;  /* 0x0000cd00ff065a19 */ /* 0x000fe40000011607 */
.L_x_4184:
[----:B------:R-:W-:Y:S05]  /*3d00*/  BSYNC B0 ;  /* 0x0000000000007941 */ /* 0x000fea0003800000 */
.L_x_4182:
[----:B------:R-:W-:-:S04]  /*3d10*/  IMAD R6, R6, c[0x0][0x32c], -R97 ;  /* 0x0000cb0006067a24 */ /* 0x000fc800078e0a61 */
[----:B------:R-:W-:-:S05]  /*3d20*/  IMAD.IADD R6, R6, 0x1, -R246 ;  /* 0x0000000106067824 */ /* 0x000fca00078e0af6 */
[----:B------:R-:W-:Y:S02]  /*3d30*/  IADD3 R7, R6, c[0x0][0x32c], RZ ;  /* 0x0000cb0006077a10 */ /* 0x000fe40007ffe0ff */
[----:B------:R-:W-:Y:S02]  /*3d40*/  IMNMX R0, R0, R6, !PT ;  /* 0x0000000600007217 */ /* 0x000fe40007800200 */
[----:B------:R-:W-:Y:S02]  /*3d50*/  IMNMX R3, R3, R7, PT ;  /* 0x0000000703037217 */ /* 0x000fe40003800200 */
.L_x_4181:
[----:B------:R-:W-:Y:S01]  /*3d60*/  ISETP.GT.AND P6, PT, R0, 0x8, P0 ;  /* 0x000000080000780c */ /* 0x000fe200007c4270 */
[----:B------:R-:W-:Y:S01]  /*3d70*/  IMAD.SHL.U32 R197, R5, 0x2, RZ ;  /* 0x0000000205c57824 */ /* 0x000fe200078e00ff */
[----:B------:R-:W-:Y:S01]  /*3d80*/  FMNMX.FTZ R156, R12, R13, !PT ;  /* 0x0000000d0c9c7209 */ /* 0x000fe20007810000 */
[----:B------:R-:W-:Y:S01]  /*3d90*/  @UP2 USHF.L.U32 UR8, UR8, 0x7, URZ ;  /* 0x0000000708082899 */ /* 0x000fe2000800063f */
[----:B------:R-:W-:Y:S01]  /*3da0*/  ISETP.LT.OR P6, PT, R3, 0x9, P6 ;  /* 0x000000090300780c */ /* 0x000fe200037c1670 */
[----:B------:R-:W-:Y:S01]  /*3db0*/  IMAD R200, R2, 0x2, R197 ;  /* 0x0000000202c87824 */ /* 0x000fe200078e02c5 */
[----:B------:R-:W-:Y:S01]  /*3dc0*/  ISETP.GT.AND P5, PT, R0, 0x1, P0 ;  /* 0x000000010000780c */ /* 0x000fe200007a4270 */
[----:B------:R-:W-:Y:S01]  /*3dd0*/  LDSM.16.MT88.4 R52, [R197+0x4100] ;  /* 0x00410000c534783b */ /* 0x000fe20000004200 */
[----:B------:R-:W-:Y:S01]  /*3de0*/  FSEL R11, R26, -INF , !P6 ;  /* 0xff8000001a0b7808 */ /* 0x000fe20007000000 */
[----:B------:R-:W-:Y:S01]  /*3df0*/  ULDC.64 UR4, c[0x0][0x2c8] ;  /* 0x0000b20000047ab9 */ /* 0x000fe20000000a00 */
[----:B------:R-:W-:Y:S01]  /*3e00*/  ISETP.GT.AND P6, PT, R0, 0x10, P0 ;  /* 0x000000100000780c */ /* 0x000fe200007c4270 */
[----:B------:R-:W-:Y:S01]  /*3e10*/  UIMAD.WIDE.U32 UR14, UR8, UR4, URZ ;  /* 0x00000004080e72a5 */ /* 0x000fe2000f8e003f */
[----:B------:R-:W-:-:S02]  /*3e20*/  FMNMX.FTZ R156, R14, R156, !PT ;  /* 0x0000009c0e9c7209 */ /* 0x000fc40007810000 */
[C---:B------:R-:W-:Y:S02]  /*3e30*/  ISETP.LT.OR P5, PT, R3.reuse, 0x2, P5 ;  /* 0x000000020300780c */ /* 0x040fe40002fa1670 */
[----:B------:R-:W-:Y:S02]  /*3e40*/  ISETP.LT.OR P6, PT, R3, 0x11, P6 ;  /* 0x000000110300780c */ /* 0x000fe400037c1670 */
[----:B------:R-:W-:Y:S01]  /*3e50*/  FMNMX.FTZ R156, R15, R156, !PT ;  /* 0x0000009c0f9c7209 */ /* 0x000fe20007810000 */
[----:B------:R-:W-:Y:S01]  /*3e60*/  @UP2 UMOV UR7, UR15 ;  /* 0x0000000f00072c82 */ /* 0x000fe20008000000 */
[----:B------:R-:W-:Y:S01]  /*3e70*/  FSEL R10, R47, -INF , !P5 ;  /* 0xff8000002f0a7808 */ /* 0x000fe20006800000 */
[----:B------:R-:W-:Y:S01]  /*3e80*/  @UP2 USHF.R.U32.HI UR9, URZ, UR5, UR7 ;  /* 0x000000053f092299 */ /* 0x000fe20008011607 */
[----:B------:R-:W-:Y:S02]  /*3e90*/  ISETP.GT.AND P5, PT, R0, 0x9, P0 ;  /* 0x000000090000780c */ /* 0x000fe400007a4270 */
[----:B------:R-:W-:Y:S01]  /*3ea0*/  FSEL R58, R38, -INF , !P6 ;  /* 0xff800000263a7808 */ /* 0x000fe20007000000 */
[----:B------:R-:W-:Y:S01]  /*3eb0*/  UIADD3 UR9, UR11, UR9, URZ ;  /* 0x000000090b097290 */ /* 0x000fe2000fffe03f */
[----:B------:R-:W-:Y:S01]  /*3ec0*/  FMNMX.FTZ R156, R60, R156, !PT ;  /* 0x0000009c3c9c7209 */ /* 0x000fe20007810000 */
[----:B------:R-:W-:Y:S01]  /*3ed0*/  ULDC UR7, c[0x0][0x328] ;  /* 0x0000ca0000077ab9 */ /* 0x000fe20000000800 */
[----:B------:R-:W-:Y:S01]  /*3ee0*/  ISETP.GT.AND P6, PT, R0, RZ, P0 ;  /* 0x000000ff0000720c */ /* 0x000fe200007c4270 */
[----:B------:R-:W-:Y:S01]  /*3ef0*/  UIADD3 UR7, UR9, UR7, URZ ;  /* 0x0000000709077290 */ /* 0x000fe2000fffe03f */
[----:B------:R-:W-:-:S02]  /*3f00*/  ISETP.LT.OR P5, PT, R3, 0xa, P5 ;  /* 0x0000000a0300780c */ /* 0x000fc40002fa1670 */
[----:B------:R-:W-:Y:S02]  /*3f10*/  FMNMX.FTZ R156, R61, R156, !PT ;  /* 0x0000009c3d9c7209 */ /* 0x000fe40007810000 */
[----:B------:R-:W-:Y:S02]  /*3f20*/  ISETP.LT.OR P6, PT, R3, 0x1, P6 ;  /* 0x000000010300780c */ /* 0x000fe400037c1670 */
[----:B------:R-:W-:Y:S02]  /*3f30*/  FSEL R24, R27, -INF , !P5 ;  /* 0xff8000001b187808 */ /* 0x000fe40006800000 */
[----:B------:R-:W-:Y:S02]  /*3f40*/  ISETP.GT.AND P5, PT, R0, 0x11, P0 ;  /* 0x000000110000780c */ /* 0x000fe400007a4270 */
[----:B------:R-:W-:Y:S02]  /*3f50*/  FMNMX.FTZ R156, R62, R156, !PT ;  /* 0x0000009c3e9c7209 */ /* 0x000fe40007810000 */
[----:B------:R-:W-:-:S02]  /*3f60*/  FSEL R9, R46, -INF , !P6 ;  /* 0xff8000002e097808 */ /* 0x000fc40007000000 */
[----:B------:R-:W-:Y:S01]  /*3f70*/  ISETP.LT.OR P5, PT, R3, 0x12, P5 ;  /* 0x000000120300780c */ /* 0x000fe20002fa1670 */
[----:B------:R-:W-:Y:S01]  /*3f80*/  LDSM.16.MT88.4 R44, [R200+0x4100] ;  /* 0x00410000c82c783b */ /* 0x000fe20000004200 */
[----:B------:R-:W-:Y:S02]  /*3f90*/  FMNMX.FTZ R156, R63, R156, !PT ;  /* 0x0000009c3f9c7209 */ /* 0x000fe40007810000 */
[----:B------:R-:W-:Y:S02]  /*3fa0*/  FMNMX.FTZ R6, R9, R10, !PT ;  /* 0x0000000a09067209 */ /* 0x000fe40007810000 */
[----:B------:R-:W-:Y:S02]  /*3fb0*/  FSEL R56, R39, -INF , !P5 ;  /* 0xff80000027387808 */ /* 0x000fe40006800000 */
[----:B------:R-:W-:Y:S02]  /*3fc0*/  FMNMX.FTZ R156, R157, R156, !PT ;  /* 0x0000009c9d9c7209 */ /* 0x000fe40007810000 */
[----:B------:R-:W-:-:S02]  /*3fd0*/  ISETP.GT.AND P5, PT, R0, 0x19, P0 ;  /* 0x000000190000780c */ /* 0x000fc400007a4270 */
[----:B------:R-:W-:Y:S02]  /*3fe0*/  FMNMX.FTZ R6, R11, R6, !PT ;  /* 0x000000060b067209 */ /* 0x000fe40007810000 */
[----:B------:R-:W-:Y:S02]  /*3ff0*/  ISETP.GT.AND P6, PT, R0, 0x18, P0 ;  /* 0x000000180000780c */ /* 0x000fe400007c4270 */
[----:B------:R-:W-:Y:S02]  /*4000*/  FMNMX.FTZ R156, R158, R156, !PT ;  /* 0x0000009c9e9c7209 */ /* 0x000fe40007810000 */
[C---:B------:R-:W-:Y:S02]  /*4010*/  ISETP.LT.OR P5, PT, R3.reuse, 0x1a, P5 ;  /* 0x0000001a0300780c */ /* 0x040fe40002fa1670 */
[----:B------:R-:W-:Y:S02]  /*4020*/  FMNMX.FTZ R6, R24, R6, !PT ;  /* 0x0000000618067209 */ /* 0x000fe40007810000 */
[----:B------:R-:W-:-:S02]  /*4030*/  ISETP.LT.OR P6, PT, R3, 0x19, P6 ;  /* 0x000000190300780c */ /* 0x000fc400037c1670 */
[----:B------:R-:W-:Y:S02]  /*4040*/  FMNMX.FTZ R156, R159, R156, !PT ;  /* 0x0000009c9f9c7209 */ /* 0x000fe40007810000 */
[----:B------:R-:W-:Y:S02]  /*4050*/  FSEL R59, R83, -INF , !P5 ;  /* 0xff800000533b7808 */ /* 0x000fe40006800000 */
[----:B------:R-:W-:Y:S02]  /*4060*/  FMNMX.FTZ R6, R58, R6, !PT ;  /* 0x000000063a067209 */ /* 0x000fe40007810000 */
[----:B------:R-:W-:Y:S02]  /*4070*/  ISETP.GT.AND P5, PT, R0, 0x21, P0 ;  /* 0x000000210000780c */ /* 0x000fe400007a4270 */
[----:B------:R-:W-:Y:S02]  /*4080*/  FSEL R57, R82, -INF , !P6 ;  /* 0xff80000052397808 */ /* 0x000fe40007000000 */
[----:B------:R-:W-:-:S02]  /*4090*/  FMNMX.FTZ R156, R168, R156, !PT ;  /* 0x0000009ca89c7209 */ /* 0x000fc40007810000 */
[----:B------:R-:W-:Y:S02]  /*40a0*/  ISETP.GT.AND P6, PT, R0, 0x20, P0 ;  /* 0x000000200000780c */ /* 0x000fe400007c4270 */
[----:B------:R-:W-:Y:S02]  /*40b0*/  FMNMX.FTZ R6, R56, R6, !PT ;  /* 0x0000000638067209 */ /* 0x000fe40007810000 */
[C---:B------:R-:W-:Y:S02]  /*40c0*/  ISETP.LT.OR P5, PT, R3.reuse, 0x22, P5 ;  /* 0x000000220300780c */ /* 0x040fe40002fa1670 */
[----:B------:R-:W-:Y:S02]  /*40d0*/  FMNMX.FTZ R156, R226, R156, !PT ;  /* 0x0000009ce29c7209 */ /* 0x000fe40007810000 */
[----:B------:R-:W-:Y:S02]  /*40e0*/  ISETP.LT.OR P6, PT, R3, 0x21, P6 ;  /* 0x000000210300780c */ /* 0x000fe400037c1670 */
[----:B------:R-:W-:-:S02]  /*40f0*/  FMNMX.FTZ R6, R57, R6, !PT ;  /* 0x0000000639067209 */ /* 0x000fc40007810000 */
[----:B------:R-:W-:Y:S02]  /*4100*/  FSEL R145, R51, -INF , !P5 ;  /* 0xff80000033917808 */ /* 0x000fe40006800000 */
[----:B------:R-:W-:Y:S02]  /*4110*/  ISETP.GT.AND P5, PT, R0, 0x28, P0 ;  /* 0x000000280000780c */ /* 0x000fe400007a4270 */
[----:B------:R-:W-:Y:S02]  /*4120*/  FMNMX.FTZ R156, R227, R156, !PT ;  /* 0x0000009ce39c7209 */ /* 0x000fe40007810000 */
[----:B------:R-:W-:Y:S02]  /*4130*/  FSEL R144, R50, -INF , !P6 ;  /* 0xff80000032907808 */ /* 0x000fe40007000000 */
[----:B------:R-:W-:Y:S02]  /*4140*/  FMNMX.FTZ R6, R59, R6, !PT ;  /* 0x000000063b067209 */ /* 0x000fe40007810000 */
[----:B------:R-:W-:-:S02]  /*4150*/  ISETP.LT.OR P5, PT, R3, 0x29, P5 ;  /* 0x000000290300780c */ /* 0x000fc40002fa1670 */
[----:B------:R-:W-:Y:S02]  /*4160*/  ISETP.GT.AND P6, PT, R0, 0x29, P0 ;  /* 0x000000290000780c */ /* 0x000fe400007c4270 */
[----:B------:R-:W-:Y:S02]  /*4170*/  FMNMX.FTZ R156, R232, R156, !PT ;  /* 0x0000009ce89c7209 */ /* 0x000fe40007810000 */
[----:B------:R-:W-:Y:S02]  /*4180*/  FMNMX.FTZ R6, R144, R6, !PT ;  /* 0x0000000690067209 */ /* 0x000fe40007810000 */
[----:B------:R-:W-:Y:S02]  /*4190*/  FSEL R147, R34, -INF , !P5 ;  /* 0xff80000022937808 */ /* 0x000fe40006800000 */
[----:B------:R-:W-:Y:S02]  /*41a0*/  ISETP.LT.OR P6, PT, R3, 0x2a, P6 ;  /* 0x0000002a0300780c */ /* 0x000fe400037c1670 */
[----:B------:R-:W-:-:S02]  /*41b0*/  ISETP.GT.AND P5, PT, R0, 0x30, P0 ;  /* 0x000000300000780c */ /* 0x000fc400007a4270 */
[----:B------:R-:W-:Y:S02]  /*41c0*/  FMNMX.FTZ R156, R234, R156, !PT ;  /* 0x0000009cea9c7209 */ /* 0x000fe40007810000 */
[----:B------:R-:W-:Y:S02]  /*41d0*/  FMNMX.FTZ R6, R145, R6, !PT ;  /* 0x0000000691067209 */ /* 0x000fe40007810000 */
[----:B------:R-:W-:Y:S01]  /*41e0*/  FSEL R146, R35, -INF , !P6 ;  /* 0xff80000023927808 */ /* 0x000fe20007000000 */
[----:B------:R-:W1:Y:S01]  /*41f0*/  SHFL.BFLY PT, R7, R156, 0x2, 0x1f ;  /* 0x0c401f009c077f89 */ /* 0x000e6200000e0000 */
[----:B------:R-:W-:Y:S02]  /*4200*/  ISETP.LT.OR P5, PT, R3, 0x31, P5 ;  /* 0x000000310300780c */ /* 0x000fe40002fa1670 */
[----:B------:R-:W-:Y:S01]  /*4210*/  ISETP.GT.AND P6, PT, R0, 0x31, P0 ;  /* 0x000000310000780c */ /* 0x000fe200007c4270 */
[----:B------:R-:W-:Y:S01]  /*4220*/  LDSM.16.MT88.4 R32, [R197+0x2100] ;  /* 0x00210000c520783b */ /* 0x000fe20000004200 */
[----:B------:R-:W-:-:S02]  /*4230*/  FMNMX.FTZ R6, R147, R6, !PT ;  /* 0x0000000693067209 */ /* 0x000fc40007810000 */
[----:B------:R-:W-:Y:S02]  /*4240*/  FSEL R169, R42, -INF , !P5 ;  /* 0xff8000002aa97808 */ /* 0x000fe40006800000 */
[----:B------:R-:W-:Y:S02]  /*4250*/  ISETP.LT.OR P6, PT, R3, 0x32, P6 ;  /* 0x000000320300780c */ /* 0x000fe400037c1670 */
[----:B------:R-:W-:Y:S02]  /*4260*/  ISETP.GT.AND P5, PT, R0, 0x38, P0 ;  /* 0x000000380000780c */ /* 0x000fe400007a4270 */
[----:B------:R-:W-:Y:S02]  /*4270*/  FMNMX.FTZ R6, R146, R6, !PT ;  /* 0x0000000692067209 */ /* 0x000fe40007810000 */
[----:B------:R-:W-:Y:S02]  /*4280*/  ISETP.GT.AND P0, PT, R0, 0x39, P0 ;  /* 0x000000390000780c */ /* 0x000fe40000704270 */
[----:B------:R-:W-:-:S02]  /*4290*/  FSEL R170, R43, -INF , !P6 ;  /* 0xff8000002baa7808 */ /* 0x000fc40007000000 */
[----:B------:R-:W-:Y:S01]  /*42a0*/  ISETP.LT.OR P5, PT, R3, 0x39, P5 ;  /* 0x000000390300780c */ /* 0x000fe20002fa1670 */
[----:B------:R-:W-:Y:S01]  /*42b0*/  LDSM.16.MT88.4 R40, [R197+0x100] ;  /* 0x00010000c528783b */ /* 0x000fe20000004200 */
[----:B------:R-:W-:Y:S02]  /*42c0*/  FMNMX.FTZ R0, R169, R6, !PT ;  /* 0x00000006a9007209 */ /* 0x000fe40007810000 */
[----:B------:R-:W-:Y:S02]  /*42d0*/  ISETP.LT.OR P0, PT, R3, 0x3a, P0 ;  /* 0x0000003a0300780c */ /* 0x000fe40000701670 */
[----:B------:R-:W-:Y:S02]  /*42e0*/  FSEL R224, R30, -INF , !P5 ;  /* 0xff8000001ee07808 */ /* 0x000fe40006800000 */
[----:B------:R-:W-:Y:S02]  /*42f0*/  FMNMX.FTZ R0, R170, R0, !PT ;  /* 0x00000000aa007209 */ /* 0x000fe40007810000 */
[----:B------:R-:W-:-:S02]  /*4300*/  FSEL R171, R31, -INF , !P0 ;  /* 0xff8000001fab7808 */ /* 0x000fc40004000000 */
[----:B------:R-:W-:Y:S02]  /*4310*/  FMNMX.FTZ R0, R224, R0, !PT ;  /* 0x00000000e0007209 */ /* 0x000fe40007810000 */
[----:B-1----:R-:W-:Y:S02]  /*4320*/  FMNMX.FTZ R156, R156, R7, !PT ;  /* 0x000000079c9c7209 */ /* 0x002fe40007810000 */
[----:B------:R-:W-:Y:S02]  /*4330*/  FMNMX.FTZ R0, R171, R0, !PT ;  /* 0x00000000ab007209 */ /* 0x000fe40007810000 */
[----:B------:R-:W-:Y:S01]  /*4340*/  LEA R198, R4, R197, 0x1 ;  /* 0x000000c504c67211 */ /* 0x000fe200078e08ff */
[----:B------:R-:W1:Y:S04]  /*4350*/  SHFL.BFLY PT, R6, R156, 0x1, 0x1f ;  /* 0x0c201f009c067f89 */ /* 0x000e6800000e0000 */
[----:B------:R-:W2:Y:S01]  /*4360*/  SHFL.BFLY PT, R3, R0, 0x2, 0x1f ;  /* 0x0c401f0000037f89 */ /* 0x000ea200000e0000 */
[----:B------:R-:W-:-:S03]  /*4370*/  IMAD R199, R2, 0x2, R198 ;  /* 0x0000000202c77824 */ /* 0x000fc600078e02c6 */
        /* <DEDUP_REMOVED lines=17> */
[C---:B------:R-:W-:Y:S01]  /*4490*/  FSETP.NEU.FTZ.AND P0, PT, R3.reuse, -INF , PT ;  /* 0xff8000000300780b */ /* 0x040fe20003f1d000 */
[----:B------:R-:W1:Y:S01]  /*44a0*/  LDSM.16.MT88.4 R12, [R199+0x100] ;  /* 0x00010000c70c783b */ /* 0x000e620000004200 */
[----:B------:R2:W3:Y:S08]  /*44b0*/  MUFU.EX2 R16, R0 ;  /* 0x0000000000107308 */ /* 0x0004f00000000800 */
[----:B------:R4:W5:Y:S01]  /*44c0*/  MUFU.EX2 R167, R6 ;  /* 0x0000000600a77308 */ /* 0x0009620000000800 */
[----:B--2---:R-:W-:-:S05]  /*44d0*/  FMUL.FTZ R0, R3, c[0x0][0x2d0] ;  /* 0x0000b40003007a20 */ /* 0x004fca0000410000 */
[----:B------:R-:W-:Y:S02]  /*44e0*/  FSEL R0, R0, RZ, P0 ;  /* 0x000000ff00007208 */ /* 0x000fe40000000000 */
[----:B------:R-:W-:-:S03]  /*44f0*/  PLOP3.LUT P0, PT, PT, PT, UP1, 0x40, 0x0 ;  /* 0x000000000000781c */ /* 0x000fc60003f0e818 */
[--C-:B----4-:R-:W-:Y:S02]  /*4500*/  FFMA.FTZ R6, R9, c[0x0][0x2d0], -R0.reuse ;  /* 0x0000b40009067a23 */ /* 0x110fe40000010800 */
[--C-:B------:R-:W-:Y:S02]  /*4510*/  FFMA.FTZ R5, R10, c[0x0][0x2d0], -R0.reuse ;  /* 0x0000b4000a057a23 */ /* 0x100fe40000010800 */
[--C-:B------:R-:W-:Y:S01]  /*4520*/  FFMA.FTZ R4, R11, c[0x0][0x2d0], -R0.reuse ;  /* 0x0000b4000b047a23 */ /* 0x100fe20000010800 */
[----:B------:R5:W-:Y:S01]  /*4530*/  MUFU.EX2 R176, R6 ;  /* 0x0000000600b07308 */ /* 0x000be20000000800 */
[----:B------:R-:W-:Y:S02]  /*4540*/  FFMA.FTZ R2, R24, c[0x0][0x2d0], -R0 ;  /* 0x0000b40018027a23 */ /* 0x000fe40000010800 */
[----:B---3--:R-:W-:Y:S01]  /*4550*/  IMAD.MOV.U32 R9, RZ, RZ, R16 ;  /* 0x000000ffff097224 */ /* 0x008fe200078e0010 */
[----:B------:R-:W-:Y:S04]  /*4560*/  LDSM.16.MT88.4 R24, [R200+0x2100] ;  /* 0x00210000c818783b */ /* 0x000fe80000004200 */
[----:B------:R-:W2:Y:S01]  /*4570*/  MUFU.EX2 R252, R5 ;  /* 0x0000000500fc7308 */ /* 0x000ea20000000800 */
[----:B------:R-:W3:Y:S07]  /*4580*/  LDSM.16.MT88.4 R16, [R200+0x100] ;  /* 0x00010000c810783b */ /* 0x000eee0000004200 */
[----:B------:R4:W-:Y:S01]  /*4590*/  MUFU.EX2 R10, R4 ;  /* 0x00000004000a7308 */ /* 0x0009e20000000800 */
[----:B-----5:R-:W-:-:S07]  /*45a0*/  F2FP.PACK_AB R6, R167, R9 ;  /* 0x00000009a706723e */ /* 0x020fce00000000ff */
[----:B------:R-:W5:Y:S01]  /*45b0*/  MUFU.EX2 R172, R2 ;  /* 0x0000000200ac7308 */ /* 0x000f620000000800 */
[----:B--2---:R-:W-:Y:S02]  /*45c0*/  F2FP.PACK_AB R5, R252, R176 ;  /* 0x000000b0fc05723e */ /* 0x004fe400000000ff */
[----:B----4-:R-:W-:Y:S02]  /*45d0*/  F2FP.PACK_AB R4, R174, R173 ;  /* 0x000000adae04723e */ /* 0x010fe400000000ff */
[----:B-----5:R-:W-:Y:S01]  /*45e0*/  F2FP.PACK_AB R7, R172, R10 ;  /* 0x0000000aac07723e */ /* 0x020fe200000000ff */
[----:B------:R-:W-:-:S04]  /*45f0*/  FFMA.FTZ R2, R60, c[0x0][0x2d0], -R8 ;  /* 0x0000b4003c027a23 */ /* 0x000fc80000010808 */
[----:B------:R2:W-:Y:S02]  /*4600*/  MUFU.EX2 R175, R2 ;  /* 0x0000000200af7308 */ /* 0x0005e40000000800 */
[C---:B-1----:R-:W-:Y:S08]  /*4610*/  HMMA.16816.F32 R104, R4.reuse, R12, RZ ;  /* 0x0000000c0468723c */ /* 0x042ff000000018ff */
[----:B------:R-:W-:Y:S01]  /*4620*/  HMMA.16816.F32 R80, R4, R14, RZ ;  /* 0x0000000e0450723c */ /* 0x000fe200000018ff */
[----:B------:R-:W1:Y:S01]  /*4630*/  LDSM.16.MT88.4 R12, [R199+0x4100] ;  /* 0x00410000c70c783b */ /* 0x000e620000004200 */
[----:B--2---:R-:W-:-:S06]  /*4640*/  FFMA.FTZ R2, R61, c[0x0][0x2d0], -R8 ;  /* 0x0000b4003d027a23 */ /* 0x004fcc0000010808 */
[C---:B------:R-:W-:Y:S01]  /*4650*/  HMMA.16816.F32 R112, R4.reuse, R20, RZ ;  /* 0x000000140470723c */ /* 0x040fe200000018ff */
[----:B------:R2:W4:Y:S07]  /*4660*/  MUFU.EX2 R177, R2 ;  /* 0x0000000200b17308 */ /* 0x00052e0000000800 */
[C---:B------:R-:W-:Y:S01]  /*4670*/  HMMA.16816.F32 R84, R4.reuse, R22, RZ ;  /* 0x000000160454723c */ /* 0x040fe200000018ff */
[----:B------:R-:W-:Y:S07]  /*4680*/  LDSM.16.MT88.4 R20, [R200+0x6100] ;  /* 0x00610000c814783b */ /* 0x000fee0000004200 */
[----:B---3--:R-:W-:Y:S01]  /*4690*/  HMMA.16816.F32 R108, R4, R16, RZ ;  /* 0x00000010046c723c */ /* 0x008fe200000018ff */
[----:B--2---:R-:W-:-:S04]  /*46a0*/  FFMA.FTZ R2, R62, c[0x0][0x2d0], -R8 ;  /* 0x0000b4003e027a23 */ /* 0x004fc80000010808 */
[----:B------:R2:W-:Y:S03]  /*46b0*/  MUFU.EX2 R223, R2 ;  /* 0x0000000200df7308 */ /* 0x0005e60000000800 */
[C---:B------:R-:W-:Y:S01]  /*46c0*/  HMMA.16816.F32 R124, R4.reuse, R18, RZ ;  /* 0x00000012047c723c */ /* 0x040fe200000018ff */
[----:B------:R-:W-:Y:S07]  /*46d0*/  LDSM.16.MT88.4 R16, [R197+0x6100] ;  /* 0x00610000c510783b */ /* 0x000fee0000004200 */
[----:B------:R-:W-:Y:S01]  /*46e0*/  HMMA.16816.F32 R100, R4, R24, RZ ;  /* 0x000000180464723c */ /* 0x000fe200000018ff */
[----:B--2---:R-:W-:-:S07]  /*46f0*/  FFMA.FTZ R2, R63, c[0x0][0x2d0], -R8 ;  /* 0x0000b4003f027a23 */ /* 0x004fce0000010808 */
[C---:B-1----:R-:W-:Y:S01]  /*4700*/  HMMA.16816.F32 R136, R4.reuse, R12, RZ ;  /* 0x0000000c0488723c */ /* 0x042fe200000018ff */
[----:B------:R1:W2:Y:S07]  /*4710*/  MUFU.EX2 R11, R2 ;  /* 0x00000002000b7308 */ /* 0x0002ae0000000800 */
[C---:B------:R-:W-:Y:S01]  /*4720*/  HMMA.16816.F32 R132, R4.reuse, R14, RZ ;  /* 0x0000000e0484723c */ /* 0x040fe200000018ff */
[----:B------:R-:W3:Y:S07]  /*4730*/  LDSM.16.MT88.4 R12, [R199+0x6100] ;  /* 0x00610000c70c783b */ /* 0x000eee0000004200 */
[----:B------:R-:W-:Y:S01]  /*4740*/  HMMA.16816.F32 R68, R4, R26, RZ ;  /* 0x0000001a0444723c */ /* 0x000fe200000018ff */
[----:B------:R-:W5:Y:S01]  /*4750*/  LDSM.16.MT88.4 R24, [R198+0x6100] ;  /* 0x00610000c618783b */ /* 0x000f620000004200 */
[----:B-1----:R-:W-:-:S04]  /*4760*/  FFMA.FTZ R2, R58, c[0x0][0x2d0], -R0 ;  /* 0x0000b4003a027a23 */ /* 0x002fc80000010800 */
[----:B------:R1:W-:Y:S02]  /*4770*/  MUFU.EX2 R247, R2 ;  /* 0x0000000200f77308 */ /* 0x0003e40000000800 */
[C---:B------:R-:W-:Y:S08]  /*4780*/  HMMA.16816.F32 R64, R4.reuse, R32, RZ ;  /* 0x000000200440723c */ /* 0x040ff000000018ff */
[----:B------:R-:W-:Y:S01]  /*4790*/  HMMA.16816.F32 R76, R4, R34, RZ ;  /* 0x00000022044c723c */ /* 0x000fe200000018ff */
[----:B------:R-:W2:Y:S01]  /*47a0*/  LDSM.16.MT88.4 R32, [R197+0x900] ;  /* 0x00090000c520783b */ /* 0x000ea20000004200 */
[----:B-1----:R-:W-:-:S06]  /*47b0*/  FFMA.FTZ R2, R56, c[0x0][0x2d0], -R0 ;  /* 0x0000b40038027a23 */ /* 0x002fcc0000010800 */
[C---:B------:R-:W-:Y:S01]  /*47c0*/  HMMA.16816.F32 R116, R4.reuse, R40, RZ ;  /* 0x000000280474723c */ /* 0x040fe200000018ff */
[----:B------:R1:W1:Y:S07]  /*47d0*/  MUFU.EX2 R244, R2 ;  /* 0x0000000200f47308 */ /* 0x00026e0000000800 */
[C---:B------:R-:W-:Y:S08]  /*47e0*/  HMMA.16816.F32 R128, R4.reuse, R42, RZ ;  /* 0x0000002a0480723c */ /* 0x040ff000000018ff */
[----:B------:R-:W-:Y:S01]  /*47f0*/  HMMA.16816.F32 R40, R4, R28, RZ ;  /* 0x0000001c0428723c */ /* 0x000fe200000018ff */
[----:B-1----:R-:W-:-:S04]  /*4800*/  FFMA.FTZ R2, R57, c[0x0][0x2d0], -R0 ;  /* 0x0000b40039027a23 */ /* 0x002fc80000010800 */
[----:B------:R1:W-:Y:S03]  /*4810*/  MUFU.EX2 R245, R2 ;  /* 0x0000000200f57308 */ /* 0x0003e60000000800 */
[C---:B------:R-:W-:Y:S01]  /*4820*/  HMMA.16816.F32 R72, R4.reuse, R30, RZ ;  /* 0x0000001e0448723c */ /* 0x040fe200000018ff */
[----:B------:R-:W2:Y:S07]  /*4830*/  LDSM.16.MT88.4 R28, [R198+0x900] ;  /* 0x00090000c61c783b */ /* 0x000eae0000004200 */
[----:B---3--:R-:W-:Y:S01]  /*4840*/  HMMA.16816.F32 R188, R4, R14, RZ ;  /* 0x0000000e04bc723c */ /* 0x008fe200000018ff */
[----:B-1----:R-:W-:-:S07]  /*4850*/  FFMA.FTZ R2, R59, c[0x0][0x2d0], -R0 ;  /* 0x0000b4003b027a23 */ /* 0x002fce0000010800 */
[C---:B------:R-:W-:Y:S01]  /*4860*/  HMMA.16816.F32 R160, R4.reuse, R20, RZ ;  /* 0x0000001404a0723c */ /* 0x040fe200000018ff */
[----:B------:R1:W3:Y:S07]  /*4870*/  MUFU.EX2 R235, R2 ;  /* 0x0000000200eb7308 */ /* 0x0002ee0000000800 */
[C---:B------:R-:W-:Y:S01]  /*4880*/  HMMA.16816.F32 R56, R4.reuse, R22, RZ ;  /* 0x000000160438723c */ /* 0x040fe200000018ff */
[----:B------:R-:W2:Y:S07]  /*4890*/  LDSM.16.MT88.4 R20, [R200+0x900] ;  /* 0x00090000c814783b */ /* 0x000eae0000004200 */
[----:B------:R-:W-:Y:S01]  /*48a0*/  HMMA.16816.F32 R140, R4, R16, RZ ;  /* 0x00000010048c723c */ /* 0x000fe200000018ff */
[----:B------:R-:W-:Y:S01]  /*48b0*/  MOV R184, R189 ;  /* 0x000000bd00b87202 */ /* 0x000fe20000000f00 */
[----:B------:R-:W-:Y:S01]  /*48c0*/  IMAD.MOV.U32 R179, RZ, RZ, R190 ;  /* 0x000000ffffb37224 */ /* 0x000fe200078e00be */
[----:B-1----:R-:W-:Y:S01]  /*48d0*/  MOV R2, R188 ;  /* 0x000000bc00027202 */ /* 0x002fe20000000f00 */
[----:B------:R-:W-:-:S04]  /*48e0*/  IMAD.MOV.U32 R178, RZ, RZ, R191 ;  /* 0x000000ffffb27224 */ /* 0x000fc800078e00bf */
[C---:B------:R-:W-:Y:S01]  /*48f0*/  HMMA.16816.F32 R60, R4.reuse, R18, RZ ;  /* 0x00000012043c723c */ /* 0x040fe200000018ff */
[----:B------:R-:W1:Y:S07]  /*4900*/  LDSM.16.MT88.4 R16, [R199+0x900] ;  /* 0x00090000c710783b */ /* 0x000e6e0000004200 */
[C---:B------:R-:W-:Y:S01]  /*4910*/  HMMA.16816.F32 R180, R4.reuse, R12, RZ ;  /* 0x0000000c04b4723c */ /* 0x040fe200000018ff */
        /* <DEDUP_REMOVED lines=8> */
[C---:B------:R-:W-:Y:S08]  /*49a0*/  HMMA.16816.F32 R44, R4.reuse, R46, RZ ;  /* 0x0000002e042c723c */ /* 0x040ff000000018ff */
[C---:B-----5:R-:W-:Y:S08]  /*49b0*/  HMMA.16816.F32 R148, R4.reuse, R24, RZ ;  /* 0x000000180494723c */ /* 0x060ff000000018ff */
[----:B------:R-:W-:Y:S07]  /*49c0*/  HMMA.16816.F32 R152, R4, R26, RZ ;  /* 0x0000001a0498723c */ /* 0x000fee00000018ff */
[----:B----4-:R-:W-:-:S02]  /*49d0*/  F2FP.PACK_AB R4, R177, R175 ;  /* 0x000000afb104723e */ /* 0x010fc400000000ff */
[----:B--2---:R-:W-:Y:S02]  /*49e0*/  F2FP.PACK_AB R6, R11, R223 ;  /* 0x000000df0b06723e */ /* 0x004fe400000000ff */
[----:B------:R-:W-:Y:S02]  /*49f0*/  F2FP.PACK_AB R5, R244, R247 ;  /* 0x000000f7f405723e */ /* 0x000fe400000000ff */
[----:B---3--:R-:W-:-:S07]  /*4a00*/  F2FP.PACK_AB R7, R235, R245 ;  /* 0x000000f5eb07723e */ /* 0x008fce00000000ff */
[C---:B------:R-:W-:Y:S08]  /*4a10*/  HMMA.16816.F32 R24, R4.reuse, R32, R116 ;  /* 0x000000200418723c */ /* 0x040ff00000001874 */
[C---:B------:R-:W-:Y:S08]  /*4a20*/  HMMA.16816.F32 R228, R4.reuse, R28, R112 ;  /* 0x0000001c04e4723c */ /* 0x040ff00000001870 */
[C---:B------:R-:W-:Y:S01]  /*4a30*/  HMMA.16816.F32 R188, R4.reuse, R30, R84 ;  /* 0x0000001e04bc723c */ /* 0x040fe20000001854 */
[----:B------:R-:W2:Y:S07]  /*4a40*/  LDSM.16.MT88.4 R28, [R200+0x2900] ;  /* 0x00290000c81c783b */ /* 0x000eae0000004200 */
[----:B------:R-:W-:Y:S01]  /*4a50*/  HMMA.16816.F32 R32, R4, R34, R128 ;  /* 0x000000220420723c */ /* 0x000fe20000001880 */
[----:B------:R-:W-:Y:S01]  /*4a60*/  IMAD.MOV.U32 R116, RZ, RZ, R24 ;  /* 0x000000ffff747224 */ /* 0x000fe200078e0018 */
[----:B------:R-:W-:Y:S01]  /*4a70*/  MOV R165, R26 ;  /* 0x0000001a00a57202 */ /* 0x000fe20000000f00 */
[----:B------:R-:W-:-:S02]  /*4a80*/  IMAD.MOV.U32 R166, RZ, RZ, R25 ;  /* 0x000000ffffa67224 */ /* 0x000fc400078e0019 */
[----:B------:R-:W-:Y:S02]  /*4a90*/  IMAD.MOV.U32 R164, RZ, RZ, R27 ;  /* 0x000000ffffa47224 */ /* 0x000fe400078e001b */
[----:B------:R-:W3:Y:S01]  /*4aa0*/  LDSM.16.MT88.4 R24, [R198+0x2900] ;  /* 0x00290000c618783b */ /* 0x000ee20000004200 */
[C---:B------:R-:W-:Y:S08]  /*4ab0*/  HMMA.16816.F32 R248, R4.reuse, R22, R124 ;  /* 0x0000001604f8723c */ /* 0x040ff0000000187c */
[C---:B-1----:R-:W-:Y:S08]  /*4ac0*/  HMMA.16816.F32 R124, R4.reuse, R16, R104 ;  /* 0x00000010047c723c */ /* 0x042ff00000001868 */
[----:B------:R-:W-:Y:S01]  /*4ad0*/  HMMA.16816.F32 R192, R4, R20, R108 ;  /* 0x0000001404c0723c */ /* 0x000fe2000000186c */
[----:B------:R-:W-:Y:S01]  /*4ae0*/  IMAD.MOV.U32 R128, RZ, RZ, R35 ;  /* 0x000000ffff807224 */ /* 0x000fe200078e0023 */
[----:B------:R-:W-:Y:S01]  /*4af0*/  MOV R119, R33 ;  /* 0x0000002100777202 */ /* 0x000fe20000000f00 */
[----:B------:R-:W-:Y:S01]  /*4b00*/  IMAD.MOV.U32 R118, RZ, RZ, R34 ;  /* 0x000000ffff767224 */ /* 0x000fe200078e0022 */
[----:B------:R-:W-:Y:S01]  /*4b10*/  LDSM.16.MT88.4 R20, [R197+0x4900] ;  /* 0x00490000c514783b */ /* 0x000fe20000004200 */
[----:B------:R-:W-:-:S03]  /*4b20*/  IMAD.MOV.U32 R117, RZ, RZ, R32 ;  /* 0x000000ffff757224 */ /* 0x000fc600078e0020 */
[C---:B------:R-:W-:Y:S01]  /*4b30*/  HMMA.16816.F32 R104, R4.reuse, R18, R80 ;  /* 0x000000120468723c */ /* 0x040fe20000001850 */
[----:B------:R-:W1:Y:S04]  /*4b40*/  LDSM.16.MT88.4 R16, [R198+0x4900] ;  /* 0x00490000c610783b */ /* 0x000e680000004200 */
[----:B------:R-:W-:Y:S02]  /*4b50*/  LDSM.16.MT88.4 R32, [R199+0x2900] ;  /* 0x00290000c720783b */ /* 0x000fe40000004200 */
[----:B------:R-:W-:Y:S01]  /*4b60*/  IMAD.MOV.U32 R80, RZ, RZ, R128 ;  /* 0x000000ffff507224 */ /* 0x000fe200078e0080 */
[----:B------:R-:W-:Y:S01]  /*4b70*/  HMMA.16816.F32 R108, R4, R12, R64 ;  /* 0x0000000c046c723c */ /* 0x000fe20000001840 */
[----:B------:R-:W-:Y:S01]  /*4b80*/  MOV R83, R179 ;  /* 0x000000b300537202 */ /* 0x000fe20000000f00 */
[----:B------:R-:W-:Y:S01]  /*4b90*/  IMAD.MOV.U32 R82, RZ, RZ, R184 ;  /* 0x000000ffff527224 */ /* 0x000fe200078e00b8 */
[----:B------:R-:W-:-:S04]  /*4ba0*/  MOV R81, R185 ;  /* 0x000000b900517202 */ /* 0x000fc80000000f00 */
[----:B------:R-:W-:Y:S01]  /*4bb0*/  IMAD.MOV.U32 R66, RZ, RZ, R119 ;  /* 0x000000ffff427224 */ /* 0x000fe200078e0077 */
[----:B------:R-:W-:Y:S01]  /*4bc0*/  HMMA.16816.F32 R112, R4, R14, R76 ;  /* 0x0000000e0470723c */ /* 0x000fe2000000184c */
[----:B------:R-:W4:Y:S01]  /*4bd0*/  LDSM.16.MT88.4 R12, [R200+0x4900] ;  /* 0x00490000c80c783b */ /* 0x000f220000004200 */
[----:B------:R-:W-:Y:S01]  /*4be0*/  IMAD.MOV.U32 R67, RZ, RZ, R118 ;  /* 0x000000ffff437224 */ /* 0x000fe200078e0076 */
[----:B------:R-:W-:Y:S01]  /*4bf0*/  MOV R65, R117 ;  /* 0x0000007500417202 */ /* 0x000fe20000000f00 */
[----:B------:R-:W-:-:S03]  /*4c00*/  IMAD.MOV.U32 R64, RZ, RZ, R178 ;  /* 0x000000ffff407224 */ /* 0x000fc600078e00b2 */
[----:B------:R-:W-:Y:S01]  /*4c10*/  IMAD.MOV.U32 R79, RZ, RZ, R116 ;  /* 0x000000ffff4f7224 */ /* 0x000fe200078e0074 */
[C---:B--2---:R-:W-:Y:S08]  /*4c20*/  HMMA.16816.F32 R84, R4.reuse, R28, R100 ;  /* 0x0000001c0454723c */ /* 0x044ff00000001864 */
[C---:B---3--:R-:W-:Y:S07]  /*4c30*/  HMMA.16816.F32 R116, R4.reuse, R24, R40 ;  /* 0x000000180474723c */ /* 0x048fee0000001828 */
[----:B------:R-:W-:Y:S01]  /*4c40*/  IMAD.MOV.U32 R43, RZ, RZ, R173 ;  /* 0x000000ffff2b7224 */ /* 0x000fe200078e00ad */
[----:B------:R-:W-:Y:S01]  /*4c50*/  HMMA.16816.F32 R240, R4, R26, R72 ;  /* 0x0000001a04f0723c */ /* 0x000fe20000001848 */
[----:B------:R-:W2:Y:S01]  /*4c60*/  LDSM.16.MT88.4 R24, [R199+0x4900] ;  /* 0x00490000c718783b */ /* 0x000ea20000004200 */
[----:B------:R-:W-:Y:S01]  /*4c70*/  MOV R42, R172 ;  /* 0x000000ac002a7202 */ /* 0x000fe20000000f00 */
[----:B------:R-:W-:-:S05]  /*4c80*/  IMAD.MOV.U32 R41, RZ, RZ, R167 ;  /* 0x000000ffff297224 */ /* 0x000fca00078e00a7 */
[C---:B------:R-:W-:Y:S01]  /*4c90*/  HMMA.16816.F32 R236, R4.reuse, R30, R68 ;  /* 0x0000001e04ec723c */ /* 0x040fe20000001844 */
[----:B------:R-:W3:Y:S01]  /*4ca0*/  LDSM.16.MT88.4 R28, [R197+0x6900] ;  /* 0x00690000c51c783b */ /* 0x000ee20000004200 */
[----:B------:R-:W-:Y:S01]  /*4cb0*/  IMAD.MOV.U32 R101, RZ, RZ, R86 ;  /* 0x000000ffff657224 */ /* 0x000fe200078e0056 */
[----:B------:R-:W-:Y:S01]  /*4cc0*/  MOV R100, R87 ;  /* 0x0000005700647202 */ /* 0x000fe20000000f00 */
[----:B------:R-:W-:Y:S01]  /*4cd0*/  IMAD.MOV.U32 R87, RZ, RZ, R177 ;  /* 0x000000ffff577224 */ /* 0x000fe200078e00b1 */
[----:B------:R-:W-:Y:S01]  /*4ce0*/  MOV R103, R84 ;  /* 0x0000005400677202 */ /* 0x000fe20000000f00 */
[----:B------:R-:W-:Y:S02]  /*4cf0*/  IMAD.MOV.U32 R86, RZ, RZ, R176 ;  /* 0x000000ffff567224 */ /* 0x000fe400078e00b0 */
[----:B-1----:R-:W-:Y:S01]  /*4d00*/  HMMA.16816.F32 R128, R4, R16, R88 ;  /* 0x000000100480723c */ /* 0x002fe20000001858 */
[----:B------:R-:W-:Y:S01]  /*4d10*/  IMAD.MOV.U32 R102, RZ, RZ, R85 ;  /* 0x000000ffff667224 */ /* 0x000fe200078e0055 */
[----:B------:R-:W-:Y:S01]  /*4d20*/  MOV R85, R175 ;  /* 0x000000af00557202 */ /* 0x000fe20000000f00 */
[----:B------:R-:W-:-:S04]  /*4d30*/  IMAD.MOV.U32 R84, RZ, RZ, R174 ;  /* 0x000000ffff547224 */ /* 0x000fc800078e00ae */
[----:B------:R-:W-:Y:S01]  /*4d40*/  IMAD.MOV.U32 R17, RZ, RZ, R79 ;  /* 0x000000ffff117224 */ /* 0x000fe200078e004f */
[----:B----4-:R-:W-:Y:S01]  /*4d50*/  HMMA.16816.F32 R88, R4, R12, R36 ;  /* 0x0000000c0458723c */ /* 0x010fe20000001824 */
[----:B------:R-:W-:-:S06]  /*4d60*/  MOV R16, R64 ;  /* 0x0000004000107202 */ /* 0x000fcc0000000f00 */
[----:B------:R-:W-:Y:S01]  /*4d70*/  IMAD.MOV.U32 R39, RZ, RZ, R2 ;  /* 0x000000ffff277224 */ /* 0x000fe200078e0002 */
[C---:B------:R-:W-:Y:S01]  /*4d80*/  HMMA.16816.F32 R72, R4.reuse, R14, R44 ;  /* 0x0000000e0448723c */ /* 0x040fe2000000182c */
[----:B------:R-:W1:Y:S01]  /*4d90*/  LDSM.16.MT88.4 R12, [R200+0x6900] ;  /* 0x00690000c80c783b */ /* 0x000e620000004200 */
[----:B------:R-:W-:Y:S02]  /*4da0*/  FFMA.FTZ R2, R157, c[0x0][0x2d0], -R8 ;  /* 0x0000b4009d027a23 */ /* 0x000fe40000010808 */
[----:B------:R-:W-:Y:S02]  /*4db0*/  IMAD.MOV.U32 R38, RZ, RZ, R84 ;  /* 0x000000ffff267224 */ /* 0x000fe400078e0054 */
[----:B------:R4:W-:Y:S01]  /*4dc0*/  MUFU.EX2 R40, R2 ;  /* 0x0000000200287308 */ /* 0x0009e20000000800 */
[----:B------:R-:W-:Y:S01]  /*4dd0*/  IMAD.MOV.U32 R44, RZ, RZ, R39 ;  /* 0x000000ffff2c7224 */ /* 0x000fe200078e0027 */
[----:B------:R-:W-:Y:S01]  /*4de0*/  HMMA.16816.F32 R176, R4, R34, R120 ;  /* 0x0000002204b0723c */ /* 0x000fe20000001878 */
[----:B------:R-:W-:-:S02]  /*4df0*/  IMAD.MOV.U32 R39, RZ, RZ, R85 ;  /* 0x000000ffff277224 */ /* 0x000fc400078e0055 */
[----:B------:R-:W-:-:S04]  /*4e00*/  IMAD.MOV.U32 R47, RZ, RZ, R16 ;  /* 0x000000ffff2f7224 */ /* 0x000fc800078e0010 */
[----:B------:R-:W-:Y:S01]  /*4e10*/  IMAD.MOV.U32 R120, RZ, RZ, R166 ;  /* 0x000000ffff787224 */ /* 0x000fe200078e00a6 */
[----:B------:R-:W-:Y:S01]  /*4e20*/  MOV R121, R165 ;  /* 0x000000a500797202 */ /* 0x000fe20000000f00 */
[----:B------:R-:W-:Y:S01]  /*4e30*/  IMAD.MOV.U32 R122, RZ, RZ, R164 ;  /* 0x000000ffff7a7224 */ /* 0x000fe200078e00a4 */
[----:B------:R-:W-:Y:S01]  /*4e40*/  HMMA.16816.F32 R172, R4, R20, R92 ;  /* 0x0000001404ac723c */ /* 0x000fe2000000185c */
[----:B------:R-:W-:Y:S02]  /*4e50*/  IMAD.MOV.U32 R123, RZ, RZ, R81 ;  /* 0x000000ffff7b7224 */ /* 0x000fe400078e0051 */
[----:B----4-:R-:W-:-:S05]  /*4e60*/  FFMA.FTZ R2, R158, c[0x0][0x2d0], -R8 ;  /* 0x0000b4009e027a23 */ /* 0x010fca0000010808 */
[C---:B------:R-:W-:Y:S01]  /*4e70*/  HMMA.16816.F32 R164, R4.reuse, R22, R52 ;  /* 0x0000001604a4723c */ /* 0x040fe20000001834 */
[----:B------:R-:W4:Y:S01]  /*4e80*/  LDSM.16.MT88.4 R20, [R198+0x6900] ;  /* 0x00690000c614783b */ /* 0x000f220000004200 */
[----:B------:R5:W1:Y:S06]  /*4e90*/  MUFU.EX2 R36, R2 ;  /* 0x0000000200247308 */ /* 0x000a6c0000000800 */
[C---:B------:R-:W-:Y:S01]  /*4ea0*/  HMMA.16816.F32 R184, R4.reuse, R32, R96 ;  /* 0x0000002004b8723c */ /* 0x040fe20000001860 */
[----:B------:R-:W1:Y:S06]  /*4eb0*/  LDSM.16.MT88.4 R32, [R199+0x6900] ;  /* 0x00690000c720783b */ /* 0x000e6c0000004200 */
[----:B------:R-:W-:Y:S01]  /*4ec0*/  IMAD.MOV.U32 R99, RZ, RZ, R80 ;  /* 0x000000ffff637224 */ /* 0x000fe200078e0050 */
[----:B------:R-:W-:Y:S01]  /*4ed0*/  HMMA.16816.F32 R92, R4, R18, R48 ;  /* 0x00000012045c723c */ /* 0x000fe20000001830 */
[----:B------:R-:W-:Y:S01]  /*4ee0*/  IMAD.MOV.U32 R96, RZ, RZ, R65 ;  /* 0x000000ffff607224 */ /* 0x000fe200078e0041 */
[----:B------:R-:W-:Y:S01]  /*4ef0*/  MOV R98, R67 ;  /* 0x0000004300627202 */ /* 0x000fe20000000f00 */
[----:B-----5:R-:W-:-:S02]  /*4f00*/  FFMA.FTZ R2, R159, c[0x0][0x2d0], -R8 ;  /* 0x0000b4009f027a23 */ /* 0x020fc40000010808 */
[----:B------:R-:W-:Y:S02]  /*4f10*/  IMAD.MOV.U32 R97, RZ, RZ, R66 ;  /* 0x000000ffff617224 */ /* 0x000fe400078e0042 */
[----:B------:R5:W1:Y:S01]  /*4f20*/  MUFU.EX2 R37, R2 ;  /* 0x0000000200257308 */ /* 0x000a620000000800 */
[----:B------:R-:W-:Y:S01]  /*4f30*/  MOV R18, R82 ;  /* 0x0000005200127202 */ /* 0x000fe20000000f00 */
[----:B------:R-:W-:Y:S01]  /*4f40*/  IMAD.MOV.U32 R19, RZ, RZ, R83 ;  /* 0x000000ffff137224 */ /* 0x000fe200078e0053 */
[----:B--2---:R-:W-:Y:S02]  /*4f50*/  HMMA.16816.F32 R52, R4, R24, R136 ;  /* 0x000000180434723c */ /* 0x004fe40000001888 */
[----:B------:R-:W-:Y:S01]  /*4f60*/  MOV R45, R18 ;  /* 0x00000012002d7202 */ /* 0x000fe20000000f00 */
[----:B------:R-:W-:-:S04]  /*4f70*/  IMAD.MOV.U32 R46, RZ, RZ, R19 ;  /* 0x000000ffff2e7224 */ /* 0x000fc800078e0013 */
[----:B------:R-:W-:Y:S01]  /*4f80*/  IMAD.MOV.U32 R138, RZ, RZ, R38 ;  /* 0x000000ffff8a7224 */ /* 0x000fe200078e0026 */
[----:B------:R-:W-:Y:S01]  /*4f90*/  HMMA.16816.F32 R80, R4, R26, R132 ;  /* 0x0000001a0450723c */ /* 0x000fe20000001884 */
[----:B------:R-:W2:Y:S01]  /*4fa0*/  LDSM.16.MT88.4 R24, [R197+0x1100] ;  /* 0x00110000c518783b */ /* 0x000ea20000004200 */
[----:B------:R-:W-:Y:S02]  /*4fb0*/  IMAD.MOV.U32 R139, RZ, RZ, R41 ;  /* 0x000000ffff8b7224 */ /* 0x000fe400078e0029 */
[----:B-----5:R-:W-:-:S03]  /*4fc0*/  FFMA.FTZ R2, R168, c[0x0][0x2d0], -R8 ;  /* 0x0000b400a8027a23 */ /* 0x020fc60000010808 */
[----:B------:R-:W-:Y:S01]  /*4fd0*/  IMAD.MOV.U32 R133, RZ, RZ, R120 ;  /* 0x000000ffff857224 */ /* 0x000fe200078e0078 */
[C---:B---3--:R-:W-:Y:S01]  /*4fe0*/  HMMA.16816.F32 R76, R4.reuse, R30, R60 ;  /* 0x0000001e044c723c */ /* 0x048fe2000000183c */
[----:B------:R3:W5:Y:S01]  /*4ff0*/  MUFU.EX2 R168, R2 ;  /* 0x0000000200a87308 */ /* 0x0007620000000800 */
[----:B------:R-:W-:Y:S01]  /*5000*/  IMAD.MOV.U32 R134, RZ, RZ, R121 ;  /* 0x000000ffff867224 */ /* 0x000fe200078e0079 */
[----:B------:R-:W-:Y:S01]  /*5010*/  MOV R120, R86 ;  /* 0x0000005600787202 */ /* 0x000fe20000000f00 */
[----:B------:R-:W-:Y:S01]  /*5020*/  IMAD.MOV.U32 R121, RZ, RZ, R87 ;  /* 0x000000ffff797224 */ /* 0x000fe200078e0057 */
[----:B------:R-:W-:Y:S01]  /*5030*/  MOV R135, R122 ;  /* 0x0000007a00877202 */ /* 0x000fe20000000f00 */
[----:B------:R-:W-:Y:S01]  /*5040*/  IMAD.MOV.U32 R122, RZ, RZ, R223 ;  /* 0x000000ffff7a7224 */ /* 0x000fe200078e00df */
[----:B------:R-:W-:Y:S01]  /*5050*/  MOV R132, R17 ;  /* 0x0000001100847202 */ /* 0x000fe20000000f00 */
[----:B-1----:R-:W-:Y:S01]  /*5060*/  HMMA.16816.F32 R60, R4, R12, R160 ;  /* 0x0000000c043c723c */ /* 0x002fe200000018a0 */
[----:B------:R-:W-:Y:S01]  /*5070*/  LDSM.16.MT88.4 R16, [R199+0x1100] ;  /* 0x00110000c710783b */ /* 0x000fe20000004200 */
[----:B------:R-:W-:Y:S01]  /*5080*/  IMAD.MOV.U32 R136, RZ, RZ, R139 ;  /* 0x000000ffff887224 */ /* 0x000fe200078e008b */
[----:B------:R-:W-:-:S05]  /*5090*/  MOV R139, R120 ;  /* 0x00000078008b7202 */ /* 0x000fca0000000f00 */
[C---:B------:R-:W-:Y:S01]  /*50a0*/  HMMA.16816.F32 R84, R4.reuse, R14, R56 ;  /* 0x0000000e0454723c */ /* 0x040fe20000001838 */
[----:B---3--:R-:W-:Y:S01]  /*50b0*/  FFMA.FTZ R2, R144, c[0x0][0x2d0], -R0 ;  /* 0x0000b40090027a23 */ /* 0x008fe20000010800 */
[----:B------:R-:W1:Y:S01]  /*50c0*/  LDSM.16.MT88.4 R12, [R197+0x3100] ;  /* 0x00310000c50c783b */ /* 0x000e620000004200 */
[----:B------:R-:W-:Y:S02]  /*50d0*/  IMAD.MOV.U32 R144, RZ, RZ, R36 ;  /* 0x000000ffff907224 */ /* 0x000fe400078e0024 */
[----:B------:R3:W-:Y:S01]  /*50e0*/  MUFU.EX2 R223, R2 ;  /* 0x0000000200df7308 */ /* 0x0007e20000000800 */
[----:B------:R-:W-:Y:S02]  /*50f0*/  IMAD.MOV.U32 R36, RZ, RZ, R42 ;  /* 0x000000ffff247224 */ /* 0x000fe400078e002a */
[C---:B----4-:R-:W-:Y:S07]  /*5100*/  HMMA.16816.F32 R48, R4.reuse, R22, R152 ;  /* 0x000000160430723c */ /* 0x050fee0000001898 */
[----:B------:R-:W-:Y:S01]  /*5110*/  MOV R155, R37 ;  /* 0x00000025009b7202 */ /* 0x000fe20000000f00 */
[----:B------:R-:W-:Y:S01]  /*5120*/  IMAD.MOV.U32 R154, RZ, RZ, R36 ;  /* 0x000000ffff9a7224 */ /* 0x000fe200078e0024 */
[----:B------:R-:W-:Y:S01]  /*5130*/  MOV R37, R43 ;  /* 0x0000002b00257202 */ /* 0x000fe20000000f00 */
[----:B------:R-:W-:Y:S01]  /*5140*/  IMAD.MOV.U32 R153, RZ, RZ, R39 ;  /* 0x000000ffff997224 */ /* 0x000fe200078e0027 */
[----:B------:R-:W-:Y:S01]  /*5150*/  HMMA.16816.F32 R64, R4, R20, R148 ;  /* 0x000000140440723c */ /* 0x000fe20000001894 */
[----:B------:R-:W-:Y:S01]  /*5160*/  LDSM.16.MT88.4 R20, [R198+0x1100] ;  /* 0x00110000c614783b */ /* 0x000fe20000004200 */
[----:B---3--:R-:W-:Y:S01]  /*5170*/  FFMA.FTZ R2, R145, c[0x0][0x2d0], -R0 ;  /* 0x0000b40091027a23 */ /* 0x008fe20000010800 */
[----:B------:R-:W-:-:S02]  /*5180*/  MOV R137, R37 ;  /* 0x0000002500897202 */ /* 0x000fc40000000f00 */
[----:B------:R-:W3:Y:S01]  /*5190*/  LDSM.16.MT88.4 R36, [R199+0x3100] ;  /* 0x00310000c724783b */ /* 0x000ee20000004200 */
[----:B------:R4:W1:Y:S01]  /*51a0*/  MUFU.EX2 R159, R2 ;  /* 0x00000002009f7308 */ /* 0x0008620000000800 */
[----:B------:R-:W-:Y:S01]  /*51b0*/  MOV R145, R40 ;  /* 0x0000002800917202 */ /* 0x000fe20000000f00 */
[C---:B------:R-:W-:Y:S01]  /*51c0*/  HMMA.16816.F32 R68, R4.reuse, R28, R140 ;  /* 0x0000001c0444723c */ /* 0x040fe2000000188c */
[----:B------:R-:W2:Y:S04]  /*51d0*/  LDSM.16.MT88.4 R28, [R200+0x3100] ;  /* 0x00310000c81c783b */ /* 0x000ea80000004200 */
[----:B------:R-:W-:Y:S03]  /*51e0*/  LDSM.16.MT88.4 R40, [R200+0x1100] ;  /* 0x00110000c828783b */ /* 0x000fe60000004200 */
[----:B------:R-:W-:Y:S01]  /*51f0*/  HMMA.16816.F32 R56, R4, R32, R180 ;  /* 0x000000200438723c */ /* 0x000fe200000018b4 */
[----:B----4-:R-:W-:-:S06]  /*5200*/  FFMA.FTZ R2, R147, c[0x0][0x2d0], -R0 ;  /* 0x0000b40093027a23 */ /* 0x010fcc0000010800 */
[----:B------:R-:W-:Y:S01]  /*5210*/  MOV R182, R123 ;  /* 0x0000007b00b67202 */ /* 0x000fe20000000f00 */
[----:B------:R-:W-:Y:S01]  /*5220*/  HMMA.16816.F32 R44, R4, R34, R44 ;  /* 0x00000022042c723c */ /* 0x000fe2000000182c */
[----:B------:R-:W4:Y:S01]  /*5230*/  LDSM.16.MT88.4 R32, [R198+0x3100] ;  /* 0x00310000c620783b */ /* 0x000f220000004200 */
[----:B------:R3:W-:Y:S01]  /*5240*/  MUFU.EX2 R158, R2 ;  /* 0x00000002009e7308 */ /* 0x0007e20000000800 */
[----:B------:R-:W-:Y:S02]  /*5250*/  IMAD.MOV.U32 R181, RZ, RZ, R121 ;  /* 0x000000ffffb57224 */ /* 0x000fe400078e0079 */
[----:B------:R-:W-:Y:S02]  /*5260*/  IMAD.MOV.U32 R183, RZ, RZ, R122 ;  /* 0x000000ffffb77224 */ /* 0x000fe400078e007a */
[----:B------:R-:W-:Y:S02]  /*5270*/  F2FP.PACK_AB R4, R144, R145 ;  /* 0x000000919004723e */ /* 0x000fe400000000ff */
[----:B-----5:R-:W-:-:S02]  /*5280*/  F2FP.PACK_AB R6, R168, R155 ;  /* 0x0000009ba806723e */ /* 0x020fc400000000ff */
[----:B-1----:R-:W-:Y:S01]  /*5290*/  F2FP.PACK_AB R5, R159, R223 ;  /* 0x000000df9f05723e */ /* 0x002fe200000000ff */
[----:B---3--:R-:W-:-:S04]  /*52a0*/  FFMA.FTZ R2, R146, c[0x0][0x2d0], -R0 ;  /* 0x0000b40092027a23 */ /* 0x008fc80000010800 */
[----:B------:R-:W1:Y:S02]  /*52b0*/  MUFU.EX2 R157, R2 ;  /* 0x00000002009d7308 */ /* 0x000e640000000800 */
[----:B-1----:R-:W-:-:S07]  /*52c0*/  F2FP.PACK_AB R7, R157, R158 ;  /* 0x0000009e9d07723e */ /* 0x002fce00000000ff */
[C---:B--2---:R-:W-:Y:S08]  /*52d0*/  HMMA.16816.F32 R160, R4.reuse, R24, R132 ;  /* 0x0000001804a0723c */ /* 0x044ff00000001884 */
[C---:B------:R-:W-:Y:S08]  /*52e0*/  HMMA.16816.F32 R24, R4.reuse, R26, R96 ;  /* 0x0000001a0418723c */ /* 0x040ff00000001860 */
[C---:B------:R-:W-:Y:S08]  /*52f0*/  HMMA.16816.F32 R108, R4.reuse, R12, R108 ;  /* 0x0000000c046c723c */ /* 0x040ff0000000186c */
[C---:B------:R-:W-:Y:S01]  /*5300*/  HMMA.16816.F32 R112, R4.reuse, R14, R112 ;  /* 0x0000000e0470723c */ /* 0x040fe20000001870 */
[----:B------:R-:W1:Y:S07]  /*5310*/  LDSM.16.MT88.4 R12, [R200+0x5100] ;  /* 0x00510000c80c783b */ /* 0x000e6e0000004200 */
[----:B------:R-:W-:Y:S01]  /*5320*/  HMMA.16816.F32 R184, R4, R36, R184 ;  /* 0x0000002404b8723c */ /* 0x000fe200000018b8 */
[----:B------:R-:W-:Y:S01]  /*5330*/  IMAD.MOV.U32 R2, RZ, RZ, R24 ;  /* 0x000000ffff027224 */ /* 0x000fe200078e0018 */
[----:B------:R-:W-:Y:S01]  /*5340*/  MOV R147, R26 ;  /* 0x0000001a00937202 */ /* 0x000fe20000000f00 */
[----:B------:R-:W-:-:S02]  /*5350*/  IMAD.MOV.U32 R152, RZ, RZ, R25 ;  /* 0x000000ffff987224 */ /* 0x000fc400078e0019 */
[----:B------:R-:W-:Y:S02]  /*5360*/  IMAD.MOV.U32 R146, RZ, RZ, R27 ;  /* 0x000000ffff927224 */ /* 0x000fe400078e001b */
[----:B------:R-:W-:Y:S01]  /*5370*/  LDSM.16.MT88.4 R24, [R197+0x5100] ;  /* 0x00510000c518783b */ /* 0x000fe20000004200 */
[----:B------:R-:W-:Y:S01]  /*5380*/  HMMA.16816.F32 R148, R4, R16, R124 ;  /* 0x000000100494723c */ /* 0x000fe2000000187c */
[----:B------:R-:W-:Y:S01]  /*5390*/  MOV R37, R182 ;  /* 0x000000b600257202 */ /* 0x000fe20000000f00 */
[----:B------:R-:W-:-:S06]  /*53a0*/  IMAD.MOV.U32 R36, RZ, RZ, R183 ;  /* 0x000000ffff247224 */ /* 0x000fcc00078e00b7 */
[C---:B------:R-:W-:Y:S01]  /*53b0*/  HMMA.16816.F32 R104, R4.reuse, R18, R104 ;  /* 0x000000120468723c */ /* 0x040fe20000001868 */
[----:B------:R-:W2:Y:S07]  /*53c0*/  LDSM.16.MT88.4 R16, [R198+0x5100] ;  /* 0x00510000c610783b */ /* 0x000eae0000004200 */
[C---:B------:R-:W-:Y:S07]  /*53d0*/  HMMA.16816.F32 R132, R4.reuse, R20, R228 ;  /* 0x000000140484723c */ /* 0x040fee00000018e4 */
[----:B------:R-:W-:Y:S01]  /*53e0*/  IMAD.MOV.U32 R228, RZ, RZ, R103 ;  /* 0x000000ffffe47224 */ /* 0x000fe200078e0067 */
[----:B------:R-:W-:Y:S01]  /*53f0*/  MOV R229, R102 ;  /* 0x0000006600e57202 */ /* 0x000fe20000000f00 */
[----:B------:R-:W-:Y:S01]  /*5400*/  IMAD.MOV.U32 R230, RZ, RZ, R101 ;  /* 0x000000ffffe67224 */ /* 0x000fe200078e0065 */
[----:B------:R-:W-:Y:S01]  /*5410*/  HMMA.16816.F32 R236, R4, R30, R236 ;  /* 0x0000001e04ec723c */ /* 0x000fe200000018ec */
[----:B------:R-:W-:-:S07]  /*5420*/  IMAD.MOV.U32 R231, RZ, RZ, R100 ;  /* 0x000000ffffe77224 */ /* 0x000fce00078e0064 */
[C---:B------:R-:W-:Y:S01]  /*5430*/  HMMA.16816.F32 R124, R4.reuse, R28, R228 ;  /* 0x0000001c047c723c */ /* 0x040fe200000018e4 */
[----:B------:R-:W3:Y:S07]  /*5440*/  LDSM.16.MT88.4 R28, [R197+0x7100] ;  /* 0x00710000c51c783b */ /* 0x000eee0000004200 */
[C---:B------:R-:W-:Y:S01]  /*5450*/  HMMA.16816.F32 R96, R4.reuse, R22, R188 ;  /* 0x000000160460723c */ /* 0x040fe200000018bc */
[----:B------:R-:W5:Y:S07]  /*5460*/  LDSM.16.MT88.4 R20, [R199+0x5100] ;  /* 0x00510000c714783b */ /* 0x000f6e0000004200 */
[C---:B----4-:R-:W-:Y:S07]  /*5470*/  HMMA.16816.F32 R116, R4.reuse, R32, R116 ;  /* 0x000000200474723c */ /* 0x050fee0000001874 */
[----:B------:R-:W-:Y:S01]  /*5480*/  IMAD.MOV.U32 R32, RZ, RZ, R185 ;  /* 0x000000ffff207224 */ /* 0x000fe200078e00b9 */
[C---:B------:R-:W-:Y:S07]  /*5490*/  HMMA.16816.F32 R140, R4.reuse, R40, R192 ;  /* 0x00000028048c723c */ /* 0x040fee00000018c0 */
[----:B------:R-:W-:Y:S01]  /*54a0*/  IMAD.MOV.U32 R40, RZ, RZ, R181 ;  /* 0x000000ffff287224 */ /* 0x000fe200078e00b5 */
[----:B------:R-:W-:Y:S01]  /*54b0*/  HMMA.16816.F32 R100, R4, R42, R248 ;  /* 0x0000002a0464723c */ /* 0x000fe200000018f8 */
[----:B------:R-:W-:-:S02]  /*54c0*/  MOV R41, R2 ;  /* 0x0000000200297202 */ /* 0x000fc40000000f00 */
[----:B------:R-:W-:-:S04]  /*54d0*/  MOV R2, R186 ;  /* 0x000000ba00027202 */ /* 0x000fc80000000f00 */
[----:B------:R-:W-:Y:S01]  /*54e0*/  IMAD.MOV.U32 R43, RZ, RZ, R187 ;  /* 0x000000ffff2b7224 */ /* 0x000fe200078e00bb */
[----:B------:R-:W-:Y:S01]  /*54f0*/  HMMA.16816.F32 R180, R4, R38, R176 ;  /* 0x0000002604b4723c */ /* 0x000fe200000018b0 */
[----:B------:R-:W-:-:S06]  /*5500*/  IMAD.MOV.U32 R42, RZ, RZ, R184 ;  /* 0x000000ffff2a7224 */ /* 0x000fcc00078e00b8 */
[----:B------:R-:W-:Y:S01]  /*5510*/  MOV R178, R32 ;  /* 0x0000002000b27202 */ /* 0x000fe20000000f00 */
[----:B-1----:R-:W-:Y:S01]  /*5520*/  HMMA.16816.F32 R188, R4, R12, R88 ;  /* 0x0000000c04bc723c */ /* 0x002fe20000001858 */
[----:B------:R-:W-:Y:S02]  /*5530*/  IMAD.MOV.U32 R179, RZ, RZ, R2 ;  /* 0x000000ffffb37224 */ /* 0x000fe400078e0002 */
[----:B------:R-:W-:-:S04]  /*5540*/  FFMA.FTZ R2, R226, c[0x0][0x2d0], -R8 ;  /* 0x0000b400e2027a23 */ /* 0x000fc80000010808 */
[----:B------:R-:W-:Y:S01]  /*5550*/  MOV R91, R9 ;  /* 0x00000009005b7202 */ /* 0x000fe20000000f00 */
[----:B------:R-:W-:Y:S01]  /*5560*/  HMMA.16816.F32 R184, R4, R14, R72 ;  /* 0x0000000e04b8723c */ /* 0x000fe20000001848 */
[----:B------:R-:W-:Y:S01]  /*5570*/  LDSM.16.MT88.4 R12, [R199+0x7100] ;  /* 0x00710000c70c783b */ /* 0x000fe20000004200 */
[----:B------:R-:W-:Y:S01]  /*5580*/  IMAD.MOV.U32 R88, RZ, RZ, R137 ;  /* 0x000000ffff587224 */ /* 0x000fe200078e0089 */
[----:B------:R-:W-:Y:S01]  /*5590*/  MOV R89, R138 ;  /* 0x0000008a00597202 */ /* 0x000fe20000000f00 */
[----:B------:R-:W-:-:S04]  /*55a0*/  IMAD.MOV.U32 R90, RZ, RZ, R139 ;  /* 0x000000ffff5a7224 */ /* 0x000fc800078e008b */
[C---:B------:R-:W-:Y:S01]  /*55b0*/  HMMA.16816.F32 R120, R4.reuse, R34, R240 ;  /* 0x000000220478723c */ /* 0x040fe200000018f0 */
[----:B------:R-:W1:Y:S01]  /*55c0*/  LDSM.16.MT88.4 R32, [R198+0x7100] ;  /* 0x00710000c620783b */ /* 0x000e620000004200 */
[----:B------:R-:W-:Y:S01]  /*55d0*/  IMAD.MOV.U32 R177, RZ, RZ, R181 ;  /* 0x000000ffffb17224 */ /* 0x000fe200078e00b5 */
[----:B------:R-:W-:Y:S01]  /*55e0*/  MOV R176, R180 ;  /* 0x000000b400b07202 */ /* 0x000fe20000000f00 */
[----:B------:R-:W-:Y:S02]  /*55f0*/  IMAD.MOV.U32 R39, RZ, RZ, R182 ;  /* 0x000000ffff277224 */ /* 0x000fe400078e00b6 */
[----:B------:R-:W-:Y:S02]  /*5600*/  IMAD.MOV.U32 R38, RZ, RZ, R183 ;  /* 0x000000ffff267224 */ /* 0x000fe400078e00b7 */
[C---:B--2---:R-:W-:Y:S01]  /*5610*/  HMMA.16816.F32 R240, R4.reuse, R16, R128 ;  /* 0x0000001004f0723c */ /* 0x044fe20000001880 */
[----:B------:R2:W-:Y:S06]  /*5620*/  MUFU.EX2 R129, R2 ;  /* 0x0000000200817308 */ /* 0x0005ec0000000800 */
[----:B------:R-:W-:Y:S01]  /*5630*/  MOV R130, R177 ;  /* 0x000000b100827202 */ /* 0x000fe20000000f00 */
[----:B------:R-:W-:Y:S01]  /*5640*/  HMMA.16816.F32 R248, R4, R24, R172 ;  /* 0x0000001804f8723c */ /* 0x000fe200000018ac */
[----:B------:R-:W-:Y:S01]  /*5650*/  IMAD.MOV.U32 R131, RZ, RZ, R176 ;  /* 0x000000ffff837224 */ /* 0x000fe200078e00b0 */
[----:B------:R-:W-:Y:S01]  /*5660*/  MOV R177, R179 ;  /* 0x000000b300b17202 */ /* 0x000fe20000000f00 */
[----:B------:R-:W-:-:S02]  /*5670*/  IMAD.MOV.U32 R176, RZ, RZ, R178 ;  /* 0x000000ffffb07224 */ /* 0x000fc400078e00b2 */
[----:B------:R-:W-:Y:S01]  /*5680*/  IMAD.MOV.U32 R178, RZ, RZ, R43 ;  /* 0x000000ffffb27224 */ /* 0x000fe200078e002b */
[----:B------:R-:W-:Y:S01]  /*5690*/  MOV R72, R131 ;  /* 0x0000008300487202 */ /* 0x000fe20000000f00 */
[----:B------:R-:W-:Y:S01]  /*56a0*/  IMAD.MOV.U32 R179, RZ, RZ, R42 ;  /* 0x000000ffffb37224 */ /* 0x000fe200078e002a */
[----:B------:R-:W-:Y:S01]  /*56b0*/  MOV R42, R40 ;  /* 0x00000028002a7202 */ /* 0x000fe20000000f00 */
[----:B--2---:R-:W-:Y:S01]  /*56c0*/  FFMA.FTZ R2, R227, c[0x0][0x2d0], -R8 ;  /* 0x0000b400e3027a23 */ /* 0x004fe20000010808 */
[C---:B------:R-:W-:Y:S01]  /*56d0*/  HMMA.16816.F32 R228, R4.reuse, R26, R164 ;  /* 0x0000001a04e4723c */ /* 0x040fe200000018a4 */
[----:B------:R-:W-:Y:S01]  /*56e0*/  IMAD.MOV.U32 R43, RZ, RZ, R41 ;  /* 0x000000ffff2b7224 */ /* 0x000fe200078e0029 */
[----:B------:R-:W-:Y:S01]  /*56f0*/  MOV R41, R147 ;  /* 0x0000009300297202 */ /* 0x000fe20000000f00 */
[----:B------:R2:W4:Y:S01]  /*5700*/  MUFU.EX2 R175, R2 ;  /* 0x0000000200af7308 */ /* 0x0005220000000800 */
[----:B------:R-:W-:Y:S01]  /*5710*/  IMAD.MOV.U32 R40, RZ, RZ, R152 ;  /* 0x000000ffff287224 */ /* 0x000fe200078e0098 */
[----:B------:R-:W-:Y:S01]  /*5720*/  LDSM.16.MT88.4 R164, [R197+0x1900] ;  /* 0x00190000c5a4783b */ /* 0x000fe20000004200 */
[----:B------:R-:W-:Y:S01]  /*5730*/  MOV R152, R154 ;  /* 0x0000009a00987202 */ /* 0x000fe20000000f00 */
[----:B------:R-:W-:Y:S01]  /*5740*/  IMAD.MOV.U32 R147, RZ, RZ, R153 ;  /* 0x000000ffff937224 */ /* 0x000fe200078e0099 */
[----:B------:R-:W-:Y:S01]  /*5750*/  HMMA.16816.F32 R192, R4, R18, R92 ;  /* 0x0000001204c0723c */ /* 0x000fe2000000185c */
[----:B------:R-:W1:Y:S01]  /*5760*/  LDSM.16.MT88.4 R16, [R200+0x7100] ;  /* 0x00710000c810783b */ /* 0x000e620000004200 */
[----:B------:R-:W-:Y:S01]  /*5770*/  MOV R154, R11 ;  /* 0x0000000b009a7202 */ /* 0x000fe20000000f00 */
[----:B------:R-:W-:-:S02]  /*5780*/  IMAD.MOV.U32 R153, RZ, RZ, R136 ;  /* 0x000000ffff997224 */ /* 0x000fc400078e0088 */
[----:B------:R-:W-:Y:S02]  /*5790*/  IMAD.MOV.U32 R136, RZ, RZ, R10 ;  /* 0x000000ffff887224 */ /* 0x000fe400078e000a */
[----:B------:R-:W-:Y:S01]  /*57a0*/  IMAD.MOV.U32 R74, RZ, RZ, R152 ;  /* 0x000000ffff4a7224 */ /* 0x000fe200078e0098 */
[C---:B---3--:R-:W-:Y:S01]  /*57b0*/  HMMA.16816.F32 R24, R4.reuse, R28, R68 ;  /* 0x0000001c0418723c */ /* 0x048fe20000001844 */
[----:B------:R-:W-:Y:S01]  /*57c0*/  MOV R75, R153 ;  /* 0x00000099004b7202 */ /* 0x000fe20000000f00 */
[----:B------:R-:W-:Y:S02]  /*57d0*/  IMAD.MOV.U32 R73, RZ, RZ, R130 ;  /* 0x000000ffff497224 */ /* 0x000fe400078e0082 */
[----:B--2---:R-:W-:Y:S01]  /*57e0*/  FFMA.FTZ R2, R232, c[0x0][0x2d0], -R8 ;  /* 0x0000b400e8027a23 */ /* 0x004fe20000010808 */
[----:B------:R-:W-:Y:S02]  /*57f0*/  MOV R232, R37 ;  /* 0x0000002500e87202 */ /* 0x000fe40000000f00 */
[----:B------:R-:W-:Y:S01]  /*5800*/  IMAD.MOV.U32 R69, RZ, RZ, R154 ;  /* 0x000000ffff457224 */ /* 0x000fe200078e009a */
[----:B------:R2:W-:Y:S01]  /*5810*/  MUFU.EX2 R227, R2 ;  /* 0x0000000200e37308 */ /* 0x0005e20000000800 */
[----:B-----5:R-:W-:Y:S01]  /*5820*/  HMMA.16816.F32 R180, R4, R22, R80 ;  /* 0x0000001604b4723c */ /* 0x020fe20000001850 */
[----:B------:R-:W-:Y:S01]  /*5830*/  MOV R68, R147 ;  /* 0x0000009300447202 */ /* 0x000fe20000000f00 */
[----:B------:R-:W-:Y:S01]  /*5840*/  IMAD.MOV.U32 R71, RZ, RZ, R145 ;  /* 0x000000ffff477224 */ /* 0x000fe200078e0091 */
[----:B------:R-:W-:-:S04]  /*5850*/  MOV R70, R144 ;  /* 0x0000009000467202 */ /* 0x000fc80000000f00 */
[----:B------:R-:W-:Y:S01]  /*5860*/  IMAD.MOV.U32 R82, RZ, RZ, R42 ;  /* 0x000000ffff527224 */ /* 0x000fe200078e002a */
[C---:B------:R-:W-:Y:S01]  /*5870*/  HMMA.16816.F32 R28, R4.reuse, R30, R76 ;  /* 0x0000001e041c723c */ /* 0x040fe2000000184c */
[----:B------:R-:W-:Y:S01]  /*5880*/  MOV R80, R155 ;  /* 0x0000009b00507202 */ /* 0x000fe20000000f00 */
[----:B------:R-:W-:Y:S01]  /*5890*/  IMAD.MOV.U32 R81, RZ, RZ, R168 ;  /* 0x000000ffff517224 */ /* 0x000fe200078e00a8 */
[----:B------:R-:W-:Y:S01]  /*58a0*/  MOV R83, R136 ;  /* 0x0000008800537202 */ /* 0x000fe20000000f00 */
[----:B------:R-:W-:Y:S01]  /*58b0*/  LDSM.16.MT88.4 R152, [R199+0x1900] ;  /* 0x00190000c798783b */ /* 0x000fe20000004200 */
[----:B--2---:R-:W-:Y:S02]  /*58c0*/  FFMA.FTZ R2, R234, c[0x0][0x2d0], -R8 ;  /* 0x0000b400ea027a23 */ /* 0x004fe40000010808 */
[----:B------:R-:W-:Y:S01]  /*58d0*/  MOV R76, R43 ;  /* 0x0000002b004c7202 */ /* 0x000fe20000000f00 */
[----:B------:R-:W-:Y:S01]  /*58e0*/  IMAD.MOV.U32 R77, RZ, RZ, R40 ;  /* 0x000000ffff4d7224 */ /* 0x000fe200078e0028 */
[----:B------:R-:W-:Y:S01]  /*58f0*/  MOV R78, R41 ;  /* 0x00000029004e7202 */ /* 0x000fe20000000f00 */
[----:B------:R2:W3:Y:S01]  /*5900*/  MUFU.EX2 R226, R2 ;  /* 0x0000000200e27308 */ /* 0x0004e20000000800 */
[----:B------:R-:W-:Y:S01]  /*5910*/  LDSM.16.MT88.4 R40, [R197+0x3900] ;  /* 0x00390000c528783b */ /* 0x000fe20000004200 */
[----:B------:R-:W-:Y:S01]  /*5920*/  HMMA.16816.F32 R92, R4, R20, R52 ;  /* 0x00000014045c723c */ /* 0x000fe20000001834 */
[----:B----4-:R-:W-:-:S02]  /*5930*/  IMAD.MOV.U32 R234, RZ, RZ, R175 ;  /* 0x000000ffffea7224 */ /* 0x010fc400078e00af */
[----:B------:R-:W-:Y:S01]  /*5940*/  LDSM.16.MT88.4 R136, [R198+0x1900] ;  /* 0x00190000c688783b */ /* 0x000fe20000004200 */
[----:B------:R-:W-:-:S03]  /*5950*/  IMAD.MOV.U32 R79, RZ, RZ, R146 ;  /* 0x000000ffff4f7224 */ /* 0x000fc600078e0092 */
[----:B------:R-:W-:Y:S01]  /*5960*/  IMAD.MOV.U32 R53, RZ, RZ, R176 ;  /* 0x000000ffff357224 */ /* 0x000fe200078e00b0 */
[----:B------:R-:W-:Y:S01]  /*5970*/  MOV R54, R177 ;  /* 0x000000b100367202 */ /* 0x000fe20000000f00 */
[----:B------:R-:W-:Y:S01]  /*5980*/  IMAD.MOV.U32 R55, RZ, RZ, R178 ;  /* 0x000000ffff377224 */ /* 0x000fe200078e00b2 */
[----:B------:R-:W-:Y:S01]  /*5990*/  MOV R52, R179 ;  /* 0x000000b300347202 */ /* 0x000fe20000000f00 */
[C---:B-1----:R-:W-:Y:S01]  /*59a0*/  HMMA.16816.F32 R20, R4.reuse, R32, R64 ;  /* 0x000000200414723c */ /* 0x042fe20000001840 */
[----:B------:R-:W-:Y:S01]  /*59b0*/  LDSM.16.MT88.4 R144, [R200+0x1900] ;  /* 0x00190000c890783b */ /* 0x000fe20000004200 */
[--C-:B--2---:R-:W-:Y:S01]  /*59c0*/  FFMA.FTZ R2, R169, c[0x0][0x2d0], -R0.reuse ;  /* 0x0000b400a9027a23 */ /* 0x104fe20000010800 */
[----:B---3--:R-:W-:Y:S02]  /*59d0*/  F2FP.PACK_AB R130, R226, R227 ;  /* 0x000000e3e282723e */ /* 0x008fe400000000ff */
[----:B------:R-:W-:Y:S01]  /*59e0*/  LDSM.16.MT88.4 R64, [R199+0x3900] ;  /* 0x00390000c740783b */ /* 0x000fe20000004200 */
[----:B------:R1:W-:Y:S02]  /*59f0*/  MUFU.EX2 R11, R2 ;  /* 0x00000002000b7308 */ /* 0x0003e40000000800 */
[C---:B------:R-:W-:Y:S01]  /*5a00*/  HMMA.16816.F32 R176, R4.reuse, R12, R56 ;  /* 0x0000000c04b0723c */ /* 0x040fe20000001838 */
[----:B------:R-:W2:Y:S07]  /*5a10*/  LDSM.16.MT88.4 R56, [R200+0x3900] ;  /* 0x00390000c838783b */ /* 0x000eae0000004200 */
[----:B------:R-:W-:Y:S01]  /*5a20*/  HMMA.16816.F32 R32, R4, R34, R48 ;  /* 0x000000220420723c */ /* 0x000fe20000001830 */
[----:B------:R-:W3:Y:S01]  /*5a30*/  LDSM.16.MT88.4 R48, [R198+0x3900] ;  /* 0x00390000c630783b */ /* 0x000ee20000004200 */
[----:B-1----:R-:W-:-:S06]  /*5a40*/  FFMA.FTZ R2, R170, c[0x0][0x2d0], -R0 ;  /* 0x0000b400aa027a23 */ /* 0x002fcc0000010800 */
[C---:B------:R-:W-:Y:S01]  /*5a50*/  HMMA.16816.F32 R172, R4.reuse, R16, R60 ;  /* 0x0000001004ac723c */ /* 0x040fe2000000183c */
[----:B------:R1:W4:Y:S06]  /*5a60*/  MUFU.EX2 R10, R2 ;  /* 0x00000002000a7308 */ /* 0x00032c0000000800 */
[----:B------:R-:W-:Y:S01]  /*5a70*/  IMAD.MOV.U32 R60, RZ, RZ, R52 ;  /* 0x000000ffff3c7224 */ /* 0x000fe200078e0034 */
[----:B------:R-:W-:Y:S01]  /*5a80*/  MOV R61, R53 ;  /* 0x00000035003d7202 */ /* 0x000fe20000000f00 */
[----:B------:R-:W-:Y:S01]  /*5a90*/  IMAD.MOV.U32 R62, RZ, RZ, R54 ;  /* 0x000000ffff3e7224 */ /* 0x000fe200078e0036 */
[----:B------:R-:W-:Y:S01]  /*5aa0*/  MOV R63, R55 ;  /* 0x00000037003f7202 */ /* 0x000fe20000000f00 */
[--C-:B-1----:R-:W-:Y:S01]  /*5ab0*/  FFMA.FTZ R2, R224, c[0x0][0x2d0], -R0.reuse ;  /* 0x0000b400e0027a23 */ /* 0x102fe20000010800 */
[----:B------:R-:W-:Y:S01]  /*5ac0*/  MOV R224, R129 ;  /* 0x0000008100e07202 */ /* 0x000fe20000000f00 */
[----:B------:R-:W-:Y:S01]  /*5ad0*/  FFMA.FTZ R0, R171, c[0x0][0x2d0], -R0 ;  /* 0x0000b400ab007a23 */ /* 0x000fe20000010800 */
[----:B----4-:R-:W-:Y:S01]  /*5ae0*/  F2FP.PACK_AB R129, R10, R11 ;  /* 0x0000000b0a81723e */ /* 0x010fe200000000ff */
[----:B------:R1:W-:Y:S01]  /*5af0*/  MUFU.EX2 R9, R2 ;  /* 0x0000000200097308 */ /* 0x0003e20000000800 */
[----:B------:R-:W-:Y:S01]  /*5b00*/  F2FP.PACK_AB R128, R234, R224 ;  /* 0x000000e0ea80723e */ /* 0x000fe200000000ff */
[C---:B------:R-:W-:Y:S06]  /*5b10*/  HMMA.16816.F32 R168, R4.reuse, R18, R84 ;  /* 0x0000001204a8723c */ /* 0x040fec0000001854 */
[----:B------:R-:W4:Y:S01]  /*5b20*/  MUFU.EX2 R8, R0 ;  /* 0x0000000000087308 */ /* 0x000f220000000800 */
[----:B------:R-:W-:Y:S01]  /*5b30*/  IMAD.MOV.U32 R86, RZ, RZ, R39 ;  /* 0x000000ffff567224 */ /* 0x000fe200078e0027 */
[----:B------:R-:W-:Y:S01]  /*5b40*/  MOV R87, R38 ;  /* 0x0000002600577202 */ /* 0x000fe20000000f00 */
[----:B------:R-:W-:Y:S01]  /*5b50*/  HMMA.16816.F32 R16, R4, R14, R44 ;  /* 0x0000000e0410723c */ /* 0x000fe2000000182c */
[----:B------:R-:W-:Y:S01]  /*5b60*/  IMAD.MOV.U32 R84, RZ, RZ, R72 ;  /* 0x000000ffff547224 */ /* 0x000fe200078e0048 */
[----:B------:R-:W-:Y:S01]  /*5b70*/  MOV R85, R73 ;  /* 0x0000004900557202 */ /* 0x000fe20000000f00 */
[----:B------:R-:W-:Y:S01]  /*5b80*/  LDSM.16.MT88.4 R12, [R199+0x7900] ;  /* 0x00790000c70c783b */ /* 0x000fe20000004200 */
[----:B-1----:R-:W-:-:S03]  /*5b90*/  MOV R2, R88 ;  /* 0x0000005800027202 */ /* 0x002fc60000000f00 */
[----:B------:R-:W-:Y:S01]  /*5ba0*/  IMAD.MOV.U32 R4, RZ, RZ, R68 ;  /* 0x000000ffff047224 */ /* 0x000fe200078e0044 */
[----:B------:R-:W-:Y:S01]  /*5bb0*/  MOV R68, R80 ;  /* 0x0000005000447202 */ /* 0x000fe20000000f00 */
[----:B------:R-:W-:Y:S01]  /*5bc0*/  IMAD.MOV.U32 R5, RZ, RZ, R70 ;  /* 0x000000ffff057224 */ /* 0x000fe200078e0046 */
[----:B----4-:R-:W-:-:S03]  /*5bd0*/  F2FP.PACK_AB R131, R8, R9 ;  /* 0x000000090883723e */ /* 0x010fc600000000ff */
[----:B------:R-:W-:Y:S01]  /*5be0*/  IMAD.MOV.U32 R6, RZ, RZ, R68 ;  /* 0x000000ffff067224 */ /* 0x000fe200078e0044 */
[----:B------:R-:W-:-:S03]  /*5bf0*/  MOV R0, R90 ;  /* 0x0000005a00007202 */ /* 0x000fc60000000f00 */
[----:B------:R-:W-:Y:S02]  /*5c00*/  HMMA.16816.F32 R160, R128, R164, R160 ;  /* 0x000000a480a0723c */ /* 0x000fe400000018a0 */
[----:B------:R-:W-:-:S06]  /*5c10*/  FADD.FTZ R0, R0, R252 ;  /* 0x000000fc00007221 */ /* 0x000fcc0000010000 */
[C---:B------:R-:W-:Y:S07]  /*5c20*/  HMMA.16816.F32 R164, R128.reuse, R166, R76 ;  /* 0x000000a680a4723c */ /* 0x040fee000000184c */
[----:B------:R-:W-:Y:S01]  /*5c30*/  IMAD.MOV.U32 R78, RZ, RZ, R36 ;  /* 0x000000ffff4e7224 */ /* 0x000fe200078e0024 */
[----:B--2---:R-:W-:Y:S01]  /*5c40*/  HMMA.16816.F32 R52, R128, R56, R124 ;  /* 0x000000388034723c */ /* 0x004fe2000000187c */
[----:B------:R-:W-:Y:S01]  /*5c50*/  MOV R77, R82 ;  /* 0x00000052004d7202 */ /* 0x000fe20000000f00 */
[----:B------:R-:W-:-:S05]  /*5c60*/  IMAD.MOV.U32 R79, RZ, RZ, R81 ;  /* 0x000000ffff4f7224 */ /* 0x000fca00078e0051 */
[----:B------:R-:W-:Y:S01]  /*5c70*/  IMAD.MOV.U32 R125, RZ, RZ, R83 ;  /* 0x000000ffff7d7224 */ /* 0x000fe200078e0053 */
[C---:B------:R-:W-:Y:S01]  /*5c80*/  HMMA.16816.F32 R36, R128.reuse, R40, R108 ;  /* 0x000000288024723c */ /* 0x040fe2000000186c */
[----:B------:R-:W-:Y:S01]  /*5c90*/  LDSM.16.MT88.4 R80, [R198+0x5900] ;  /* 0x00590000c650783b */ /* 0x000fe20000004200 */
[----:B------:R-:W-:Y:S01]  /*5ca0*/  MOV R126, R69 ;  /* 0x00000045007e7202 */ /* 0x000fe20000000f00 */
[----:B------:R-:W-:Y:S01]  /*5cb0*/  FADD.FTZ R0, R125, R0 ;  /* 0x000000007d007221 */ /* 0x000fe20000010000 */
[----:B------:R-:W-:Y:S02]  /*5cc0*/  MOV R127, R71 ;  /* 0x00000047007f7202 */ /* 0x000fe40000000f00 */
[----:B------:R-:W-:Y:S01]  /*5cd0*/  MOV R7, R79 ;  /* 0x0000004f00077202 */ /* 0x000fe20000000f00 */
[----:B------:R-:W-:Y:S01]  /*5ce0*/  IMAD.MOV.U32 R110, RZ, RZ, R89 ;  /* 0x000000ffff6e7224 */ /* 0x000fe200078e0059 */
[----:B---3--:R-:W-:Y:S01]  /*5cf0*/  HMMA.16816.F32 R44, R128, R48, R116 ;  /* 0x00000030802c723c */ /* 0x008fe20000001874 */
[----:B------:R-:W-:-:S02]  /*5d00*/  IMAD.MOV.U32 R111, RZ, RZ, R91 ;  /* 0x000000ffff6f7224 */ /* 0x000fc400078e005b */
[----:B------:R-:W-:Y:S01]  /*5d10*/  FADD.FTZ R2, R2, R110 ;  /* 0x0000006e02027221 */ /* 0x000fe20000010000 */
[----:B------:R-:W-:Y:S03]  /*5d20*/  LDSM.16.MT88.4 R88, [R200+0x5900] ;  /* 0x00590000c858783b */ /* 0x000fe60000004200 */
[----:B------:R-:W-:Y:S01]  /*5d30*/  MOV R116, R75 ;  /* 0x0000004b00747202 */ /* 0x000fe20000000f00 */
[----:B------:R-:W-:Y:S01]  /*5d40*/  FADD.FTZ R2, R111, R2 ;  /* 0x000000026f027221 */ /* 0x000fe20000010000 */
[----:B------:R-:W-:Y:S01]  /*5d50*/  HMMA.16816.F32 R132, R128, R136, R132 ;  /* 0x000000888084723c */ /* 0x000fe20000001884 */
[----:B------:R-:W-:Y:S01]  /*5d60*/  IMAD.MOV.U32 R117, RZ, RZ, R74 ;  /* 0x000000ffff757224 */ /* 0x000fe200078e004a */
[----:B------:R-:W-:Y:S01]  /*5d70*/  MOV R118, R77 ;  /* 0x0000004d00767202 */ /* 0x000fe20000000f00 */
[----:B------:R-:W-:Y:S01]  /*5d80*/  FADD.FTZ R2, R116, R2 ;  /* 0x0000000274027221 */ /* 0x000fe20000010000 */
[----:B------:R-:W1:Y:S01]  /*5d90*/  LDSM.16.MT88.4 R72, [R197+0x5900] ;  /* 0x00590000c548783b */ /* 0x000e620000004200 */
[----:B------:R-:W-:-:S02]  /*5da0*/  FADD.FTZ R0, R117, R0 ;  /* 0x0000000075007221 */ /* 0x000fc40000010000 */
[----:B------:R-:W-:Y:S01]  /*5db0*/  FADD.FTZ R4, R4, R2 ;  /* 0x0000000204047221 */ /* 0x000fe20000010000 */
[C---:B------:R-:W-:Y:S01]  /*5dc0*/  HMMA.16816.F32 R148, R128.reuse, R152, R148 ;  /* 0x000000988094723c */ /* 0x040fe20000001894 */
[----:B------:R-:W-:Y:S02]  /*5dd0*/  FADD.FTZ R2, R247, R0 ;  /* 0x00000000f7027221 */ /* 0x000fe40000010000 */
[----:B------:R-:W-:Y:S02]  /*5de0*/  IMAD.MOV.U32 R119, RZ, RZ, R78 ;  /* 0x000000ffff777224 */ /* 0x000fe400078e004e */
[----:B------:R-:W-:Y:S02]  /*5df0*/  FADD.FTZ R0, R118, R4 ;  /* 0x0000000476007221 */ /* 0x000fe40000010000 */
[----:B------:R-:W-:Y:S01]  /*5e00*/  FADD.FTZ R2, R244, R2 ;  /* 0x00000002f4027221 */ /* 0x000fe20000010000 */
[----:B------:R-:W-:Y:S01]  /*5e10*/  HMMA.16816.F32 R136, R128, R138, R96 ;  /* 0x0000008a8088723c */ /* 0x000fe20000001860 */
[----:B------:R-:W2:Y:S01]  /*5e20*/  LDSM.16.MT88.4 R96, [R199+0x5900] ;  /* 0x00590000c760783b */ /* 0x000ea20000004200 */
[----:B------:R-:W-:-:S02]  /*5e30*/  FADD.FTZ R0, R119, R0 ;  /* 0x0000000077007221 */ /* 0x000fc40000010000 */
[----:B------:R-:W-:Y:S02]  /*5e40*/  FADD.FTZ R2, R245, R2 ;  /* 0x00000002f5027221 */ /* 0x000fe40000010000 */
[----:B------:R-:W-:Y:S02]  /*5e50*/  FADD.FTZ R0, R126, R0 ;  /* 0x000000007e007221 */ /* 0x000fe40000010000 */
[C---:B------:R-:W-:Y:S01]  /*5e60*/  HMMA.16816.F32 R152, R128.reuse, R154, R104 ;  /* 0x0000009a8098723c */ /* 0x040fe20000001868 */
[----:B------:R-:W3:Y:S01]  /*5e70*/  LDSM.16.MT88.4 R104, [R197+0x7900] ;  /* 0x00790000c568783b */ /* 0x000ee20000004200 */
[----:B------:R-:W-:Y:S02]  /*5e80*/  FADD.FTZ R2, R235, R2 ;  /* 0x00000002eb027221 */ /* 0x000fe40000010000 */
[----:B------:R-:W-:Y:S02]  /*5e90*/  FADD.FTZ R0, R127, R0 ;  /* 0x000000007f007221 */ /* 0x000fe40000010000 */
[----:B------:R-:W-:Y:S01]  /*5ea0*/  FADD.FTZ R2, R223, R2 ;  /* 0x00000002df027221 */ /* 0x000fe20000010000 */
[----:B------:R-:W-:Y:S01]  /*5eb0*/  IADD3 R223, R232, -0x2, RZ ;  /* 0xfffffffee8df7810 */ /* 0x000fe20007ffe0ff */
[----:B------:R-:W-:Y:S01]  /*5ec0*/  HMMA.16816.F32 R40, R128, R42, R112 ;  /* 0x0000002a8028723c */ /* 0x000fe20000001870 */
[----:B------:R-:W4:Y:S01]  /*5ed0*/  LDSM.16.MT88.4 R112, [R198+0x7900] ;  /* 0x00790000c670783b */ /* 0x000f220000004200 */
[----:B------:R-:W-:-:S02]  /*5ee0*/  FADD.FTZ R0, R5, R0 ;  /* 0x0000000005007221 */ /* 0x000fc40000010000 */
[----:B------:R-:W-:Y:S02]  /*5ef0*/  FADD.FTZ R2, R159, R2 ;  /* 0x000000029f027221 */ /* 0x000fe40000010000 */
[----:B------:R-:W-:Y:S02]  /*5f00*/  FADD.FTZ R0, R6, R0 ;  /* 0x0000000006007221 */ /* 0x000fe40000010000 */
[----:B------:R-:W-:Y:S01]  /*5f10*/  HMMA.16816.F32 R48, R128, R50, R120 ;  /* 0x000000328030723c */ /* 0x000fe20000001878 */
[----:B------:R-:W5:Y:S01]  /*5f20*/  LDSM.16.MT88.4 R120, [R200+0x7900] ;  /* 0x00790000c878783b */ /* 0x000f620000004200 */
        /* <DEDUP_REMOVED lines=12> */
[----:B------:R-:W-:-:S03]  /*5ff0*/  FADD.FTZ R245, R8, R0 ;  /* 0x0000000008f57221 */ /* 0x000fc60000010000 */
[C---:B------:R-:W-:Y:S08]  /*6000*/  HMMA.16816.F32 R144, R128.reuse, R146, R100 ;  /* 0x000000928090723c */ /* 0x040ff00000001864 */
[C---:B------:R-:W-:Y:S08]  /*6010*/  HMMA.16816.F32 R64, R128.reuse, R66, R84 ;  /* 0x000000428040723c */ /* 0x040ff00000001854 */
[C---:B-1----:R-:W-:Y:S08]  /*6020*/  HMMA.16816.F32 R68, R128.reuse, R72, R248 ;  /* 0x000000488044723c */ /* 0x042ff000000018f8 */
[C---:B------:R-:W-:Y:S08]  /*6030*/  HMMA.16816.F32 R76, R128.reuse, R80, R240 ;  /* 0x00000050804c723c */ /* 0x040ff000000018f0 */
[C---:B------:R-:W-:Y:S08]  /*6040*/  HMMA.16816.F32 R84, R128.reuse, R88, R188 ;  /* 0x000000588054723c */ /* 0x040ff000000018bc */
        /* <DEDUP_REMOVED lines=26> */
.L_x_4186:
[----:B------:R-:W-:-:S13]  /*61f0*/  ISETP.NE.AND P0, PT, R232, c[0x0][0x32c], PT ;  /* 0x0000cb00e8007a0c */ /* 0x000fda0003f05270 */
[----:B------:R-:W-:-:S05]  /*6200*/  @P0 IMAD.HI.U32 R2, R0, c[0x0][0x330], RZ ;  /* 0x0000cc0000020a27 */ /* 0x000fca00078e00ff */
[----:B------:R-:W-:Y:S02]  /*6210*/  @P0 SHF.R.U32.HI R0, RZ, c[0x0][0x334], R2 ;  /* 0x0000cd00ff000a19 */ /* 0x000fe40000011602 */
.L_x_4187:
[----:B------:R-:W-:-:S05]  /*6220*/  MOV R2, c[0x0][0x32c] ;  /* 0x0000cb0000027a02 */ /* 0x000fca0000000f00 */
[----:B------:R-:W-:-:S04]  /*6230*/  IMAD R0, R0, R2, c[0x0][0x32c] ;  /* 0x0000cb0000007624 */ /* 0x000fc800078e0202 */
[----:B------:R-:W1:Y:S02]  /*6240*/  R2UR UR4, R0 ;  /* 0x00000000000473c2 */ /* 0x000e6400000e0000 */
[----:B-1----:R-:W-:-:S04]  /*6250*/  UISETP.LT.AND UP0, UPT, UR7, UR4, UPT ;  /* 0x000000040700728c */ /* 0x002fc8000bf01270 */
[----:B------:R-:W-:-:S03]  /*6260*/  USEL UR7, UR7, UR4, UP0 ;  /* 0x0000000407077287 */ /* 0x000fc60008000000 */
.L_x_4185:
        /* <DEDUP_REMOVED lines=12> */
[----:B------:R-:W4:Y:S01]  /*6330*/  LDL.64 R4, [R1+0x20] ;  /* 0x0000200001047983 */ /* 0x000f220000100a00 */
        /* <DEDUP_REMOVED lines=8> */
[----:B------:R4:W-:Y:S04]  /*63c0*/  STL [R1+0x14], R12 ;  /* 0x0000140c01007387 */ /* 0x0009e80000100800 */
[----:B------:R1:W-:Y:S02]  /*63d0*/  STL [R1+0xc], R2 ;  /* 0x00000c0201007387 */ /* 0x0003e40000100800 */
[----:B------:R-:W-:Y:S01]  /*63e0*/  @P0 SHF.R.U32.HI R0, RZ, c[0x0][0x2cc], R0 ;  /* 0x0000b300ff000a19 */ /* 0x000fe20000011600 */
[----:B----4-:R-:W-:Y:S01]  /*63f0*/  IMAD.X R12, RZ, RZ, R9, P6 ;  /* 0x000000ffff0c7224 */ /* 0x010fe200030e0609 */
[----:B-1----:R-:W-:-:S04]  /*6400*/  IADD3 R2, P6, R10, 0xc0, RZ ;  /* 0x000000c00a027810 */ /* 0x002fc80007fde0ff */
[----:B------:R-:W-:Y:S01]  /*6410*/  STL [R1+0x10], R12 ;  /* 0x0000100c01007387 */ /* 0x000fe20000100800 */
[----:B------:R-:W-:Y:S01]  /*6420*/  IMAD.X R10, RZ, RZ, R9, P5 ;  /* 0x000000ffff0a7224 */ /* 0x000fe200028e0609 */
[C---:B-----5:R-:W-:Y:S02]  /*6430*/  IADD3 R252, P5, R6.reuse, 0x40, RZ ;  /* 0x0000004006fc7810 */ /* 0x060fe40007fbe0ff */
[----:B------:R1:W-:Y:S03]  /*6440*/  STL [R1+0x4], R2 ;  /* 0x0000040201007387 */ /* 0x0003e60000100800 */
[----:B------:R-:W-:Y:S01]  /*6450*/  IMAD.X R251, RZ, RZ, R5, P5 ;  /* 0x000000fffffb7224 */ /* 0x000fe200028e0605 */
[----:B------:R2:W-:Y:S01]  /*6460*/  STL [R1+0x8], R10 ;  /* 0x0000080a01007387 */ /* 0x0005e20000100800 */
[----:B------:R-:W-:-:S05]  /*6470*/  IADD3 R248, P5, R6, 0xc0, RZ ;  /* 0x000000c006f87810 */ /* 0x000fca0007fbe0ff */
[----:B------:R-:W-:Y:S02]  /*6480*/  IMAD.X R247, RZ, RZ, R5, P5 ;  /* 0x000000fffff77224 */ /* 0x000fe400028e0605 */
[----:B-1----:R-:W-:Y:S01]  /*6490*/  IMAD.X R2, RZ, RZ, R9, P6 ;  /* 0x000000ffff027224 */ /* 0x002fe200030e0609 */
[----:B------:R-:W-:-:S04]  /*64a0*/  IADD3 R250, P6, R6, 0x80, RZ ;  /* 0x0000008006fa7810 */ /* 0x000fc80007fde0ff */
[----:B------:R2:W-:Y:S01]  /*64b0*/  STL [R1], R2 ;  /* 0x0000000201007387 */ /* 0x0005e20000100800 */
[----:B------:R-:W-:-:S03]  /*64c0*/  IADD3.X R249, RZ, R5, RZ, P6, !PT ;  /* 0x00000005fff97210 */ /* 0x000fc600037fe4ff */
[----:B------:R2:W-:Y:S04]  /*64d0*/  @P0 STL [R1+0x38], R0 ;  /* 0x0000380001000387 */ /* 0x0005e80000100800 */
.L_x_4197:
[----:B------:R-:W3:Y:S01]  /*64e0*/  LDL.64 R236, [R1+0x30] ;  /* 0x0000300001ec7983 */ /* 0x000ee20000100a00 */
[----:B------:R-:W-:Y:S04]  /*64f0*/  DEPBAR.LE SB0, 0x0 ;  /* 0x000080000000791a */ /* 0x000fe80000000000 */
[----:B------:R-:W4:Y:S01]  /*6500*/  LDL.64 R230, [R1+0x18] ;  /* 0x0000180001e67983 */ /* 0x000f220000100a00 */
[----:B------:R-:W-:Y:S01]  /*6510*/  ISETP.GT.AND P6, PT, R233, R224, PT ;  /* 0x000000e0e900720c */ /* 0x000fe20003fc4270 */
[----:B------:R-:W-:Y:S02]  /*6520*/  IMAD.MOV.U32 R234, RZ, RZ, c[0x0][0x208] ;  /* 0x00008200ffea7624 */ /* 0x000fe400078e00ff */
[----:B------:R-:W5:Y:S01]  /*6530*/  LDL R232, [R1+0x14] ;  /* 0x0000140001e87983 */ /* 0x000f620000100800 */
[----:B------:R-:W-:Y:S03]  /*6540*/  IMAD.MOV.U32 R235, RZ, RZ, c[0x0][0x20c] ;  /* 0x00008300ffeb7624 */ /* 0x000fe600078e00ff */
[----:B--2---:R-:W2:Y:S04]  /*6550*/  LDL R229, [R1+0x10] ;  /* 0x0000100001e57983 */ /* 0x004ea80000100800 */
[----:B------:R-:W2:Y:S02]  /*6560*/  LDL R228, [R1+0xc] ;  /* 0x00000c0001e47983 */ /* 0x000ea40000100800 */
[----:B------:R-:W-:Y:S01]  /*6570*/  @!P6 SHF.R.S32.HI R0, RZ, 0x1f, R224 ;  /* 0x0000001fff00e819 */ /* 0x000fe200000114e0 */
[----:B------:R-:W-:Y:S01]  /*6580*/  @!P6 IMAD.WIDE.U32 R2, R224, c[0x0][0x208], RZ ;  /* 0x00008200e002ea25 */ /* 0x000fe200078e00ff */
[----:B------:R-:W2:Y:S03]  /*6590*/  LDL R226, [R1+0x8] ;  /* 0x0000080001e27983 */ /* 0x000ea60000100800 */
[----:B------:R-:W-:Y:S01]  /*65a0*/  @!P6 IMAD R0, R0, c[0x0][0x208], RZ ;  /* 0x000082000000ea24 */ /* 0x000fe200078e02ff */
[----:B------:R-:W2:Y:S03]  /*65b0*/  LDL R227, [R1+0x4] ;  /* 0x0000040001e37983 */ /* 0x000ea60000100800 */
[----:B------:R-:W-:Y:S01]  /*65c0*/  @!P6 IMAD R20, R224, c[0x0][0x20c], R0 ;  /* 0x00008300e014ea24 */ /* 0x000fe200078e0200 */
[----:B------:R-:W2:Y:S01]  /*65d0*/  LDL R223, [R1] ;  /* 0x0000000001df7983 */ /* 0x000ea20000100800 */
[C---:B------:R-:W-:Y:S02]  /*65e0*/  @!P6 IMAD.SHL.U32 R0, R2.reuse, 0x40, RZ ;  /* 0x000000400200e824 */ /* 0x040fe400078e00ff */
[----:B------:R-:W-:Y:S01]  /*65f0*/  @!P6 IMAD.IADD R28, R3, 0x1, R20 ;  /* 0x00000001031ce824 */ /* 0x000fe200078e0214 */
[----:B------:R-:W-:Y:S04]  /*6600*/  BAR.SYNC.DEFER_BLOCKING 0x0 ;  /* 0x0000000000007b1d */ /* 0x000fe80000010000 */
[----:B------:R-:W-:Y:S02]  /*6610*/  @!P6 SHF.L.U64.HI R2, R2, 0x6, R28 ;  /* 0x000000060202e819 */ /* 0x000fe4000001021c */
[----:B------:R-:W-:Y:S04]  /*6620*/  LDSM.16.M88.4 R32, [R203+0x10100] ;  /* 0x01010000cb20783b */ /* 0x000fe80000000200 */
[----:B------:R-:W1:Y:S04]  /*6630*/  LDSM.16.M88.4 R8, [R196+0x8100] ;  /* 0x00810000c408783b */ /* 0x000e680000000200 */
[----:B------:R-:W1:Y:S04]  /*6640*/  LDSM.16.M88.4 R16, [R196+0x8900] ;  /* 0x00890000c410783b */ /* 0x000e680000000200 */
[----:B------:R-:W1:Y:S04]  /*6650*/  LDSM.16.M88.4 R24, [R196+0x9100] ;  /* 0x00910000c418783b */ /* 0x000e680000000200 */
[----:B------:R-:W3:Y:S04]  /*6660*/  LDSM.16.M88.4 R168, [R196+0x9900] ;  /* 0x00990000c4a8783b */ /* 0x000ee80000000200 */
[----:B------:R-:W-:Y:S04]  /*6670*/  LDSM.16.M88.4 R172, [R204+0x10100] ;  /* 0x01010000ccac783b */ /* 0x000fe80000000200 */
[----:B------:R-:W2:Y:S04]  /*6680*/  LDSM.16.M88.4 R176, [R207] ;  /* 0x00000000cfb0783b */ /* 0x000ea80000000200 */
[----:B------:R-:W2:Y:S04]  /*6690*/  LDSM.16.M88.4 R180, [R222] ;  /* 0x00000000deb4783b */ /* 0x000ea80000000200 */
[----:B------:R-:W2:Y:S04]  /*66a0*/  LDSM.16.M88.4 R184, [R221] ;  /* 0x00000000ddb8783b */ /* 0x000ea80000000200 */
[----:B------:R-:W2:Y:S01]  /*66b0*/  LDSM.16.M88.4 R188, [R220] ;  /* 0x00000000dcbc783b */ /* 0x000ea20000000200 */
[C---:B-1----:R-:W-:Y:S08]  /*66c0*/  HMMA.16816.F32 R4, R32.reuse, R8, RZ ;  /* 0x000000082004723c */ /* 0x042ff000000018ff */
[C---:B------:R-:W-:Y:S08]  /*66d0*/  HMMA.16816.F32 R8, R32.reuse, R10, RZ ;  /* 0x0000000a2008723c */ /* 0x040ff000000018ff */
[C---:B------:R-:W-:Y:S08]  /*66e0*/  HMMA.16816.F32 R12, R32.reuse, R16, RZ ;  /* 0x00000010200c723c */ /* 0x040ff000000018ff */
[C---:B------:R-:W-:Y:S08]  /*66f0*/  HMMA.16816.F32 R16, R32.reuse, R18, RZ ;  /* 0x000000122010723c */ /* 0x040ff000000018ff */
[C---:B------:R-:W-:Y:S08]  /*6700*/  HMMA.16816.F32 R20, R32.reuse, R24, RZ ;  /* 0x000000182014723c */ /* 0x040ff000000018ff */
[C---:B------:R-:W-:Y:S01]  /*6710*/  HMMA.16816.F32 R24, R32.reuse, R26, RZ ;  /* 0x0000001a2018723c */ /* 0x040fe200000018ff */
[----:B---3--:R-:W-:Y:S04]  /*6720*/  @!P6 IADD3 R3, P5, R0, R236, RZ ;  /* 0x000000ec0003e210 */ /* 0x008fe80007fbe0ff */
[C---:B------:R-:W-:Y:S01]  /*6730*/  @!P6 LEA R192, P0, R3.reuse, c[0x0][0x1f8], 0x1 ;  /* 0x00007e0003c0ea11 */ /* 0x040fe200078008ff */
[----:B----4-:R-:W-:Y:S06]  /*6740*/  @!P6 IMAD.X R28, R2, 0x1, R231, P5 ;  /* 0x00000001021ce824 */ /* 0x010fec00028e06e7 */
[----:B------:R-:W-:Y:S02]  /*6750*/  @!P6 LEA.HI.X R193, R3, c[0x0][0x1fc], R28, 0x1, P0 ;  /* 0x00007f0003c1ea11 */ /* 0x000fe400000f0c1c */
[C---:B------:R-:W-:Y:S01]  /*6760*/  HMMA.16816.F32 R28, R32.reuse, R168, RZ ;  /* 0x000000a8201c723c */ /* 0x040fe200000018ff */
[----:B-----5:R-:W-:Y:S02]  /*6770*/  @!P6 IADD3 R3, P0, R0, R232, RZ ;  /* 0x000000e80003e210 */ /* 0x020fe40007f1e0ff */
[----:B------:R-:W-:Y:S01]  /*6780*/  @!PT LDS RZ, [RZ] ;  /* 0x00000000fffff984 */ /* 0x000fe20000000800 */
[----:B------:R-:W-:Y:S01]  /*6790*/  @!PT LDS RZ, [RZ] ;  /* 0x00000000fffff984 */ /* 0x000fe20000000800 */
[----:B------:R-:W-:Y:S01]  /*67a0*/  @!PT LDS RZ, [RZ] ;  /* 0x00000000fffff984 */ /* 0x000fe20000000800 */
[----:B------:R1:W-:Y:S02]  /*67b0*/  @!P6 LDGSTS.E.BYPASS.LTC128B.128 [R225+0x100], [R192.64], !P4 ;  /* 0x00100000c0e1efae */ /* 0x0003e4000e101d4c */
[C---:B------:R-:W-:Y:S01]  /*67c0*/  @!P6 LEA R194, P5, R3.reuse, c[0x0][0x1f8], 0x1 ;  /* 0x00007e0003c2ea11 */ /* 0x040fe200078a08ff */
[----:B--2---:R-:W-:Y:S01]  /*67d0*/  @!P6 IMAD.X R159, R2, 0x1, R229, P0 ;  /* 0x00000001029fe824 */ /* 0x004fe200000e06e5 */
[----:B------:R-:W-:Y:S01]  /*67e0*/  @!P6 IADD3 R156, P0, R0, R228, RZ ;  /* 0x000000e4009ce210 */ /* 0x000fe20007f1e0ff */
[----:B------:R-:W-:Y:S04]  /*67f0*/  HMMA.16816.F32 R32, R32, R170, RZ ;  /* 0x000000aa2020723c */ /* 0x000fe800000018ff */
[----:B------:R-:W-:Y:S01]  /*6800*/  @!P6 IMAD.X R169, R2, 0x1, R226, P0 ;  /* 0x0000000102a9e824 */ /* 0x000fe200000e06e2 */
[----:B------:R-:W-:Y:S02]  /*6810*/  @!P6 LEA.HI.X R195, R3, c[0x0][0x1fc], R159, 0x1, P5 ;  /* 0x00007f0003c3ea11 */ /* 0x000fe400028f0c9f */
[C---:B------:R-:W-:Y:S01]  /*6820*/  @!P6 LEA R168, P0, R156.reuse, c[0x0][0x1f8], 0x1 ;  /* 0x00007e009ca8ea11 */ /* 0x040fe200078008ff */
[C---:B------:R-:W-:Y:S02]  /*6830*/  HMMA.16816.F32 R4, R172.reuse, R176, R4 ;  /* 0x000000b0ac04723c */ /* 0x040fe40000001804 */
[----:B------:R2:W-:Y:S03]  /*6840*/  @!P6 LDGSTS.E.BYPASS.LTC128B.128 [R225+0x2100], [R194.64], !P3 ;  /* 0x02100000c2e1efae */ /* 0x0005e6000d901d4c */
[----:B------:R-:W-:Y:S02]  /*6850*/  @!P6 LEA.HI.X R169, R156, c[0x0][0x1fc], R169, 0x1, P0 ;  /* 0x00007f009ca9ea11 */ /* 0x000fe400000f0ca9 */
[-C--:B------:R-:W-:Y:S01]  /*6860*/  @!P6 IADD3 R3, P5, R0, R227.reuse, RZ ;  /* 0x000000e30003e210 */ /* 0x080fe20007fbe0ff */
[C---:B------:R-:W-:Y:S02]  /*6870*/  HMMA.16816.F32 R8, R172.reuse, R178, R8 ;  /* 0x000000b2ac08723c */ /* 0x040fe40000001808 */
[----:B------:R3:W-:Y:S02]  /*6880*/  @!P6 LDGSTS.E.BYPASS.LTC128B.128 [R225+0x4100], [R168.64], !P2 ;  /* 0x04100000a8e1efae */ /* 0x0007e4000d101d4c */
[----:B------:R-:W-:Y:S01]  /*6890*/  @!P6 IMAD.X R159, R2, 0x1, R223, P5 ;  /* 0x00000001029fe824 */ /* 0x000fe200028e06df */
[----:B------:R-:W-:Y:S02]  /*68a0*/  @!P6 LEA R0, P0, R234, R0, 0x5 ;  /* 0x00000000ea00e211 */ /* 0x000fe400078028ff */
[C---:B-1----:R-:W-:Y:S01]  /*68b0*/  @!P6 LEA R192, P5, R3.reuse, c[0x0][0x1f8], 0x1 ;  /* 0x00007e0003c0ea11 */ /* 0x042fe200078a08ff */
[C---:B------:R-:W-:Y:S04]  /*68c0*/  HMMA.16816.F32 R12, R172.reuse, R180, R12 ;  /* 0x000000b4ac0c723c */ /* 0x040fe8000000180c */
[----:B------:R-:W-:Y:S02]  /*68d0*/  @!P6 LEA.HI.X R193, R3, c[0x0][0x1fc], R159, 0x1, P5 ;  /* 0x00007f0003c1ea11 */ /* 0x000fe400028f0c9f */
[----:B------:R-:W-:Y:S02]  /*68e0*/  @!P6 IADD3 R156, P5, R0, R236, RZ ;  /* 0x000000ec009ce210 */ /* 0x000fe40007fbe0ff */
[C---:B------:R-:W-:Y:S01]  /*68f0*/  HMMA.16816.F32 R16, R172.reuse, R182, R16 ;  /* 0x000000b6ac10723c */ /* 0x040fe20000001810 */
[----:B------:R2:W-:Y:S03]  /*6900*/  @!P6 LDGSTS.E.BYPASS.LTC128B.128 [R225+0x6100], [R192.64], !P1 ;  /* 0x06100000c0e1efae */ /* 0x0005e6000c901d4c */
[----:B------:R-:W-:Y:S02]  /*6910*/  @!P6 LEA.HI.X R2, R234, R2, R235, 0x5, P0 ;  /* 0x00000002ea02e211 */ /* 0x000fe400000f2ceb */
[----:B------:R-:W-:Y:S02]  /*6920*/  @!P6 IADD3 R3, P0, R0, R232, RZ ;  /* 0x000000e80003e210 */ /* 0x000fe40007f1e0ff */
[C---:B------:R-:W-:Y:S04]  /*6930*/  HMMA.16816.F32 R20, R172.reuse, R184, R20 ;  /* 0x000000b8ac14723c */ /* 0x040fe80000001814 */
[----:B------:R-:W-:Y:S01]  /*6940*/  @!P6 IMAD.X R159, R2, 0x1, R231, P5 ;  /* 0x00000001029fe824 */ /* 0x000fe200028e06e7 */
[----:B------:R-:W-:Y:S01]  /*6950*/  @!P6 LEA R176, P5, R156, c[0x0][0x1f8], 0x1 ;  /* 0x00007e009cb0ea11 */ /* 0x000fe200078a08ff */
[----:B---3--:R-:W-:Y:S01]  /*6960*/  @!P6 IMAD.X R168, R2, 0x1, R229, P0 ;  /* 0x0000000102a8e824 */ /* 0x008fe200000e06e5 */
[C---:B------:R-:W-:Y:S01]  /*6970*/  @!P6 LEA R170, P0, R3.reuse, c[0x0][0x1f8], 0x1 ;  /* 0x00007e0003aaea11 */ /* 0x040fe200078008ff */
[C---:B------:R-:W-:Y:S01]  /*6980*/  HMMA.16816.F32 R24, R172.reuse, R186, R24 ;  /* 0x000000baac18723c */ /* 0x040fe20000001818 */
[----:B------:R-:W3:Y:S03]  /*6990*/  LDL.64 R230, [R1+0x28] ;  /* 0x0000280001e67983 */ /* 0x000ee60000100a00 */
[----:B------:R-:W-:Y:S01]  /*69a0*/  @!P6 LEA.HI.X R177, R156, c[0x0][0x1fc], R159, 0x1, P5 ;  /* 0x00007f009cb1ea11 */ /* 0x000fe200028f0c9f */
[----:B------:R-:W-:Y:S01]  /*69b0*/  IMAD.MOV.U32 R229, RZ, RZ, 0x5 ;  /* 0x00000005ffe57424 */ /* 0x000fe200078e00ff */
[----:B------:R-:W-:Y:S02]  /*69c0*/  @!P6 LEA.HI.X R171, R3, c[0x0][0x1fc], R168, 0x1, P0 ;  /* 0x00007f0003abea11 */ /* 0x000fe400000f0ca8 */
[C---:B------:R-:W-:Y:S01]  /*69d0*/  HMMA.16816.F32 R28, R172.reuse, R188, R28 ;  /* 0x000000bcac1c723c */ /* 0x040fe2000000181c */
[----:B------:R1:W-:Y:S03]  /*69e0*/  @!P6 LDGSTS.E.BYPASS.LTC128B.128 [R225+0x1100], [R176.64], !P4 ;  /* 0x01100000b0e1efae */ /* 0x0003e6000e101d4c */
[C---:B------:R-:W-:Y:S01]  /*69f0*/  @!P6 IADD3 R3, P5, R0.reuse, R228, RZ ;  /* 0x000000e40003e210 */ /* 0x040fe20007fbe0ff */
[----:B------:R4:W-:Y:S01]  /*6a00*/  @!P6 LDGSTS.E.BYPASS.LTC128B.128 [R225+0x3100], [R170.64], !P3 ;  /* 0x03100000aae1efae */ /* 0x0009e2000d901d4c */
[----:B------:R-:W-:Y:S01]  /*6a10*/  @!P6 IADD3 R0, P0, R0, R227, RZ ;  /* 0x000000e30000e210 */ /* 0x000fe20007f1e0ff */
[----:B------:R-:W-:Y:S01]  /*6a20*/  IMAD.MOV.U32 R228, RZ, RZ, c[0x0][0x1e0] ;  /* 0x00007800ffe47624 */ /* 0x000fe200078e00ff */
[----:B------:R-:W-:Y:S04]  /*6a30*/  HMMA.16816.F32 R32, R172, R190, R32 ;  /* 0x000000beac20723c */ /* 0x000fe80000001820 */
[C---:B------:R-:W-:Y:S01]  /*6a40*/  @!P6 IMAD.X R159, R2.reuse, 0x1, R226, P5 ;  /* 0x00000001029fe824 */ /* 0x040fe200028e06e2 */
[C---:B------:R-:W-:Y:S01]  /*6a50*/  @!P6 LEA R168, P5, R3.reuse, c[0x0][0x1f8], 0x1 ;  /* 0x00007e0003a8ea11 */ /* 0x040fe200078a08ff */
[----:B------:R-:W-:Y:S01]  /*6a60*/  @!P6 IMAD.X R156, R2, 0x1, R223, P0 ;  /* 0x00000001029ce824 */ /* 0x000fe200000e06df */
[C---:B------:R-:W-:Y:S01]  /*6a70*/  @!P6 LEA R2, P0, R0.reuse, c[0x0][0x1f8], 0x1 ;  /* 0x00007e000002ea11 */ /* 0x040fe200078008ff */
[----:B------:R-:W5:Y:S01]  /*6a80*/  LDL.64 R226, [R1+0x20] ;  /* 0x0000200001e27983 */ /* 0x000f620000100a00 */
[----:B------:R-:W-:Y:S03]  /*6a90*/  @!P6 LEA.HI.X R169, R3, c[0x0][0x1fc], R159, 0x1, P5 ;  /* 0x00007f0003a9ea11 */ /* 0x000fe600028f0c9f */
[----:B------:R-:W-:Y:S01]  /*6aa0*/  @!P6 LEA.HI.X R3, R0, c[0x0][0x1fc], R156, 0x1, P0 ;  /* 0x00007f000003ea11 */ /* 0x000fe200000f0c9c */
[----:B------:R-:W-:Y:S01]  /*6ab0*/  IMAD.MOV.U32 R223, RZ, RZ, c[0x0][0x1e0] ;  /* 0x00007800ffdf7624 */ /* 0x000fe200078e00ff */
[----:B------:R4:W-:Y:S01]  /*6ac0*/  @!P6 LDGSTS.E.BYPASS.LTC128B.128 [R225+0x5100], [R168.64], !P2 ;  /* 0x05100000a8e1efae */ /* 0x0009e2000d101d4c */
[----:B------:R-:W-:Y:S02]  /*6ad0*/  SHF.L.U64.HI R228, R228, R229, c[0x0][0x1e4] ;  /* 0x00007900e4e47619 */ /* 0x000fe400000102e5 */
[----:B------:R-:W-:Y:S01]  /*6ae0*/  IMAD.SHL.U32 R223, R223, 0x20, RZ ;  /* 0x00000020dfdf7824 */ /* 0x000fe200078e00ff */
[----:B------:R4:W-:Y:S01]  /*6af0*/  @!P6 LDGSTS.E.BYPASS.LTC128B.128 [R225+0x7100], [R2.64], !P1 ;  /* 0x0710000002e1efae */ /* 0x0009e2000c901d4c */
[C---:B------:R-:W-:Y:S03]  /*6b00*/  ISETP.GT.AND P6, PT, R224.reuse, R233, PT ;  /* 0x000000e9e000720c */ /* 0x040fe60003fc4270 */
[----:B--2---:R-:W-:Y:S04]  /*6b10*/  LDSM.16.M88.4 R192, [R202+0x8100] ;  /* 0x00810000cac0783b */ /* 0x004fe80000000200 */
[----:B-1----:R-:W-:Y:S04]  /*6b20*/  LDSM.16.M88.4 R176, [R202+0x8900] ;  /* 0x00890000cab0783b */ /* 0x002fe80000000200 */
[----:B------:R-:W-:Y:S04]  /*6b30*/  LDSM.16.M88.4 R180, [R202+0x9100] ;  /* 0x00910000cab4783b */ /* 0x000fe80000000200 */
[----:B------:R-:W-:Y:S04]  /*6b40*/  LDSM.16.M88.4 R172, [R202+0x9900] ;  /* 0x00990000caac783b */ /* 0x000fe80000000200 */
[----:B------:R-:W-:Y:S04]  /*6b50*/  LDSM.16.M88.4 R184, [R205+0x10100] ;  /* 0x01010000cdb8783b */ /* 0x000fe80000000200 */
[----:B----4-:R-:W1:Y:S01]  /*6b60*/  LDSM.16.M88.4 R168, [R206+0x10100] ;  /* 0x01010000cea8783b */ /* 0x010e620000000200 */
[----:B------:R-:W-:Y:S03]  /*6b70*/  @P6 IADD3 R2, R224, -0x1, RZ ;  /* 0xffffffffe0026810 */ /* 0x000fe60007ffe0ff */
[----:B------:R-:W0:Y:S01]  /*6b80*/  LDGDEPBAR ;  /* 0x00000000000079af */ /* 0x000e220000000000 */
[----:B------:R-:W-:Y:S03]  /*6b90*/  @P6 SHF.R.S32.HI R0, RZ, 0x1f, R2 ;  /* 0x0000001fff006819 */ /* 0x000fe60000011402 */
[----:B------:R-:W2:Y:S02]  /*6ba0*/  LDSM.16.M88.4 R188, [R201] ;  /* 0x00000000c9bc783b */ /* 0x000ea40000000200 */
[----:B------:R-:W-:Y:S04]  /*6bb0*/  @P6 IMAD R0, R0, c[0x0][0x1e0], RZ ;  /* 0x0000780000006a24 */ /* 0x000fe800078e02ff */
[C---:B------:R-:W-:Y:S02]  /*6bc0*/  @P6 IMAD R0, R2.reuse, c[0x0][0x1e4], R0 ;  /* 0x0000790002006a24 */ /* 0x040fe400078e0200 */
[----:B------:R-:W-:Y:S04]  /*6bd0*/  @P6 IMAD.WIDE.U32 R2, R2, c[0x0][0x1e0], RZ ;  /* 0x0000780002026a25 */ /* 0x000fe800078e00ff */
[----:B------:R-:W-:Y:S02]  /*6be0*/  @P6 IMAD.IADD R3, R3, 0x1, R0 ;  /* 0x0000000103036824 */ /* 0x000fe400078e0200 */
[C---:B------:R-:W-:Y:S03]  /*6bf0*/  @P6 IMAD.SHL.U32 R0, R2.reuse, 0x40, RZ ;  /* 0x0000004002006824 */ /* 0x040fe600078e00ff */
[----:B------:R-:W-:Y:S02]  /*6c00*/  @P6 SHF.L.U64.HI R2, R2, 0x6, R3 ;  /* 0x0000000602026819 */ /* 0x000fe40000010203 */
[C---:B------:R-:W-:Y:S01]  /*6c10*/  @P6 IADD3 R159, P5, R0.reuse, R252, RZ ;  /* 0x000000fc009f6210 */ /* 0x040fe20007fbe0ff */
[C---:B-1----:R-:W-:Y:S08]  /*6c20*/  HMMA.16816.F32 R4, R168.reuse, R192, R4 ;  /* 0x000000c0a804723c */ /* 0x042ff00000001804 */
[C---:B------:R-:W-:Y:S01]  /*6c30*/  HMMA.16816.F32 R8, R168.reuse, R194, R8 ;  /* 0x000000c2a808723c */ /* 0x040fe20000001808 */
[----:B------:R-:W1:Y:S07]  /*6c40*/  LDSM.16.M88.4 R192, [R201+0x800] ;  /* 0x00080000c9c0783b */ /* 0x000e6e0000000200 */
[C---:B------:R-:W-:Y:S08]  /*6c50*/  HMMA.16816.F32 R12, R168.reuse, R176, R12 ;  /* 0x000000b0a80c723c */ /* 0x040ff0000000180c */
[C---:B------:R-:W-:Y:S01]  /*6c60*/  HMMA.16816.F32 R16, R168.reuse, R178, R16 ;  /* 0x000000b2a810723c */ /* 0x040fe20000001810 */
[----:B------:R-:W4:Y:S07]  /*6c70*/  LDSM.16.M88.4 R176, [R201+0x1000] ;  /* 0x00100000c9b0783b */ /* 0x000f2e0000000200 */
[C---:B------:R-:W-:Y:S08]  /*6c80*/  HMMA.16816.F32 R20, R168.reuse, R180, R20 ;  /* 0x000000b4a814723c */ /* 0x040ff00000001814 */
[C---:B------:R-:W-:Y:S01]  /*6c90*/  HMMA.16816.F32 R24, R168.reuse, R182, R24 ;  /* 0x000000b6a818723c */ /* 0x040fe20000001818 */
[----:B------:R-:W-:Y:S07]  /*6ca0*/  LDSM.16.M88.4 R180, [R196+0xa100] ;  /* 0x00a10000c4b4783b */ /* 0x000fee0000000200 */
[C---:B------:R-:W-:Y:S08]  /*6cb0*/  HMMA.16816.F32 R28, R168.reuse, R172, R28 ;  /* 0x000000aca81c723c */ /* 0x040ff0000000181c */
[----:B------:R-:W-:Y:S01]  /*6cc0*/  HMMA.16816.F32 R32, R168, R174, R32 ;  /* 0x000000aea820723c */ /* 0x000fe20000001820 */
[----:B------:R-:W4:Y:S04]  /*6cd0*/  LDSM.16.M88.4 R168, [R201+0x1800] ;  /* 0x00180000c9a8783b */ /* 0x000f280000000200 */
[----:B------:R-:W4:Y:S03]  /*6ce0*/  LDSM.16.M88.4 R172, [R203+0x14100] ;  /* 0x01410000cbac783b */ /* 0x000f260000000200 */
[C---:B--2---:R-:W-:Y:S08]  /*6cf0*/  HMMA.16816.F32 R4, R184.reuse, R188, R4 ;  /* 0x000000bcb804723c */ /* 0x044ff00000001804 */
[C---:B------:R-:W-:Y:S01]  /*6d00*/  HMMA.16816.F32 R8, R184.reuse, R190, R8 ;  /* 0x000000beb808723c */ /* 0x040fe20000001808 */
[----:B------:R-:W2:Y:S07]  /*6d10*/  LDSM.16.M88.4 R188, [R196+0xa900] ;  /* 0x00a90000c4bc783b */ /* 0x000eae0000000200 */
[C---:B-1----:R-:W-:Y:S08]  /*6d20*/  HMMA.16816.F32 R12, R184.reuse, R192, R12 ;  /* 0x000000c0b80c723c */ /* 0x042ff0000000180c */
[C---:B------:R-:W-:Y:S01]  /*6d30*/  HMMA.16816.F32 R16, R184.reuse, R194, R16 ;  /* 0x000000c2b810723c */ /* 0x040fe20000001810 */
[----:B------:R-:W1:Y:S07]  /*6d40*/  LDSM.16.M88.4 R192, [R196+0xb100] ;  /* 0x00b10000c4c0783b */ /* 0x000e6e0000000200 */
[C---:B----4-:R-:W-:Y:S08]  /*6d50*/  HMMA.16816.F32 R20, R184.reuse, R176, R20 ;  /* 0x000000b0b814723c */ /* 0x050ff00000001814 */
[C---:B------:R-:W-:Y:S01]  /*6d60*/  HMMA.16816.F32 R24, R184.reuse, R178, R24 ;  /* 0x000000b2b818723c */ /* 0x040fe20000001818 */
[----:B------:R-:W4:Y:S07]  /*6d70*/  LDSM.16.M88.4 R176, [R196+0xb900] ;  /* 0x00b90000c4b0783b */ /* 0x000f2e0000000200 */
[C---:B------:R-:W-:Y:S08]  /*6d80*/  HMMA.16816.F32 R28, R184.reuse, R168, R28 ;  /* 0x000000a8b81c723c */ /* 0x040ff0000000181c */
[----:B------:R-:W-:Y:S01]  /*6d90*/  HMMA.16816.F32 R32, R184, R170, R32 ;  /* 0x000000aab820723c */ /* 0x000fe20000001820 */
[----:B------:R-:W-:Y:S04]  /*6da0*/  LDSM.16.M88.4 R168, [R204+0x14100] ;  /* 0x01410000cca8783b */ /* 0x000fe80000000200 */
[----:B------:R-:W-:Y:S03]  /*6db0*/  LDSM.16.M88.4 R184, [R218] ;  /* 0x00000000dab8783b */ /* 0x000fe60000000200 */
        /* <DEDUP_REMOVED lines=9> */
[C---:B----4-:R-:W-:Y:S08]  /*6e50*/  HMMA.16816.F32 R28, R172.reuse, R176, R28 ;  /* 0x000000b0ac1c723c */ /* 0x050ff0000000181c */
[----:B------:R-:W-:Y:S01]  /*6e60*/  HMMA.16816.F32 R32, R172, R178, R32 ;  /* 0x000000b2ac20723c */ /* 0x000fe20000001820 */
[----:B------:R-:W-:Y:S04]  /*6e70*/  LDSM.16.M88.4 R172, [R206+0x14100] ;  /* 0x01410000ceac783b */ /* 0x000fe80000000200 */
[----:B------:R-:W4:Y:S03]  /*6e80*/  LDSM.16.M88.4 R176, [R202+0xa100] ;  /* 0x00a10000cab0783b */ /* 0x000f260000000200 */
[C---:B------:R-:W-:Y:S08]  /*6e90*/  HMMA.16816.F32 R4, R168.reuse, R180, R4 ;  /* 0x000000b4a804723c */ /* 0x040ff00000001804 */
[C---:B------:R-:W-:Y:S01]  /*6ea0*/  HMMA.16816.F32 R8, R168.reuse, R182, R8 ;  /* 0x000000b6a808723c */ /* 0x040fe20000001808 */
[----:B------:R-:W4:Y:S03]  /*6eb0*/  LDSM.16.M88.4 R180, [R202+0xa900] ;  /* 0x00a90000cab4783b */ /* 0x000f260000000200 */
[----:B---3--:R-:W-:Y:S04]  /*6ec0*/  @P6 IADD3 R3, P0, R0, R230, RZ ;  /* 0x000000e600036210 */ /* 0x008fe80007f1e0ff */
[C---:B------:R-:W-:Y:S08]  /*6ed0*/  HMMA.16816.F32 R12, R168.reuse, R184, R12 ;  /* 0x000000b8a80c723c */ /* 0x040ff0000000180c */
[C---:B------:R-:W-:Y:S01]  /*6ee0*/  HMMA.16816.F32 R16, R168.reuse, R186, R16 ;  /* 0x000000baa810723c */ /* 0x040fe20000001810 */
[----:B------:R-:W3:Y:S07]  /*6ef0*/  LDSM.16.M88.4 R184, [R202+0xb100] ;  /* 0x00b10000cab8783b */ /* 0x000eee0000000200 */
[C---:B--2---:R-:W-:Y:S04]  /*6f00*/  HMMA.16816.F32 R20, R168.reuse, R188, R20 ;  /* 0x000000bca814723c */ /* 0x044fe80000001814 */
[----:B-----5:R-:W-:Y:S04]  /*6f10*/  @P6 IMAD.X R156, R2, 0x1, R227, P0 ;  /* 0x00000001029c6824 */ /* 0x020fe800000e06e3 */
[C---:B------:R-:W-:Y:S01]  /*6f20*/  HMMA.16816.F32 R24, R168.reuse, R190, R24 ;  /* 0x000000bea818723c */ /* 0x040fe20000001818 */
[----:B------:R-:W2:Y:S07]  /*6f30*/  LDSM.16.M88.4 R188, [R202+0xb900] ;  /* 0x00b90000cabc783b */ /* 0x000eae0000000200 */
[C---:B-1----:R-:W-:Y:S08]  /*6f40*/  HMMA.16816.F32 R28, R168.reuse, R192, R28 ;  /* 0x000000c0a81c723c */ /* 0x042ff0000000181c */
[----:B------:R-:W-:Y:S01]  /*6f50*/  HMMA.16816.F32 R32, R168, R194, R32 ;  /* 0x000000c2a820723c */ /* 0x000fe20000001820 */
[----:B------:R-:W-:Y:S04]  /*6f60*/  LDSM.16.M88.4 R168, [R205+0x14100] ;  /* 0x01410000cda8783b */ /* 0x000fe80000000200 */
[----:B------:R-:W1:Y:S03]  /*6f70*/  LDSM.16.M88.4 R192, [R201+0x2000] ;  /* 0x00200000c9c0783b */ /* 0x000e660000000200 */
[C---:B----4-:R-:W-:Y:S08]  /*6f80*/  HMMA.16816.F32 R4, R172.reuse, R176, R4 ;  /* 0x000000b0ac04723c */ /* 0x050ff00000001804 */
[C---:B------:R-:W-:Y:S01]  /*6f90*/  HMMA.16816.F32 R8, R172.reuse, R178, R8 ;  /* 0x000000b2ac08723c */ /* 0x040fe20000001808 */
[----:B------:R-:W4:Y:S07]  /*6fa0*/  LDSM.16.M88.4 R176, [R201+0x2800] ;  /* 0x00280000c9b0783b */ /* 0x000f2e0000000200 */
[C---:B------:R-:W-:Y:S08]  /*6fb0*/  HMMA.16816.F32 R12, R172.reuse, R180, R12 ;  /* 0x000000b4ac0c723c */ /* 0x040ff0000000180c */
[C---:B------:R-:W-:Y:S01]  /*6fc0*/  HMMA.16816.F32 R16, R172.reuse, R182, R16 ;  /* 0x000000b6ac10723c */ /* 0x040fe20000001810 */
[----:B------:R-:W5:Y:S07]  /*6fd0*/  LDSM.16.M88.4 R180, [R201+0x3000] ;  /* 0x00300000c9b4783b */ /* 0x000f6e0000000200 */
[C---:B---3--:R-:W-:Y:S08]  /*6fe0*/  HMMA.16816.F32 R20, R172.reuse, R184, R20 ;  /* 0x000000b8ac14723c */ /* 0x048ff00000001814 */
        /* <DEDUP_REMOVED lines=8> */
[----:B------:R-:W1:Y:S07]  /*7070*/  LDSM.16.M88.4 R192, [R196+0xc900] ;  /* 0x00c90000c4c0783b */ /* 0x000e6e0000000200 */
[C---:B----4-:R-:W-:Y:S08]  /*7080*/  HMMA.16816.F32 R12, R168.reuse, R176, R12 ;  /* 0x000000b0a80c723c */ /* 0x050ff0000000180c */
[C---:B------:R-:W-:Y:S01]  /*7090*/  HMMA.16816.F32 R16, R168.reuse, R178, R16 ;  /* 0x000000b2a810723c */ /* 0x040fe20000001810 */
[----:B------:R-:W4:Y:S07]  /*70a0*/  LDSM.16.M88.4 R176, [R196+0xd100] ;  /* 0x00d10000c4b0783b */ /* 0x000f2e0000000200 */
[C---:B-----5:R-:W-:Y:S08]  /*70b0*/  HMMA.16816.F32 R20, R168.reuse, R180, R20 ;  /* 0x000000b4a814723c */ /* 0x060ff00000001814 */
[C---:B------:R-:W-:Y:S01]  /*70c0*/  HMMA.16816.F32 R24, R168.reuse, R182, R24 ;  /* 0x000000b6a818723c */ /* 0x040fe20000001818 */
[----:B------:R-:W-:Y:S07]  /*70d0*/  LDSM.16.M88.4 R180, [R215] ;  /* 0x00000000d7b4783b */ /* 0x000fee0000000200 */
[C---:B--2---:R-:W-:Y:S08]  /*70e0*/  HMMA.16816.F32 R28, R168.reuse, R172, R28 ;  /* 0x000000aca81c723c */ /* 0x044ff0000000181c */
[----:B------:R-:W-:Y:S01]  /*70f0*/  HMMA.16816.F32 R32, R168, R174, R32 ;  /* 0x000000aea820723c */ /* 0x000fe20000001820 */
[----:B------:R-:W2:Y:S04]  /*7100*/  LDSM.16.M88.4 R168, [R196+0xd900] ;  /* 0x00d90000c4a8783b */ /* 0x000ea80000000200 */
[----:B------:R-:W5:Y:S03]  /*7110*/  LDSM.16.M88.4 R172, [R204+0x18100] ;  /* 0x01810000ccac783b */ /* 0x000f660000000200 */
[C---:B---3--:R-:W-:Y:S08]  /*7120*/  HMMA.16816.F32 R4, R184.reuse, R188, R4 ;  /* 0x000000bcb804723c */ /* 0x048ff00000001804 */
[C---:B------:R-:W-:Y:S01]  /*7130*/  HMMA.16816.F32 R8, R184.reuse, R190, R8 ;  /* 0x000000beb808723c */ /* 0x040fe20000001808 */
[----:B------:R-:W3:Y:S07]  /*7140*/  LDSM.16.M88.4 R188, [R214] ;  /* 0x00000000d6bc783b */ /* 0x000eee0000000200 */
[C---:B-1----:R-:W-:Y:S08]  /*7150*/  HMMA.16816.F32 R12, R184.reuse, R192, R12 ;  /* 0x000000c0b80c723c */ /* 0x042ff0000000180c */
[C---:B------:R-:W-:Y:S01]  /*7160*/  HMMA.16816.F32 R16, R184.reuse, R194, R16 ;  /* 0x000000c2b810723c */ /* 0x040fe20000001810 */
[----:B------:R-:W1:Y:S07]  /*7170*/  LDSM.16.M88.4 R192, [R213] ;  /* 0x00000000d5c0783b */ /* 0x000e6e0000000200 */
[C---:B----4-:R-:W-:Y:S08]  /*7180*/  HMMA.16816.F32 R20, R184.reuse, R176, R20 ;  /* 0x000000b0b814723c */ /* 0x050ff00000001814 */
[C---:B------:R-:W-:Y:S01]  /*7190*/  HMMA.16816.F32 R24, R184.reuse, R178, R24 ;  /* 0x000000b2b818723c */ /* 0x040fe20000001818 */
[----:B------:R-:W4:Y:S07]  /*71a0*/  LDSM.16.M88.4 R176, [R212] ;  /* 0x00000000d4b0783b */ /* 0x000f2e0000000200 */
[C---:B--2---:R-:W-:Y:S08]  /*71b0*/  HMMA.16816.F32 R28, R184.reuse, R168, R28 ;  /* 0x000000a8b81c723c */ /* 0x044ff0000000181c */
[----:B------:R-:W-:Y:S01]  /*71c0*/  HMMA.16816.F32 R32, R184, R170, R32 ;  /* 0x000000aab820723c */ /* 0x000fe20000001820 */
[----:B------:R-:W-:Y:S04]  /*71d0*/  LDSM.16.M88.4 R168, [R206+0x18100] ;  /* 0x01810000cea8783b */ /* 0x000fe80000000200 */
[----:B------:R-:W-:Y:S03]  /*71e0*/  LDSM.16.M88.4 R184, [R202+0xc900] ;  /* 0x00c90000cab8783b */ /* 0x000fe60000000200 */
[C---:B-----5:R-:W-:Y:S08]  /*71f0*/  HMMA.16816.F32 R4, R172.reuse, R180, R4 ;  /* 0x000000b4ac04723c */ /* 0x060ff00000001804 */
        /* <DEDUP_REMOVED lines=8> */
[C---:B----4-:R-:W-:Y:S08]  /*7280*/  HMMA.16816.F32 R28, R172.reuse, R176, R28 ;  /* 0x000000b0ac1c723c */ /* 0x050ff0000000181c */
[----:B------:R-:W-:Y:S01]  /*7290*/  HMMA.16816.F32 R32, R172, R178, R32 ;  /* 0x000000b2ac20723c */ /* 0x000fe20000001820 */
[----:B------:R-:W-:Y:S04]  /*72a0*/  LDSM.16.M88.4 R172, [R205+0x18100] ;  /* 0x01810000cdac783b */ /* 0x000fe80000000200 */
[----:B------:R-:W4:Y:S03]  /*72b0*/  LDSM.16.M88.4 R176, [R201+0x4000] ;  /* 0x00400000c9b0783b */ /* 0x000f260000000200 */
[C---:B--2---:R-:W-:Y:S08]  /*72c0*/  HMMA.16816.F32 R4, R168.reuse, R180, R4 ;  /* 0x000000b4a804723c */ /* 0x044ff00000001804 */
[C---:B------:R-:W-:Y:S01]  /*72d0*/  HMMA.16816.F32 R8, R168.reuse, R182, R8 ;  /* 0x000000b6a808723c */ /* 0x040fe20000001808 */
[----:B------:R-:W2:Y:S07]  /*72e0*/  LDSM.16.M88.4 R180, [R201+0x4800] ;  /* 0x00480000c9b4783b */ /* 0x000eae0000000200 */
        /* <DEDUP_REMOVED lines=8> */
[----:B------:R-:W-:Y:S04]  /*7370*/  LDSM.16.M88.4 R168, [R203+0x1c100] ;  /* 0x01c10000cba8783b */ /* 0x000fe80000000200 */
[----:B------:R-:W1:Y:S03]  /*7380*/  LDSM.16.M88.4 R192, [R196+0xe100] ;  /* 0x00e10000c4c0783b */ /* 0x000e660000000200 */
[C---:B----4-:R-:W-:Y:S08]  /*7390*/  HMMA.16816.F32 R4, R172.reuse, R176, R4 ;  /* 0x000000b0ac04723c */ /* 0x050ff00000001804 */
[C---:B------:R-:W-:Y:S01]  /*73a0*/  HMMA.16816.F32 R8, R172.reuse, R178, R8 ;  /* 0x000000b2ac08723c */ /* 0x040fe20000001808 */
[----:B------:R-:W4:Y:S07]  /*73b0*/  LDSM.16.M88.4 R176, [R196+0xe900] ;  /* 0x00e90000c4b0783b */ /* 0x000f2e0000000200 */
[C---:B--2---:R-:W-:Y:S08]  /*73c0*/  HMMA.16816.F32 R12, R172.reuse, R180, R12 ;  /* 0x000000b4ac0c723c */ /* 0x044ff0000000180c */
[C---:B------:R-:W-:Y:S01]  /*73d0*/  HMMA.16816.F32 R16, R172.reuse, R182, R16 ;  /* 0x000000b6ac10723c */ /* 0x040fe20000001810 */
[----:B------:R-:W2:Y:S07]  /*73e0*/  LDSM.16.M88.4 R180, [R196+0xf100] ;  /* 0x00f10000c4b4783b */ /* 0x000eae0000000200 */
[C---:B-----5:R-:W-:Y:S08]  /*73f0*/  HMMA.16816.F32 R20, R172.reuse, R184, R20 ;  /* 0x000000b8ac14723c */ /* 0x060ff00000001814 */
[C---:B------:R-:W-:Y:S01]  /*7400*/  HMMA.16816.F32 R24, R172.reuse, R186, R24 ;  /* 0x000000baac18723c */ /* 0x040fe20000001818 */
[----:B------:R-:W-:Y:S07]  /*7410*/  LDSM.16.M88.4 R184, [R204+0x1c100] ;  /* 0x01c10000ccb8783b */ /* 0x000fee0000000200 */
[C---:B---3--:R-:W-:Y:S08]  /*7420*/  HMMA.16816.F32 R28, R172.reuse, R188, R28 ;  /* 0x000000bcac1c723c */ /* 0x048ff0000000181c */
[----:B------:R-:W-:Y:S01]  /*7430*/  HMMA.16816.F32 R32, R172, R190, R32 ;  /* 0x000000beac20723c */ /* 0x000fe20000001820 */
[----:B------:R-:W3:Y:S04]  /*7440*/  LDSM.16.M88.4 R172, [R196+0xf900] ;  /* 0x00f90000c4ac783b */ /* 0x000ee80000000200 */
[----:B------:R-:W5:Y:S03]  /*7450*/  LDSM.16.M88.4 R188, [R211] ;  /* 0x00000000d3bc783b */ /* 0x000f660000000200 */
[C---:B-1----:R-:W-:Y:S08]  /*7460*/  HMMA.16816.F32 R4, R168.reuse, R192, R4 ;  /* 0x000000c0a804723c */ /* 0x042ff00000001804 */
[C---:B------:R-:W-:Y:S01]  /*7470*/  HMMA.16816.F32 R8, R168.reuse, R194, R8 ;  /* 0x000000c2a808723c */ /* 0x040fe20000001808 */
[----:B------:R-:W1:Y:S07]  /*7480*/  LDSM.16.M88.4 R192, [R210] ;  /* 0x00000000d2c0783b */ /* 0x000e6e0000000200 */
[C---:B----4-:R-:W-:Y:S08]  /*7490*/  HMMA.16816.F32 R12, R168.reuse, R176, R12 ;  /* 0x000000b0a80c723c */ /* 0x050ff0000000180c */
[C---:B------:R-:W-:Y:S01]  /*74a0*/  HMMA.16816.F32 R16, R168.reuse, R178, R16 ;  /* 0x000000b2a810723c */ /* 0x040fe20000001810 */
[----:B------:R-:W4:Y:S07]  /*74b0*/  LDSM.16.M88.4 R176, [R209] ;  /* 0x00000000d1b0783b */ /* 0x000f2e0000000200 */
[C---:B--2---:R-:W-:Y:S08]  /*74c0*/  HMMA.16816.F32 R20, R168.reuse, R180, R20 ;  /* 0x000000b4a814723c */ /* 0x044ff00000001814 */
[C---:B------:R-:W-:Y:S01]  /*74d0*/  HMMA.16816.F32 R24, R168.reuse, R182, R24 ;  /* 0x000000b6a818723c */ /* 0x040fe20000001818 */
[----:B------:R-:W-:Y:S07]  /*74e0*/  LDSM.16.M88.4 R180, [R202+0xe100] ;  /* 0x00e10000cab4783b */ /* 0x000fee0000000200 */
[C---:B---3--:R-:W-:Y:S08]  /*74f0*/  HMMA.16816.F32 R28, R168.reuse, R172, R28 ;  /* 0x000000aca81c723c */ /* 0x048ff0000000181c */
[----:B------:R-:W-:Y:S01]  /*7500*/  HMMA.16816.F32 R32, R168, R174, R32 ;  /* 0x000000aea820723c */ /* 0x000fe20000001820 */
[----:B------:R-:W2:Y:S04]  /*7510*/  LDSM.16.M88.4 R168, [R208] ;  /* 0x00000000d0a8783b */ /* 0x000ea80000000200 */
[----:B------:R-:W3:Y:S03]  /*7520*/  LDSM.16.M88.4 R172, [R206+0x1c100] ;  /* 0x01c10000ceac783b */ /* 0x000ee60000000200 */
[C---:B-----5:R-:W-:Y:S08]  /*7530*/  HMMA.16816.F32 R4, R184.reuse, R188, R4 ;  /* 0x000000bcb804723c */ /* 0x060ff00000001804 */
[C---:B------:R-:W-:Y:S01]  /*7540*/  HMMA.16816.F32 R8, R184.reuse, R190, R8 ;  /* 0x000000beb808723c */ /* 0x040fe20000001808 */
[----:B------:R-:W5:Y:S07]  /*7550*/  LDSM.16.M88.4 R188, [R202+0xe900] ;  /* 0x00e90000cabc783b */ /* 0x000f6e0000000200 */
[C---:B-1----:R-:W-:Y:S08]  /*7560*/  HMMA.16816.F32 R12, R184.reuse, R192, R12 ;  /* 0x000000c0b80c723c */ /* 0x042ff0000000180c */
[C---:B------:R-:W-:Y:S01]  /*7570*/  HMMA.16816.F32 R16, R184.reuse, R194, R16 ;  /* 0x000000c2b810723c */ /* 0x040fe20000001810 */
[----:B------:R-:W1:Y:S07]  /*7580*/  LDSM.16.M88.4 R192, [R202+0xf100] ;  /* 0x00f10000cac0783b */ /* 0x000e6e0000000200 */
[C---:B----4-:R-:W-:Y:S08]  /*7590*/  HMMA.16816.F32 R20, R184.reuse, R176, R20 ;  /* 0x000000b0b814723c */ /* 0x050ff00000001814 */
[C---:B------:R-:W-:Y:S01]  /*75a0*/  HMMA.16816.F32 R24, R184.reuse, R178, R24 ;  /* 0x000000b2b818723c */ /* 0x040fe20000001818 */
[----:B------:R-:W4:Y:S07]  /*75b0*/  LDSM.16.M88.4 R176, [R202+0xf900] ;  /* 0x00f90000cab0783b */ /* 0x000f2e0000000200 */
[C---:B--2---:R-:W-:Y:S08]  /*75c0*/  HMMA.16816.F32 R28, R184.reuse, R168, R28 ;  /* 0x000000a8b81c723c */ /* 0x044ff0000000181c */
[----:B------:R-:W-:Y:S01]  /*75d0*/  HMMA.16816.F32 R32, R184, R170, R32 ;  /* 0x000000aab820723c */ /* 0x000fe20000001820 */
[----:B------:R-:W-:Y:S04]  /*75e0*/  LDSM.16.M88.4 R168, [R205+0x1c100] ;  /* 0x01c10000cda8783b */ /* 0x000fe80000000200 */
[----:B------:R-:W-:Y:S03]  /*75f0*/  LDSM.16.M88.4 R184, [R201+0x6800] ;  /* 0x00680000c9b8783b */ /* 0x000fe60000000200 */
[C---:B---3--:R-:W-:Y:S08]  /*7600*/  HMMA.16816.F32 R4, R172.reuse, R180, R4 ;  /* 0x000000b4ac04723c */ /* 0x048ff00000001804 */
[C---:B------:R-:W-:Y:S01]  /*7610*/  HMMA.16816.F32 R8, R172.reuse, R182, R8 ;  /* 0x000000b6ac08723c */ /* 0x040fe20000001808 */
[----:B------:R-:W2:Y:S07]  /*7620*/  LDSM.16.M88.4 R180, [R201+0x6000] ;  /* 0x00600000c9b4783b */ /* 0x000eae0000000200 */
[C---:B-----5:R-:W-:Y:S08]  /*7630*/  HMMA.16816.F32 R12, R172.reuse, R188, R12 ;  /* 0x000000bcac0c723c */ /* 0x060ff0000000180c */
[C---:B------:R-:W-:Y:S08]  /*7640*/  HMMA.16816.F32 R16, R172.reuse, R190, R16 ;  /* 0x000000beac10723c */ /* 0x040ff00000001810 */
[C---:B-1----:R-:W-:Y:S08]  /*7650*/  HMMA.16816.F32 R20, R172.reuse, R192, R20 ;  /* 0x000000c0ac14723c */ /* 0x042ff00000001814 */
[C---:B------:R-:W-:Y:S07]  /*7660*/  HMMA.16816.F32 R24, R172.reuse, R194, R24 ;  /* 0x000000c2ac18723c */ /* 0x040fee0000001818 */
[C---:B------:R-:W-:Y:S01]  /*7670*/  @P6 LEA R194, P0, R3.reuse, c[0x0][0x1c8], 0x1 ;  /* 0x0000720003c26a11 */ /* 0x040fe200078008ff */
[C---:B----4-:R-:W-:Y:S04]  /*7680*/  HMMA.16816.F32 R28, R172.reuse, R176, R28 ;  /* 0x000000b0ac1c723c */ /* 0x050fe8000000181c */
[----:B------:R-:W-:Y:S02]  /*7690*/  @P6 LEA.HI.X R195, R3, c[0x0][0x1cc], R156, 0x1, P0 ;  /* 0x0000730003c36a11 */ /* 0x000fe400000f0c9c */
[----:B------:R-:W-:Y:S01]  /*76a0*/  @P6 IADD3 R156, P0, R0, R250, RZ ;  /* 0x000000fa009c6210 */ /* 0x000fe20007f1e0ff */
[C---:B------:R-:W-:Y:S01]  /*76b0*/  @P6 IMAD.X R176, R2.reuse, 0x1, R251, P5 ;  /* 0x0000000102b06824 */ /* 0x040fe200028e06fb */
[----:B------:R-:W-:Y:S01]  /*76c0*/  HMMA.16816.F32 R32, R172, R178, R32 ;  /* 0x000000b2ac20723c */ /* 0x000fe20000001820 */
[----:B------:R-:W1:Y:S03]  /*76d0*/  LDSM.16.M88.4 R172, [R201+0x7000] ;  /* 0x00700000c9ac783b */ /* 0x000e660000000200 */
[C---:B------:R-:W-:Y:S04]  /*76e0*/  @P6 LEA R192, P5, R159.reuse, c[0x0][0x1c8], 0x1 ;  /* 0x000072009fc06a11 */ /* 0x040fe800078a08ff */
[C---:B--2---:R-:W-:Y:S05]  /*76f0*/  HMMA.16816.F32 R4, R168.reuse, R180, R4 ;  /* 0x000000b4a804723c */ /* 0x044fea0000001804 */
[----:B------:R-:W-:Y:S01]  /*7700*/  @P6 LEA.HI.X R193, R159, c[0x0][0x1cc], R176, 0x1, P5 ;  /* 0x000073009fc16a11 */ /* 0x000fe200028f0cb0 */
[----:B------:R-:W-:Y:S01]  /*7710*/  @P6 IMAD.X R159, R2, 0x1, R249, P0 ;  /* 0x00000001029f6824 */ /* 0x000fe200000e06f9 */
[----:B------:R-:W-:Y:S01]  /*7720*/  @P6 IADD3 R3, P5, R0, R248, RZ ;  /* 0x000000f800036210 */ /* 0x000fe20007fbe0ff */
[C---:B------:R-:W-:Y:S04]  /*7730*/  HMMA.16816.F32 R8, R168.reuse, R182, R8 ;  /* 0x000000b6a808723c */ /* 0x040fe80000001808 */
[----:B------:R-:W-:Y:S01]  /*7740*/  @P6 LEA R190, P0, R156, c[0x0][0x1c8], 0x1 ;  /* 0x000072009cbe6a11 */ /* 0x000fe200078008ff */
[----:B------:R-:W-:Y:S01]  /*7750*/  @P6 IMAD.X R176, R2, 0x1, R247, P5 ;  /* 0x0000000102b06824 */ /* 0x000fe200028e06f7 */
[----:B------:R-:W-:Y:S02]  /*7760*/  @P6 LEA R188, P5, R3, c[0x0][0x1c8], 0x1 ;  /* 0x0000720003bc6a11 */ /* 0x000fe400078a08ff */
[----:B------:R-:W-:Y:S01]  /*7770*/  @P6 LEA.HI.X R191, R156, c[0x0][0x1cc], R159, 0x1, P0 ;  /* 0x000073009cbf6a11 */ /* 0x000fe200000f0c9f */
[C---:B------:R-:W-:Y:S03]  /*7780*/  HMMA.16816.F32 R12, R168.reuse, R184, R12 ;  /* 0x000000b8a80c723c */ /* 0x040fe6000000180c */
[----:B------:R-:W-:Y:S02]  /*7790*/  @P6 IADD3 R0, P0, R223, R0, RZ ;  /* 0x00000000df006210 */ /* 0x000fe40007f1e0ff */
[----:B------:R-:W2:Y:S01]  /*77a0*/  LDL R223, [R1+0x38] ;  /* 0x0000380001df7983 */ /* 0x000ea20000100800 */
[----:B------:R-:W-:Y:S02]  /*77b0*/  @P6 LEA.HI.X R189, R3, c[0x0][0x1cc], R176, 0x1, P5 ;  /* 0x0000730003bd6a11 */ /* 0x000fe400028f0cb0 */
[----:B------:R-:W-:Y:S01]  /*77c0*/  @P6 IADD3 R156, P5, R0, R230, RZ ;  /* 0x000000e6009c6210 */ /* 0x000fe20007fbe0ff */
[----:B------:R-:W3:Y:S01]  /*77d0*/  LDSM.16.M88.4 R176, [R201+0x7800] ;  /* 0x00780000c9b0783b */ /* 0x000ee20000000200 */
[----:B------:R-:W-:Y:S04]  /*77e0*/  DEPBAR.LE SB0, 0x0 ;  /* 0x000080000000791a */ /* 0x000fe80000000000 */
[----:B------:R-:W-:Y:S01]  /*77f0*/  BAR.SYNC.DEFER_BLOCKING 0x0 ;  /* 0x0000000000007b1d */ /* 0x000fe20000010000 */
[----:B------:R-:W-:Y:S01]  /*7800*/  @P6 IMAD.X R2, R228, 0x1, R2, P0 ;  /* 0x00000001e4026824 */ /* 0x000fe200000e0602 */
[----:B------:R-:W-:Y:S01]  /*7810*/  @P6 IADD3 R3, P0, R0, R252, RZ ;  /* 0x000000fc00036210 */ /* 0x000fe20007f1e0ff */
[C---:B------:R-:W-:Y:S05]  /*7820*/  HMMA.16816.F32 R16, R168.reuse, R186, R16 ;  /* 0x000000baa810723c */ /* 0x040fea0000001810 */
[----:B------:R-:W-:Y:S01]  /*7830*/  @P6 IMAD.X R159, R2, 0x1, R227, P5 ;  /* 0x00000001029f6824 */ /* 0x000fe200028e06e3 */
[----:B------:R-:W-:Y:S01]  /*7840*/  @P6 LEA R182, P5, R156, c[0x0][0x1c8], 0x1 ;  /* 0x000072009cb66a11 */ /* 0x000fe200078a08ff */
[----:B------:R-:W-:Y:S01]  /*7850*/  @P6 IMAD.X R180, R2, 0x1, R251, P0 ;  /* 0x0000000102b46824 */ /* 0x000fe200000e06fb */
[C---:B------:R-:W-:Y:S01]  /*7860*/  @P6 LEA R184, P0, R3.reuse, c[0x0][0x1c8], 0x1 ;  /* 0x0000720003b86a11 */ /* 0x040fe200078008ff */
[C---:B-1----:R-:W-:Y:S03]  /*7870*/  HMMA.16816.F32 R20, R168.reuse, R172, R20 ;  /* 0x000000aca814723c */ /* 0x042fe60000001814 */
[----:B------:R-:W-:Y:S02]  /*7880*/  @P6 LEA.HI.X R183, R156, c[0x0][0x1cc], R159, 0x1, P5 ;  /* 0x000073009cb76a11 */ /* 0x000fe400028f0c9f */
[----:B------:R1:W2:Y:S01]  /*7890*/  LDL R159, [R1+0x3c] ;  /* 0x00003c00019f7983 */ /* 0x0002a20000100800 */
[----:B------:R-:W-:Y:S02]  /*78a0*/  @P6 LEA.HI.X R185, R3, c[0x0][0x1cc], R180, 0x1, P0 ;  /* 0x0000730003b96a11 */ /* 0x000fe400000f0cb4 */
[C---:B------:R-:W-:Y:S01]  /*78b0*/  @P6 IADD3 R156, P5, R0.reuse, R250, RZ ;  /* 0x000000fa009c6210 */ /* 0x040fe20007fbe0ff */
[C---:B------:R-:W-:Y:S01]  /*78c0*/  HMMA.16816.F32 R24, R168.reuse, R174, R24 ;  /* 0x000000aea818723c */ /* 0x040fe20000001818 */
[----:B------:R-:W-:Y:S01]  /*78d0*/  @!PT LDS RZ, [RZ] ;  /* 0x00000000fffff984 */ /* 0x000fe20000000800 */
[----:B------:R-:W-:Y:S01]  /*78e0*/  @!PT LDS RZ, [RZ] ;  /* 0x00000000fffff984 */ /* 0x000fe20000000800 */
[----:B------:R-:W-:Y:S01]  /*78f0*/  @!PT LDS RZ, [RZ] ;  /* 0x00000000fffff984 */ /* 0x000fe20000000800 */
[----:B------:R1:W-:Y:S02]  /*7900*/  @P6 LDGSTS.E.BYPASS.LTC128B.128 [R225+0x8100], [R194.64], !P4 ;  /* 0x08100000c2e16fae */ /* 0x0003e4000e101d4c */
[----:B------:R-:W-:Y:S01]  /*7910*/  @P6 IADD3 R0, P0, R0, R248, RZ ;  /* 0x000000f800006210 */ /* 0x000fe20007f1e0ff */
[----:B------:R-:W-:Y:S01]  /*7920*/  @P6 IMAD.X R3, R2, 0x1, R249, P5 ;  /* 0x0000000102036824 */ /* 0x000fe200028e06f9 */
[----:B------:R-:W-:Y:S01]  /*7930*/  @P6 LEA R180, P5, R156, c[0x0][0x1c8], 0x1 ;  /* 0x000072009cb46a11 */ /* 0x000fe200078a08ff */
[----:B------:R1:W-:Y:S02]  /*7940*/  @P6 LDGSTS.E.BYPASS.LTC128B.128 [R225+0xa100], [R192.64], !P3 ;  /* 0x0a100000c0e16fae */ /* 0x0003e4000d901d4c */
[----:B------:R-:W-:Y:S02]  /*7950*/  @P6 IMAD.X R2, R2, 0x1, R247, P0 ;  /* 0x0000000102026824 */ /* 0x000fe400000e06f7 */
[----:B------:R1:W-:Y:S02]  /*7960*/  @P6 LDGSTS.E.BYPASS.LTC128B.128 [R225+0xc100], [R190.64], !P2 ;  /* 0x0c100000bee16fae */ /* 0x0003e4000d101d4c */
[----:B------:R-:W-:Y:S02]  /*7970*/  @P6 LEA R172, P0, R0, c[0x0][0x1c8], 0x1 ;  /* 0x0000720000ac6a11 */ /* 0x000fe400078008ff */
[----:B------:R-:W-:Y:S01]  /*7980*/  @P6 LEA.HI.X R181, R156, c[0x0][0x1cc], R3, 0x1, P5 ;  /* 0x000073009cb56a11 */ /* 0x000fe200028f0c03 */
[----:B------:R1:W-:Y:S01]  /*7990*/  @P6 LDGSTS.E.BYPASS.LTC128B.128 [R225+0xe100], [R188.64], !P1 ;  /* 0x0e100000bce16fae */ /* 0x0003e2000c901d4c */
[----:B------:R-:W-:Y:S01]  /*79a0*/  @P6 LEA.HI.X R173, R0, c[0x0][0x1cc], R2, 0x1, P0 ;  /* 0x0000730000ad6a11 */ /* 0x000fe200000f0c02 */
[C---:B---3--:R-:W-:Y:S01]  /*79b0*/  HMMA.16816.F32 R28, R168.reuse, R176, R28 ;  /* 0x000000b0a81c723c */ /* 0x048fe2000000181c */
[----:B------:R-:W-:Y:S01]  /*79c0*/  PLOP3.LUT P0, PT, PT, PT, UP2, 0x80, 0x0 ;  /* 0x000000000000781c */ /* 0x000fe20003f0f028 */
[----:B------:R1:W-:Y:S01]  /*79d0*/  @P6 LDGSTS.E.BYPASS.LTC128B.128 [R225+0x9100], [R182.64], !P4 ;  /* 0x09100000b6e16fae */ /* 0x0003e2000e101d4c */
[----:B------:R-:W-:Y:S03]  /*79e0*/  IMAD.SHL.U32 R156, R224, 0x40, RZ ;  /* 0x00000040e09c7824 */ /* 0x000fe600078e00ff */
[----:B------:R1:W-:Y:S02]  /*79f0*/  @P6 LDGSTS.E.BYPASS.LTC128B.128 [R225+0xb100], [R184.64], !P3 ;  /* 0x0b100000b8e16fae */ /* 0x0003e4000d901d4c */
[----:B------:R-:W-:Y:S02]  /*7a00*/  HMMA.16816.F32 R32, R168, R178, R32 ;  /* 0x000000b2a820723c */ /* 0x000fe40000001820 */
[----:B------:R1:W-:Y:S02]  /*7a10*/  @P6 LDGSTS.E.BYPASS.LTC128B.128 [R225+0xd100], [R180.64], !P2 ;  /* 0x0d100000b4e16fae */ /* 0x0003e4000d101d4c */
[----:B------:R-:W-:Y:S02]  /*7a20*/  IADD3 R0, -R246, 0x1, -R156 ;  /* 0x00000001f6007810 */ /* 0x000fe40007ffe99c */
[----:B------:R1:W-:Y:S02]  /*7a30*/  @P6 LDGSTS.E.BYPASS.LTC128B.128 [R225+0xf100], [R172.64], !P1 ;  /* 0x0f100000ace16fae */ /* 0x0003e4000c901d4c */
[----:B------:R-:W-:Y:S02]  /*7a40*/  IADD3 R0, R0, c[0x0][0x1d0], RZ ;  /* 0x0000740000007a10 */ /* 0x000fe40007ffe0ff */
[----:B------:R-:W0:Y:S02]  /*7a50*/  LDGDEPBAR ;  /* 0x00000000000079af */ /* 0x000e240000000000 */
[----:B------:R-:W-:Y:S04]  /*7a60*/  IADD3 R0, R0, -c[0x0][0x168], RZ ;  /* 0x80005a0000007a10 */ /* 0x000fe80007ffe0ff */
[C---:B------:R-:W-:Y:S02]  /*7a70*/  IADD3 R169, R0.reuse, c[0x0][0x328], RZ ;  /* 0x0000ca0000a97a10 */ /* 0x040fe40007ffe0ff */
[----:B------:R-:W-:Y:S01]  /*7a80*/  IADD3 R168, R0, UR6, RZ ;  /* 0x0000000600a87c10 */ /* 0x000fe2000fffe0ff */
[----:B--2---:R-:W-:Y:S01]  /*7a90*/  @P0 IMAD.MOV.U32 R159, RZ, RZ, R223 ;  /* 0x000000ffff9f0224 */ /* 0x004fe200078e00df */
[----:B------:R-:W-:Y:S04]  /*7aa0*/  PLOP3.LUT P0, PT, PT, PT, UP1, 0x40, 0x0 ;  /* 0x000000000000781c */ /* 0x000fe80003f0e818 */
[----:B------:R-:W2:Y:S02]  /*7ab0*/  SHFL.IDX PT, R3, R159, RZ, 0x1c1f ;  /* 0x001c1fff9f037589 */ /* 0x000ea400000e0000 */
[--C-:B--2---:R-:W-:Y:S02]  /*7ac0*/  IMAD.IADD R2, R169, 0x1, R3.reuse ;  /* 0x00000001a9027824 */ /* 0x104fe400078e0203 */
[----:B------:R-:W-:Y:S05]  /*7ad0*/  IMAD.IADD R0, R168, 0x1, R3 ;  /* 0x00000001a8007824 */ /* 0x000fea00078e0203 */
[----:B------:R-:W-:-:S05]  /*7ae0*/  @P0 BRA `(.L_x_4189) ;  /* 0x0000019000000947 */ /* 0x000fca0003800000 */
[----:B-1----:R-:W-:Y:S01]  /*7af0*/  IADD3 R3, R3, c[0x0][0x1d0], RZ ;  /* 0x0000740003037a10 */ /* 0x002fe20007ffe0ff */
        /* <DEDUP_REMOVED lines=13> */
.L_x_4191:
[----:B------:R-:W-:Y:S04]  /*7bd0*/  MOV R170, c[0x0][0x32c] ;  /* 0x0000cb0000aa7a02 */ /* 0x000fe80000000f00 */
[----:B------:R-:W-:Y:S11]  /*7be0*/  ISETP.NE.AND P0, PT, R170, 0x1, PT ;  /* 0x00000001aa00780c */ /* 0x000ff60003f05270 */
[----:B------:R-:W-:Y:S02]  /*7bf0*/  @!UPT UIADD3 URZ, URZ, URZ, URZ ;  /* 0x0000003f3f3ff290 */ /* 0x000fe4000fffe03f */
[----:B------:R-:W-:Y:S05]  /*7c00*/  @P0 IMAD.HI.U32 R170, R3, c[0x0][0x330], RZ ;  /* 0x0000cc0003aa0a27 */ /* 0x000fea00078e00ff */
[----:B------:R-:W-:Y:S02]  /*7c10*/  @P0 SHF.R.U32.HI R3, RZ, c[0x0][0x334], R170 ;  /* 0x0000cd00ff030a19 */ /* 0x000fe400000116aa */
.L_x_4192:
[----:B------:R-:W-:Y:S05]  /*7c20*/  BSYNC B0 ;  /* 0x0000000000007941 */ /* 0x000fea0003800000 */
.L_x_4190:
[----:B------:R-:W-:Y:S04]  /*7c30*/  IMAD R3, R3, c[0x0][0x32c], -R156 ;  /* 0x0000cb0003037a24 */ /* 0x000fe800078e0a9c */
[----:B------:R-:W-:Y:S05]  /*7c40*/  IMAD.IADD R3, R3, 0x1, -R246 ;  /* 0x0000000103037824 */ /* 0x000fea00078e0af6 */
[----:B------:R-:W-:Y:S02]  /*7c50*/  IADD3 R170, R3, c[0x0][0x32c], RZ ;  /* 0x0000cb0003aa7a10 */ /* 0x000fe40007ffe0ff */
[----:B------:R-:W-:Y:S02]  /*7c60*/  IMNMX R0, R0, R3, !PT ;  /* 0x0000000300007217 */ /* 0x000fe40007800200 */
[----:B------:R-:W-:Y:S02]  /*7c70*/  IMNMX R2, R2, R170, PT ;  /* 0x000000aa02027217 */ /* 0x000fe40003800200 */
.L_x_4189:
[----:B-1----:R-:W-:Y:S01]  /*7c80*/  ISETP.GT.AND P0, PT, R224, -0x1, PT ;  /* 0xffffffffe000780c */ /* 0x002fe20003f04270 */
        /* <DEDUP_REMOVED lines=67> */
.L_x_4195:
[----:B------:R-:W-:Y:S04]  /*80c0*/  MOV R12, c[0x0][0x32c] ;  /* 0x0000cb00000c7a02 */ /* 0x000fe80000000f00 */
[----:B------:R-:W-:Y:S11]  /*80d0*/  ISETP.NE.AND P5, PT, R12, 0x1, PT ;  /* 0x000000010c00780c */ /* 0x000ff60003fa5270 */
[----:B------:R-:W-:Y:S02]  /*80e0*/  @!UPT UIADD3 URZ, URZ, URZ, URZ ;  /* 0x0000003f3f3ff290 */ /* 0x000fe4000fffe03f */
[----:B------:R-:W-:Y:S05]  /*80f0*/  @P5 IMAD.HI.U32 R12, R3, c[0x0][0x330], RZ ;  /* 0x0000cc00030c5a27 */ /* 0x000fea00078e00ff */
[----:B------:R-:W-:Y:S02]  /*8100*/  @P5 SHF.R.U32.HI R3, RZ, c[0x0][0x334], R12 ;  /* 0x0000cd00ff035a19 */ /* 0x000fe4000001160c */
.L_x_4196:
[----:B------:R-:W-:Y:S05]  /*8110*/  BSYNC B0 ;  /* 0x0000000000007941 */ /* 0x000fea0003800000 */
.L_x_4194:
[----:B------:R-:W-:Y:S04]  /*8120*/  IMAD R156, R3, c[0x0][0x32c], -R156 ;  /* 0x0000cb00039c7a24 */ /* 0x000fe800078e0a9c */
[----:B------:R-:W-:Y:S05]  /*8130*/  IMAD.IADD R156, R156, 0x1, -R246 ;  /* 0x000000019c9c7824 */ /* 0x000fea00078e0af6 */
[----:B------:R-:W-:Y:S02]  /*8140*/  IADD3 R3, R156, c[0x0][0x32c], RZ ;  /* 0x0000cb009c037a10 */ /* 0x000fe40007ffe0ff */
[----:B------:R-:W-:Y:S02]  /*8150*/  IMNMX R0, R0, R156, !PT ;  /* 0x0000009c00007217 */ /* 0x000fe40007800200 */
[----:B------:R-:W-:Y:S02]  /*8160*/  IMNMX R2, R2, R3, PT ;  /* 0x0000000302027217 */ /* 0x000fe40003800200 */
.L_x_4193:
[----:B------:R-:W-:Y:S02]  /*8170*/  FMNMX.FTZ R3, R4, R157, !PT ;  /* 0x0000009d04037209 */ /* 0x000fe40007810000 */
[C---:B------:R-:W-:Y:S02]  /*8180*/  ISETP.GT.AND P6, PT, R0.reuse, RZ, P0 ;  /* 0x000000ff0000720c */ /* 0x040fe400007c4270 */
[----:B------:R-:W-:Y:S02]  /*8190*/  FMNMX.FTZ R3, R5, R3, !PT ;  /* 0x0000000305037209 */ /* 0x000fe40007810000 */
[----:B------:R-:W-:Y:S02]  /*81a0*/  ISETP.GT.AND P5, PT, R0, 0x1, P0 ;  /* 0x000000010000780c */ /* 0x000fe400007a4270 */
[----:B------:R-:W-:Y:S02]  /*81b0*/  FMNMX.FTZ R3, R8, R3, !PT ;  /* 0x0000000308037209 */ /* 0x000fe40007810000 */
[C---:B------:R-:W-:Y:S02]  /*81c0*/  ISETP.LT.OR P6, PT, R2.reuse, 0x1, P6 ;  /* 0x000000010200780c */ /* 0x040fe400037c1670 */
[----:B------:R-:W-:Y:S02]  /*81d0*/  FMNMX.FTZ R3, R9, R3, !PT ;  /* 0x0000000309037209 */ /* 0x000fe40007810000 */
[----:B------:R-:W-:Y:S02]  /*81e0*/  ISETP.LT.OR P5, PT, R2, 0x2, P5 ;  /* 0x000000020200780c */ /* 0x000fe40002fa1670 */
[----:B------:R-:W-:Y:S02]  /*81f0*/  FMNMX.FTZ R3, R173, R3, !PT ;  /* 0x00000003ad037209 */ /* 0x000fe40007810000 */
[----:B------:R-:W-:Y:S02]  /*8200*/  FSEL R6, R6, -INF , !P6 ;  /* 0xff80000006067808 */ /* 0x000fe40007000000 */
[----:B------:R-:W-:Y:S02]  /*8210*/  FMNMX.FTZ R3, R175, R3, !PT ;  /* 0x00000003af037209 */ /* 0x000fe40007810000 */
[----:B------:R-:W-:Y:S02]  /*8220*/  FSEL R7, R7, -INF , !P5 ;  /* 0xff80000007077808 */ /* 0x000fe40006800000 */
[----:B------:R-:W-:Y:S02]  /*8230*/  FMNMX.FTZ R3, R178, R3, !PT ;  /* 0x00000003b2037209 */ /* 0x000fe40007810000 */
[----:B------:R-:W-:Y:S02]  /*8240*/  ISETP.GT.AND P6, PT, R0, 0x8, P0 ;  /* 0x000000080000780c */ /* 0x000fe400007c4270 */
[----:B------:R-:W-:Y:S02]  /*8250*/  FMNMX.FTZ R3, R180, R3, !PT ;  /* 0x00000003b4037209 */ /* 0x000fe40007810000 */
[----:B------:R-:W-:Y:S02]  /*8260*/  ISETP.GT.AND P5, PT, R0, 0x9, P0 ;  /* 0x000000090000780c */ /* 0x000fe400007a4270 */
[----:B------:R-:W-:Y:S02]  /*8270*/  FMNMX.FTZ R3, R184, R3, !PT ;  /* 0x00000003b8037209 */ /* 0x000fe40007810000 */
[----:B------:R-:W-:Y:S02]  /*8280*/  FMNMX.FTZ R12, R6, R158, !PT ;  /* 0x0000009e060c7209 */ /* 0x000fe40007810000 */
[----:B------:R-:W-:Y:S02]  /*8290*/  FMNMX.FTZ R3, R186, R3, !PT ;  /* 0x00000003ba037209 */ /* 0x000fe40007810000 */
[C---:B------:R-:W-:Y:S02]  /*82a0*/  ISETP.LT.OR P6, PT, R2.reuse, 0x9, P6 ;  /* 0x000000090200780c */ /* 0x040fe400037c1670 */
[----:B------:R-:W-:Y:S02]  /*82b0*/  ISETP.LT.OR P5, PT, R2, 0xa, P5 ;  /* 0x0000000a0200780c */ /* 0x000fe40002fa1670 */
[----:B------:R-:W-:Y:S02]  /*82c0*/  FMNMX.FTZ R3, R187, R3, !PT ;  /* 0x00000003bb037209 */ /* 0x000fe40007810000 */
[----:B------:R-:W-:Y:S02]  /*82d0*/  FSEL R10, R10, -INF , !P6 ;  /* 0xff8000000a0a7808 */ /* 0x000fe40007000000 */
[----:B------:R-:W-:Y:S02]  /*82e0*/  FSEL R11, R11, -INF , !P5 ;  /* 0xff8000000b0b7808 */ /* 0x000fe40006800000 */
[C---:B------:R-:W-:Y:S02]  /*82f0*/  ISETP.GT.AND P6, PT, R0.reuse, 0x10, P0 ;  /* 0x000000100000780c */ /* 0x040fe400007c4270 */
[----:B------:R-:W-:Y:S02]  /*8300*/  ISETP.GT.AND P5, PT, R0, 0x11, P0 ;  /* 0x000000110000780c */ /* 0x000fe400007a4270 */
[----:B------:R-:W-:Y:S02]  /*8310*/  FMNMX.FTZ R12, R7, R12, !PT ;  /* 0x0000000c070c7209 */ /* 0x000fe40007810000 */
[C---:B------:R-:W-:Y:S02]  /*8320*/  ISETP.LT.OR P6, PT, R2.reuse, 0x11, P6 ;  /* 0x000000110200780c */ /* 0x040fe400037c1670 */
[----:B------:R-:W-:Y:S02]  /*8330*/  ISETP.LT.OR P5, PT, R2, 0x12, P5 ;  /* 0x000000120200780c */ /* 0x000fe40002fa1670 */
[----:B------:R-:W-:Y:S02]  /*8340*/  FMNMX.FTZ R12, R10, R12, !PT ;  /* 0x0000000c0a0c7209 */ /* 0x000fe40007810000 */
[----:B------:R-:W-:Y:S02]  /*8350*/  FMNMX.FTZ R3, R188, R3, !PT ;  /* 0x00000003bc037209 */ /* 0x000fe40007810000 */
[----:B------:R-:W-:Y:S02]  /*8360*/  FSEL R174, R14, -INF , !P6 ;  /* 0xff8000000eae7808 */ /* 0x000fe40007000000 */
[----:B------:R-:W-:Y:S02]  /*8370*/  FSEL R176, R15, -INF , !P5 ;  /* 0xff8000000fb07808 */ /* 0x000fe40006800000 */
[----:B------:R-:W-:Y:S02]  /*8380*/  FMNMX.FTZ R156, R223, R3, !PT ;  /* 0x00000003df9c7209 */ /* 0x000fe40007810000 */
[----:B------:R-:W-:Y:S02]  /*8390*/  FMNMX.FTZ R3, R11, R12, !PT ;  /* 0x0000000c0b037209 */ /* 0x000fe40007810000 */
[C---:B------:R-:W-:Y:S02]  /*83a0*/  ISETP.GT.AND P6, PT, R0.reuse, 0x18, P0 ;  /* 0x000000180000780c */ /* 0x040fe400007c4270 */
[----:B------:R-:W-:Y:S02]  /*83b0*/  ISETP.GT.AND P5, PT, R0, 0x19, P0 ;  /* 0x000000190000780c */ /* 0x000fe400007a4270 */
[----:B------:R-:W-:Y:S02]  /*83c0*/  FMNMX.FTZ R3, R174, R3, !PT ;  /* 0x00000003ae037209 */ /* 0x000fe40007810000 */
[C---:B------:R-:W-:Y:S02]  /*83d0*/  ISETP.LT.OR P6, PT, R2.reuse, 0x19, P6 ;  /* 0x000000190200780c */ /* 0x040fe400037c1670 */
[----:B------:R-:W-:Y:S02]  /*83e0*/  ISETP.LT.OR P5, PT, R2, 0x1a, P5 ;  /* 0x0000001a0200780c */ /* 0x000fe40002fa1670 */
[----:B------:R-:W-:Y:S02]  /*83f0*/  FSEL R177, R18, -INF , !P6 ;  /* 0xff80000012b17808 */ /* 0x000fe40007000000 */
[----:B------:R-:W-:Y:S02]  /*8400*/  FSEL R179, R19, -INF , !P5 ;  /* 0xff80000013b37808 */ /* 0x000fe40006800000 */
[----:B------:R-:W-:Y:S02]  /*8410*/  FMNMX.FTZ R3, R176, R3, !PT ;  /* 0x00000003b0037209 */ /* 0x000fe40007810000 */
[C---:B------:R-:W-:Y:S02]  /*8420*/  ISETP.GT.AND P6, PT, R0.reuse, 0x20, P0 ;  /* 0x000000200000780c */ /* 0x040fe400007c4270 */
[----:B------:R-:W-:Y:S02]  /*8430*/  ISETP.GT.AND P5, PT, R0, 0x21, P0 ;  /* 0x000000210000780c */ /* 0x000fe400007a4270 */
[C---:B------:R-:W-:Y:S02]  /*8440*/  ISETP.LT.OR P6, PT, R2.reuse, 0x21, P6 ;  /* 0x000000210200780c */ /* 0x040fe400037c1670 */
[----:B------:R-:W-:Y:S02]  /*8450*/  ISETP.LT.OR P5, PT, R2, 0x22, P5 ;  /* 0x000000220200780c */ /* 0x000fe40002fa1670 */
[----:B------:R-:W-:Y:S02]  /*8460*/  FMNMX.FTZ R3, R177, R3, !PT ;  /* 0x00000003b1037209 */ /* 0x000fe40007810000 */
[----:B------:R-:W-:Y:S02]  /*8470*/  FMNMX.FTZ R156, R226, R156, !PT ;  /* 0x0000009ce29c7209 */ /* 0x000fe40007810000 */
[----:B------:R-:W-:Y:S02]  /*8480*/  FSEL R181, R22, -INF , !P6 ;  /* 0xff80000016b57808 */ /* 0x000fe40007000000 */
[----:B------:R-:W-:Y:S02]  /*8490*/  FSEL R182, R23, -INF , !P5 ;  /* 0xff80000017b67808 */ /* 0x000fe40006800000 */
[----:B------:R-:W-:Y:S01]  /*84a0*/  FMNMX.FTZ R3, R179, R3, !PT ;  /* 0x00000003b3037209 */ /* 0x000fe20007810000 */
[----:B------:R-:W-:Y:S01]  /*84b0*/  LDSM.16.MT88.4 R20, [R198+0x100] ;  /* 0x00010000c614783b */ /* 0x000fe20000004200 */
[----:B------:R-:W-:Y:S02]  /*84c0*/  ISETP.GT.AND P5, PT, R0, 0x28, P0 ;  /* 0x000000280000780c */ /* 0x000fe400007a4270 */
[----:B------:R-:W-:Y:S02]  /*84d0*/  FMNMX.FTZ R156, R227, R156, !PT ;  /* 0x0000009ce39c7209 */ /* 0x000fe40007810000 */
[----:B------:R-:W-:Y:S02]  /*84e0*/  FMNMX.FTZ R3, R181, R3, !PT ;  /* 0x00000003b5037209 */ /* 0x000fe40007810000 */
[----:B------:R-:W-:Y:S02]  /*84f0*/  ISETP.LT.OR P5, PT, R2, 0x29, P5 ;  /* 0x000000290200780c */ /* 0x000fe40002fa1670 */
[----:B------:R-:W-:Y:S02]  /*8500*/  ISETP.GT.AND P6, PT, R0, 0x29, P0 ;  /* 0x000000290000780c */ /* 0x000fe400007c4270 */
[----:B------:R-:W-:Y:S02]  /*8510*/  FMNMX.FTZ R156, R228, R156, !PT ;  /* 0x0000009ce49c7209 */ /* 0x000fe40007810000 */
[----:B------:R-:W-:Y:S02]  /*8520*/  FSEL R183, R26, -INF , !P5 ;  /* 0xff8000001ab77808 */ /* 0x000fe40006800000 */
[----:B------:R-:W-:Y:S01]  /*8530*/  FMNMX.FTZ R3, R182, R3, !PT ;  /* 0x00000003b6037209 */ /* 0x000fe20007810000 */
[----:B------:R-:W-:Y:S01]  /*8540*/  SHFL.BFLY PT, R12, R156, 0x2, 0x1f ;  /* 0x0c401f009c0c7f89 */ /* 0x000fe200000e0000 */
[----:B------:R-:W-:Y:S02]  /*8550*/  ISETP.LT.OR P6, PT, R2, 0x2a, P6 ;  /* 0x0000002a0200780c */ /* 0x000fe400037c1670 */
[----:B------:R-:W-:Y:S02]  /*8560*/  ISETP.GT.AND P5, PT, R0, 0x30, P0 ;  /* 0x000000300000780c */ /* 0x000fe400007a4270 */
[----:B------:R-:W-:Y:S02]  /*8570*/  FSEL R185, R27, -INF , !P6 ;  /* 0xff8000001bb97808 */ /* 0x000fe40007000000 */
[----:B------:R-:W-:Y:S02]  /*8580*/  ISETP.LT.OR P5, PT, R2, 0x31, P5 ;  /* 0x000000310200780c */ /* 0x000fe40002fa1670 */
[----:B------:R-:W-:Y:S02]  /*8590*/  ISETP.GT.AND P6, PT, R0, 0x31, P0 ;  /* 0x000000310000780c */ /* 0x000fe400007c4270 */
[----:B------:R-:W-:Y:S02]  /*85a0*/  FMNMX.FTZ R3, R183, R3, !PT ;  /* 0x00000003b7037209 */ /* 0x000fe40007810000 */
[----:B------:R-:W-:Y:S02]  /*85b0*/  FSEL R193, R30, -INF , !P5 ;  /* 0xff8000001ec17808 */ /* 0x000fe40006800000 */
[----:B------:R-:W-:Y:S02]  /*85c0*/  ISETP.LT.OR P6, PT, R2, 0x32, P6 ;  /* 0x000000320200780c */ /* 0x000fe400037c1670 */
[----:B------:R-:W-:Y:S02]  /*85d0*/  FMNMX.FTZ R3, R185, R3, !PT ;  /* 0x00000003b9037209 */ /* 0x000fe40007810000 */
[----:B------:R-:W-:Y:S02]  /*85e0*/  ISETP.GT.AND P5, PT, R0, 0x38, P0 ;  /* 0x000000380000780c */ /* 0x000fe400007a4270 */
[----:B------:R-:W-:Y:S02]  /*85f0*/  FSEL R194, R31, -INF , !P6 ;  /* 0xff8000001fc27808 */ /* 0x000fe40007000000 */
[----:B------:R-:W-:Y:S01]  /*8600*/  ISETP.LT.OR P5, PT, R2, 0x39, P5 ;  /* 0x000000390200780c */ /* 0x000fe20002fa1670 */
[----:B------:R-:W-:Y:S01]  /*8610*/  LDSM.16.MT88.4 R28, [R200+0x100] ;  /* 0x00010000c81c783b */ /* 0x000fe20000004200 */
[----:B------:R-:W-:Y:S02]  /*8620*/  ISETP.GT.AND P0, PT, R0, 0x39, P0 ;  /* 0x000000390000780c */ /* 0x000fe40000704270 */
[----:B------:R-:W-:Y:S02]  /*8630*/  FMNMX.FTZ R0, R193, R3, !PT ;  /* 0x00000003c1007209 */ /* 0x000fe40007810000 */
[----:B------:R-:W-:Y:S02]  /*8640*/  FSEL R195, R34, -INF , !P5 ;  /* 0xff80000022c37808 */ /* 0x000fe40006800000 */
[----:B------:R-:W-:Y:S02]  /*8650*/  ISETP.LT.OR P0, PT, R2, 0x3a, P0 ;  /* 0x0000003a0200780c */ /* 0x000fe40000701670 */
[----:B------:R-:W-:Y:S02]  /*8660*/  FMNMX.FTZ R0, R194, R0, !PT ;  /* 0x00000000c2007209 */ /* 0x000fe40007810000 */
[----:B------:R-:W-:Y:S02]  /*8670*/  FSEL R159, R35, -INF , !P0 ;  /* 0xff800000239f7808 */ /* 0x000fe40004000000 */
[----:B------:R-:W-:Y:S04]  /*8680*/  FMNMX.FTZ R0, R195, R0, !PT ;  /* 0x00000000c3007209 */ /* 0x000fe80007810000 */
[----:B------:R-:W-:Y:S05]  /*8690*/  FMNMX.FTZ R0, R159, R0, !PT ;  /* 0x000000009f007209 */ /* 0x000fea0007810000 */
[----:B------:R-:W1:Y:S02]  /*86a0*/  SHFL.BFLY PT, R2, R0, 0x2, 0x1f ;  /* 0x0c401f0000027f89 */ /* 0x000e6400000e0000 */
[----:B-1----:R-:W-:Y:S02]  /*86b0*/  FMNMX.FTZ R2, R0, R2, !PT ;  /* 0x0000000200027209 */ /* 0x002fe40007810000 */
[----:B------:R-:W-:Y:S04]  /*86c0*/  FMNMX.FTZ R156, R156, R12, !PT ;  /* 0x0000000c9c9c7209 */ /* 0x000fe80007810000 */
[----:B------:R-:W-:Y:S08]  /*86d0*/  LDSM.16.MT88.4 R12, [R197+0x100] ;  /* 0x00010000c50c783b */ /* 0x000ff00000004200 */
[----:B------:R-:W1:Y:S02]  /*86e0*/  SHFL.BFLY PT, R3, R156, 0x1, 0x1f ;  /* 0x0c201f009c037f89 */ /* 0x000e6400000e0000 */
[----:B-1----:R-:W-:Y:S06]  /*86f0*/  FMNMX.FTZ R156, R156, R3, !PT ;  /* 0x000000039c9c7209 */ /* 0x002fec0007810000 */
        /* <DEDUP_REMOVED lines=17> */
[----:B------:R3:W-:Y:S02]  /*8810*/  MUFU.EX2 R242, R8 ;  /* 0x0000000800f27308 */ /* 0x0007e40000000800 */
[--C-:B------:R-:W-:Y:S02]  /*8820*/  FFMA.FTZ R10, R10, c[0x0][0x2d0], -R157.reuse ;  /* 0x0000b4000a0a7a23 */ /* 0x100fe4000001089d */
[--C-:B------:R-:W-:Y:S02]  /*8830*/  FFMA.FTZ R11, R11, c[0x0][0x2d0], -R157.reuse ;  /* 0x0000b4000b0b7a23 */ /* 0x100fe4000001089d */
[--C-:B------:R-:W-:Y:S02]  /*8840*/  FFMA.FTZ R6, R6, c[0x0][0x2d0], -R157.reuse ;  /* 0x0000b40006067a23 */ /* 0x100fe4000001089d */
[--C-:B------:R-:W-:Y:S02]  /*8850*/  FFMA.FTZ R7, R7, c[0x0][0x2d0], -R157.reuse ;  /* 0x0000b40007077a23 */ /* 0x100fe4000001089d */
[----:B------:R-:W4:Y:S01]  /*8860*/  MUFU.EX2 R241, R9 ;  /* 0x0000000900f17308 */ /* 0x000f220000000800 */
[----:B-1----:R-:W-:Y:S01]  /*8870*/  FSEL R0, R3, RZ, P0 ;  /* 0x000000ff03007208 */ /* 0x002fe20000000000 */
[----:B--2---:R-:W-:Y:S01]  /*8880*/  FMUL.FTZ R4, R2, R160 ;  /* 0x000000a002047220 */ /* 0x004fe20000410000 */
[----:B------:R-:W-:Y:S01]  /*8890*/  ISETP.GT.AND P0, PT, R224, UR4, PT ;  /* 0x00000004e0007c0c */ /* 0x000fe2000bf04270 */
[----:B------:R-:W-:Y:S02]  /*88a0*/  FMUL.FTZ R16, R2, R136 ;  /* 0x0000008802107220 */ /* 0x000fe40000410000 */
[----:B------:R-:W-:Y:S04]  /*88b0*/  FADD.FTZ R0, -R0, R158 ;  /* 0x0000009e00007221 */ /* 0x000fe80000010100 */
[----:B------:R-:W-:Y:S01]  /*88c0*/  MUFU.EX2 R230, R10 ;  /* 0x0000000a00e67308 */ /* 0x000fe20000000800 */
[----:B------:R-:W-:Y:S02]  /*88d0*/  FMUL.FTZ R17, R2, R137 ;  /* 0x0000008902117220 */ /* 0x000fe40000410000 */
[----:B------:R-:W-:Y:S02]  /*88e0*/  FMUL.FTZ R0, R0, c[0x0][0x2d0] ;  /* 0x0000b40000007a20 */ /* 0x000fe40000410000 */
[C---:B---3--:R-:W-:Y:S02]  /*88f0*/  FMUL.FTZ R8, R2.reuse, R164 ;  /* 0x000000a402087220 */ /* 0x048fe40000410000 */
[C---:B------:R-:W-:Y:S02]  /*8900*/  FMUL.FTZ R24, R2.reuse, R144 ;  /* 0x0000009002187220 */ /* 0x040fe40000410000 */
[C---:B------:R-:W-:Y:S01]  /*8910*/  FMUL.FTZ R25, R2.reuse, R145 ;  /* 0x0000009102197220 */ /* 0x040fe20000410000 */
[----:B------:R-:W1:Y:S01]  /*8920*/  MUFU.EX2 R229, R11 ;  /* 0x0000000b00e57308 */ /* 0x000e620000000800 */
[C---:B------:R-:W-:Y:S02]  /*8930*/  FMUL.FTZ R32, R2.reuse, R152 ;  /* 0x0000009802207220 */ /* 0x040fe40000410000 */
[C---:B------:R-:W-:Y:S01]  /*8940*/  FMUL.FTZ R33, R2.reuse, R153 ;  /* 0x0000009902217220 */ /* 0x040fe20000410000 */
[----:B----4-:R-:W-:Y:S01]  /*8950*/  F2FP.PACK_AB R170, R241, R242 ;  /* 0x000000f2f1aa723e */ /* 0x010fe200000000ff */
        /* <DEDUP_REMOVED lines=9> */
[----:B------:R-:W3:Y:S01]  /*89f0*/  MUFU.EX2 R243, R5 ;  /* 0x0000000500f37308 */ /* 0x000ee20000000800 */
[C---:B------:R-:W-:Y:S02]  /*8a00*/  FMUL.FTZ R49, R2.reuse, R49 ;  /* 0x0000003102317220 */ /* 0x040fe40000410000 */
[C---:B------:R-:W-:Y:S01]  /*8a10*/  FMUL.FTZ R52, R2.reuse, R52 ;  /* 0x0000003402347220 */ /* 0x040fe20000410000 */
[----:B-1----:R-:W-:Y:S01]  /*8a20*/  F2FP.PACK_AB R171, R229, R230 ;  /* 0x000000e6e5ab723e */ /* 0x002fe200000000ff */
        /* <DEDUP_REMOVED lines=9> */
[----:B------:R-:W2:Y:S01]  /*8ac0*/  MUFU.EX2 R231, R7 ;  /* 0x0000000700e77308 */ /* 0x000ea20000000800 */
[C---:B------:R-:W-:Y:S01]  /*8ad0*/  FMUL.FTZ R19, R0.reuse, R139 ;  /* 0x0000008b00137220 */ /* 0x040fe20000410000 */
[----:B------:R-:W-:Y:S01]  /*8ae0*/  LDSM.16.MT88.4 R164, [R197+0x1900] ;  /* 0x00190000c5a4783b */ /* 0x000fe20000004200 */
[----:B------:R-:W-:Y:S01]  /*8af0*/  FMUL.FTZ R26, R0, R146 ;  /* 0x00000092001a7220 */ /* 0x000fe20000410000 */
[----:B---3--:R-:W-:Y:S01]  /*8b00*/  F2FP.PACK_AB R168, R243, R240 ;  /* 0x000000f0f3a8723e */ /* 0x008fe200000000ff */
[----:B------:R-:W-:Y:S02]  /*8b10*/  FMUL.FTZ R5, R2, R161 ;  /* 0x000000a102057220 */ /* 0x000fe40000410000 */
[C---:B------:R-:W-:Y:S02]  /*8b20*/  FMUL.FTZ R27, R0.reuse, R147 ;  /* 0x00000093001b7220 */ /* 0x040fe40000410000 */
[C---:B------:R-:W-:Y:S01]  /*8b30*/  FMUL.FTZ R34, R0.reuse, R154 ;  /* 0x0000009a00227220 */ /* 0x040fe20000410000 */
[----:B------:R-:W-:Y:S01]  /*8b40*/  LDSM.16.MT88.4 R136, [R197+0x2100] ;  /* 0x00210000c588783b */ /* 0x000fe20000004200 */
[C---:B------:R-:W-:Y:S02]  /*8b50*/  FMUL.FTZ R35, R0.reuse, R155 ;  /* 0x0000009b00237220 */ /* 0x040fe40000410000 */
[C---:B------:R-:W-:Y:S02]  /*8b60*/  FMUL.FTZ R38, R0.reuse, R38 ;  /* 0x0000002600267220 */ /* 0x040fe40000410000 */
[C---:B-1----:R-:W-:Y:S02]  /*8b70*/  FMUL.FTZ R6, R0.reuse, R162 ;  /* 0x000000a200067220 */ /* 0x042fe40000410000 */
[C---:B------:R-:W-:Y:S01]  /*8b80*/  FMUL.FTZ R39, R0.reuse, R39 ;  /* 0x0000002700277220 */ /* 0x040fe20000410000 */
[----:B------:R-:W-:Y:S01]  /*8b90*/  LDSM.16.MT88.4 R144, [R200+0x900] ;  /* 0x00090000c890783b */ /* 0x000fe20000004200 */
[C---:B------:R-:W-:Y:S02]  /*8ba0*/  FMUL.FTZ R42, R0.reuse, R42 ;  /* 0x0000002a002a7220 */ /* 0x040fe40000410000 */
[C---:B------:R-:W-:Y:S02]  /*8bb0*/  FMUL.FTZ R43, R0.reuse, R43 ;  /* 0x0000002b002b7220 */ /* 0x040fe40000410000 */
[C---:B------:R-:W-:Y:S01]  /*8bc0*/  FMUL.FTZ R46, R0.reuse, R46 ;  /* 0x0000002e002e7220 */ /* 0x040fe20000410000 */
[----:B--2---:R-:W-:Y:S01]  /*8bd0*/  F2FP.PACK_AB R169, R231, R232 ;  /* 0x000000e8e7a9723e */ /* 0x004fe200000000ff */
[C---:B------:R-:W-:Y:S01]  /*8be0*/  FMUL.FTZ R7, R0.reuse, R163 ;  /* 0x000000a300077220 */ /* 0x040fe20000410000 */
[----:B------:R-:W-:Y:S01]  /*8bf0*/  LDSM.16.MT88.4 R152, [R197+0x2900] ;  /* 0x00290000c598783b */ /* 0x000fe20000004200 */
[C---:B------:R-:W-:Y:S02]  /*8c00*/  FMUL.FTZ R47, R0.reuse, R47 ;  /* 0x0000002f002f7220 */ /* 0x040fe40000410000 */
[C---:B------:R-:W-:Y:S02]  /*8c10*/  FMUL.FTZ R50, R0.reuse, R50 ;  /* 0x0000003200327220 */ /* 0x040fe40000410000 */
[C---:B------:R-:W-:Y:S01]  /*8c20*/  FMUL.FTZ R51, R0.reuse, R51 ;  /* 0x0000003300337220 */ /* 0x040fe20000410000 */
[C---:B------:R-:W-:Y:S05]  /*8c30*/  HMMA.16816.F32 R4, R168.reuse, R12, R4 ;  /* 0x0000000ca804723c */ /* 0x040fea0000001804 */
[----:B------:R-:W-:Y:S02]  /*8c40*/  FMUL.FTZ R54, R0, R54 ;  /* 0x0000003600367220 */ /* 0x000fe40000410000 */
[C---:B------:R-:W-:Y:S01]  /*8c50*/  FMUL.FTZ R12, R2.reuse, R132 ;  /* 0x00000084020c7220 */ /* 0x040fe20000410000 */
[C---:B------:R-:W-:Y:S04]  /*8c60*/  HMMA.16816.F32 R8, R168.reuse, R14, R8 ;  /* 0x0000000ea808723c */ /* 0x040fe80000001808 */
[----:B------:R-:W-:Y:S02]  /*8c70*/  FMUL.FTZ R13, R2, R133 ;  /* 0x00000085020d7220 */ /* 0x000fe40000410000 */
[C---:B------:R-:W-:Y:S02]  /*8c80*/  FMUL.FTZ R55, R0.reuse, R55 ;  /* 0x0000003700377220 */ /* 0x040fe40000410000 */
[C---:B------:R-:W-:Y:S04]  /*8c90*/  FMUL.FTZ R14, R0.reuse, R134 ;  /* 0x00000086000e7220 */ /* 0x040fe80000410000 */
[C---:B------:R-:W-:Y:S02]  /*8ca0*/  FMUL.FTZ R15, R0.reuse, R135 ;  /* 0x00000087000f7220 */ /* 0x040fe40000410000 */
[----:B------:R-:W1:Y:S01]  /*8cb0*/  LDSM.16.MT88.4 R132, [R199+0x100] ;  /* 0x00010000c784783b */ /* 0x000e620000004200 */
[C---:B------:R-:W-:Y:S02]  /*8cc0*/  FMUL.FTZ R58, R0.reuse, R58 ;  /* 0x0000003a003a7220 */ /* 0x040fe40000410000 */
[C---:B------:R-:W-:Y:S02]  /*8cd0*/  FMUL.FTZ R59, R0.reuse, R59 ;  /* 0x0000003b003b7220 */ /* 0x040fe40000410000 */
[C---:B------:R-:W-:Y:S03]  /*8ce0*/  HMMA.16816.F32 R12, R168.reuse, R20, R12 ;  /* 0x00000014a80c723c */ /* 0x040fe6000000180c */
[C---:B------:R-:W-:Y:S02]  /*8cf0*/  FMUL.FTZ R62, R0.reuse, R62 ;  /* 0x0000003e003e7220 */ /* 0x040fe40000410000 */
[----:B------:R-:W-:Y:S02]  /*8d00*/  FMUL.FTZ R63, R0, R63 ;  /* 0x0000003f003f7220 */ /* 0x000fe40000410000 */
[C---:B------:R-:W-:Y:S01]  /*8d10*/  FMUL.FTZ R20, R2.reuse, R140 ;  /* 0x0000008c02147220 */ /* 0x040fe20000410000 */
[C---:B------:R-:W-:Y:S04]  /*8d20*/  HMMA.16816.F32 R16, R168.reuse, R22, R16 ;  /* 0x00000016a810723c */ /* 0x040fe80000001810 */
[C---:B------:R-:W-:Y:S02]  /*8d30*/  FMUL.FTZ R21, R2.reuse, R141 ;  /* 0x0000008d02157220 */ /* 0x040fe40000410000 */
[----:B------:R-:W-:Y:S02]  /*8d40*/  FMUL.FTZ R64, R2, R64 ;  /* 0x0000004002407220 */ /* 0x000fe40000410000 */
[C---:B------:R-:W-:Y:S04]  /*8d50*/  FMUL.FTZ R22, R0.reuse, R142 ;  /* 0x0000008e00167220 */ /* 0x040fe80000410000 */
[----:B------:R-:W-:Y:S02]  /*8d60*/  FMUL.FTZ R23, R0, R143 ;  /* 0x0000008f00177220 */ /* 0x000fe40000410000 */
[----:B------:R-:W2:Y:S01]  /*8d70*/  LDSM.16.MT88.4 R140, [R198+0x2100] ;  /* 0x00210000c68c783b */ /* 0x000ea20000004200 */
[----:B------:R-:W-:Y:S02]  /*8d80*/  FMUL.FTZ R65, R2, R65 ;  /* 0x0000004102417220 */ /* 0x000fe40000410000 */
[C---:B------:R-:W-:Y:S02]  /*8d90*/  FMUL.FTZ R66, R0.reuse, R66 ;  /* 0x0000004200427220 */ /* 0x040fe40000410000 */
[C---:B------:R-:W-:Y:S03]  /*8da0*/  HMMA.16816.F32 R20, R168.reuse, R28, R20 ;  /* 0x0000001ca814723c */ /* 0x040fe60000001814 */
[----:B------:R-:W-:Y:S02]  /*8db0*/  FMUL.FTZ R67, R0, R67 ;  /* 0x0000004300437220 */ /* 0x000fe40000410000 */
[C---:B------:R-:W-:Y:S02]  /*8dc0*/  FMUL.FTZ R68, R2.reuse, R68 ;  /* 0x0000004402447220 */ /* 0x040fe40000410000 */
[C---:B------:R-:W-:Y:S01]  /*8dd0*/  FMUL.FTZ R28, R2.reuse, R148 ;  /* 0x00000094021c7220 */ /* 0x040fe20000410000 */
[C---:B------:R-:W-:Y:S04]  /*8de0*/  HMMA.16816.F32 R24, R168.reuse, R30, R24 ;  /* 0x0000001ea818723c */ /* 0x040fe80000001818 */
[C---:B------:R-:W-:Y:S02]  /*8df0*/  FMUL.FTZ R29, R2.reuse, R149 ;  /* 0x00000095021d7220 */ /* 0x040fe40000410000 */
[----:B------:R-:W-:Y:S02]  /*8e00*/  FMUL.FTZ R69, R2, R69 ;  /* 0x0000004502457220 */ /* 0x000fe40000410000 */
[C---:B------:R-:W-:Y:S04]  /*8e10*/  FMUL.FTZ R30, R0.reuse, R150 ;  /* 0x00000096001e7220 */ /* 0x040fe80000410000 */
[C---:B------:R-:W-:Y:S02]  /*8e20*/  FMUL.FTZ R31, R0.reuse, R151 ;  /* 0x00000097001f7220 */ /* 0x040fe40000410000 */
[----:B------:R-:W-:Y:S01]  /*8e30*/  LDSM.16.MT88.4 R148, [R199+0x900] ;  /* 0x00090000c794783b */ /* 0x000fe20000004200 */
[C---:B------:R-:W-:Y:S02]  /*8e40*/  FMUL.FTZ R70, R0.reuse, R70 ;  /* 0x0000004600467220 */ /* 0x040fe40000410000 */
[----:B------:R-:W-:Y:S02]  /*8e50*/  FMUL.FTZ R71, R0, R71 ;  /* 0x0000004700477220 */ /* 0x000fe40000410000 */
        /* <DEDUP_REMOVED lines=60> */
[C---:B--2---:R-:W-:Y:S01]  /*9220*/  HMMA.16816.F32 R92, R168.reuse, R140, R92 ;  /* 0x0000008ca85c723c */ /* 0x044fe2000000185c */
[----:B------:R2:W-:Y:S03]  /*9230*/  MUFU.EX2 R239, R136 ;  /* 0x0000008800ef7308 */ /* 0x0005e60000000800 */
[C---:B------:R-:W-:Y:S02]  /*9240*/  FMUL.FTZ R108, R2.reuse, R108 ;  /* 0x0000006c026c7220 */ /* 0x040fe40000410000 */
[----:B------:R-:W-:Y:S02]  /*9250*/  FMUL.FTZ R109, R2, R109 ;  /* 0x0000006d026d7220 */ /* 0x000fe40000410000 */
[C---:B------:R-:W-:Y:S04]  /*9260*/  HMMA.16816.F32 R96, R168.reuse, R142, R96 ;  /* 0x0000008ea860723c */ /* 0x040fe80000001860 */
[--C-:B------:R-:W-:Y:S02]  /*9270*/  FFMA.FTZ R140, R175, c[0x0][0x2d0], -R172.reuse ;  /* 0x0000b400af8c7a23 */ /* 0x100fe400000108ac */
[C---:B------:R-:W-:Y:S02]  /*9280*/  FMUL.FTZ R110, R0.reuse, R110 ;  /* 0x0000006e006e7220 */ /* 0x040fe40000410000 */
[----:B------:R3:W4:Y:S01]  /*9290*/  MUFU.EX2 R238, R140 ;  /* 0x0000008c00ee7308 */ /* 0x0007220000000800 */
[C---:B-1----:R-:W-:Y:S03]  /*92a0*/  HMMA.16816.F32 R100, R168.reuse, R132, R100 ;  /* 0x00000084a864723c */ /* 0x042fe60000001864 */
[----:B------:R-:W-:Y:S02]  /*92b0*/  FMUL.FTZ R111, R0, R111 ;  /* 0x0000006f006f7220 */ /* 0x000fe40000410000 */
[----:B------:R-:W-:Y:S02]  /*92c0*/  FMUL.FTZ R112, R2, R112 ;  /* 0x0000007002707220 */ /* 0x000fe40000410000 */
[--C-:B------:R-:W-:Y:S01]  /*92d0*/  FFMA.FTZ R132, R180, c[0x0][0x2d0], -R172.reuse ;  /* 0x0000b400b4847a23 */ /* 0x100fe200000108ac */
[C---:B------:R-:W-:Y:S01]  /*92e0*/  HMMA.16816.F32 R104, R168.reuse, R134, R104 ;  /* 0x00000086a868723c */ /* 0x040fe20000001868 */
[----:B--2---:R-:W1:Y:S02]  /*92f0*/  LDSM.16.MT88.4 R136, [R198+0x6100] ;  /* 0x00610000c688783b */ /* 0x004e640000004200 */
[----:B------:R2:W-:Y:S01]  /*9300*/  MUFU.EX2 R236, R132 ;  /* 0x0000008400ec7308 */ /* 0x0005e20000000800 */
[----:B------:R-:W-:Y:S02]  /*9310*/  FMUL.FTZ R113, R2, R113 ;  /* 0x0000007102717220 */ /* 0x000fe40000410000 */
[C---:B------:R-:W-:Y:S02]  /*9320*/  FMUL.FTZ R114, R0.reuse, R114 ;  /* 0x0000007200727220 */ /* 0x040fe40000410000 */
[----:B------:R-:W-:Y:S04]  /*9330*/  FMUL.FTZ R115, R0, R115 ;  /* 0x0000007300737220 */ /* 0x000fe80000410000 */
[C---:B------:R-:W-:Y:S02]  /*9340*/  FMUL.FTZ R116, R2.reuse, R116 ;  /* 0x0000007402747220 */ /* 0x040fe40000410000 */
[----:B------:R-:W-:Y:S02]  /*9350*/  FMUL.FTZ R117, R2, R117 ;  /* 0x0000007502757220 */ /* 0x000fe40000410000 */
[--C-:B---3--:R-:W-:Y:S02]  /*9360*/  FFMA.FTZ R140, R178, c[0x0][0x2d0], -R172.reuse ;  /* 0x0000b400b28c7a23 */ /* 0x108fe400000108ac */
[C---:B------:R-:W-:Y:S02]  /*9370*/  FMUL.FTZ R118, R0.reuse, R118 ;  /* 0x0000007600767220 */ /* 0x040fe40000410000 */
[----:B------:R3:W-:Y:S01]  /*9380*/  MUFU.EX2 R237, R140 ;  /* 0x0000008c00ed7308 */ /* 0x0007e20000000800 */
[----:B------:R-:W-:Y:S02]  /*9390*/  FMUL.FTZ R119, R0, R119 ;  /* 0x0000007700777220 */ /* 0x000fe40000410000 */
[C---:B------:R-:W-:Y:S02]  /*93a0*/  FMUL.FTZ R120, R2.reuse, R120 ;  /* 0x0000007802787220 */ /* 0x040fe40000410000 */
[----:B------:R-:W-:Y:S02]  /*93b0*/  FMUL.FTZ R121, R2, R121 ;  /* 0x0000007902797220 */ /* 0x000fe40000410000 */
[--C-:B--2---:R-:W-:Y:S02]  /*93c0*/  FFMA.FTZ R132, R174, c[0x0][0x2d0], -R157.reuse ;  /* 0x0000b400ae847a23 */ /* 0x104fe4000001089d */
[C---:B------:R-:W-:Y:S02]  /*93d0*/  FMUL.FTZ R122, R0.reuse, R122 ;  /* 0x0000007a007a7220 */ /* 0x040fe40000410000 */
[----:B------:R2:W-:Y:S01]  /*93e0*/  MUFU.EX2 R192, R132 ;  /* 0x0000008400c07308 */ /* 0x0005e20000000800 */
[----:B------:R-:W-:Y:S02]  /*93f0*/  FMUL.FTZ R123, R0, R123 ;  /* 0x0000007b007b7220 */ /* 0x000fe40000410000 */
[C---:B------:R-:W-:Y:S02]  /*9400*/  FMUL.FTZ R124, R2.reuse, R124 ;  /* 0x0000007c027c7220 */ /* 0x040fe40000410000 */
[----:B------:R-:W-:Y:S02]  /*9410*/  FMUL.FTZ R125, R2, R125 ;  /* 0x0000007d027d7220 */ /* 0x000fe40000410000 */
[C---:B------:R-:W-:Y:S02]  /*9420*/  FMUL.FTZ R126, R0.reuse, R126 ;  /* 0x0000007e007e7220 */ /* 0x040fe40000410000 */
[----:B------:R-:W-:Y:S01]  /*9430*/  FMUL.FTZ R127, R0, R127 ;  /* 0x0000007f007f7220 */ /* 0x000fe20000410000 */
[C---:B-1----:R-:W-:Y:S01]  /*9440*/  HMMA.16816.F32 R108, R168.reuse, R136, R108 ;  /* 0x00000088a86c723c */ /* 0x042fe2000000186c */
[----:B---3--:R-:W1:Y:S02]  /*9450*/  LDSM.16.MT88.4 R140, [R200+0x6100] ;  /* 0x00610000c88c783b */ /* 0x008e640000004200 */
[C---:B------:R-:W-:Y:S02]  /*9460*/  FMUL.FTZ R128, R2.reuse, R128 ;  /* 0x0000008002807220 */ /* 0x040fe40000410000 */
[----:B------:R-:W-:Y:S03]  /*9470*/  FMUL.FTZ R129, R2, R129 ;  /* 0x0000008102817220 */ /* 0x000fe60000410000 */
[C---:B------:R-:W-:Y:S04]  /*9480*/  HMMA.16816.F32 R112, R168.reuse, R138, R112 ;  /* 0x0000008aa870723c */ /* 0x040fe80000001870 */
[--C-:B------:R-:W-:Y:S01]  /*9490*/  FFMA.FTZ R136, R176, c[0x0][0x2d0], -R157.reuse ;  /* 0x0000b400b0887a23 */ /* 0x100fe2000001089d */
[----:B--2---:R-:W2:Y:S01]  /*94a0*/  LDSM.16.MT88.4 R132, [R199+0x6100] ;  /* 0x00610000c784783b */ /* 0x004ea20000004200 */
[C---:B------:R-:W-:Y:S02]  /*94b0*/  FMUL.FTZ R130, R0.reuse, R130 ;  /* 0x0000008200827220 */ /* 0x040fe40000410000 */
[----:B------:R3:W5:Y:S01]  /*94c0*/  MUFU.EX2 R191, R136 ;  /* 0x0000008800bf7308 */ /* 0x0007620000000800 */
[----:B------:R-:W-:Y:S03]  /*94d0*/  FMUL.FTZ R131, R0, R131 ;  /* 0x0000008300837220 */ /* 0x000fe60000410000 */
[--C-:B---3--:R-:W-:Y:S01]  /*94e0*/  FFMA.FTZ R136, R177, c[0x0][0x2d0], -R157.reuse ;  /* 0x0000b400b1887a23 */ /* 0x108fe2000001089d */
[C---:B-1----:R-:W-:Y:S05]  /*94f0*/  HMMA.16816.F32 R116, R168.reuse, R140, R116 ;  /* 0x0000008ca874723c */ /* 0x042fea0000001874 */
[----:B------:R1:W-:Y:S02]  /*9500*/  MUFU.EX2 R190, R136 ;  /* 0x0000008800be7308 */ /* 0x0003e40000000800 */
[--C-:B------:R-:W-:Y:S01]  /*9510*/  FFMA.FTZ R140, R179, c[0x0][0x2d0], -R157.reuse ;  /* 0x0000b400b38c7a23 */ /* 0x100fe2000001089d */
[C---:B------:R-:W-:Y:S07]  /*9520*/  HMMA.16816.F32 R120, R168.reuse, R142, R120 ;  /* 0x0000008ea878723c */ /* 0x040fee0000001878 */
[----:B------:R3:W3:Y:S01]  /*9530*/  MUFU.EX2 R189, R140 ;  /* 0x0000008c00bd7308 */ /* 0x0006e20000000800 */
[C---:B--2---:R-:W-:Y:S07]  /*9540*/  HMMA.16816.F32 R124, R168.reuse, R132, R124 ;  /* 0x00000084a87c723c */ /* 0x044fee000000187c */
[----:B----4-:R-:W-:Y:S01]  /*9550*/  F2FP.PACK_AB R132, R238, R239 ;  /* 0x000000efee84723e */ /* 0x010fe200000000ff */
[----:B------:R-:W-:Y:S01]  /*9560*/  HMMA.16816.F32 R128, R168, R134, R128 ;  /* 0x00000086a880723c */ /* 0x000fe20000001880 */
[----:B-1----:R-:W1:Y:S03]  /*9570*/  LDSM.16.MT88.4 R136, [R197+0x900] ;  /* 0x00090000c588783b */ /* 0x002e660000004200 */
[----:B-----5:R-:W-:Y:S03]  /*9580*/  F2FP.PACK_AB R133, R191, R192 ;  /* 0x000000c0bf85723e */ /* 0x020fe600000000ff */
[----:B------:R-:W-:Y:S02]  /*9590*/  F2FP.PACK_AB R134, R236, R237 ;  /* 0x000000edec86723e */ /* 0x000fe400000000ff */
[----:B---3--:R-:W2:Y:S03]  /*95a0*/  LDSM.16.MT88.4 R140, [R198+0x900] ;  /* 0x00090000c68c783b */ /* 0x008ea60000004200 */
        /* <DEDUP_REMOVED lines=26> */
[--C-:B------:R-:W-:Y:S01]  /*9750*/  FFMA.FTZ R148, R184, c[0x0][0x2d0], -R172.reuse ;  /* 0x0000b400b8947a23 */ /* 0x100fe200000108ac */
[C---:B------:R-:W-:Y:S03]  /*9760*/  HMMA.16816.F32 R72, R132.reuse, R150, R72 ;  /* 0x000000968448723c */ /* 0x040fe60000001848 */
[----:B------:R4:W-:Y:S05]  /*9770*/  MUFU.EX2 R235, R148 ;  /* 0x0000009400eb7308 */ /* 0x0009ea0000000800 */
[C---:B-----5:R-:W-:Y:S07]  /*9780*/  HMMA.16816.F32 R76, R132.reuse, R152, R76 ;  /* 0x00000098844c723c */ /* 0x060fee000000184c */
[--C-:B------:R-:W-:Y:S01]  /*9790*/  FFMA.FTZ R152, R181, c[0x0][0x2d0], -R157.reuse ;  /* 0x0000b400b5987a23 */ /* 0x100fe2000001089d */
[C---:B------:R-:W-:Y:S03]  /*97a0*/  HMMA.16816.F32 R80, R132.reuse, R154, R80 ;  /* 0x0000009a8450723c */ /* 0x040fe60000001850 */
[----:B------:R5:W-:Y:S05]  /*97b0*/  MUFU.EX2 R181, R152 ;  /* 0x0000009800b57308 */ /* 0x000bea0000000800 */
[C---:B-1----:R-:W-:Y:S01]  /*97c0*/  HMMA.16816.F32 R84, R132.reuse, R136, R84 ;  /* 0x000000888454723c */ /* 0x042fe20000001854 */
[----:B----4-:R-:W1:Y:S06]  /*97d0*/  LDSM.16.MT88.4 R148, [R198+0x6900] ;  /* 0x00690000c694783b */ /* 0x010e6c0000004200 */
[--C-:B------:R-:W-:Y:S01]  /*97e0*/  FFMA.FTZ R136, R186, c[0x0][0x2d0], -R172.reuse ;  /* 0x0000b400ba887a23 */ /* 0x100fe200000108ac */
[C---:B------:R-:W-:Y:S03]  /*97f0*/  HMMA.16816.F32 R88, R132.reuse, R138, R88 ;  /* 0x0000008a8458723c */ /* 0x040fe60000001858 */
[----:B------:R4:W1:Y:S05]  /*9800*/  MUFU.EX2 R234, R136 ;  /* 0x0000008800ea7308 */ /* 0x00086a0000000800 */
[C---:B--2---:R-:W-:Y:S01]  /*9810*/  HMMA.16816.F32 R92, R132.reuse, R140, R92 ;  /* 0x0000008c845c723c */ /* 0x044fe2000000185c */
[----:B-----5:R-:W-:Y:S06]  /*9820*/  LDSM.16.MT88.4 R152, [R200+0x1100] ;  /* 0x00110000c898783b */ /* 0x020fec0000004200 */
[--C-:B------:R-:W-:Y:S01]  /*9830*/  FFMA.FTZ R140, R188, c[0x0][0x2d0], -R172.reuse ;  /* 0x0000b400bc8c7a23 */ /* 0x100fe200000108ac */
[C---:B------:R-:W-:Y:S03]  /*9840*/  HMMA.16816.F32 R96, R132.reuse, R142, R96 ;  /* 0x0000008e8460723c */ /* 0x040fe60000001860 */
[----:B------:R2:W-:Y:S05]  /*9850*/  MUFU.EX2 R186, R140 ;  /* 0x0000008c00ba7308 */ /* 0x0005ea0000000800 */
[C---:B---3--:R-:W-:Y:S04]  /*9860*/  HMMA.16816.F32 R100, R132.reuse, R144, R100 ;  /* 0x000000908464723c */ /* 0x048fe80000001864 */
[--C-:B----4-:R-:W-:Y:S03]  /*9870*/  FFMA.FTZ R136, R187, c[0x0][0x2d0], -R172.reuse ;  /* 0x0000b400bb887a23 */ /* 0x110fe600000108ac */
[--C-:B------:R-:W-:Y:S01]  /*9880*/  FFMA.FTZ R144, R182, c[0x0][0x2d0], -R157.reuse ;  /* 0x0000b400b6907a23 */ /* 0x100fe2000001089d */
[C---:B------:R-:W-:Y:S01]  /*9890*/  HMMA.16816.F32 R104, R132.reuse, R146, R104 ;  /* 0x000000928468723c */ /* 0x040fe20000001868 */
[----:B------:R3:W4:Y:S07]  /*98a0*/  MUFU.EX2 R187, R136 ;  /* 0x0000008800bb7308 */ /* 0x00072e0000000800 */
[C---:B-1----:R-:W-:Y:S03]  /*98b0*/  HMMA.16816.F32 R108, R132.reuse, R148, R108 ;  /* 0x00000094846c723c */ /* 0x042fe6000000186c */
[----:B------:R1:W5:Y:S01]  /*98c0*/  MUFU.EX2 R180, R144 ;  /* 0x0000009000b47308 */ /* 0x0003620000000800 */
[----:B--2---:R-:W-:Y:S03]  /*98d0*/  LDSM.16.MT88.4 R140, [R199+0x6900] ;  /* 0x00690000c78c783b */ /* 0x004fe60000004200 */
[--C-:B------:R-:W-:Y:S01]  /*98e0*/  FFMA.FTZ R148, R185, c[0x0][0x2d0], -R157.reuse ;  /* 0x0000b400b9947a23 */ /* 0x100fe2000001089d */
[C---:B------:R-:W-:Y:S05]  /*98f0*/  HMMA.16816.F32 R112, R132.reuse, R150, R112 ;  /* 0x000000968470723c */ /* 0x040fea0000001870 */
[----:B------:R2:W-:Y:S01]  /*9900*/  MUFU.EX2 R178, R148 ;  /* 0x0000009400b27308 */ /* 0x0005e20000000800 */
[----:B---3--:R-:W3:Y:S01]  /*9910*/  LDSM.16.MT88.4 R136, [R200+0x6900] ;  /* 0x00690000c888783b */ /* 0x008ee20000004200 */
[--C-:B-1----:R-:W-:Y:S08]  /*9920*/  FFMA.FTZ R144, R183, c[0x0][0x2d0], -R157.reuse ;  /* 0x0000b400b7907a23 */ /* 0x102ff0000001089d */
[----:B------:R1:W1:Y:S01]  /*9930*/  MUFU.EX2 R179, R144 ;  /* 0x0000009000b37308 */ /* 0x0002620000000800 */
[----:B--2---:R-:W-:Y:S08]  /*9940*/  LDSM.16.MT88.4 R148, [R198+0x1100] ;  /* 0x00110000c694783b */ /* 0x004ff00000004200 */
[----:B-1----:R-:W1:Y:S01]  /*9950*/  LDSM.16.MT88.4 R144, [R197+0x1100] ;  /* 0x00110000c590783b */ /* 0x002e620000004200 */
[C---:B---3--:R-:W-:Y:S08]  /*9960*/  HMMA.16816.F32 R116, R132.reuse, R136, R116 ;  /* 0x000000888474723c */ /* 0x048ff00000001874 */
[C---:B------:R-:W-:Y:S01]  /*9970*/  HMMA.16816.F32 R120, R132.reuse, R138, R120 ;  /* 0x0000008a8478723c */ /* 0x040fe20000001878 */
[----:B------:R-:W2:Y:S07]  /*9980*/  LDSM.16.MT88.4 R136, [R199+0x1100] ;  /* 0x00110000c788783b */ /* 0x000eae0000004200 */
[C---:B------:R-:W-:Y:S08]  /*9990*/  HMMA.16816.F32 R124, R132.reuse, R140, R124 ;  /* 0x0000008c847c723c */ /* 0x040ff0000000187c */
[----:B------:R-:W-:Y:S01]  /*99a0*/  HMMA.16816.F32 R128, R132, R142, R128 ;  /* 0x0000008e8480723c */ /* 0x000fe20000001880 */
[----:B------:R-:W3:Y:S06]  /*99b0*/  LDSM.16.MT88.4 R140, [R197+0x3100] ;  /* 0x00310000c58c783b */ /* 0x000eec0000004200 */
[----:B------:R-:W-:Y:S02]  /*99c0*/  F2FP.PACK_AB R132, R234, R235 ;  /* 0x000000ebea84723e */ /* 0x000fe400000000ff */
[----:B----4-:R-:W-:Y:S03]  /*99d0*/  F2FP.PACK_AB R134, R186, R187 ;  /* 0x000000bbba86723e */ /* 0x010fe600000000ff */
[----:B-----5:R-:W-:Y:S02]  /*99e0*/  F2FP.PACK_AB R133, R180, R181 ;  /* 0x000000b5b485723e */ /* 0x020fe400000000ff */
[----:B------:R-:W-:Y:S07]  /*99f0*/  F2FP.PACK_AB R135, R178, R179 ;  /* 0x000000b3b287723e */ /* 0x000fee00000000ff */
[C---:B-1----:R-:W-:Y:S08]  /*9a00*/  HMMA.16816.F32 R4, R132.reuse, R144, R4 ;  /* 0x000000908404723c */ /* 0x042ff00000001804 */
[C---:B------:R-:W-:Y:S01]  /*9a10*/  HMMA.16816.F32 R8, R132.reuse, R146, R8 ;  /* 0x000000928408723c */ /* 0x040fe20000001808 */
[----:B------:R-:W1:Y:S07]  /*9a20*/  LDSM.16.MT88.4 R144, [R198+0x3100] ;  /* 0x00310000c690783b */ /* 0x000e6e0000004200 */
        /* <DEDUP_REMOVED lines=21> */
[C---:B------:R-:W-:Y:S07]  /*9b80*/  HMMA.16816.F32 R68, R132.reuse, R152, R68 ;  /* 0x000000988444723c */ /* 0x040fee0000001844 */
[--C-:B------:R-:W-:Y:S01]  /*9b90*/  FFMA.FTZ R152, R194, c[0x0][0x2d0], -R157.reuse ;  /* 0x0000b400c2987a23 */ /* 0x100fe2000001089d */
[C---:B------:R-:W-:Y:S03]  /*9ba0*/  HMMA.16816.F32 R72, R132.reuse, R154, R72 ;  /* 0x0000009a8448723c */ /* 0x040fe60000001848 */
[----:B------:R5:W-:Y:S05]  /*9bb0*/  MUFU.EX2 R176, R152 ;  /* 0x0000009800b07308 */ /* 0x000bea0000000800 */
[C---:B---3--:R-:W-:Y:S07]  /*9bc0*/  HMMA.16816.F32 R76, R132.reuse, R140, R76 ;  /* 0x0000008c844c723c */ /* 0x048fee000000184c */
[--C-:B------:R-:W-:Y:S01]  /*9bd0*/  FFMA.FTZ R140, R223, c[0x0][0x2d0], -R172.reuse ;  /* 0x0000b400df8c7a23 */ /* 0x100fe200000108ac */
[C---:B------:R-:W-:Y:S03]  /*9be0*/  HMMA.16816.F32 R80, R132.reuse, R142, R80 ;  /* 0x0000008e8450723c */ /* 0x040fe60000001850 */
[----:B------:R3:W-:Y:S01]  /*9bf0*/  MUFU.EX2 R185, R140 ;  /* 0x0000008c00b97308 */ /* 0x0007e20000000800 */
[----:B------:R-:W-:Y:S04]  /*9c00*/  IADD3 R223, R224, -0x1, RZ ;  /* 0xffffffffe0df7810 */ /* 0x000fe80007ffe0ff */
[C---:B-1----:R-:W-:Y:S01]  /*9c10*/  HMMA.16816.F32 R84, R132.reuse, R144, R84 ;  /* 0x000000908454723c */ /* 0x042fe20000001854 */
[----:B-----5:R-:W-:Y:S03]  /*9c20*/  LDSM.16.MT88.4 R152, [R200+0x1900] ;  /* 0x00190000c898783b */ /* 0x020fe60000004200 */
[----:B------:R-:W-:Y:S03]  /*9c30*/  MOV R224, R223 ;  /* 0x000000df00e07202 */ /* 0x000fe60000000f00 */
[--C-:B------:R-:W-:Y:S01]  /*9c40*/  FFMA.FTZ R144, R227, c[0x0][0x2d0], -R172.reuse ;  /* 0x0000b400e3907a23 */ /* 0x100fe200000108ac */
[C---:B------:R-:W-:Y:S03]  /*9c50*/  HMMA.16816.F32 R88, R132.reuse, R146, R88 ;  /* 0x000000928458723c */ /* 0x040fe60000001858 */
[----:B------:R1:W-:Y:S05]  /*9c60*/  MUFU.EX2 R183, R144 ;  /* 0x0000009000b77308 */ /* 0x0003ea0000000800 */
[C---:B----4-:R-:W-:Y:S04]  /*9c70*/  HMMA.16816.F32 R92, R132.reuse, R148, R92 ;  /* 0x00000094845c723c */ /* 0x050fe8000000185c */
[--C-:B---3--:R-:W-:Y:S02]  /*9c80*/  FFMA.FTZ R140, R226, c[0x0][0x2d0], -R172.reuse ;  /* 0x0000b400e28c7a23 */ /* 0x108fe400000108ac */
[----:B------:R-:W-:Y:S02]  /*9c90*/  FFMA.FTZ R172, R228, c[0x0][0x2d0], -R172 ;  /* 0x0000b400e4ac7a23 */ /* 0x000fe400000108ac */
[C---:B------:R-:W-:Y:S01]  /*9ca0*/  HMMA.16816.F32 R96, R132.reuse, R150, R96 ;  /* 0x000000968460723c */ /* 0x040fe20000001860 */
[----:B------:R3:W4:Y:S01]  /*9cb0*/  MUFU.EX2 R184, R140 ;  /* 0x0000008c00b87308 */ /* 0x0007220000000800 */
[----:B------:R-:W-:Y:S06]  /*9cc0*/  LDSM.16.MT88.4 R148, [R199+0x7100] ;  /* 0x00710000c794783b */ /* 0x000fec0000004200 */
[C---:B--2---:R-:W-:Y:S03]  /*9cd0*/  HMMA.16816.F32 R100, R132.reuse, R136, R100 ;  /* 0x000000888464723c */ /* 0x044fe60000001864 */
[----:B------:R2:W5:Y:S01]  /*9ce0*/  MUFU.EX2 R182, R172 ;  /* 0x000000ac00b67308 */ /* 0x0005620000000800 */
[--C-:B-1----:R-:W-:Y:S03]  /*9cf0*/  FFMA.FTZ R144, R193, c[0x0][0x2d0], -R157.reuse ;  /* 0x0000b400c1907a23 */ /* 0x102fe6000001089d */
[--C-:B------:R-:W-:Y:S01]  /*9d00*/  FFMA.FTZ R136, R195, c[0x0][0x2d0], -R157.reuse ;  /* 0x0000b400c3887a23 */ /* 0x100fe2000001089d */
[C---:B------:R-:W-:Y:S04]  /*9d10*/  HMMA.16816.F32 R104, R132.reuse, R138, R104 ;  /* 0x0000008a8468723c */ /* 0x040fe80000001868 */
[----:B------:R-:W-:Y:S01]  /*9d20*/  FFMA.FTZ R157, R159, c[0x0][0x2d0], -R157 ;  /* 0x0000b4009f9d7a23 */ /* 0x000fe2000001089d */
[----:B------:R1:W1:Y:S01]  /*9d30*/  MUFU.EX2 R177, R144 ;  /* 0x0000009000b17308 */ /* 0x0002620000000800 */
[----:B---3--:R-:W3:Y:S01]  /*9d40*/  LDSM.16.MT88.4 R140, [R198+0x7100] ;  /* 0x00710000c68c783b */ /* 0x008ee20000004200 */
[----:B----4-:R-:W-:Y:S08]  /*9d50*/  F2FP.PACK_AB R168, R184, R185 ;  /* 0x000000b9b8a8723e */ /* 0x010ff000000000ff */
[----:B------:R4:W-:Y:S01]  /*9d60*/  MUFU.EX2 R158, R136 ;  /* 0x00000088009e7308 */ /* 0x0009e20000000800 */
[----:B--2---:R-:W-:Y:S01]  /*9d70*/  LDSM.16.MT88.4 R172, [R199+0x1900] ;  /* 0x00190000c7ac783b */ /* 0x004fe20000004200 */
[----:B-----5:R-:W-:Y:S08]  /*9d80*/  F2FP.PACK_AB R170, R182, R183 ;  /* 0x000000b7b6aa723e */ /* 0x020ff000000000ff */
[----:B------:R-:W2:Y:S01]  /*9d90*/  MUFU.EX2 R157, R157 ;  /* 0x0000009d009d7308 */ /* 0x000ea20000000800 */
[----:B-1----:R-:W1:Y:S01]  /*9da0*/  LDSM.16.MT88.4 R144, [R200+0x7100] ;  /* 0x00710000c890783b */ /* 0x002e620000004200 */
[----:B------:R-:W-:Y:S07]  /*9db0*/  F2FP.PACK_AB R169, R176, R177 ;  /* 0x000000b1b0a9723e */ /* 0x000fee00000000ff */
[----:B----4-:R-:W4:Y:S01]  /*9dc0*/  LDSM.16.MT88.4 R136, [R198+0x1900] ;  /* 0x00190000c688783b */ /* 0x010f220000004200 */
[C---:B---3--:R-:W-:Y:S03]  /*9dd0*/  HMMA.16816.F32 R108, R132.reuse, R140, R108 ;  /* 0x0000008c846c723c */ /* 0x048fe6000000186c */
[----:B--2---:R-:W-:Y:S05]  /*9de0*/  F2FP.PACK_AB R171, R157, R158 ;  /* 0x0000009e9dab723e */ /* 0x004fea00000000ff */
[C---:B------:R-:W-:Y:S08]  /*9df0*/  HMMA.16816.F32 R112, R132.reuse, R142, R112 ;  /* 0x0000008e8470723c */ /* 0x040ff00000001870 */
[C---:B-1----:R-:W-:Y:S08]  /*9e00*/  HMMA.16816.F32 R116, R132.reuse, R144, R116 ;  /* 0x000000908474723c */ /* 0x042ff00000001874 */
[C---:B------:R-:W-:Y:S08]  /*9e10*/  HMMA.16816.F32 R120, R132.reuse, R146, R120 ;  /* 0x000000928478723c */ /* 0x040ff00000001878 */
[C---:B------:R-:W-:Y:S08]  /*9e20*/  HMMA.16816.F32 R124, R132.reuse, R148, R124 ;  /* 0x00000094847c723c */ /* 0x040ff0000000187c */
[----:B------:R-:W-:Y:S08]  /*9e30*/  HMMA.16816.F32 R128, R132, R150, R128 ;  /* 0x000000968480723c */ /* 0x000ff00000001880 */
[C---:B------:R-:W-:Y:S01]  /*9e40*/  HMMA.16816.F32 R160, R168.reuse, R164, R4 ;  /* 0x000000a4a8a0723c */ /* 0x040fe20000001804 */
[----:B------:R-:W1:Y:S07]  /*9e50*/  LDSM.16.MT88.4 R4, [R197+0x3900] ;  /* 0x00390000c504783b */ /* 0x000e6e0000004200 */
[C---:B------:R-:W-:Y:S01]  /*9e60*/  HMMA.16816.F32 R164, R168.reuse, R166, R8 ;  /* 0x000000a6a8a4723c */ /* 0x040fe20000001808 */
[----:B------:R-:W2:Y:S07]  /*9e70*/  LDSM.16.MT88.4 R8, [R198+0x3900] ;  /* 0x00390000c608783b */ /* 0x000eae0000004200 */
[C---:B----4-:R-:W-:Y:S01]  /*9e80*/  HMMA.16816.F32 R132, R168.reuse, R136, R12 ;  /* 0x00000088a884723c */ /* 0x050fe2000000180c */
        /* <DEDUP_REMOVED lines=74> */
.L_x_4188:
        /* <DEDUP_REMOVED lines=25> */
.L_x_4199:
[----:B------:R-:W-:-:S04]  /*a4c0*/  MOV R4, c[0x0][0x32c] ;  /* 0x0000cb0000047a02 */ /* 0x000fc80000000f00 */
[----:B------:R-:W-:-:S13]  /*a4d0*/  ISETP.NE.AND P0, PT, R4, 0x1, PT ;  /* 0x000000010400780c */ /* 0x000fda0003f05270 */
[----:B------:R-:W-:-:S05]  /*a4e0*/  @P0 IMAD.HI.U32 R4, R0, c[0x0][0x330], RZ ;  /* 0x0000cc0000040a27 */ /* 0x000fca00078e00ff */
[----:B------:R-:W-:-:S05]  /*a4f0*/  @P0 SHF.R.U32.HI R0, RZ, c[0x0][0x334], R4 ;  /* 0x0000cd00ff000a19 */ /* 0x000fca0000011604 */
.L_x_4200:
[----:B------:R-:W-:-:S05]  /*a500*/  IMAD R0, R0, c[0x0][0x32c], RZ ;  /* 0x0000cb0000007a24 */ /* 0x000fca00078e02ff */
[----:B------:R-:W-:-:S04]  /*a510*/  IMNMX R2, R2, R0, !PT ;  /* 0x0000000002027217 */ /* 0x000fc80007800200 */
.L_x_4198:
[----:B------:R-:W-:-:S04]  /*a520*/  IADD3 R2, R2, 0x3f, RZ ;  /* 0x0000003f02027810 */ /* 0x000fc80007ffe0ff */
[----:B------:R-:W-:-:S04]  /*a530*/  SHF.R.S32.HI R0, RZ, 0x1f, R2 ;  /* 0x0000001fff007819 */ /* 0x000fc80000011402 */
[----:B------:R-:W-:-:S04]  /*a540*/  LEA.HI R0, R0, R2, RZ, 0x6 ;  /* 0x0000000200007211 */ /* 0x000fc800078f30ff */
[----:B------:R-:W-:-:S04]  /*a550*/  SHF.R.S32.HI R0, RZ, 0x6, R0 ;  /* 0x00000006ff007819 */ /* 0x000fc80000011400 */
[----:B------:R-:W-:-:S04]  /*a560*/  IMNMX R240, R233, R0, !PT ;  /* 0x00000000e9f07217 */ /* 0x000fc80007800200 */
[----:B------:R-:W-:-:S13]  /*a570*/  ISETP.GE.AND P0, PT, R223, R240, PT ;  /* 0x000000f0df00720c */ /* 0x000fda0003f06270 */
[----:B------:R-:W-:Y:S05]  /*a580*/  @!P0 BRA `(.L_x_4201) ;  /* 0x0000341000008947 */ /* 0x000fea0003800000 */
[----:B------:R-:W2:Y:S04]  /*a590*/  LDL.64 R10, [R1+0x30] ;  /* 0x00003000010a7983 */ /* 0x000ea80000100a00 */
[----:B------:R-:W3:Y:S04]  /*a5a0*/  LDL.64 R8, [R1+0x18] ;  /* 0x0000180001087983 */ /* 0x000ee80000100a00 */
[----:B------:R-:W4:Y:S04]  /*a5b0*/  LDL.64 R6, [R1+0x28] ;  /* 0x0000280001067983 */ /* 0x000f280000100a00 */
[----:B------:R-:W5:Y:S01]  /*a5c0*/  LDL.64 R4, [R1+0x20] ;  /* 0x0000200001047983 */ /* 0x000f620000100a00 */
[----:B------:R-:W-:Y:S01]  /*a5d0*/  IMAD.MOV.U32 R158, RZ, RZ, R3 ;  /* 0x000000ffff9e7224 */ /* 0x000fe200078e0003 */
[----:B------:R-:W-:Y:S01]  /*a5e0*/  MOV R224, R223 ;  /* 0x000000df00e07202 */ /* 0x000fe20000000f00 */
[----:B------:R-:W-:Y:S01]  /*a5f0*/  IMAD.MOV.U32 R157, RZ, RZ, R156 ;  /* 0x000000ffff9d7224 */ /* 0x000fe200078e009c */
[----:B------:R-:W-:Y:S01]  /*a600*/  MOV R242, c[0x0][0x20c] ;  /* 0x0000830000f27a02 */ /* 0x000fe20000000f00 */
[----:B------:R-:W-:Y:S01]  /*a610*/  IMAD.MOV.U32 R241, RZ, RZ, c[0x0][0x208] ;  /* 0x00008200fff17624 */ /* 0x000fe200078e00ff */
[----:B--2---:R-:W-:-:S02]  /*a620*/  IADD3 R239, P6, R10, 0x40, RZ ;  /* 0x000000400aef7810 */ /* 0x004fc40007fde0ff */
[C---:B------:R-:W-:Y:S02]  /*a630*/  IADD3 R237, P5, R10.reuse, 0x80, RZ ;  /* 0x000000800aed7810 */ /* 0x040fe40007fbe0ff */
[----:B------:R-:W-:Y:S01]  /*a640*/  IADD3 R235, P0, R10, 0xc0, RZ ;  /* 0x000000c00aeb7810 */ /* 0x000fe20007f1e0ff */
[--C-:B---3--:R-:W-:Y:S02]  /*a650*/  IMAD.X R238, RZ, RZ, R9.reuse, P6 ;  /* 0x000000ffffee7224 */ /* 0x108fe400030e0609 */
[----:B------:R-:W-:Y:S01]  /*a660*/  IMAD.X R236, RZ, RZ, R9, P5 ;  /* 0x000000ffffec7224 */ /* 0x000fe200028e0609 */
[C---:B----4-:R-:W-:Y:S02]  /*a670*/  IADD3 R232, P6, R6.reuse, 0x40, RZ ;  /* 0x0000004006e87810 */ /* 0x050fe40007fde0ff */
[----:B------:R-:W-:Y:S02]  /*a680*/  IADD3 R230, P5, R6, 0x80, RZ ;  /* 0x0000008006e67810 */ /* 0x000fe40007fbe0ff */
[----:B------:R-:W-:-:S02]  /*a690*/  IADD3.X R234, RZ, R9, RZ, P0, !PT ;  /* 0x00000009ffea7210 */ /* 0x000fc400007fe4ff */
[----:B------:R-:W-:Y:S01]  /*a6a0*/  IADD3 R228, P0, R6, 0xc0, RZ ;  /* 0x000000c006e47810 */ /* 0x000fe20007f1e0ff */
[--C-:B-----5:R-:W-:Y:S02]  /*a6b0*/  IMAD.X R231, RZ, RZ, R5.reuse, P6 ;  /* 0x000000ffffe77224 */ /* 0x120fe400030e0605 */
[----:B------:R-:W-:Y:S01]  /*a6c0*/  IMAD.X R229, RZ, RZ, R5, P5 ;  /* 0x000000ffffe57224 */ /* 0x000fe200028e0605 */
[----:B------:R-:W-:Y:S02]  /*a6d0*/  IADD3.X R227, RZ, R5, RZ, P0, !PT ;  /* 0x00000005ffe37210 */ /* 0x000fe400007fe4ff */
.L_x_4202:
[----:B------:R-:W2:Y:S01]  /*a6e0*/  LDL.64 R250, [R1+0x30] ;  /* 0x0000300001fa7983 */ /* 0x000ea20000100a00 */
[----:B------:R-:W-:Y:S05]  /*a6f0*/  DEPBAR.LE SB0, 0x0 ;  /* 0x000080000000791a */ /* 0x000fea0000000000 */
[----:B------:R-:W-:Y:S01]  /*a700*/  BAR.SYNC.DEFER_BLOCKING 0x0 ;  /* 0x0000000000007b1d */ /* 0x000fe20000010000 */
[----:B------:R-:W-:Y:S02]  /*a710*/  ISETP.GT.AND P6, PT, R233, R224, PT ;  /* 0x000000e0e900720c */ /* 0x000fe40003fc4270 */
[C---:B------:R-:W-:Y:S02]  /*a720*/  IADD3 R223, R224.reuse, -0x1, RZ ;  /* 0xffffffffe0df7810 */ /* 0x040fe40007ffe0ff */
[----:B------:R-:W-:Y:S02]  /*a730*/  MOV R247, 0x5 ;  /* 0x0000000500f77802 */ /* 0x000fe40000000f00 */
[----:B------:R-:W-:Y:S04]  /*a740*/  MOV R243, c[0x0][0x1e0] ;  /* 0x0000780000f37a02 */ /* 0x000fe80000000f00 */
[----:B------:R-:W-:Y:S03]  /*a750*/  SHF.L.U32 R243, R243, 0x5, RZ ;  /* 0x00000005f3f37819 */ /* 0x000fe600000006ff */
[----:B------:R-:W-:Y:S01]  /*a760*/  @!P6 SHF.R.S32.HI R0, RZ, 0x1f, R224 ;  /* 0x0000001fff00e819 */ /* 0x000fe200000114e0 */
[----:B------:R-:W-:Y:S04]  /*a770*/  @!P6 IMAD.WIDE.U32 R20, R224, c[0x0][0x208], RZ ;  /* 0x00008200e014ea25 */ /* 0x000fe800078e00ff */
[----:B------:R-:W-:Y:S01]  /*a780*/  @!P6 IMAD R0, R0, c[0x0][0x208], RZ ;  /* 0x000082000000ea24 */ /* 0x000fe200078e02ff */
[----:B------:R-:W-:Y:S03]  /*a790*/  @!P6 SHF.L.U32 R2, R20, 0x6, RZ ;  /* 0x000000061402e819 */ /* 0x000fe600000006ff */
[----:B------:R-:W-:Y:S01]  /*a7a0*/  @!P6 IMAD R0, R224, c[0x0][0x20c], R0 ;  /* 0x00008300e000ea24 */ /* 0x000fe200078e0200 */
[----:B------:R-:W3:Y:S04]  /*a7b0*/  LDL.64 R248, [R1+0x18] ;  /* 0x0000180001f87983 */ /* 0x000ee80000100a00 */
[----:B------:R-:W-:Y:S02]  /*a7c0*/  @!P6 IADD3 R0, R21, R0, RZ ;  /* 0x000000001500e210 */ /* 0x000fe40007ffe0ff */
[----:B------:R-:W-:Y:S02]  /*a7d0*/  LDSM.16.M88.4 R32, [R203+0x10100] ;  /* 0x01010000cb20783b */ /* 0x000fe40000000200 */
[----:B------:R-:W-:Y:S04]  /*a7e0*/  @!P6 SHF.L.U64.HI R0, R20, 0x6, R0 ;  /* 0x000000061400e819 */ /* 0x000fe80000010200 */
[----:B------:R-:W1:Y:S06]  /*a7f0*/  LDSM.16.M88.4 R8, [R196+0x8100] ;  /* 0x00810000c408783b */ /* 0x000e6c0000000200 */
[----:B------:R-:W4:Y:S06]  /*a800*/  LDSM.16.M88.4 R16, [R196+0x8900] ;  /* 0x00890000c410783b */ /* 0x000f2c0000000200 */
[----:B------:R-:W5:Y:S06]  /*a810*/  LDSM.16.M88.4 R24, [R196+0x9100] ;  /* 0x00910000c418783b */ /* 0x000f6c0000000200 */
        /* <DEDUP_REMOVED lines=8> */
[C---:B----4-:R-:W-:Y:S08]  /*a8a0*/  HMMA.16816.F32 R12, R32.reuse, R16, RZ ;  /* 0x00000010200c723c */ /* 0x050ff000000018ff */
[C---:B------:R-:W-:Y:S08]  /*a8b0*/  HMMA.16816.F32 R16, R32.reuse, R18, RZ ;  /* 0x000000122010723c */ /* 0x040ff000000018ff */
[C---:B-----5:R-:W-:Y:S01]  /*a8c0*/  HMMA.16816.F32 R20, R32.reuse, R24, RZ ;  /* 0x000000182014723c */ /* 0x060fe200000018ff */
[----:B--2---:R-:W-:Y:S04]  /*a8d0*/  @!P6 IADD3 R3, P5, R2, R250, RZ ;  /* 0x000000fa0203e210 */ /* 0x004fe80007fbe0ff */
[C---:B------:R-:W-:Y:S02]  /*a8e0*/  @!P6 LEA R192, P0, R3.reuse, c[0x0][0x1f8], 0x1 ;  /* 0x00007e0003c0ea11 */ /* 0x040fe400078008ff */
[----:B---3--:R-:W-:Y:S05]  /*a8f0*/  @!P6 IADD3.X R24, R0, R249, RZ, P5, !PT ;  /* 0x000000f90018e210 */ /* 0x008fea0002ffe4ff */
[----:B------:R-:W-:Y:S02]  /*a900*/  @!P6 LEA.HI.X R193, R3, c[0x0][0x1fc], R24, 0x1, P0 ;  /* 0x00007f0003c1ea11 */ /* 0x000fe400000f0c18 */
[C---:B------:R-:W-:Y:S01]  /*a910*/  HMMA.16816.F32 R24, R32.reuse, R26, RZ ;  /* 0x0000001a2018723c */ /* 0x040fe200000018ff */
[----:B------:R-:W-:Y:S02]  /*a920*/  @!P6 IADD3 R3, P0, R2, R239, RZ ;  /* 0x000000ef0203e210 */ /* 0x000fe40007f1e0ff */
[----:B------:R-:W-:Y:S01]  /*a930*/  @!PT LDS RZ, [RZ] ;  /* 0x00000000fffff984 */ /* 0x000fe20000000800 */
[----:B------:R-:W-:Y:S01]  /*a940*/  @!PT LDS RZ, [RZ] ;  /* 0x00000000fffff984 */ /* 0x000fe20000000800 */
[----:B------:R-:W-:Y:S01]  /*a950*/  @!PT LDS RZ, [RZ] ;  /* 0x00000000fffff984 */ /* 0x000fe20000000800 */
[----:B------:R2:W-:Y:S02]  /*a960*/  @!P6 LDGSTS.E.BYPASS.LTC128B.128 [R225+0x100], [R192.64], !P4 ;  /* 0x00100000c0e1efae */ /* 0x0005e4000e101d4c */
[C---:B------:R-:W-:Y:S02]  /*a970*/  @!P6 LEA R194, P5, R3.reuse, c[0x0][0x1f8], 0x1 ;  /* 0x00007e0003c2ea11 */ /* 0x040fe400078a08ff */
[----:B------:R-:W-:Y:S01]  /*a980*/  @!P6 IADD3.X R159, R0, R238, RZ, P0, !PT ;  /* 0x000000ee009fe210 */ /* 0x000fe200007fe4ff */
[C---:B------:R-:W-:Y:S01]  /*a990*/  HMMA.16816.F32 R28, R32.reuse, R168, RZ ;  /* 0x000000a8201c723c */ /* 0x040fe200000018ff */
[----:B------:R-:W-:Y:S03]  /*a9a0*/  @!P6 IADD3 R156, P0, R2, R237, RZ ;  /* 0x000000ed029ce210 */ /* 0x000fe60007f1e0ff */
[----:B------:R-:W-:Y:S02]  /*a9b0*/  @!P6 LEA.HI.X R195, R3, c[0x0][0x1fc], R159, 0x1, P5 ;  /* 0x00007f0003c3ea11 */ /* 0x000fe400028f0c9f */
[----:B------:R-:W-:Y:S02]  /*a9c0*/  @!P6 IADD3.X R159, R0, R236, RZ, P0, !PT ;  /* 0x000000ec009fe210 */ /* 0x000fe400007fe4ff */
[----:B------:R-:W-:Y:S01]  /*a9d0*/  HMMA.16816.F32 R32, R32, R170, RZ ;  /* 0x000000aa2020723c */ /* 0x000fe200000018ff */
[----:B------:R-:W-:Y:S01]  /*a9e0*/  @!P6 LEA R168, P5, R156, c[0x0][0x1f8], 0x1 ;  /* 0x00007e009ca8ea11 */ /* 0x000fe200078a08ff */
[----:B------:R2:W-:Y:S02]  /*a9f0*/  @!P6 LDGSTS.E.BYPASS.LTC128B.128 [R225+0x2100], [R194.64], !P3 ;  /* 0x02100000c2e1efae */ /* 0x0005e4000d901d4c */
[----:B------:R-:W-:Y:S02]  /*aa00*/  @!P6 IADD3 R3, P0, R2, R235, RZ ;  /* 0x000000eb0203e210 */ /* 0x000fe40007f1e0ff */
[----:B------:R-:W-:Y:S02]  /*aa10*/  @!P6 LEA.HI.X R169, R156, c[0x0][0x1fc], R159, 0x1, P5 ;  /* 0x00007f009ca9ea11 */ /* 0x000fe400028f0c9f */
[C---:B------:R-:W-:Y:S03]  /*aa20*/  HMMA.16816.F32 R4, R172.reuse, R176, R4 ;  /* 0x000000b0ac04723c */ /* 0x040fe60000001804 */
[----:B------:R3:W-:Y:S02]  /*aa30*/  @!P6 LDGSTS.E.BYPASS.LTC128B.128 [R225+0x4100], [R168.64], !P2 ;  /* 0x04100000a8e1efae */ /* 0x0007e4000d101d4c */
[----:B------:R-:W-:Y:S02]  /*aa40*/  @!P6 LEA R170, P5, R3, c[0x0][0x1f8], 0x1 ;  /* 0x00007e0003aaea11 */ /* 0x000fe400078a08ff */
[----:B------:R-:W-:Y:S01]  /*aa50*/  @!P6 IADD3.X R156, R0, R234, RZ, P0, !PT ;  /* 0x000000ea009ce210 */ /* 0x000fe200007fe4ff */
[C---:B------:R-:W-:Y:S04]  /*aa60*/  HMMA.16816.F32 R8, R172.reuse, R178, R8 ;  /* 0x000000b2ac08723c */ /* 0x040fe80000001808 */
[----:B------:R-:W-:Y:S02]  /*aa70*/  @!P6 LEA R2, P0, R241, R2, 0x5 ;  /* 0x00000002f102e211 */ /* 0x000fe400078028ff */
[----:B------:R-:W-:Y:S02]  /*aa80*/  @!P6 LEA.HI.X R171, R3, c[0x0][0x1fc], R156, 0x1, P5 ;  /* 0x00007f0003abea11 */ /* 0x000fe400028f0c9c */
[C---:B------:R-:W-:Y:S03]  /*aa90*/  HMMA.16816.F32 R12, R172.reuse, R180, R12 ;  /* 0x000000b4ac0c723c */ /* 0x040fe6000000180c */
[----:B------:R4:W-:Y:S01]  /*aaa0*/  @!P6 LDGSTS.E.BYPASS.LTC128B.128 [R225+0x6100], [R170.64], !P1 ;  /* 0x06100000aae1efae */ /* 0x0009e2000c901d4c */
[----:B------:R-:W-:Y:S02]  /*aab0*/  @!P6 IADD3 R156, P5, R2, R250, RZ ;  /* 0x000000fa029ce210 */ /* 0x000fe40007fbe0ff */
[----:B------:R-:W-:Y:S02]  /*aac0*/  @!P6 LEA.HI.X R0, R241, R0, R242, 0x5, P0 ;  /* 0x00000000f100e211 */ /* 0x000fe400000f2cf2 */
[C---:B------:R-:W-:Y:S01]  /*aad0*/  HMMA.16816.F32 R16, R172.reuse, R182, R16 ;  /* 0x000000b6ac10723c */ /* 0x040fe20000001810 */
[----:B------:R-:W5:Y:S03]  /*aae0*/  LDL.64 R250, [R1+0x28] ;  /* 0x0000280001fa7983 */ /* 0x000f660000100a00 */
[----:B------:R-:W-:Y:S02]  /*aaf0*/  @!P6 IADD3.X R159, R0, R249, RZ, P5, !PT ;  /* 0x000000f9009fe210 */ /* 0x000fe40002ffe4ff */
[C---:B---3--:R-:W-:Y:S01]  /*ab00*/  @!P6 LEA R168, P5, R156.reuse, c[0x0][0x1f8], 0x1 ;  /* 0x00007e009ca8ea11 */ /* 0x048fe200078a08ff */
[----:B------:R-:W3:Y:S01]  /*ab10*/  LDL.64 R248, [R1+0x20] ;  /* 0x0000200001f87983 */ /* 0x000ee20000100a00 */
[C---:B-1----:R-:W-:Y:S04]  /*ab20*/  HMMA.16816.F32 R20, R172.reuse, R184, R20 ;  /* 0x000000b8ac14723c */ /* 0x042fe80000001814 */
[----:B------:R-:W-:Y:S02]  /*ab30*/  @!P6 LEA.HI.X R169, R156, c[0x0][0x1fc], R159, 0x1, P5 ;  /* 0x00007f009ca9ea11 */ /* 0x000fe400028f0c9f */
[C---:B------:R-:W-:Y:S02]  /*ab40*/  @!P6 IADD3 R3, P0, R2.reuse, R239, RZ ;  /* 0x000000ef0203e210 */ /* 0x040fe40007f1e0ff */
[C---:B------:R-:W-:Y:S01]  /*ab50*/  HMMA.16816.F32 R24, R172.reuse, R186, R24 ;  /* 0x000000baac18723c */ /* 0x040fe20000001818 */
[----:B------:R1:W-:Y:S03]  /*ab60*/  @!P6 LDGSTS.E.BYPASS.LTC128B.128 [R225+0x1100], [R168.64], !P4 ;  /* 0x01100000a8e1efae */ /* 0x0003e6000e101d4c */
[----:B------:R-:W-:Y:S02]  /*ab70*/  @!P6 IADD3 R156, P5, R2, R237, RZ ;  /* 0x000000ed029ce210 */ /* 0x000fe40007fbe0ff */
[C---:B----4-:R-:W-:Y:S02]  /*ab80*/  @!P6 IADD3.X R171, R0.reuse, R238, RZ, P0, !PT ;  /* 0x000000ee00abe210 */ /* 0x050fe400007fe4ff */
[C---:B------:R-:W-:Y:S04]  /*ab90*/  HMMA.16816.F32 R28, R172.reuse, R188, R28 ;  /* 0x000000bcac1c723c */ /* 0x040fe8000000181c */
[C---:B------:R-:W-:Y:S02]  /*aba0*/  @!P6 LEA R170, P0, R3.reuse, c[0x0][0x1f8], 0x1 ;  /* 0x00007e0003aaea11 */ /* 0x040fe400078008ff */
[----:B------:R-:W-:Y:S02]  /*abb0*/  @!P6 IADD3.X R159, R0, R236, RZ, P5, !PT ;  /* 0x000000ec009fe210 */ /* 0x000fe40002ffe4ff */
[----:B------:R-:W-:Y:S04]  /*abc0*/  HMMA.16816.F32 R32, R172, R190, R32 ;  /* 0x000000beac20723c */ /* 0x000fe80000001820 */
[----:B------:R-:W-:Y:S02]  /*abd0*/  @!P6 LEA.HI.X R171, R3, c[0x0][0x1fc], R171, 0x1, P0 ;  /* 0x00007f0003abea11 */ /* 0x000fe400000f0cab */
[----:B------:R-:W-:Y:S03]  /*abe0*/  @!P6 IADD3 R3, P0, R2, R235, RZ ;  /* 0x000000eb0203e210 */ /* 0x000fe60007f1e0ff */
[----:B------:R4:W-:Y:S03]  /*abf0*/  @!P6 LDGSTS.E.BYPASS.LTC128B.128 [R225+0x3100], [R170.64], !P3 ;  /* 0x03100000aae1efae */ /* 0x0009e6000d901d4c */
[----:B-1----:R-:W-:Y:S02]  /*ac00*/  @!P6 LEA R168, P5, R156, c[0x0][0x1f8], 0x1 ;  /* 0x00007e009ca8ea11 */ /* 0x002fe400078a08ff */
[----:B------:R-:W-:Y:S02]  /*ac10*/  @!P6 IADD3.X R0, R0, R234, RZ, P0, !PT ;  /* 0x000000ea0000e210 */ /* 0x000fe400007fe4ff */
[----:B------:R-:W-:Y:S02]  /*ac20*/  @!P6 LEA.HI.X R169, R156, c[0x0][0x1fc], R159, 0x1, P5 ;  /* 0x00007f009ca9ea11 */ /* 0x000fe400028f0c9f */
[C---:B------:R-:W-:Y:S03]  /*ac30*/  @!P6 LEA R2, P0, R3.reuse, c[0x0][0x1f8], 0x1 ;  /* 0x00007e000302ea11 */ /* 0x040fe600078008ff */
[----:B------:R4:W-:Y:S01]  /*ac40*/  @!P6 LDGSTS.E.BYPASS.LTC128B.128 [R225+0x5100], [R168.64], !P2 ;  /* 0x05100000a8e1efae */ /* 0x0009e2000d101d4c */
[----:B------:R-:W-:Y:S05]  /*ac50*/  @!P6 LEA.HI.X R3, R3, c[0x0][0x1fc], R0, 0x1, P0 ;  /* 0x00007f000303ea11 */ /* 0x000fea00000f0c00 */
[----:B------:R1:W-:Y:S01]  /*ac60*/  @!P6 LDGSTS.E.BYPASS.LTC128B.128 [R225+0x7100], [R2.64], !P1 ;  /* 0x0710000002e1efae */ /* 0x0003e2000c901d4c */
[----:B------:R-:W-:Y:S05]  /*ac70*/  ISETP.GT.AND P6, PT, R224, R233, PT ;  /* 0x000000e9e000720c */ /* 0x000fea0003fc4270 */
[----:B--2---:R-:W-:Y:S06]  /*ac80*/  LDSM.16.M88.4 R192, [R202+0x8100] ;  /* 0x00810000cac0783b */ /* 0x004fec0000000200 */
[----:B------:R-:W-:Y:S06]  /*ac90*/  LDSM.16.M88.4 R176, [R202+0x8900] ;  /* 0x00890000cab0783b */ /* 0x000fec0000000200 */
[----:B------:R-:W-:Y:S06]  /*aca0*/  LDSM.16.M88.4 R180, [R202+0x9100] ;  /* 0x00910000cab4783b */ /* 0x000fec0000000200 */
[----:B----4-:R-:W2:Y:S06]  /*acb0*/  LDSM.16.M88.4 R168, [R206+0x10100] ;  /* 0x01010000cea8783b */ /* 0x010eac0000000200 */
[----:B------:R-:W0:Y:S06]  /*acc0*/  LDGDEPBAR ;  /* 0x00000000000079af */ /* 0x000e2c0000000000 */
[----:B------:R-:W4:Y:S06]  /*acd0*/  LDSM.16.M88.4 R172, [R202+0x9900] ;  /* 0x00990000caac783b */ /* 0x000f2c0000000200 */
[----:B------:R-:W-:Y:S06]  /*ace0*/  LDSM.16.M88.4 R184, [R205+0x10100] ;  /* 0x01010000cdb8783b */ /* 0x000fec0000000200 */
[----:B------:R-:W1:Y:S01]  /*acf0*/  LDSM.16.M88.4 R188, [R201] ;  /* 0x00000000c9bc783b */ /* 0x000e620000000200 */
[C---:B--2---:R-:W-:Y:S08]  /*ad00*/  HMMA.16816.F32 R4, R168.reuse, R192, R4 ;  /* 0x000000c0a804723c */ /* 0x044ff00000001804 */
[C---:B------:R-:W-:Y:S01]  /*ad10*/  HMMA.16816.F32 R8, R168.reuse, R194, R8 ;  /* 0x000000c2a808723c */ /* 0x040fe20000001808 */
[----:B------:R-:W2:Y:S07]  /*ad20*/  LDSM.16.M88.4 R192, [R201+0x800] ;  /* 0x00080000c9c0783b */ /* 0x000eae0000000200 */
[C---:B------:R-:W-:Y:S08]  /*ad30*/  HMMA.16816.F32 R12, R168.reuse, R176, R12 ;  /* 0x000000b0a80c723c */ /* 0x040ff0000000180c */
[C---:B------:R-:W-:Y:S01]  /*ad40*/  HMMA.16816.F32 R16, R168.reuse, R178, R16 ;  /* 0x000000b2a810723c */ /* 0x040fe20000001810 */
[----:B------:R-:W2:Y:S07]  /*ad50*/  LDSM.16.M88.4 R176, [R201+0x1000] ;  /* 0x00100000c9b0783b */ /* 0x000eae0000000200 */
[C---:B------:R-:W-:Y:S08]  /*ad60*/  HMMA.16816.F32 R20, R168.reuse, R180, R20 ;  /* 0x000000b4a814723c */ /* 0x040ff00000001814 */
[C---:B------:R-:W-:Y:S01]  /*ad70*/  HMMA.16816.F32 R24, R168.reuse, R182, R24 ;  /* 0x000000b6a818723c */ /* 0x040fe20000001818 */
[----:B------:R-:W2:Y:S07]  /*ad80*/  LDSM.16.M88.4 R180, [R201+0x1800] ;  /* 0x00180000c9b4783b */ /* 0x000eae0000000200 */
[C---:B----4-:R-:W-:Y:S08]  /*ad90*/  HMMA.16816.F32 R28, R168.reuse, R172, R28 ;  /* 0x000000aca81c723c */ /* 0x050ff0000000181c */
[----:B------:R-:W-:Y:S01]  /*ada0*/  HMMA.16816.F32 R32, R168, R174, R32 ;  /* 0x000000aea820723c */ /* 0x000fe20000001820 */
[----:B------:R-:W-:Y:S06]  /*adb0*/  LDSM.16.M88.4 R168, [R203+0x14100] ;  /* 0x01410000cba8783b */ /* 0x000fec0000000200 */
[----:B------:R-:W4:Y:S01]  /*adc0*/  LDSM.16.M88.4 R172, [R196+0xa100] ;  /* 0x00a10000c4ac783b */ /* 0x000f220000000200 */
        /* <DEDUP_REMOVED lines=9> */
[C---:B------:R-:W-:Y:S08]  /*ae60*/  HMMA.16816.F32 R28, R184.reuse, R180, R28 ;  /* 0x000000b4b81c723c */ /* 0x040ff0000000181c */
[----:B------:R-:W-:Y:S01]  /*ae70*/  HMMA.16816.F32 R32, R184, R182, R32 ;  /* 0x000000b6b820723c */ /* 0x000fe20000001820 */
[----:B------:R-:W-:Y:S06]  /*ae80*/  LDSM.16.M88.4 R180, [R204+0x14100] ;  /* 0x01410000ccb4783b */ /* 0x000fec0000000200 */
[----:B------:R-:W3:Y:S01]  /*ae90*/  LDSM.16.M88.4 R184, [R219] ;  /* 0x00000000dbb8783b */ /* 0x000ee20000000200 */
        /* <DEDUP_REMOVED lines=8> */
[----:B------:R-:W2:Y:S07]  /*af20*/  LDSM.16.M88.4 R192, [R216] ;  /* 0x00000000d8c0783b */ /* 0x000eae0000000200 */
[C---:B------:R-:W-:Y:S08]  /*af30*/  HMMA.16816.F32 R28, R168.reuse, R176, R28 ;  /* 0x000000b0a81c723c */ /* 0x040ff0000000181c */
[----:B------:R-:W-:Y:S01]  /*af40*/  HMMA.16816.F32 R32, R168, R178, R32 ;  /* 0x000000b2a820723c */ /* 0x000fe20000001820 */
[----:B------:R-:W-:Y:S06]  /*af50*/  LDSM.16.M88.4 R168, [R206+0x14100] ;  /* 0x01410000cea8783b */ /* 0x000fec0000000200 */
[----:B------:R-:W2:Y:S01]  /*af60*/  LDSM.16.M88.4 R176, [R202+0xa100] ;  /* 0x00a10000cab0783b */ /* 0x000ea20000000200 */
        /* <DEDUP_REMOVED lines=15> */
[----:B------:R-:W2:Y:S07]  /*b060*/  LDSM.16.M88.4 R176, [R201+0x2800] ;  /* 0x00280000c9b0783b */ /* 0x000eae0000000200 */
[C---:B---3--:R-:W-:Y:S08]  /*b070*/  HMMA.16816.F32 R12, R168.reuse, R184, R12 ;  /* 0x000000b8a80c723c */ /* 0x048ff0000000180c */
[C---:B------:R-:W-:Y:S01]  /*b080*/  HMMA.16816.F32 R16, R168.reuse, R186, R16 ;  /* 0x000000baa810723c */ /* 0x040fe20000001810 */
[----:B------:R-:W3:Y:S07]  /*b090*/  LDSM.16.M88.4 R184, [R201+0x3000] ;  /* 0x00300000c9b8783b */ /* 0x000eee0000000200 */
[C---:B----4-:R-:W-:Y:S08]  /*b0a0*/  HMMA.16816.F32 R20, R168.reuse, R172, R20 ;  /* 0x000000aca814723c */ /* 0x050ff00000001814 */
[C---:B------:R-:W-:Y:S01]  /*b0b0*/  HMMA.16816.F32 R24, R168.reuse, R174, R24 ;  /* 0x000000aea818723c */ /* 0x040fe20000001818 */
[----:B------:R-:W-:Y:S07]  /*b0c0*/  LDSM.16.M88.4 R172, [R203+0x18100] ;  /* 0x01810000cbac783b */ /* 0x000fee0000000200 */
[C---:B-1----:R-:W-:Y:S08]  /*b0d0*/  HMMA.16816.F32 R28, R168.reuse, R180, R28 ;  /* 0x000000b4a81c723c */ /* 0x042ff0000000181c */
[----:B------:R-:W-:Y:S01]  /*b0e0*/  HMMA.16816.F32 R32, R168, R182, R32 ;  /* 0x000000b6a820723c */ /* 0x000fe20000001820 */
[----:B------:R-:W1:Y:S06]  /*b0f0*/  LDSM.16.M88.4 R168, [R201+0x3800] ;  /* 0x00380000c9a8783b */ /* 0x000e6c0000000200 */
[----:B------:R-:W4:Y:S01]  /*b100*/  LDSM.16.M88.4 R180, [R196+0xc100] ;  /* 0x00c10000c4b4783b */ /* 0x000f220000000200 */
[C---:B--2---:R-:W-:Y:S08]  /*b110*/  HMMA.16816.F32 R4, R188.reuse, R192, R4 ;  /* 0x000000c0bc04723c */ /* 0x044ff00000001804 */
[C---:B------:R-:W-:Y:S01]  /*b120*/  HMMA.16816.F32 R8, R188.reuse, R194, R8 ;  /* 0x000000c2bc08723c */ /* 0x040fe20000001808 */
[----:B------:R-:W2:Y:S07]  /*b130*/  LDSM.16.M88.4 R192, [R196+0xc900] ;  /* 0x00c90000c4c0783b */ /* 0x000eae0000000200 */
[C---:B------:R-:W-:Y:S08]  /*b140*/  HMMA.16816.F32 R12, R188.reuse, R176, R12 ;  /* 0x000000b0bc0c723c */ /* 0x040ff0000000180c */
[C---:B------:R-:W-:Y:S01]  /*b150*/  HMMA.16816.F32 R16, R188.reuse, R178, R16 ;  /* 0x000000b2bc10723c */ /* 0x040fe20000001810 */
[----:B------:R-:W2:Y:S07]  /*b160*/  LDSM.16.M88.4 R176, [R196+0xd100] ;  /* 0x00d10000c4b0783b */ /* 0x000eae0000000200 */
[C---:B---3--:R-:W-:Y:S08]  /*b170*/  HMMA.16816.F32 R20, R188.reuse, R184, R20 ;  /* 0x000000b8bc14723c */ /* 0x048ff00000001814 */
[C---:B------:R-:W-:Y:S01]  /*b180*/  HMMA.16816.F32 R24, R188.reuse, R186, R24 ;  /* 0x000000babc18723c */ /* 0x040fe20000001818 */
[----:B------:R-:W3:Y:S07]  /*b190*/  LDSM.16.M88.4 R184, [R196+0xd900] ;  /* 0x00d90000c4b8783b */ /* 0x000eee0000000200 */
[C---:B-1----:R-:W-:Y:S08]  /*b1a0*/  HMMA.16816.F32 R28, R188.reuse, R168, R28 ;  /* 0x000000a8bc1c723c */ /* 0x042ff0000000181c */
[----:B------:R-:W-:Y:S01]  /*b1b0*/  HMMA.16816.F32 R32, R188, R170, R32 ;  /* 0x000000aabc20723c */ /* 0x000fe20000001820 */
[----:B------:R-:W-:Y:S06]  /*b1c0*/  LDSM.16.M88.4 R168, [R204+0x18100] ;  /* 0x01810000cca8783b */ /* 0x000fec0000000200 */
[----:B------:R-:W-:Y:S01]  /*b1d0*/  LDSM.16.M88.4 R188, [R214] ;  /* 0x00000000d6bc783b */ /* 0x000fe20000000200 */
[C---:B----4-:R-:W-:Y:S08]  /*b1e0*/  HMMA.16816.F32 R4, R172.reuse, R180, R4 ;  /* 0x000000b4ac04723c */ /* 0x050ff00000001804 */
[C---:B------:R-:W-:Y:S01]  /*b1f0*/  HMMA.16816.F32 R8, R172.reuse, R182, R8 ;  /* 0x000000b6ac08723c */ /* 0x040fe20000001808 */
[----:B------:R-:W1:Y:S07]  /*b200*/  LDSM.16.M88.4 R180, [R215] ;  /* 0x00000000d7b4783b */ /* 0x000e6e0000000200 */
[C---:B--2---:R-:W-:Y:S08]  /*b210*/  HMMA.16816.F32 R12, R172.reuse, R192, R12 ;  /* 0x000000c0ac0c723c */ /* 0x044ff0000000180c */
[C---:B------:R-:W-:Y:S01]  /*b220*/  HMMA.16816.F32 R16, R172.reuse, R194, R16 ;  /* 0x000000c2ac10723c */ /* 0x040fe20000001810 */
[----:B------:R-:W2:Y:S07]  /*b230*/  LDSM.16.M88.4 R192, [R213] ;  /* 0x00000000d5c0783b */ /* 0x000eae0000000200 */
[C---:B------:R-:W-:Y:S08]  /*b240*/  HMMA.16816.F32 R20, R172.reuse, R176, R20 ;  /* 0x000000b0ac14723c */ /* 0x040ff00000001814 */
[C---:B------:R-:W-:Y:S01]  /*b250*/  HMMA.16816.F32 R24, R172.reuse, R178, R24 ;  /* 0x000000b2ac18723c */ /* 0x040fe20000001818 */
[----:B------:R-:W-:Y:S07]  /*b260*/  LDSM.16.M88.4 R176, [R206+0x18100] ;  /* 0x01810000ceb0783b */ /* 0x000fee0000000200 */
[C---:B---3--:R-:W-:Y:S08]  /*b270*/  HMMA.16816.F32 R28, R172.reuse, R184, R28 ;  /* 0x000000b8ac1c723c */ /* 0x048ff0000000181c */
[----:B------:R-:W-:Y:S01]  /*b280*/  HMMA.16816.F32 R32, R172, R186, R32 ;  /* 0x000000baac20723c */ /* 0x000fe20000001820 */
[----:B------:R-:W3:Y:S06]  /*b290*/  LDSM.16.M88.4 R172, [R212] ;  /* 0x00000000d4ac783b */ /* 0x000eec0000000200 */
[----:B------:R-:W4:Y:S01]  /*b2a0*/  LDSM.16.M88.4 R184, [R202+0xc100] ;  /* 0x00c10000cab8783b */ /* 0x000f220000000200 */
[C---:B-1----:R-:W-:Y:S08]  /*b2b0*/  HMMA.16816.F32 R4, R168.reuse, R180, R4 ;  /* 0x000000b4a804723c */ /* 0x042ff00000001804 */
[C---:B------:R-:W-:Y:S01]  /*b2c0*/  HMMA.16816.F32 R8, R168.reuse, R182, R8 ;  /* 0x000000b6a808723c */ /* 0x040fe20000001808 */
[----:B------:R-:W1:Y:S07]  /*b2d0*/  LDSM.16.M88.4 R180, [R202+0xc900] ;  /* 0x00c90000cab4783b */ /* 0x000e6e0000000200 */
        /* <DEDUP_REMOVED lines=8> */
[----:B------:R-:W-:Y:S06]  /*b360*/  LDSM.16.M88.4 R168, [R205+0x18100] ;  /* 0x01810000cda8783b */ /* 0x000fec0000000200 */
[----:B------:R-:W3:Y:S01]  /*b370*/  LDSM.16.M88.4 R172, [R201+0x4000] ;  /* 0x00400000c9ac783b */ /* 0x000ee20000000200 */
        /* <DEDUP_REMOVED lines=8> */
[----:B------:R-:W-:Y:S07]  /*b400*/  LDSM.16.M88.4 R188, [R203+0x1c100] ;  /* 0x01c10000cbbc783b */ /* 0x000fee0000000200 */
[C---:B--2---:R-:W-:Y:S08]  /*b410*/  HMMA.16816.F32 R28, R176.reuse, R192, R28 ;  /* 0x000000c0b01c723c */ /* 0x044ff0000000181c */
[----:B------:R-:W-:Y:S01]  /*b420*/  HMMA.16816.F32 R32, R176, R194, R32 ;  /* 0x000000c2b020723c */ /* 0x000fe20000001820 */
[----:B------:R-:W2:Y:S06]  /*b430*/  LDSM.16.M88.4 R176, [R201+0x5800] ;  /* 0x00580000c9b0783b */ /* 0x000eac0000000200 */
        /* <DEDUP_REMOVED lines=9> */
[----:B------:R-:W-:Y:S07]  /*b4d0*/  LDSM.16.M88.4 R180, [R211] ;  /* 0x00000000d3b4783b */ /* 0x000fee0000000200 */
[C---:B--2---:R-:W-:Y:S08]  /*b4e0*/  HMMA.16816.F32 R28, R168.reuse, R176, R28 ;  /* 0x000000b0a81c723c */ /* 0x044ff0000000181c */
[----:B------:R-:W-:Y:S01]  /*b4f0*/  HMMA.16816.F32 R32, R168, R178, R32 ;  /* 0x000000b2a820723c */ /* 0x000fe20000001820 */
[----:B------:R-:W1:Y:S06]  /*b500*/  LDSM.16.M88.4 R168, [R196+0xf900] ;  /* 0x00f90000c4a8783b */ /* 0x000e6c0000000200 */
[----:B------:R-:W2:Y:S01]  /*b510*/  LDSM.16.M88.4 R176, [R204+0x1c100] ;  /* 0x01c10000ccb0783b */ /* 0x000ea20000000200 */
[C---:B------:R-:W-:Y:S08]  /*b520*/  HMMA.16816.F32 R4, R188.reuse, R192, R4 ;  /* 0x000000c0bc04723c */ /* 0x040ff00000001804 */
[C---:B------:R-:W-:Y:S01]  /*b530*/  HMMA.16816.F32 R8, R188.reuse, R194, R8 ;  /* 0x000000c2bc08723c */ /* 0x040fe20000001808 */
[----:B------:R-:W-:Y:S07]  /*b540*/  LDSM.16.M88.4 R192, [R209] ;  /* 0x00000000d1c0783b */ /* 0x000fee0000000200 */
[C---:B---3--:R-:W-:Y:S08]  /*b550*/  HMMA.16816.F32 R12, R188.reuse, R172, R12 ;  /* 0x000000acbc0c723c */ /* 0x048ff0000000180c */
[C---:B------:R-:W-:Y:S01]  /*b560*/  HMMA.16816.F32 R16, R188.reuse, R174, R16 ;  /* 0x000000aebc10723c */ /* 0x040fe20000001810 */
[----:B------:R-:W3:Y:S07]  /*b570*/  LDSM.16.M88.4 R172, [R210] ;  /* 0x00000000d2ac783b */ /* 0x000eee0000000200 */
[C---:B----4-:R-:W-:Y:S08]  /*b580*/  HMMA.16816.F32 R20, R188.reuse, R184, R20 ;  /* 0x000000b8bc14723c */ /* 0x050ff00000001814 */
[C---:B------:R-:W-:Y:S01]  /*b590*/  HMMA.16816.F32 R24, R188.reuse, R186, R24 ;  /* 0x000000babc18723c */ /* 0x040fe20000001818 */
[----:B------:R-:W4:Y:S07]  /*b5a0*/  LDSM.16.M88.4 R184, [R208] ;  /* 0x00000000d0b8783b */ /* 0x000f2e0000000200 */
[C---:B-1----:R-:W-:Y:S08]  /*b5b0*/  HMMA.16816.F32 R28, R188.reuse, R168, R28 ;  /* 0x000000a8bc1c723c */ /* 0x042ff0000000181c */
[----:B------:R-:W-:Y:S01]  /*b5c0*/  HMMA.16816.F32 R32, R188, R170, R32 ;  /* 0x000000aabc20723c */ /* 0x000fe20000001820 */
[----:B------:R-:W-:Y:S06]  /*b5d0*/  LDSM.16.M88.4 R168, [R206+0x1c100] ;  /* 0x01c10000cea8783b */ /* 0x000fec0000000200 */
[----:B------:R-:W-:Y:S01]  /*b5e0*/  LDSM.16.M88.4 R188, [R202+0xf100] ;  /* 0x00f10000cabc783b */ /* 0x000fe20000000200 */
        /* <DEDUP_REMOVED lines=20> */
[C---:B------:R-:W-:Y:S08]  /*b730*/  HMMA.16816.F32 R24, R168.reuse, R190, R24 ;  /* 0x000000bea818723c */ /* 0x040ff00000001818 */
[C---:B---3--:R-:W-:Y:S08]  /*b740*/  HMMA.16816.F32 R28, R168.reuse, R192, R28 ;  /* 0x000000c0a81c723c */ /* 0x048ff0000000181c */
[----:B------:R-:W-:Y:S01]  /*b750*/  HMMA.16816.F32 R32, R168, R194, R32 ;  /* 0x000000c2a820723c */ /* 0x000fe20000001820 */
[----:B------:R-:W3:Y:S01]  /*b760*/  LDSM.16.M88.4 R168, [R201+0x7800] ;  /* 0x00780000c9a8783b */ /* 0x000ee20000000200 */
[----:B------:R-:W-:Y:S05]  /*b770*/  DEPBAR.LE SB0, 0x0 ;  /* 0x000080000000791a */ /* 0x000fea0000000000 */
[----:B------:R-:W-:Y:S01]  /*b780*/  BAR.SYNC.DEFER_BLOCKING 0x0 ;  /* 0x0000000000007b1d */ /* 0x000fe20000010000 */
[C---:B----4-:R-:W-:Y:S08]  /*b790*/  HMMA.16816.F32 R4, R176.reuse, R184, R4 ;  /* 0x000000b8b004723c */ /* 0x050ff00000001804 */
[C---:B------:R-:W-:Y:S08]  /*b7a0*/  HMMA.16816.F32 R8, R176.reuse, R186, R8 ;  /* 0x000000bab008723c */ /* 0x040ff00000001808 */
[C---:B-1----:R-:W-:Y:S08]  /*b7b0*/  HMMA.16816.F32 R12, R176.reuse, R180, R12 ;  /* 0x000000b4b00c723c */ /* 0x042ff0000000180c */
[C---:B------:R-:W-:Y:S04]  /*b7c0*/  HMMA.16816.F32 R16, R176.reuse, R182, R16 ;  /* 0x000000b6b010723c */ /* 0x040fe80000001810 */
[----:B------:R-:W-:Y:S02]  /*b7d0*/  FMNMX.FTZ R0, R4, R157, !PT ;  /* 0x0000009d04007209 */ /* 0x000fe40007810000 */
[----:B------:R-:W-:Y:S02]  /*b7e0*/  FMNMX.FTZ R2, R6, R158, !PT ;  /* 0x0000009e06027209 */ /* 0x000fe40007810000 */
[C---:B--2---:R-:W-:Y:S04]  /*b7f0*/  HMMA.16816.F32 R20, R176.reuse, R172, R20 ;  /* 0x000000acb014723c */ /* 0x044fe80000001814 */
        /* <DEDUP_REMOVED lines=10> */
[----:B------:R-:W-:Y:S01]  /*b8a0*/  FMNMX.FTZ R2, R14, R2, !PT ;  /* 0x000000020e027209 */ /* 0x000fe20007810000 */
[----:B------:R-:W-:Y:S01]  /*b8b0*/  @P6 IMAD.WIDE.U32 R170, R223, c[0x0][0x1e0], RZ ;  /* 0x00007800dfaa6a25 */ /* 0x000fe200078e00ff */
        /* <DEDUP_REMOVED lines=21> */
[----:B------:R-:W-:Y:S01]  /*ba10*/  @P6 SHF.R.S32.HI R168, RZ, 0x1f, R223 ;  /* 0x0000001fffa86819 */ /* 0x000fe200000114df */
[----:B------:R-:W1:Y:S01]  /*ba20*/  SHFL.BFLY PT, R3, R156, 0x2, 0x1f ;  /* 0x0c401f009c037f89 */ /* 0x000e6200000e0000 */
[----:B------:R-:W-:Y:S03]  /*ba30*/  FMNMX.FTZ R0, R35, R0, !PT ;  /* 0x0000000023007209 */ /* 0x000fe60007810000 */
[----:B------:R-:W-:Y:S02]  /*ba40*/  @P6 IMAD R168, R168, c[0x0][0x1e0], RZ ;  /* 0x00007800a8a86a24 */ /* 0x000fe400078e02ff */
[----:B------:R-:W2:Y:S02]  /*ba50*/  SHFL.BFLY PT, R2, R0, 0x2, 0x1f ;  /* 0x0c401f0000027f89 */ /* 0x000ea400000e0000 */
[----:B------:R-:W-:Y:S01]  /*ba60*/  @P6 IMAD R168, R223, c[0x0][0x1e4], R168 ;  /* 0x00007900dfa86a24 */ /* 0x000fe200078e02a8 */
[----:B-1----:R-:W-:Y:S05]  /*ba70*/  FMNMX.FTZ R156, R156, R3, !PT ;  /* 0x000000039c9c7209 */ /* 0x002fea0007810000 */
[----:B------:R-:W1:Y:S01]  /*ba80*/  SHFL.BFLY PT, R159, R156, 0x1, 0x1f ;  /* 0x0c201f009c9f7f89 */ /* 0x000e6200000e0000 */
[----:B--2---:R-:W-:Y:S05]  /*ba90*/  FMNMX.FTZ R0, R0, R2, !PT ;  /* 0x0000000200007209 */ /* 0x004fea0007810000 */
[----:B------:R-:W2:Y:S01]  /*baa0*/  SHFL.BFLY PT, R3, R0, 0x1, 0x1f ;  /* 0x0c201f0000037f89 */ /* 0x000ea200000e0000 */
[----:B-1----:R-:W-:Y:S02]  /*bab0*/  FMNMX.FTZ R156, R156, R159, !PT ;  /* 0x0000009f9c9c7209 */ /* 0x002fe40007810000 */
[----:B------:R-:W-:Y:S03]  /*bac0*/  @P6 SHF.L.U32 R159, R170, 0x6, RZ ;  /* 0x00000006aa9f6819 */ /* 0x000fe600000006ff */
[----:B------:R-:W-:Y:S01]  /*bad0*/  FADD.FTZ R2, -R156, R157 ;  /* 0x0000009d9c027221 */ /* 0x000fe20000010100 */
[----:B--2---:R-:W-:Y:S01]  /*bae0*/  FMNMX.FTZ R3, R0, R3, !PT ;  /* 0x0000000300037209 */ /* 0x004fe20007810000 */
[----:B------:R-:W-:Y:S01]  /*baf0*/  FMUL.FTZ R181, R156, c[0x0][0x2d0] ;  /* 0x0000b4009cb57a20 */ /* 0x000fe20000410000 */
[----:B------:R-:W-:Y:S01]  /*bb00*/  @P6 IADD3 R157, R171, R168, RZ ;  /* 0x000000a8ab9d6210 */ /* 0x000fe20007ffe0ff */
[----:B------:R-:W-:Y:S01]  /*bb10*/  FMUL.FTZ R0, R2, c[0x0][0x2d0] ;  /* 0x0000b40002007a20 */ /* 0x000fe20000410000 */
[----:B-----5:R-:W-:Y:S01]  /*bb20*/  @P6 IADD3 R168, P5, R159, R250, RZ ;  /* 0x000000fa9fa86210 */ /* 0x020fe20007fbe0ff */
[----:B------:R-:W-:Y:S01]  /*bb30*/  FFMA.FTZ R4, R4, c[0x0][0x2d0], -R181 ;  /* 0x0000b40004047a23 */ /* 0x000fe200000108b5 */
[----:B------:R-:W-:Y:S01]  /*bb40*/  @P6 SHF.L.U64.HI R157, R170, 0x6, R157 ;  /* 0x00000006aa9d6819 */ /* 0x000fe2000001029d */
[----:B------:R1:W2:Y:S01]  /*bb50*/  MUFU.EX2 R2, R0 ;  /* 0x0000000000027308 */ /* 0x0002a20000000800 */
[----:B------:R-:W-:Y:S01]  /*bb60*/  @P6 LEA R178, P0, R168, c[0x0][0x1c8], 0x1 ;  /* 0x00007200a8b26a11 */ /* 0x000fe200078008ff */
[--C-:B------:R-:W-:Y:S02]  /*bb70*/  FFMA.FTZ R8, R8, c[0x0][0x2d0], -R181.reuse ;  /* 0x0000b40008087a23 */ /* 0x100fe400000108b5 */
[--C-:B------:R-:W-:Y:S02]  /*bb80*/  FFMA.FTZ R9, R9, c[0x0][0x2d0], -R181.reuse ;  /* 0x0000b40009097a23 */ /* 0x100fe400000108b5 */
        /* <DEDUP_REMOVED lines=8> */
[----:B------:R-:W-:Y:S01]  /*bc10*/  MUFU.EX2 R194, R8 ;  /* 0x0000000800c27308 */ /* 0x000fe20000000800 */
[--C-:B------:R-:W-:Y:S02]  /*bc20*/  FFMA.FTZ R25, R25, c[0x0][0x2d0], -R181.reuse ;  /* 0x0000b40019197a23 */ /* 0x100fe400000108b5 */
[----:B------:R-:W-:Y:S02]  /*bc30*/  FFMA.FTZ R28, R28, c[0x0][0x2d0], -R181 ;  /* 0x0000b4001c1c7a23 */ /* 0x000fe400000108b5 */
[----:B-1----:R-:W-:Y:S01]  /*bc40*/  FADD.FTZ R0, -R3, R158 ;  /* 0x0000009e03007221 */ /* 0x002fe20000010100 */
[----:B------:R-:W-:Y:S01]  /*bc50*/  @P6 IADD3.X R158, R157, R249, RZ, P5, !PT ;  /* 0x000000f99d9e6210 */ /* 0x000fe20002ffe4ff */
[----:B--2---:R-:W-:Y:S02]  /*bc60*/  FMUL.FTZ R132, R2, R132 ;  /* 0x0000008402847220 */ /* 0x004fe40000410000 */
[----:B------:R-:W-:Y:S01]  /*bc70*/  FMUL.FTZ R0, R0, c[0x0][0x2d0] ;  /* 0x0000b40000007a20 */ /* 0x000fe20000410000 */
[----:B------:R-:W-:Y:S01]  /*bc80*/  @P6 LEA.HI.X R179, R168, c[0x0][0x1cc], R158, 0x1, P0 ;  /* 0x00007300a8b36a11 */ /* 0x000fe200000f0c9e */
[----:B------:R-:W-:Y:S01]  /*bc90*/  MUFU.EX2 R193, R9 ;  /* 0x0000000900c17308 */ /* 0x000fe20000000800 */
[C---:B------:R-:W-:Y:S01]  /*bca0*/  @P6 IADD3 R168, P0, R159.reuse, R232, RZ ;  /* 0x000000e89fa86210 */ /* 0x040fe20007f1e0ff */
[C---:B------:R-:W-:Y:S01]  /*bcb0*/  FMUL.FTZ R133, R2.reuse, R133 ;  /* 0x0000008502857220 */ /* 0x040fe20000410000 */
[----:B------:R-:W-:Y:S01]  /*bcc0*/  @P6 IADD3 R158, P5, R159, R230, RZ ;  /* 0x000000e69f9e6210 */ /* 0x000fe20007fbe0ff */
[----:B------:R1:W-:Y:S01]  /*bcd0*/  @P6 LDGSTS.E.BYPASS.LTC128B.128 [R225+0x8100], [R178.64], !P4 ;  /* 0x08100000b2e16fae */ /* 0x0003e2000e101d4c */
[C---:B------:R-:W-:Y:S01]  /*bce0*/  @P6 IADD3.X R169, R157.reuse, R231, RZ, P0, !PT ;  /* 0x000000e79da96210 */ /* 0x040fe200007fe4ff */
[----:B------:R-:W-:Y:S01]  /*bcf0*/  FMUL.FTZ R136, R2, R136 ;  /* 0x0000008802887220 */ /* 0x000fe20000410000 */
[----:B------:R-:W-:Y:S01]  /*bd00*/  @P6 LEA R176, P0, R168, c[0x0][0x1c8], 0x1 ;  /* 0x00007200a8b06a11 */ /* 0x000fe200078008ff */
[----:B------:R-:W-:Y:S01]  /*bd10*/  FMUL.FTZ R137, R2, R137 ;  /* 0x0000008902897220 */ /* 0x000fe20000410000 */
[----:B------:R-:W-:Y:S01]  /*bd20*/  @P6 IADD3.X R170, R157, R229, RZ, P5, !PT ;  /* 0x000000e59daa6210 */ /* 0x000fe20002ffe4ff */
[----:B------:R-:W2:Y:S01]  /*bd30*/  MUFU.EX2 R0, R0 ;  /* 0x0000000000007308 */ /* 0x000ea20000000800 */
[----:B------:R-:W-:Y:S01]  /*bd40*/  @P6 LEA R174, P5, R158, c[0x0][0x1c8], 0x1 ;  /* 0x000072009eae6a11 */ /* 0x000fe200078a08ff */
[----:B------:R-:W-:Y:S01]  /*bd50*/  FMUL.FTZ R140, R2, R140 ;  /* 0x0000008c028c7220 */ /* 0x000fe20000410000 */
[----:B------:R-:W-:Y:S01]  /*bd60*/  @P6 LEA.HI.X R177, R168, c[0x0][0x1cc], R169, 0x1, P0 ;  /* 0x00007300a8b16a11 */ /* 0x000fe200000f0ca9 */
[----:B------:R-:W-:Y:S01]  /*bd70*/  FMUL.FTZ R141, R2, R141 ;  /* 0x0000008d028d7220 */ /* 0x000fe20000410000 */
[----:B------:R-:W-:Y:S01]  /*bd80*/  @P6 LEA.HI.X R175, R158, c[0x0][0x1cc], R170, 0x1, P5 ;  /* 0x000073009eaf6a11 */ /* 0x000fe200028f0caa */
[C---:B------:R-:W-:Y:S01]  /*bd90*/  FMUL.FTZ R144, R2.reuse, R144 ;  /* 0x0000009002907220 */ /* 0x040fe20000410000 */
[----:B------:R-:W-:Y:S01]  /*bda0*/  @P6 IADD3 R168, P0, R159, R228, RZ ;  /* 0x000000e49fa86210 */ /* 0x000fe20007f1e0ff */
[----:B------:R1:W-:Y:S01]  /*bdb0*/  @P6 LDGSTS.E.BYPASS.LTC128B.128 [R225+0xa100], [R176.64], !P3 ;  /* 0x0a100000b0e16fae */ /* 0x0003e2000d901d4c */
[----:B---3--:R-:W-:Y:S01]  /*bdc0*/  @P6 IADD3 R4, P5, R243, R159, RZ ;  /* 0x0000009ff3046210 */ /* 0x008fe20007fbe0ff */
[--C-:B------:R-:W-:Y:S01]  /*bdd0*/  FFMA.FTZ R159, R5, c[0x0][0x2d0], -R181.reuse ;  /* 0x0000b400059f7a23 */ /* 0x100fe200000108b5 */
[----:B------:R-:W-:Y:S01]  /*bde0*/  MOV R243, c[0x0][0x1e0] ;  /* 0x0000780000f37a02 */ /* 0x000fe20000000f00 */
[----:B------:R-:W-:Y:S01]  /*bdf0*/  FMUL.FTZ R145, R2, R145 ;  /* 0x0000009102917220 */ /* 0x000fe20000410000 */
[----:B------:R-:W-:Y:S01]  /*be00*/  @P6 IADD3.X R158, R157, R227, RZ, P0, !PT ;  /* 0x000000e39d9e6210 */ /* 0x000fe200007fe4ff */
[----:B------:R3:W4:Y:S01]  /*be10*/  MUFU.EX2 R195, R159 ;  /* 0x0000009f00c37308 */ /* 0x0007220000000800 */
[----:B------:R-:W-:Y:S01]  /*be20*/  SHF.L.U64.HI R243, R243, R247, c[0x0][0x1e4] ;  /* 0x00007900f3f37619 */ /* 0x000fe200000102f7 */
[----:B------:R5:W-:Y:S01]  /*be30*/  @P6 LDGSTS.E.BYPASS.LTC128B.128 [R225+0xc100], [R174.64], !P2 ;  /* 0x0c100000aee16fae */ /* 0x000be2000d101d4c */
[----:B------:R-:W-:Y:S01]  /*be40*/  @P6 LEA R170, P0, R168, c[0x0][0x1c8], 0x1 ;  /* 0x00007200a8aa6a11 */ /* 0x000fe200078008ff */
[----:B------:R-:W-:Y:S01]  /*be50*/  FFMA.FTZ R29, R29, c[0x0][0x2d0], -R181 ;  /* 0x0000b4001d1d7a23 */ /* 0x000fe200000108b5 */
[----:B------:R-:W-:Y:S01]  /*be60*/  @P6 IADD3.X R157, R243, R157, RZ, P5, !PT ;  /* 0x0000009df39d6210 */ /* 0x000fe20002ffe4ff */
[----:B------:R-:W-:Y:S01]  /*be70*/  FMUL.FTZ R148, R2, R148 ;  /* 0x0000009402947220 */ /* 0x000fe20000410000 */
[----:B------:R-:W-:Y:S01]  /*be80*/  @P6 IADD3 R5, P5, R4, R250, RZ ;  /* 0x000000fa04056210 */ /* 0x000fe20007fbe0ff */
[----:B------:R-:W-:Y:S01]  /*be90*/  FMUL.FTZ R149, R2, R149 ;  /* 0x0000009502957220 */ /* 0x000fe20000410000 */
[----:B------:R-:W-:Y:S01]  /*bea0*/  @P6 LEA.HI.X R171, R168, c[0x0][0x1cc], R158, 0x1, P0 ;  /* 0x00007300a8ab6a11 */ /* 0x000fe200000f0c9e */
[C---:B--2---:R-:W-:Y:S01]  /*beb0*/  FMUL.FTZ R134, R0.reuse, R134 ;  /* 0x0000008600867220 */ /* 0x044fe20000410000 */
[----:B------:R-:W-:Y:S01]  /*bec0*/  @P6 LEA R168, P0, R5, c[0x0][0x1c8], 0x1 ;  /* 0x0000720005a86a11 */ /* 0x000fe200078008ff */
[C---:B------:R-:W-:Y:S01]  /*bed0*/  FMUL.FTZ R135, R0.reuse, R135 ;  /* 0x0000008700877220 */ /* 0x040fe20000410000 */
[----:B------:R-:W-:Y:S01]  /*bee0*/  @P6 IADD3.X R158, R157, R249, RZ, P5, !PT ;  /* 0x000000f99d9e6210 */ /* 0x000fe20002ffe4ff */
[----:B------:R2:W-:Y:S01]  /*bef0*/  @P6 LDGSTS.E.BYPASS.LTC128B.128 [R225+0xe100], [R170.64], !P1 ;  /* 0x0e100000aae16fae */ /* 0x0005e2000c901d4c */
[C---:B------:R-:W-:Y:S01]  /*bf00*/  FMUL.FTZ R138, R0.reuse, R138 ;  /* 0x0000008a008a7220 */ /* 0x040fe20000410000 */
[----:B------:R-:W-:Y:S01]  /*bf10*/  MUFU.EX2 R192, R12 ;  /* 0x0000000c00c07308 */ /* 0x000fe20000000800 */
[----:B------:R-:W-:Y:S01]  /*bf20*/  @P6 LEA.HI.X R169, R5, c[0x0][0x1cc], R158, 0x1, P0 ;  /* 0x0000730005a96a11 */ /* 0x000fe200000f0c9e */
[C---:B------:R-:W-:Y:S02]  /*bf30*/  FMUL.FTZ R139, R0.reuse, R139 ;  /* 0x0000008b008b7220 */ /* 0x040fe40000410000 */
[C---:B------:R-:W-:Y:S02]  /*bf40*/  FMUL.FTZ R142, R0.reuse, R142 ;  /* 0x0000008e008e7220 */ /* 0x040fe40000410000 */
[----:B------:R2:W-:Y:S01]  /*bf50*/  @P6 LDGSTS.E.BYPASS.LTC128B.128 [R225+0x9100], [R168.64], !P4 ;  /* 0x09100000a8e16fae */ /* 0x0005e2000e101d4c */
[----:B------:R-:W-:Y:S01]  /*bf60*/  FMUL.FTZ R143, R0, R143 ;  /* 0x0000008f008f7220 */ /* 0x000fe20000410000 */
[----:B---3--:R-:W-:Y:S01]  /*bf70*/  @P6 IADD3 R159, P5, R4, R232, RZ ;  /* 0x000000e8049f6210 */ /* 0x008fe20007fbe0ff */
[C---:B------:R-:W-:Y:S01]  /*bf80*/  FMUL.FTZ R146, R0.reuse, R146 ;  /* 0x0000009200927220 */ /* 0x040fe20000410000 */
[----:B------:R-:W-:Y:S01]  /*bf90*/  MUFU.EX2 R191, R13 ;  /* 0x0000000d00bf7308 */ /* 0x000fe20000000800 */
[C---:B------:R-:W-:Y:S01]  /*bfa0*/  FMUL.FTZ R147, R0.reuse, R147 ;  /* 0x0000009300937220 */ /* 0x040fe20000410000 */
[----:B------:R-:W-:Y:S01]  /*bfb0*/  @P6 LEA R158, P0, R159, c[0x0][0x1c8], 0x1 ;  /* 0x000072009f9e6a11 */ /* 0x000fe200078008ff */
[C---:B------:R-:W-:Y:S01]  /*bfc0*/  FMUL.FTZ R150, R0.reuse, R150 ;  /* 0x0000009600967220 */ /* 0x040fe20000410000 */
[----:B------:R-:W-:Y:S01]  /*bfd0*/  @P6 IADD3.X R5, R157, R231, RZ, P5, !PT ;  /* 0x000000e79d056210 */ /* 0x000fe20002ffe4ff */
[----:B------:R-:W-:Y:S01]  /*bfe0*/  FMUL.FTZ R151, R0, R151 ;  /* 0x0000009700977220 */ /* 0x000fe20000410000 */
[----:B------:R-:W-:Y:S01]  /*bff0*/  @P6 IADD3 R172, P5, R4, R230, RZ ;  /* 0x000000e604ac6210 */ /* 0x000fe20007fbe0ff */
[C---:B------:R-:W-:Y:S01]  /*c000*/  FMUL.FTZ R152, R2.reuse, R152 ;  /* 0x0000009802987220 */ /* 0x040fe20000410000 */
[----:B------:R-:W-:Y:S01]  /*c010*/  @P6 LEA.HI.X R159, R159, c[0x0][0x1cc], R5, 0x1, P0 ;  /* 0x000073009f9f6a11 */ /* 0x000fe200000f0c05 */
[----:B------:R-:W-:Y:S01]  /*c020*/  FMUL.FTZ R153, R2, R153 ;  /* 0x0000009902997220 */ /* 0x000fe20000410000 */
[C---:B------:R-:W-:Y:S01]  /*c030*/  @P6 IADD3.X R180, R157.reuse, R229, RZ, P5, !PT ;  /* 0x000000e59db46210 */ /* 0x040fe20002ffe4ff */
[----:B------:R-:W-:Y:S01]  /*c040*/  MUFU.EX2 R190, R16 ;  /* 0x0000001000be7308 */ /* 0x000fe20000000800 */
[----:B------:R-:W-:Y:S01]  /*c050*/  @P6 LEA R8, P5, R172, c[0x0][0x1c8], 0x1 ;  /* 0x00007200ac086a11 */ /* 0x000fe200078a08ff */
[----:B------:R3:W-:Y:S01]  /*c060*/  @P6 LDGSTS.E.BYPASS.LTC128B.128 [R225+0xb100], [R158.64], !P3 ;  /* 0x0b1000009ee16fae */ /* 0x0007e2000d901d4c */
[----:B------:R-:W-:Y:S01]  /*c070*/  @P6 IADD3 R5, P0, R4, R228, RZ ;  /* 0x000000e404056210 */ /* 0x000fe20007f1e0ff */
[----:B------:R-:W-:Y:S01]  /*c080*/  FMUL.FTZ R154, R0, R154 ;  /* 0x0000009a009a7220 */ /* 0x000fe20000410000 */
[----:B------:R-:W-:Y:S01]  /*c090*/  @P6 LEA.HI.X R9, R172, c[0x0][0x1cc], R180, 0x1, P5 ;  /* 0x00007300ac096a11 */ /* 0x000fe200028f0cb4 */
[----:B------:R-:W-:Y:S01]  /*c0a0*/  FMUL.FTZ R155, R0, R155 ;  /* 0x0000009b009b7220 */ /* 0x000fe20000410000 */
[----:B------:R-:W-:Y:S01]  /*c0b0*/  @P6 IADD3.X R173, R157, R227, RZ, P0, !PT ;  /* 0x000000e39dad6210 */ /* 0x000fe200007fe4ff */
[----:B------:R-:W-:Y:S01]  /*c0c0*/  FMUL.FTZ R157, R3, c[0x0][0x2d0] ;  /* 0x0000b400039d7a20 */ /* 0x000fe20000410000 */
[C---:B------:R-:W-:Y:S01]  /*c0d0*/  @P6 LEA R4, P0, R5.reuse, c[0x0][0x1c8], 0x1 ;  /* 0x0000720005046a11 */ /* 0x040fe200078008ff */
[----:B------:R4:W-:Y:S01]  /*c0e0*/  @P6 LDGSTS.E.BYPASS.LTC128B.128 [R225+0xd100], [R8.64], !P2 ;  /* 0x0d10000008e16fae */ /* 0x0009e2000d101d4c */
[----:B------:R-:W-:Y:S01]  /*c0f0*/  MUFU.EX2 R189, R17 ;  /* 0x0000001100bd7308 */ /* 0x000fe20000000800 */
[----:B------:R-:W-:Y:S01]  /*c100*/  FFMA.FTZ R10, R10, c[0x0][0x2d0], -R157 ;  /* 0x0000b4000a0a7a23 */ /* 0x000fe2000001089d */
[----:B------:R-:W-:Y:S01]  /*c110*/  @P6 LEA.HI.X R5, R5, c[0x0][0x1cc], R173, 0x1, P0 ;  /* 0x0000730005056a11 */ /* 0x000fe200000f0cad */
[--C-:B------:R-:W-:Y:S01]  /*c120*/  FFMA.FTZ R11, R11, c[0x0][0x2d0], -R157.reuse ;  /* 0x0000b4000b0b7a23 */ /* 0x100fe2000001089d */
[----:B------:R-:W-:Y:S01]  /*c130*/  ISETP.GT.AND P0, PT, R224, R240, PT ;  /* 0x000000f0e000720c */ /* 0x000fe20003f04270 */
[--C-:B------:R-:W-:Y:S01]  /*c140*/  FFMA.FTZ R6, R6, c[0x0][0x2d0], -R157.reuse ;  /* 0x0000b40006067a23 */ /* 0x100fe2000001089d */
[----:B------:R-:W-:Y:S01]  /*c150*/  MOV R224, R223 ;  /* 0x000000df00e07202 */ /* 0x000fe20000000f00 */
[----:B------:R4:W-:Y:S01]  /*c160*/  @P6 LDGSTS.E.BYPASS.LTC128B.128 [R225+0xf100], [R4.64], !P1 ;  /* 0x0f10000004e16fae */ /* 0x0009e2000c901d4c */
[--C-:B------:R-:W-:Y:S02]  /*c170*/  FFMA.FTZ R7, R7, c[0x0][0x2d0], -R157.reuse ;  /* 0x0000b40007077a23 */ /* 0x100fe4000001089d */
[----:B------:R4:W-:Y:S01]  /*c180*/  MUFU.EX2 R185, R6 ;  /* 0x0000000600b97308 */ /* 0x0009e20000000800 */
[--C-:B------:R-:W-:Y:S02]  /*c190*/  FFMA.FTZ R14, R14, c[0x0][0x2d0], -R157.reuse ;  /* 0x0000b4000e0e7a23 */ /* 0x100fe4000001089d */
[----:B--2---:R-:W2:Y:S01]  /*c1a0*/  LDSM.16.MT88.4 R168, [R197+0x100] ;  /* 0x00010000c5a8783b */ /* 0x004ea20000004200 */
[--C-:B------:R-:W-:Y:S02]  /*c1b0*/  FFMA.FTZ R15, R15, c[0x0][0x2d0], -R157.reuse ;  /* 0x0000b4000f0f7a23 */ /* 0x100fe4000001089d */
[--C-:B------:R-:W-:Y:S02]  /*c1c0*/  FFMA.FTZ R18, R18, c[0x0][0x2d0], -R157.reuse ;  /* 0x0000b40012127a23 */ /* 0x100fe4000001089d */
[--C-:B---3--:R-:W-:Y:S01]  /*c1d0*/  FFMA.FTZ R158, R19, c[0x0][0x2d0], -R157.reuse ;  /* 0x0000b400139e7a23 */ /* 0x108fe2000001089d */
[----:B-----5:R-:W3:Y:S01]  /*c1e0*/  LDSM.16.MT88.4 R172, [R198+0x100] ;  /* 0x00010000c6ac783b */ /* 0x020ee20000004200 */
[----:B------:R-:W5:Y:S01]  /*c1f0*/  MUFU.EX2 R184, R7 ;  /* 0x0000000700b87308 */ /* 0x000f620000000800 */
[--C-:B------:R-:W-:Y:S02]  /*c200*/  FFMA.FTZ R22, R22, c[0x0][0x2d0], -R157.reuse ;  /* 0x0000b40016167a23 */ /* 0x100fe4000001089d */
[--C-:B------:R-:W-:Y:S02]  /*c210*/  FFMA.FTZ R23, R23, c[0x0][0x2d0], -R157.reuse ;  /* 0x0000b40017177a23 */ /* 0x100fe4000001089d */
[----:B-1----:R-:W1:Y:S01]  /*c220*/  LDSM.16.MT88.4 R176, [R200+0x100] ;  /* 0x00010000c8b0783b */ /* 0x002e620000004200 */
[C---:B----4-:R-:W-:Y:S02]  /*c230*/  FMUL.FTZ R8, R2.reuse, R164 ;  /* 0x000000a402087220 */ /* 0x050fe40000410000 */
[----:B------:R-:W-:Y:S02]  /*c240*/  FMUL.FTZ R9, R2, R165 ;  /* 0x000000a502097220 */ /* 0x000fe40000410000 */
[----:B------:R4:W-:Y:S01]  /*c250*/  MUFU.EX2 R183, R10 ;  /* 0x0000000a00b77308 */ /* 0x0009e20000000800 */
[----:B------:R-:W0:Y:S01]  /*c260*/  LDGDEPBAR ;  /* 0x00000000000079af */ /* 0x000e220000000000 */
[--C-:B------:R-:W-:Y:S02]  /*c270*/  FFMA.FTZ R26, R26, c[0x0][0x2d0], -R157.reuse ;  /* 0x0000b4001a1a7a23 */ /* 0x100fe4000001089d */
[C---:B------:R-:W-:Y:S01]  /*c280*/  FMUL.FTZ R4, R2.reuse, R160 ;  /* 0x000000a002047220 */ /* 0x040fe20000410000 */
[----:B------:R-:W-:Y:S01]  /*c290*/  F2FP.PACK_AB R160, R195, R226 ;  /* 0x000000e2c3a0723e */ /* 0x000fe200000000ff */
[----:B------:R-:W-:Y:S02]  /*c2a0*/  FMUL.FTZ R5, R2, R161 ;  /* 0x000000a102057220 */ /* 0x000fe40000410000 */
[----:B------:R-:W-:Y:S01]  /*c2b0*/  FMUL.FTZ R6, R0, R162 ;  /* 0x000000a200067220 */ /* 0x000fe20000410000 */
[----:B------:R-:W-:Y:S01]  /*c2c0*/  F2FP.PACK_AB R162, R193, R194 ;  /* 0x000000c2c1a2723e */ /* 0x000fe200000000ff */
[----:B------:R-:W2:Y:S01]  /*c2d0*/  MUFU.EX2 R182, R11 ;  /* 0x0000000b00b67308 */ /* 0x000ea20000000800 */
[--C-:B------:R-:W-:Y:S02]  /*c2e0*/  FFMA.FTZ R27, R27, c[0x0][0x2d0], -R157.reuse ;  /* 0x0000b4001b1b7a23 */ /* 0x100fe4000001089d */
[--C-:B------:R-:W-:Y:S01]  /*c2f0*/  FFMA.FTZ R30, R30, c[0x0][0x2d0], -R157.reuse ;  /* 0x0000b4001e1e7a23 */ /* 0x100fe2000001089d */
[----:B-----5:R-:W-:Y:S01]  /*c300*/  F2FP.PACK_AB R161, R184, R185 ;  /* 0x000000b9b8a1723e */ /* 0x020fe200000000ff */
[----:B------:R-:W-:Y:S02]  /*c310*/  FMUL.FTZ R7, R0, R163 ;  /* 0x000000a300077220 */ /* 0x000fe40000410000 */
[----:B------:R-:W-:Y:S02]  /*c320*/  FFMA.FTZ R31, R31, c[0x0][0x2d0], -R157 ;  /* 0x0000b4001f1f7a23 */ /* 0x000fe4000001089d */
[C---:B------:R-:W-:Y:S01]  /*c330*/  FMUL.FTZ R36, R2.reuse, R36 ;  /* 0x0000002402247220 */ /* 0x040fe20000410000 */
[----:B------:R-:W-:Y:S01]  /*c340*/  MUFU.EX2 R180, R14 ;  /* 0x0000000e00b47308 */ /* 0x000fe20000000800 */
[----:B------:R-:W-:Y:S02]  /*c350*/  FMUL.FTZ R37, R2, R37 ;  /* 0x0000002502257220 */ /* 0x000fe40000410000 */
[C---:B------:R-:W-:Y:S02]  /*c360*/  FMUL.FTZ R38, R0.reuse, R38 ;  /* 0x0000002600267220 */ /* 0x040fe40000410000 */
[C---:B----4-:R-:W-:Y:S02]  /*c370*/  FMUL.FTZ R10, R0.reuse, R166 ;  /* 0x000000a6000a7220 */ /* 0x050fe40000410000 */
[----:B------:R-:W-:Y:S02]  /*c380*/  FMUL.FTZ R39, R0, R39 ;  /* 0x0000002700277220 */ /* 0x000fe40000410000 */
[C---:B------:R-:W-:Y:S01]  /*c390*/  FMUL.FTZ R40, R2.reuse, R40 ;  /* 0x0000002802287220 */ /* 0x040fe20000410000 */
[----:B------:R-:W-:Y:S01]  /*c3a0*/  MUFU.EX2 R188, R20 ;  /* 0x0000001400bc7308 */ /* 0x000fe20000000800 */
[----:B------:R-:W-:Y:S02]  /*c3b0*/  FMUL.FTZ R41, R2, R41 ;  /* 0x0000002902297220 */ /* 0x000fe40000410000 */
[----:B------:R-:W-:Y:S01]  /*c3c0*/  FMUL.FTZ R42, R0, R42 ;  /* 0x0000002a002a7220 */ /* 0x000fe20000410000 */
[----:B--2---:R-:W-:Y:S01]  /*c3d0*/  F2FP.PACK_AB R163, R182, R183 ;  /* 0x000000b7b6a3723e */ /* 0x004fe200000000ff */
[C---:B------:R-:W-:Y:S02]  /*c3e0*/  FMUL.FTZ R11, R0.reuse, R167 ;  /* 0x000000a7000b7220 */ /* 0x040fe40000410000 */
[----:B------:R-:W2:Y:S01]  /*c3f0*/  LDSM.16.MT88.4 R164, [R199+0x100] ;  /* 0x00010000c7a4783b */ /* 0x000ea20000004200 */
[----:B------:R-:W-:Y:S02]  /*c400*/  FMUL.FTZ R43, R0, R43 ;  /* 0x0000002b002b7220 */ /* 0x000fe40000410000 */
[----:B------:R-:W-:Y:S01]  /*c410*/  MUFU.EX2 R187, R21 ;  /* 0x0000001500bb7308 */ /* 0x000fe20000000800 */
[C---:B------:R-:W-:Y:S05]  /*c420*/  HMMA.16816.F32 R4, R160.reuse, R168, R4 ;  /* 0x000000a8a004723c */ /* 0x040fea0000001804 */
[C---:B------:R-:W-:Y:S02]  /*c430*/  FMUL.FTZ R44, R2.reuse, R44 ;  /* 0x0000002c022c7220 */ /* 0x040fe40000410000 */
[----:B------:R-:W-:Y:S01]  /*c440*/  FMUL.FTZ R45, R2, R45 ;  /* 0x0000002d022d7220 */ /* 0x000fe20000410000 */
[C---:B------:R-:W-:Y:S01]  /*c450*/  HMMA.16816.F32 R8, R160.reuse, R170, R8 ;  /* 0x000000aaa008723c */ /* 0x040fe20000001808 */
[----:B------:R-:W4:Y:S01]  /*c460*/  LDSM.16.MT88.4 R168, [R197+0x2100] ;  /* 0x00210000c5a8783b */ /* 0x000f220000004200 */
[----:B------:R-:W-:Y:S02]  /*c470*/  MUFU.EX2 R186, R24 ;  /* 0x0000001800ba7308 */ /* 0x000fe40000000800 */
[C---:B------:R-:W-:Y:S02]  /*c480*/  FMUL.FTZ R46, R0.reuse, R46 ;  /* 0x0000002e002e7220 */ /* 0x040fe40000410000 */
[----:B------:R-:W-:Y:S02]  /*c490*/  FMUL.FTZ R47, R0, R47 ;  /* 0x0000002f002f7220 */ /* 0x000fe40000410000 */
[C---:B---3--:R-:W-:Y:S04]  /*c4a0*/  HMMA.16816.F32 R132, R160.reuse, R172, R132 ;  /* 0x000000aca084723c */ /* 0x048fe80000001884 */
[----:B------:R-:W-:Y:S01]  /*c4b0*/  MUFU.EX2 R159, R30 ;  /* 0x0000001e009f7308 */ /* 0x000fe20000000800 */
[C---:B------:R-:W-:Y:S02]  /*c4c0*/  FMUL.FTZ R48, R2.reuse, R48 ;  /* 0x0000003002307220 */ /* 0x040fe40000410000 */
[----:B------:R-:W-:Y:S01]  /*c4d0*/  FMUL.FTZ R49, R2, R49 ;  /* 0x0000003102317220 */ /* 0x000fe20000410000 */
[C---:B------:R-:W-:Y:S01]  /*c4e0*/  HMMA.16816.F32 R136, R160.reuse, R174, R136 ;  /* 0x000000aea088723c */ /* 0x040fe20000001888 */
[----:B------:R-:W3:Y:S03]  /*c4f0*/  LDSM.16.MT88.4 R172, [R198+0x2100] ;  /* 0x00210000c6ac783b */ /* 0x000ee60000004200 */
[C---:B------:R-:W-:Y:S02]  /*c500*/  FMUL.FTZ R50, R0.reuse, R50 ;  /* 0x0000003200327220 */ /* 0x040fe40000410000 */
[----:B------:R-:W-:Y:S02]  /*c510*/  FMUL.FTZ R51, R0, R51 ;  /* 0x0000003300337220 */ /* 0x000fe40000410000 */
[C---:B-1----:R-:W-:Y:S01]  /*c520*/  HMMA.16816.F32 R140, R160.reuse, R176, R140 ;  /* 0x000000b0a08c723c */ /* 0x042fe2000000188c */
[----:B------:R-:W-:Y:S03]  /*c530*/  MUFU.EX2 R176, R22 ;  /* 0x0000001600b07308 */ /* 0x000fe60000000800 */
[C---:B------:R-:W-:Y:S02]  /*c540*/  FMUL.FTZ R52, R2.reuse, R52 ;  /* 0x0000003402347220 */ /* 0x040fe40000410000 */
[----:B------:R-:W-:Y:S02]  /*c550*/  FMUL.FTZ R53, R2, R53 ;  /* 0x0000003502357220 */ /* 0x000fe40000410000 */
[C---:B------:R-:W-:Y:S03]  /*c560*/  HMMA.16816.F32 R144, R160.reuse, R178, R144 ;  /* 0x000000b2a090723c */ /* 0x040fe60000001890 */
[----:B------:R1:W5:Y:S01]  /*c570*/  MUFU.EX2 R179, R15 ;  /* 0x0000000f00b37308 */ /* 0x0003620000000800 */
[C---:B------:R-:W-:Y:S02]  /*c580*/  FMUL.FTZ R54, R0.reuse, R54 ;  /* 0x0000003600367220 */ /* 0x040fe40000410000 */
[----:B------:R-:W-:Y:S02]  /*c590*/  FMUL.FTZ R55, R0, R55 ;  /* 0x0000003700377220 */ /* 0x000fe40000410000 */
[C---:B--2---:R-:W-:Y:S04]  /*c5a0*/  HMMA.16816.F32 R148, R160.reuse, R164, R148 ;  /* 0x000000a4a094723c */ /* 0x044fe80000001894 */
[C---:B------:R-:W-:Y:S01]  /*c5b0*/  FMUL.FTZ R56, R2.reuse, R56 ;  /* 0x0000003802387220 */ /* 0x040fe20000410000 */
[----:B------:R2:W-:Y:S01]  /*c5c0*/  MUFU.EX2 R178, R18 ;  /* 0x0000001200b27308 */ /* 0x0005e20000000800 */
[----:B------:R-:W-:Y:S02]  /*c5d0*/  FMUL.FTZ R57, R2, R57 ;  /* 0x0000003902397220 */ /* 0x000fe40000410000 */
[C---:B------:R-:W-:Y:S01]  /*c5e0*/  HMMA.16816.F32 R152, R160.reuse, R166, R152 ;  /* 0x000000a6a098723c */ /* 0x040fe20000001898 */
[----:B------:R-:W5:Y:S03]  /*c5f0*/  LDSM.16.MT88.4 R164, [R200+0x2100] ;  /* 0x00210000c8a4783b */ /* 0x000f660000004200 */
[C---:B------:R-:W-:Y:S02]  /*c600*/  FMUL.FTZ R58, R0.reuse, R58 ;  /* 0x0000003a003a7220 */ /* 0x040fe40000410000 */
[----:B------:R-:W-:Y:S01]  /*c610*/  FMUL.FTZ R59, R0, R59 ;  /* 0x0000003b003b7220 */ /* 0x000fe20000410000 */
[----:B------:R-:W5:Y:S01]  /*c620*/  MUFU.EX2 R177, R158 ;  /* 0x0000009e00b17308 */ /* 0x000f620000000800 */
[C---:B----4-:R-:W-:Y:S01]  /*c630*/  HMMA.16816.F32 R36, R160.reuse, R168, R36 ;  /* 0x000000a8a024723c */ /* 0x050fe20000001824 */
[----:B-1----:R-:W-:Y:S03]  /*c640*/  LDSM.16.MT88.4 R12, [R199+0x6100] ;  /* 0x00610000c70c783b */ /* 0x002fe60000004200 */
[C---:B------:R-:W-:Y:S02]  /*c650*/  FMUL.FTZ R60, R2.reuse, R60 ;  /* 0x0000003c023c7220 */ /* 0x040fe40000410000 */
[----:B------:R-:W-:Y:S02]  /*c660*/  FMUL.FTZ R61, R2, R61 ;  /* 0x0000003d023d7220 */ /* 0x000fe40000410000 */
[C---:B------:R-:W-:Y:S01]  /*c670*/  HMMA.16816.F32 R40, R160.reuse, R170, R40 ;  /* 0x000000aaa028723c */ /* 0x040fe20000001828 */
[----:B------:R-:W1:Y:S01]  /*c680*/  LDSM.16.MT88.4 R168, [R199+0x2100] ;  /* 0x00210000c7a8783b */ /* 0x000e620000004200 */
[----:B------:R-:W-:Y:S02]  /*c690*/  MUFU.EX2 R158, R31 ;  /* 0x0000001f009e7308 */ /* 0x000fe40000000800 */
[C---:B------:R-:W-:Y:S02]  /*c6a0*/  FMUL.FTZ R62, R0.reuse, R62 ;  /* 0x0000003e003e7220 */ /* 0x040fe40000410000 */
[----:B------:R-:W-:Y:S01]  /*c6b0*/  FMUL.FTZ R63, R0, R63 ;  /* 0x0000003f003f7220 */ /* 0x000fe20000410000 */
[----:B--2---:R-:W-:Y:S01]  /*c6c0*/  LDSM.16.MT88.4 R16, [R198+0x900] ;  /* 0x00090000c610783b */ /* 0x004fe20000004200 */
[C---:B---3--:R-:W-:Y:S04]  /*c6d0*/  HMMA.16816.F32 R44, R160.reuse, R172, R44 ;  /* 0x000000aca02c723c */ /* 0x048fe8000000182c */
[C---:B------:R-:W-:Y:S02]  /*c6e0*/  FMUL.FTZ R64, R2.reuse, R64 ;  /* 0x0000004002407220 */ /* 0x040fe40000410000 */
[----:B------:R-:W-:Y:S02]  /*c6f0*/  FMUL.FTZ R65, R2, R65 ;  /* 0x0000004102417220 */ /* 0x000fe40000410000 */
[C---:B------:R-:W-:Y:S01]  /*c700*/  HMMA.16816.F32 R48, R160.reuse, R174, R48 ;  /* 0x000000aea030723c */ /* 0x040fe20000001830 */
[----:B------:R-:W2:Y:S03]  /*c710*/  LDSM.16.MT88.4 R172, [R197+0x4100] ;  /* 0x00410000c5ac783b */ /* 0x000ea60000004200 */
        /* <DEDUP_REMOVED lines=26> */
[C---:B---3--:R-:W-:Y:S03]  /*c8c0*/  HMMA.16816.F32 R76, R160.reuse, R164, R76 ;  /* 0x000000a4a04c723c */ /* 0x048fe6000000184c */
[----:B------:R-:W-:Y:S02]  /*c8d0*/  FMUL.FTZ R83, R0, R83 ;  /* 0x0000005300537220 */ /* 0x000fe40000410000 */
[C---:B------:R-:W-:Y:S02]  /*c8e0*/  FMUL.FTZ R84, R2.reuse, R84 ;  /* 0x0000005402547220 */ /* 0x040fe40000410000 */
[----:B------:R-:W-:Y:S02]  /*c8f0*/  FMUL.FTZ R85, R2, R85 ;  /* 0x0000005502557220 */ /* 0x000fe40000410000 */
[C---:B------:R-:W-:Y:S01]  /*c900*/  FMUL.FTZ R86, R0.reuse, R86 ;  /* 0x0000005600567220 */ /* 0x040fe20000410000 */
[C---:B------:R-:W-:Y:S01]  /*c910*/  HMMA.16816.F32 R80, R160.reuse, R166, R80 ;  /* 0x000000a6a050723c */ /* 0x040fe20000001850 */
[----:B------:R-:W3:Y:S02]  /*c920*/  LDSM.16.MT88.4 R164, [R197+0x6100] ;  /* 0x00610000c5a4783b */ /* 0x000ee40000004200 */
[----:B------:R-:W-:Y:S02]  /*c930*/  FMUL.FTZ R87, R0, R87 ;  /* 0x0000005700577220 */ /* 0x000fe40000410000 */
[C---:B------:R-:W-:Y:S02]  /*c940*/  FMUL.FTZ R88, R2.reuse, R88 ;  /* 0x0000005802587220 */ /* 0x040fe40000410000 */
[----:B------:R-:W-:Y:S02]  /*c950*/  FMUL.FTZ R89, R2, R89 ;  /* 0x0000005902597220 */ /* 0x000fe40000410000 */
[C---:B------:R-:W-:Y:S01]  /*c960*/  FMUL.FTZ R90, R0.reuse, R90 ;  /* 0x0000005a005a7220 */ /* 0x040fe20000410000 */
[C---:B-1----:R-:W-:Y:S03]  /*c970*/  HMMA.16816.F32 R84, R160.reuse, R168, R84 ;  /* 0x000000a8a054723c */ /* 0x042fe60000001854 */
[----:B------:R-:W-:Y:S02]  /*c980*/  FMUL.FTZ R91, R0, R91 ;  /* 0x0000005b005b7220 */ /* 0x000fe40000410000 */
[C---:B------:R-:W-:Y:S02]  /*c990*/  FMUL.FTZ R92, R2.reuse, R92 ;  /* 0x0000005c025c7220 */ /* 0x040fe40000410000 */
[----:B------:R-:W-:Y:S02]  /*c9a0*/  FMUL.FTZ R93, R2, R93 ;  /* 0x0000005d025d7220 */ /* 0x000fe40000410000 */
[C---:B------:R-:W-:Y:S01]  /*c9b0*/  FMUL.FTZ R94, R0.reuse, R94 ;  /* 0x0000005e005e7220 */ /* 0x040fe20000410000 */
[C---:B------:R-:W-:Y:S01]  /*c9c0*/  HMMA.16816.F32 R88, R160.reuse, R170, R88 ;  /* 0x000000aaa058723c */ /* 0x040fe20000001858 */
[----:B------:R-:W1:Y:S02]  /*c9d0*/  LDSM.16.MT88.4 R168, [R198+0x6100] ;  /* 0x00610000c6a8783b */ /* 0x000e640000004200 */
[----:B------:R-:W-:Y:S02]  /*c9e0*/  FMUL.FTZ R95, R0, R95 ;  /* 0x0000005f005f7220 */ /* 0x000fe40000410000 */
[C---:B------:R-:W-:Y:S02]  /*c9f0*/  FMUL.FTZ R96, R2.reuse, R96 ;  /* 0x0000006002607220 */ /* 0x040fe40000410000 */
[----:B------:R-:W-:Y:S02]  /*ca00*/  FMUL.FTZ R97, R2, R97 ;  /* 0x0000006102617220 */ /* 0x000fe40000410000 */
[C---:B------:R-:W-:Y:S01]  /*ca10*/  FMUL.FTZ R98, R0.reuse, R98 ;  /* 0x0000006200627220 */ /* 0x040fe20000410000 */
[C---:B--2---:R-:W-:Y:S03]  /*ca20*/  HMMA.16816.F32 R92, R160.reuse, R172, R92 ;  /* 0x000000aca05c723c */ /* 0x044fe6000000185c */
[----:B------:R-:W-:Y:S02]  /*ca30*/  FMUL.FTZ R99, R0, R99 ;  /* 0x0000006300637220 */ /* 0x000fe40000410000 */
[C---:B------:R-:W-:Y:S02]  /*ca40*/  FMUL.FTZ R100, R2.reuse, R100 ;  /* 0x0000006402647220 */ /* 0x040fe40000410000 */
[----:B------:R-:W-:Y:S02]  /*ca50*/  FMUL.FTZ R101, R2, R101 ;  /* 0x0000006502657220 */ /* 0x000fe40000410000 */
[C---:B------:R-:W-:Y:S01]  /*ca60*/  FMUL.FTZ R102, R0.reuse, R102 ;  /* 0x0000006600667220 */ /* 0x040fe20000410000 */
[C---:B------:R-:W-:Y:S01]  /*ca70*/  HMMA.16816.F32 R96, R160.reuse, R174, R96 ;  /* 0x000000aea060723c */ /* 0x040fe20000001860 */
[----:B------:R-:W2:Y:S02]  /*ca80*/  LDSM.16.MT88.4 R172, [R200+0x6100] ;  /* 0x00610000c8ac783b */ /* 0x000ea40000004200 */
[----:B------:R-:W-:Y:S02]  /*ca90*/  FMUL.FTZ R103, R0, R103 ;  /* 0x0000006700677220 */ /* 0x000fe40000410000 */
        /* <DEDUP_REMOVED lines=31> */
[----:B------:R-:W-:Y:S02]  /*cc90*/  LDSM.16.MT88.4 R172, [R198+0x2900] ;  /* 0x00290000c6ac783b */ /* 0x000fe40000004200 */
[----:B------:R-:W-:Y:S02]  /*cca0*/  FMUL.FTZ R127, R0, R127 ;  /* 0x0000007f007f7220 */ /* 0x000fe40000410000 */
[C---:B------:R-:W-:Y:S02]  /*ccb0*/  FMUL.FTZ R128, R2.reuse, R128 ;  /* 0x0000008002807220 */ /* 0x040fe40000410000 */
[----:B------:R-:W-:Y:S02]  /*ccc0*/  FMUL.FTZ R129, R2, R129 ;  /* 0x0000008102817220 */ /* 0x000fe40000410000 */
[C---:B------:R-:W-:Y:S01]  /*ccd0*/  FMUL.FTZ R130, R0.reuse, R130 ;  /* 0x0000008200827220 */ /* 0x040fe20000410000 */
[C---:B------:R-:W-:Y:S03]  /*cce0*/  HMMA.16816.F32 R124, R160.reuse, R12, R124 ;  /* 0x0000000ca07c723c */ /* 0x040fe6000000187c */
[----:B------:R-:W-:Y:S02]  /*ccf0*/  FMUL.FTZ R131, R0, R131 ;  /* 0x0000008300837220 */ /* 0x000fe40000410000 */
[--C-:B------:R-:W-:Y:S02]  /*cd00*/  FFMA.FTZ R32, R32, c[0x0][0x2d0], -R181.reuse ;  /* 0x0000b40020207a23 */ /* 0x100fe400000108b5 */
[----:B------:R-:W-:Y:S01]  /*cd10*/  F2FP.PACK_AB R12, R191, R192 ;  /* 0x000000c0bf0c723e */ /* 0x000fe200000000ff */
[----:B------:R-:W-:Y:S01]  /*cd20*/  FFMA.FTZ R33, R33, c[0x0][0x2d0], -R181 ;  /* 0x0000b40021217a23 */ /* 0x000fe200000108b5 */
[----:B------:R-:W-:Y:S01]  /*cd30*/  F2FP.PACK_AB R13, R179, R180 ;  /* 0x000000b4b30d723e */ /* 0x000fe200000000ff */
[----:B------:R-:W-:Y:S01]  /*cd40*/  HMMA.16816.F32 R128, R160, R14, R128 ;  /* 0x0000000ea080723c */ /* 0x000fe20000001880 */
[----:B------:R-:W2:Y:S01]  /*cd50*/  LDSM.16.MT88.4 R160, [R199+0x900] ;  /* 0x00090000c7a0783b */ /* 0x000ea20000004200 */
[----:B------:R-:W-:Y:S01]  /*cd60*/  MUFU.EX2 R32, R32 ;  /* 0x0000002000207308 */ /* 0x000fe20000000800 */
[--C-:B------:R-:W-:Y:S02]  /*cd70*/  FFMA.FTZ R34, R34, c[0x0][0x2d0], -R157.reuse ;  /* 0x0000b40022227a23 */ /* 0x100fe4000001089d */
[----:B------:R-:W-:Y:S02]  /*cd80*/  FFMA.FTZ R157, R35, c[0x0][0x2d0], -R157 ;  /* 0x0000b400239d7a23 */ /* 0x000fe4000001089d */
[----:B------:R-:W-:Y:S01]  /*cd90*/  F2FP.PACK_AB R14, R189, R190 ;  /* 0x000000bebd0e723e */ /* 0x000fe200000000ff */
[----:B------:R-:W-:Y:S01]  /*cda0*/  FFMA.FTZ R2, R2, R244, R226 ;  /* 0x000000f402027223 */ /* 0x000fe200000100e2 */
[----:B------:R-:W-:Y:S03]  /*cdb0*/  F2FP.PACK_AB R15, R177, R178 ;  /* 0x000000b2b10f723e */ /* 0x000fe600000000ff */
[----:B------:R-:W-:Y:S01]  /*cdc0*/  MUFU.EX2 R33, R33 ;  /* 0x0000002100217308 */ /* 0x000fe20000000800 */
[----:B------:R-:W-:Y:S02]  /*cdd0*/  FFMA.FTZ R0, R0, R245, R185 ;  /* 0x000000f500007223 */ /* 0x000fe400000100b9 */
[----:B------:R-:W-:Y:S01]  /*cde0*/  FADD.FTZ R2, R195, R2 ;  /* 0x00000002c3027221 */ /* 0x000fe20000010000 */
[C---:B---3--:R-:W-:Y:S05]  /*cdf0*/  HMMA.16816.F32 R4, R12.reuse, R164, R4 ;  /* 0x000000a40c04723c */ /* 0x048fea0000001804 */
[----:B------:R-:W-:Y:S01]  /*ce00*/  FADD.FTZ R0, R184, R0 ;  /* 0x00000000b8007221 */ /* 0x000fe20000010000 */
[----:B------:R-:W-:Y:S01]  /*ce10*/  MUFU.EX2 R34, R34 ;  /* 0x0000002200227308 */ /* 0x000fe20000000800 */
[----:B------:R-:W-:Y:S01]  /*ce20*/  FADD.FTZ R2, R194, R2 ;  /* 0x00000002c2027221 */ /* 0x000fe20000010000 */
[C---:B------:R-:W-:Y:S01]  /*ce30*/  HMMA.16816.F32 R8, R12.reuse, R166, R8 ;  /* 0x000000a60c08723c */ /* 0x040fe20000001808 */
[----:B------:R-:W3:Y:S03]  /*ce40*/  LDSM.16.MT88.4 R164, [R197+0x2900] ;  /* 0x00290000c5a4783b */ /* 0x000ee60000004200 */
[----:B------:R-:W-:Y:S02]  /*ce50*/  FADD.FTZ R0, R183, R0 ;  /* 0x00000000b7007221 */ /* 0x000fe40000010000 */
[----:B------:R-:W-:Y:S02]  /*ce60*/  FADD.FTZ R2, R193, R2 ;  /* 0x00000002c1027221 */ /* 0x000fe40000010000 */
[C---:B------:R-:W-:Y:S01]  /*ce70*/  HMMA.16816.F32 R132, R12.reuse, R16, R132 ;  /* 0x000000100c84723c */ /* 0x040fe20000001884 */
[----:B------:R-:W-:Y:S03]  /*ce80*/  MUFU.EX2 R157, R157 ;  /* 0x0000009d009d7308 */ /* 0x000fe60000000800 */
        /* <DEDUP_REMOVED lines=20> */
[C---:B---3--:R-:W-:Y:S04]  /*cfd0*/  HMMA.16816.F32 R36, R12.reuse, R164, R36 ;  /* 0x000000a40c24723c */ /* 0x048fe80000001824 */
[----:B------:R-:W-:Y:S04]  /*cfe0*/  FADD.FTZ R2, R186, R2 ;  /* 0x00000002ba027221 */ /* 0x000fe80000010000 */
[C---:B------:R-:W-:Y:S01]  /*cff0*/  HMMA.16816.F32 R40, R12.reuse, R166, R40 ;  /* 0x000000a60c28723c */ /* 0x040fe20000001828 */
[----:B------:R-:W3:Y:S07]  /*d000*/  LDSM.16.MT88.4 R164, [R198+0x4900] ;  /* 0x00490000c6a4783b */ /* 0x000eee0000004200 */
[C---:B------:R-:W-:Y:S08]  /*d010*/  HMMA.16816.F32 R44, R12.reuse, R172, R44 ;  /* 0x000000ac0c2c723c */ /* 0x040ff0000000182c */
[C---:B------:R-:W-:Y:S01]  /*d020*/  HMMA.16816.F32 R48, R12.reuse, R174, R48 ;  /* 0x000000ae0c30723c */ /* 0x040fe20000001830 */
[----:B------:R-:W5:Y:S07]  /*d030*/  LDSM.16.MT88.4 R172, [R200+0x4900] ;  /* 0x00490000c8ac783b */ /* 0x000f6e0000004200 */
[C---:B----4-:R-:W-:Y:S08]  /*d040*/  HMMA.16816.F32 R52, R12.reuse, R16, R52 ;  /* 0x000000100c34723c */ /* 0x050ff00000001834 */
        /* <DEDUP_REMOVED lines=11> */
[C---:B-----5:R-:W-:Y:S01]  /*d100*/  HMMA.16816.F32 R84, R12.reuse, R172, R84 ;  /* 0x000000ac0c54723c */ /* 0x060fe20000001854 */
[----:B------:R-:W-:Y:S07]  /*d110*/  MUFU.EX2 R173, R26 ;  /* 0x0000001a00ad7308 */ /* 0x000fee0000000800 */
[C---:B------:R-:W-:Y:S03]  /*d120*/  HMMA.16816.F32 R88, R12.reuse, R174, R88 ;  /* 0x000000ae0c58723c */ /* 0x040fe60000001858 */
[----:B------:R3:W5:Y:S05]  /*d130*/  MUFU.EX2 R174, R23 ;  /* 0x0000001700ae7308 */ /* 0x00076a0000000800 */
[C---:B----4-:R-:W-:Y:S05]  /*d140*/  HMMA.16816.F32 R92, R12.reuse, R16, R92 ;  /* 0x000000100c5c723c */ /* 0x050fea000000185c */
[----:B------:R-:W4:Y:S03]  /*d150*/  MUFU.EX2 R175, R25 ;  /* 0x0000001900af7308 */ /* 0x000f260000000800 */
[C---:B------:R-:W-:Y:S01]  /*d160*/  HMMA.16816.F32 R96, R12.reuse, R18, R96 ;  /* 0x000000120c60723c */ /* 0x040fe20000001860 */
[----:B------:R-:W-:Y:S06]  /*d170*/  LDSM.16.MT88.4 R16, [R199+0x6900] ;  /* 0x00690000c710783b */ /* 0x000fec0000004200 */
[----:B------:R2:W2:Y:S01]  /*d180*/  MUFU.EX2 R172, R27 ;  /* 0x0000001b00ac7308 */ /* 0x0004a20000000800 */
[C---:B-1----:R-:W-:Y:S01]  /*d190*/  HMMA.16816.F32 R100, R12.reuse, R160, R100 ;  /* 0x000000a00c64723c */ /* 0x042fe20000001864 */
[----:B---3--:R-:W1:Y:S03]  /*d1a0*/  LDSM.16.MT88.4 R20, [R200+0x6900] ;  /* 0x00690000c814783b */ /* 0x008e660000004200 */
[----:B-----5:R-:W-:Y:S04]  /*d1b0*/  FADD.FTZ R0, R174, R0 ;  /* 0x00000000ae007221 */ /* 0x020fe80000010000 */
[C---:B------:R-:W-:Y:S01]  /*d1c0*/  HMMA.16816.F32 R104, R12.reuse, R162, R104 ;  /* 0x000000a20c68723c */ /* 0x040fe20000001868 */
[----:B------:R-:W3:Y:S03]  /*d1d0*/  LDSM.16.MT88.4 R160, [R197+0x1100] ;  /* 0x00110000c5a0783b */ /* 0x000ee60000004200 */
[----:B------:R-:W-:Y:S02]  /*d1e0*/  FADD.FTZ R0, R173, R0 ;  /* 0x00000000ad007221 */ /* 0x000fe40000010000 */
[----:B----4-:R-:W-:Y:S02]  /*d1f0*/  FADD.FTZ R2, R175, R2 ;  /* 0x00000002af027221 */ /* 0x010fe40000010000 */
[C---:B--2---:R-:W-:Y:S01]  /*d200*/  HMMA.16816.F32 R108, R12.reuse, R164, R108 ;  /* 0x000000a40c6c723c */ /* 0x044fe2000000186c */
[----:B------:R-:W2:Y:S07]  /*d210*/  LDSM.16.MT88.4 R24, [R200+0x1100] ;  /* 0x00110000c818783b */ /* 0x000eae0000004200 */
[C---:B------:R-:W-:Y:S04]  /*d220*/  HMMA.16816.F32 R112, R12.reuse, R166, R112 ;  /* 0x000000a60c70723c */ /* 0x040fe80000001870 */
[----:B------:R-:W-:Y:S01]  /*d230*/  FADD.FTZ R0, R172, R0 ;  /* 0x00000000ac007221 */ /* 0x000fe20000010000 */
[----:B------:R-:W-:Y:S03]  /*d240*/  LDSM.16.MT88.4 R164, [R200+0x3100] ;  /* 0x00310000c8a4783b */ /* 0x000fe60000004200 */
[C---:B-1----:R-:W-:Y:S08]  /*d250*/  HMMA.16816.F32 R116, R12.reuse, R20, R116 ;  /* 0x000000140c74723c */ /* 0x042ff00000001874 */
[C---:B------:R-:W-:Y:S01]  /*d260*/  HMMA.16816.F32 R120, R12.reuse, R22, R120 ;  /* 0x000000160c78723c */ /* 0x040fe20000001878 */
[----:B------:R-:W-:Y:S07]  /*d270*/  LDSM.16.MT88.4 R20, [R197+0x3100] ;  /* 0x00310000c514783b */ /* 0x000fee0000004200 */
[C---:B------:R-:W-:Y:S08]  /*d280*/  HMMA.16816.F32 R124, R12.reuse, R16, R124 ;  /* 0x000000100c7c723c */ /* 0x040ff0000000187c */
[----:B------:R-:W-:Y:S01]  /*d290*/  HMMA.16816.F32 R128, R12, R18, R128 ;  /* 0x000000120c80723c */ /* 0x000fe20000001880 */
[----:B------:R-:W1:Y:S06]  /*d2a0*/  LDSM.16.MT88.4 R16, [R199+0x1100] ;  /* 0x00110000c710783b */ /* 0x000e6c0000004200 */
[----:B------:R-:W-:Y:S02]  /*d2b0*/  F2FP.PACK_AB R12, R187, R188 ;  /* 0x000000bcbb0c723e */ /* 0x000fe400000000ff */
[----:B------:R-:W-:Y:S03]  /*d2c0*/  F2FP.PACK_AB R13, R174, R176 ;  /* 0x000000b0ae0d723e */ /* 0x000fe600000000ff */
[----:B------:R-:W-:Y:S02]  /*d2d0*/  F2FP.PACK_AB R14, R175, R186 ;  /* 0x000000baaf0e723e */ /* 0x000fe400000000ff */
[----:B------:R-:W-:Y:S07]  /*d2e0*/  F2FP.PACK_AB R15, R172, R173 ;  /* 0x000000adac0f723e */ /* 0x000fee00000000ff */
[C---:B---3--:R-:W-:Y:S08]  /*d2f0*/  HMMA.16816.F32 R4, R12.reuse, R160, R4 ;  /* 0x000000a00c04723c */ /* 0x048ff00000001804 */
[C---:B------:R-:W-:Y:S01]  /*d300*/  HMMA.16816.F32 R8, R12.reuse, R162, R8 ;  /* 0x000000a20c08723c */ /* 0x040fe20000001808 */
[----:B------:R-:W3:Y:S07]  /*d310*/  LDSM.16.MT88.4 R160, [R198+0x3100] ;  /* 0x00310000c6a0783b */ /* 0x000eee0000004200 */
[C---:B------:R-:W-:Y:S01]  /*d320*/  HMMA.16816.F32 R132, R12.reuse, R168, R132 ;  /* 0x000000a80c84723c */ /* 0x040fe20000001884 */
[----:B------:R-:W4:Y:S07]  /*d330*/  MUFU.EX2 R169, R28 ;  /* 0x0000001c00a97308 */ /* 0x000f2e0000000800 */
[C---:B------:R-:W-:Y:S03]  /*d340*/  HMMA.16816.F32 R136, R12.reuse, R170, R136 ;  /* 0x000000aa0c88723c */ /* 0x040fe60000001888 */
[----:B------:R5:W3:Y:S05]  /*d350*/  MUFU.EX2 R168, R29 ;  /* 0x0000001d00a87308 */ /* 0x000aea0000000800 */
[C---:B--2---:R-:W-:Y:S08]  /*d360*/  HMMA.16816.F32 R140, R12.reuse, R24, R140 ;  /* 0x000000180c8c723c */ /* 0x044ff0000000188c */
[C---:B------:R-:W-:Y:S01]  /*d370*/  HMMA.16816.F32 R144, R12.reuse, R26, R144 ;  /* 0x0000001a0c90723c */ /* 0x040fe20000001890 */
[----:B------:R-:W2:Y:S03]  /*d380*/  LDSM.16.MT88.4 R24, [R199+0x3100] ;  /* 0x00310000c718783b */ /* 0x000ea60000004200 */
[----:B----4-:R-:W-:Y:S04]  /*d390*/  FADD.FTZ R2, R169, R2 ;  /* 0x00000002a9027221 */ /* 0x010fe80000010000 */
[C---:B-1----:R-:W-:Y:S01]  /*d3a0*/  HMMA.16816.F32 R148, R12.reuse, R16, R148 ;  /* 0x000000100c94723c */ /* 0x042fe20000001894 */
[----:B-----5:R-:W-:Y:S07]  /*d3b0*/  LDSM.16.MT88.4 R28, [R199+0x7100] ;  /* 0x00710000c71c783b */ /* 0x020fee0000004200 */
[C---:B------:R-:W-:Y:S01]  /*d3c0*/  HMMA.16816.F32 R152, R12.reuse, R18, R152 ;  /* 0x000000120c98723c */ /* 0x040fe20000001898 */
[----:B------:R-:W1:Y:S07]  /*d3d0*/  LDSM.16.MT88.4 R16, [R197+0x5100] ;  /* 0x00510000c510783b */ /* 0x000e6e0000004200 */
        /* <DEDUP_REMOVED lines=8> */
[----:B------:R-:W5:Y:S07]  /*d460*/  LDSM.16.MT88.4 R164, [R199+0x5100] ;  /* 0x00510000c7a4783b */ /* 0x000f6e0000004200 */
[C---:B--2---:R-:W-:Y:S08]  /*d470*/  HMMA.16816.F32 R60, R12.reuse, R24, R60 ;  /* 0x000000180c3c723c */ /* 0x044ff0000000183c */
[C---:B------:R-:W-:Y:S01]  /*d480*/  HMMA.16816.F32 R64, R12.reuse, R26, R64 ;  /* 0x0000001a0c40723c */ /* 0x040fe20000001840 */
[----:B------:R-:W-:Y:S07]  /*d490*/  LDSM.16.MT88.4 R24, [R200+0x7100] ;  /* 0x00710000c818783b */ /* 0x000fee0000004200 */
[C---:B-1----:R-:W-:Y:S08]  /*d4a0*/  HMMA.16816.F32 R68, R12.reuse, R16, R68 ;  /* 0x000000100c44723c */ /* 0x042ff00000001844 */
[C---:B------:R-:W-:Y:S01]  /*d4b0*/  HMMA.16816.F32 R72, R12.reuse, R18, R72 ;  /* 0x000000120c48723c */ /* 0x040fe20000001848 */
[----:B------:R-:W1:Y:S07]  /*d4c0*/  LDSM.16.MT88.4 R16, [R197+0x7100] ;  /* 0x00710000c510783b */ /* 0x000e6e0000004200 */
[C---:B----4-:R-:W-:Y:S08]  /*d4d0*/  HMMA.16816.F32 R76, R12.reuse, R20, R76 ;  /* 0x000000140c4c723c */ /* 0x050ff0000000184c */
[C---:B------:R-:W-:Y:S01]  /*d4e0*/  HMMA.16816.F32 R80, R12.reuse, R22, R80 ;  /* 0x000000160c50723c */ /* 0x040fe20000001850 */
[----:B------:R-:W2:Y:S07]  /*d4f0*/  LDSM.16.MT88.4 R20, [R198+0x7100] ;  /* 0x00710000c614783b */ /* 0x000eae0000004200 */
[C---:B---3--:R-:W-:Y:S08]  /*d500*/  HMMA.16816.F32 R84, R12.reuse, R160, R84 ;  /* 0x000000a00c54723c */ /* 0x048ff00000001854 */
[C---:B------:R-:W-:Y:S08]  /*d510*/  HMMA.16816.F32 R88, R12.reuse, R162, R88 ;  /* 0x000000a20c58723c */ /* 0x040ff00000001858 */
        /* <DEDUP_REMOVED lines=12> */
[C---:B------:R-:W-:Y:S08]  /*d5e0*/  HMMA.16816.F32 R124, R12.reuse, R28, R124 ;  /* 0x0000001c0c7c723c */ /* 0x040ff0000000187c */
[----:B------:R-:W-:Y:S07]  /*d5f0*/  HMMA.16816.F32 R128, R12, R30, R128 ;  /* 0x0000001e0c80723c */ /* 0x000fee0000001880 */
[----:B------:R-:W-:Y:S02]  /*d600*/  F2FP.PACK_AB R12, R168, R169 ;  /* 0x000000a9a80c723e */ /* 0x000fe400000000ff */
[----:B------:R-:W-:Y:S03]  /*d610*/  F2FP.PACK_AB R13, R158, R159 ;  /* 0x0000009f9e0d723e */ /* 0x000fe600000000ff */
[----:B------:R-:W-:Y:S02]  /*d620*/  F2FP.PACK_AB R14, R33, R32 ;  /* 0x00000020210e723e */ /* 0x000fe400000000ff */
[----:B------:R-:W-:Y:S07]  /*d630*/  F2FP.PACK_AB R15, R157, R34 ;  /* 0x000000229d0f723e */ /* 0x000fee00000000ff */
[C---:B---3--:R-:W-:Y:S01]  /*d640*/  HMMA.16816.F32 R160, R12.reuse, R164, R4 ;  /* 0x000000a40ca0723c */ /* 0x048fe20000001804 */
[----:B------:R-:W3:Y:S07]  /*d650*/  LDSM.16.MT88.4 R4, [R197+0x3900] ;  /* 0x00390000c504783b */ /* 0x000eee0000004200 */
        /* <DEDUP_REMOVED lines=11> */
[C---:B---3--:R-:W-:Y:S08]  /*d710*/  HMMA.16816.F32 R36, R12.reuse, R4, R36 ;  /* 0x000000040c24723c */ /* 0x048ff00000001824 */
[C---:B------:R-:W-:Y:S01]  /*d720*/  HMMA.16816.F32 R40, R12.reuse, R6, R40 ;  /* 0x000000060c28723c */ /* 0x040fe20000001828 */
[----:B------:R-:W3:Y:S07]  /*d730*/  LDSM.16.MT88.4 R4, [R198+0x5900] ;  /* 0x00590000c604783b */ /* 0x000eee0000004200 */
        /* <DEDUP_REMOVED lines=19> */
[C---:B------:R-:W-:Y:S08]  /*d870*/  HMMA.16816.F32 R96, R12.reuse, R18, R96 ;  /* 0x000000120c60723c */ /* 0x040ff00000001860 */
[C---:B--2---:R-:W-:Y:S08]  /*d880*/  HMMA.16816.F32 R100, R12.reuse, R20, R100 ;  /* 0x000000140c64723c */ /* 0x044ff00000001864 */
[C---:B------:R-:W-:Y:S08]  /*d890*/  HMMA.16816.F32 R104, R12.reuse, R22, R104 ;  /* 0x000000160c68723c */ /* 0x040ff00000001868 */
[C---:B----4-:R-:W-:Y:S08]  /*d8a0*/  HMMA.16816.F32 R108, R12.reuse, R24, R108 ;  /* 0x000000180c6c723c */ /* 0x050ff0000000186c */
[C---:B------:R-:W-:Y:S08]  /*d8b0*/  HMMA.16816.F32 R112, R12.reuse, R26, R112 ;  /* 0x0000001a0c70723c */ /* 0x040ff00000001870 */
[C---:B---3--:R-:W-:Y:S07]  /*d8c0*/  HMMA.16816.F32 R116, R12.reuse, R4, R116 ;  /* 0x000000040c74723c */ /* 0x048fee0000001874 */
[----:B------:R-:W-:Y:S01]  /*d8d0*/  FADD.FTZ R4, R159, R0 ;  /* 0x000000009f047221 */ /* 0x000fe20000010000 */
[C---:B------:R-:W-:Y:S04]  /*d8e0*/  HMMA.16816.F32 R120, R12.reuse, R6, R120 ;  /* 0x000000060c78723c */ /* 0x040fe80000001878 */
[----:B------:R-:W-:Y:S02]  /*d8f0*/  FADD.FTZ R0, R168, R2 ;  /* 0x00000002a8007221 */ /* 0x000fe40000010000 */
[----:B------:R-:W-:Y:S01]  /*d900*/  FADD.FTZ R4, R158, R4 ;  /* 0x000000049e047221 */ /* 0x000fe20000010000 */
[----:B------:R-:W-:Y:S01]  /*d910*/  MOV R158, R3 ;  /* 0x00000003009e7202 */ /* 0x000fe20000000f00 */
[C---:B-----5:R-:W-:Y:S04]  /*d920*/  HMMA.16816.F32 R124, R12.reuse, R8, R124 ;  /* 0x000000080c7c723c */ /* 0x060fe8000000187c */
[----:B------:R-:W-:Y:S02]  /*d930*/  FADD.FTZ R2, R32, R0 ;  /* 0x0000000020027221 */ /* 0x000fe40000010000 */
[----:B------:R-:W-:Y:S02]  /*d940*/  FADD.FTZ R0, R34, R4 ;  /* 0x0000000422007221 */ /* 0x000fe40000010000 */
[----:B------:R-:W-:Y:S04]  /*d950*/  HMMA.16816.F32 R128, R12, R10, R128 ;  /* 0x0000000a0c80723c */ /* 0x000fe80000001880 */
[----:B------:R-:W-:Y:S02]  /*d960*/  FADD.FTZ R244, R33, R2 ;  /* 0x0000000221f47221 */ /* 0x000fe40000010000 */
[----:B------:R-:W-:Y:S01]  /*d970*/  FADD.FTZ R245, R157, R0 ;  /* 0x000000009df57221 */ /* 0x000fe20000010000 */
[----:B------:R-:W-:Y:S01]  /*d980*/  MOV R157, R156 ;  /* 0x0000009c009d7202 */ /* 0x000fe20000000f00 */
[----:B------:R-:W-:-:S05]  /*d990*/  @P0 BRA `(.L_x_4202) ;  /* 0xffffcd4000000947 */ /* 0x000fca000383ffff */
.L_x_4201:
[----:B------:R-:W-:-:S13]  /*d9a0*/  ISETP.GE.AND P0, PT, R223, R233, PT ;  /* 0x000000e9df00720c */ /* 0x000fda0003f06270 */
[----:B------:R-:W-:Y:S05]  /*d9b0*/  @!P0 BRA `(.L_x_4203) ;  /* 0x00003f5000008947 */ /* 0x000fea0003800000 */
[----:B------:R-:W2:Y:S01]  /*d9c0*/  LDL.64 R6, [R1+0x30] ;  /* 0x0000300001067983 */ /* 0x000ea20000100a00 */
[----:B------:R-:W-:-:S03]  /*d9d0*/  ULDC.64 UR4, c[0x0][0x208] ;  /* 0x0000820000047ab9 */ /* 0x000fc60000000a00 */
[----:B------:R-:W2:Y:S04]  /*d9e0*/  LDL.64 R4, [R1+0x18] ;  /* 0x0000180001047983 */ /* 0x000ea80000100a00 */
[----:B------:R-:W3:Y:S04]  /*d9f0*/  LDL.64 R10, [R1+0x28] ;  /* 0x00002800010a7983 */ /* 0x000ee80000100a00 */
[----:B------:R-:W4:Y:S01]  /*da00*/  LDL.64 R8, [R1+0x20] ;  /* 0x0000200001087983 */ /* 0x000f220000100a00 */
[----:B------:R-:W-:Y:S01]  /*da10*/  MOV R158, R3 ;  /* 0x00000003009e7202 */ /* 0x000fe20000000f00 */
[----:B------:R-:W-:Y:S01]  /*da20*/  IMAD.MOV.U32 R157, RZ, RZ, R156 ;  /* 0x000000ffff9d7224 */ /* 0x000fe200078e009c */
[----:B------:R-:W-:-:S02]  /*da30*/  USHF.L.U64.HI UR5, UR4, 0x5, UR5 ;  /* 0x0000000504057899 */ /* 0x000fc40008010205 */
[----:B------:R-:W-:Y:S01]  /*da40*/  USHF.L.U32 UR4, UR4, 0x5, URZ ;  /* 0x0000000504047899 */ /* 0x000fe2000800063f */
[----:B--2---:R-:W-:-:S05]  /*da50*/  MOV R4, R6 ;  /* 0x0000000600047202 */ /* 0x004fca0000000f00 */
[----:B------:R1:W-:Y:S01]  /*da60*/  STL.64 [R1+0x18], R4 ;  /* 0x0000180401007387 */ /* 0x0003e20000100a00 */
[C---:B------:R-:W-:Y:S02]  /*da70*/  IADD3 R230, P6, R6.reuse, 0x40, RZ ;  /* 0x0000004006e67810 */ /* 0x040fe40007fde0ff */
[C---:B------:R-:W-:Y:S02]  /*da80*/  IADD3 R226, P0, R6.reuse, 0xc0, RZ ;  /* 0x000000c006e27810 */ /* 0x040fe40007f1e0ff */
[----:B------:R-:W-:Y:S01]  /*da90*/  IADD3 R228, P5, R6, 0x80, RZ ;  /* 0x0000008006e47810 */ /* 0x000fe20007fbe0ff */
[--C-:B------:R-:W-:Y:S01]  /*daa0*/  IMAD.X R231, RZ, RZ, R5.reuse, P6 ;  /* 0x000000ffffe77224 */ /* 0x100fe200030e0605 */
[C---:B---3--:R-:W-:Y:S01]  /*dab0*/  IADD3 R248, P6, R10.reuse, 0x40, RZ ;  /* 0x000000400af87810 */ /* 0x048fe20007fde0ff */
[--C-:B------:R-:W-:Y:S01]  /*dac0*/  IMAD.X R227, RZ, RZ, R5.reuse, P0 ;  /* 0x000000ffffe37224 */ /* 0x100fe200000e0605 */
[C---:B------:R-:W-:Y:S01]  /*dad0*/  IADD3 R241, P0, R10.reuse, 0xc0, RZ ;  /* 0x000000c00af17810 */ /* 0x040fe20007f1e0ff */
[----:B------:R-:W-:Y:S01]  /*dae0*/  IMAD.X R229, RZ, RZ, R5, P5 ;  /* 0x000000ffffe57224 */ /* 0x000fe200028e0605 */
[----:B------:R-:W-:Y:S01]  /*daf0*/  IADD3 R243, P5, R10, 0x80, RZ ;  /* 0x000000800af37810 */ /* 0x000fe20007fbe0ff */
[----:B----4-:R-:W-:-:S02]  /*db00*/  IMAD.X R247, RZ, RZ, R9, P6 ;  /* 0x000000fffff77224 */ /* 0x010fc400030e0609 */
[----:B------:R-:W-:Y:S01]  /*db10*/  IMAD.X R240, RZ, RZ, R9, P0 ;  /* 0x000000fffff07224 */ /* 0x000fe200000e0609 */
[----:B------:R-:W-:Y:S02]  /*db20*/  IADD3.X R242, RZ, R9, RZ, P5, !PT ;  /* 0x00000009fff27210 */ /* 0x000fe40002ffe4ff */
.L_x_4212:
[----:B------:R-:W2:Y:S01]  /*db30*/  LDL.64 R24, [R1+0x18] ;  /* 0x0000180001187983 */ /* 0x000ea20000100a00 */
[----:B------:R-:W-:Y:S04]  /*db40*/  DEPBAR.LE SB0, 0x0 ;  /* 0x000080000000791a */ /* 0x000fe80000000000 */
[----:B------:R-:W3:Y:S01]  /*db50*/  LDL.64 R16, [R1+0x30] ;  /* 0x0000300001107983 */ /* 0x000ee20000100a00 */
[----:B------:R-:W-:Y:S01]  /*db60*/  IMAD.MOV.U32 R2, RZ, RZ, 0x6 ;  /* 0x00000006ff027424 */ /* 0x000fe200078e00ff */
[----:B-1----:R-:W-:Y:S01]  /*db70*/  SHF.R.S32.HI R4, RZ, 0x1f, R223 ;  /* 0x0000001fff047819 */ /* 0x002fe200000114df */
[----:B------:R-:W-:Y:S02]  /*db80*/  IMAD.MOV.U32 R0, RZ, RZ, c[0x0][0x208] ;  /* 0x00008200ff007624 */ /* 0x000fe400078e00ff */
[----:B------:R-:W-:Y:S01]  /*db90*/  BAR.SYNC.DEFER_BLOCKING 0x0 ;  /* 0x0000000000007b1d */ /* 0x000fe20000010000 */
[----:B------:R-:W-:Y:S02]  /*dba0*/  IMAD.MOV.U32 R18, RZ, RZ, c[0x0][0x208] ;  /* 0x00008200ff127624 */ /* 0x000fe400078e00ff */
[----:B------:R-:W-:Y:S01]  /*dbb0*/  SHF.L.U64.HI R0, R0, R2, c[0x0][0x20c] ;  /* 0x0000830000007619 */ /* 0x000fe20000010202 */
[----:B------:R-:W-:Y:S02]  /*dbc0*/  IMAD.MOV.U32 R238, RZ, RZ, c[0x0][0x1e0] ;  /* 0x00007800ffee7624 */ /* 0x000fe400078e00ff */
[----:B------:R-:W-:Y:S02]  /*dbd0*/  IMAD.SHL.U32 R18, R18, 0x40, RZ ;  /* 0x0000004012127824 */ /* 0x000fe400078e00ff */
[----:B------:R-:W-:Y:S02]  /*dbe0*/  IMAD R0, R0, R223, RZ ;  /* 0x000000df00007224 */ /* 0x000fe400078e02ff */
[CC--:B------:R-:W-:Y:S04]  /*dbf0*/  IMAD.WIDE.U32 R12, R223.reuse, R18.reuse, UR4 ;  /* 0x00000004df0c7e25 */ /* 0x0c0fe8000f8e0012 */
[-C--:B------:R-:W-:Y:S02]  /*dc00*/  IMAD R0, R4, R18.reuse, R0 ;  /* 0x0000001204007224 */ /* 0x080fe400078e0200 */
[CC--:B------:R-:W-:Y:S04]  /*dc10*/  IMAD.WIDE.U32 R4, R223.reuse, R18.reuse, R230 ;  /* 0x00000012df047225 */ /* 0x0c0fe800078e00e6 */
[C---:B------:R-:W-:Y:S01]  /*dc20*/  IMAD.WIDE.U32 R6, R223.reuse, R18, R228 ;  /* 0x00000012df067225 */ /* 0x040fe200078e00e4 */
[----:B------:R-:W-:Y:S03]  /*dc30*/  LDSM.16.M88.4 R32, [R203+0x10100] ;  /* 0x01010000cb20783b */ /* 0x000fe60000000200 */
[----:B------:R-:W-:Y:S01]  /*dc40*/  IMAD.IADD R7, R0, 0x1, R7 ;  /* 0x0000000100077824 */ /* 0x000fe200078e0207 */
[----:B------:R-:W-:Y:S01]  /*dc50*/  LEA R22, P6, R6, c[0x0][0x1f8], 0x1 ;  /* 0x00007e0006167a11 */ /* 0x000fe200078c08ff */
[----:B------:R-:W-:Y:S01]  /*dc60*/  IMAD.SHL.U32 R238, R238, 0x20, RZ ;  /* 0x00000020eeee7824 */ /* 0x000fe200078e00ff */
[----:B------:R-:W1:Y:S02]  /*dc70*/  LDSM.16.M88.4 R8, [R196+0x8100] ;  /* 0x00810000c408783b */ /* 0x000e640000000200 */
[----:B------:R-:W-:Y:S01]  /*dc80*/  LEA.HI.X R23, R6, c[0x0][0x1fc], R7, 0x1, P6 ;  /* 0x00007f0006177a11 */ /* 0x000fe200030f0c07 */
[----:B------:R-:W-:Y:S02]  /*dc90*/  IMAD.MOV.U32 R232, RZ, RZ, 0x5 ;  /* 0x00000005ffe87424 */ /* 0x000fe400078e00ff */
[----:B------:R-:W-:Y:S01]  /*dca0*/  IMAD.MOV.U32 R224, RZ, RZ, c[0x0][0x1e0] ;  /* 0x00007800ffe07624 */ /* 0x000fe200078e00ff */
[----:B------:R-:W-:Y:S04]  /*dcb0*/  LDSM.16.M88.4 R168, [R196+0x9900] ;  /* 0x00990000c4a8783b */ /* 0x000fe80000000200 */
[----:B------:R-:W-:Y:S01]  /*dcc0*/  SHF.L.U64.HI R224, R224, R232, c[0x0][0x1e4] ;  /* 0x00007900e0e07619 */ /* 0x000fe200000102e8 */
[----:B------:R-:W-:Y:S05]  /*dcd0*/  LDSM.16.M88.4 R172, [R204+0x10100] ;  /* 0x01010000ccac783b */ /* 0x000fea0000000200 */
[----:B------:R-:W-:Y:S05]  /*dce0*/  LDSM.16.M88.4 R176, [R207] ;  /* 0x00000000cfb0783b */ /* 0x000fea0000000200 */
[----:B------:R-:W-:Y:S05]  /*dcf0*/  LDSM.16.M88.4 R180, [R222] ;  /* 0x00000000deb4783b */ /* 0x000fea0000000200 */
[----:B------:R-:W-:Y:S05]  /*dd00*/  LDSM.16.M88.4 R184, [R221] ;  /* 0x00000000ddb8783b */ /* 0x000fea0000000200 */
[----:B------:R-:W-:Y:S05]  /*dd10*/  LDSM.16.M88.4 R188, [R220] ;  /* 0x00000000dcbc783b */ /* 0x000fea0000000200 */
[----:B------:R-:W4:Y:S05]  /*dd20*/  LDL R159, [R1+0x3c] ;  /* 0x00003c00019f7983 */ /* 0x000f2a0000100800 */
[----:B------:R-:W5:Y:S05]  /*dd30*/  LDL.64 R234, [R1+0x20] ;  /* 0x0000200001ea7983 */ /* 0x000f6a0000100a00 */
[----:B------:R-:W5:Y:S01]  /*dd40*/  LDL.64 R236, [R1+0x28] ;  /* 0x0000280001ec7983 */ /* 0x000f620000100a00 */
[-C--:B--2---:R-:W-:Y:S04]  /*dd50*/  IMAD.WIDE.U32 R2, R223, R18.reuse, R24 ;  /* 0x00000012df027225 */ /* 0x084fe800078e0018 */
[----:B------:R-:W-:Y:S01]  /*dd60*/  IMAD.IADD R3, R3, 0x1, R0 ;  /* 0x0000000103037824 */ /* 0x000fe200078e0200 */
[C---:B------:R-:W-:Y:S04]  /*dd70*/  LEA R20, P0, R2.reuse, c[0x0][0x1f8], 0x1 ;  /* 0x00007e0002147a11 */ /* 0x040fe800078008ff */
[----:B------:R-:W-:Y:S01]  /*dd80*/  LEA.HI.X R21, R2, c[0x0][0x1fc], R3, 0x1, P0 ;  /* 0x00007f0002157a11 */ /* 0x000fe200000f0c03 */
[----:B------:R-:W-:Y:S01]  /*dd90*/  IMAD.IADD R2, R0, 0x1, R5 ;  /* 0x0000000100027824 */ /* 0x000fe200078e0205 */
[C---:B------:R-:W-:Y:S04]  /*dda0*/  LEA R14, P0, R4.reuse, c[0x0][0x1f8], 0x1 ;  /* 0x00007e00040e7a11 */ /* 0x040fe800078008ff */
[----:B------:R-:W-:Y:S01]  /*ddb0*/  LEA.HI.X R15, R4, c[0x0][0x1fc], R2, 0x1, P0 ;  /* 0x00007f00040f7a11 */ /* 0x000fe200000f0c02 */
[----:B------:R-:W-:Y:S01]  /*ddc0*/  IMAD.WIDE.U32 R4, R223, R18, R226 ;  /* 0x00000012df047225 */ /* 0x000fe200078e00e2 */
[-C--:B---3--:R-:W-:Y:S02]  /*ddd0*/  IADD3 R3, P0, R16, R12.reuse, RZ ;  /* 0x0000000c10037210 */ /* 0x088fe40007f1e0ff */
[----:B------:R-:W2:Y:S01]  /*dde0*/  LDSM.16.M88.4 R16, [R196+0x8900] ;  /* 0x00890000c410783b */ /* 0x000ea20000000200 */
[----:B------:R-:W-:Y:S01]  /*ddf0*/  IMAD.IADD R2, R0, 0x1, R13 ;  /* 0x0000000100027824 */ /* 0x000fe200078e020d */
[----:B------:R-:W-:Y:S01]  /*de00*/  LEA R28, P5, R4, c[0x0][0x1f8], 0x1 ;  /* 0x00007e00041c7a11 */ /* 0x000fe200078a08ff */
[----:B------:R-:W-:Y:S02]  /*de10*/  IMAD.IADD R0, R0, 0x1, R5 ;  /* 0x0000000100007824 */ /* 0x000fe400078e0205 */
[----:B------:R-:W-:Y:S01]  /*de20*/  IMAD.X R5, R2, 0x1, R25, P0 ;  /* 0x0000000102057824 */ /* 0x000fe200000e0619 */
[C---:B------:R-:W-:Y:S01]  /*de30*/  LEA R192, P0, R3.reuse, c[0x0][0x1f8], 0x1 ;  /* 0x00007e0003c07a11 */ /* 0x040fe200078008ff */
[----:B------:R-:W3:Y:S01]  /*de40*/  LDSM.16.M88.4 R24, [R196+0x9100] ;  /* 0x00910000c418783b */ /* 0x000ee20000000200 */
[----:B------:R-:W-:Y:S02]  /*de50*/  LEA.HI.X R29, R4, c[0x0][0x1fc], R0, 0x1, P5 ;  /* 0x00007f00041d7a11 */ /* 0x000fe400028f0c00 */
[----:B------:R-:W-:Y:S02]  /*de60*/  LEA.HI.X R193, R3, c[0x0][0x1fc], R5, 0x1, P0 ;  /* 0x00007f0003c17a11 */ /* 0x000fe400000f0c05 */
[----:B------:R-:W-:Y:S01]  /*de70*/  @!PT LDS RZ, [RZ] ;  /* 0x00000000fffff984 */ /* 0x000fe20000000800 */
[----:B------:R-:W-:Y:S01]  /*de80*/  @!PT LDS RZ, [RZ] ;  /* 0x00000000fffff984 */ /* 0x000fe20000000800 */
[----:B------:R-:W-:Y:S01]  /*de90*/  @!PT LDS RZ, [RZ] ;  /* 0x00000000fffff984 */ /* 0x000fe20000000800 */
[----:B------:R3:W-:Y:S01]  /*dea0*/  LDGSTS.E.BYPASS.LTC128B.128 [R225+0x100], [R20.64], !P4 ;  /* 0x0010000014e17fae */ /* 0x0007e2000e101d4c */
[-C--:B------:R-:W-:Y:S02]  /*deb0*/  IADD3 R0, P6, R230, R12.reuse, RZ ;  /* 0x0000000ce6007210 */ /* 0x080fe40007fde0ff */
[-C--:B------:R-:W-:Y:S02]  /*dec0*/  IADD3 R3, P5, R228, R12.reuse, RZ ;  /* 0x0000000ce4037210 */ /* 0x080fe40007fbe0ff */
[----:B------:R-:W-:Y:S01]  /*ded0*/  IADD3 R12, P0, R226, R12, RZ ;  /* 0x0000000ce20c7210 */ /* 0x000fe20007f1e0ff */
[----:B------:R2:W-:Y:S01]  /*dee0*/  LDGSTS.E.BYPASS.LTC128B.128 [R225+0x2100], [R14.64], !P3 ;  /* 0x021000000ee17fae */ /* 0x0005e2000d901d4c */
[----:B------:R-:W-:Y:S01]  /*def0*/  IMAD.X R5, R2, 0x1, R231, P6 ;  /* 0x0000000102057824 */ /* 0x000fe200030e06e7 */
[----:B------:R-:W-:Y:S01]  /*df00*/  LEA R30, P6, R0, c[0x0][0x1f8], 0x1 ;  /* 0x00007e00001e7a11 */ /* 0x000fe200078c08ff */
[C---:B------:R-:W-:Y:S01]  /*df10*/  IMAD.X R6, R2.reuse, 0x1, R229, P5 ;  /* 0x0000000102067824 */ /* 0x040fe200028e06e5 */
[C---:B------:R-:W-:Y:S01]  /*df20*/  LEA R194, P5, R3.reuse, c[0x0][0x1f8], 0x1 ;  /* 0x00007e0003c27a11 */ /* 0x040fe200078a08ff */
[----:B------:R-:W-:Y:S01]  /*df30*/  IMAD.X R4, R2, 0x1, R227, P0 ;  /* 0x0000000102047824 */ /* 0x000fe200000e06e3 */
        /* <DEDUP_REMOVED lines=8> */
[----:B------:R-:W-:Y:S01]  /*dfc0*/  ISETP.GT.AND P6, PT, R223, R233, PT ;  /* 0x000000e9df00720c */ /* 0x000fe20003fc4270 */
[----:B------:R1:W-:Y:S01]  /*dfd0*/  LDGSTS.E.BYPASS.LTC128B.128 [R225+0x1100], [R192.64], !P4 ;  /* 0x01100000c0e17fae */ /* 0x0003e2000e101d4c */
[----:B------:R-:W-:Y:S03]  /*dfe0*/  PLOP3.LUT P0, PT, PT, PT, UP2, 0x80, 0x0 ;  /* 0x000000000000781c */ /* 0x000fe60003f0f028 */
[C---:B------:R-:W-:Y:S01]  /*dff0*/  HMMA.16816.F32 R8, R32.reuse, R10, RZ ;  /* 0x0000000a2008723c */ /* 0x040fe200000018ff */
[----:B------:R1:W-:Y:S05]  /*e000*/  LDGSTS.E.BYPASS.LTC128B.128 [R225+0x3100], [R30.64], !P3 ;  /* 0x031000001ee17fae */ /* 0x0003ea000d901d4c */
[----:B------:R1:W-:Y:S02]  /*e010*/  LDGSTS.E.BYPASS.LTC128B.128 [R225+0x5100], [R194.64], !P2 ;  /* 0x05100000c2e17fae */ /* 0x0003e4000d101d4c */
[C---:B--2---:R-:W-:Y:S03]  /*e020*/  HMMA.16816.F32 R12, R32.reuse, R16, RZ ;  /* 0x00000010200c723c */ /* 0x044fe600000018ff */
[----:B------:R2:W-:Y:S01]  /*e030*/  LDGSTS.E.BYPASS.LTC128B.128 [R225+0x7100], [R2.64], !P1 ;  /* 0x0710000002e17fae */ /* 0x0005e2000c901d4c */
[----:B----4-:R-:W-:Y:S04]  /*e040*/  @P5 IMAD.HI.U32 R156, R159, c[0x0][0x2c8], RZ ;  /* 0x0000b2009f9c5a27 */ /* 0x010fe800078e00ff */
[C---:B------:R-:W-:Y:S01]  /*e050*/  HMMA.16816.F32 R16, R32.reuse, R18, RZ ;  /* 0x000000122010723c */ /* 0x040fe200000018ff */
[----:B------:R-:W0:Y:S03]  /*e060*/  LDGDEPBAR ;  /* 0x00000000000079af */ /* 0x000e260000000000 */
[----:B------:R-:W-:Y:S04]  /*e070*/  @P0 SHF.R.U32.HI R159, RZ, c[0x0][0x2cc], R156 ;  /* 0x0000b300ff9f0a19 */ /* 0x000fe8000001169c */
[C---:B---3--:R-:W-:Y:S08]  /*e080*/  HMMA.16816.F32 R20, R32.reuse, R24, RZ ;  /* 0x000000182014723c */ /* 0x048ff000000018ff */
[C---:B------:R-:W-:Y:S08]  /*e090*/  HMMA.16816.F32 R24, R32.reuse, R26, RZ ;  /* 0x0000001a2018723c */ /* 0x040ff000000018ff */
[C---:B-1----:R-:W-:Y:S08]  /*e0a0*/  HMMA.16816.F32 R28, R32.reuse, R168, RZ ;  /* 0x000000a8201c723c */ /* 0x042ff000000018ff */
[----:B------:R-:W-:Y:S01]  /*e0b0*/  HMMA.16816.F32 R32, R32, R170, RZ ;  /* 0x000000aa2020723c */ /* 0x000fe200000018ff */
[----:B------:R-:W-:Y:S07]  /*e0c0*/  LDSM.16.M88.4 R168, [R206+0x10100] ;  /* 0x01010000cea8783b */ /* 0x000fee0000000200 */
[C---:B------:R-:W-:Y:S08]  /*e0d0*/  HMMA.16816.F32 R4, R172.reuse, R176, R4 ;  /* 0x000000b0ac04723c */ /* 0x040ff00000001804 */
        /* <DEDUP_REMOVED lines=9> */
[----:B------:R-:W-:Y:S01]  /*e170*/  HMMA.16816.F32 R32, R172, R190, R32 ;  /* 0x000000beac20723c */ /* 0x000fe20000001820 */
[----:B------:R-:W2:Y:S05]  /*e180*/  LDSM.16.M88.4 R172, [R202+0x9900] ;  /* 0x00990000caac783b */ /* 0x000eaa0000000200 */
[----:B------:R-:W-:Y:S02]  /*e190*/  LDSM.16.M88.4 R188, [R201+0x1000] ;  /* 0x00100000c9bc783b */ /* 0x000fe40000000200 */
[C---:B-1----:R-:W-:Y:S08]  /*e1a0*/  HMMA.16816.F32 R4, R168.reuse, R176, R4 ;  /* 0x000000b0a804723c */ /* 0x042ff00000001804 */
[C---:B------:R-:W-:Y:S01]  /*e1b0*/  HMMA.16816.F32 R8, R168.reuse, R178, R8 ;  /* 0x000000b2a808723c */ /* 0x040fe20000001808 */
[----:B------:R-:W-:Y:S07]  /*e1c0*/  LDSM.16.M88.4 R176, [R205+0x10100] ;  /* 0x01010000cdb0783b */ /* 0x000fee0000000200 */
[C---:B---3--:R-:W-:Y:S08]  /*e1d0*/  HMMA.16816.F32 R12, R168.reuse, R180, R12 ;  /* 0x000000b4a80c723c */ /* 0x048ff0000000180c */
[C---:B------:R-:W-:Y:S01]  /*e1e0*/  HMMA.16816.F32 R16, R168.reuse, R182, R16 ;  /* 0x000000b6a810723c */ /* 0x040fe20000001810 */
[----:B------:R-:W1:Y:S07]  /*e1f0*/  LDSM.16.M88.4 R180, [R201] ;  /* 0x00000000c9b4783b */ /* 0x000e6e0000000200 */
[C---:B----4-:R-:W-:Y:S08]  /*e200*/  HMMA.16816.F32 R20, R168.reuse, R184, R20 ;  /* 0x000000b8a814723c */ /* 0x050ff00000001814 */
[C---:B------:R-:W-:Y:S01]  /*e210*/  HMMA.16816.F32 R24, R168.reuse, R186, R24 ;  /* 0x000000baa818723c */ /* 0x040fe20000001818 */
[----:B------:R-:W3:Y:S07]  /*e220*/  LDSM.16.M88.4 R184, [R201+0x800] ;  /* 0x00080000c9b8783b */ /* 0x000eee0000000200 */
[C---:B--2---:R-:W-:Y:S08]  /*e230*/  HMMA.16816.F32 R28, R168.reuse, R172, R28 ;  /* 0x000000aca81c723c */ /* 0x044ff0000000181c */
[----:B------:R-:W-:Y:S01]  /*e240*/  HMMA.16816.F32 R32, R168, R174, R32 ;  /* 0x000000aea820723c */ /* 0x000fe20000001820 */
[----:B------:R-:W2:Y:S05]  /*e250*/  LDSM.16.M88.4 R168, [R201+0x1800] ;  /* 0x00180000c9a8783b */ /* 0x000eaa0000000200 */
[----:B------:R-:W-:Y:S02]  /*e260*/  LDSM.16.M88.4 R172, [R203+0x14100] ;  /* 0x01410000cbac783b */ /* 0x000fe40000000200 */
[C---:B-1----:R-:W-:Y:S08]  /*e270*/  HMMA.16816.F32 R4, R176.reuse, R180, R4 ;  /* 0x000000b4b004723c */ /* 0x042ff00000001804 */
[C---:B------:R-:W-:Y:S01]  /*e280*/  HMMA.16816.F32 R8, R176.reuse, R182, R8 ;  /* 0x000000b6b008723c */ /* 0x040fe20000001808 */
[----:B------:R-:W1:Y:S07]  /*e290*/  LDSM.16.M88.4 R180, [R196+0xa100] ;  /* 0x00a10000c4b4783b */ /* 0x000e6e0000000200 */
[C---:B---3--:R-:W-:Y:S08]  /*e2a0*/  HMMA.16816.F32 R12, R176.reuse, R184, R12 ;  /* 0x000000b8b00c723c */ /* 0x048ff0000000180c */
[C---:B------:R-:W-:Y:S01]  /*e2b0*/  HMMA.16816.F32 R16, R176.reuse, R186, R16 ;  /* 0x000000bab010723c */ /* 0x040fe20000001810 */
[----:B------:R-:W3:Y:S07]  /*e2c0*/  LDSM.16.M88.4 R184, [R196+0xa900] ;  /* 0x00a90000c4b8783b */ /* 0x000eee0000000200 */
[C---:B------:R-:W-:Y:S08]  /*e2d0*/  HMMA.16816.F32 R20, R176.reuse, R188, R20 ;  /* 0x000000bcb014723c */ /* 0x040ff00000001814 */
[C---:B------:R-:W-:Y:S01]  /*e2e0*/  HMMA.16816.F32 R24, R176.reuse, R190, R24 ;  /* 0x000000beb018723c */ /* 0x040fe20000001818 */
[----:B------:R-:W4:Y:S07]  /*e2f0*/  LDSM.16.M88.4 R188, [R196+0xb100] ;  /* 0x00b10000c4bc783b */ /* 0x000f2e0000000200 */
[C---:B--2---:R-:W-:Y:S08]  /*e300*/  HMMA.16816.F32 R28, R176.reuse, R168, R28 ;  /* 0x000000a8b01c723c */ /* 0x044ff0000000181c */
[----:B------:R-:W-:Y:S01]  /*e310*/  HMMA.16816.F32 R32, R176, R170, R32 ;  /* 0x000000aab020723c */ /* 0x000fe20000001820 */
[----:B------:R-:W2:Y:S05]  /*e320*/  LDSM.16.M88.4 R168, [R196+0xb900] ;  /* 0x00b90000c4a8783b */ /* 0x000eaa0000000200 */
[----:B------:R-:W-:Y:S02]  /*e330*/  LDSM.16.M88.4 R176, [R204+0x14100] ;  /* 0x01410000ccb0783b */ /* 0x000fe40000000200 */
[C---:B-1----:R-:W-:Y:S08]  /*e340*/  HMMA.16816.F32 R4, R172.reuse, R180, R4 ;  /* 0x000000b4ac04723c */ /* 0x042ff00000001804 */
[C---:B------:R-:W-:Y:S01]  /*e350*/  HMMA.16816.F32 R8, R172.reuse, R182, R8 ;  /* 0x000000b6ac08723c */ /* 0x040fe20000001808 */
[----:B------:R-:W1:Y:S07]  /*e360*/  LDSM.16.M88.4 R180, [R219] ;  /* 0x00000000dbb4783b */ /* 0x000e6e0000000200 */
[C---:B---3--:R-:W-:Y:S08]  /*e370*/  HMMA.16816.F32 R12, R172.reuse, R184, R12 ;  /* 0x000000b8ac0c723c */ /* 0x048ff0000000180c */
[C---:B------:R-:W-:Y:S01]  /*e380*/  HMMA.16816.F32 R16, R172.reuse, R186, R16 ;  /* 0x000000baac10723c */ /* 0x040fe20000001810 */
[----:B------:R-:W3:Y:S07]  /*e390*/  LDSM.16.M88.4 R184, [R218] ;  /* 0x00000000dab8783b */ /* 0x000eee0000000200 */
[C---:B----4-:R-:W-:Y:S08]  /*e3a0*/  HMMA.16816.F32 R20, R172.reuse, R188, R20 ;  /* 0x000000bcac14723c */ /* 0x050ff00000001814 */
[C---:B------:R-:W-:Y:S01]  /*e3b0*/  HMMA.16816.F32 R24, R172.reuse, R190, R24 ;  /* 0x000000beac18723c */ /* 0x040fe20000001818 */
[----:B------:R-:W4:Y:S07]  /*e3c0*/  LDSM.16.M88.4 R188, [R217] ;  /* 0x00000000d9bc783b */ /* 0x000f2e0000000200 */
[C---:B--2---:R-:W-:Y:S08]  /*e3d0*/  HMMA.16816.F32 R28, R172.reuse, R168, R28 ;  /* 0x000000a8ac1c723c */ /* 0x044ff0000000181c */
[----:B------:R-:W-:Y:S01]  /*e3e0*/  HMMA.16816.F32 R32, R172, R170, R32 ;  /* 0x000000aaac20723c */ /* 0x000fe20000001820 */
[----:B------:R-:W2:Y:S05]  /*e3f0*/  LDSM.16.M88.4 R168, [R216] ;  /* 0x00000000d8a8783b */ /* 0x000eaa0000000200 */
[----:B------:R-:W-:Y:S02]  /*e400*/  LDSM.16.M88.4 R172, [R206+0x14100] ;  /* 0x01410000ceac783b */ /* 0x000fe40000000200 */
[C---:B-1----:R-:W-:Y:S08]  /*e410*/  HMMA.16816.F32 R4, R176.reuse, R180, R4 ;  /* 0x000000b4b004723c */ /* 0x042ff00000001804 */
        /* <DEDUP_REMOVED lines=123> */
[C---:B------:R-:W-:Y:S08]  /*ebd0*/  HMMA.16816.F32 R24, R172.reuse, R190, R24 ;  /* 0x000000beac18723c */ /* 0x040ff00000001818 */
[C---:B--2---:R-:W-:Y:S07]  /*ebe0*/  HMMA.16816.F32 R28, R172.reuse, R168, R28 ;  /* 0x000000a8ac1c723c */ /* 0x044fee000000181c */
[----:B------:R-:W-:Y:S01]  /*ebf0*/  @P6 IADD3 R168, R223, -0x1, RZ ;  /* 0xffffffffdfa86810 */ /* 0x000fe20007ffe0ff */
[----:B------:R-:W-:Y:S04]  /*ec00*/  HMMA.16816.F32 R32, R172, R170, R32 ;  /* 0x000000aaac20723c */ /* 0x000fe80000001820 */
[----:B------:R-:W-:Y:S04]  /*ec10*/  @P6 SHF.R.S32.HI R0, RZ, 0x1f, R168 ;  /* 0x0000001fff006819 */ /* 0x000fe800000114a8 */
[C---:B-1----:R-:W-:Y:S05]  /*ec20*/  HMMA.16816.F32 R4, R176.reuse, R180, R4 ;  /* 0x000000b4b004723c */ /* 0x042fea0000001804 */
[----:B------:R-:W-:Y:S03]  /*ec30*/  @P6 IMAD R0, R0, c[0x0][0x1e0], RZ ;  /* 0x0000780000006a24 */ /* 0x000fe600078e02ff */
[C---:B------:R-:W-:Y:S04]  /*ec40*/  HMMA.16816.F32 R8, R176.reuse, R182, R8 ;  /* 0x000000b6b008723c */ /* 0x040fe80000001808 */
[C---:B------:R-:W-:Y:S02]  /*ec50*/  @P6 IMAD R0, R168.reuse, c[0x0][0x1e4], R0 ;  /* 0x00007900a8006a24 */ /* 0x040fe400078e0200 */
[----:B------:R-:W-:Y:S02]  /*ec60*/  @P6 IMAD.WIDE.U32 R168, R168, c[0x0][0x1e0], RZ ;  /* 0x00007800a8a86a25 */ /* 0x000fe400078e00ff */
[C---:B---3--:R-:W-:Y:S04]  /*ec70*/  HMMA.16816.F32 R12, R176.reuse, R184, R12 ;  /* 0x000000b8b00c723c */ /* 0x048fe8000000180c */
[----:B------:R-:W-:Y:S02]  /*ec80*/  @P6 IMAD.IADD R0, R169, 0x1, R0 ;  /* 0x00000001a9006824 */ /* 0x000fe400078e0200 */
[C---:B------:R-:W-:Y:S02]  /*ec90*/  @P6 IMAD.SHL.U32 R2, R168.reuse, 0x40, RZ ;  /* 0x00000040a8026824 */ /* 0x040fe400078e00ff */
[C---:B------:R-:W-:Y:S04]  /*eca0*/  HMMA.16816.F32 R16, R176.reuse, R186, R16 ;  /* 0x000000bab010723c */ /* 0x040fe80000001810 */
[----:B------:R-:W-:Y:S02]  /*ecb0*/  @P6 SHF.L.U64.HI R0, R168, 0x6, R0 ;  /* 0x00000006a8006819 */ /* 0x000fe40000010200 */
[----:B------:R-:W1:Y:S01]  /*ecc0*/  LDSM.16.M88.4 R168, [R201+0x7000] ;  /* 0x00700000c9a8783b */ /* 0x000e620000000200 */
[C---:B-----5:R-:W-:Y:S02]  /*ecd0*/  @P6 IADD3 R3, P5, R2.reuse, R236, RZ ;  /* 0x000000ec02036210 */ /* 0x060fe40007fbe0ff */
[----:B------:R-:W-:Y:S03]  /*ece0*/  @P6 IADD3 R156, P0, R2, R248, RZ ;  /* 0x000000f8029c6210 */ /* 0x000fe60007f1e0ff */
[C---:B------:R-:W-:Y:S01]  /*ecf0*/  @P6 IMAD.X R172, R0.reuse, 0x1, R235, P5 ;  /* 0x0000000100ac6824 */ /* 0x040fe200028e06eb */
[C---:B------:R-:W-:Y:S01]  /*ed00*/  @P6 LEA R180, P5, R3.reuse, c[0x0][0x1c8], 0x1 ;  /* 0x0000720003b46a11 */ /* 0x040fe200078a08ff */
[----:B------:R-:W-:Y:S01]  /*ed10*/  @P6 IMAD.X R183, R0, 0x1, R247, P0 ;  /* 0x0000000100b76824 */ /* 0x000fe200000e06f7 */
[C---:B------:R-:W-:Y:S02]  /*ed20*/  @P6 LEA R182, P0, R156.reuse, c[0x0][0x1c8], 0x1 ;  /* 0x000072009cb66a11 */ /* 0x040fe400078008ff */
[----:B------:R-:W-:Y:S02]  /*ed30*/  @P6 LEA.HI.X R181, R3, c[0x0][0x1cc], R172, 0x1, P5 ;  /* 0x0000730003b56a11 */ /* 0x000fe400028f0cac */
[----:B------:R-:W2:Y:S01]  /*ed40*/  LDSM.16.M88.4 R172, [R201+0x7800] ;  /* 0x00780000c9ac783b */ /* 0x000ea20000000200 */
[----:B------:R-:W-:Y:S04]  /*ed50*/  DEPBAR.LE SB0, 0x0 ;  /* 0x000080000000791a */ /* 0x000fe80000000000 */
[----:B------:R-:W-:Y:S01]  /*ed60*/  BAR.SYNC.DEFER_BLOCKING 0x0 ;  /* 0x0000000000007b1d */ /* 0x000fe20000010000 */
[----:B------:R-:W-:Y:S02]  /*ed70*/  @P6 LEA.HI.X R183, R156, c[0x0][0x1cc], R183, 0x1, P0 ;  /* 0x000073009cb76a11 */ /* 0x000fe400000f0cb7 */
[C---:B------:R-:W-:Y:S02]  /*ed80*/  @P6 IADD3 R3, P5, R2.reuse, R243, RZ ;  /* 0x000000f302036210 */ /* 0x040fe40007fbe0ff */
[----:B------:R-:W-:Y:S01]  /*ed90*/  @P6 IADD3 R156, P0, R2, R241, RZ ;  /* 0x000000f1029c6210 */ /* 0x000fe20007f1e0ff */
[C---:B-1----:R-:W-:Y:S01]  /*eda0*/  HMMA.16816.F32 R20, R176.reuse, R168, R20 ;  /* 0x000000a8b014723c */ /* 0x042fe20000001814 */
[----:B------:R-:W-:Y:S01]  /*edb0*/  @!PT LDS RZ, [RZ] ;  /* 0x00000000fffff984 */ /* 0x000fe20000000800 */
[----:B------:R-:W-:Y:S01]  /*edc0*/  @!PT LDS RZ, [RZ] ;  /* 0x00000000fffff984 */ /* 0x000fe20000000800 */
[----:B------:R-:W-:Y:S01]  /*edd0*/  @!PT LDS RZ, [RZ] ;  /* 0x00000000fffff984 */ /* 0x000fe20000000800 */
[----:B------:R1:W-:Y:S05]  /*ede0*/  @P6 LDGSTS.E.BYPASS.LTC128B.128 [R225+0x8100], [R180.64], !P4 ;  /* 0x08100000b4e16fae */ /* 0x0003ea000e101d4c */
[----:B------:R3:W-:Y:S02]  /*edf0*/  @P6 LDGSTS.E.BYPASS.LTC128B.128 [R225+0xa100], [R182.64], !P3 ;  /* 0x0a100000b6e16fae */ /* 0x0007e4000d901d4c */
[C---:B------:R-:W-:Y:S08]  /*ee00*/  HMMA.16816.F32 R24, R176.reuse, R170, R24 ;  /* 0x000000aab018723c */ /* 0x040ff00000001818 */
[C---:B--2---:R-:W-:Y:S08]  /*ee10*/  HMMA.16816.F32 R28, R176.reuse, R172, R28 ;  /* 0x000000acb01c723c */ /* 0x044ff0000000181c */
[----:B------:R-:W-:Y:S04]  /*ee20*/  HMMA.16816.F32 R32, R176, R174, R32 ;  /* 0x000000aeb020723c */ /* 0x000fe80000001820 */
[C---:B-1----:R-:W-:Y:S01]  /*ee30*/  @P6 IMAD.X R180, R0.reuse, 0x1, R242, P5 ;  /* 0x0000000100b46824 */ /* 0x042fe200028e06f2 */
[C---:B------:R-:W-:Y:S04]  /*ee40*/  @P6 LEA R188, P5, R3.reuse, c[0x0][0x1c8], 0x1 ;  /* 0x0000720003bc6a11 */ /* 0x040fe800078a08ff */
[----:B------:R-:W-:Y:S03]  /*ee50*/  @P6 LEA.HI.X R189, R3, c[0x0][0x1cc], R180, 0x1, P5 ;  /* 0x0000730003bd6a11 */ /* 0x000fe600028f0cb4 */
[----:B------:R-:W-:Y:S01]  /*ee60*/  @P6 IMAD.X R3, R0, 0x1, R240, P0 ;  /* 0x0000000100036824 */ /* 0x000fe200000e06f0 */
[----:B------:R-:W-:Y:S02]  /*ee70*/  @P6 LEA R184, P5, R156, c[0x0][0x1c8], 0x1 ;  /* 0x000072009cb86a11 */ /* 0x000fe400078a08ff */
[----:B------:R-:W-:Y:S01]  /*ee80*/  @P6 IADD3 R2, P0, R238, R2, RZ ;  /* 0x00000002ee026210 */ /* 0x000fe20007f1e0ff */
[----:B------:R1:W-:Y:S01]  /*ee90*/  @P6 LDGSTS.E.BYPASS.LTC128B.128 [R225+0xc100], [R188.64], !P2 ;  /* 0x0c100000bce16fae */ /* 0x0003e2000d101d4c */
[----:B------:R-:W-:Y:S02]  /*eea0*/  @P6 LEA.HI.X R185, R156, c[0x0][0x1cc], R3, 0x1, P5 ;  /* 0x000073009cb96a11 */ /* 0x000fe400028f0c03 */
[----:B------:R-:W-:Y:S01]  /*eeb0*/  @P6 IADD3 R156, P5, R2, R236, RZ ;  /* 0x000000ec029c6210 */ /* 0x000fe20007fbe0ff */
[----:B------:R-:W-:Y:S01]  /*eec0*/  @P6 IMAD.X R0, R224, 0x1, R0, P0 ;  /* 0x00000001e0006824 */ /* 0x000fe200000e0600 */
[----:B------:R-:W-:Y:S01]  /*eed0*/  @P6 IADD3 R3, P0, R2, R248, RZ ;  /* 0x000000f802036210 */ /* 0x000fe20007f1e0ff */
[----:B------:R1:W-:Y:S02]  /*eee0*/  @P6 LDGSTS.E.BYPASS.LTC128B.128 [R225+0xe100], [R184.64], !P1 ;  /* 0x0e100000b8e16fae */ /* 0x0003e4000c901d4c */
[----:B------:R-:W-:Y:S01]  /*eef0*/  @P6 IMAD.X R168, R0, 0x1, R235, P5 ;  /* 0x0000000100a86824 */ /* 0x000fe200028e06eb */
[----:B------:R-:W-:Y:S01]  /*ef00*/  @P6 LEA R180, P5, R156, c[0x0][0x1c8], 0x1 ;  /* 0x000072009cb46a11 */ /* 0x000fe200078a08ff */
[----:B------:R-:W-:Y:S01]  /*ef10*/  @P6 IMAD.X R169, R0, 0x1, R247, P0 ;  /* 0x0000000100a96824 */ /* 0x000fe200000e06f7 */
[C---:B---3--:R-:W-:Y:S02]  /*ef20*/  @P6 LEA R182, P0, R3.reuse, c[0x0][0x1c8], 0x1 ;  /* 0x0000720003b66a11 */ /* 0x048fe400078008ff */
[----:B------:R-:W-:Y:S02]  /*ef30*/  @P6 LEA.HI.X R181, R156, c[0x0][0x1cc], R168, 0x1, P5 ;  /* 0x000073009cb56a11 */ /* 0x000fe400028f0ca8 */
[C---:B------:R-:W-:Y:S02]  /*ef40*/  @P6 IADD3 R156, P5, R2.reuse, R243, RZ ;  /* 0x000000f3029c6210 */ /* 0x040fe40007fbe0ff */
[----:B------:R-:W-:Y:S01]  /*ef50*/  @P6 LEA.HI.X R183, R3, c[0x0][0x1cc], R169, 0x1, P0 ;  /* 0x0000730003b76a11 */ /* 0x000fe200000f0ca9 */
[----:B------:R1:W-:Y:S01]  /*ef60*/  @P6 LDGSTS.E.BYPASS.LTC128B.128 [R225+0x9100], [R180.64], !P4 ;  /* 0x09100000b4e16fae */ /* 0x0003e2000e101d4c */
[----:B------:R-:W-:Y:S01]  /*ef70*/  @P6 IADD3 R2, P0, R2, R241, RZ ;  /* 0x000000f102026210 */ /* 0x000fe20007f1e0ff */
[----:B------:R-:W-:Y:S01]  /*ef80*/  @P6 IMAD.X R3, R0, 0x1, R242, P5 ;  /* 0x0000000100036824 */ /* 0x000fe200028e06f2 */
[----:B------:R-:W-:Y:S02]  /*ef90*/  @P6 LEA R170, P5, R156, c[0x0][0x1c8], 0x1 ;  /* 0x000072009caa6a11 */ /* 0x000fe400078a08ff */
[----:B------:R1:W-:Y:S01]  /*efa0*/  @P6 LDGSTS.E.BYPASS.LTC128B.128 [R225+0xb100], [R182.64], !P3 ;  /* 0x0b100000b6e16fae */ /* 0x0003e2000d901d4c */
[----:B------:R-:W-:Y:S01]  /*efb0*/  @P6 IMAD.X R0, R0, 0x1, R240, P0 ;  /* 0x0000000100006824 */ /* 0x000fe200000e06f0 */
[----:B------:R-:W-:Y:S01]  /*efc0*/  @P6 LEA.HI.X R171, R156, c[0x0][0x1cc], R3, 0x1, P5 ;  /* 0x000073009cab6a11 */ /* 0x000fe200028f0c03 */
[----:B------:R-:W-:Y:S01]  /*efd0*/  IMAD.SHL.U32 R156, R223, 0x40, RZ ;  /* 0x00000040df9c7824 */ /* 0x000fe200078e00ff */
[C---:B------:R-:W-:Y:S01]  /*efe0*/  @P6 LEA R168, P0, R2.reuse, c[0x0][0x1c8], 0x1 ;  /* 0x0000720002a86a11 */ /* 0x040fe200078008ff */
[----:B------:R-:W2:Y:S03]  /*eff0*/  SHFL.IDX PT, R3, R159, RZ, 0x1c1f ;  /* 0x001c1fff9f037589 */ /* 0x000ea600000e0000 */
[----:B------:R-:W-:Y:S02]  /*f000*/  @P6 LEA.HI.X R169, R2, c[0x0][0x1cc], R0, 0x1, P0 ;  /* 0x0000730002a96a11 */ /* 0x000fe400000f0c00 */
[----:B------:R1:W-:Y:S01]  /*f010*/  @P6 LDGSTS.E.BYPASS.LTC128B.128 [R225+0xd100], [R170.64], !P2 ;  /* 0x0d100000aae16fae */ /* 0x0003e2000d101d4c */
[----:B------:R-:W-:Y:S02]  /*f020*/  IADD3 R0, -R246, 0x1, -R156 ;  /* 0x00000001f6007810 */ /* 0x000fe40007ffe99c */
[----:B------:R-:W-:Y:S02]  /*f030*/  PLOP3.LUT P0, PT, PT, PT, UP1, 0x40, 0x0 ;  /* 0x000000000000781c */ /* 0x000fe40003f0e818 */
[----:B------:R3:W-:Y:S01]  /*f040*/  @P6 LDGSTS.E.BYPASS.LTC128B.128 [R225+0xf100], [R168.64], !P1 ;  /* 0x0f100000a8e16fae */ /* 0x0007e2000c901d4c */
[----:B------:R-:W-:Y:S04]  /*f050*/  IADD3 R0, R0, c[0x0][0x1d0], RZ ;  /* 0x0000740000007a10 */ /* 0x000fe80007ffe0ff */
[----:B------:R-:W-:Y:S01]  /*f060*/  IADD3 R0, R0, -c[0x0][0x168], RZ ;  /* 0x80005a0000007a10 */ /* 0x000fe20007ffe0ff */
[----:B------:R-:W0:Y:S03]  /*f070*/  LDGDEPBAR ;  /* 0x00000000000079af */ /* 0x000e260000000000 */
[C---:B---3--:R-:W-:Y:S02]  /*f080*/  IADD3 R169, R0.reuse, c[0x0][0x328], RZ ;  /* 0x0000ca0000a97a10 */ /* 0x048fe40007ffe0ff */
[----:B------:R-:W-:Y:S03]  /*f090*/  IADD3 R168, R0, UR6, RZ ;  /* 0x0000000600a87c10 */ /* 0x000fe6000fffe0ff */
[--C-:B--2---:R-:W-:Y:S02]  /*f0a0*/  IMAD.IADD R2, R169, 0x1, R3.reuse ;  /* 0x00000001a9027824 */ /* 0x104fe400078e0203 */
[----:B------:R-:W-:Y:S01]  /*f0b0*/  IMAD.IADD R0, R168, 0x1, R3 ;  /* 0x00000001a8007824 */ /* 0x000fe200078e0203 */
        /* <DEDUP_REMOVED lines=15> */
.L_x_4206:
[----:B------:R-:W-:Y:S04]  /*f1b0*/  MOV R170, c[0x0][0x32c] ;  /* 0x0000cb0000aa7a02 */ /* 0x000fe80000000f00 */
[----:B------:R-:W-:Y:S11]  /*f1c0*/  ISETP.NE.AND P0, PT, R170, 0x1, PT ;  /* 0x00000001aa00780c */ /* 0x000ff60003f05270 */
[----:B------:R-:W-:Y:S02]  /*f1d0*/  @!UPT UIADD3 URZ, URZ, URZ, URZ ;  /* 0x0000003f3f3ff290 */ /* 0x000fe4000fffe03f */
[----:B------:R-:W-:Y:S05]  /*f1e0*/  @P0 IMAD.HI.U32 R170, R3, c[0x0][0x330], RZ ;  /* 0x0000cc0003aa0a27 */ /* 0x000fea00078e00ff */
[----:B------:R-:W-:Y:S02]  /*f1f0*/  @P0 SHF.R.U32.HI R3, RZ, c[0x0][0x334], R170 ;  /* 0x0000cd00ff030a19 */ /* 0x000fe400000116aa */
.L_x_4207:
[----:B------:R-:W-:Y:S05]  /*f200*/  BSYNC B0 ;  /* 0x0000000000007941 */ /* 0x000fea0003800000 */
.L_x_4205:
[----:B------:R-:W-:Y:S04]  /*f210*/  IMAD R3, R3, c[0x0][0x32c], -R156 ;  /* 0x0000cb0003037a24 */ /* 0x000fe800078e0a9c */
[----:B------:R-:W-:Y:S05]  /*f220*/  IMAD.IADD R3, R3, 0x1, -R246 ;  /* 0x0000000103037824 */ /* 0x000fea00078e0af6 */
[----:B------:R-:W-:Y:S02]  /*f230*/  IADD3 R170, R3, c[0x0][0x32c], RZ ;  /* 0x0000cb0003aa7a10 */ /* 0x000fe40007ffe0ff */
[----:B------:R-:W-:Y:S02]  /*f240*/  IMNMX R0, R0, R3, !PT ;  /* 0x0000000300007217 */ /* 0x000fe40007800200 */
[----:B------:R-:W-:Y:S02]  /*f250*/  IMNMX R2, R2, R170, PT ;  /* 0x000000aa02027217 */ /* 0x000fe40003800200 */
.L_x_4204:
        /* <DEDUP_REMOVED lines=68> */
.L_x_4210:
[----:B------:R-:W-:Y:S04]  /*f6a0*/  MOV R12, c[0x0][0x32c] ;  /* 0x0000cb00000c7a02 */ /* 0x000fe80000000f00 */
[----:B------:R-:W-:Y:S11]  /*f6b0*/  ISETP.NE.AND P5, PT, R12, 0x1, PT ;  /* 0x000000010c00780c */ /* 0x000ff60003fa5270 */
[----:B------:R-:W-:Y:S02]  /*f6c0*/  @!UPT UIADD3 URZ, URZ, URZ, URZ ;  /* 0x0000003f3f3ff290 */ /* 0x000fe4000fffe03f */
[----:B------:R-:W-:Y:S05]  /*f6d0*/  @P5 IMAD.HI.U32 R12, R3, c[0x0][0x330], RZ ;  /* 0x0000cc00030c5a27 */ /* 0x000fea00078e00ff */
[----:B------:R-:W-:Y:S02]  /*f6e0*/  @P5 SHF.R.U32.HI R3, RZ, c[0x0][0x334], R12 ;  /* 0x0000cd00ff035a19 */ /* 0x000fe4000001160c */
.L_x_4211:
[----:B------:R-:W-:Y:S05]  /*f6f0*/  BSYNC B0 ;  /* 0x0000000000007941 */ /* 0x000fea0003800000 */
.L_x_4209:
[----:B------:R-:W-:Y:S04]  /*f700*/  IMAD R156, R3, c[0x0][0x32c], -R156 ;  /* 0x0000cb00039c7a24 */ /* 0x000fe800078e0a9c */
[----:B------:R-:W-:Y:S05]  /*f710*/  IMAD.IADD R156, R156, 0x1, -R246 ;  /* 0x000000019c9c7824 */ /* 0x000fea00078e0af6 */
[----:B------:R-:W-:Y:S02]  /*f720*/  IADD3 R3, R156, c[0x0][0x32c], RZ ;  /* 0x0000cb009c037a10 */ /* 0x000fe40007ffe0ff */
[----:B------:R-:W-:Y:S02]  /*f730*/  IMNMX R0, R0, R156, !PT ;  /* 0x0000009c00007217 */ /* 0x000fe40007800200 */
[----:B------:R-:W-:Y:S02]  /*f740*/  IMNMX R2, R2, R3, PT ;  /* 0x0000000302027217 */ /* 0x000fe40003800200 */
.L_x_4208:
        /* <DEDUP_REMOVED lines=13> */
[C---:B------:R-:W-:Y:S02]  /*f820*/  ISETP.GT.AND P6, PT, R0.reuse, 0x8, P0 ;  /* 0x000000080000780c */ /* 0x040fe400007c4270 */
[----:B------:R-:W-:Y:S02]  /*f830*/  FMNMX.FTZ R3, R173, R3, !PT ;  /* 0x00000003ad037209 */ /* 0x000fe40007810000 */
[----:B------:R-:W-:Y:S02]  /*f840*/  ISETP.GT.AND P5, PT, R0, 0x9, P0 ;  /* 0x000000090000780c */ /* 0x000fe400007a4270 */
[----:B------:R-:W-:Y:S02]  /*f850*/  FMNMX.FTZ R3, R177, R3, !PT ;  /* 0x00000003b1037209 */ /* 0x000fe40007810000 */
[----:B------:R-:W-:Y:S02]  /*f860*/  ISETP.LT.OR P6, PT, R2, 0x9, P6 ;  /* 0x000000090200780c */ /* 0x000fe400037c1670 */
[----:B------:R-:W-:Y:S02]  /*f870*/  FMNMX.FTZ R3, R178, R3, !PT ;  /* 0x00000003b2037209 */ /* 0x000fe40007810000 */
[----:B------:R-:W-:Y:S02]  /*f880*/  ISETP.LT.OR P5, PT, R2, 0xa, P5 ;  /* 0x0000000a0200780c */ /* 0x000fe40002fa1670 */
[----:B------:R-:W-:Y:S02]  /*f890*/  FMNMX.FTZ R12, R6, R158, !PT ;  /* 0x0000009e060c7209 */ /* 0x000fe40007810000 */
[----:B------:R-:W-:Y:S02]  /*f8a0*/  FSEL R10, R10, -INF , !P6 ;  /* 0xff8000000a0a7808 */ /* 0x000fe40007000000 */
[----:B------:R-:W-:Y:S02]  /*f8b0*/  FSEL R11, R11, -INF , !P5 ;  /* 0xff8000000b0b7808 */ /* 0x000fe40006800000 */
[C---:B------:R-:W-:Y:S02]  /*f8c0*/  ISETP.GT.AND P6, PT, R0.reuse, 0x10, P0 ;  /* 0x000000100000780c */ /* 0x040fe400007c4270 */
[----:B------:R-:W-:Y:S02]  /*f8d0*/  ISETP.GT.AND P5, PT, R0, 0x11, P0 ;  /* 0x000000110000780c */ /* 0x000fe400007a4270 */
[----:B------:R-:W-:Y:S02]  /*f8e0*/  FMNMX.FTZ R3, R179, R3, !PT ;  /* 0x00000003b3037209 */ /* 0x000fe40007810000 */
        /* <DEDUP_REMOVED lines=26> */
[----:B------:R-:W-:Y:S01]  /*fa90*/  FSEL R174, R23, -INF , !P5 ;  /* 0xff80000017ae7808 */ /* 0x000fe20006800000 */
[----:B------:R-:W1:Y:S01]  /*faa0*/  SHFL.BFLY PT, R12, R156, 0x2, 0x1f ;  /* 0x0c401f009c0c7f89 */ /* 0x000e6200000e0000 */
[----:B------:R-:W-:Y:S02]  /*fab0*/  ISETP.GT.AND P5, PT, R0, 0x28, P0 ;  /* 0x000000280000780c */ /* 0x000fe400007a4270 */
[----:B------:R-:W-:Y:S02]  /*fac0*/  FMNMX.FTZ R3, R168, R3, !PT ;  /* 0x00000003a8037209 */ /* 0x000fe40007810000 */
[----:B------:R-:W-:Y:S02]  /*fad0*/  ISETP.LT.OR P5, PT, R2, 0x29, P5 ;  /* 0x000000290200780c */ /* 0x000fe40002fa1670 */
[----:B------:R-:W-:Y:S01]  /*fae0*/  ISETP.GT.AND P6, PT, R0, 0x29, P0 ;  /* 0x000000290000780c */ /* 0x000fe200007c4270 */
[----:B------:R-:W-:Y:S01]  /*faf0*/  LDSM.16.MT88.4 R20, [R197+0x100] ;  /* 0x00010000c514783b */ /* 0x000fe20000004200 */
[----:B------:R-:W-:Y:S02]  /*fb00*/  FMNMX.FTZ R3, R169, R3, !PT ;  /* 0x00000003a9037209 */ /* 0x000fe40007810000 */
[----:B------:R-:W-:Y:S02]  /*fb10*/  FSEL R175, R26, -INF , !P5 ;  /* 0xff8000001aaf7808 */ /* 0x000fe40006800000 */
[----:B------:R-:W-:Y:S02]  /*fb20*/  ISETP.LT.OR P6, PT, R2, 0x2a, P6 ;  /* 0x0000002a0200780c */ /* 0x000fe400037c1670 */
[----:B------:R-:W-:Y:S02]  /*fb30*/  ISETP.GT.AND P5, PT, R0, 0x30, P0 ;  /* 0x000000300000780c */ /* 0x000fe400007a4270 */
[----:B------:R-:W-:Y:S02]  /*fb40*/  FMNMX.FTZ R3, R174, R3, !PT ;  /* 0x00000003ae037209 */ /* 0x000fe40007810000 */
[----:B------:R-:W-:Y:S02]  /*fb50*/  FSEL R176, R27, -INF , !P6 ;  /* 0xff8000001bb07808 */ /* 0x000fe40007000000 */
[----:B------:R-:W-:Y:S01]  /*fb60*/  ISETP.LT.OR P5, PT, R2, 0x31, P5 ;  /* 0x000000310200780c */ /* 0x000fe20002fa1670 */
[----:B------:R-:W-:Y:S01]  /*fb70*/  LDSM.16.MT88.4 R24, [R198+0x100] ;  /* 0x00010000c618783b */ /* 0x000fe20000004200 */
[----:B------:R-:W-:Y:S02]  /*fb80*/  ISETP.GT.AND P6, PT, R0, 0x31, P0 ;  /* 0x000000310000780c */ /* 0x000fe400007c4270 */
        /* <DEDUP_REMOVED lines=12> */
[----:B------:R-:W-:Y:S04]  /*fc50*/  FMNMX.FTZ R0, R184, R0, !PT ;  /* 0x00000000b8007209 */ /* 0x000fe80007810000 */
[----:B------:R-:W-:Y:S02]  /*fc60*/  FMNMX.FTZ R0, R185, R0, !PT ;  /* 0x00000000b9007209 */ /* 0x000fe40007810000 */
[----:B-1----:R-:W-:Y:S02]  /*fc70*/  FMNMX.FTZ R156, R156, R12, !PT ;  /* 0x0000000c9c9c7209 */ /* 0x002fe40007810000 */
[----:B------:R-:W-:Y:S03]  /*fc80*/  FSEL R12, R35, -INF , !P0 ;  /* 0xff800000230c7808 */ /* 0x000fe60004000000 */
[----:B------:R-:W1:Y:S01]  /*fc90*/  SHFL.BFLY PT, R3, R156, 0x1, 0x1f ;  /* 0x0c201f009c037f89 */ /* 0x000e6200000e0000 */
[----:B------:R-:W-:Y:S07]  /*fca0*/  FMNMX.FTZ R0, R12, R0, !PT ;  /* 0x000000000c007209 */ /* 0x000fee0007810000 */
[----:B------:R-:W2:Y:S01]  /*fcb0*/  SHFL.BFLY PT, R2, R0, 0x2, 0x1f ;  /* 0x0c401f0000027f89 */ /* 0x000ea200000e0000 */
[----:B-1----:R-:W-:Y:S04]  /*fcc0*/  FMNMX.FTZ R156, R156, R3, !PT ;  /* 0x000000039c9c7209 */ /* 0x002fe80007810000 */
[C---:B------:R-:W-:Y:S01]  /*fcd0*/  FSETP.NEU.FTZ.AND P0, PT, R156.reuse, -INF , PT ;  /* 0xff8000009c00780b */ /* 0x040fe20003f1d000 */
[----:B------:R-:W-:Y:S01]  /*fce0*/  FMUL.FTZ R13, R156, c[0x0][0x2d0] ;  /* 0x0000b4009c0d7a20 */ /* 0x000fe20000410000 */
[----:B--2---:R-:W-:Y:S02]  /*fcf0*/  FMNMX.FTZ R2, R0, R2, !PT ;  /* 0x0000000200027209 */ /* 0x004fe40007810000 */
[----:B------:R-:W-:Y:S02]  /*fd00*/  FSEL R0, R156, RZ, P0 ;  /* 0x000000ff9c007208 */ /* 0x000fe40000000000 */
[----:B------:R-:W-:Y:S01]  /*fd10*/  FSEL R13, R13, RZ, P0 ;  /* 0x000000ff0d0d7208 */ /* 0x000fe20000000000 */
[----:B------:R-:W1:Y:S02]  /*fd20*/  SHFL.BFLY PT, R3, R2, 0x1, 0x1f ;  /* 0x0c201f0002037f89 */ /* 0x000e6400000e0000 */
[----:B------:R-:W-:Y:S02]  /*fd30*/  FADD.FTZ R0, -R0, R157 ;  /* 0x0000009d00007221 */ /* 0x000fe40000010100 */
[--C-:B------:R-:W-:Y:S02]  /*fd40*/  FFMA.FTZ R8, R8, c[0x0][0x2d0], -R13.reuse ;  /* 0x0000b40008087a23 */ /* 0x100fe4000001080d */
[----:B------:R-:W-:Y:S02]  /*fd50*/  FMUL.FTZ R0, R0, c[0x0][0x2d0] ;  /* 0x0000b40000007a20 */ /* 0x000fe40000410000 */
[--C-:B------:R-:W-:Y:S01]  /*fd60*/  FFMA.FTZ R9, R9, c[0x0][0x2d0], -R13.reuse ;  /* 0x0000b40009097a23 */ /* 0x100fe2000001080d */
[----:B------:R-:W-:Y:S01]  /*fd70*/  MUFU.EX2 R238, R8 ;  /* 0x0000000800ee7308 */ /* 0x000fe20000000800 */
[--C-:B------:R-:W-:Y:S02]  /*fd80*/  FFMA.FTZ R4, R4, c[0x0][0x2d0], -R13.reuse ;  /* 0x0000b40004047a23 */ /* 0x100fe4000001080d */
[--C-:B------:R-:W-:Y:S02]  /*fd90*/  FFMA.FTZ R5, R5, c[0x0][0x2d0], -R13.reuse ;  /* 0x0000b40005057a23 */ /* 0x100fe4000001080d */
[--C-:B------:R-:W-:Y:S05]  /*fda0*/  FFMA.FTZ R15, R170, c[0x0][0x2d0], -R13.reuse ;  /* 0x0000b400aa0f7a23 */ /* 0x100fea000001080d */
[----:B------:R-:W2:Y:S01]  /*fdb0*/  MUFU.EX2 R237, R9 ;  /* 0x0000000900ed7308 */ /* 0x000ea20000000800 */
[----:B-1----:R-:W-:Y:S04]  /*fdc0*/  FMNMX.FTZ R3, R2, R3, !PT ;  /* 0x0000000302037209 */ /* 0x002fe80007810000 */
[C---:B------:R-:W-:Y:S05]  /*fdd0*/  FSETP.NEU.FTZ.AND P0, PT, R3.reuse, -INF , PT ;  /* 0xff8000000300780b */ /* 0x040fea0003f1d000 */
[----:B------:R1:W3:Y:S01]  /*fde0*/  MUFU.EX2 R2, R0 ;  /* 0x0000000000027308 */ /* 0x0002e20000000800 */
[----:B------:R-:W-:Y:S05]  /*fdf0*/  FMUL.FTZ R14, R3, c[0x0][0x2d0] ;  /* 0x0000b400030e7a20 */ /* 0x000fea0000410000 */
[----:B------:R-:W-:Y:S04]  /*fe00*/  FSEL R14, R14, RZ, P0 ;  /* 0x000000ff0e0e7208 */ /* 0x000fe80000000000 */
[----:B------:R4:W-:Y:S01]  /*fe10*/  MUFU.EX2 R236, R4 ;  /* 0x0000000400ec7308 */ /* 0x0009e20000000800 */
[--C-:B------:R-:W-:Y:S02]  /*fe20*/  FFMA.FTZ R10, R10, c[0x0][0x2d0], -R14.reuse ;  /* 0x0000b4000a0a7a23 */ /* 0x100fe4000001080e */
[--C-:B------:R-:W-:Y:S01]  /*fe30*/  FFMA.FTZ R11, R11, c[0x0][0x2d0], -R14.reuse ;  /* 0x0000b4000b0b7a23 */ /* 0x100fe2000001080e */
[----:B--2---:R-:W-:Y:S01]  /*fe40*/  F2FP.PACK_AB R18, R237, R238 ;  /* 0x000000eeed12723e */ /* 0x004fe200000000ff */
[--C-:B------:R-:W-:Y:S02]  /*fe50*/  FFMA.FTZ R6, R6, c[0x0][0x2d0], -R14.reuse ;  /* 0x0000b40006067a23 */ /* 0x100fe4000001080e */
[----:B------:R-:W-:Y:S03]  /*fe60*/  FFMA.FTZ R7, R7, c[0x0][0x2d0], -R14 ;  /* 0x0000b40007077a23 */ /* 0x000fe6000001080e */
[----:B------:R-:W-:Y:S01]  /*fe70*/  MUFU.EX2 R191, R10 ;  /* 0x0000000a00bf7308 */ /* 0x000fe20000000800 */
[----:B-1----:R-:W-:Y:S01]  /*fe80*/  FSEL R0, R3, RZ, P0 ;  /* 0x000000ff03007208 */ /* 0x002fe20000000000 */
[C---:B---3--:R-:W-:Y:S01]  /*fe90*/  FMUL.FTZ R8, R2.reuse, R164 ;  /* 0x000000a402087220 */ /* 0x048fe20000410000 */
[----:B------:R-:W-:Y:S01]  /*fea0*/  ISETP.GT.AND P0, PT, R223, R233, PT ;  /* 0x000000e9df00720c */ /* 0x000fe20003f04270 */
[----:B------:R-:W-:Y:S02]  /*feb0*/  FMUL.FTZ R9, R2, R165 ;  /* 0x000000a502097220 */ /* 0x000fe40000410000 */
[----:B------:R-:W-:Y:S04]  /*fec0*/  FADD.FTZ R0, -R0, R158 ;  /* 0x0000009e00007221 */ /* 0x000fe80000010100 */
[----:B------:R-:W1:Y:S01]  /*fed0*/  MUFU.EX2 R190, R11 ;  /* 0x0000000b00be7308 */ /* 0x000e620000000800 */
[----:B------:R-:W-:Y:S02]  /*fee0*/  FMUL.FTZ R132, R2, R132 ;  /* 0x0000008402847220 */ /* 0x000fe40000410000 */
[----:B------:R-:W-:Y:S02]  /*fef0*/  FMUL.FTZ R0, R0, c[0x0][0x2d0] ;  /* 0x0000b40000007a20 */ /* 0x000fe40000410000 */
[C---:B----4-:R-:W-:Y:S02]  /*ff00*/  FMUL.FTZ R4, R2.reuse, R160 ;  /* 0x000000a002047220 */ /* 0x050fe40000410000 */
        /* <DEDUP_REMOVED lines=29> */
[----:B------:R3:W-:Y:S01]  /*100e0*/  MUFU.EX2 R235, R15 ;  /* 0x0000000f00eb7308 */ /* 0x0007e20000000800 */
        /* <DEDUP_REMOVED lines=8> */
[C---:B------:R-:W-:Y:S02]  /*10170*/  FMUL.FTZ R7, R0.reuse, R163 ;  /* 0x000000a300077220 */ /* 0x040fe40000410000 */
[C---:B------:R-:W-:Y:S02]  /*10180*/  FMUL.FTZ R155, R0.reuse, R155 ;  /* 0x0000009b009b7220 */ /* 0x040fe40000410000 */
[C---:B------:R-:W-:Y:S02]  /*10190*/  FMUL.FTZ R38, R0.reuse, R38 ;  /* 0x0000002600267220 */ /* 0x040fe40000410000 */
[----:B------:R-:W-:Y:S01]  /*101a0*/  FMUL.FTZ R39, R0, R39 ;  /* 0x0000002700277220 */ /* 0x000fe20000410000 */
[C---:B------:R-:W-:Y:S05]  /*101b0*/  HMMA.16816.F32 R4, R16.reuse, R20, R4 ;  /* 0x000000141004723c */ /* 0x040fea0000001804 */
        /* <DEDUP_REMOVED lines=17> */
[----:B------:R-:W4:Y:S03]  /*102d0*/  LDSM.16.MT88.4 R28, [R198+0x2100] ;  /* 0x00210000c61c783b */ /* 0x000f260000004200 */
        /* <DEDUP_REMOVED lines=9> */
[--C-:B---3--:R-:W-:Y:S02]  /*10370*/  FFMA.FTZ R15, R171, c[0x0][0x2d0], -R13.reuse ;  /* 0x0000b400ab0f7a23 */ /* 0x108fe4000001080d */
[----:B------:R-:W-:Y:S02]  /*10380*/  FMUL.FTZ R57, R2, R57 ;  /* 0x0000003902397220 */ /* 0x000fe40000410000 */
[C---:B--2---:R-:W-:Y:S01]  /*10390*/  HMMA.16816.F32 R36, R16.reuse, R24, R36 ;  /* 0x000000181024723c */ /* 0x044fe20000001824 */
[----:B------:R2:W3:Y:S03]  /*103a0*/  MUFU.EX2 R234, R15 ;  /* 0x0000000f00ea7308 */ /* 0x0004e60000000800 */
[C---:B------:R-:W-:Y:S02]  /*103b0*/  FMUL.FTZ R58, R0.reuse, R58 ;  /* 0x0000003a003a7220 */ /* 0x040fe40000410000 */
[----:B------:R-:W-:Y:S02]  /*103c0*/  FMUL.FTZ R59, R0, R59 ;  /* 0x0000003b003b7220 */ /* 0x000fe40000410000 */
[C---:B------:R-:W-:Y:S01]  /*103d0*/  HMMA.16816.F32 R40, R16.reuse, R26, R40 ;  /* 0x0000001a1028723c */ /* 0x040fe20000001828 */
[----:B------:R-:W5:Y:S03]  /*103e0*/  LDSM.16.MT88.4 R24, [R199+0x2100] ;  /* 0x00210000c718783b */ /* 0x000f660000004200 */
[C---:B------:R-:W-:Y:S02]  /*103f0*/  FMUL.FTZ R60, R2.reuse, R60 ;  /* 0x0000003c023c7220 */ /* 0x040fe40000410000 */
[----:B------:R-:W-:Y:S02]  /*10400*/  FMUL.FTZ R61, R2, R61 ;  /* 0x0000003d023d7220 */ /* 0x000fe40000410000 */
[C---:B----4-:R-:W-:Y:S04]  /*10410*/  HMMA.16816.F32 R44, R16.reuse, R28, R44 ;  /* 0x0000001c102c723c */ /* 0x050fe8000000182c */
[C---:B------:R-:W-:Y:S02]  /*10420*/  FMUL.FTZ R62, R0.reuse, R62 ;  /* 0x0000003e003e7220 */ /* 0x040fe40000410000 */
[----:B------:R-:W-:Y:S02]  /*10430*/  FMUL.FTZ R63, R0, R63 ;  /* 0x0000003f003f7220 */ /* 0x000fe40000410000 */
[C---:B------:R-:W-:Y:S01]  /*10440*/  HMMA.16816.F32 R48, R16.reuse, R30, R48 ;  /* 0x0000001e1030723c */ /* 0x040fe20000001830 */
[----:B------:R-:W4:Y:S03]  /*10450*/  LDSM.16.MT88.4 R28, [R197+0x4100] ;  /* 0x00410000c51c783b */ /* 0x000f260000004200 */
[--C-:B--2---:R-:W-:Y:S02]  /*10460*/  FFMA.FTZ R15, R172, c[0x0][0x2d0], -R13.reuse ;  /* 0x0000b400ac0f7a23 */ /* 0x104fe4000001080d */
[C---:B------:R-:W-:Y:S02]  /*10470*/  FMUL.FTZ R64, R2.reuse, R64 ;  /* 0x0000004002407220 */ /* 0x040fe40000410000 */
[----:B------:R2:W-:Y:S01]  /*10480*/  MUFU.EX2 R232, R15 ;  /* 0x0000000f00e87308 */ /* 0x0005e20000000800 */
        /* <DEDUP_REMOVED lines=8> */
[C---:B-----5:R-:W-:Y:S04]  /*10510*/  HMMA.16816.F32 R60, R16.reuse, R24, R60 ;  /* 0x00000018103c723c */ /* 0x060fe8000000183c */
[C---:B------:R-:W-:Y:S02]  /*10520*/  FMUL.FTZ R70, R0.reuse, R70 ;  /* 0x0000004600467220 */ /* 0x040fe40000410000 */
[----:B------:R-:W-:Y:S02]  /*10530*/  FMUL.FTZ R71, R0, R71 ;  /* 0x0000004700477220 */ /* 0x000fe40000410000 */
[C---:B------:R-:W-:Y:S01]  /*10540*/  HMMA.16816.F32 R64, R16.reuse, R26, R64 ;  /* 0x0000001a1040723c */ /* 0x040fe20000001840 */
[----:B------:R-:W5:Y:S03]  /*10550*/  LDSM.16.MT88.4 R24, [R200+0x4100] ;  /* 0x00410000c818783b */ /* 0x000f660000004200 */
[--C-:B--2---:R-:W-:Y:S02]  /*10560*/  FFMA.FTZ R15, R173, c[0x0][0x2d0], -R13.reuse ;  /* 0x0000b400ad0f7a23 */ /* 0x104fe4000001080d */
[C---:B------:R-:W-:Y:S02]  /*10570*/  FMUL.FTZ R72, R2.reuse, R72 ;  /* 0x0000004802487220 */ /* 0x040fe40000410000 */
[C---:B----4-:R-:W-:Y:S01]  /*10580*/  HMMA.16816.F32 R68, R16.reuse, R28, R68 ;  /* 0x0000001c1044723c */ /* 0x050fe20000001844 */
[----:B------:R2:W4:Y:S03]  /*10590*/  MUFU.EX2 R224, R15 ;  /* 0x0000000f00e07308 */ /* 0x0005260000000800 */
[----:B------:R-:W-:Y:S02]  /*105a0*/  FMUL.FTZ R73, R2, R73 ;  /* 0x0000004902497220 */ /* 0x000fe40000410000 */
[C---:B------:R-:W-:Y:S02]  /*105b0*/  FMUL.FTZ R74, R0.reuse, R74 ;  /* 0x0000004a004a7220 */ /* 0x040fe40000410000 */
[----:B------:R-:W-:Y:S04]  /*105c0*/  FMUL.FTZ R75, R0, R75 ;  /* 0x0000004b004b7220 */ /* 0x000fe80000410000 */
[C---:B------:R-:W-:Y:S02]  /*105d0*/  FMUL.FTZ R76, R2.reuse, R76 ;  /* 0x0000004c024c7220 */ /* 0x040fe40000410000 */
[----:B------:R-:W-:Y:S01]  /*105e0*/  FMUL.FTZ R77, R2, R77 ;  /* 0x0000004d024d7220 */ /* 0x000fe20000410000 */
[C---:B------:R-:W-:Y:S01]  /*105f0*/  HMMA.16816.F32 R72, R16.reuse, R30, R72 ;  /* 0x0000001e1048723c */ /* 0x040fe20000001848 */
[----:B------:R-:W3:Y:S02]  /*10600*/  LDSM.16.MT88.4 R28, [R199+0x4100] ;  /* 0x00410000c71c783b */ /* 0x000ee40000004200 */
[C---:B------:R-:W-:Y:S02]  /*10610*/  FMUL.FTZ R78, R0.reuse, R78 ;  /* 0x0000004e004e7220 */ /* 0x040fe40000410000 */
[----:B------:R-:W-:Y:S02]  /*10620*/  FMUL.FTZ R79, R0, R79 ;  /* 0x0000004f004f7220 */ /* 0x000fe40000410000 */
[C---:B------:R-:W-:Y:S02]  /*10630*/  FMUL.FTZ R80, R2.reuse, R80 ;  /* 0x0000005002507220 */ /* 0x040fe40000410000 */
[----:B------:R-:W-:Y:S03]  /*10640*/  FMUL.FTZ R81, R2, R81 ;  /* 0x0000005102517220 */ /* 0x000fe60000410000 */
[C---:B-1----:R-:W-:Y:S03]  /*10650*/  HMMA.16816.F32 R76, R16.reuse, R20, R76 ;  /* 0x00000014104c723c */ /* 0x042fe6000000184c */
[--C-:B--2---:R-:W-:Y:S02]  /*10660*/  FFMA.FTZ R15, R32, c[0x0][0x2d0], -R14.reuse ;  /* 0x0000b400200f7a23 */ /* 0x104fe4000001080e */
[C---:B------:R-:W-:Y:S02]  /*10670*/  FMUL.FTZ R82, R0.reuse, R82 ;  /* 0x0000005200527220 */ /* 0x040fe40000410000 */
[----:B------:R-:W-:Y:S01]  /*10680*/  FMUL.FTZ R83, R0, R83 ;  /* 0x0000005300537220 */ /* 0x000fe20000410000 */
[----:B------:R1:W-:Y:S01]  /*10690*/  MUFU.EX2 R182, R15 ;  /* 0x0000000f00b67308 */ /* 0x0003e20000000800 */
[C---:B------:R-:W-:Y:S03]  /*106a0*/  FMUL.FTZ R84, R2.reuse, R84 ;  /* 0x0000005402547220 */ /* 0x040fe60000410000 */
[----:B------:R-:W-:Y:S02]  /*106b0*/  FMUL.FTZ R85, R2, R85 ;  /* 0x0000005502557220 */ /* 0x000fe40000410000 */
[C---:B------:R-:W-:Y:S01]  /*106c0*/  HMMA.16816.F32 R80, R16.reuse, R22, R80 ;  /* 0x000000161050723c */ /* 0x040fe20000001850 */
[----:B------:R-:W2:Y:S02]  /*106d0*/  LDSM.16.MT88.4 R20, [R197+0x6100] ;  /* 0x00610000c514783b */ /* 0x000ea40000004200 */
[C---:B------:R-:W-:Y:S02]  /*106e0*/  FMUL.FTZ R86, R0.reuse, R86 ;  /* 0x0000005600567220 */ /* 0x040fe40000410000 */
[----:B------:R-:W-:Y:S02]  /*106f0*/  FMUL.FTZ R87, R0, R87 ;  /* 0x0000005700577220 */ /* 0x000fe40000410000 */
[C---:B------:R-:W-:Y:S02]  /*10700*/  FMUL.FTZ R88, R2.reuse, R88 ;  /* 0x0000005802587220 */ /* 0x040fe40000410000 */
[----:B------:R-:W-:Y:S03]  /*10710*/  FMUL.FTZ R89, R2, R89 ;  /* 0x0000005902597220 */ /* 0x000fe60000410000 */
[C---:B-----5:R-:W-:Y:S03]  /*10720*/  HMMA.16816.F32 R84, R16.reuse, R24, R84 ;  /* 0x000000181054723c */ /* 0x060fe60000001854 */
[C---:B------:R-:W-:Y:S02]  /*10730*/  FMUL.FTZ R90, R0.reuse, R90 ;  /* 0x0000005a005a7220 */ /* 0x040fe40000410000 */
[----:B------:R-:W-:Y:S02]  /*10740*/  FMUL.FTZ R91, R0, R91 ;  /* 0x0000005b005b7220 */ /* 0x000fe40000410000 */
[--C-:B-1----:R-:W-:Y:S02]  /*10750*/  FFMA.FTZ R15, R33, c[0x0][0x2d0], -R14.reuse ;  /* 0x0000b400210f7a23 */ /* 0x102fe4000001080e */
[----:B------:R-:W-:Y:S02]  /*10760*/  LDSM.16.MT88.4 R32, [R200+0x900] ;  /* 0x00090000c820783b */ /* 0x000fe40000004200 */
[----:B------:R1:W5:Y:S01]  /*10770*/  MUFU.EX2 R181, R15 ;  /* 0x0000000f00b57308 */ /* 0x0003620000000800 */
[C---:B------:R-:W-:Y:S03]  /*10780*/  HMMA.16816.F32 R88, R16.reuse, R26, R88 ;  /* 0x0000001a1058723c */ /* 0x040fe60000001858 */
[C---:B------:R-:W-:Y:S02]  /*10790*/  FMUL.FTZ R92, R2.reuse, R92 ;  /* 0x0000005c025c7220 */ /* 0x040fe40000410000 */
[----:B------:R-:W4:Y:S01]  /*107a0*/  LDSM.16.MT88.4 R24, [R198+0x6100] ;  /* 0x00610000c618783b */ /* 0x000f220000004200 */
[----:B------:R-:W-:Y:S02]  /*107b0*/  FMUL.FTZ R93, R2, R93 ;  /* 0x0000005d025d7220 */ /* 0x000fe40000410000 */
[C---:B------:R-:W-:Y:S04]  /*107c0*/  FMUL.FTZ R94, R0.reuse, R94 ;  /* 0x0000005e005e7220 */ /* 0x040fe80000410000 */
        /* <DEDUP_REMOVED lines=15> */
[C---:B--2---:R-:W-:Y:S03]  /*108c0*/  HMMA.16816.F32 R100, R16.reuse, R20, R100 ;  /* 0x000000141064723c */ /* 0x044fe60000001864 */
[----:B------:R-:W-:Y:S02]  /*108d0*/  FMUL.FTZ R107, R0, R107 ;  /* 0x0000006b006b7220 */ /* 0x000fe40000410000 */
[--C-:B-1----:R-:W-:Y:S02]  /*108e0*/  FFMA.FTZ R15, R159, c[0x0][0x2d0], -R14.reuse ;  /* 0x0000b4009f0f7a23 */ /* 0x102fe4000001080e */
[C---:B------:R-:W-:Y:S02]  /*108f0*/  FMUL.FTZ R108, R2.reuse, R108 ;  /* 0x0000006c026c7220 */ /* 0x040fe40000410000 */
[----:B------:R-:W-:Y:S01]  /*10900*/  FMUL.FTZ R109, R2, R109 ;  /* 0x0000006d026d7220 */ /* 0x000fe20000410000 */
[C---:B------:R-:W-:Y:S01]  /*10910*/  HMMA.16816.F32 R104, R16.reuse, R22, R104 ;  /* 0x000000161068723c */ /* 0x040fe20000001868 */
[----:B------:R-:W1:Y:S01]  /*10920*/  LDSM.16.MT88.4 R20, [R199+0x6100] ;  /* 0x00610000c714783b */ /* 0x000e620000004200 */
[----:B------:R2:W-:Y:S01]  /*10930*/  MUFU.EX2 R173, R15 ;  /* 0x0000000f00ad7308 */ /* 0x0005e20000000800 */
[C---:B------:R-:W-:Y:S02]  /*10940*/  FMUL.FTZ R110, R0.reuse, R110 ;  /* 0x0000006e006e7220 */ /* 0x040fe40000410000 */
[----:B------:R-:W-:Y:S02]  /*10950*/  FMUL.FTZ R111, R0, R111 ;  /* 0x0000006f006f7220 */ /* 0x000fe40000410000 */
[C---:B------:R-:W-:Y:S02]  /*10960*/  FMUL.FTZ R112, R2.reuse, R112 ;  /* 0x0000007002707220 */ /* 0x040fe40000410000 */
[----:B------:R-:W-:Y:S03]  /*10970*/  FMUL.FTZ R113, R2, R113 ;  /* 0x0000007102717220 */ /* 0x000fe60000410000 */
        /* <DEDUP_REMOVED lines=11> */
[C---:B---3--:R-:W-:Y:S03]  /*10a30*/  HMMA.16816.F32 R116, R16.reuse, R28, R116 ;  /* 0x0000001c1074723c */ /* 0x048fe60000001874 */
[C---:B------:R-:W-:Y:S02]  /*10a40*/  FMUL.FTZ R122, R0.reuse, R122 ;  /* 0x0000007a007a7220 */ /* 0x040fe40000410000 */
[----:B------:R-:W-:Y:S02]  /*10a50*/  FMUL.FTZ R123, R0, R123 ;  /* 0x0000007b007b7220 */ /* 0x000fe40000410000 */
[--C-:B--2---:R-:W-:Y:S02]  /*10a60*/  FFMA.FTZ R15, R168, c[0x0][0x2d0], -R14.reuse ;  /* 0x0000b400a80f7a23 */ /* 0x104fe4000001080e */
[C---:B------:R-:W-:Y:S02]  /*10a70*/  FMUL.FTZ R124, R2.reuse, R124 ;  /* 0x0000007c027c7220 */ /* 0x040fe40000410000 */
[----:B------:R2:W3:Y:S01]  /*10a80*/  MUFU.EX2 R172, R15 ;  /* 0x0000000f00ac7308 */ /* 0x0004e20000000800 */
[C---:B------:R-:W-:Y:S01]  /*10a90*/  HMMA.16816.F32 R120, R16.reuse, R30, R120 ;  /* 0x0000001e1078723c */ /* 0x040fe20000001878 */
[----:B------:R-:W4:Y:S02]  /*10aa0*/  LDSM.16.MT88.4 R28, [R198+0x900] ;  /* 0x00090000c61c783b */ /* 0x000f240000004200 */
        /* <DEDUP_REMOVED lines=8> */
[--C-:B--2---:R-:W-:Y:S05]  /*10b30*/  FFMA.FTZ R15, R177, c[0x0][0x2d0], -R13.reuse ;  /* 0x0000b400b10f7a23 */ /* 0x104fea000001080d */
[----:B------:R-:W-:Y:S01]  /*10b40*/  HMMA.16816.F32 R128, R16, R22, R128 ;  /* 0x000000161080723c */ /* 0x000fe20000001880 */
[----:B------:R-:W1:Y:S01]  /*10b50*/  LDSM.16.MT88.4 R20, [R199+0x900] ;  /* 0x00090000c714783b */ /* 0x000e620000004200 */
[----:B------:R2:W-:Y:S05]  /*10b60*/  MUFU.EX2 R195, R15 ;  /* 0x0000000f00c37308 */ /* 0x0005ea0000000800 */
[----:B------:R-:W-:Y:S02]  /*10b70*/  F2FP.PACK_AB R16, R234, R235 ;  /* 0x000000ebea10723e */ /* 0x000fe400000000ff */
[----:B------:R-:W-:Y:S03]  /*10b80*/  F2FP.PACK_AB R18, R224, R232 ;  /* 0x000000e8e012723e */ /* 0x000fe600000000ff */
[----:B-----5:R-:W-:Y:S02]  /*10b90*/  F2FP.PACK_AB R17, R181, R182 ;  /* 0x000000b6b511723e */ /* 0x020fe400000000ff */
[----:B---3--:R-:W-:Y:S07]  /*10ba0*/  F2FP.PACK_AB R19, R172, R173 ;  /* 0x000000adac13723e */ /* 0x008fee00000000ff */
[C---:B----4-:R-:W-:Y:S03]  /*10bb0*/  HMMA.16816.F32 R4, R16.reuse, R24, R4 ;  /* 0x000000181004723c */ /* 0x050fe60000001804 */
[--C-:B--2---:R-:W-:Y:S05]  /*10bc0*/  FFMA.FTZ R15, R178, c[0x0][0x2d0], -R13.reuse ;  /* 0x0000b400b20f7a23 */ /* 0x104fea000001080d */
[C---:B------:R-:W-:Y:S01]  /*10bd0*/  HMMA.16816.F32 R8, R16.reuse, R26, R8 ;  /* 0x0000001a1008723c */ /* 0x040fe20000001808 */
[----:B------:R-:W2:Y:S01]  /*10be0*/  LDSM.16.MT88.4 R24, [R197+0x2900] ;  /* 0x00290000c518783b */ /* 0x000ea20000004200 */
        /* <DEDUP_REMOVED lines=9> */
[C---:B-1----:R-:W-:Y:S08]  /*10c80*/  HMMA.16816.F32 R148, R16.reuse, R20, R148 ;  /* 0x000000141094723c */ /* 0x042ff00000001894 */
[C---:B------:R-:W-:Y:S01]  /*10c90*/  HMMA.16816.F32 R152, R16.reuse, R22, R152 ;  /* 0x000000161098723c */ /* 0x040fe20000001898 */
[----:B------:R-:W1:Y:S07]  /*10ca0*/  LDSM.16.MT88.4 R20, [R199+0x2900] ;  /* 0x00290000c714783b */ /* 0x000e6e0000004200 */
[C---:B--2---:R-:W-:Y:S04]  /*10cb0*/  HMMA.16816.F32 R36, R16.reuse, R24, R36 ;  /* 0x000000181024723c */ /* 0x044fe80000001824 */
[--C-:B----4-:R-:W-:Y:S04]  /*10cc0*/  FFMA.FTZ R15, R180, c[0x0][0x2d0], -R13.reuse ;  /* 0x0000b400b40f7a23 */ /* 0x110fe8000001080d */
[C---:B------:R-:W-:Y:S01]  /*10cd0*/  HMMA.16816.F32 R40, R16.reuse, R26, R40 ;  /* 0x0000001a1028723c */ /* 0x040fe20000001828 */
[----:B------:R-:W2:Y:S01]  /*10ce0*/  LDSM.16.MT88.4 R24, [R197+0x4900] ;  /* 0x00490000c518783b */ /* 0x000ea20000004200 */
        /* <DEDUP_REMOVED lines=42> */
[----:B------:R-:W-:Y:S01]  /*10f90*/  HMMA.16816.F32 R128, R16, R22, R128 ;  /* 0x000000161080723c */ /* 0x000fe20000001880 */
[----:B------:R-:W1:Y:S06]  /*10fa0*/  LDSM.16.MT88.4 R20, [R199+0x1100] ;  /* 0x00110000c714783b */ /* 0x000e6c0000004200 */
[----:B------:R-:W-:Y:S02]  /*10fb0*/  F2FP.PACK_AB R16, R194, R195 ;  /* 0x000000c3c210723e */ /* 0x000fe400000000ff */
[----:B------:R-:W-:Y:S03]  /*10fc0*/  F2FP.PACK_AB R18, R178, R179 ;  /* 0x000000b3b212723e */ /* 0x000fe600000000ff */
[----:B------:R-:W-:Y:S01]  /*10fd0*/  F2FP.PACK_AB R17, R170, R171 ;  /* 0x000000abaa11723e */ /* 0x000fe200000000ff */
[--C-:B----4-:R-:W-:Y:S01]  /*10fe0*/  FFMA.FTZ R15, R187, c[0x0][0x2d0], -R13.reuse ;  /* 0x0000b400bb0f7a23 */ /* 0x110fe2000001080d */
[----:B------:R-:W-:Y:S03]  /*10ff0*/  F2FP.PACK_AB R19, R168, R169 ;  /* 0x000000a9a813723e */ /* 0x000fe600000000ff */
[----:B------:R4:W1:Y:S04]  /*11000*/  MUFU.EX2 R176, R15 ;  /* 0x0000000f00b07308 */ /* 0x0008680000000800 */
[C---:B--2---:R-:W-:Y:S08]  /*11010*/  HMMA.16816.F32 R4, R16.reuse, R24, R4 ;  /* 0x000000181004723c */ /* 0x044ff00000001804 */
[C---:B------:R-:W-:Y:S01]  /*11020*/  HMMA.16816.F32 R8, R16.reuse, R26, R8 ;  /* 0x0000001a1008723c */ /* 0x040fe20000001808 */
[----:B------:R-:W2:Y:S07]  /*11030*/  LDSM.16.MT88.4 R24, [R197+0x3100] ;  /* 0x00310000c518783b */ /* 0x000eae0000004200 */
[C---:B-----5:R-:W-:Y:S04]  /*11040*/  HMMA.16816.F32 R132, R16.reuse, R28, R132 ;  /* 0x0000001c1084723c */ /* 0x060fe80000001884 */
[--C-:B----4-:R-:W-:Y:S02]  /*11050*/  FFMA.FTZ R15, R188, c[0x0][0x2d0], -R13.reuse ;  /* 0x0000b400bc0f7a23 */ /* 0x110fe4000001080d */
[----:B------:R-:W-:Y:S02]  /*11060*/  FFMA.FTZ R13, R189, c[0x0][0x2d0], -R13 ;  /* 0x0000b400bd0d7a23 */ /* 0x000fe4000001080d */
[C---:B------:R-:W-:Y:S01]  /*11070*/  HMMA.16816.F32 R136, R16.reuse, R30, R136 ;  /* 0x0000001e1088723c */ /* 0x040fe20000001888 */
[----:B------:R-:W4:Y:S01]  /*11080*/  LDSM.16.MT88.4 R28, [R198+0x3100] ;  /* 0x00310000c61c783b */ /* 0x000f220000004200 */
[----:B------:R5:W-:Y:S06]  /*11090*/  MUFU.EX2 R174, R13 ;  /* 0x0000000d00ae7308 */ /* 0x000bec0000000800 */
[C---:B---3--:R-:W-:Y:S04]  /*110a0*/  HMMA.16816.F32 R140, R16.reuse, R32, R140 ;  /* 0x00000020108c723c */ /* 0x048fe8000000188c */
[----:B------:R-:W-:Y:S04]  /*110b0*/  MUFU.EX2 R175, R15 ;  /* 0x0000000f00af7308 */ /* 0x000fe80000000800 */
[C---:B------:R-:W-:Y:S01]  /*110c0*/  HMMA.16816.F32 R144, R16.reuse, R34, R144 ;  /* 0x000000221090723c */ /* 0x040fe20000001890 */
[----:B------:R-:W3:Y:S07]  /*110d0*/  LDSM.16.MT88.4 R32, [R200+0x3100] ;  /* 0x00310000c820783b */ /* 0x000eee0000004200 */
[C---:B-1----:R-:W-:Y:S04]  /*110e0*/  HMMA.16816.F32 R148, R16.reuse, R20, R148 ;  /* 0x000000141094723c */ /* 0x042fe80000001894 */
[--C-:B-----5:R-:W-:Y:S04]  /*110f0*/  FFMA.FTZ R13, R183, c[0x0][0x2d0], -R14.reuse ;  /* 0x0000b400b70d7a23 */ /* 0x120fe8000001080e */
[C---:B------:R-:W-:Y:S01]  /*11100*/  HMMA.16816.F32 R152, R16.reuse, R22, R152 ;  /* 0x000000161098723c */ /* 0x040fe20000001898 */
[----:B------:R-:W1:Y:S01]  /*11110*/  LDSM.16.MT88.4 R20, [R199+0x3100] ;  /* 0x00310000c714783b */ /* 0x000e620000004200 */
[----:B------:R5:W-:Y:S06]  /*11120*/  MUFU.EX2 R159, R13 ;  /* 0x0000000d009f7308 */ /* 0x000bec0000000800 */
[C---:B--2---:R-:W-:Y:S08]  /*11130*/  HMMA.16816.F32 R36, R16.reuse, R24, R36 ;  /* 0x000000181024723c */ /* 0x044ff00000001824 */
[C---:B------:R-:W-:Y:S01]  /*11140*/  HMMA.16816.F32 R40, R16.reuse, R26, R40 ;  /* 0x0000001a1028723c */ /* 0x040fe20000001828 */
[----:B------:R-:W2:Y:S07]  /*11150*/  LDSM.16.MT88.4 R24, [R197+0x5100] ;  /* 0x00510000c518783b */ /* 0x000eae0000004200 */
[C---:B----4-:R-:W-:Y:S04]  /*11160*/  HMMA.16816.F32 R44, R16.reuse, R28, R44 ;  /* 0x0000001c102c723c */ /* 0x050fe8000000182c */
[--C-:B-----5:R-:W-:Y:S04]  /*11170*/  FFMA.FTZ R13, R184, c[0x0][0x2d0], -R14.reuse ;  /* 0x0000b400b80d7a23 */ /* 0x120fe8000001080e */
[C---:B------:R-:W-:Y:S01]  /*11180*/  HMMA.16816.F32 R48, R16.reuse, R30, R48 ;  /* 0x0000001e1030723c */ /* 0x040fe20000001830 */
[----:B------:R-:W4:Y:S01]  /*11190*/  LDSM.16.MT88.4 R28, [R198+0x5100] ;  /* 0x00510000c61c783b */ /* 0x000f220000004200 */
[----:B------:R5:W2:Y:S06]  /*111a0*/  MUFU.EX2 R158, R13 ;  /* 0x0000000d009e7308 */ /* 0x000aac0000000800 */
[C---:B---3--:R-:W-:Y:S08]  /*111b0*/  HMMA.16816.F32 R52, R16.reuse, R32, R52 ;  /* 0x000000201034723c */ /* 0x048ff00000001834 */
[C---:B------:R-:W-:Y:S01]  /*111c0*/  HMMA.16816.F32 R56, R16.reuse, R34, R56 ;  /* 0x000000221038723c */ /* 0x040fe20000001838 */
[----:B------:R-:W3:Y:S07]  /*111d0*/  LDSM.16.MT88.4 R32, [R200+0x5100] ;  /* 0x00510000c820783b */ /* 0x000eee0000004200 */
[C---:B-1----:R-:W-:Y:S04]  /*111e0*/  HMMA.16816.F32 R60, R16.reuse, R20, R60 ;  /* 0x00000014103c723c */ /* 0x042fe8000000183c */
[--C-:B-----5:R-:W-:Y:S02]  /*111f0*/  FFMA.FTZ R13, R185, c[0x0][0x2d0], -R14.reuse ;  /* 0x0000b400b90d7a23 */ /* 0x120fe4000001080e */
[----:B------:R-:W-:Y:S01]  /*11200*/  FFMA.FTZ R14, R12, c[0x0][0x2d0], -R14 ;  /* 0x0000b4000c0e7a23 */ /* 0x000fe2000001080e */
[----:B------:R-:W-:Y:S01]  /*11210*/  F2FP.PACK_AB R12, R176, R177 ;  /* 0x000000b1b00c723e */ /* 0x000fe200000000ff */
[C---:B------:R-:W-:Y:S01]  /*11220*/  HMMA.16816.F32 R64, R16.reuse, R22, R64 ;  /* 0x000000161040723c */ /* 0x040fe20000001840 */
[----:B------:R-:W1:Y:S01]  /*11230*/  LDSM.16.MT88.4 R20, [R199+0x5100] ;  /* 0x00510000c714783b */ /* 0x000e620000004200 */
[----:B------:R5:W-:Y:S06]  /*11240*/  MUFU.EX2 R157, R13 ;  /* 0x0000000d009d7308 */ /* 0x000bec0000000800 */
[C---:B--2---:R-:W-:Y:S08]  /*11250*/  HMMA.16816.F32 R68, R16.reuse, R24, R68 ;  /* 0x000000181044723c */ /* 0x044ff00000001844 */
[C---:B------:R-:W-:Y:S01]  /*11260*/  HMMA.16816.F32 R72, R16.reuse, R26, R72 ;  /* 0x0000001a1048723c */ /* 0x040fe20000001848 */
[----:B------:R-:W2:Y:S07]  /*11270*/  LDSM.16.MT88.4 R24, [R197+0x7100] ;  /* 0x00710000c518783b */ /* 0x000eae0000004200 */
[C---:B----4-:R-:W-:Y:S04]  /*11280*/  HMMA.16816.F32 R76, R16.reuse, R28, R76 ;  /* 0x0000001c104c723c */ /* 0x050fe8000000184c */
[----:B-----5:R-:W-:Y:S04]  /*11290*/  F2FP.PACK_AB R13, R158, R159 ;  /* 0x0000009f9e0d723e */ /* 0x020fe800000000ff */
[C---:B------:R-:W-:Y:S01]  /*112a0*/  HMMA.16816.F32 R80, R16.reuse, R30, R80 ;  /* 0x0000001e1050723c */ /* 0x040fe20000001850 */
[----:B------:R-:W4:Y:S07]  /*112b0*/  LDSM.16.MT88.4 R28, [R198+0x7100] ;  /* 0x00710000c61c783b */ /* 0x000f2e0000004200 */
        /* <DEDUP_REMOVED lines=9> */
[C---:B----4-:R-:W-:Y:S01]  /*11350*/  HMMA.16816.F32 R108, R16.reuse, R28, R108 ;  /* 0x0000001c106c723c */ /* 0x050fe2000000186c */
[----:B------:R4:W5:Y:S07]  /*11360*/  MUFU.EX2 R28, R14 ;  /* 0x0000000e001c7308 */ /* 0x00096e0000000800 */
[C---:B------:R-:W-:Y:S08]  /*11370*/  HMMA.16816.F32 R112, R16.reuse, R30, R112 ;  /* 0x0000001e1070723c */ /* 0x040ff00000001870 */
[C---:B---3--:R-:W-:Y:S08]  /*11380*/  HMMA.16816.F32 R116, R16.reuse, R32, R116 ;  /* 0x000000201074723c */ /* 0x048ff00000001874 */
[C---:B------:R-:W-:Y:S04]  /*11390*/  HMMA.16816.F32 R120, R16.reuse, R34, R120 ;  /* 0x000000221078723c */ /* 0x040fe80000001878 */
[----:B----4-:R-:W-:Y:S02]  /*113a0*/  F2FP.PACK_AB R14, R174, R175 ;  /* 0x000000afae0e723e */ /* 0x010fe400000000ff */
[----:B-----5:R-:W-:Y:S02]  /*113b0*/  F2FP.PACK_AB R15, R28, R157 ;  /* 0x0000009d1c0f723e */ /* 0x020fe400000000ff */
[C---:B-1----:R-:W-:Y:S08]  /*113c0*/  HMMA.16816.F32 R124, R16.reuse, R20, R124 ;  /* 0x00000014107c723c */ /* 0x042ff0000000187c */
[----:B------:R-:W-:Y:S01]  /*113d0*/  HMMA.16816.F32 R128, R16, R22, R128 ;  /* 0x000000161080723c */ /* 0x000fe20000001880 */
[----:B------:R-:W1:Y:S07]  /*113e0*/  LDSM.16.MT88.4 R16, [R200+0x1900] ;  /* 0x00190000c810783b */ /* 0x000e6e0000004200 */
[C---:B------:R-:W-:Y:S01]  /*113f0*/  HMMA.16816.F32 R160, R12.reuse, R164, R4 ;  /* 0x000000a40ca0723c */ /* 0x040fe20000001804 */
[----:B------:R-:W3:Y:S07]  /*11400*/  LDSM.16.MT88.4 R4, [R199+0x1900] ;  /* 0x00190000c704783b */ /* 0x000eee0000004200 */
[C---:B------:R-:W-:Y:S01]  /*11410*/  HMMA.16816.F32 R164, R12.reuse, R166, R8 ;  /* 0x000000a60ca4723c */ /* 0x040fe20000001808 */
[----:B------:R-:W4:Y:S07]  /*11420*/  LDSM.16.MT88.4 R8, [R197+0x3900] ;  /* 0x00390000c508783b */ /* 0x000f2e0000004200 */
[C---:B--2---:R-:W-:Y:S01]  /*11430*/  HMMA.16816.F32 R132, R12.reuse, R24, R132 ;  /* 0x000000180c84723c */ /* 0x044fe20000001884 */
[----:B------:R-:W2:Y:S07]  /*11440*/  LDSM.16.MT88.4 R20, [R198+0x3900] ;  /* 0x00390000c614783b */ /* 0x000eae0000004200 */
        /* <DEDUP_REMOVED lines=68> */
[----:B------:R-:W-:Y:S02]  /*11890*/  FADD.FTZ R4, R175, R2 ;  /* 0x00000002af047221 */ /* 0x000fe40000010000 */
[----:B------:R-:W-:Y:S01]  /*118a0*/  FADD.FTZ R2, R157, R0 ;  /* 0x000000009d027221 */ /* 0x000fe20000010000 */
[----:B------:R-:W-:Y:S01]  /*118b0*/  IADD3 R0, R223, -0x1, RZ ;  /* 0xffffffffdf007810 */ /* 0x000fe20007ffe0ff */
[----:B------:R-:W-:Y:S01]  /*118c0*/  FADD.FTZ R244, R174, R4 ;  /* 0x00000004aef47221 */ /* 0x000fe20000010000 */
[----:B------:R-:W-:Y:S01]  /*118d0*/  MOV R157, R156 ;  /* 0x0000009c009d7202 */ /* 0x000fe20000000f00 */
[----:B------:R-:W-:Y:S01]  /*118e0*/  FADD.FTZ R245, R28, R2 ;  /* 0x000000021cf57221 */ /* 0x000fe20000010000 */
[----:B------:R-:W-:Y:S01]  /*118f0*/  MOV R223, R0 ;  /* 0x0000000000df7202 */ /* 0x000fe20000000f00 */
[----:B------:R-:W-:-:S05]  /*11900*/  @P0 BRA `(.L_x_4212) ;  /* 0xffffc22000000947 */ /* 0x000fca000383ffff */
.L_x_4203:
[----:B------:R-:W1:Y:S01]  /*11910*/  SHFL.BFLY PT, R6, R244, 0x2, 0x1f ;  /* 0x0c401f00f4067f89 */ /* 0x000e6200000e0000 */
[----:B------:R-:W-:-:S02]  /*11920*/  MOV R17, 0xff800000 ;  /* 0xff80000000117802 */ /* 0x000fc40000000f00 */
[----:B------:R-:W-:Y:S01]  /*11930*/  MOV R18, 0xff800000 ;  /* 0xff80000000127802 */ /* 0x000fe20000000f00 */
[----:B------:R-:W2:Y:S01]  /*11940*/  SHFL.BFLY PT, R7, R245, 0x2, 0x1f ;  /* 0x0c401f00f5077f89 */ /* 0x000ea200000e0000 */
[----:B------:R-:W-:Y:S01]  /*11950*/  PLOP3.LUT P2, PT, PT, PT, PT, 0x8, 0x0 ;  /* 0x000000000000781c */ /* 0x000fe20003f4e170 */
        /* <DEDUP_REMOVED lines=150> */
.L_x_4170:
        /* <DEDUP_REMOVED lines=310> */
.L_x_4215:
[----:B------:R-:W-:Y:S05]  /*13620*/  BSYNC B0 ;  /* 0x0000000000007941 */ /* 0x000fea0003800000 */
.L_x_4214:
        /* <DEDUP_REMOVED lines=194> */
.L_x_4213:
        /* <DEDUP_REMOVED lines=50> */
.L_x_4216:
        /* <DEDUP_REMOVED lines=9> */
.L_x_5258:


//--------------------- .text._ZN7cutlass13device_kernelIN5flash19enable_sm80_to_sm89INS1_16FlashAttnFwdSm80INS1_25CollectiveMainloopFwdSm80ILi8ELi1ELb0EN4cute5tupleIJNS5_1CILi128EEENS7_ILi64EEENS7_ILi256EEEEEELi256ENS_6half_tEfNS_4arch4Sm80ELb0ELb1ELb0ELb1ELb0ELb0ELb1ELb1EEENS1_21CollectiveEpilogueFwdINS6_IJS8_SA_S9_EEENS6_IJNS7_ILi1EEESI_SI_EEESC_SE_Li256ELb1ELb1ELb1ELb0EEENS1_36VarlenDynamicPersistentTileSchedulerILi128ELi64ELi256ELi256ELb1ELb1ELb0ELb1ELb0ELb1EEEEEEEEEvNT_6ParamsE --------------------------
	.section	.text._ZN7cutlass13device_kernelIN5flash19enable_sm80_to_sm89INS1_16FlashAttnFwdSm80INS1_25CollectiveMainloopFwdSm80ILi8ELi1ELb0EN4cute5tupleIJNS5_1CILi128EEENS7_ILi64EEENS7_ILi256EEEEEELi256ENS_6half_tEfNS_4arch4Sm80ELb0ELb1ELb0ELb1ELb0ELb0ELb1ELb1EEENS1_21CollectiveEpilogueFwdINS6_IJS8_SA_S9_EEENS6_IJNS7_ILi1EEESI_SI_EEESC_SE_Li256ELb1ELb1ELb1ELb0EEENS1_36VarlenDynamicPersistentTileSchedulerILi128ELi64ELi256ELi256ELb1ELb1ELb0ELb1ELb0ELb1EEEEEEEEEvNT_6ParamsE,"ax",@progbits
	.sectioninfo	@"SHI_REGISTERS=255"
	.align	128
.text._ZN7cutlass13device_kernelIN5flash19enable_sm80_to_sm89INS1_16FlashAttnFwdSm80INS1_25CollectiveMainloopFwdSm80ILi8ELi1ELb0EN4cute5tupleIJNS5_1CILi128EEENS7_ILi64EEENS7_ILi256EEEEEELi256ENS_6half_tEfNS_4arch4Sm80ELb0ELb1ELb0ELb1ELb0ELb0ELb1ELb1EEENS1_21CollectiveEpilogueFwdINS6_IJS8_SA_S9_EEENS6_IJNS7_ILi1EEESI_SI_EEESC_SE_Li256ELb1ELb1ELb1ELb0EEENS1_36VarlenDynamicPersistentTileSchedulerILi128ELi64ELi256ELi256ELb1ELb1ELb0ELb1ELb0ELb1EEEEEEEEEvNT_6ParamsE:
        .type           _ZN7cutlass13device_kernelIN5flash19enable_sm80_to_sm89INS1_16FlashAttnFwdSm80INS1_25CollectiveMainloopFwdSm80ILi8ELi1ELb0EN4cute5tupleIJNS5_1CILi128EEENS7_ILi64EEENS7_ILi256EEEEEELi256ENS_6half_tEfNS_4arch4Sm80ELb0ELb1ELb0ELb1ELb0ELb0ELb1ELb1EEENS1_21CollectiveEpilogueFwdINS6_IJS8_SA_S9_EEENS6_IJNS7_ILi1EEESI_SI_EEESC_SE_Li256ELb1ELb1ELb1ELb0EEENS1_36VarlenDynamicPersistentTileSchedulerILi128ELi64ELi256ELi256ELb1ELb1ELb0ELb1ELb0ELb1EEEEEEEEEvNT_6ParamsE,@function
        .size           _ZN7cutlass13device_kernelIN5flash19enable_sm80_to_sm89INS1_16FlashAttnFwdSm80INS1_25CollectiveMainloopFwdSm80ILi8ELi1ELb0EN4cute5tupleIJNS5_1CILi128EEENS7_ILi64EEENS7_ILi256EEEEEELi256ENS_6half_tEfNS_4arch4Sm80ELb0ELb1ELb0ELb1ELb0ELb0ELb1ELb1EEENS1_21CollectiveEpilogueFwdINS6_IJS8_SA_S9_EEENS6_IJNS7_ILi1EEESI_SI_EEESC_SE_Li256ELb1ELb1ELb1ELb0EEENS1_36VarlenDynamicPersistentTileSchedulerILi128ELi64ELi256ELi256ELb1ELb1ELb0ELb1ELb0ELb1EEEEEEEEEvNT_6ParamsE,(.L_x_5259 - _ZN7cutlass13device_kernelIN5flash19enable_sm80_to_sm89INS1_16FlashAttnFwdSm80INS1_25CollectiveMainloopFwdSm80ILi8ELi1ELb0EN4cute5tupleIJNS5_1CILi128EEENS7_ILi64EEENS7_ILi256EEEEEELi256ENS_6half_tEfNS_4arch4Sm80ELb0ELb1ELb0ELb1ELb0ELb0ELb1ELb1EEENS1_21CollectiveEpilogueFwdINS6_IJS8_SA_S9_EEENS6_IJNS7_ILi1EEESI_SI_EEESC_SE_Li256ELb1ELb1ELb1ELb0EEENS1_36VarlenDynamicPersistentTileSchedulerILi128ELi64ELi256ELi256ELb1ELb1ELb0ELb1ELb0ELb1EEEEEEEEEvNT_6ParamsE)
        .other          _ZN7cutlass13device_kernelIN5flash19enable_sm80_to_sm89INS1_16FlashAttnFwdSm80INS1_25CollectiveMainloopFwdSm80ILi8ELi1ELb0EN4cute5tupleIJNS5_1CILi128EEENS7_ILi64EEENS7_ILi256EEEEEELi256ENS_6half_tEfNS_4arch4Sm80ELb0ELb1ELb0ELb1ELb0ELb0ELb1ELb1EEENS1_21CollectiveEpilogueFwdINS6_IJS8_SA_S9_EEENS6_IJNS7_ILi1EEESI_SI_EEESC_SE_Li256ELb1ELb1ELb1ELb0EEENS1_36VarlenDynamicPersistentTileSchedulerILi128ELi64ELi256ELi256ELb1ELb1ELb0ELb1ELb0ELb1EEEEEEEEEvNT_6ParamsE,@"STO_CUDA_ENTRY STV_DEFAULT"
_ZN7cutlass13device_kernelIN5flash19enable_sm80_to_sm89INS1_16FlashAttnFwdSm80INS1_25CollectiveMainloopFwdSm80ILi8ELi1ELb0EN4cute5tupleIJNS5_1CILi128EEENS7_ILi64EEENS7_ILi256EEEEEELi256ENS_6half_tEfNS_4arch4Sm80ELb0ELb1ELb0ELb1ELb0ELb0ELb1ELb1EEENS1_21CollectiveEpilogueFwdINS6_IJS8_SA_S9_EEENS6_IJNS7_ILi1EEESI_SI_EEESC_SE_Li256ELb1ELb1ELb1ELb0EEENS1_36VarlenDynamicPersistentTileSchedulerILi128ELi64ELi256ELi256ELb1ELb1ELb0ELb1ELb0ELb1EEEEEEEEEvNT_6ParamsE:
[----:B------:R-:W-:Y:S02]  /*0000*/  MOV R1, c[0x0][0x28] ;  /* 0x00000a0000017a02 */ /* 0x000fe40000000f00 */
[----:B------:R-:W1:Y:S01]  /*0010*/  S2R R2, SR_TID.X ;  /* 0x0000000000027919 */ /* 0x000e620000002100 */
[----:B------:R-:W-:Y:S01]  /*0020*/  ULDC.64 UR6, c[0x0][0x118] ;  /* 0x0000460000067ab9 */ /* 0x000fe20000000a00 */
[----:B------:R-:W-:Y:S02]  /*0030*/  IADD3 R1, R1, -0x58, RZ ;  /* 0xffffffa801017810 */ /* 0x000fe40007ffe0ff */
[----:B-1----:R-:W-:-:S06]  /*0040*/  SHF.R.U32.HI R0, RZ, 0x5, R2 ;  /* 0x00000005ff007819 */ /* 0x002fcc0000011602 */
[----:B------:R-:W1:Y:S02]  /*0050*/  SHFL.IDX PT, R0, R0, RZ, 0x1f ;  /* 0x00001fff00007589 */ /* 0x000e6400000e0000 */
[----:B-1----:R-:W1:Y:S02]  /*0060*/  R2UR UR5, R0 ;  /* 0x00000000000573c2 */ /* 0x002e6400000e0000 */
[----:B-1----:R-:W-:-:S13]  /*0070*/  ISETP.NE.AND P0, PT, RZ, UR5, PT ;  /* 0x00000005ff007c0c */ /* 0x002fda000bf05270 */
[----:B------:R-:W-:Y:S06]  /*0080*/  @P0 BAR.SYNC.DEFER_BLOCKING 0x5, 0x100 ;  /* 0x0144000000000b1d */ /* 0x000fec0000010000 */
[----:B------:R-:W1:Y:S04]  /*0090*/  @P0 LDS.128 R244, [0x20100] ;  /* 0x02010000fff40984 */ /* 0x000e680000000c00 */
[----:B------:R-:W-:Y:S06]  /*00a0*/  @P0 BAR.ARV 0x4, 0x100 ;  /* 0x0104000000000b1d */ /* 0x000fec0000002000 */
[----:B------:R-:W-:Y:S05]  /*00b0*/  @P0 BRA `(.L_x_4217) ;  /* 0x00000f1000000947 */ /* 0x000fea0003800000 */
[----:B------:R-:W-:Y:S01]  /*00c0*/  LOP3.LUT R12, R2, 0x1f, RZ, 0xc0, !PT ;  /* 0x0000001f020c7812 */ /* 0x000fe200078ec0ff */
[----:B------:R-:W-:-:S03]  /*00d0*/  CS2R R8, SRZ ;  /* 0x0000000000087805 */ /* 0x000fc6000001ff00 */
        /* <DEDUP_REMOVED lines=9> */
[----:B------:R-:W3:Y:S01]  /*0170*/  S2UR UR4, SR_CTAID.X ;  /* 0x00000000000479c3 */ /* 0x000ee20000002500 */
        /* <DEDUP_REMOVED lines=24> */
[----:B---3--:R-:W-:-:S13]  /*0300*/  ISETP.GT.AND P0, PT, R7, UR4, PT ;  /* 0x0000000407007c0c */ /* 0x008fda000bf04270 */
[----:B------:R-:W-:Y:S05]  /*0310*/  @P0 BRA `(.L_x_4218) ;  /* 0x0000026000000947 */ /* 0x000fea0003800000 */
[----:B------:R-:W-:Y:S02]  /*0320*/  MOV R7, R0 ;  /* 0x0000000000077202 */ /* 0x000fe40000000f00 */
[----:B------:R-:W-:-:S04]  /*0330*/  MOV R6, RZ ;  /* 0x000000ff00067202 */ /* 0x000fc80000000f00 */
.L_x_4222:
        /* <DEDUP_REMOVED lines=15> */
[----:B------:R2:W3:Y:S02]  /*0430*/  SHFL.UP PT, R0, R5, 0x1, RZ ;  /* 0x0420000005007989 */ /* 0x0004e400000e00ff */
.L_x_4361:
[----:B---3--:R-:W-:-:S04]  /*0440*/  SEL R0, R0, RZ, P5 ;  /* 0x000000ff00007207 */ /* 0x008fc80002800000 */
        /* <DEDUP_REMOVED lines=14> */
[----:B------:R2:W3:Y:S02]  /*0530*/  SHFL.IDX PT, R0, R4, 0x1f, 0x1f ;  /* 0x03e01f0004007f89 */ /* 0x0004e400000e0000 */
.L_x_4362:
[----:B---3--:R-:W-:-:S05]  /*0540*/  IMAD R0, R0, c[0x0][0x538], RZ ;  /* 0x00014e0000007a24 */ /* 0x008fca00078e02ff */
[----:B------:R-:W-:-:S04]  /*0550*/  IADD3 R7, R0, R7, RZ ;  /* 0x0000000700077210 */ /* 0x000fc80007ffe0ff */
[----:B------:R-:W-:-:S13]  /*0560*/  ISETP.GT.AND P0, PT, R7, UR4, PT ;  /* 0x0000000407007c0c */ /* 0x000fda000bf04270 */
[----:B-12---:R-:W-:Y:S05]  /*0570*/  @!P0 BRA `(.L_x_4222) ;  /* 0xfffffdc000008947 */ /* 0x006fea000383ffff */
.L_x_4218:
[----:B------:R-:W-:-:S05]  /*0580*/  IADD3 R11, -R0, R7, RZ ;  /* 0x00000007000b7210 */ /* 0x000fca0007ffe1ff */
[----:B------:R-:W-:-:S05]  /*0590*/  IMAD R0, R4, c[0x0][0x538], R11 ;  /* 0x00014e0004007a24 */ /* 0x000fca00078e020b */
[----:B------:R-:W-:Y:S01]  /*05a0*/  ISETP.GT.AND P0, PT, R0, UR4, PT ;  /* 0x0000000400007c0c */ /* 0x000fe2000bf04270 */
[----:B------:R-:W-:-:S12]  /*05b0*/  BRA.DIV ~URZ, `(.L_x_4223) ;  /* 0x00017e627f007947 */ /* 0x000fd8000b800000 */
[----:B------:R-:W-:-:S04]  /*05c0*/  VOTE.ANY R10, PT, !P0 ;  /* 0x00000000000a7806 */ /* 0x000fc800040e0100 */
.L_x_4363:
[----:B------:R-:W2:Y:S02]  /*05d0*/  POPC R7, R10 ;  /* 0x0000000a00077309 */ /* 0x000ea40000000000 */
[----:B-12---:R-:W-:Y:S01]  /*05e0*/  IADD3 R247, R7, R6, RZ ;  /* 0x0000000607f77210 */ /* 0x006fe20007ffe0ff */
[----:B------:R-:W-:Y:S05]  /*05f0*/  BRA.DIV ~URZ, `(.L_x_4224) ;  /* 0x00017e727f007947 */ /* 0x000fea000b800000 */
[----:B------:R1:W2:Y:S01]  /*0600*/  SHFL.IDX PT, R245, R9, R7, 0x1f ;  /* 0x00001f0709f57589 */ /* 0x0002a200000e0000 */
[----:B------:R-:W-:-:S03]  /*0610*/  MOV R6, RZ ;  /* 0x000000ff00067202 */ /* 0x000fc60000000f00 */
[----:B------:R1:W3:Y:S04]  /*0620*/  SHFL.IDX PT, R9, R8, R7, 0x1f ;  /* 0x00001f0708097589 */ /* 0x0002e800000e0000 */
.L_x_4364:
[----:B------:R-:W-:Y:S01]  /*0630*/  ISETP.NE.AND P0, PT, R10, RZ, PT ;  /* 0x000000ff0a00720c */ /* 0x000fe20003f05270 */
[----:B------:R-:W-:-:S12]  /*0640*/  BSSY B0, `(.L_x_4225) ;  /* 0x0000005000007945 */ /* 0x000fd80003800000 */
[----:B------:R-:W-:Y:S05]  /*0650*/  @!P0 BRA `(.L_x_4226) ;  /* 0x0000003000008947 */ /* 0x000fea0003800000 */
[----:B------:R-:W-:Y:S01]  /*0660*/  IADD3 R3, R7, -0x1, RZ ;  /* 0xffffffff07037810 */ /* 0x000fe20007ffe0ff */
[----:B------:R-:W-:Y:S05]  /*0670*/  BRA.DIV ~URZ, `(.L_x_4227) ;  /* 0x00017ed27f007947 */ /* 0x000fea000b800000 */
[----:B------:R4:W1:Y:S02]  /*0680*/  SHFL.IDX PT, R6, R4, R3, 0x1f ;  /* 0x00001f0304067589 */ /* 0x00086400000e0000 */
.L_x_4226:
[----:B------:R-:W-:Y:S05]  /*0690*/  BSYNC B0 ;  /* 0x0000000000007941 */ /* 0x000fea0003800000 */
.L_x_4225:
        /* <DEDUP_REMOVED lines=67> */
.L_x_4229:
        /* <DEDUP_REMOVED lines=68> */
.L_x_4230:
[----:B------:R-:W-:Y:S05]  /*0f10*/  BSYNC B0 ;  /* 0x0000000000007941 */ /* 0x000fea0003800000 */
.L_x_4228:
[----:B------:R-:W-:-:S04]  /*0f20*/  LOP3.LUT R0, RZ, R0, RZ, 0x33, !PT ;  /* 0x00000000ff007212 */ /* 0x000fc800078e33ff */
[----:B------:R-:W-:Y:S01]  /*0f30*/  IADD3 R245, R0, R245, RZ ;  /* 0x000000f500f57210 */ /* 0x000fe20007ffe0ff */
[----:B------:R-:W-:Y:S05]  /*0f40*/  BRA `(.L_x_4231) ;  /* 0x0000004000007947 */ /* 0x000fea0003800000 */
.L_x_4219:
[----:B-1----:R-:W-:Y:S01]  /*0f50*/  IMAD.MOV.U32 R245, RZ, RZ, RZ ;  /* 0x000000fffff57224 */ /* 0x002fe200078e00ff */
[----:B------:R-:W-:Y:S01]  /*0f60*/  MOV R246, RZ ;  /* 0x000000ff00f67202 */ /* 0x000fe20000000f00 */
[----:B------:R-:W-:Y:S01]  /*0f70*/  IMAD.U32 R244, RZ, RZ, UR4 ;  /* 0x00000004fff47e24 */ /* 0x000fe2000f8e00ff */
[----:B------:R-:W-:Y:S02]  /*0f80*/  MOV R247, c[0x0][0x53c] ;  /* 0x00014f0000f77a02 */ /* 0x000fe40000000f00 */
.L_x_4231:
[----:B------:R-:W-:Y:S01]  /*0f90*/  ISETP.NE.AND P0, PT, R12, RZ, PT ;  /* 0x000000ff0c00720c */ /* 0x000fe20003f05270 */
[----:B------:R-:W-:-:S12]  /*0fa0*/  WARPSYNC 0xffffffff ;  /* 0xffffffff00007948 */ /* 0x000fd80003800000 */
[----:B------:R1:W-:Y:S04]  /*0fb0*/  @!P0 STS.128 [0x20100], R244 ;  /* 0x020100f4ff008388 */ /* 0x0003e80000000c00 */
[----:B------:R-:W-:Y:S06]  /*0fc0*/  BAR.ARV 0x5, 0x100 ;  /* 0x0144000000007b1d */ /* 0x000fec0000002000 */
.L_x_4217:
[----:B-1----:R-:W-:-:S13]  /*0fd0*/  ISETP.GE.AND P0, PT, R247, c[0x0][0x53c], PT ;  /* 0x00014f00f7007a0c */ /* 0x002fda0003f06270 */
        /* <DEDUP_REMOVED lines=86> */
[----:B------:R-:W-:Y:S01]  /*1540*/  STL.64 [R1], R18 ;  /* 0x0000001201007387 */ /* 0x000fe20000100a00 */
        /* <DEDUP_REMOVED lines=14> */
[C---:B------:R-:W-:Y:S01]  /*1630*/  IMAD.IADD R197, R159.reuse, 0x1, R2 ;  /* 0x000000019fc57824 */ /* 0x040fe200078e0202 */
[----:B-1----:R-:W-:Y:S01]  /*1640*/  LOP3.LUT R3, R12, 0x7ffffffc, RZ, 0xc0, !PT ;  /* 0x7ffffffc0c037812 */ /* 0x002fe200078ec0ff */
[----:B------:R-:W-:Y:S01]  /*1650*/  IMAD.IADD R201, R198, 0x1, R0 ;  /* 0x00000001c6c97824 */ /* 0x000fe200078e0200 */
[----:B------:R-:W-:-:S02]  /*1660*/  @P4 IADD3 R202, R159, -0x20, RZ ;  /* 0xffffffe09fca4810 */ /* 0x000fc40007ffe0ff */
[----:B------:R-:W-:Y:S01]  /*1670*/  LEA R192, R5, 0x100, 0x1 ;  /* 0x0000010005c07811 */ /* 0x000fe200078e08ff */
[----:B------:R-:W-:Y:S01]  /*1680*/  IMAD.IADD R3, R17, 0x1, -R3 ;  /* 0x0000000111037824 */ /* 0x000fe200078e0a03 */
[----:B------:R-:W-:Y:S01]  /*1690*/  IADD3 R217, R202, 0x800, RZ ;  /* 0x00000800cad97810 */ /* 0x000fe20007ffe0ff */
[----:B------:R-:W-:Y:S01]  /*16a0*/  IMAD.IADD R194, R2, 0x1, R202 ;  /* 0x0000000102c27824 */ /* 0x000fe200078e02ca */
[----:B------:R-:W-:Y:S01]  /*16b0*/  IADD3 R216, R202, 0x1000, RZ ;  /* 0x00001000cad87810 */ /* 0x000fe20007ffe0ff */
[----:B------:R-:W-:Y:S01]  /*16c0*/  IMAD.SHL.U32 R238, R3, 0x2, RZ ;  /* 0x0000000203ee7824 */ /* 0x000fe200078e00ff */
[----:B------:R-:W-:Y:S01]  /*16d0*/  SEL R3, R13, 0xffffffe0, !P6 ;  /* 0xffffffe00d037807 */ /* 0x000fe20007000000 */
[----:B------:R-:W-:Y:S01]  /*16e0*/  IMAD.IADD R196, R0, 0x1, R192 ;  /* 0x0000000100c47824 */ /* 0x000fe200078e02c0 */
[----:B--2---:R-:W-:Y:S02]  /*16f0*/  SHF.R.S32.HI R8, RZ, 0x1f, R8 ;  /* 0x0000001fff087819 */ /* 0x004fe40000011408 */
[----:B------:R-:W-:Y:S01]  /*1700*/  IADD3 R14, R238, 0x8, RZ ;  /* 0x00000008ee0e7810 */ /* 0x000fe20007ffe0ff */
[----:B------:R-:W-:Y:S01]  /*1710*/  IMAD.IADD R199, R198, 0x1, R3 ;  /* 0x00000001c6c77824 */ /* 0x000fe200078e0203 */
[----:B---3--:R-:W-:Y:S01]  /*1720*/  IADD3 R10, R238, 0x10, RZ ;  /* 0x00000010ee0a7810 */ /* 0x008fe20007ffe0ff */
[----:B------:R1:W-:Y:S01]  /*1730*/  STL [R1+0x20], R8 ;  /* 0x0000200801007387 */ /* 0x0003e20000100800 */
[----:B------:R-:W-:Y:S01]  /*1740*/  LEA R10, R7, 0x80, 0x1 ;  /* 0x00000080070a7811 */ /* 0x000fe200078e08ff */
[----:B------:R-:W-:Y:S01]  /*1750*/  IMAD.IADD R193, R3, 0x1, R192 ;  /* 0x0000000103c17824 */ /* 0x000fe200078e02c0 */
[----:B----4-:R-:W-:Y:S01]  /*1760*/  SHF.R.S32.HI R6, RZ, 0x1f, R6 ;  /* 0x0000001fff067819 */ /* 0x010fe20000011406 */
[----:B------:R-:W-:Y:S01]  /*1770*/  IMAD.IADD R200, R199, 0x1, R0 ;  /* 0x00000001c7c87824 */ /* 0x000fe200078e0200 */
[----:B------:R-:W-:Y:S01]  /*1780*/  SHF.R.S32.HI R7, RZ, 0x1f, R14 ;  /* 0x0000001fff077819 */ /* 0x000fe2000001140e */
[----:B------:R-:W-:Y:S01]  /*1790*/  IMAD.IADD R195, R0, 0x1, R193 ;  /* 0x0000000100c37824 */ /* 0x000fe200078e02c1 */
[----:B------:R-:W-:Y:S01]  /*17a0*/  IADD3 R12, R238, 0xe8, RZ ;  /* 0x000000e8ee0c7810 */ /* 0x000fe20007ffe0ff */
[----:B------:R2:W-:Y:S01]  /*17b0*/  STL [R1+0x1c], R6 ;  /* 0x00001c0601007387 */ /* 0x0005e20000100800 */
[----:B------:R-:W-:-:S02]  /*17c0*/  IADD3 R215, R202, 0x1800, RZ ;  /* 0x00001800cad77810 */ /* 0x000fc40007ffe0ff */
[----:B------:R-:W-:Y:S01]  /*17d0*/  SHF.R.S32.HI R12, RZ, 0x1f, R12 ;  /* 0x0000001fff0c7819 */ /* 0x000fe2000001140c */
[----:B------:R3:W-:Y:S01]  /*17e0*/  STL [R1+0x14], R9 ;  /* 0x0000140901007387 */ /* 0x0007e20000100800 */
[C---:B------:R-:W-:Y:S02]  /*17f0*/  IADD3 R214, R202.reuse, 0x2000, RZ ;  /* 0x00002000cad67810 */ /* 0x040fe40007ffe0ff */
[C---:B------:R-:W-:Y:S01]  /*1800*/  IADD3 R213, R202.reuse, 0x2800, RZ ;  /* 0x00002800cad57810 */ /* 0x040fe20007ffe0ff */
[----:B------:R-:W-:Y:S01]  /*1810*/  STL [R1+0x28], R10 ;  /* 0x0000280a01007387 */ /* 0x000fe20000100800 */
[C---:B------:R-:W-:Y:S02]  /*1820*/  IADD3 R212, R202.reuse, 0x3000, RZ ;  /* 0x00003000cad47810 */ /* 0x040fe40007ffe0ff */
[C---:B------:R-:W-:Y:S02]  /*1830*/  IADD3 R211, R202.reuse, 0x3800, RZ ;  /* 0x00003800cad37810 */ /* 0x040fe40007ffe0ff */
[----:B------:R-:W-:-:S02]  /*1840*/  IADD3 R210, R202, 0x4000, RZ ;  /* 0x00004000cad27810 */ /* 0x000fc40007ffe0ff */
[----:B------:R-:W-:Y:S02]  /*1850*/  IADD3 R209, R202, 0x4800, RZ ;  /* 0x00004800cad17810 */ /* 0x000fe40007ffe0ff */
[----:B-1----:R-:W-:Y:S02]  /*1860*/  SEL R8, R13, 0xffffffe0, !P1 ;  /* 0xffffffe00d087807 */ /* 0x002fe40004800000 */
[----:B------:R-:W-:Y:S02]  /*1870*/  IADD3 R13, R238, 0xe0, RZ ;  /* 0x000000e0ee0d7810 */ /* 0x000fe40007ffe0ff */
[----:B------:R-:W-:Y:S02]  /*1880*/  IADD3 R208, R202, 0x5000, RZ ;  /* 0x00005000cad07810 */ /* 0x000fe40007ffe0ff */
[----:B------:R-:W-:Y:S02]  /*1890*/  SHF.R.S32.HI R13, RZ, 0x1f, R13 ;  /* 0x0000001fff0d7819 */ /* 0x000fe4000001140d */
[----:B--2---:R-:W-:-:S02]  /*18a0*/  SEL R6, R11, 0xffffffc0, !P2 ;  /* 0xffffffc00b067807 */ /* 0x004fc40005000000 */
[C---:B------:R-:W-:Y:S02]  /*18b0*/  IADD3 R11, R238.reuse, 0xf0, RZ ;  /* 0x000000f0ee0b7810 */ /* 0x040fe40007ffe0ff */
[----:B---3--:R-:W-:Y:S02]  /*18c0*/  SHF.R.S32.HI R9, RZ, 0x1f, R238 ;  /* 0x0000001fff097819 */ /* 0x008fe400000114ee */
[C---:B------:R-:W-:Y:S02]  /*18d0*/  IADD3 R9, R238.reuse, 0xd8, RZ ;  /* 0x000000d8ee097810 */ /* 0x040fe40007ffe0ff */
[----:B------:R-:W-:Y:S02]  /*18e0*/  IADD3 R9, R238, 0xf8, RZ ;  /* 0x000000f8ee097810 */ /* 0x000fe40007ffe0ff */
[----:B------:R-:W-:Y:S01]  /*18f0*/  SHF.R.S32.HI R7, RZ, 0x1f, R11 ;  /* 0x0000001fff077819 */ /* 0x000fe2000001140b */
[C---:B------:R-:W-:Y:S01]  /*1900*/  IMAD.IADD R11, R10.reuse, 0x1, R6 ;  /* 0x000000010a0b7824 */ /* 0x040fe200078e0206 */
[----:B------:R-:W-:Y:S01]  /*1910*/  SHF.R.S32.HI R9, RZ, 0x1f, R9 ;  /* 0x0000001fff097819 */ /* 0x000fe20000011409 */
[C---:B------:R-:W-:Y:S01]  /*1920*/  IMAD.IADD R9, R10.reuse, 0x1, R8 ;  /* 0x000000010a097824 */ /* 0x040fe200078e0208 */
[----:B------:R-:W-:-:S02]  /*1930*/  IADD3 R7, R10, -0x10, RZ ;  /* 0xfffffff00a077810 */ /* 0x000fc40007ffe0ff */
[----:B------:R-:W-:Y:S01]  /*1940*/  @P0 IADD3 R7, R10, 0x10, RZ ;  /* 0x000000100a070810 */ /* 0x000fe20007ffe0ff */
[----:B------:R-:W-:Y:S01]  /*1950*/  IMAD.IADD R2, R9, 0x1, R6 ;  /* 0x0000000109027824 */ /* 0x000fe200078e0206 */
[----:B------:R-:W-:Y:S01]  /*1960*/  STL [R1+0x44], R11 ;  /* 0x0000440b01007387 */ /* 0x000fe20000100800 */
[----:B------:R-:W-:Y:S02]  /*1970*/  IADD3 R207, R202, 0x5800, RZ ;  /* 0x00005800cacf7810 */ /* 0x000fe40007ffe0ff */
[----:B------:R-:W-:Y:S01]  /*1980*/  IMAD.IADD R4, R6, 0x1, R7 ;  /* 0x0000000106047824 */ /* 0x000fe200078e0207 */
[----:B------:R-:W-:Y:S01]  /*1990*/  STL [R1+0x34], R9 ;  /* 0x0000340901007387 */ /* 0x000fe20000100800 */
[C---:B------:R-:W-:Y:S02]  /*19a0*/  IADD3 R206, R202.reuse, 0x6000, RZ ;  /* 0x00006000cace7810 */ /* 0x040fe40007ffe0ff */
[C---:B------:R-:W-:Y:S01]  /*19b0*/  IADD3 R205, R202.reuse, 0x6800, RZ ;  /* 0x00006800cacd7810 */ /* 0x040fe20007ffe0ff */
[----:B------:R1:W-:Y:S01]  /*19c0*/  STL [R1+0x40], R2 ;  /* 0x0000400201007387 */ /* 0x0003e20000100800 */
[----:B------:R-:W-:-:S02]  /*19d0*/  IADD3 R204, R202, 0x7000, RZ ;  /* 0x00007000cacc7810 */ /* 0x000fc40007ffe0ff */
[----:B------:R-:W-:Y:S01]  /*19e0*/  IADD3 R203, R202, 0x7800, RZ ;  /* 0x00007800cacb7810 */ /* 0x000fe20007ffe0ff */
[----:B------:R-:W-:Y:S04]  /*19f0*/  STL [R1+0x2c], R7 ;  /* 0x00002c0701007387 */ /* 0x000fe80000100800 */
[----:B------:R-:W-:Y:S01]  /*1a00*/  STL [R1+0x3c], R4 ;  /* 0x00003c0401007387 */ /* 0x000fe20000100800 */
[----:B-1----:R-:W-:-:S05]  /*1a10*/  IMAD.IADD R2, R8, 0x1, R7 ;  /* 0x0000000108027824 */ /* 0x002fca00078e0207 */
[----:B------:R1:W-:Y:S02]  /*1a20*/  STL [R1+0x30], R2 ;  /* 0x0000300201007387 */ /* 0x0003e40000100800 */
[----:B-1----:R-:W-:-:S05]  /*1a30*/  IMAD.IADD R2, R2, 0x1, R6 ;  /* 0x0000000102027824 */ /* 0x002fca00078e0206 */
[----:B------:R1:W-:Y:S02]  /*1a40*/  STL [R1+0x38], R2 ;  /* 0x0000380201007387 */ /* 0x0003e40000100800 */
.L_x_4360:
[----:B------:R-:W-:Y:S01]  /*1a50*/  ISETP.NE.U32.AND P0, PT, RZ, c[0x0][0x370], PT ;  /* 0x0000dc00ff007a0c */ /* 0x000fe20003f05070 */
[----:B------:R-:W-:Y:S01]  /*1a60*/  IMAD.MOV.U32 R14, RZ, RZ, 0x4 ;  /* 0x00000004ff0e7424 */ /* 0x000fe200078e00ff */
[----:B------:R-:W-:Y:S01]  /*1a70*/  ISETP.NE.U32.AND P2, PT, RZ, c[0x0][0x360], PT ;  /* 0x0000d800ff007a0c */ /* 0x000fe20003f45070 */
[----:B------:R-:W-:Y:S01]  /*1a80*/  CS2R R4, SRZ ;  /* 0x0000000000047805 */ /* 0x000fe2000001ff00 */
[----:B------:R-:W-:Y:S01]  /*1a90*/  ISETP.NE.AND.EX P1, PT, RZ, c[0x0][0x374], PT, P0 ;  /* 0x0000dd00ff007a0c */ /* 0x000fe20003f25300 */
[----:B------:R-:W-:Y:S01]  /*1aa0*/  IMAD.MOV.U32 R12, RZ, RZ, RZ ;  /* 0x000000ffff0c7224 */ /* 0x000fe200078e00ff */
[----:B------:R-:W-:Y:S01]  /*1ab0*/  ISETP.NE.AND.EX P0, PT, RZ, c[0x0][0x364], PT, P2 ;  /* 0x0000d900ff007a0c */ /* 0x000fe20003f05320 */
[CC--:B------:R-:W-:Y:S01]  /*1ac0*/  IMAD.WIDE R6, R247.reuse, R14.reuse, c[0x0][0x348] ;  /* 0x0000d200f7067625 */ /* 0x0c0fe200078e020e */
[----:B------:R-:W-:Y:S02]  /*1ad0*/  ISETP.NE.U32.AND P3, PT, RZ, c[0x0][0x348], PT ;  /* 0x0000d200ff007a0c */ /* 0x000fe40003f65070 */
[----:B------:R-:W-:Y:S01]  /*1ae0*/  ISETP.NE.U32.AND P6, PT, RZ, c[0x0][0x350], PT ;  /* 0x0000d400ff007a0c */ /* 0x000fe20003fc5070 */
[----:B-1----:R-:W-:Y:S01]  /*1af0*/  IMAD.WIDE R2, R247, R14, c[0x0][0x350] ;  /* 0x0000d400f7027625 */ /* 0x002fe200078e020e */
[----:B------:R-:W-:-:S02]  /*1b00*/  ISETP.NE.AND.EX P3, PT, RZ, c[0x0][0x34c], PT, P3 ;  /* 0x0000d300ff007a0c */ /* 0x000fc40003f65330 */
[----:B------:R-:W-:-:S03]  /*1b10*/  ISETP.NE.AND.EX P6, PT, RZ, c[0x0][0x354], PT, P6 ;  /* 0x0000d500ff007a0c */ /* 0x000fc60003fc5360 */
[----:B------:R-:W-:-:S04]  /*1b20*/  @P1 IMAD.WIDE R10, R247, R14, c[0x0][0x370] ;  /* 0x0000dc00f70a1625 */ /* 0x000fc800078e020e */
[----:B------:R-:W-:Y:S01]  /*1b30*/  @P0 IMAD.WIDE R8, R247, R14, c[0x0][0x360] ;  /* 0x0000d800f7080625 */ /* 0x000fe200078e020e */
[----:B------:R1:W5:Y:S04]  /*1b40*/  @P1 LDG.E R4, [R10.64] ;  /* 0x000000060a041981 */ /* 0x000368000c1e1900 */
[----:B------:R1:W5:Y:S04]  /*1b50*/  @P0 LDG.E R241, [R8.64] ;  /* 0x0000000608f10981 */ /* 0x000368000c1e1900 */
[----:B------:R1:W5:Y:S04]  /*1b60*/  @P3 LDG.E R12, [R6.64] ;  /* 0x00000006060c3981 */ /* 0x000368000c1e1900 */
[----:B------:R1:W5:Y:S01]  /*1b70*/  @P6 LDG.E R5, [R2.64] ;  /* 0x0000000602056981 */ /* 0x000362000c1e1900 */
[----:B------:R-:W-:Y:S01]  /*1b80*/  LOP3.LUT R122, R246, 0xffff, RZ, 0xc0, !PT ;  /* 0x0000fffff67a7812 */ /* 0x000fe200078ec0ff */
[----:B------:R-:W-:Y:S04]  /*1b90*/  YIELD ;  /* 0x0000000000007946 */ /* 0x000fe80003800000 */
[----:B------:R1:W-:Y:S01]  /*1ba0*/  STL [R1+0x18], R122 ;  /* 0x0000187a01007387 */ /* 0x0003e20000100800 */
[----:B------:R-:W-:Y:S05]  /*1bb0*/  @P0 BRA `(.L_x_4232) ;  /* 0x0000005000000947 */ /* 0x000fea0003800000 */
[----:B-----5:R-:W-:Y:S01]  /*1bc0*/  MOV R241, c[0x0][0x168] ;  /* 0x00005a0000f17a02 */ /* 0x020fe20000000f00 */
[----:B------:R-:W-:Y:S05]  /*1bd0*/  @!P3 BRA `(.L_x_4232) ;  /* 0x000000300000b947 */ /* 0x000fea0003800000 */
[----:B-1----:R-:W2:Y:S04]  /*1be0*/  LDG.E R8, [R6.64] ;  /* 0x0000000606087981 */ /* 0x002ea8000c1e1900 */
[----:B------:R-:W2:Y:S02]  /*1bf0*/  LDG.E R0, [R6.64+0x4] ;  /* 0x0000040606007981 */ /* 0x000ea4000c1e1900 */
[----:B--2---:R-:W-:-:S02]  /*1c00*/  IADD3 R241, -R8, R0, RZ ;  /* 0x0000000008f17210 */ /* 0x004fc40007ffe1ff */
.L_x_4232:
[----:B------:R-:W-:-:S04]  /*1c10*/  ISETP.NE.U32.AND P0, PT, RZ, c[0x0][0x368], PT ;  /* 0x0000da00ff007a0c */ /* 0x000fc80003f05070 */
[----:B------:R-:W-:-:S13]  /*1c20*/  ISETP.NE.AND.EX P0, PT, RZ, c[0x0][0x36c], PT, P0 ;  /* 0x0000db00ff007a0c */ /* 0x000fda0003f05300 */
[----:B------:R-:W-:Y:S05]  /*1c30*/  @!P0 BRA `(.L_x_4233) ;  /* 0x0000003000008947 */ /* 0x000fea0003800000 */
[----:B-1----:R-:W-:-:S05]  /*1c40*/  IMAD.WIDE R2, R247, R14, c[0x0][0x368] ;  /* 0x0000da00f7027625 */ /* 0x002fca00078e020e */
[----:B------:R1:W5:Y:S01]  /*1c50*/  LDG.E R0, [R2.64] ;  /* 0x0000000602007981 */ /* 0x000362000c1e1900 */
[----:B------:R-:W-:Y:S05]  /*1c60*/  BRA `(.L_x_4234) ;  /* 0x0000005000007947 */ /* 0x000fea0003800000 */
.L_x_4233:
[----:B------:R-:W-:Y:S01]  /*1c70*/  MOV R0, c[0x0][0x1d0] ;  /* 0x0000740000007a02 */ /* 0x000fe20000000f00 */
[----:B------:R-:W-:Y:S05]  /*1c80*/  @!P6 BRA `(.L_x_4234) ;  /* 0x000000300000e947 */ /* 0x000fea0003800000 */
[----:B-1----:R-:W2:Y:S04]  /*1c90*/  LDG.E R6, [R2.64] ;  /* 0x0000000602067981 */ /* 0x002ea8000c1e1900 */
[----:B------:R-:W2:Y:S02]  /*1ca0*/  LDG.E R0, [R2.64+0x4] ;  /* 0x0000040602007981 */ /* 0x000ea4000c1e1900 */
[----:B--2---:R-:W-:Y:S02]  /*1cb0*/  IADD3 R0, -R6, R0, RZ ;  /* 0x0000000006007210 */ /* 0x004fe40007ffe1ff */
.L_x_4234:
[----:B-1----:R-:W-:Y:S01]  /*1cc0*/  IMAD.MOV.U32 R2, RZ, RZ, c[0x0][0x2c4] ;  /* 0x0000b100ff027624 */ /* 0x002fe200078e00ff */
[----:B------:R-:W-:Y:S01]  /*1cd0*/  LOP3.LUT R252, R252, 0xfffffff7, RZ, 0xc0, !PT ;  /* 0xfffffff7fcfc7812 */ /* 0x000fe200078ec0ff */
[----:B------:R-:W-:-:S02]  /*1ce0*/  IMAD.SHL.U32 R243, R245, 0x80, RZ ;  /* 0x00000080f5f37824 */ /* 0x000fc400078e00ff */
[----:B------:R-:W-:Y:S01]  /*1cf0*/  IMAD.MOV.U32 R8, RZ, RZ, c[0x0][0x32c] ;  /* 0x0000cb00ff087624 */ /* 0x000fe200078e00ff */
[----:B------:R-:W-:Y:S01]  /*1d00*/  ISETP.NE.AND P4, PT, R2, 0x1, PT ;  /* 0x000000010200780c */ /* 0x000fe20003f85270 */
[--C-:B-----5:R-:W-:Y:S01]  /*1d10*/  IMAD.IADD R240, R0, 0x1, -R4.reuse ;  /* 0x0000000100f07824 */ /* 0x120fe200078e0a04 */
[----:B------:R-:W-:Y:S01]  /*1d20*/  IADD3 R2, R243, 0x7f, RZ ;  /* 0x0000007ff3027810 */ /* 0x000fe20007ffe0ff */
[----:B------:R-:W-:Y:S01]  /*1d30*/  IMAD.IADD R13, R5, 0x1, R4 ;  /* 0x00000001050d7824 */ /* 0x000fe200078e0204 */
[----:B------:R-:W-:-:S03]  /*1d40*/  ISETP.GE.AND P1, PT, R8, 0x1, PT ;  /* 0x000000010800780c */ /* 0x000fc60003f26270 */
[----:B------:R-:W-:-:S06]  /*1d50*/  IMAD.MOV.U32 R0, RZ, RZ, R2 ;  /* 0x000000ffff007224 */ /* 0x000fcc00078e0002 */
[----:B------:R-:W-:Y:S01]  /*1d60*/  @P4 IMAD.HI.U32 R3, R2, c[0x0][0x2c8], RZ ;  /* 0x0000b20002034a27 */ /* 0x000fe200078e00ff */
[----:B------:R-:W-:Y:S02]  /*1d70*/  IADD3 R2, R240, 0x1, -R241 ;  /* 0x00000001f0027810 */ /* 0x000fe40007ffe8f1 */
[----:B------:R-:W-:Y:S02]  /*1d80*/  @P4 LOP3.LUT R252, R252, 0x8, RZ, 0xfc, !PT ;  /* 0x00000008fcfc4812 */ /* 0x000fe400078efcff */
[----:B------:R-:W-:Y:S02]  /*1d90*/  @P4 SHF.R.U32.HI R0, RZ, c[0x0][0x2cc], R3 ;  /* 0x0000b300ff004a19 */ /* 0x000fe40000011603 */
[----:B------:R-:W-:-:S03]  /*1da0*/  LOP3.LUT R252, R252, 0xffffffef, RZ, 0xc0, !PT ;  /* 0xffffffeffcfc7812 */ /* 0x000fc600078ec0ff */
[----:B------:R-:W-:Y:S01]  /*1db0*/  IMAD.IADD R0, R2, 0x1, R0 ;  /* 0x0000000102007824 */ /* 0x000fe200078e0200 */
[----:B------:R-:W-:-:S04]  /*1dc0*/  @P1 LOP3.LUT R252, R252, 0x10, RZ, 0xfc, !PT ;  /* 0x00000010fcfc1812 */ /* 0x000fc800078efcff */
        /* <DEDUP_REMOVED lines=12> */
.L_x_4237:
[----:B------:R-:W-:-:S13]  /*1e90*/  ISETP.NE.AND P0, PT, R8, 0x1, PT ;  /* 0x000000010800780c */ /* 0x000fda0003f05270 */
[----:B------:R-:W-:-:S05]  /*1ea0*/  @P0 IMAD.HI.U32 R0, R2, c[0x0][0x330], RZ ;  /* 0x0000cc0002000a27 */ /* 0x000fca00078e00ff */
[----:B------:R-:W-:Y:S02]  /*1eb0*/  @P0 SHF.R.U32.HI R2, RZ, c[0x0][0x334], R0 ;  /* 0x0000cd00ff020a19 */ /* 0x000fe40000011600 */
.L_x_4238:
[----:B------:R-:W-:Y:S05]  /*1ec0*/  BSYNC B0 ;  /* 0x0000000000007941 */ /* 0x000fea0003800000 */
.L_x_4236:
[----:B------:R-:W-:-:S05]  /*1ed0*/  IMAD R2, R2, R8, c[0x0][0x32c] ;  /* 0x0000cb0002027624 */ /* 0x000fca00078e0208 */
[----:B------:R-:W-:-:S04]  /*1ee0*/  IMNMX R3, R3, R2, PT ;  /* 0x0000000203037217 */ /* 0x000fc80003800200 */
.L_x_4235:
        /* <DEDUP_REMOVED lines=12> */
[----:B------:R-:W-:Y:S02]  /*1fb0*/  SHF.R.S32.HI R7, RZ, 0x6, R2 ;  /* 0x00000006ff077819 */ /* 0x000fe40000011402 */
        /* <DEDUP_REMOVED lines=12> */
.L_x_4241:
[----:B------:R-:W-:-:S13]  /*2080*/  ISETP.NE.AND P0, PT, R8, 0x1, PT ;  /* 0x000000010800780c */ /* 0x000fda0003f05270 */
[----:B------:R-:W-:-:S05]  /*2090*/  @P0 IMAD.HI.U32 R3, R0, c[0x0][0x330], RZ ;  /* 0x0000cc0000030a27 */ /* 0x000fca00078e00ff */
[----:B------:R-:W-:Y:S02]  /*20a0*/  @P0 SHF.R.U32.HI R0, RZ, c[0x0][0x334], R3 ;  /* 0x0000cd00ff000a19 */ /* 0x000fe40000011603 */
.L_x_4242:
[----:B------:R-:W-:Y:S05]  /*20b0*/  BSYNC B0 ;  /* 0x0000000000007941 */ /* 0x000fea0003800000 */
.L_x_4240:
[----:B------:R-:W-:-:S05]  /*20c0*/  IMAD R0, R0, c[0x0][0x32c], RZ ;  /* 0x0000cb0000007a24 */ /* 0x000fca00078e02ff */
[----:B------:R-:W-:-:S04]  /*20d0*/  IMNMX R2, R2, R0, !PT ;  /* 0x0000000002027217 */ /* 0x000fc80007800200 */
.L_x_4239:
[----:B------:R-:W-:Y:S01]  /*20e0*/  SHF.R.S32.HI R0, RZ, 0x1f, R2 ;  /* 0x0000001fff007819 */ /* 0x000fe20000011402 */
[----:B------:R-:W-:Y:S01]  /*20f0*/  BSSY B0, `(.L_x_4243) ;  /* 0x000002e000007945 */ /* 0x000fe20003800000 */
[----:B------:R-:W-:Y:S02]  /*2100*/  LOP3.LUT R3, R246, 0xff000000, RZ, 0xc0, !PT ;  /* 0xff000000f6037812 */ /* 0x000fe400078ec0ff */
        /* <DEDUP_REMOVED lines=44> */
.L_x_4244:
[----:B------:R-:W-:Y:S05]  /*23d0*/  BSYNC B0 ;  /* 0x0000000000007941 */ /* 0x000fea0003800000 */
.L_x_4243:
        /* <DEDUP_REMOVED lines=73> */
[----:B------:R-:W3:Y:S01]  /*2870*/  LDL.64 R118, [R1] ;  /* 0x0000000001767983 */ /* 0x000ee20000100a00 */
[----:B------:R-:W-:-:S03]  /*2880*/  ISETP.NE.AND.EX P0, PT, RZ, c[0x0][0x344], PT, P0 ;  /* 0x0000d100ff007a0c */ /* 0x000fc60003f05300 */
[----:B------:R-:W4:Y:S04]  /*2890*/  LDL R114, [R1+0xc] ;  /* 0x00000c0001727983 */ /* 0x000f280000100800 */
[----:B------:R-:W5:Y:S04]  /*28a0*/  LDL R19, [R1+0x8] ;  /* 0x0000080001137983 */ /* 0x000f680000100800 */
[----:B------:R-:W5:Y:S02]  /*28b0*/  LDL R18, [R1+0x10] ;  /* 0x0000100001127983 */ /* 0x000f640000100800 */
[----:B------:R-:W-:-:S05]  /*28c0*/  @P0 IMAD.WIDE R2, R247, R14, c[0x0][0x340] ;  /* 0x0000d000f7020625 */ /* 0x000fca00078e020e */
[----:B-1----:R1:W5:Y:S01]  /*28d0*/  @P0 LDG.E R15, [R2.64] ;  /* 0x00000006020f0981 */ /* 0x002362000c1e1900 */
[----:B------:R-:W-:Y:S02]  /*28e0*/  SHF.R.S32.HI R0, RZ, 0x1f, R12 ;  /* 0x0000001fff007819 */ /* 0x000fe4000001140c */
        /* <DEDUP_REMOVED lines=23> */
[----:B------:R-:W-:Y:S01]  /*2a60*/  IMAD R17, R2, c[0x0][0x20c], R3 ;  /* 0x0000830002117a24 */ /* 0x000fe200078e0203 */
[----:B------:R-:W-:Y:S02]  /*2a70*/  IADD3 R3, R5, R11, RZ ;  /* 0x0000000b05037210 */ /* 0x000fe40007ffe0ff */
[----:B------:R-:W-:Y:S02]  /*2a80*/  LOP3.LUT R252, R252, 0xfffffffb, RZ, 0xc0, !PT ;  /* 0xfffffffbfcfc7812 */ /* 0x000fe400078ec0ff */
[----:B------:R-:W-:-:S02]  /*2a90*/  IADD3 R88, R222, -0x1, RZ ;  /* 0xffffffffde587810 */ /* 0x000fc40007ffe0ff */
[----:B--2---:R-:W-:-:S05]  /*2aa0*/  IADD3 R6, R9, R243, RZ ;  /* 0x000000f309067210 */ /* 0x004fca0007ffe0ff */
[----:B------:R-:W-:-:S04]  /*2ab0*/  @P4 IMAD.HI.U32 R8, R6, c[0x0][0x2c8], RZ ;  /* 0x0000b20006084a27 */ /* 0x000fc800078e00ff */
[----:B------:R-:W-:Y:S01]  /*2ac0*/  IMAD.MOV.U32 R0, RZ, RZ, R6 ;  /* 0x000000ffff007224 */ /* 0x000fe200078e0006 */
[----:B------:R-:W-:Y:S01]  /*2ad0*/  @P4 SHF.R.U32.HI R0, RZ, c[0x0][0x2cc], R8 ;  /* 0x0000b300ff004a19 */ /* 0x000fe20000011608 */
[----:B---3--:R-:W-:Y:S01]  /*2ae0*/  IMAD.WIDE.U32 R8, R2, c[0x0][0x1e0], R118 ;  /* 0x0000780002087a25 */ /* 0x008fe200078e0076 */
[----:B----4-:R-:W-:-:S03]  /*2af0*/  ISETP.GE.AND P4, PT, R114, c[0x0][0x1d4], PT ;  /* 0x0000750072007a0c */ /* 0x010fc60003f86270 */
[----:B------:R-:W-:Y:S01]  /*2b00*/  IMAD.WIDE.U32 R12, R2, c[0x0][0x208], R118 ;  /* 0x00008200020c7a25 */ /* 0x000fe200078e0076 */
[----:B------:R-:W-:-:S03]  /*2b10*/  SHF.R.S32.HI R2, RZ, 0x1f, R0 ;  /* 0x0000001fff027819 */ /* 0x000fc60000011400 */
[----:B------:R-:W-:Y:S02]  /*2b20*/  IMAD.MOV R7, RZ, RZ, -R0 ;  /* 0x000000ffff077224 */ /* 0x000fe400078e0a00 */
[----:B------:R-:W-:Y:S02]  /*2b30*/  IMAD R5, R2, c[0x0][0x1b0], RZ ;  /* 0x00006c0002057a24 */ /* 0x000fe400078e02ff */
[----:B------:R-:W-:Y:S01]  /*2b40*/  IMAD R10, R7, c[0x0][0x2c4], R6 ;  /* 0x0000b100070a7a24 */ /* 0x000fe200078e0206 */
[----:B------:R-:W-:Y:S01]  /*2b50*/  SEL R6, RZ, 0xffffffff, P4 ;  /* 0xffffffffff067807 */ /* 0x000fe20002000000 */
[----:B------:R-:W-:Y:S01]  /*2b60*/  IMAD.MOV.U32 R2, RZ, RZ, R4 ;  /* 0x000000ffff027224 */ /* 0x000fe200078e0004 */
[----:B------:R-:W-:Y:S01]  /*2b70*/  ISETP.GE.AND P5, PT, R118, c[0x0][0x1d4], PT ;  /* 0x0000750076007a0c */ /* 0x000fe20003fa6270 */
[C---:B------:R-:W-:Y:S02]  /*2b80*/  IMAD R5, R0.reuse, c[0x0][0x1b4], R5 ;  /* 0x00006d0000057a24 */ /* 0x040fe400078e0205 */
[----:B------:R-:W-:Y:S01]  /*2b90*/  IMAD.WIDE.U32 R2, R0, c[0x0][0x1b0], R2 ;  /* 0x00006c0000027a25 */ /* 0x000fe200078e0002 */
[----:B------:R-:W-:-:S02]  /*2ba0*/  SHF.R.S32.HI R0, RZ, 0x1f, R10 ;  /* 0x0000001fff007819 */ /* 0x000fc4000001140a */
[----:B------:R-:W-:Y:S01]  /*2bb0*/  SEL R4, RZ, 0x1, P5 ;  /* 0x00000001ff047807 */ /* 0x000fe20002800000 */
[----:B------:R-:W-:Y:S01]  /*2bc0*/  IMAD.SHL.U32 R6, R6, 0x2, RZ ;  /* 0x0000000206067824 */ /* 0x000fe200078e00ff */
[----:B------:R-:W-:Y:S01]  /*2bd0*/  IADD3 R9, R9, R16, RZ ;  /* 0x0000001009097210 */ /* 0x000fe20007ffe0ff */
[----:B------:R-:W-:Y:S01]  /*2be0*/  IMAD.IADD R5, R3, 0x1, R5 ;  /* 0x0000000103057824 */ /* 0x000fe200078e0205 */
[--C-:B-----5:R-:W-:Y:S01]  /*2bf0*/  @P0 SHF.R.S32.HI R3, RZ, 0x1f, R15.reuse ;  /* 0x0000001fff030819 */ /* 0x120fe2000001140f */
[----:B------:R-:W-:Y:S01]  /*2c00*/  IMAD R0, R0, c[0x0][0x1a8], RZ ;  /* 0x00006a0000007a24 */ /* 0x000fe200078e02ff */
[----:B------:R-:W-:Y:S01]  /*2c10*/  LOP3.LUT R16, R6, 0x2, R4, 0xe2, !PT ;  /* 0x0000000206107812 */ /* 0x000fe200078ee204 */
[----:B------:R-:W-:Y:S01]  /*2c20*/  IMAD.MOV.U32 R4, RZ, RZ, R2 ;  /* 0x000000ffff047224 */ /* 0x000fe200078e0002 */
[----:B------:R-:W-:Y:S01]  /*2c30*/  MOV R6, R12 ;  /* 0x0000000c00067202 */ /* 0x000fe20000000f00 */
[----:B------:R-:W-:Y:S01]  /*2c40*/  @P0 IMAD.MOV.U32 R2, RZ, RZ, R15 ;  /* 0x000000ffff020224 */ /* 0x000fe200078e000f */
[----:B------:R-:W-:Y:S01]  /*2c50*/  @!P0 MOV R2, R247 ;  /* 0x000000f700028202 */ /* 0x000fe20000000f00 */
[----:B------:R-:W-:-:S02]  /*2c60*/  @!P0 IMAD.MOV.U32 R3, RZ, RZ, R14 ;  /* 0x000000ffff038224 */ /* 0x000fc400078e000e */
[----:B------:R-:W-:Y:S02]  /*2c70*/  IMAD.IADD R7, R13, 0x1, R17 ;  /* 0x000000010d077824 */ /* 0x000fe400078e0211 */
        /* <DEDUP_REMOVED lines=9> */
[C---:B------:R-:W-:Y:S01]  /*2d10*/  ISETP.GE.AND P1, PT, R19.reuse, c[0x0][0x198], PT ;  /* 0x0000660013007a0c */ /* 0x040fe20003f26270 */
[----:B------:R-:W-:Y:S01]  /*2d20*/  IMAD.WIDE.U32 R4, R122, c[0x0][0x1e8], R8 ;  /* 0x00007a007a047a25 */ /* 0x000fe200078e0008 */
[----:B------:R-:W-:-:S03]  /*2d30*/  ISETP.GE.AND P3, PT, R19, c[0x0][0x1d4], PT ;  /* 0x0000750013007a0c */ /* 0x000fc60003f66270 */
[----:B------:R-:W-:-:S06]  /*2d40*/  IMAD R6, R0, c[0x0][0x1f0], RZ ;  /* 0x00007c0000067a24 */ /* 0x000fcc00078e02ff */
[----:B------:R-:W-:Y:S02]  /*2d50*/  @P0 LOP3.LUT R252, R252, 0x4, RZ, 0xfc, !PT ;  /* 0x00000004fcfc0812 */ /* 0x000fe400078efcff */
[----:B------:R-:W-:Y:S02]  /*2d60*/  ISETP.GE.AND P0, PT, R18, c[0x0][0x198], PT ;  /* 0x0000660012007a0c */ /* 0x000fe40003f06270 */
[----:B------:R-:W-:Y:S01]  /*2d70*/  LOP3.LUT R252, R252, 0xfffffffe, RZ, 0xc0, !PT ;  /* 0xfffffffefcfc7812 */ /* 0x000fe200078ec0ff */
[----:B------:R-:W-:Y:S01]  /*2d80*/  IMAD R3, R122, c[0x0][0x214], R3 ;  /* 0x000085007a037a24 */ /* 0x000fe200078e0203 */
[----:B------:R-:W-:Y:S01]  /*2d90*/  ISETP.GE.AND P2, PT, R18, c[0x0][0x1d4], PT ;  /* 0x0000750012007a0c */ /* 0x000fe20003f46270 */
[----:B------:R-:W-:Y:S01]  /*2da0*/  IMAD R0, R0, c[0x0][0x218], RZ ;  /* 0x0000860000007a24 */ /* 0x000fe200078e02ff */
[----:B------:R-:W-:Y:S01]  /*2db0*/  LOP3.LUT R252, R252, 0xfffffffd, RZ, 0xc0, !PT ;  /* 0xfffffffdfcfc7812 */ /* 0x000fe200078ec0ff */
[----:B------:R-:W-:Y:S01]  /*2dc0*/  IMAD R5, R122, c[0x0][0x1ec], R5 ;  /* 0x00007b007a057a24 */ /* 0x000fe200078e0205 */
[----:B------:R-:W-:Y:S01]  /*2dd0*/  SEL R8, RZ, 0x4, P3 ;  /* 0x00000004ff087807 */ /* 0x000fe20001800000 */
[----:B------:R-:W-:Y:S01]  /*2de0*/  IMAD.WIDE.U32 R232, R12, c[0x0][0x218], R2 ;  /* 0x000086000ce87a25 */ /* 0x000fe200078e0002 */
[----:B------:R-:W-:-:S02]  /*2df0*/  SEL R7, RZ, 0x8, P2 ;  /* 0x00000008ff077807 */ /* 0x000fc40001000000 */
[----:B------:R-:W-:Y:S01]  /*2e00*/  @P1 LOP3.LUT R252, R252, 0x2, RZ, 0xfc, !PT ;  /* 0x00000002fcfc1812 */ /* 0x000fe200078efcff */
[C---:B------:R-:W-:Y:S02]  /*2e10*/  IMAD R0, R12.reuse, c[0x0][0x21c], R0 ;  /* 0x000087000c007a24 */ /* 0x040fe400078e0200 */
[----:B------:R-:W-:-:S04]  /*2e20*/  IMAD.WIDE.U32 R230, R12, c[0x0][0x1f0], R4 ;  /* 0x00007c000ce67a25 */ /* 0x000fc800078e0004 */
[----:B------:R-:W-:Y:S01]  /*2e30*/  IMAD R2, R12, c[0x0][0x1f4], R6 ;  /* 0x00007d000c027a24 */ /* 0x000fe200078e0206 */
[----:B------:R-:W-:Y:S02]  /*2e40*/  LOP3.LUT R32, R7, R16, R8, 0xfe, !PT ;  /* 0x0000001007207212 */ /* 0x000fe400078efe08 */
[----:B------:R-:W-:Y:S01]  /*2e50*/  ISETP.GE.AND P6, PT, R118, c[0x0][0x198], PT ;  /* 0x0000660076007a0c */ /* 0x000fe20003fc6270 */
[----:B------:R-:W-:Y:S01]  /*2e60*/  IMAD.IADD R229, R231, 0x1, R2 ;  /* 0x00000001e7e57824 */ /* 0x000fe200078e0202 */
[----:B------:R-:W-:Y:S02]  /*2e70*/  IADD3 R12, R115, R243, RZ ;  /* 0x000000f3730c7210 */ /* 0x000fe40007ffe0ff */
[----:B------:R-:W-:Y:S02]  /*2e80*/  IADD3 R234, R233, R0, RZ ;  /* 0x00000000e9ea7210 */ /* 0x000fe40007ffe0ff */
[----:B------:R-:W-:Y:S01]  /*2e90*/  @P0 LOP3.LUT R252, R252, 0x1, RZ, 0xfc, !PT ;  /* 0x00000001fcfc0812 */ /* 0x000fe200078efcff */
[----:B------:R-:W-:Y:S05]  /*2ea0*/  BRA.DIV ~URZ, `(.L_x_4246) ;  /* 0x000157027f007947 */ /* 0x000fea000b800000 */
[----:B------:R1:W2:Y:S02]  /*2eb0*/  SHFL.IDX PT, R4, R14, RZ, 0x181f ;  /* 0x00181fff0e047589 */ /* 0x0002a400000e0000 */
.L_x_4365:
[----:B------:R-:W-:Y:S05]  /*2ec0*/  BRA.DIV ~URZ, `(.L_x_4247) ;  /* 0x000157527f007947 */ /* 0x000fea000b800000 */
[----:B------:R3:W4:Y:S02]  /*2ed0*/  SHFL.IDX PT, R0, R15, RZ, 0x181f ;  /* 0x00181fff0f007589 */ /* 0x00072400000e0000 */
.L_x_4366:
        /* <DEDUP_REMOVED lines=9> */
[----:B------:R-:W2:Y:S04]  /*2f70*/  LDL R16, [R1+0x10] ;  /* 0x0000100001107983 */ /* 0x000ea80000100800 */
[----:B------:R-:W2:Y:S01]  /*2f80*/  LDL R17, [R1+0x1c] ;  /* 0x00001c0001117983 */ /* 0x000ea20000100800 */
[----:B------:R-:W-:-:S02]  /*2f90*/  P2R R5, PR, RZ, 0x4 ;  /* 0x00000004ff057803 */ /* 0x000fc40000000000 */
[C---:B------:R-:W-:Y:S02]  /*2fa0*/  LOP3.LUT P2, RZ, R252.reuse, 0x4, RZ, 0xc0, !PT ;  /* 0x00000004fcff7812 */ /* 0x040fe4000784c0ff */
[----:B------:R-:W-:Y:S02]  /*2fb0*/  LOP3.LUT P1, RZ, R252, 0x1, RZ, 0xc0, !PT ;  /* 0x00000001fcff7812 */ /* 0x000fe4000782c0ff */
        /* <DEDUP_REMOVED lines=8> */
[----:B--2---:R-:W-:-:S03]  /*3040*/  LEA R6, P0, R2, R0, 0x1 ;  /* 0x0000000002067211 */ /* 0x004fc600078008ff */
[----:B------:R3:W-:Y:S01]  /*3050*/  LDGSTS.E.BYPASS.LTC128B.128 [R223+0x14100], [R8.64], !P2 ;  /* 0x1410000008df7fae */ /* 0x0007e2000d101d46 */
[----:B------:R-:W-:Y:S02]  /*3060*/  LEA.HI.X R7, R2, R4, R3, 0x1, P0 ;  /* 0x0000000402077211 */ /* 0x000fe400000f0c03 */
[----:B------:R-:W-:-:S04]  /*3070*/  LEA R2, P0, R16, R0, 0x1 ;  /* 0x0000000010027211 */ /* 0x000fc800078008ff */
[----:B------:R-:W-:Y:S02]  /*3080*/  LEA.HI.X R3, R16, R4, R17, 0x1, P0 ;  /* 0x0000000410037211 */ /* 0x000fe400000f0c11 */
[----:B------:R-:W-:-:S13]  /*3090*/  LOP3.LUT P0, RZ, R252, 0x2, RZ, 0xc0, !PT ;  /* 0x00000002fcff7812 */ /* 0x000fda000780c0ff */
[----:B------:R3:W-:Y:S04]  /*30a0*/  LDGSTS.E.BYPASS.LTC128B.128 [R223+0x18100], [R6.64], !P0 ;  /* 0x1810000006df7fae */ /* 0x0007e8000c101d46 */
[----:B------:R3:W-:Y:S01]  /*30b0*/  LDGSTS.E.BYPASS.LTC128B.128 [R223+0x1c100], [R2.64], !P1 ;  /* 0x1c10000002df7fae */ /* 0x0007e2000c901d46 */
[----:B------:R-:W-:-:S08]  /*30c0*/  ISETP.NE.AND P2, PT, R5, RZ, PT ;  /* 0x000000ff0500720c */ /* 0x000fd00003f45270 */
.L_x_4249:
[----:B------:R-:W-:Y:S05]  /*30d0*/  BSYNC B0 ;  /* 0x0000000000007941 */ /* 0x000fea0003800000 */
.L_x_4248:
[----:B------:R-:W-:Y:S05]  /*30e0*/  BRA.DIV ~URZ, `(.L_x_4250) ;  /* 0x000155927f007947 */ /* 0x000fea000b800000 */
[----:B--2---:R2:W1:Y:S04]  /*30f0*/  SHFL.IDX PT, R4, R14, 0x1, 0x181f ;  /* 0x00381f000e047f89 */ /* 0x00446800000e0000 */
[----:B----4-:R2:W4:Y:S02]  /*3100*/  SHFL.IDX PT, R0, R15, 0x1, 0x181f ;  /* 0x00381f000f007f89 */ /* 0x01052400000e0000 */
.L_x_4367:
        /* <DEDUP_REMOVED lines=9> */
[----:B------:R-:W4:Y:S04]  /*31a0*/  LDL R16, [R1+0x10] ;  /* 0x0000100001107983 */ /* 0x000f280000100800 */
[----:B------:R-:W4:Y:S01]  /*31b0*/  LDL R17, [R1+0x1c] ;  /* 0x00001c0001117983 */ /* 0x000f220000100800 */
[----:B------:R-:W-:-:S02]  /*31c0*/  P2R R5, PR, RZ, 0x4 ;  /* 0x00000004ff057803 */ /* 0x000fc40000000000 */
[C---:B------:R-:W-:Y:S02]  /*31d0*/  LOP3.LUT P2, RZ, R252.reuse, 0x4, RZ, 0xc0, !PT ;  /* 0x00000004fcff7812 */ /* 0x040fe4000784c0ff */
[----:B------:R-:W-:Y:S02]  /*31e0*/  LOP3.LUT P1, RZ, R252, 0x1, RZ, 0xc0, !PT ;  /* 0x00000001fcff7812 */ /* 0x000fe4000782c0ff */
        /* <DEDUP_REMOVED lines=8> */
[----:B----4-:R-:W-:-:S03]  /*3270*/  LEA R6, P0, R3, R0, 0x1 ;  /* 0x0000000003067211 */ /* 0x010fc600078008ff */
        /* <DEDUP_REMOVED lines=8> */
.L_x_4252:
[----:B------:R-:W-:Y:S05]  /*3300*/  BSYNC B0 ;  /* 0x0000000000007941 */ /* 0x000fea0003800000 */
.L_x_4251:
[----:B------:R-:W-:Y:S05]  /*3310*/  BRA.DIV ~URZ, `(.L_x_4253) ;  /* 0x000154227f007947 */ /* 0x000fea000b800000 */
[----:B-1----:R1:W3:Y:S02]  /*3320*/  SHFL.IDX PT, R4, R14, 0x2, 0x181f ;  /* 0x00581f000e047f89 */ /* 0x0022e400000e0000 */
.L_x_4368:
[----:B------:R-:W-:Y:S05]  /*3330*/  BRA.DIV ~URZ, `(.L_x_4254) ;  /* 0x000154727f007947 */ /* 0x000fea000b800000 */
[----:B----4-:R4:W1:Y:S02]  /*3340*/  SHFL.IDX PT, R0, R15, 0x2, 0x181f ;  /* 0x00581f000f007f89 */ /* 0x01086400000e0000 */
.L_x_4369:
        /* <DEDUP_REMOVED lines=9> */
[----:B------:R-:W3:Y:S04]  /*33e0*/  LDL R16, [R1+0x10] ;  /* 0x0000100001107983 */ /* 0x000ee80000100800 */
[----:B------:R-:W3:Y:S01]  /*33f0*/  LDL R17, [R1+0x1c] ;  /* 0x00001c0001117983 */ /* 0x000ee20000100800 */
[----:B------:R-:W-:-:S02]  /*3400*/  P2R R5, PR, RZ, 0x4 ;  /* 0x00000004ff057803 */ /* 0x000fc40000000000 */
[C---:B------:R-:W-:Y:S02]  /*3410*/  LOP3.LUT P2, RZ, R252.reuse, 0x4, RZ, 0xc0, !PT ;  /* 0x00000004fcff7812 */ /* 0x040fe4000784c0ff */
[----:B------:R-:W-:Y:S02]  /*3420*/  LOP3.LUT P1, RZ, R252, 0x1, RZ, 0xc0, !PT ;  /* 0x00000001fcff7812 */ /* 0x000fe4000782c0ff */
        /* <DEDUP_REMOVED lines=8> */
[----:B---3--:R-:W-:-:S03]  /*34b0*/  LEA R6, P0, R3, R0, 0x1 ;  /* 0x0000000003067211 */ /* 0x008fc600078008ff */
        /* <DEDUP_REMOVED lines=8> */
.L_x_4256:
[----:B------:R-:W-:Y:S05]  /*3540*/  BSYNC B0 ;  /* 0x0000000000007941 */ /* 0x000fea0003800000 */
.L_x_4255:
[----:B------:R-:W-:Y:S05]  /*3550*/  BRA.DIV ~URZ, `(.L_x_4257) ;  /* 0x000152b27f007947 */ /* 0x000fea000b800000 */
[----:B---3--:R3:W2:Y:S04]  /*3560*/  SHFL.IDX PT, R4, R14, 0x3, 0x181f ;  /* 0x00781f000e047f89 */ /* 0x0086a800000e0000 */
[----:B-1----:R3:W1:Y:S02]  /*3570*/  SHFL.IDX PT, R0, R15, 0x3, 0x181f ;  /* 0x00781f000f007f89 */ /* 0x00266400000e0000 */
.L_x_4370:
[----:B------:R-:W5:Y:S04]  /*3580*/  LDL.64 R8, [R1] ;  /* 0x0000000001087983 */ /* 0x000f680000100a00 */
[----:B---3--:R-:W3:Y:S04]  /*3590*/  LDL R6, [R1+0xc] ;  /* 0x00000c0001067983 */ /* 0x008ee80000100800 */
[----:B----4-:R-:W4:Y:S04]  /*35a0*/  LDL R7, [R1+0x24] ;  /* 0x0000240001077983 */ /* 0x010f280000100800 */
[----:B--2---:R-:W2:Y:S04]  /*35b0*/  LDL R14, [R1+0x8] ;  /* 0x00000800010e7983 */ /* 0x004ea80000100800 */
[----:B------:R-:W2:Y:S04]  /*35c0*/  LDL R15, [R1+0x20] ;  /* 0x00002000010f7983 */ /* 0x000ea80000100800 */
[----:B------:R-:W2:Y:S04]  /*35d0*/  LDL R10, [R1+0x10] ;  /* 0x00001000010a7983 */ /* 0x000ea80000100800 */
[----:B------:R-:W2:Y:S01]  /*35e0*/  LDL R11, [R1+0x1c] ;  /* 0x00001c00010b7983 */ /* 0x000ea20000100800 */
[----:B------:R-:W-:-:S04]  /*35f0*/  IADD3 R2, R12, 0x60, RZ ;  /* 0x000000600c027810 */ /* 0x000fc80007ffe0ff */
[----:B------:R-:W-:Y:S02]  /*3600*/  ISETP.GE.AND P0, PT, R2, R13, PT ;  /* 0x0000000d0200720c */ /* 0x000fe40003f06270 */
[----:B------:R-:W-:Y:S02]  /*3610*/  P2R R5, PR, RZ, 0x4 ;  /* 0x00000004ff057803 */ /* 0x000fe40000000000 */
[----:B------:R-:W-:Y:S01]  /*3620*/  LOP3.LUT P2, RZ, R252, 0x4, RZ, 0xc0, !PT ;  /* 0x00000004fcff7812 */ /* 0x000fe2000784c0ff */
[----:B------:R-:W-:-:S04]  /*3630*/  IMAD.SHL.U32 R89, R88, 0x40, RZ ;  /* 0x0000004058597824 */ /* 0x000fc800078e00ff */
[----:B------:R-:W-:-:S04]  /*3640*/  IMAD.IADD R90, R240, 0x1, -R89 ;  /* 0x00000001f05a7824 */ /* 0x000fc800078e0a59 */
        /* <DEDUP_REMOVED lines=8> */
[----:B--2---:R-:W-:Y:S02]  /*36d0*/  @!P0 LEA R6, P1, R14, R0, 0x1 ;  /* 0x000000000e068211 */ /* 0x004fe400078208ff */
[----:B------:R-:W-:Y:S01]  /*36e0*/  LOP3.LUT P6, RZ, R252, 0x1, RZ, 0xc0, !PT ;  /* 0x00000001fcff7812 */ /* 0x000fe200078cc0ff */
[----:B------:R2:W-:Y:S01]  /*36f0*/  @!P0 LDGSTS.E.BYPASS.LTC128B.128 [R223+0x17100], [R8.64], !P2 ;  /* 0x1710000008df8fae */ /* 0x0005e2000d101d46 */
[----:B------:R-:W-:Y:S02]  /*3700*/  @!P0 LEA.HI.X R7, R14, R4, R15, 0x1, P1 ;  /* 0x000000040e078211 */ /* 0x000fe400008f0c0f */
[----:B-1----:R-:W-:-:S04]  /*3710*/  @!P0 LEA R2, P1, R10, R0, 0x1 ;  /* 0x000000000a028211 */ /* 0x002fc800078208ff */
[----:B------:R-:W-:Y:S02]  /*3720*/  @!P0 LEA.HI.X R3, R10, R4, R11, 0x1, P1 ;  /* 0x000000040a038211 */ /* 0x000fe400008f0c0b */
[----:B------:R-:W1:Y:S01]  /*3730*/  S2R R11, SR_TID.X ;  /* 0x00000000000b7919 */ /* 0x000e620000002100 */
[----:B------:R-:W-:Y:S02]  /*3740*/  LOP3.LUT P1, RZ, R252, 0x2, RZ, 0xc0, !PT ;  /* 0x00000002fcff7812 */ /* 0x000fe4000782c0ff */
[----:B------:R-:W-:Y:S01]  /*3750*/  ISETP.NE.AND P2, PT, R5, RZ, PT ;  /* 0x000000ff0500720c */ /* 0x000fe20003f45270 */
[----:B------:R-:W-:-:S10]  /*3760*/  IMAD.WIDE.U32 R4, R88, c[0x0][0x1e0], RZ ;  /* 0x0000780058047a25 */ /* 0x000fd400078e00ff */
[----:B------:R3:W-:Y:S04]  /*3770*/  @!P0 LDGSTS.E.BYPASS.LTC128B.128 [R223+0x1b100], [R6.64], !P1 ;  /* 0x1b10000006df8fae */ /* 0x0007e8000c901d46 */
[----:B------:R4:W-:Y:S04]  /*3780*/  @!P0 LDGSTS.E.BYPASS.LTC128B.128 [R223+0x1f100], [R2.64], !P6 ;  /* 0x1f10000002df8fae */ /* 0x0009e8000f101d46 */
[----:B------:R-:W0:Y:S01]  /*3790*/  LDGDEPBAR ;  /* 0x00000000000079af */ /* 0x000e220000000000 */
[----:B-1----:R-:W-:-:S04]  /*37a0*/  SHF.R.S32.HI R10, RZ, 0x1f, R11 ;  /* 0x0000001fff0a7819 */ /* 0x002fc8000001140b */
[----:B------:R-:W-:Y:S02]  /*37b0*/  LEA.HI R10, R10, R11, RZ, 0x3 ;  /* 0x0000000b0a0a7211 */ /* 0x000fe400078f18ff */
[----:B---3--:R-:W-:-:S05]  /*37c0*/  SHF.R.S32.HI R7, RZ, 0x1f, R88 ;  /* 0x0000001fff077819 */ /* 0x008fca0000011458 */
[----:B------:R-:W-:Y:S01]  /*37d0*/  IMAD R0, R7, c[0x0][0x1e0], RZ ;  /* 0x0000780007007a24 */ /* 0x000fe200078e02ff */
[----:B------:R-:W-:-:S03]  /*37e0*/  SHF.R.S32.HI R10, RZ, 0x3, R10 ;  /* 0x00000003ff0a7819 */ /* 0x000fc6000001140a */
[----:B----4-:R-:W-:Y:S01]  /*37f0*/  IMAD R2, R88, c[0x0][0x1e4], R0 ;  /* 0x0000790058027a24 */ /* 0x010fe200078e0200 */
        /* <DEDUP_REMOVED lines=40> */
[----:B------:R-:W-:Y:S02]  /*3a80*/  LEA.HI.X R3, R0, c[0x0][0x1fc], R3, 0x1, P0 ;  /* 0x00007f0000037a11 */ /* 0x000fe400000f0c03 */
        /* <DEDUP_REMOVED lines=36> */
[C---:B------:R-:W-:Y:S01]  /*3cd0*/  HMMA.16816.F32 R28, R4.reuse, R30, RZ ;  /* 0x0000001e041c723c */ /* 0x040fe200000018ff */
[----:B------:R1:W-:Y:S04]  /*3ce0*/  LDGSTS.E.BYPASS.LTC128B.128 [R223+0x6100], [R2.64+0x180], !P4 ;  /* 0x0610018002df7fae */ /* 0x0003e8000e101d46 */
[----:B------:R1:W-:Y:S03]  /*3cf0*/  LDGSTS.E.BYPASS.LTC128B.128 [R223+0x1100], [R12.64], !P5 ;  /* 0x011000000cdf7fae */ /* 0x0003e6000e901d46 */
[C---:B--2---:R-:W-:Y:S01]  /*3d00*/  HMMA.16816.F32 R36, R4.reuse, R24, RZ ;  /* 0x000000180424723c */ /* 0x044fe200000018ff */
[----:B------:R1:W-:Y:S04]  /*3d10*/  LDGSTS.E.BYPASS.LTC128B.128 [R223+0x3100], [R12.64+0x80], !P6 ;  /* 0x031000800cdf7fae */ /* 0x0003e8000f101d46 */
[----:B------:R1:W-:Y:S03]  /*3d20*/  LDGSTS.E.BYPASS.LTC128B.128 [R223+0x5100], [R12.64+0x100], !P1 ;  /* 0x051001000cdf7fae */ /* 0x0003e6000c901d46 */
[C---:B------:R-:W-:Y:S01]  /*3d30*/  HMMA.16816.F32 R40, R4.reuse, R26, RZ ;  /* 0x0000001a0428723c */ /* 0x040fe200000018ff */
[----:B------:R1:W-:Y:S04]  /*3d40*/  LDGSTS.E.BYPASS.LTC128B.128 [R223+0x7100], [R12.64+0x180], !P0 ;  /* 0x071001800cdf7fae */ /* 0x0003e8000c101d46 */
[----:B------:R-:W-:Y:S03]  /*3d50*/  LDSM.16.M88.4 R64, [R197] ;  /* 0x00000000c540783b */ /* 0x000fe60000000200 */
[C---:B---3--:R-:W-:Y:S01]  /*3d60*/  HMMA.16816.F32 R44, R4.reuse, R20, RZ ;  /* 0x00000014042c723c */ /* 0x048fe200000018ff */
[----:B------:R-:W-:Y:S04]  /*3d70*/  LDSM.16.M88.4 R76, [R197+0x800] ;  /* 0x00080000c54c783b */ /* 0x000fe80000000200 */
[----:B------:R-:W-:Y:S03]  /*3d80*/  LDSM.16.M88.4 R80, [R197+0x1000] ;  /* 0x00100000c550783b */ /* 0x000fe60000000200 */
[C---:B------:R-:W-:Y:S01]  /*3d90*/  HMMA.16816.F32 R48, R4.reuse, R22, RZ ;  /* 0x000000160430723c */ /* 0x040fe200000018ff */
[----:B------:R-:W-:Y:S07]  /*3da0*/  LDSM.16.M88.4 R84, [R197+0x1800] ;  /* 0x00180000c554783b */ /* 0x000fee0000000200 */
[C---:B----4-:R-:W-:Y:S01]  /*3db0*/  HMMA.16816.F32 R56, R4.reuse, R16, RZ ;  /* 0x000000100438723c */ /* 0x050fe200000018ff */
[----:B------:R-:W-:Y:S01]  /*3dc0*/  ISETP.NE.AND P4, PT, R15, RZ, PT ;  /* 0x000000ff0f00720c */ /* 0x000fe20003f85270 */
[----:B------:R-:W0:Y:S06]  /*3dd0*/  LDGDEPBAR ;  /* 0x00000000000079af */ /* 0x000e2c0000000000 */
[----:B------:R-:W-:Y:S01]  /*3de0*/  HMMA.16816.F32 R16, R4, R18, RZ ;  /* 0x000000120410723c */ /* 0x000fe200000018ff */
[----:B------:R-:W2:Y:S01]  /*3df0*/  LDSM.16.M88.4 R4, [R201] ;  /* 0x00000000c904783b */ /* 0x000ea20000000200 */
[----:B------:R-:W-:-:S06]  /*3e00*/  ISETP.NE.AND P5, PT, R14, RZ, PT ;  /* 0x000000ff0e00720c */ /* 0x000fcc0003fa5270 */
[C---:B-----5:R-:W-:Y:S08]  /*3e10*/  HMMA.16816.F32 R20, R8.reuse, R52, R32 ;  /* 0x000000340814723c */ /* 0x060ff00000001820 */
[C---:B------:R-:W-:Y:S01]  /*3e20*/  HMMA.16816.F32 R24, R8.reuse, R54, R28 ;  /* 0x000000360818723c */ /* 0x040fe2000000181c */
[----:B------:R-:W-:Y:S07]  /*3e30*/  LDSM.16.M88.4 R52, [R159+0x2000] ;  /* 0x002000009f34783b */ /* 0x000fee0000000200 */
[C---:B------:R-:W-:Y:S08]  /*3e40*/  HMMA.16816.F32 R28, R8.reuse, R60, R36 ;  /* 0x0000003c081c723c */ /* 0x040ff00000001824 */
[C---:B------:R-:W-:Y:S01]  /*3e50*/  HMMA.16816.F32 R32, R8.reuse, R62, R40 ;  /* 0x0000003e0820723c */ /* 0x040fe20000001828 */
[----:B------:R-:W-:Y:S07]  /*3e60*/  LDSM.16.M88.4 R60, [R159+0x2800] ;  /* 0x002800009f3c783b */ /* 0x000fee0000000200 */
[C---:B------:R-:W-:Y:S08]  /*3e70*/  HMMA.16816.F32 R36, R8.reuse, R68, R44 ;  /* 0x000000440824723c */ /* 0x040ff0000000182c */
[C---:B------:R-:W-:Y:S01]  /*3e80*/  HMMA.16816.F32 R40, R8.reuse, R70, R48 ;  /* 0x000000460828723c */ /* 0x040fe20000001830 */
[----:B------:R-:W-:Y:S04]  /*3e90*/  LDSM.16.M88.4 R48, [R194] ;  /* 0x00000000c230783b */ /* 0x000fe80000000200 */
[----:B------:R-:W-:Y:S03]  /*3ea0*/  LDSM.16.M88.4 R68, [R194+0x1000] ;  /* 0x00100000c244783b */ /* 0x000fe60000000200 */
[C---:B------:R-:W-:Y:S01]  /*3eb0*/  HMMA.16816.F32 R44, R8.reuse, R72, R56 ;  /* 0x00000048082c723c */ /* 0x040fe20000001838 */
[----:B------:R-:W-:Y:S07]  /*3ec0*/  LDSM.16.M88.4 R56, [R194+0x800] ;  /* 0x00080000c238783b */ /* 0x000fee0000000200 */
[----:B-1----:R-:W-:Y:S01]  /*3ed0*/  HMMA.16816.F32 R12, R8, R74, R16 ;  /* 0x0000004a080c723c */ /* 0x002fe20000001810 */
[----:B------:R-:W1:Y:S04]  /*3ee0*/  LDSM.16.M88.4 R8, [R200] ;  /* 0x00000000c808783b */ /* 0x000e680000000200 */
[----:B------:R-:W3:Y:S03]  /*3ef0*/  LDSM.16.M88.4 R72, [R194+0x1800] ;  /* 0x00180000c248783b */ /* 0x000ee60000000200 */
[C---:B--2---:R-:W-:Y:S01]  /*3f00*/  HMMA.16816.F32 R16, R4.reuse, R64, R20 ;  /* 0x000000400410723c */ /* 0x044fe20000001814 */
[----:B------:R-:W-:Y:S07]  /*3f10*/  LDSM.16.M88.4 R20, [R214] ;  /* 0x00000000d614783b */ /* 0x000fee0000000200 */
        /* <DEDUP_REMOVED lines=22> */
[----:B------:R-:W1:Y:S04]  /*4080*/  LDSM.16.M88.4 R8, [R199+0x4000] ;  /* 0x00400000c708783b */ /* 0x000e680000000200 */
[----:B------:R-:W3:Y:S03]  /*4090*/  LDSM.16.M88.4 R72, [R211] ;  /* 0x00000000d348783b */ /* 0x000ee60000000200 */
        /* <DEDUP_REMOVED lines=36> */
[----:B------:R-:W2:Y:S04]  /*42e0*/  LDSM.16.M88.4 R4, [R198+0x8000] ;  /* 0x00800000c604783b */ /* 0x000ea80000000200 */
[----:B------:R-:W-:Y:S03]  /*42f0*/  LDSM.16.M88.4 R76, [R207] ;  /* 0x00000000cf4c783b */ /* 0x000fe60000000200 */
        /* <DEDUP_REMOVED lines=9> */
[C---:B---3--:R-:W-:Y:S08]  /*4390*/  HMMA.16816.F32 R44, R8.reuse, R72, R44 ;  /* 0x00000048082c723c */ /* 0x048ff0000000182c */
        /* <DEDUP_REMOVED lines=44> */
[----:B------:R-:W-:Y:S07]  /*4660*/  LDSM.16.M88.4 R48, [R206] ;  /* 0x00000000ce30783b */ /* 0x000fee0000000200 */
[C---:B------:R-:W-:Y:S08]  /*4670*/  HMMA.16816.F32 R28, R8.reuse, R56, R24 ;  /* 0x00000038081c723c */ /* 0x040ff00000001818 */
[C---:B------:R-:W-:Y:S01]  /*4680*/  HMMA.16816.F32 R24, R8.reuse, R58, R20 ;  /* 0x0000003a0818723c */ /* 0x040fe20000001814 */
[----:B------:R-:W-:Y:S07]  /*4690*/  LDSM.16.M88.4 R56, [R197+0x6000] ;  /* 0x00600000c538783b */ /* 0x000fee0000000200 */
[C---:B------:R-:W-:Y:S08]  /*46a0*/  HMMA.16816.F32 R20, R8.reuse, R68, R16 ;  /* 0x000000440814723c */ /* 0x040ff00000001810 */
[C---:B------:R-:W-:Y:S01]  /*46b0*/  HMMA.16816.F32 R16, R8.reuse, R70, R40 ;  /* 0x000000460810723c */ /* 0x040fe20000001828 */
[----:B------:R-:W-:Y:S07]  /*46c0*/  LDSM.16.M88.4 R68, [R204] ;  /* 0x00000000cc44783b */ /* 0x000fee0000000200 */
[C---:B----4-:R-:W-:Y:S08]  /*46d0*/  HMMA.16816.F32 R44, R8.reuse, R76, R44 ;  /* 0x0000004c082c723c */ /* 0x050ff0000000182c */
[----:B------:R-:W-:Y:S01]  /*46e0*/  HMMA.16816.F32 R8, R8, R78, R12 ;  /* 0x0000004e0808723c */ /* 0x000fe2000000180c */
[----:B------:R-:W1:Y:S04]  /*46f0*/  LDSM.16.M88.4 R12, [R199+0xc000] ;  /* 0x00c00000c70c783b */ /* 0x000e680000000200 */
[----:B------:R-:W4:Y:S03]  /*4700*/  LDSM.16.M88.4 R76, [R203] ;  /* 0x00000000cb4c783b */ /* 0x000f260000000200 */
        /* <DEDUP_REMOVED lines=9> */
[C---:B---3--:R-:W-:Y:S01]  /*47a0*/  HMMA.16816.F32 R16, R4.reuse, R80, R44 ;  /* 0x000000500410723c */ /* 0x048fe2000000182c */
[----:B------:R-:W-:Y:S07]  /*47b0*/  LDSM.16.M88.4 R44, [R194+0x7000] ;  /* 0x00700000c22c783b */ /* 0x000fee0000000200 */
        /* <DEDUP_REMOVED lines=10> */
[C---:B------:R-:W-:Y:S08]  /*4860*/  HMMA.16816.F32 R20, R12.reuse, R70, R20 ;  /* 0x000000460c14723c */ /* 0x040ff00000001814 */
[C---:B----4-:R-:W-:Y:S08]  /*4870*/  HMMA.16816.F32 R16, R12.reuse, R76, R16 ;  /* 0x0000004c0c10723c */ /* 0x050ff00000001810 */
[----:B------:R-:W-:Y:S01]  /*4880*/  HMMA.16816.F32 R12, R12, R78, R4 ;  /* 0x0000004e0c0c723c */ /* 0x000fe20000001804 */
[----:B------:R-:W1:Y:S01]  /*4890*/  LDSM.16.M88.4 R4, [R200+0xc000] ;  /* 0x00c00000c804783b */ /* 0x000e620000000200 */
[----:B------:R-:W-:Y:S01]  /*48a0*/  ISETP.GT.AND P0, PT, R88, R228, PT ;  /* 0x000000e45800720c */ /* 0x000fe20003f04270 */
[----:B------:R-:W-:-:S05]  /*48b0*/  DEPBAR.LE SB0, 0x0 ;  /* 0x000080000000791a */ /* 0x000fca0000000000 */
        /* <DEDUP_REMOVED lines=8> */
[----:B------:R-:W-:Y:S07]  /*4940*/  BSSY B0, `(.L_x_4258) ;  /* 0x0000025000007945 */ /* 0x000fee0003800000 */
        /* <DEDUP_REMOVED lines=11> */
[----:B------:R-:W-:Y:S01]  /*4a00*/  IADD3 R0, R222, -0x2, RZ ;  /* 0xfffffffede007810 */ /* 0x000fe20007ffe0ff */
[----:B------:R-:W-:-:S02]  /*4a10*/  IMAD.MOV.U32 R5, RZ, RZ, c[0x0][0x1e0] ;  /* 0x00007800ff057624 */ /* 0x000fc400078e00ff */
        /* <DEDUP_REMOVED lines=23> */
.L_x_4259:
[----:B------:R-:W-:Y:S05]  /*4b90*/  BSYNC B0 ;  /* 0x0000000000007941 */ /* 0x000fea0003800000 */
.L_x_4258:
[----:B------:R-:W2:Y:S01]  /*4ba0*/  LDL R0, [R1+0x14] ;  /* 0x0000140001007983 */ /* 0x000ea20000100800 */
[----:B-1----:R-:W-:-:S03]  /*4bb0*/  IMAD.MOV.U32 R2, RZ, RZ, c[0x0][0x2c4] ;  /* 0x0000b100ff027624 */ /* 0x002fc600078e00ff */
[----:B------:R-:W0:Y:S02]  /*4bc0*/  LDGDEPBAR ;  /* 0x00000000000079af */ /* 0x000e240000000000 */
[----:B------:R-:W-:Y:S01]  /*4bd0*/  ISETP.NE.AND P0, PT, R2, 0x1, PT ;  /* 0x000000010200780c */ /* 0x000fe20003f05270 */
[----:B------:R-:W-:Y:S01]  /*4be0*/  IMAD.MOV.U32 R8, RZ, RZ, c[0x0][0x32c] ;  /* 0x0000cb00ff087624 */ /* 0x000fe200078e00ff */
[----:B------:R-:W-:-:S04]  /*4bf0*/  ULDC UR4, c[0x0][0x324] ;  /* 0x0000c90000047ab9 */ /* 0x000fc80000000800 */
[----:B------:R-:W-:Y:S01]  /*4c00*/  ISETP.GE.AND P6, PT, R8, 0x1, PT ;  /* 0x000000010800780c */ /* 0x000fe20003fc6270 */
[----:B------:R-:W-:Y:S01]  /*4c10*/  ULOP3.LUT UR4, URZ, UR4, URZ, 0x33, !UPT ;  /* 0x000000043f047292 */ /* 0x000fe2000f8e333f */
[----:B------:R-:W-:Y:S02]  /*4c20*/  IMAD.IADD R7, R90, 0x1, -R238 ;  /* 0x000000015a077824 */ /* 0x000fe400078e0aee */
[----:B--2---:R-:W-:-:S04]  /*4c30*/  IMAD.IADD R0, R0, 0x1, R243 ;  /* 0x0000000100007824 */ /* 0x004fc800078e02f3 */
[----:B------:R-:W-:-:S04]  /*4c40*/  @P0 IMAD.HI.U32 R2, R0, c[0x0][0x2c8], RZ ;  /* 0x0000b20000020a27 */ /* 0x000fc800078e00ff */
[----:B------:R-:W-:Y:S01]  /*4c50*/  IMAD.MOV.U32 R4, RZ, RZ, R0 ;  /* 0x000000ffff047224 */ /* 0x000fe200078e0000 */
[----:B------:R-:W-:-:S05]  /*4c60*/  @P0 SHF.R.U32.HI R4, RZ, c[0x0][0x2cc], R2 ;  /* 0x0000b300ff040a19 */ /* 0x000fca0000011602 */
[----:B------:R-:W1:Y:S01]  /*4c70*/  SHFL.IDX PT, R3, R4, RZ, 0x1c1f ;  /* 0x001c1fff04037589 */ /* 0x000e6200000e0000 */
[----:B------:R-:W-:-:S04]  /*4c80*/  IADD3 R0, R240, 0x1, -R89 ;  /* 0x00000001f0007810 */ /* 0x000fc80007ffe859 */
[----:B------:R-:W-:-:S04]  /*4c90*/  IADD3 R0, -R241, R0, -R238 ;  /* 0x00000000f1007210 */ /* 0x000fc80007ffe9ee */
        /* <DEDUP_REMOVED lines=17> */
.L_x_4262:
[----:B------:R-:W-:-:S04]  /*4db0*/  MOV R8, c[0x0][0x32c] ;  /* 0x0000cb0000087a02 */ /* 0x000fc80000000f00 */
[----:B------:R-:W-:-:S13]  /*4dc0*/  ISETP.NE.AND P0, PT, R8, 0x1, PT ;  /* 0x000000010800780c */ /* 0x000fda0003f05270 */
[----:B------:R-:W-:-:S05]  /*4dd0*/  @P0 IMAD.HI.U32 R8, R3, c[0x0][0x330], RZ ;  /* 0x0000cc0003080a27 */ /* 0x000fca00078e00ff */
[----:B------:R-:W-:Y:S02]  /*4de0*/  @P0 SHF.R.U32.HI R3, RZ, c[0x0][0x334], R8 ;  /* 0x0000cd00ff030a19 */ /* 0x000fe40000011608 */
.L_x_4263:
[----:B------:R-:W-:Y:S05]  /*4df0*/  BSYNC B0 ;  /* 0x0000000000007941 */ /* 0x000fea0003800000 */
.L_x_4261:
[----:B------:R-:W-:-:S04]  /*4e00*/  IMAD R3, R3, c[0x0][0x32c], -R89 ;  /* 0x0000cb0003037a24 */ /* 0x000fc800078e0a59 */
[----:B------:R-:W-:-:S05]  /*4e10*/  IMAD.IADD R3, R3, 0x1, -R238 ;  /* 0x0000000103037824 */ /* 0x000fca00078e0aee */
[----:B------:R-:W-:Y:S02]  /*4e20*/  IADD3 R8, R3, c[0x0][0x32c], RZ ;  /* 0x0000cb0003087a10 */ /* 0x000fe40007ffe0ff */
[----:B------:R-:W-:Y:S02]  /*4e30*/  IMNMX R0, R0, R3, !PT ;  /* 0x0000000300007217 */ /* 0x000fe40007800200 */
[----:B------:R-:W-:Y:S02]  /*4e40*/  IMNMX R2, R2, R8, PT ;  /* 0x0000000802027217 */ /* 0x000fe40003800200 */
.L_x_4260:
        /* <DEDUP_REMOVED lines=65> */
.L_x_4266:
[----:B------:R-:W-:-:S04]  /*5260*/  MOV R4, c[0x0][0x32c] ;  /* 0x0000cb0000047a02 */ /* 0x000fc80000000f00 */
[----:B------:R-:W-:-:S13]  /*5270*/  ISETP.NE.AND P0, PT, R4, 0x1, PT ;  /* 0x000000010400780c */ /* 0x000fda0003f05270 */
[----:B------:R-:W-:-:S05]  /*5280*/  @P0 IMAD.HI.U32 R4, R3, c[0x0][0x330], RZ ;  /* 0x0000cc0003040a27 */ /* 0x000fca00078e00ff */
[----:B------:R-:W-:Y:S02]  /*5290*/  @P0 SHF.R.U32.HI R3, RZ, c[0x0][0x334], R4 ;  /* 0x0000cd00ff030a19 */ /* 0x000fe40000011604 */
.L_x_4267:
[----:B------:R-:W-:Y:S05]  /*52a0*/  BSYNC B0 ;  /* 0x0000000000007941 */ /* 0x000fea0003800000 */
.L_x_4265:
[----:B------:R-:W-:-:S04]  /*52b0*/  IMAD R3, R3, c[0x0][0x32c], -R89 ;  /* 0x0000cb0003037a24 */ /* 0x000fc800078e0a59 */
[----:B------:R-:W-:-:S05]  /*52c0*/  IMAD.IADD R3, R3, 0x1, -R238 ;  /* 0x0000000103037824 */ /* 0x000fca00078e0aee */
[----:B------:R-:W-:Y:S02]  /*52d0*/  IADD3 R4, R3, c[0x0][0x32c], RZ ;  /* 0x0000cb0003047a10 */ /* 0x000fe40007ffe0ff */
[----:B------:R-:W-:Y:S02]  /*52e0*/  IMNMX R0, R0, R3, !PT ;  /* 0x0000000300007217 */ /* 0x000fe40007800200 */
[----:B------:R-:W-:Y:S02]  /*52f0*/  IMNMX R2, R2, R4, PT ;  /* 0x0000000402027217 */ /* 0x000fe40003800200 */
.L_x_4264:
[----:B------:R-:W-:Y:S01]  /*5300*/  ISETP.GT.AND P0, PT, R0, RZ, P1 ;  /* 0x000000ff0000720c */ /* 0x000fe20000f04270 */
[----:B------:R-:W-:Y:S01]  /*5310*/  LDSM.16.MT88.4 R64, [R193+0x2000] ;  /* 0x00200000c140783b */ /* 0x000fe20000004200 */
[----:B------:R-:W-:Y:S02]  /*5320*/  FMNMX.FTZ R3, R8, R9, !PT ;  /* 0x0000000908037209 */ /* 0x000fe40007810000 */
[----:B------:R-:W-:Y:S01]  /*5330*/  ISETP.LT.OR P0, PT, R2, 0x1, P0 ;  /* 0x000000010200780c */ /* 0x000fe20000701670 */
[----:B------:R-:W-:Y:S01]  /*5340*/  LDSM.16.MT88.4 R68, [R196+0x2000] ;  /* 0x00200000c444783b */ /* 0x000fe20000004200 */
[----:B------:R-:W-:-:S02]  /*5350*/  FMNMX.FTZ R3, R10, R3, !PT ;  /* 0x000000030a037209 */ /* 0x000fc40007810000 */
[----:B------:R-:W-:Y:S01]  /*5360*/  FSEL R6, R42, -INF , !P0 ;  /* 0xff8000002a067808 */ /* 0x000fe20004000000 */
[----:B------:R-:W-:Y:S01]  /*5370*/  LDSM.16.MT88.4 R72, [R195+0x800] ;  /* 0x00080000c348783b */ /* 0x000fe20000004200 */
        /* <DEDUP_REMOVED lines=26> */
[----:B------:R-:W-:Y:S02]  /*5520*/  ISETP.GT.AND P0, PT, R0, 0x11, P1 ;  /* 0x000000110000780c */ /* 0x000fe40000f04270 */
        /* <DEDUP_REMOVED lines=25> */
[----:B------:R-:W-:Y:S01]  /*56c0*/  ISETP.GT.AND P0, PT, R0, 0x28, P1 ;  /* 0x000000280000780c */ /* 0x000fe20000f04270 */
[----:B------:R-:W-:Y:S01]  /*56d0*/  LDSM.16.MT88.4 R32, [R195] ;  /* 0x00000000c320783b */ /* 0x000fe20000004200 */
[----:B------:R-:W-:-:S02]  /*56e0*/  FMNMX.FTZ R3, R106, R3, !PT ;  /* 0x000000036a037209 */ /* 0x000fc40007810000 */
[----:B------:R-:W-:Y:S02]  /*56f0*/  ISETP.LT.OR P0, PT, R2, 0x29, P0 ;  /* 0x000000290200780c */ /* 0x000fe40000701670 */
[----:B------:R-:W-:Y:S01]  /*5700*/  FMNMX.FTZ R4, R22, R4, !PT ;  /* 0x0000000416047209 */ /* 0x000fe20007810000 */
[----:B------:R-:W1:Y:S01]  /*5710*/  SHFL.BFLY PT, R5, R3, 0x2, 0x1f ;  /* 0x0c401f0003057f89 */ /* 0x000e6200000e0000 */
[----:B------:R-:W-:Y:S02]  /*5720*/  FSEL R89, R46, -INF , !P0 ;  /* 0xff8000002e597808 */ /* 0x000fe40004000000 */
[----:B------:R-:W-:Y:S02]  /*5730*/  ISETP.GT.AND P0, PT, R0, 0x29, P1 ;  /* 0x000000290000780c */ /* 0x000fe40000f04270 */
[----:B------:R-:W-:Y:S02]  /*5740*/  FMNMX.FTZ R4, R87, R4, !PT ;  /* 0x0000000457047209 */ /* 0x000fe40007810000 */
[----:B------:R-:W-:-:S02]  /*5750*/  ISETP.LT.OR P0, PT, R2, 0x2a, P0 ;  /* 0x0000002a0200780c */ /* 0x000fc40000701670 */
[----:B------:R-:W-:Y:S02]  /*5760*/  FMNMX.FTZ R4, R88, R4, !PT ;  /* 0x0000000458047209 */ /* 0x000fe40007810000 */
[----:B------:R-:W-:Y:S02]  /*5770*/  FSEL R90, R47, -INF , !P0 ;  /* 0xff8000002f5a7808 */ /* 0x000fe40004000000 */
[----:B------:R-:W-:Y:S01]  /*5780*/  ISETP.GT.AND P0, PT, R0, 0x30, P1 ;  /* 0x000000300000780c */ /* 0x000fe20000f04270 */
[----:B------:R-:W-:Y:S01]  /*5790*/  LDSM.16.MT88.4 R44, [R196] ;  /* 0x00000000c42c783b */ /* 0x000fe20000004200 */
[----:B------:R-:W-:Y:S02]  /*57a0*/  FMNMX.FTZ R4, R89, R4, !PT ;  /* 0x0000000459047209 */ /* 0x000fe40007810000 */
[----:B------:R-:W-:Y:S02]  /*57b0*/  ISETP.LT.OR P0, PT, R2, 0x31, P0 ;  /* 0x000000310200780c */ /* 0x000fe40000701670 */
[----:B------:R-:W-:-:S02]  /*57c0*/  FMNMX.FTZ R4, R90, R4, !PT ;  /* 0x000000045a047209 */ /* 0x000fc40007810000 */
[----:B------:R-:W-:Y:S02]  /*57d0*/  FSEL R105, R30, -INF , !P0 ;  /* 0xff8000001e697808 */ /* 0x000fe40004000000 */
[----:B------:R-:W-:Y:S02]  /*57e0*/  ISETP.GT.AND P0, PT, R0, 0x31, P1 ;  /* 0x000000310000780c */ /* 0x000fe40000f04270 */
[----:B-1----:R-:W-:Y:S02]  /*57f0*/  FMNMX.FTZ R3, R3, R5, !PT ;  /* 0x0000000503037209 */ /* 0x002fe40007810000 */
[----:B------:R-:W-:-:S03]  /*5800*/  ISETP.LT.OR P0, PT, R2, 0x32, P0 ;  /* 0x000000320200780c */ /* 0x000fc60000701670 */
[----:B------:R-:W1:Y:S01]  /*5810*/  SHFL.BFLY PT, R5, R3, 0x1, 0x1f ;  /* 0x0c201f0003057f89 */ /* 0x000e6200000e0000 */
[----:B------:R-:W-:Y:S02]  /*5820*/  FSEL R104, R31, -INF , !P0 ;  /* 0xff8000001f687808 */ /* 0x000fe40004000000 */
[----:B------:R-:W-:Y:S01]  /*5830*/  ISETP.GT.AND P0, PT, R0, 0x38, P1 ;  /* 0x000000380000780c */ /* 0x000fe20000f04270 */
[----:B------:R-:W-:Y:S03]  /*5840*/  LDSM.16.MT88.4 R28, [R193] ;  /* 0x00000000c11c783b */ /* 0x000fe60000004200 */
[----:B------:R-:W-:-:S04]  /*5850*/  ISETP.LT.OR P0, PT, R2, 0x39, P0 ;  /* 0x000000390200780c */ /* 0x000fc80000701670 */
[----:B------:R-:W-:Y:S02]  /*5860*/  FSEL R91, R26, -INF , !P0 ;  /* 0xff8000001a5b7808 */ /* 0x000fe40004000000 */
[----:B------:R-:W-:Y:S02]  /*5870*/  ISETP.GT.AND P0, PT, R0, 0x39, P1 ;  /* 0x000000390000780c */ /* 0x000fe40000f04270 */
[----:B------:R-:W-:Y:S02]  /*5880*/  FMNMX.FTZ R0, R105, R4, !PT ;  /* 0x0000000469007209 */ /* 0x000fe40007810000 */
[----:B------:R-:W-:Y:S02]  /*5890*/  ISETP.LT.OR P0, PT, R2, 0x3a, P0 ;  /* 0x0000003a0200780c */ /* 0x000fe40000701670 */
[----:B------:R-:W-:Y:S02]  /*58a0*/  FMNMX.FTZ R0, R104, R0, !PT ;  /* 0x0000000068007209 */ /* 0x000fe40007810000 */
[----:B------:R-:W-:-:S02]  /*58b0*/  FSEL R86, R27, -INF , !P0 ;  /* 0xff8000001b567808 */ /* 0x000fc40004000000 */
[----:B------:R-:W-:Y:S01]  /*58c0*/  FMNMX.FTZ R0, R91, R0, !PT ;  /* 0x000000005b007209 */ /* 0x000fe20007810000 */
[----:B------:R-:W-:Y:S01]  /*58d0*/  LDSM.16.MT88.4 R24, [R192+0x800] ;  /* 0x00080000c018783b */ /* 0x000fe20000004200 */
[----:B-1----:R-:W-:Y:S02]  /*58e0*/  FMNMX.FTZ R156, R3, R5, !PT ;  /* 0x00000005039c7209 */ /* 0x002fe40007810000 */
[----:B------:R-:W-:Y:S02]  /*58f0*/  FMNMX.FTZ R0, R86, R0, !PT ;  /* 0x0000000056007209 */ /* 0x000fe40007810000 */
[C---:B------:R-:W-:Y:S01]  /*5900*/  FSETP.NEU.FTZ.AND P0, PT, R156.reuse, -INF , PT ;  /* 0xff8000009c00780b */ /* 0x040fe20003f1d000 */
[----:B------:R-:W-:Y:S02]  /*5910*/  FMUL.FTZ R2, R156, c[0x0][0x2d0] ;  /* 0x0000b4009c027a20 */ /* 0x000fe40000410000 */
[----:B------:R-:W1:Y:S03]  /*5920*/  SHFL.BFLY PT, R4, R0, 0x2, 0x1f ;  /* 0x0c401f0000047f89 */ /* 0x000e6600000e0000 */
[----:B------:R-:W-:-:S05]  /*5930*/  FSEL R2, R2, RZ, P0 ;  /* 0x000000ff02027208 */ /* 0x000fca0000000000 */
[----:B------:R-:W-:-:S04]  /*5940*/  FFMA.FTZ R3, R8, c[0x0][0x2d0], -R2 ;  /* 0x0000b40008037a23 */ /* 0x000fc80000010802 */
[----:B------:R2:W-:Y:S01]  /*5950*/  MUFU.EX2 R157, R3 ;  /* 0x00000003009d7308 */ /* 0x0005e20000000800 */
[----:B-1----:R-:W-:Y:S01]  /*5960*/  FMNMX.FTZ R0, R0, R4, !PT ;  /* 0x0000000400007209 */ /* 0x002fe20007810000 */
[----:B--2---:R-:W-:-:S04]  /*5970*/  FFMA.FTZ R3, R9, c[0x0][0x2d0], -R2 ;  /* 0x0000b40009037a23 */ /* 0x004fc80000010802 */
[----:B------:R-:W1:Y:S02]  /*5980*/  SHFL.BFLY PT, R4, R0, 0x1, 0x1f ;  /* 0x0c201f0000047f89 */ /* 0x000e6400000e0000 */
[----:B------:R2:W3:Y:S02]  /*5990*/  MUFU.EX2 R115, R3 ;  /* 0x0000000300737308 */ /* 0x0004e40000000800 */
[----:B--2---:R-:W-:Y:S01]  /*59a0*/  FFMA.FTZ R3, R10, c[0x0][0x2d0], -R2 ;  /* 0x0000b4000a037a23 */ /* 0x004fe20000010802 */
[----:B---3--:R-:W-:-:S05]  /*59b0*/  F2FP.PACK_AB R8, R115, R157 ;  /* 0x0000009d7308723e */ /* 0x008fca00000000ff */
[----:B------:R2:W-:Y:S02]  /*59c0*/  MUFU.EX2 R114, R3 ;  /* 0x0000000300727308 */ /* 0x0005e40000000800 */
[--C-:B--2---:R-:W-:Y:S01]  /*59d0*/  FFMA.FTZ R3, R12, c[0x0][0x2d0], -R2.reuse ;  /* 0x0000b4000c037a23 */ /* 0x104fe20000010802 */
[----:B-1----:R-:W-:Y:S01]  /*59e0*/  FMNMX.FTZ R12, R0, R4, !PT ;  /* 0x00000004000c7209 */ /* 0x002fe20007810000 */
[----:B------:R-:W-:-:S04]  /*59f0*/  FFMA.FTZ R0, R17, c[0x0][0x2d0], -R2 ;  /* 0x0000b40011007a23 */ /* 0x000fc80000010802 */
[----:B------:R1:W2:Y:S01]  /*5a00*/  MUFU.EX2 R235, R3 ;  /* 0x0000000300eb7308 */ /* 0x0002a20000000800 */
[----:B------:R-:W-:-:S07]  /*5a10*/  FSETP.NEU.FTZ.AND P0, PT, R12, -INF , PT ;  /* 0xff8000000c00780b */ /* 0x000fce0003f1d000 */
[----:B------:R3:W-:Y:S01]  /*5a20*/  MUFU.EX2 R246, R0 ;  /* 0x0000000000f67308 */ /* 0x0007e20000000800 */
[----:B-1----:R-:W-:Y:S01]  /*5a30*/  FFMA.FTZ R3, R14, c[0x0][0x2d0], -R2 ;  /* 0x0000b4000e037a23 */ /* 0x002fe20000010802 */
[----:B--2---:R-:W-:-:S06]  /*5a40*/  F2FP.PACK_AB R10, R235, R114 ;  /* 0x00000072eb0a723e */ /* 0x004fcc00000000ff */
[----:B------:R1:W-:Y:S01]  /*5a50*/  MUFU.EX2 R237, R3 ;  /* 0x0000000300ed7308 */ /* 0x0003e20000000800 */
[----:B---3--:R-:W-:-:S05]  /*5a60*/  FMUL.FTZ R0, R12, c[0x0][0x2d0] ;  /* 0x0000b4000c007a20 */ /* 0x008fca0000410000 */
[----:B------:R-:W-:Y:S01]  /*5a70*/  FSEL R0, R0, RZ, P0 ;  /* 0x000000ff00007208 */ /* 0x000fe20000000000 */
[----:B-1----:R-:W-:-:S04]  /*5a80*/  FFMA.FTZ R3, R16, c[0x0][0x2d0], -R2 ;  /* 0x0000b40010037a23 */ /* 0x002fc80000010802 */
[----:B------:R1:W2:Y:S02]  /*5a90*/  MUFU.EX2 R236, R3 ;  /* 0x0000000300ec7308 */ /* 0x0002a40000000800 */
[----:B-1----:R-:W-:Y:S01]  /*5aa0*/  FFMA.FTZ R3, R18, c[0x0][0x2d0], -R2 ;  /* 0x0000b40012037a23 */ /* 0x002fe20000010802 */
[----:B--2---:R-:W-:Y:S01]  /*5ab0*/  F2FP.PACK_AB R4, R236, R237 ;  /* 0x000000edec04723e */ /* 0x004fe200000000ff */
[----:B------:R-:W1:Y:S04]  /*5ac0*/  LDSM.16.MT88.4 R16, [R192] ;  /* 0x00000000c010783b */ /* 0x000e680000004200 */
        /* <DEDUP_REMOVED lines=9> */
[--C-:B--2---:R-:W-:Y:S02]  /*5b60*/  FFMA.FTZ R3, R13, c[0x0][0x2d0], -R0.reuse ;  /* 0x0000b4000d037a23 */ /* 0x104fe40000010800 */
[----:B------:R-:W-:-:S04]  /*5b70*/  FFMA.FTZ R13, R104, c[0x0][0x2d0], -R0 ;  /* 0x0000b400680d7a23 */ /* 0x000fc80000010800 */
[----:B------:R2:W3:Y:S02]  /*5b80*/  MUFU.EX2 R158, R3 ;  /* 0x00000003009e7308 */ /* 0x0004e40000000800 */
[--C-:B--2---:R-:W-:Y:S01]  /*5b90*/  FFMA.FTZ R3, R15, c[0x0][0x2d0], -R0.reuse ;  /* 0x0000b4000f037a23 */ /* 0x104fe20000010800 */
[----:B---3--:R-:W-:Y:S01]  /*5ba0*/  F2FP.PACK_AB R11, R158, R85 ;  /* 0x000000559e0b723e */ /* 0x008fe200000000ff */
[----:B------:R-:W-:-:S04]  /*5bb0*/  FFMA.FTZ R15, R91, c[0x0][0x2d0], -R0 ;  /* 0x0000b4005b0f7a23 */ /* 0x000fc80000010800 */
[----:B------:R2:W-:Y:S02]  /*5bc0*/  MUFU.EX2 R220, R3 ;  /* 0x0000000300dc7308 */ /* 0x0005e40000000800 */
[----:B------:R-:W-:Y:S06]  /*5bd0*/  HMMA.16816.F32 R36, R8, R28, RZ ;  /* 0x0000001c0824723c */ /* 0x000fec00000018ff */
[----:B------:R-:W-:Y:S01]  /*5be0*/  MUFU.EX2 R15, R15 ;  /* 0x0000000f000f7308 */ /* 0x000fe20000000800 */
[----:B--2---:R-:W-:-:S07]  /*5bf0*/  FFMA.FTZ R3, R20, c[0x0][0x2d0], -R0 ;  /* 0x0000b40014037a23 */ /* 0x004fce0000010800 */
        /* <DEDUP_REMOVED lines=8> */
[----:B-1----:R-:W-:Y:S01]  /*5c80*/  F2FP.PACK_AB R7, R221, R218 ;  /* 0x000000dadd07723e */ /* 0x002fe200000000ff */
[----:B------:R-:W-:-:S02]  /*5c90*/  FFMA.FTZ R3, R111, c[0x0][0x2d0], -R2 ;  /* 0x0000b4006f037a23 */ /* 0x000fc40000010802 */
[----:B------:R-:W-:Y:S02]  /*5ca0*/  IMAD.MOV.U32 R111, RZ, RZ, R237 ;  /* 0x000000ffff6f7224 */ /* 0x000fe400078e00ed */
[----:B------:R1:W-:Y:S10]  /*5cb0*/  MUFU.EX2 R237, R3 ;  /* 0x0000000300ed7308 */ /* 0x0003f40000000800 */
[C---:B------:R-:W-:Y:S08]  /*5cc0*/  HMMA.16816.F32 R160, R4.reuse, R24, R20 ;  /* 0x0000001804a0723c */ /* 0x040ff00000001814 */
[----:B------:R-:W-:Y:S01]  /*5cd0*/  HMMA.16816.F32 R248, R4, R26, R16 ;  /* 0x0000001a04f8723c */ /* 0x000fe20000001810 */
[----:B-1----:R-:W-:-:S07]  /*5ce0*/  FFMA.FTZ R3, R110, c[0x0][0x2d0], -R2 ;  /* 0x0000b4006e037a23 */ /* 0x002fce0000010802 */
[C---:B------:R-:W-:Y:S01]  /*5cf0*/  HMMA.16816.F32 R24, R8.reuse, R30, RZ ;  /* 0x0000001e0818723c */ /* 0x040fe200000018ff */
[----:B------:R-:W1:Y:S01]  /*5d00*/  LDSM.16.MT88.4 R28, [R192+0x2000] ;  /* 0x00200000c01c783b */ /* 0x000e620000004200 */
[----:B------:R-:W-:Y:S02]  /*5d10*/  IMAD.MOV.U32 R110, RZ, RZ, R236 ;  /* 0x000000ffff6e7224 */ /* 0x000fe400078e00ec */
[----:B------:R2:W3:Y:S04]  /*5d20*/  MUFU.EX2 R236, R3 ;  /* 0x0000000300ec7308 */ /* 0x0004e80000000800 */
[C---:B------:R-:W-:Y:S08]  /*5d30*/  HMMA.16816.F32 R20, R8.reuse, R44, RZ ;  /* 0x0000002c0814723c */ /* 0x040ff000000018ff */
[----:B------:R-:W-:Y:S01]  /*5d40*/  HMMA.16816.F32 R16, R8, R46, RZ ;  /* 0x0000002e0810723c */ /* 0x000fe200000018ff */
[----:B--2---:R-:W-:-:S07]  /*5d50*/  FFMA.FTZ R3, R109, c[0x0][0x2d0], -R2 ;  /* 0x0000b4006d037a23 */ /* 0x004fce0000010802 */
[C---:B------:R-:W-:Y:S01]  /*5d60*/  HMMA.16816.F32 R132, R4.reuse, R48, R36 ;  /* 0x000000300484723c */ /* 0x040fe20000001824 */
[----:B------:R2:W-:Y:S07]  /*5d70*/  MUFU.EX2 R242, R3 ;  /* 0x0000000300f27308 */ /* 0x0005ee0000000800 */
[----:B------:R-:W-:Y:S08]  /*5d80*/  HMMA.16816.F32 R140, R4, R50, R24 ;  /* 0x00000032048c723c */ /* 0x000ff00000001818 */
[----:B------:R-:W-:Y:S01]  /*5d90*/  HMMA.16816.F32 R48, R8, R32, RZ ;  /* 0x000000200830723c */ /* 0x000fe200000018ff */
[----:B--2---:R-:W-:-:S04]  /*5da0*/  FFMA.FTZ R3, R108, c[0x0][0x2d0], -R2 ;  /* 0x0000b4006c037a23 */ /* 0x004fc80000010802 */
[----:B------:R2:W4:Y:S03]  /*5db0*/  MUFU.EX2 R239, R3 ;  /* 0x0000000300ef7308 */ /* 0x0005260000000800 */
[C---:B------:R-:W-:Y:S08]  /*5dc0*/  HMMA.16816.F32 R224, R4.reuse, R40, R20 ;  /* 0x0000002804e0723c */ /* 0x040ff00000001814 */
[----:B------:R-:W-:Y:S01]  /*5dd0*/  HMMA.16816.F32 R188, R4, R42, R16 ;  /* 0x0000002a04bc723c */ /* 0x000fe20000001810 */
[----:B--2---:R-:W-:-:S07]  /*5de0*/  FFMA.FTZ R3, R87, c[0x0][0x2d0], -R0 ;  /* 0x0000b40057037a23 */ /* 0x004fce0000010800 */
[C---:B------:R-:W-:Y:S08]  /*5df0*/  HMMA.16816.F32 R44, R8.reuse, R34, RZ ;  /* 0x00000022082c723c */ /* 0x040ff000000018ff */
[C---:B-1----:R-:W-:Y:S08]  /*5e00*/  HMMA.16816.F32 R40, R8.reuse, R28, RZ ;  /* 0x0000001c0828723c */ /* 0x042ff000000018ff */
[C---:B------:R-:W-:Y:S08]  /*5e10*/  HMMA.16816.F32 R36, R8.reuse, R30, RZ ;  /* 0x0000001e0824723c */ /* 0x040ff000000018ff */
[C---:B------:R-:W-:Y:S08]  /*5e20*/  HMMA.16816.F32 R32, R8.reuse, R64, RZ ;  /* 0x000000400820723c */ /* 0x040ff000000018ff */
[C---:B------:R-:W-:Y:S01]  /*5e30*/  HMMA.16816.F32 R28, R8.reuse, R66, RZ ;  /* 0x00000042081c723c */ /* 0x040fe200000018ff */
[----:B------:R-:W1:Y:S07]  /*5e40*/  LDSM.16.MT88.4 R64, [R192+0x4000] ;  /* 0x00400000c040783b */ /* 0x000e6e0000004200 */
[C---:B------:R-:W-:Y:S08]  /*5e50*/  HMMA.16816.F32 R24, R8.reuse, R68, RZ ;  /* 0x000000440818723c */ /* 0x040ff000000018ff */
[----:B------:R-:W-:Y:S08]  /*5e60*/  HMMA.16816.F32 R20, R8, R70, RZ ;  /* 0x000000460814723c */ /* 0x000ff000000018ff */
[----:B------:R-:W-:Y:S01]  /*5e70*/  HMMA.16816.F32 R148, R4, R72, R48 ;  /* 0x000000480494723c */ /* 0x000fe20000001830 */
[----:B------:R-:W2:Y:S07]  /*5e80*/  LDSM.16.MT88.4 R48, [R193+0x4000] ;  /* 0x00400000c130783b */ /* 0x000eae0000004200 */
[----:B------:R-:W-:Y:S08]  /*5e90*/  HMMA.16816.F32 R16, R8, R76, RZ ;  /* 0x0000004c0810723c */ /* 0x000ff000000018ff */
[C---:B------:R-:W-:Y:S01]  /*5ea0*/  HMMA.16816.F32 R172, R4.reuse, R52, R24 ;  /* 0x0000003404ac723c */ /* 0x040fe20000001818 */
[----:B------:R-:W5:Y:S07]  /*5eb0*/  LDSM.16.MT88.4 R24, [R192+0x4800] ;  /* 0x00480000c018783b */ /* 0x000f6e0000004200 */
[C---:B------:R-:W-:Y:S01]  /*5ec0*/  HMMA.16816.F32 R184, R4.reuse, R60, R40 ;  /* 0x0000003c04b8723c */ /* 0x040fe20000001828 */
[----:B------:R-:W1:Y:S07]  /*5ed0*/  LDSM.16.MT88.4 R40, [R193+0x4800] ;  /* 0x00480000c128783b */ /* 0x000e6e0000004200 */
[C---:B------:R-:W-:Y:S01]  /*5ee0*/  HMMA.16816.F32 R152, R4.reuse, R54, R20 ;  /* 0x000000360498723c */ /* 0x040fe20000001814 */
[----:B------:R-:W1:Y:S07]  /*5ef0*/  LDSM.16.MT88.4 R52, [R195+0x4000] ;  /* 0x00400000c334783b */ /* 0x000e6e0000004200 */
[C---:B------:R-:W-:Y:S01]  /*5f00*/  HMMA.16816.F32 R72, R4.reuse, R74, R44 ;  /* 0x0000004a0448723c */ /* 0x040fe2000000182c */
[----:B------:R-:W2:Y:S07]  /*5f10*/  LDSM.16.MT88.4 R44, [R196+0x4000] ;  /* 0x00400000c42c783b */ /* 0x000eae0000004200 */
[C---:B------:R-:W-:Y:S01]  /*5f20*/  HMMA.16816.F32 R68, R4.reuse, R62, R36 ;  /* 0x0000003e0444723c */ /* 0x040fe20000001824 */
[----:B------:R-:W2:Y:S07]  /*5f30*/  LDSM.16.MT88.4 R60, [R192+0x6000] ;  /* 0x00600000c03c783b */ /* 0x000eae0000004200 */
[C---:B------:R-:W-:Y:S08]  /*5f40*/  HMMA.16816.F32 R168, R4.reuse, R80, R16 ;  /* 0x0000005004a8723c */ /* 0x040ff00000001810 */
[C---:B------:R-:W-:Y:S08]  /*5f50*/  HMMA.16816.F32 R180, R4.reuse, R56, R32 ;  /* 0x0000003804b4723c */ /* 0x040ff00000001820 */
[----:B------:R-:W-:Y:S01]  /*5f60*/  HMMA.16816.F32 R164, R4, R58, R28 ;  /* 0x0000003a04a4723c */ /* 0x000fe2000000181c */
[----:B------:R-:W-:Y:S07]  /*5f70*/  LDSM.16.MT88.4 R56, [R196+0x4800] ;  /* 0x00480000c438783b */ /* 0x000fee0000004200 */
[C---:B-1----:R-:W-:Y:S08]  /*5f80*/  HMMA.16816.F32 R16, R8.reuse, R64, RZ ;  /* 0x000000400810723c */ /* 0x042ff000000018ff */
[C---:B------:R-:W-:Y:S08]  /*5f90*/  HMMA.16816.F32 R36, R8.reuse, R66, RZ ;  /* 0x000000420824723c */ /* 0x040ff000000018ff */
[C---:B--2---:R-:W-:Y:S08]  /*5fa0*/  HMMA.16816.F32 R32, R8.reuse, R48, RZ ;  /* 0x000000300820723c */ /* 0x044ff000000018ff */
[C---:B------:R-:W-:Y:S01]  /*5fb0*/  HMMA.16816.F32 R28, R8.reuse, R50, RZ ;  /* 0x00000032081c723c */ /* 0x040fe200000018ff */
[----:B------:R-:W1:Y:S07]  /*5fc0*/  LDSM.16.MT88.4 R48, [R195+0x4800] ;  /* 0x00480000c330783b */ /* 0x000e6e0000004200 */
[----:B------:R-:W-:Y:S08]  /*5fd0*/  HMMA.16816.F32 R20, R8, R78, RZ ;  /* 0x0000004e0814723c */ /* 0x000ff000000018ff */
[C---:B-----5:R-:W-:Y:S08]  /*5fe0*/  HMMA.16816.F32 R176, R4.reuse, R24, R16 ;  /* 0x0000001804b0723c */ /* 0x060ff00000001810 */
[C---:B------:R-:W-:Y:S01]  /*5ff0*/  HMMA.16816.F32 R124, R4.reuse, R26, R36 ;  /* 0x0000001a047c723c */ /* 0x040fe20000001824 */
[----:B------:R-:W2:Y:S07]  /*6000*/  LDSM.16.MT88.4 R36, [R192+0x6800] ;  /* 0x00680000c024783b */ /* 0x000eae0000004200 */
[C---:B------:R-:W-:Y:S08]  /*6010*/  HMMA.16816.F32 R136, R4.reuse, R40, R32 ;  /* 0x000000280488723c */ /* 0x040ff00000001820 */
[----:B------:R-:W-:Y:S01]  /*6020*/  HMMA.16816.F32 R120, R4, R42, R28 ;  /* 0x0000002a0478723c */ /* 0x000fe2000000181c */
[----:B------:R-:W5:Y:S07]  /*6030*/  LDSM.16.MT88.4 R40, [R193+0x6000] ;  /* 0x00600000c128783b */ /* 0x000f6e0000004200 */
[C---:B------:R-:W-:Y:S08]  /*6040*/  HMMA.16816.F32 R24, R8.reuse, R54, RZ ;  /* 0x000000360818723c */ /* 0x040ff000000018ff */
[----:B------:R-:W-:Y:S08]  /*6050*/  HMMA.16816.F32 R16, R8, R44, RZ ;  /* 0x0000002c0810723c */ /* 0x000ff000000018ff */
[----:B------:R-:W-:Y:S08]  /*6060*/  HMMA.16816.F32 R144, R4, R82, R20 ;  /* 0x000000520490723c */ /* 0x000ff00000001814 */
[C---:B------:R-:W-:Y:S08]  /*6070*/  HMMA.16816.F32 R20, R8.reuse, R60, RZ ;  /* 0x0000003c0814723c */ /* 0x040ff000000018ff */
[----:B------:R-:W-:Y:S08]  /*6080*/  HMMA.16816.F32 R28, R8, R52, RZ ;  /* 0x00000034081c723c */ /* 0x000ff000000018ff */
[C---:B-1----:R-:W-:Y:S01]  /*6090*/  HMMA.16816.F32 R96, R4.reuse, R50, R24 ;  /* 0x000000320460723c */ /* 0x042fe20000001818 */
[----:B------:R-:W1:Y:S07]  /*60a0*/  LDSM.16.MT88.4 R24, [R193+0x6800] ;  /* 0x00680000c118783b */ /* 0x000e6e0000004200 */
[----:B------:R-:W-:Y:S08]  /*60b0*/  HMMA.16816.F32 R128, R4, R56, R16 ;  /* 0x000000380480723c */ /* 0x000ff00000001810 */
[----:B------:R-:W-:Y:S08]  /*60c0*/  HMMA.16816.F32 R16, R8, R62, RZ ;  /* 0x0000003e0810723c */ /* 0x000ff000000018ff */
[C---:B--2---:R-:W-:Y:S08]  /*60d0*/  HMMA.16816.F32 R92, R4.reuse, R36, R20 ;  /* 0x00000024045c723c */ /* 0x044ff00000001814 */
[----:B------:R-:W-:Y:S01]  /*60e0*/  HMMA.16816.F32 R100, R4, R48, R28 ;  /* 0x000000300464723c */ /* 0x000fe2000000181c */
[----:B------:R-:W2:Y:S07]  /*60f0*/  LDSM.16.MT88.4 R28, [R196+0x6000] ;  /* 0x00600000c41c783b */ /* 0x000eae0000004200 */
[C---:B-----5:R-:W-:Y:S08]  /*6100*/  HMMA.16816.F32 R20, R8.reuse, R40, RZ ;  /* 0x000000280814723c */ /* 0x060ff000000018ff */
[----:B------:R-:W-:Y:S08]  /*6110*/  HMMA.16816.F32 R32, R8, R46, RZ ;  /* 0x0000002e0820723c */ /* 0x000ff000000018ff */
[----:B------:R-:W-:Y:S08]  /*6120*/  HMMA.16816.F32 R76, R4, R38, R16 ;  /* 0x00000026044c723c */ /* 0x000ff00000001810 */
[----:B------:R-:W-:Y:S08]  /*6130*/  HMMA.16816.F32 R16, R8, R42, RZ ;  /* 0x0000002a0810723c */ /* 0x000ff000000018ff */
[C---:B-1----:R-:W-:Y:S01]  /*6140*/  HMMA.16816.F32 R60, R4.reuse, R24, R20 ;  /* 0x00000018043c723c */ /* 0x042fe20000001814 */
[----:B------:R-:W1:Y:S07]  /*6150*/  LDSM.16.MT88.4 R20, [R196+0x6800] ;  /* 0x00680000c414783b */ /* 0x000e6e0000004200 */
[C---:B------:R-:W-:Y:S08]  /*6160*/  HMMA.16816.F32 R116, R4.reuse, R58, R32 ;  /* 0x0000003a0474723c */ /* 0x040ff00000001820 */
[----:B------:R-:W-:Y:S08]  /*6170*/  HMMA.16816.F32 R56, R4, R26, R16 ;  /* 0x0000001a0438723c */ /* 0x000ff00000001810 */
[----:B--2---:R-:W-:Y:S11]  /*6180*/  HMMA.16816.F32 R16, R8, R28, RZ ;  /* 0x0000001c0810723c */ /* 0x004ff600000018ff */
[----:B------:R-:W-:Y:S11]  /*6190*/  @!UPT UIADD3 URZ, URZ, URZ, URZ ;  /* 0x0000003f3f3ff290 */ /* 0x000ff6000fffe03f */
[----:B------:R-:W-:Y:S02]  /*61a0*/  @!UPT UIADD3 URZ, URZ, URZ, URZ ;  /* 0x0000003f3f3ff290 */ /* 0x000fe4000fffe03f */
        /* <DEDUP_REMOVED lines=9> */
[----:B------:R-:W-:Y:S11]  /*6240*/  @!UPT UIADD3 URZ, URZ, URZ, URZ ;  /* 0x0000003f3f3ff290 */ /* 0x000ff6000fffe03f */
[----:B------:R-:W-:Y:S01]  /*6250*/  @!UPT UIADD3 URZ, URZ, URZ, URZ ;  /* 0x0000003f3f3ff290 */ /* 0x000fe2000fffe03f */
[C---:B-1----:R-:W-:Y:S01]  /*6260*/  HMMA.16816.F32 R24, R4.reuse, R18, R8 ;  /* 0x000000120418723c */ /* 0x042fe20000001808 */
[----:B------:R-:W1:Y:S06]  /*6270*/  LDSM.16.MT88.4 R8, [R192+0x1000] ;  /* 0x00100000c008783b */ /* 0x000e6c0000004200 */
[--C-:B------:R-:W-:Y:S01]  /*6280*/  FFMA.FTZ R19, R113, c[0x0][0x2d0], -R2.reuse ;  /* 0x0000b40071137a23 */ /* 0x100fe20000010802 */
[----:B------:R-:W-:Y:S01]  /*6290*/  HMMA.16816.F32 R32, R4, R16, R20 ;  /* 0x000000100420723c */ /* 0x000fe20000001814 */
[--C-:B------:R-:W-:Y:S01]  /*62a0*/  FFMA.FTZ R18, R112, c[0x0][0x2d0], -R2.reuse ;  /* 0x0000b40070127a23 */ /* 0x100fe20000010802 */
[----:B------:R2:W-:Y:S05]  /*62b0*/  MUFU.EX2 R22, R3 ;  /* 0x0000000300167308 */ /* 0x0005ea0000000800 */
[--C-:B------:R-:W-:Y:S01]  /*62c0*/  FFMA.FTZ R20, R107, c[0x0][0x2d0], -R2.reuse ;  /* 0x0000b4006b147a23 */ /* 0x100fe20000010802 */
[----:B---3--:R-:W-:Y:S01]  /*62d0*/  F2FP.PACK_AB R4, R236, R237 ;  /* 0x000000edec04723e */ /* 0x008fe200000000ff */
[----:B------:R-:W-:Y:S01]  /*62e0*/  FFMA.FTZ R17, R106, c[0x0][0x2d0], -R2 ;  /* 0x0000b4006a117a23 */ /* 0x000fe20000010802 */
[----:B----4-:R-:W-:Y:S01]  /*62f0*/  F2FP.PACK_AB R6, R239, R242 ;  /* 0x000000f2ef06723e */ /* 0x010fe200000000ff */
[--C-:B------:R-:W-:Y:S01]  /*6300*/  FFMA.FTZ R2, R88, c[0x0][0x2d0], -R0.reuse ;  /* 0x0000b40058027a23 */ /* 0x100fe20000010800 */
[----:B------:R-:W-:Y:S01]  /*6310*/  MUFU.EX2 R19, R19 ;  /* 0x0000001300137308 */ /* 0x000fe20000000800 */
[----:B------:R-:W-:-:S02]  /*6320*/  FFMA.FTZ R16, R86, c[0x0][0x2d0], -R0 ;  /* 0x0000b40056107a23 */ /* 0x000fc40000010800 */
[----:B--2---:R-:W-:-:S05]  /*6330*/  FADD.FTZ R3, R157, R115 ;  /* 0x000000739d037221 */ /* 0x004fca0000010000 */
[----:B------:R2:W3:Y:S01]  /*6340*/  MUFU.EX2 R21, R2 ;  /* 0x0000000200157308 */ /* 0x0004e20000000800 */
[----:B------:R-:W-:-:S07]  /*6350*/  FADD.FTZ R3, R114, R3 ;  /* 0x0000000372037221 */ /* 0x000fce0000010000 */
[----:B------:R-:W-:Y:S01]  /*6360*/  MUFU.EX2 R20, R20 ;  /* 0x0000001400147308 */ /* 0x000fe20000000800 */
[----:B--2---:R-:W-:Y:S01]  /*6370*/  FFMA.FTZ R2, R89, c[0x0][0x2d0], -R0 ;  /* 0x0000b40059027a23 */ /* 0x004fe20000010800 */
[----:B---3--:R-:W-:-:S06]  /*6380*/  F2FP.PACK_AB R5, R21, R22 ;  /* 0x000000161505723e */ /* 0x008fcc00000000ff */
[----:B------:R-:W-:Y:S08]  /*6390*/  MUFU.EX2 R18, R18 ;  /* 0x0000001200127308 */ /* 0x000ff00000000800 */
[----:B------:R2:W-:Y:S08]  /*63a0*/  MUFU.EX2 R23, R2 ;  /* 0x0000000200177308 */ /* 0x0005f00000000800 */
[----:B------:R-:W-:Y:S01]  /*63b0*/  MUFU.EX2 R17, R17 ;  /* 0x0000001100117308 */ /* 0x000fe20000000800 */
[----:B--2---:R-:W-:-:S07]  /*63c0*/  FFMA.FTZ R2, R90, c[0x0][0x2d0], -R0 ;  /* 0x0000b4005a027a23 */ /* 0x004fce0000010800 */
[----:B------:R-:W2:Y:S02]  /*63d0*/  MUFU.EX2 R157, R2 ;  /* 0x00000002009d7308 */ /* 0x000ea40000000800 */
[----:B--2---:R-:W-:Y:S01]  /*63e0*/  F2FP.PACK_AB R7, R157, R23 ;  /* 0x000000179d07723e */ /* 0x004fe200000000ff */
[----:B------:R-:W-:Y:S02]  /*63f0*/  FADD.FTZ R2, R84, R14 ;  /* 0x0000000e54027221 */ /* 0x000fe40000010000 */
[----:B------:R-:W-:Y:S02]  /*6400*/  FFMA.FTZ R14, R105, c[0x0][0x2d0], -R0 ;  /* 0x0000b400690e7a23 */ /* 0x000fe40000010800 */
[----:B------:R-:W-:Y:S02]  /*6410*/  FADD.FTZ R2, R85, R2 ;  /* 0x0000000255027221 */ /* 0x000fe40000010000 */
[----:B-1----:R-:W-:Y:S01]  /*6420*/  HMMA.16816.F32 R160, R4, R8, R160 ;  /* 0x0000000804a0723c */ /* 0x002fe200000018a0 */
[----:B------:R-:W-:-:S02]  /*6430*/  FADD.FTZ R0, R235, R3 ;  /* 0x00000003eb007221 */ /* 0x000fc40000010000 */
[----:B------:R-:W-:Y:S02]  /*6440*/  IMAD.MOV.U32 R235, RZ, RZ, R110 ;  /* 0x000000ffffeb7224 */ /* 0x000fe400078e006e */
[----:B------:R-:W-:-:S03]  /*6450*/  FADD.FTZ R2, R158, R2 ;  /* 0x000000029e027221 */ /* 0x000fc60000010000 */
[----:B------:R-:W-:Y:S01]  /*6460*/  HMMA.16816.F32 R28, R4, R10, R248 ;  /* 0x0000000a041c723c */ /* 0x000fe200000018f8 */
[----:B------:R-:W1:Y:S01]  /*6470*/  LDSM.16.MT88.4 R8, [R193+0x1000] ;  /* 0x00100000c108783b */ /* 0x000e620000004200 */
[----:B------:R-:W-:-:S04]  /*6480*/  FADD.FTZ R2, R220, R2 ;  /* 0x00000002dc027221 */ /* 0x000fc80000010000 */
        /* <DEDUP_REMOVED lines=15> */
[----:B------:R-:W1:Y:S04]  /*6580*/  LDSM.16.MT88.4 R8, [R196+0x3000] ;  /* 0x00300000c408783b */ /* 0x000e680000004200 */
[----:B------:R-:W-:Y:S03]  /*6590*/  LDSM.16.MT88.4 R164, [R192+0x1800] ;  /* 0x00180000c0a4783b */ /* 0x000fe60000004200 */
[C---:B-1----:R-:W-:Y:S08]  /*65a0*/  HMMA.16816.F32 R84, R4.reuse, R8, R172 ;  /* 0x000000080454723c */ /* 0x042ff000000018ac */
[----:B------:R-:W-:Y:S01]  /*65b0*/  HMMA.16816.F32 R88, R4, R10, R152 ;  /* 0x0000000a0458723c */ /* 0x000fe20000001898 */
[----:B------:R-:W1:Y:S06]  /*65c0*/  LDSM.16.MT88.4 R8, [R195+0x3000] ;  /* 0x00300000c308783b */ /* 0x000e6c0000004200 */
[----:B------:R-:W-:-:S04]  /*65d0*/  IMAD.MOV.U32 R155, RZ, RZ, R111 ;  /* 0x000000ffff9b7224 */ /* 0x000fc800078e006f */
[----:B------:R-:W-:-:S04]  /*65e0*/  FADD.FTZ R0, R155, R0 ;  /* 0x000000009b007221 */ /* 0x000fc80000010000 */
[----:B------:R-:W-:Y:S02]  /*65f0*/  FADD.FTZ R0, R235, R0 ;  /* 0x00000000eb007221 */ /* 0x000fe40000010000 */
[----:B------:R-:W-:Y:S02]  /*6600*/  IMAD.MOV.U32 R235, RZ, RZ, c[0x0][0x2c4] ;  /* 0x0000b100ffeb7624 */ /* 0x000fe400078e00ff */
[----:B------:R-:W-:-:S03]  /*6610*/  FADD.FTZ R0, R246, R0 ;  /* 0x00000000f6007221 */ /* 0x000fc60000010000 */
[----:B------:R-:W-:Y:S01]  /*6620*/  ISETP.NE.AND P1, PT, R235, 0x1, PT ;  /* 0x00000001eb00780c */ /* 0x000fe20003f25270 */
[C---:B-1----:R-:W-:Y:S08]  /*6630*/  HMMA.16816.F32 R168, R4.reuse, R8, R168 ;  /* 0x0000000804a8723c */ /* 0x042ff000000018a8 */
[----:B------:R-:W-:Y:S01]  /*6640*/  HMMA.16816.F32 R188, R4, R10, R144 ;  /* 0x0000000a04bc723c */ /* 0x000fe20000001890 */
[----:B------:R-:W1:Y:S04]  /*6650*/  LDSM.16.MT88.4 R8, [R192+0x5000] ;  /* 0x00500000c008783b */ /* 0x000e680000004200 */
[----:B------:R-:W-:Y:S11]  /*6660*/  LDSM.16.MT88.4 R144, [R196+0x1800] ;  /* 0x00180000c490783b */ /* 0x000ff60000004200 */
[----:B------:R-:W-:-:S02]  /*6670*/  IMAD.MOV.U32 R154, RZ, RZ, R168 ;  /* 0x000000ffff9a7224 */ /* 0x000fc400078e00a8 */
[----:B------:R-:W-:Y:S02]  /*6680*/  IMAD.MOV.U32 R153, RZ, RZ, R169 ;  /* 0x000000ffff997224 */ /* 0x000fe400078e00a9 */
[----:B------:R-:W-:Y:S02]  /*6690*/  IMAD.MOV.U32 R152, RZ, RZ, R170 ;  /* 0x000000ffff987224 */ /* 0x000fe400078e00aa */
[----:B------:R-:W-:Y:S01]  /*66a0*/  IMAD.MOV.U32 R3, RZ, RZ, R171 ;  /* 0x000000ffff037224 */ /* 0x000fe200078e00ab */
[C---:B-1----:R-:W-:Y:S08]  /*66b0*/  HMMA.16816.F32 R176, R4.reuse, R8, R176 ;  /* 0x0000000804b0723c */ /* 0x042ff000000018b0 */
[C---:B------:R-:W-:Y:S01]  /*66c0*/  HMMA.16816.F32 R104, R4.reuse, R10, R124 ;  /* 0x0000000a0468723c */ /* 0x040fe2000000187c */
[----:B------:R-:W1:Y:S07]  /*66d0*/  LDSM.16.MT88.4 R8, [R193+0x5000] ;  /* 0x00500000c108783b */ /* 0x000e6e0000004200 */
[C---:B-1----:R-:W-:Y:S01]  /*66e0*/  HMMA.16816.F32 R108, R4.reuse, R8, R136 ;  /* 0x00000008046c723c */ /* 0x042fe20000001888 */
[----:B------:R-:W-:Y:S07]  /*66f0*/  LDSM.16.MT88.4 R136, [R193+0x1800] ;  /* 0x00180000c188783b */ /* 0x000fee0000004200 */
[C---:B------:R-:W-:Y:S01]  /*6700*/  HMMA.16816.F32 R112, R4.reuse, R10, R120 ;  /* 0x0000000a0470723c */ /* 0x040fe20000001878 */
[----:B------:R-:W1:Y:S07]  /*6710*/  LDSM.16.MT88.4 R8, [R196+0x5000] ;  /* 0x00500000c408783b */ /* 0x000e6e0000004200 */
[C---:B-1----:R-:W-:Y:S07]  /*6720*/  HMMA.16816.F32 R248, R4.reuse, R8, R128 ;  /* 0x0000000804f8723c */ /* 0x042fee0000001880 */
[----:B------:R-:W-:Y:S01]  /*6730*/  F2FP.PACK_AB R128, R19, R20 ;  /* 0x000000141380723e */ /* 0x000fe200000000ff */
[----:B------:R-:W-:Y:S01]  /*6740*/  HMMA.16816.F32 R184, R4, R10, R116 ;  /* 0x0000000a04b8723c */ /* 0x000fe20000001874 */
[----:B------:R-:W1:Y:S01]  /*6750*/  LDSM.16.MT88.4 R8, [R195+0x5000] ;  /* 0x00500000c308783b */ /* 0x000e620000004200 */
[----:B------:R-:W-:-:S06]  /*6760*/  F2FP.PACK_AB R130, R17, R18 ;  /* 0x000000121182723e */ /* 0x000fcc00000000ff */
[C---:B-1----:R-:W-:Y:S08]  /*6770*/  HMMA.16816.F32 R172, R4.reuse, R8, R100 ;  /* 0x0000000804ac723c */ /* 0x042ff00000001864 */
[----:B------:R-:W-:Y:S01]  /*6780*/  HMMA.16816.F32 R120, R4, R10, R96 ;  /* 0x0000000a0478723c */ /* 0x000fe20000001860 */
[----:B------:R-:W1:Y:S06]  /*6790*/  LDSM.16.MT88.4 R8, [R192+0x7000] ;  /* 0x00700000c008783b */ /* 0x000e6c0000004200 */
[----:B------:R-:W-:-:S02]  /*67a0*/  IMAD.MOV.U32 R96, RZ, RZ, R154 ;  /* 0x000000ffff607224 */ /* 0x000fc400078e009a */
[----:B------:R-:W-:Y:S02]  /*67b0*/  IMAD.MOV.U32 R97, RZ, RZ, R153 ;  /* 0x000000ffff617224 */ /* 0x000fe400078e0099 */
[----:B------:R-:W-:Y:S02]  /*67c0*/  IMAD.MOV.U32 R98, RZ, RZ, R152 ;  /* 0x000000ffff627224 */ /* 0x000fe400078e0098 */
[----:B------:R-:W-:Y:S01]  /*67d0*/  IMAD.MOV.U32 R99, RZ, RZ, R3 ;  /* 0x000000ffff637224 */ /* 0x000fe200078e0003 */
[----:B------:R-:W-:Y:S01]  /*67e0*/  LDSM.16.MT88.4 R152, [R195+0x1800] ;  /* 0x00180000c398783b */ /* 0x000fe20000004200 */
[----:B------:R-:W-:Y:S02]  /*67f0*/  FADD.FTZ R3, R245, R0 ;  /* 0x00000000f5037221 */ /* 0x000fe40000010000 */
[----:B------:R-:W-:Y:S01]  /*6800*/  FADD.FTZ R0, R218, R2 ;  /* 0x00000002da007221 */ /* 0x000fe20000010000 */
[----:B------:R-:W-:Y:S01]  /*6810*/  IADD3 R218, R222, -0x2, RZ ;  /* 0xfffffffededa7810 */ /* 0x000fe20007ffe0ff */
        /* <DEDUP_REMOVED lines=10> */
[C---:B-1----:R-:W-:Y:S08]  /*68c0*/  HMMA.16816.F32 R100, R4.reuse, R8, R92 ;  /* 0x000000080464723c */ /* 0x042ff0000000185c */
[C---:B------:R-:W-:Y:S01]  /*68d0*/  HMMA.16816.F32 R116, R4.reuse, R10, R76 ;  /* 0x0000000a0474723c */ /* 0x040fe2000000184c */
[----:B------:R-:W1:Y:S07]  /*68e0*/  LDSM.16.MT88.4 R8, [R193+0x7000] ;  /* 0x00700000c108783b */ /* 0x000e6e0000004200 */
[C---:B-1----:R-:W-:Y:S08]  /*68f0*/  HMMA.16816.F32 R224, R4.reuse, R8, R60 ;  /* 0x0000000804e0723c */ /* 0x042ff0000000183c */
[C---:B------:R-:W-:Y:S01]  /*6900*/  HMMA.16816.F32 R180, R4.reuse, R10, R56 ;  /* 0x0000000a04b4723c */ /* 0x040fe20000001838 */
[----:B------:R-:W1:Y:S04]  /*6910*/  LDSM.16.MT88.4 R8, [R196+0x7000] ;  /* 0x00700000c408783b */ /* 0x000e680000004200 */
[----:B------:R-:W-:Y:S03]  /*6920*/  LDSM.16.MT88.4 R56, [R196+0x3800] ;  /* 0x00380000c438783b */ /* 0x000fe60000004200 */
[C---:B-1----:R-:W-:Y:S01]  /*6930*/  HMMA.16816.F32 R168, R4.reuse, R8, R48 ;  /* 0x0000000804a8723c */ /* 0x042fe20000001830 */
[----:B------:R-:W-:Y:S07]  /*6940*/  LDSM.16.MT88.4 R48, [R193+0x3800] ;  /* 0x00380000c130783b */ /* 0x000fee0000004200 */
[C---:B------:R-:W-:Y:S01]  /*6950*/  HMMA.16816.F32 R124, R4.reuse, R10, R40 ;  /* 0x0000000a047c723c */ /* 0x040fe20000001828 */
[----:B------:R-:W1:Y:S04]  /*6960*/  LDSM.16.MT88.4 R8, [R195+0x7000] ;  /* 0x00700000c308783b */ /* 0x000e680000004200 */
[----:B------:R-:W2:Y:S03]  /*6970*/  LDSM.16.MT88.4 R40, [R192+0x3800] ;  /* 0x00380000c028783b */ /* 0x000ea60000004200 */
[C---:B-1----:R-:W-:Y:S08]  /*6980*/  HMMA.16816.F32 R32, R4.reuse, R8, R32 ;  /* 0x000000080420723c */ /* 0x042ff00000001820 */
[----:B------:R-:W-:Y:S01]  /*6990*/  HMMA.16816.F32 R24, R4, R10, R24 ;  /* 0x0000000a0418723c */ /* 0x000fe20000001818 */
[----:B------:R-:W1:Y:S01]  /*69a0*/  MUFU.EX2 R4, R14 ;  /* 0x0000000e00047308 */ /* 0x000e620000000800 */
[----:B------:R-:W-:Y:S05]  /*69b0*/  LDSM.16.MT88.4 R8, [R195+0x7800] ;  /* 0x00780000c308783b */ /* 0x000fea0000004200 */
[----:B------:R-:W-:-:S02]  /*69c0*/  FADD.FTZ R5, R19, R3 ;  /* 0x0000000313057221 */ /* 0x000fc40000010000 */
[----:B------:R-:W3:Y:S08]  /*69d0*/  MUFU.EX2 R6, R13 ;  /* 0x0000000d00067308 */ /* 0x000ef00000000800 */
[----:B------:R-:W4:Y:S01]  /*69e0*/  MUFU.EX2 R7, R16 ;  /* 0x0000001000077308 */ /* 0x000f220000000800 */
[----:B-1----:R-:W-:Y:S02]  /*69f0*/  FADD.FTZ R2, R4, R0 ;  /* 0x0000000004027221 */ /* 0x002fe40000010000 */
[----:B------:R-:W-:Y:S01]  /*6a00*/  IMAD.MOV.U32 R0, RZ, RZ, R243 ;  /* 0x000000ffff007224 */ /* 0x000fe200078e00f3 */
[----:B---3--:R-:W-:Y:S01]  /*6a10*/  F2FP.PACK_AB R129, R6, R4 ;  /* 0x000000040681723e */ /* 0x008fe200000000ff */
[----:B------:R-:W-:-:S04]  /*6a20*/  @P1 IMAD.HI.U32 R4, R243, c[0x0][0x2c8], RZ ;  /* 0x0000b200f3041a27 */ /* 0x000fc800078e00ff */
[----:B------:R-:W-:Y:S01]  /*6a30*/  FADD.FTZ R3, R6, R2 ;  /* 0x0000000206037221 */ /* 0x000fe20000010000 */
[----:B------:R-:W-:Y:S01]  /*6a40*/  @P1 SHF.R.U32.HI R0, RZ, c[0x0][0x2cc], R4 ;  /* 0x0000b300ff001a19 */ /* 0x000fe20000011604 */
[----:B------:R-:W-:Y:S01]  /*6a50*/  IMAD.IADD R2, R240, 0x1, -R241 ;  /* 0x00000001f0027824 */ /* 0x000fe200078e0af1 */
[----:B----4-:R-:W-:Y:S01]  /*6a60*/  F2FP.PACK_AB R131, R7, R15 ;  /* 0x0000000f0783723e */ /* 0x010fe200000000ff */
[----:B------:R-:W-:Y:S02]  /*6a70*/  FADD.FTZ R4, R18, R5 ;  /* 0x0000000512047221 */ /* 0x000fe40000010000 */
[----:B------:R-:W-:Y:S02]  /*6a80*/  IMAD.IADD R2, R2, 0x1, R0 ;  /* 0x0000000102027824 */ /* 0x000fe400078e0200 */
[----:B------:R-:W-:Y:S02]  /*6a90*/  FADD.FTZ R3, R15, R3 ;  /* 0x000000030f037221 */ /* 0x000fe40000010000 */
[----:B------:R-:W-:Y:S01]  /*6aa0*/  HMMA.16816.F32 R132, R128, R136, R132 ;  /* 0x000000888084723c */ /* 0x000fe20000001884 */
[----:B------:R-:W-:Y:S01]  /*6ab0*/  FADD.FTZ R237, R17, R4 ;  /* 0x0000000411ed7221 */ /* 0x000fe20000010000 */
[----:B------:R-:W-:Y:S01]  /*6ac0*/  IADD3 R0, R2, c[0x0][0x328], RZ ;  /* 0x0000ca0002007a10 */ /* 0x000fe20007ffe0ff */
[----:B------:R-:W-:-:S05]  /*6ad0*/  FADD.FTZ R239, R7, R3 ;  /* 0x0000000307ef7221 */ /* 0x000fca0000010000 */
[C---:B------:R-:W-:Y:S08]  /*6ae0*/  HMMA.16816.F32 R136, R128.reuse, R138, R36 ;  /* 0x0000008a8088723c */ /* 0x040ff00000001824 */
[C---:B--2---:R-:W-:Y:S01]  /*6af0*/  HMMA.16816.F32 R36, R128.reuse, R40, R64 ;  /* 0x000000288024723c */ /* 0x044fe20000001840 */
[----:B------:R-:W1:Y:S07]  /*6b00*/  LDSM.16.MT88.4 R64, [R195+0x3800] ;  /* 0x00380000c340783b */ /* 0x000e6e0000004200 */
[C---:B------:R-:W-:Y:S08]  /*6b10*/  HMMA.16816.F32 R140, R128.reuse, R144, R140 ;  /* 0x00000090808c723c */ /* 0x040ff0000000188c */
[C---:B------:R-:W-:Y:S08]  /*6b20*/  HMMA.16816.F32 R144, R128.reuse, R146, R44 ;  /* 0x000000928090723c */ /* 0x040ff0000000182c */
[C---:B------:R-:W-:Y:S01]  /*6b30*/  HMMA.16816.F32 R44, R128.reuse, R48, R72 ;  /* 0x00000030802c723c */ /* 0x040fe20000001848 */
[----:B------:R-:W2:Y:S07]  /*6b40*/  LDSM.16.MT88.4 R72, [R192+0x5800] ;  /* 0x00580000c048783b */ /* 0x000eae0000004200 */
[C---:B------:R-:W-:Y:S01]  /*6b50*/  HMMA.16816.F32 R48, R128.reuse, R50, R80 ;  /* 0x000000328030723c */ /* 0x040fe20000001850 */
[----:B------:R-:W-:Y:S07]  /*6b60*/  LDSM.16.MT88.4 R80, [R193+0x5800] ;  /* 0x00580000c150783b */ /* 0x000fee0000004200 */
[C---:B------:R-:W-:Y:S08]  /*6b70*/  HMMA.16816.F32 R40, R128.reuse, R42, R68 ;  /* 0x0000002a8028723c */ /* 0x040ff00000001844 */
[C---:B-1----:R-:W-:Y:S01]  /*6b80*/  HMMA.16816.F32 R60, R128.reuse, R64, R96 ;  /* 0x00000040803c723c */ /* 0x042fe20000001860 */
[----:B------:R-:W1:Y:S07]  /*6b90*/  LDSM.16.MT88.4 R96, [R195+0x5800] ;  /* 0x00580000c360783b */ /* 0x000e6e0000004200 */
[C---:B------:R-:W-:Y:S08]  /*6ba0*/  HMMA.16816.F32 R148, R128.reuse, R152, R148 ;  /* 0x000000988094723c */ /* 0x040ff00000001894 */
[C---:B------:R-:W-:Y:S08]  /*6bb0*/  HMMA.16816.F32 R152, R128.reuse, R154, R52 ;  /* 0x0000009a8098723c */ /* 0x040ff00000001834 */
[C---:B--2---:R-:W-:Y:S08]  /*6bc0*/  HMMA.16816.F32 R68, R128.reuse, R72, R176 ;  /* 0x000000488044723c */ /* 0x044ff000000018b0 */
[C---:B------:R-:W-:Y:S01]  /*6bd0*/  HMMA.16816.F32 R72, R128.reuse, R74, R104 ;  /* 0x0000004a8048723c */ /* 0x040fe20000001868 */
[----:B------:R-:W2:Y:S07]  /*6be0*/  LDSM.16.MT88.4 R104, [R192+0x7800] ;  /* 0x00780000c068783b */ /* 0x000eae0000004200 */
[C---:B------:R-:W-:Y:S08]  /*6bf0*/  HMMA.16816.F32 R52, R128.reuse, R56, R84 ;  /* 0x000000388034723c */ /* 0x040ff00000001854 */
[C---:B-1----:R-:W-:Y:S08]  /*6c00*/  HMMA.16816.F32 R92, R128.reuse, R96, R172 ;  /* 0x00000060805c723c */ /* 0x042ff000000018ac */
[C---:B------:R-:W-:Y:S08]  /*6c10*/  HMMA.16816.F32 R76, R128.reuse, R80, R108 ;  /* 0x00000050804c723c */ /* 0x040ff0000000186c */
[C---:B------:R-:W-:Y:S01]  /*6c20*/  HMMA.16816.F32 R96, R128.reuse, R98, R120 ;  /* 0x000000628060723c */ /* 0x040fe20000001878 */
[----:B------:R-:W1:Y:S07]  /*6c30*/  LDSM.16.MT88.4 R120, [R196+0x7800] ;  /* 0x00780000c478783b */ /* 0x000e6e0000004200 */
[C---:B------:R-:W-:Y:S01]  /*6c40*/  HMMA.16816.F32 R56, R128.reuse, R58, R88 ;  /* 0x0000003a8038723c */ /* 0x040fe20000001858 */
[----:B------:R-:W3:Y:S07]  /*6c50*/  LDSM.16.MT88.4 R88, [R196+0x5800] ;  /* 0x00580000c458783b */ /* 0x000eee0000004200 */
[C---:B------:R-:W-:Y:S01]  /*6c60*/  HMMA.16816.F32 R80, R128.reuse, R82, R112 ;  /* 0x000000528050723c */ /* 0x040fe20000001870 */
[----:B------:R-:W4:Y:S07]  /*6c70*/  LDSM.16.MT88.4 R112, [R193+0x7800] ;  /* 0x00780000c170783b */ /* 0x000f2e0000004200 */
[C---:B--2---:R-:W-:Y:S08]  /*6c80*/  HMMA.16816.F32 R100, R128.reuse, R104, R100 ;  /* 0x000000688064723c */ /* 0x044ff00000001864 */
[C---:B------:R-:W-:Y:S08]  /*6c90*/  HMMA.16816.F32 R104, R128.reuse, R106, R116 ;  /* 0x0000006a8068723c */ /* 0x040ff00000001874 */
[C---:B------:R-:W-:Y:S08]  /*6ca0*/  HMMA.16816.F32 R160, R128.reuse, R164, R160 ;  /* 0x000000a480a0723c */ /* 0x040ff000000018a0 */
[C---:B-1----:R-:W-:Y:S08]  /*6cb0*/  HMMA.16816.F32 R116, R128.reuse, R120, R168 ;  /* 0x000000788074723c */ /* 0x042ff000000018a8 */
        /* <DEDUP_REMOVED lines=21> */
.L_x_4270:
[----:B------:R-:W-:-:S13]  /*6e10*/  ISETP.NE.AND P0, PT, R4, 0x1, PT ;  /* 0x000000010400780c */ /* 0x000fda0003f05270 */
[----:B------:R-:W-:-:S05]  /*6e20*/  @P0 IMAD.HI.U32 R2, R3, c[0x0][0x330], RZ ;  /* 0x0000cc0003020a27 */ /* 0x000fca00078e00ff */
[----:B------:R-:W-:Y:S02]  /*6e30*/  @P0 SHF.R.U32.HI R3, RZ, c[0x0][0x334], R2 ;  /* 0x0000cd00ff030a19 */ /* 0x000fe40000011602 */
.L_x_4271:
[----:B------:R-:W-:Y:S05]  /*6e40*/  BSYNC B0 ;  /* 0x0000000000007941 */ /* 0x000fea0003800000 */
.L_x_4269:
[----:B------:R-:W-:-:S05]  /*6e50*/  IMAD R3, R3, R4, c[0x0][0x32c] ;  /* 0x0000cb0003037624 */ /* 0x000fca00078e0204 */
[----:B------:R-:W-:-:S04]  /*6e60*/  IMNMX R0, R0, R3, PT ;  /* 0x0000000300007217 */ /* 0x000fc80003800200 */
.L_x_4268:
        /* <DEDUP_REMOVED lines=9> */
.L_x_4281:
[----:B------:R-:W-:Y:S01]  /*6f00*/  ISETP.GT.AND P0, PT, R228, R222, PT ;  /* 0x000000dee400720c */ /* 0x000fe20003f04270 */
[----:B------:R-:W-:Y:S04]  /*6f10*/  DEPBAR.LE SB0, 0x0 ;  /* 0x000080000000791a */ /* 0x000fe80000000000 */
[----:B------:R-:W-:Y:S01]  /*6f20*/  WARPSYNC 0xffffffff ;  /* 0xffffffff00007948 */ /* 0x000fe20003800000 */
[----:B------:R-:W-:Y:S01]  /*6f30*/  BAR.SYNC.DEFER_BLOCKING 0x0 ;  /* 0x0000000000007b1d */ /* 0x000fe20000010000 */
[----:B------:R-:W-:Y:S05]  /*6f40*/  IMAD.MOV.U32 R227, RZ, RZ, c[0x0][0x2c4] ;  /* 0x0000b100ffe37624 */ /* 0x000fea00078e00ff */
[----:B------:R-:W-:Y:S01]  /*6f50*/  ISETP.NE.AND P6, PT, R227, 0x1, PT ;  /* 0x00000001e300780c */ /* 0x000fe20003fc5270 */
[----:B------:R-:W-:Y:S01]  /*6f60*/  @!P0 IMAD.WIDE.U32 R4, R222, c[0x0][0x208], RZ ;  /* 0x00008200de048a25 */ /* 0x000fe200078e00ff */
[----:B------:R-:W-:Y:S02]  /*6f70*/  @!P0 SHF.R.S32.HI R0, RZ, 0x1f, R222 ;  /* 0x0000001fff008819 */ /* 0x000fe400000114de */
        /* <DEDUP_REMOVED lines=39> */
[----:B------:R-:W-:Y:S05]  /*71f0*/  @!P0 IADD3 R3, P1, R3, R7, RZ ;  /* 0x0000000703038210 */ /* 0x000fea0007f3e0ff */
[--C-:B------:R-:W-:Y:S01]  /*7200*/  @!P0 IMAD.X R0, R0, 0x1, R9.reuse, P1 ;  /* 0x0000000100008824 */ /* 0x100fe200008e0609 */
[C---:B------:R-:W-:Y:S04]  /*7210*/  @!P0 LEA R22, P1, R3.reuse, c[0x0][0x1f8], 0x1 ;  /* 0x00007e0003168a11 */ /* 0x040fe800078208ff */
[----:B------:R-:W-:Y:S02]  /*7220*/  @!P0 LEA.HI.X R23, R3, c[0x0][0x1fc], R0, 0x1, P1 ;  /* 0x00007f0003178a11 */ /* 0x000fe400008f0c00 */
[C---:B------:R-:W-:Y:S05]  /*7230*/  @!P0 IADD3 R3, P1, R5.reuse, R11, RZ ;  /* 0x0000000b05038210 */ /* 0x040fea0007f3e0ff */
[C---:B------:R-:W-:Y:S01]  /*7240*/  @!P0 IMAD.X R11, R4.reuse, 0x1, R12, P1 ;  /* 0x00000001040b8824 */ /* 0x040fe200008e060c */
[C---:B------:R-:W-:Y:S05]  /*7250*/  @!P0 IADD3 R6, P1, R5.reuse, R8, RZ ;  /* 0x0000000805068210 */ /* 0x040fea0007f3e0ff */
[C---:B------:R-:W-:Y:S01]  /*7260*/  @!P0 IMAD.X R10, R4.reuse, 0x1, R10, P1 ;  /* 0x00000001040a8824 */ /* 0x040fe200008e060a */
        /* <DEDUP_REMOVED lines=12> */
[----:B------:R-:W1:Y:S05]  /*7330*/  LDSM.16.M88.4 R8, [R159] ;  /* 0x000000009f08783b */ /* 0x000e6a0000000200 */
        /* <DEDUP_REMOVED lines=8> */
[----:B------:R3:W-:Y:S05]  /*73c0*/  @!P0 LDGSTS.E.BYPASS.LTC128B.128 [R223+0x3100], [R20.64], !P4 ;  /* 0x0310000014df8fae */ /* 0x0007ea000e101d46 */
[----:B------:R4:W-:Y:S01]  /*73d0*/  @!P0 LDGSTS.E.BYPASS.LTC128B.128 [R223+0x5100], [R30.64], !P3 ;  /* 0x051000001edf8fae */ /* 0x0009e2000d901d46 */
[C---:B-1----:R-:W-:Y:S04]  /*73e0*/  HMMA.16816.F32 R4, R32.reuse, R8, RZ ;  /* 0x000000082004723c */ /* 0x042fe800000018ff */
[----:B------:R1:W-:Y:S01]  /*73f0*/  @!P0 LDGSTS.E.BYPASS.LTC128B.128 [R223+0x7100], [R220.64], !P2 ;  /* 0x07100000dcdf8fae */ /* 0x0003e2000d101d46 */
[C---:B------:R-:W-:Y:S04]  /*7400*/  ISETP.GT.AND P0, PT, R222.reuse, R228, PT ;  /* 0x000000e4de00720c */ /* 0x040fe80003f04270 */
[----:B------:R-:W0:Y:S01]  /*7410*/  LDGDEPBAR ;  /* 0x00000000000079af */ /* 0x000e220000000000 */
[C---:B------:R-:W-:Y:S08]  /*7420*/  HMMA.16816.F32 R8, R32.reuse, R10, RZ ;  /* 0x0000000a2008723c */ /* 0x040ff000000018ff */
[C---:B-----5:R-:W-:Y:S01]  /*7430*/  HMMA.16816.F32 R12, R32.reuse, R16, RZ ;  /* 0x00000010200c723c */ /* 0x060fe200000018ff */
[----:B------:R-:W-:Y:S03]  /*7440*/  @P0 IADD3 R0, R222, -0x1, RZ ;  /* 0xffffffffde000810 */ /* 0x000fe60007ffe0ff */
[----:B------:R-:W-:Y:S01]  /*7450*/  @P0 IMAD.MOV.U32 R158, RZ, RZ, c[0x0][0x1e4] ;  /* 0x00007900ff9e0624 */ /* 0x000fe200078e00ff */
[----:B------:R-:W-:Y:S03]  /*7460*/  @P0 SHF.R.S32.HI R3, RZ, 0x1f, R0 ;  /* 0x0000001fff030819 */ /* 0x000fe60000011400 */
[C---:B------:R-:W-:Y:S04]  /*7470*/  HMMA.16816.F32 R16, R32.reuse, R18, RZ ;  /* 0x000000122010723c */ /* 0x040fe800000018ff */
[----:B------:R-:W-:Y:S04]  /*7480*/  @P0 IMAD R3, R3, c[0x0][0x1e0], RZ ;  /* 0x0000780003030a24 */ /* 0x000fe800078e02ff */
[C---:B---3--:R-:W-:Y:S01]  /*7490*/  HMMA.16816.F32 R20, R32.reuse, R24, RZ ;  /* 0x000000182014723c */ /* 0x048fe200000018ff */
[C---:B------:R-:W-:Y:S07]  /*74a0*/  @P0 IMAD R3, R0.reuse, c[0x0][0x1e4], R3 ;  /* 0x0000790000030a24 */ /* 0x040fee00078e0203 */
[C---:B------:R-:W-:Y:S08]  /*74b0*/  HMMA.16816.F32 R24, R32.reuse, R26, RZ ;  /* 0x0000001a2018723c */ /* 0x040ff000000018ff */
[C---:B----4-:R-:W-:Y:S07]  /*74c0*/  HMMA.16816.F32 R28, R32.reuse, R168, RZ ;  /* 0x000000a8201c723c */ /* 0x050fee00000018ff */
[----:B------:R-:W-:Y:S01]  /*74d0*/  @P0 IMAD.WIDE.U32 R168, R0, c[0x0][0x1e0], RZ ;  /* 0x0000780000a80a25 */ /* 0x000fe200078e00ff */
[----:B------:R-:W-:Y:S04]  /*74e0*/  HMMA.16816.F32 R32, R32, R170, RZ ;  /* 0x000000aa2020723c */ /* 0x000fe800000018ff */
[----:B------:R-:W-:Y:S02]  /*74f0*/  @P0 IMAD.IADD R3, R169, 0x1, R3 ;  /* 0x00000001a9030824 */ /* 0x000fe400078e0203 */
[C---:B------:R-:W-:Y:S02]  /*7500*/  @P0 IMAD.SHL.U32 R156, R168.reuse, 0x40, RZ ;  /* 0x00000040a89c0824 */ /* 0x040fe400078e00ff */
[C---:B------:R-:W-:Y:S05]  /*7510*/  HMMA.16816.F32 R4, R172.reuse, R176, R4 ;  /* 0x000000b0ac04723c */ /* 0x040fea0000001804 */
[----:B------:R-:W-:Y:S02]  /*7520*/  @P0 SHF.L.U64.HI R218, R168, 0x6, R3 ;  /* 0x00000006a8da0819 */ /* 0x000fe40000010203 */
[----:B------:R-:W-:Y:S01]  /*7530*/  LDSM.16.M88.4 R168, [R201] ;  /* 0x00000000c9a8783b */ /* 0x000fe20000000200 */
[C---:B------:R-:W-:Y:S04]  /*7540*/  HMMA.16816.F32 R8, R172.reuse, R178, R8 ;  /* 0x000000b2ac08723c */ /* 0x040fe80000001808 */
[----:B------:R-:W-:Y:S01]  /*7550*/  LDSM.16.M88.4 R176, [R197+0x800] ;  /* 0x00080000c5b0783b */ /* 0x000fe20000000200 */
[----:B------:R-:W-:Y:S03]  /*7560*/  @P0 IADD3 R0, P1, R156, R230, RZ ;  /* 0x000000e69c000210 */ /* 0x000fe60007f3e0ff */
[C---:B------:R-:W-:Y:S04]  /*7570*/  HMMA.16816.F32 R12, R172.reuse, R180, R12 ;  /* 0x000000b4ac0c723c */ /* 0x040fe8000000180c */
[----:B------:R-:W-:Y:S01]  /*7580*/  @P0 IMAD.X R3, R218, 0x1, R229, P1 ;  /* 0x00000001da030824 */ /* 0x000fe200008e06e5 */
[C---:B-1----:R-:W-:Y:S03]  /*7590*/  @P0 LEA R220, P1, R0.reuse, c[0x0][0x1c8], 0x1 ;  /* 0x0000720000dc0a11 */ /* 0x042fe600078208ff */
[C---:B------:R-:W-:Y:S04]  /*75a0*/  HMMA.16816.F32 R16, R172.reuse, R182, R16 ;  /* 0x000000b6ac10723c */ /* 0x040fe80000001810 */
[----:B------:R-:W-:Y:S02]  /*75b0*/  @P0 LEA.HI.X R221, R0, c[0x0][0x1cc], R3, 0x1, P1 ;  /* 0x0000730000dd0a11 */ /* 0x000fe400008f0c03 */
[----:B------:R-:W-:Y:S02]  /*75c0*/  @P0 IADD3 R219, P1, R230, 0x40, RZ ;  /* 0x00000040e6db0810 */ /* 0x000fe40007f3e0ff */
[C---:B------:R-:W-:Y:S04]  /*75d0*/  HMMA.16816.F32 R20, R172.reuse, R184, R20 ;  /* 0x000000b8ac14723c */ /* 0x040fe80000001814 */
[----:B------:R-:W-:Y:S01]  /*75e0*/  @P0 IMAD.X R224, RZ, RZ, R229, P1 ;  /* 0x000000ffffe00224 */ /* 0x000fe200008e06e5 */
[-C--:B------:R-:W-:Y:S03]  /*75f0*/  @P0 IADD3 R0, P1, R156, R219.reuse, RZ ;  /* 0x000000db9c000210 */ /* 0x080fe60007f3e0ff */
[C---:B------:R-:W-:Y:S04]  /*7600*/  HMMA.16816.F32 R24, R172.reuse, R186, R24 ;  /* 0x000000baac18723c */ /* 0x040fe80000001818 */
[----:B------:R-:W-:Y:S01]  /*7610*/  @P0 IMAD.X R3, R218, 0x1, R224, P1 ;  /* 0x00000001da030824 */ /* 0x000fe200008e06e0 */
[C---:B------:R-:W-:Y:S03]  /*7620*/  @P0 LEA R182, P1, R0.reuse, c[0x0][0x1c8], 0x1 ;  /* 0x0000720000b60a11 */ /* 0x040fe600078208ff */
[C---:B------:R-:W-:Y:S04]  /*7630*/  HMMA.16816.F32 R28, R172.reuse, R188, R28 ;  /* 0x000000bcac1c723c */ /* 0x040fe8000000181c */
[----:B------:R-:W-:Y:S02]  /*7640*/  @P0 LEA.HI.X R183, R0, c[0x0][0x1cc], R3, 0x1, P1 ;  /* 0x0000730000b70a11 */ /* 0x000fe400008f0c03 */
[----:B------:R-:W-:Y:S02]  /*7650*/  @P0 IADD3 R180, P1, R230, 0x80, RZ ;  /* 0x00000080e6b40810 */ /* 0x000fe40007f3e0ff */
[----:B------:R-:W-:Y:S01]  /*7660*/  HMMA.16816.F32 R32, R172, R190, R32 ;  /* 0x000000beac20723c */ /* 0x000fe20000001820 */
[----:B------:R-:W1:Y:S03]  /*7670*/  LDSM.16.M88.4 R172, [R197] ;  /* 0x00000000c5ac783b */ /* 0x000e660000000200 */
[----:B------:R-:W-:Y:S01]  /*7680*/  @P0 IMAD.X R181, RZ, RZ, R229, P1 ;  /* 0x000000ffffb50224 */ /* 0x000fe200008e06e5 */
[----:B------:R-:W-:Y:S07]  /*7690*/  @P0 IADD3 R0, P1, R156, R180, RZ ;  /* 0x000000b49c000210 */ /* 0x000fee0007f3e0ff */
[----:B------:R-:W-:Y:S01]  /*76a0*/  @P0 IMAD.X R3, R218, 0x1, R181, P1 ;  /* 0x00000001da030824 */ /* 0x000fe200008e06b5 */
[C---:B------:R-:W-:Y:S04]  /*76b0*/  @P0 LEA R188, P1, R0.reuse, c[0x0][0x1c8], 0x1 ;  /* 0x0000720000bc0a11 */ /* 0x040fe800078208ff */
[----:B------:R-:W-:Y:S01]  /*76c0*/  @P0 LEA.HI.X R189, R0, c[0x0][0x1cc], R3, 0x1, P1 ;  /* 0x0000730000bd0a11 */ /* 0x000fe200008f0c03 */
[----:B------:R-:W-:Y:S05]  /*76d0*/  @P0 IMAD.MOV.U32 R0, RZ, RZ, c[0x0][0x1e0] ;  /* 0x00007800ff000624 */ /* 0x000fea00078e00ff */
[C---:B------:R-:W-:Y:S04]  /*76e0*/  @P0 LEA R3, P1, R0.reuse, R156, 0x5 ;  /* 0x0000009c00030211 */ /* 0x040fe800078228ff */
[----:B------:R-:W-:Y:S02]  /*76f0*/  @P0 LEA.HI.X R0, R0, R218, R158, 0x5, P1 ;  /* 0x000000da00000211 */ /* 0x000fe400008f2c9e */
[----:B------:R-:W-:Y:S01]  /*7700*/  @P0 IADD3 R158, P1, R230, 0xc0, RZ ;  /* 0x000000c0e69e0810 */ /* 0x000fe20007f3e0ff */
[C---:B-1----:R-:W-:Y:S08]  /*7710*/  HMMA.16816.F32 R4, R168.reuse, R172, R4 ;  /* 0x000000aca804723c */ /* 0x042ff00000001804 */
[C---:B------:R-:W-:Y:S01]  /*7720*/  HMMA.16816.F32 R8, R168.reuse, R174, R8 ;  /* 0x000000aea808723c */ /* 0x040fe20000001808 */
[----:B------:R-:W1:Y:S07]  /*7730*/  LDSM.16.M88.4 R172, [R197+0x1000] ;  /* 0x00100000c5ac783b */ /* 0x000e6e0000000200 */
[C---:B------:R-:W-:Y:S08]  /*7740*/  HMMA.16816.F32 R12, R168.reuse, R176, R12 ;  /* 0x000000b0a80c723c */ /* 0x040ff0000000180c */
[C---:B------:R-:W-:Y:S01]  /*7750*/  HMMA.16816.F32 R16, R168.reuse, R178, R16 ;  /* 0x000000b2a810723c */ /* 0x040fe20000001810 */
[----:B------:R-:W3:Y:S07]  /*7760*/  LDSM.16.M88.4 R176, [R197+0x1800] ;  /* 0x00180000c5b0783b */ /* 0x000eee0000000200 */
[C---:B-1----:R-:W-:Y:S08]  /*7770*/  HMMA.16816.F32 R20, R168.reuse, R172, R20 ;  /* 0x000000aca814723c */ /* 0x042ff00000001814 */
[C---:B------:R-:W-:Y:S01]  /*7780*/  HMMA.16816.F32 R24, R168.reuse, R174, R24 ;  /* 0x000000aea818723c */ /* 0x040fe20000001818 */
[----:B------:R-:W-:Y:S07]  /*7790*/  LDSM.16.M88.4 R172, [R194] ;  /* 0x00000000c2ac783b */ /* 0x000fee0000000200 */
[C---:B---3--:R-:W-:Y:S08]  /*77a0*/  HMMA.16816.F32 R28, R168.reuse, R176, R28 ;  /* 0x000000b0a81c723c */ /* 0x048ff0000000181c */
[----:B------:R-:W-:Y:S01]  /*77b0*/  HMMA.16816.F32 R32, R168, R178, R32 ;  /* 0x000000b2a820723c */ /* 0x000fe20000001820 */
[----:B------:R-:W1:Y:S05]  /*77c0*/  LDSM.16.M88.4 R168, [R200] ;  /* 0x00000000c8a8783b */ /* 0x000e6a0000000200 */
[----:B------:R-:W3:Y:S02]  /*77d0*/  LDSM.16.M88.4 R176, [R194+0x800] ;  /* 0x00080000c2b0783b */ /* 0x000ee40000000200 */
[C---:B-1----:R-:W-:Y:S08]  /*77e0*/  HMMA.16816.F32 R4, R168.reuse, R172, R4 ;  /* 0x000000aca804723c */ /* 0x042ff00000001804 */
[C---:B------:R-:W-:Y:S01]  /*77f0*/  HMMA.16816.F32 R8, R168.reuse, R174, R8 ;  /* 0x000000aea808723c */ /* 0x040fe20000001808 */
[----:B------:R-:W1:Y:S07]  /*7800*/  LDSM.16.M88.4 R172, [R194+0x1000] ;  /* 0x00100000c2ac783b */ /* 0x000e6e0000000200 */
[C---:B---3--:R-:W-:Y:S08]  /*7810*/  HMMA.16816.F32 R12, R168.reuse, R176, R12 ;  /* 0x000000b0a80c723c */ /* 0x048ff0000000180c */
[C---:B------:R-:W-:Y:S01]  /*7820*/  HMMA.16816.F32 R16, R168.reuse, R178, R16 ;  /* 0x000000b2a810723c */ /* 0x040fe20000001810 */
[----:B------:R-:W3:Y:S07]  /*7830*/  LDSM.16.M88.4 R176, [R194+0x1800] ;  /* 0x00180000c2b0783b */ /* 0x000eee0000000200 */
[C---:B-1----:R-:W-:Y:S08]  /*7840*/  HMMA.16816.F32 R20, R168.reuse, R172, R20 ;  /* 0x000000aca814723c */ /* 0x042ff00000001814 */
[C---:B------:R-:W-:Y:S01]  /*7850*/  HMMA.16816.F32 R24, R168.reuse, R174, R24 ;  /* 0x000000aea818723c */ /* 0x040fe20000001818 */
[----:B------:R-:W-:Y:S07]  /*7860*/  LDSM.16.M88.4 R172, [R159+0x2000] ;  /* 0x002000009fac783b */ /* 0x000fee0000000200 */
[C---:B---3--:R-:W-:Y:S08]  /*7870*/  HMMA.16816.F32 R28, R168.reuse, R176, R28 ;  /* 0x000000b0a81c723c */ /* 0x048ff0000000181c */
[----:B------:R-:W-:Y:S01]  /*7880*/  HMMA.16816.F32 R32, R168, R178, R32 ;  /* 0x000000b2a820723c */ /* 0x000fe20000001820 */
[----:B------:R-:W1:Y:S05]  /*7890*/  LDSM.16.M88.4 R168, [R198+0x4000] ;  /* 0x00400000c6a8783b */ /* 0x000e6a0000000200 */
        /* <DEDUP_REMOVED lines=9> */
[----:B------:R-:W-:Y:S07]  /*7930*/  LDSM.16.M88.4 R172, [R214] ;  /* 0x00000000d6ac783b */ /* 0x000fee0000000200 */
[C---:B---3--:R-:W-:Y:S08]  /*7940*/  HMMA.16816.F32 R28, R168.reuse, R176, R28 ;  /* 0x000000b0a81c723c */ /* 0x048ff0000000181c */
[----:B------:R-:W-:Y:S01]  /*7950*/  HMMA.16816.F32 R32, R168, R178, R32 ;  /* 0x000000b2a820723c */ /* 0x000fe20000001820 */
[----:B------:R-:W1:Y:S05]  /*7960*/  LDSM.16.M88.4 R168, [R199+0x4000] ;  /* 0x00400000c7a8783b */ /* 0x000e6a0000000200 */
[----:B------:R-:W3:Y:S02]  /*7970*/  LDSM.16.M88.4 R176, [R213] ;  /* 0x00000000d5b0783b */ /* 0x000ee40000000200 */
[C---:B-1----:R-:W-:Y:S08]  /*7980*/  HMMA.16816.F32 R4, R168.reuse, R172, R4 ;  /* 0x000000aca804723c */ /* 0x042ff00000001804 */
[C---:B------:R-:W-:Y:S01]  /*7990*/  HMMA.16816.F32 R8, R168.reuse, R174, R8 ;  /* 0x000000aea808723c */ /* 0x040fe20000001808 */
[----:B------:R-:W1:Y:S07]  /*79a0*/  LDSM.16.M88.4 R172, [R212] ;  /* 0x00000000d4ac783b */ /* 0x000e6e0000000200 */
[C---:B---3--:R-:W-:Y:S08]  /*79b0*/  HMMA.16816.F32 R12, R168.reuse, R176, R12 ;  /* 0x000000b0a80c723c */ /* 0x048ff0000000180c */
[C---:B------:R-:W-:Y:S01]  /*79c0*/  HMMA.16816.F32 R16, R168.reuse, R178, R16 ;  /* 0x000000b2a810723c */ /* 0x040fe20000001810 */
[----:B------:R-:W3:Y:S07]  /*79d0*/  LDSM.16.M88.4 R176, [R211] ;  /* 0x00000000d3b0783b */ /* 0x000eee0000000200 */
        /* <DEDUP_REMOVED lines=129> */
[----:B------:R-:W3:Y:S01]  /*81f0*/  LDSM.16.M88.4 R176, [R194+0x7800] ;  /* 0x00780000c2b0783b */ /* 0x000ee20000000200 */
[----:B------:R-:W-:Y:S04]  /*8200*/  DEPBAR.LE SB0, 0x0 ;  /* 0x000080000000791a */ /* 0x000fe80000000000 */
[----:B------:R-:W-:Y:S02]  /*8210*/  BAR.SYNC.DEFER_BLOCKING 0x0 ;  /* 0x0000000000007b1d */ /* 0x000fe40000010000 */
[C---:B-1----:R-:W-:Y:S04]  /*8220*/  HMMA.16816.F32 R20, R168.reuse, R172, R20 ;  /* 0x000000aca814723c */ /* 0x042fe80000001814 */
[----:B------:R-:W-:Y:S01]  /*8230*/  @!PT LDS RZ, [RZ] ;  /* 0x00000000fffff984 */ /* 0x000fe20000000800 */
[----:B------:R-:W-:Y:S01]  /*8240*/  @!PT LDS RZ, [RZ] ;  /* 0x00000000fffff984 */ /* 0x000fe20000000800 */
[----:B------:R-:W-:Y:S01]  /*8250*/  @!PT LDS RZ, [RZ] ;  /* 0x00000000fffff984 */ /* 0x000fe20000000800 */
[----:B------:R1:W-:Y:S03]  /*8260*/  @P0 LDGSTS.E.BYPASS.LTC128B.128 [R223+0x8100], [R220.64], !P5 ;  /* 0x08100000dcdf0fae */ /* 0x0003e6000e901d46 */
[----:B------:R-:W-:Y:S01]  /*8270*/  @P0 IMAD.X R172, RZ, RZ, R229, P1 ;  /* 0x000000ffffac0224 */ /* 0x000fe200008e06e5 */
[----:B------:R-:W-:Y:S01]  /*8280*/  @P0 IADD3 R156, P1, R156, R158, RZ ;  /* 0x0000009e9c9c0210 */ /* 0x000fe20007f3e0ff */
[C---:B------:R-:W-:Y:S01]  /*8290*/  HMMA.16816.F32 R24, R168.reuse, R174, R24 ;  /* 0x000000aea818723c */ /* 0x040fe20000001818 */
[----:B------:R4:W-:Y:S03]  /*82a0*/  @P0 LDGSTS.E.BYPASS.LTC128B.128 [R223+0xa100], [R182.64], !P4 ;  /* 0x0a100000b6df0fae */ /* 0x0009e6000e101d46 */
[----:B------:R-:W-:Y:S01]  /*82b0*/  @P0 IMAD.X R173, R218, 0x1, R172, P1 ;  /* 0x00000001daad0824 */ /* 0x000fe200008e06ac */
[C---:B------:R-:W-:Y:S01]  /*82c0*/  @P0 LEA R184, P1, R156.reuse, c[0x0][0x1c8], 0x1 ;  /* 0x000072009cb80a11 */ /* 0x040fe200078208ff */
[----:B------:R1:W-:Y:S02]  /*82d0*/  @P0 LDGSTS.E.BYPASS.LTC128B.128 [R223+0xc100], [R188.64], !P3 ;  /* 0x0c100000bcdf0fae */ /* 0x0003e4000d901d46 */
[C---:B---3--:R-:W-:Y:S04]  /*82e0*/  HMMA.16816.F32 R28, R168.reuse, R176, R28 ;  /* 0x000000b0a81c723c */ /* 0x048fe8000000181c */
[----:B------:R-:W-:Y:S02]  /*82f0*/  @P0 LEA.HI.X R185, R156, c[0x0][0x1cc], R173, 0x1, P1 ;  /* 0x000073009cb90a11 */ /* 0x000fe400008f0cad */
[C---:B------:R-:W-:Y:S02]  /*8300*/  @P0 IADD3 R156, P1, R3.reuse, R230, RZ ;  /* 0x000000e6039c0210 */ /* 0x040fe40007f3e0ff */
[----:B------:R-:W-:Y:S01]  /*8310*/  HMMA.16816.F32 R32, R168, R178, R32 ;  /* 0x000000b2a820723c */ /* 0x000fe20000001820 */
[----:B------:R1:W-:Y:S03]  /*8320*/  @P0 LDGSTS.E.BYPASS.LTC128B.128 [R223+0xe100], [R184.64], !P2 ;  /* 0x0e100000b8df0fae */ /* 0x0003e6000d101d46 */
[----:B------:R-:W-:Y:S01]  /*8330*/  @P0 IMAD.X R173, R0, 0x1, R229, P1 ;  /* 0x0000000100ad0824 */ /* 0x000fe200008e06e5 */
[C---:B----4-:R-:W-:Y:S04]  /*8340*/  @P0 LEA R182, P1, R156.reuse, c[0x0][0x1c8], 0x1 ;  /* 0x000072009cb60a11 */ /* 0x050fe800078208ff */
[----:B------:R-:W-:Y:S03]  /*8350*/  @P0 LEA.HI.X R183, R156, c[0x0][0x1cc], R173, 0x1, P1 ;  /* 0x000073009cb70a11 */ /* 0x000fe600008f0cad */
[C---:B------:R-:W-:Y:S02]  /*8360*/  @P0 IADD3 R156, P1, R3.reuse, R219, RZ ;  /* 0x000000db039c0210 */ /* 0x040fe40007f3e0ff */
[----:B------:R1:W-:Y:S03]  /*8370*/  @P0 LDGSTS.E.BYPASS.LTC128B.128 [R223+0x9100], [R182.64], !P5 ;  /* 0x09100000b6df0fae */ /* 0x0003e6000e901d46 */
[----:B------:R-:W-:Y:S01]  /*8380*/  @P0 IMAD.X R173, R0, 0x1, R224, P1 ;  /* 0x0000000100ad0824 */ /* 0x000fe200008e06e0 */
[C---:B------:R-:W-:Y:S04]  /*8390*/  @P0 LEA R186, P1, R156.reuse, c[0x0][0x1c8], 0x1 ;  /* 0x000072009cba0a11 */ /* 0x040fe800078208ff */
[----:B------:R-:W-:Y:S02]  /*83a0*/  @P0 LEA.HI.X R187, R156, c[0x0][0x1cc], R173, 0x1, P1 ;  /* 0x000073009cbb0a11 */ /* 0x000fe400008f0cad */
[C---:B------:R-:W-:Y:S03]  /*83b0*/  @P0 IADD3 R156, P1, R3.reuse, R180, RZ ;  /* 0x000000b4039c0210 */ /* 0x040fe60007f3e0ff */
[----:B------:R1:W-:Y:S02]  /*83c0*/  @P0 LDGSTS.E.BYPASS.LTC128B.128 [R223+0xb100], [R186.64], !P4 ;  /* 0x0b100000badf0fae */ /* 0x0003e4000e101d46 */
[----:B------:R-:W-:Y:S01]  /*83d0*/  @P0 IMAD.X R173, R0, 0x1, R181, P1 ;  /* 0x0000000100ad0824 */ /* 0x000fe200008e06b5 */
[----:B------:R-:W-:Y:S01]  /*83e0*/  @P0 IADD3 R3, P1, R3, R158, RZ ;  /* 0x0000009e03030210 */ /* 0x000fe20007f3e0ff */
[----:B------:R-:W-:Y:S04]  /*83f0*/  IMAD.SHL.U32 R158, R222, 0x40, RZ ;  /* 0x00000040de9e7824 */ /* 0x000fe800078e00ff */
[----:B------:R-:W-:Y:S01]  /*8400*/  @P0 IMAD.X R0, R0, 0x1, R172, P1 ;  /* 0x0000000100000824 */ /* 0x000fe200008e06ac */
[----:B------:R-:W-:Y:S01]  /*8410*/  @P0 LEA R180, P1, R156, c[0x0][0x1c8], 0x1 ;  /* 0x000072009cb40a11 */ /* 0x000fe200078208ff */
[----:B--2---:R-:W-:Y:S02]  /*8420*/  IMAD.IADD R172, R226, 0x1, R243 ;  /* 0x00000001e2ac7824 */ /* 0x004fe400078e02f3 */
[----:B------:R-:W-:Y:S01]  /*8430*/  IMAD.MOV.U32 R226, RZ, RZ, c[0x0][0x32c] ;  /* 0x0000cb00ffe27624 */ /* 0x000fe200078e00ff */
[----:B------:R-:W-:Y:S02]  /*8440*/  @P0 LEA.HI.X R181, R156, c[0x0][0x1cc], R173, 0x1, P1 ;  /* 0x000073009cb50a11 */ /* 0x000fe400008f0cad */
[C---:B------:R-:W-:Y:S03]  /*8450*/  @P0 LEA R174, P1, R3.reuse, c[0x0][0x1c8], 0x1 ;  /* 0x0000720003ae0a11 */ /* 0x040fe600078208ff */
[----:B------:R1:W-:Y:S01]  /*8460*/  @P0 LDGSTS.E.BYPASS.LTC128B.128 [R223+0xd100], [R180.64], !P3 ;  /* 0x0d100000b4df0fae */ /* 0x0003e2000d901d46 */
[----:B------:R-:W-:Y:S01]  /*8470*/  @P0 LEA.HI.X R175, R3, c[0x0][0x1cc], R0, 0x1, P1 ;  /* 0x0000730003af0a11 */ /* 0x000fe200008f0c00 */
[----:B------:R-:W-:Y:S04]  /*8480*/  @P6 IMAD.HI.U32 R0, R172, c[0x0][0x2c8], RZ ;  /* 0x0000b200ac006a27 */ /* 0x000fe800078e00ff */
[----:B------:R1:W-:Y:S01]  /*8490*/  @P0 LDGSTS.E.BYPASS.LTC128B.128 [R223+0xf100], [R174.64], !P2 ;  /* 0x0f100000aedf0fae */ /* 0x0003e2000d101d46 */
[----:B------:R-:W-:Y:S02]  /*84a0*/  @P6 SHF.R.U32.HI R172, RZ, c[0x0][0x2cc], R0 ;  /* 0x0000b300ffac6a19 */ /* 0x000fe40000011600 */
[----:B------:R-:W-:Y:S02]  /*84b0*/  ISETP.GE.AND P6, PT, R226, 0x1, PT ;  /* 0x00000001e200780c */ /* 0x000fe40003fc6270 */
[----:B------:R-:W0:Y:S01]  /*84c0*/  LDGDEPBAR ;  /* 0x00000000000079af */ /* 0x000e220000000000 */
[----:B------:R-:W-:Y:S04]  /*84d0*/  IADD3 R0, -R238, 0x1, -R158 ;  /* 0x00000001ee007810 */ /* 0x000fe80007ffe99e */
[----:B------:R-:W-:Y:S01]  /*84e0*/  IADD3 R0, -R241, R0, R240 ;  /* 0x00000000f1007210 */ /* 0x000fe20007ffe1f0 */
[----:B------:R-:W2:Y:S03]  /*84f0*/  SHFL.IDX PT, R156, R172, RZ, 0x1c1f ;  /* 0x001c1fffac9c7589 */ /* 0x000ea600000e0000 */
[C---:B------:R-:W-:Y:S02]  /*8500*/  IADD3 R173, R0.reuse, c[0x0][0x328], RZ ;  /* 0x0000ca0000ad7a10 */ /* 0x040fe40007ffe0ff */
[----:B------:R-:W-:Y:S03]  /*8510*/  IADD3 R171, R0, UR4, RZ ;  /* 0x0000000400ab7c10 */ /* 0x000fe6000fffe0ff */
[--C-:B--2---:R-:W-:Y:S02]  /*8520*/  IMAD.IADD R3, R173, 0x1, R156.reuse ;  /* 0x00000001ad037824 */ /* 0x104fe400078e029c */
[----:B------:R-:W-:Y:S01]  /*8530*/  IMAD.IADD R0, R171, 0x1, R156 ;  /* 0x00000001ab007824 */ /* 0x000fe200078e029c */
[----:B------:R-:W-:-:S05]  /*8540*/  @!P6 BRA `(.L_x_4273) ;  /* 0x000001800000e947 */ /* 0x000fca0003800000 */
[----:B-1----:R-:W-:Y:S01]  /*8550*/  IADD3 R156, -R241, R240, R156 ;  /* 0x000000f0f19c7210 */ /* 0x002fe20007ffe19c */
        /* <DEDUP_REMOVED lines=12> */
.L_x_4275:
[----:B------:R-:W-:Y:S04]  /*8620*/  MOV R168, c[0x0][0x32c] ;  /* 0x0000cb0000a87a02 */ /* 0x000fe80000000f00 */
[----:B------:R-:W-:Y:S11]  /*8630*/  ISETP.NE.AND P0, PT, R168, 0x1, PT ;  /* 0x00000001a800780c */ /* 0x000ff60003f05270 */
[----:B------:R-:W-:Y:S02]  /*8640*/  @!UPT UIADD3 URZ, URZ, URZ, URZ ;  /* 0x0000003f3f3ff290 */ /* 0x000fe4000fffe03f */
[----:B------:R-:W-:Y:S05]  /*8650*/  @P0 IMAD.HI.U32 R168, R156, c[0x0][0x330], RZ ;  /* 0x0000cc009ca80a27 */ /* 0x000fea00078e00ff */
[----:B------:R-:W-:Y:S02]  /*8660*/  @P0 SHF.R.U32.HI R156, RZ, c[0x0][0x334], R168 ;  /* 0x0000cd00ff9c0a19 */ /* 0x000fe400000116a8 */
.L_x_4276:
[----:B------:R-:W-:Y:S05]  /*8670*/  BSYNC B0 ;  /* 0x0000000000007941 */ /* 0x000fea0003800000 */
.L_x_4274:
[----:B------:R-:W-:Y:S04]  /*8680*/  IMAD R156, R156, c[0x0][0x32c], -R158 ;  /* 0x0000cb009c9c7a24 */ /* 0x000fe800078e0a9e */
[----:B------:R-:W-:Y:S05]  /*8690*/  IMAD.IADD R156, R156, 0x1, -R238 ;  /* 0x000000019c9c7824 */ /* 0x000fea00078e0aee */
[----:B------:R-:W-:Y:S02]  /*86a0*/  IMNMX R0, R0, R156, !PT ;  /* 0x0000009c00007217 */ /* 0x000fe40007800200 */
[----:B------:R-:W-:Y:S04]  /*86b0*/  IADD3 R156, R156, c[0x0][0x32c], RZ ;  /* 0x0000cb009c9c7a10 */ /* 0x000fe80007ffe0ff */
[----:B------:R-:W-:Y:S02]  /*86c0*/  IMNMX R3, R3, R156, PT ;  /* 0x0000009c03037217 */ /* 0x000fe40003800200 */
.L_x_4273:
[----:B-1----:R-:W-:Y:S04]  /*86d0*/  ISETP.GT.AND P1, PT, R222, -0x1, PT ;  /* 0xffffffffde00780c */ /* 0x002fe80003f24270 */
        /* <DEDUP_REMOVED lines=65> */
.L_x_4279:
[----:B------:R-:W-:Y:S04]  /*8af0*/  MOV R21, c[0x0][0x32c] ;  /* 0x0000cb0000157a02 */ /* 0x000fe80000000f00 */
[----:B------:R-:W-:Y:S11]  /*8b00*/  ISETP.NE.AND P0, PT, R21, 0x1, PT ;  /* 0x000000011500780c */ /* 0x000ff60003f05270 */
[----:B------:R-:W-:Y:S02]  /*8b10*/  @!UPT UIADD3 URZ, URZ, URZ, URZ ;  /* 0x0000003f3f3ff290 */ /* 0x000fe4000fffe03f */
[----:B------:R-:W-:Y:S05]  /*8b20*/  @P0 IMAD.HI.U32 R21, R0, c[0x0][0x330], RZ ;  /* 0x0000cc0000150a27 */ /* 0x000fea00078e00ff */
[----:B------:R-:W-:Y:S02]  /*8b30*/  @P0 SHF.R.U32.HI R0, RZ, c[0x0][0x334], R21 ;  /* 0x0000cd00ff000a19 */ /* 0x000fe40000011615 */
.L_x_4280:
[----:B------:R-:W-:Y:S05]  /*8b40*/  BSYNC B0 ;  /* 0x0000000000007941 */ /* 0x000fea0003800000 */
.L_x_4278:
[----:B------:R-:W-:Y:S04]  /*8b50*/  IMAD R158, R0, c[0x0][0x32c], -R158 ;  /* 0x0000cb00009e7a24 */ /* 0x000fe800078e0a9e */
[----:B------:R-:W-:Y:S05]  /*8b60*/  IMAD.IADD R0, R158, 0x1, -R238 ;  /* 0x000000019e007824 */ /* 0x000fea00078e0aee */
[----:B------:R-:W-:Y:S02]  /*8b70*/  IMNMX R3, R3, R0, !PT ;  /* 0x0000000003037217 */ /* 0x000fe40007800200 */
[----:B------:R-:W-:Y:S04]  /*8b80*/  IADD3 R0, R0, c[0x0][0x32c], RZ ;  /* 0x0000cb0000007a10 */ /* 0x000fe80007ffe0ff */
[----:B------:R-:W-:Y:S02]  /*8b90*/  IMNMX R4, R4, R0, PT ;  /* 0x0000000004047217 */ /* 0x000fe40003800200 */
.L_x_4277:
        /* <DEDUP_REMOVED lines=34> */
[--C-:B------:R-:W-:Y:S02]  /*8dc0*/  FFMA.FTZ R21, R174, c[0x0][0x2d0], -R2.reuse ;  /* 0x0000b400ae157a23 */ /* 0x100fe40000010802 */
[--C-:B------:R-:W-:Y:S01]  /*8dd0*/  FFMA.FTZ R29, R175, c[0x0][0x2d0], -R2.reuse ;  /* 0x0000b400af1d7a23 */ /* 0x100fe20000010802 */
[----:B------:R-:W-:Y:S01]  /*8de0*/  ISETP.LT.OR P0, PT, R4, 0x2, P0 ;  /* 0x000000020400780c */ /* 0x000fe20000701670 */
[--C-:B------:R-:W-:Y:S01]  /*8df0*/  FFMA.FTZ R185, R169, c[0x0][0x2d0], -R2.reuse ;  /* 0x0000b400a9b97a23 */ /* 0x100fe20000010802 */
[----:B------:R-:W-:Y:S01]  /*8e00*/  LDSM.16.MT88.4 R172, [R192] ;  /* 0x00000000c0ac783b */ /* 0x000fe20000004200 */
[--C-:B------:R-:W-:Y:S01]  /*8e10*/  FFMA.FTZ R184, R168, c[0x0][0x2d0], -R2.reuse ;  /* 0x0000b400a8b87a23 */ /* 0x100fe20000010802 */
[----:B------:R-:W-:Y:S01]  /*8e20*/  FSEL R7, R7, -INF , !P0 ;  /* 0xff80000007077808 */ /* 0x000fe20004000000 */
[--C-:B------:R-:W-:Y:S01]  /*8e30*/  FFMA.FTZ R189, R13, c[0x0][0x2d0], -R2.reuse ;  /* 0x0000b4000dbd7a23 */ /* 0x100fe20000010802 */
[----:B------:R-:W-:Y:S01]  /*8e40*/  ISETP.GT.AND P0, PT, R3, 0x8, P1 ;  /* 0x000000080300780c */ /* 0x000fe20000f04270 */
        /* <DEDUP_REMOVED lines=9> */
[----:B------:R-:W-:Y:S01]  /*8ee0*/  FFMA.FTZ R220, R8, c[0x0][0x2d0], -R2 ;  /* 0x0000b40008dc7a23 */ /* 0x000fe20000010802 */
[C---:B------:R-:W-:Y:S01]  /*8ef0*/  ISETP.LT.OR P0, PT, R4.reuse, 0xa, P0 ;  /* 0x0000000a0400780c */ /* 0x040fe20000701670 */
[----:B------:R-:W1:Y:S03]  /*8f00*/  MUFU.EX2 R2, R0 ;  /* 0x0000000000027308 */ /* 0x000e660000000800 */
[----:B------:R-:W-:Y:S02]  /*8f10*/  FSEL R11, R11, -INF , !P0 ;  /* 0xff8000000b0b7808 */ /* 0x000fe40004000000 */
[C---:B------:R-:W-:Y:S04]  /*8f20*/  ISETP.GT.AND P0, PT, R3.reuse, 0x10, P1 ;  /* 0x000000100300780c */ /* 0x040fe80000f04270 */
[----:B------:R-:W-:Y:S01]  /*8f30*/  ISETP.LT.OR P0, PT, R4, 0x11, P0 ;  /* 0x000000110400780c */ /* 0x000fe20000701670 */
[----:B------:R-:W2:Y:S03]  /*8f40*/  MUFU.EX2 R9, R21 ;  /* 0x0000001500097308 */ /* 0x000ea60000000800 */
[----:B------:R-:W-:Y:S02]  /*8f50*/  FSEL R177, R14, -INF , !P0 ;  /* 0xff8000000eb17808 */ /* 0x000fe40004000000 */
[----:B------:R-:W-:Y:S04]  /*8f60*/  ISETP.GT.AND P0, PT, R3, 0x11, P1 ;  /* 0x000000110300780c */ /* 0x000fe80000f04270 */
[----:B------:R-:W-:Y:S01]  /*8f70*/  ISETP.LT.OR P0, PT, R4, 0x12, P0 ;  /* 0x000000120400780c */ /* 0x000fe20000701670 */
[----:B------:R3:W4:Y:S03]  /*8f80*/  MUFU.EX2 R8, R24 ;  /* 0x0000001800087308 */ /* 0x0007260000000800 */
[----:B------:R-:W-:Y:S01]  /*8f90*/  FSEL R176, R15, -INF , !P0 ;  /* 0xff8000000fb07808 */ /* 0x000fe20004000000 */
[C---:B-1----:R-:W-:Y:S01]  /*8fa0*/  FMUL.FTZ R12, R2.reuse, R132 ;  /* 0x00000084020c7220 */ /* 0x042fe20000410000 */
[C---:B------:R-:W-:Y:S01]  /*8fb0*/  ISETP.GT.AND P0, PT, R3.reuse, 0x18, P1 ;  /* 0x000000180300780c */ /* 0x040fe20000f04270 */
[C---:B------:R-:W-:Y:S02]  /*8fc0*/  FMUL.FTZ R13, R2.reuse, R133 ;  /* 0x00000085020d7220 */ /* 0x040fe40000410000 */
[----:B------:R-:W-:Y:S01]  /*8fd0*/  FMUL.FTZ R16, R2, R136 ;  /* 0x0000008802107220 */ /* 0x000fe20000410000 */
[----:B------:R-:W-:Y:S01]  /*8fe0*/  ISETP.LT.OR P0, PT, R4, 0x19, P0 ;  /* 0x000000190400780c */ /* 0x000fe20000701670 */
[----:B------:R1:W-:Y:S01]  /*8ff0*/  MUFU.EX2 R15, R32 ;  /* 0x00000020000f7308 */ /* 0x0003e20000000800 */
[----:B------:R-:W-:Y:S02]  /*9000*/  FMUL.FTZ R17, R2, R137 ;  /* 0x0000008902117220 */ /* 0x000fe40000410000 */
[----:B------:R-:W-:Y:S01]  /*9010*/  FSEL R178, R18, -INF , !P0 ;  /* 0xff80000012b27808 */ /* 0x000fe20004000000 */
[C---:B--2---:R-:W-:Y:S01]  /*9020*/  FFMA.FTZ R0, R2.reuse, R237, R9 ;  /* 0x000000ed02007223 */ /* 0x044fe20000010009 */
[----:B------:R-:W-:Y:S01]  /*9030*/  ISETP.GT.AND P0, PT, R3, 0x19, P1 ;  /* 0x000000190300780c */ /* 0x000fe20000f04270 */
[C---:B------:R-:W-:Y:S02]  /*9040*/  FMUL.FTZ R21, R2.reuse, R141 ;  /* 0x0000008d02157220 */ /* 0x040fe40000410000 */
[----:B------:R-:W-:Y:S01]  /*9050*/  FMUL.FTZ R20, R2, R140 ;  /* 0x0000008c02147220 */ /* 0x000fe20000410000 */
[----:B------:R-:W-:Y:S01]  /*9060*/  ISETP.LT.OR P0, PT, R4, 0x1a, P0 ;  /* 0x0000001a0400780c */ /* 0x000fe20000701670 */
[----:B------:R2:W5:Y:S01]  /*9070*/  MUFU.EX2 R18, R29 ;  /* 0x0000001d00127308 */ /* 0x0005620000000800 */
[C---:B------:R-:W-:Y:S02]  /*9080*/  FMUL.FTZ R33, R2.reuse, R153 ;  /* 0x0000009902217220 */ /* 0x040fe40000410000 */
[----:B------:R-:W-:Y:S01]  /*9090*/  FSEL R179, R19, -INF , !P0 ;  /* 0xff80000013b37808 */ /* 0x000fe20004000000 */
[C---:B---3--:R-:W-:Y:S01]  /*90a0*/  FMUL.FTZ R24, R2.reuse, R144 ;  /* 0x0000009002187220 */ /* 0x048fe20000410000 */
[C---:B------:R-:W-:Y:S01]  /*90b0*/  ISETP.GT.AND P0, PT, R3.reuse, 0x20, P1 ;  /* 0x000000200300780c */ /* 0x040fe20000f04270 */
[----:B------:R-:W-:Y:S01]  /*90c0*/  FMUL.FTZ R36, R2, R36 ;  /* 0x0000002402247220 */ /* 0x000fe20000410000 */
[----:B----4-:R-:W-:Y:S01]  /*90d0*/  F2FP.PACK_AB R168, R8, R9 ;  /* 0x0000000908a8723e */ /* 0x010fe200000000ff */
[----:B------:R-:W-:Y:S01]  /*90e0*/  FMUL.FTZ R37, R2, R37 ;  /* 0x0000002502257220 */ /* 0x000fe20000410000 */
[----:B------:R-:W-:Y:S01]  /*90f0*/  ISETP.LT.OR P0, PT, R4, 0x21, P0 ;  /* 0x000000210400780c */ /* 0x000fe20000701670 */
[----:B------:R3:W-:Y:S01]  /*9100*/  MUFU.EX2 R9, R28 ;  /* 0x0000001c00097308 */ /* 0x0007e20000000800 */
[----:B------:R-:W-:Y:S02]  /*9110*/  FMUL.FTZ R40, R2, R40 ;  /* 0x0000002802287220 */ /* 0x000fe40000410000 */
[----:B------:R-:W-:Y:S01]  /*9120*/  FSEL R180, R22, -INF , !P0 ;  /* 0xff80000016b47808 */ /* 0x000fe20004000000 */
[C---:B-1----:R-:W-:Y:S01]  /*9130*/  FMUL.FTZ R32, R2.reuse, R152 ;  /* 0x0000009802207220 */ /* 0x042fe20000410000 */
[----:B------:R-:W-:Y:S01]  /*9140*/  ISETP.GT.AND P0, PT, R3, 0x21, P1 ;  /* 0x000000210300780c */ /* 0x000fe20000f04270 */
[C---:B------:R-:W-:Y:S02]  /*9150*/  FMUL.FTZ R41, R2.reuse, R41 ;  /* 0x0000002902297220 */ /* 0x040fe40000410000 */
[----:B------:R-:W-:Y:S01]  /*9160*/  FMUL.FTZ R44, R2, R44 ;  /* 0x0000002c022c7220 */ /* 0x000fe20000410000 */
[----:B------:R-:W-:Y:S01]  /*9170*/  ISETP.LT.OR P0, PT, R4, 0x22, P0 ;  /* 0x000000220400780c */ /* 0x000fe20000701670 */
[C---:B------:R-:W-:Y:S02]  /*9180*/  FMUL.FTZ R45, R2.reuse, R45 ;  /* 0x0000002d022d7220 */ /* 0x040fe40000410000 */
[C---:B------:R-:W-:Y:S01]  /*9190*/  FMUL.FTZ R48, R2.reuse, R48 ;  /* 0x0000003002307220 */ /* 0x040fe20000410000 */
[----:B------:R-:W-:Y:S01]  /*91a0*/  FSEL R181, R23, -INF , !P0 ;  /* 0xff80000017b57808 */ /* 0x000fe20004000000 */
[C---:B--2---:R-:W-:Y:S01]  /*91b0*/  FMUL.FTZ R29, R2.reuse, R149 ;  /* 0x00000095021d7220 */ /* 0x044fe20000410000 */
[----:B------:R-:W-:Y:S01]  /*91c0*/  ISETP.GT.AND P0, PT, R3, 0x28, P1 ;  /* 0x000000280300780c */ /* 0x000fe20000f04270 */
[C---:B------:R-:W-:Y:S01]  /*91d0*/  FMUL.FTZ R49, R2.reuse, R49 ;  /* 0x0000003102317220 */ /* 0x040fe20000410000 */
[----:B-----5:R-:W-:Y:S01]  /*91e0*/  F2FP.PACK_AB R136, R15, R18 ;  /* 0x000000120f88723e */ /* 0x020fe200000000ff */
[----:B------:R-:W-:Y:S01]  /*91f0*/  FMUL.FTZ R52, R2, R52 ;  /* 0x0000003402347220 */ /* 0x000fe20000410000 */
[----:B------:R-:W-:Y:S01]  /*9200*/  ISETP.LT.OR P0, PT, R4, 0x29, P0 ;  /* 0x000000290400780c */ /* 0x000fe20000701670 */
[C---:B------:R-:W-:Y:S02]  /*9210*/  FMUL.FTZ R53, R2.reuse, R53 ;  /* 0x0000003502357220 */ /* 0x040fe40000410000 */
[----:B------:R-:W-:Y:S01]  /*9220*/  FMUL.FTZ R56, R2, R56 ;  /* 0x0000003802387220 */ /* 0x000fe20000410000 */
[----:B------:R-:W-:Y:S01]  /*9230*/  FSEL R182, R26, -INF , !P0 ;  /* 0xff8000001ab67808 */ /* 0x000fe20004000000 */
[C---:B---3--:R-:W-:Y:S01]  /*9240*/  FMUL.FTZ R28, R2.reuse, R148 ;  /* 0x00000094021c7220 */ /* 0x048fe20000410000 */
        /* <DEDUP_REMOVED lines=36> */
[----:B------:R-:W-:Y:S01]  /*9490*/  FADD.FTZ R4, R8, R0 ;  /* 0x0000000008047221 */ /* 0x000fe20000010000 */
[----:B------:R-:W-:Y:S01]  /*94a0*/  FMNMX.FTZ R0, R6, R157, !PT ;  /* 0x0000009d06007209 */ /* 0x000fe20007810000 */
[----:B------:R1:W2:Y:S01]  /*94b0*/  MUFU.EX2 R8, R25 ;  /* 0x0000001900087308 */ /* 0x0002a20000000800 */
[----:B------:R-:W-:Y:S01]  /*94c0*/  FSEL R158, R35, -INF , !P0 ;  /* 0xff800000239e7808 */ /* 0x000fe20004000000 */
        /* <DEDUP_REMOVED lines=15> */
[----:B------:R-:W-:Y:S01]  /*95c0*/  FMUL.FTZ R121, R2, R121 ;  /* 0x0000007902797220 */ /* 0x000fe20000410000 */
[----:B------:R-:W-:Y:S01]  /*95d0*/  FMNMX.FTZ R0, R178, R0, !PT ;  /* 0x00000000b2007209 */ /* 0x000fe20007810000 */
[----:B-1----:R-:W-:Y:S01]  /*95e0*/  FMUL.FTZ R25, R2, R145 ;  /* 0x0000009102197220 */ /* 0x002fe20000410000 */
[----:B--2---:R-:W-:Y:S01]  /*95f0*/  F2FP.PACK_AB R170, R8, R9 ;  /* 0x0000000908aa723e */ /* 0x004fe200000000ff */
[C---:B------:R-:W-:Y:S01]  /*9600*/  FMUL.FTZ R124, R2.reuse, R124 ;  /* 0x0000007c027c7220 */ /* 0x040fe20000410000 */
[----:B------:R-:W-:Y:S01]  /*9610*/  FMNMX.FTZ R0, R179, R0, !PT ;  /* 0x00000000b3007209 */ /* 0x000fe20007810000 */
[C---:B------:R-:W-:Y:S02]  /*9620*/  FMUL.FTZ R125, R2.reuse, R125 ;  /* 0x0000007d027d7220 */ /* 0x040fe40000410000 */
[----:B------:R-:W-:Y:S01]  /*9630*/  FMUL.FTZ R128, R2, R128 ;  /* 0x0000008002807220 */ /* 0x000fe20000410000 */
        /* <DEDUP_REMOVED lines=19> */
[----:B------:R-:W-:Y:S04]  /*9770*/  FMUL.FTZ R8, R2, R164 ;  /* 0x000000a402087220 */ /* 0x000fe80000410000 */
[----:B------:R-:W-:Y:S01]  /*9780*/  FADD.FTZ R0, -R0, R157 ;  /* 0x0000009d00007221 */ /* 0x000fe20000010100 */
[----:B------:R-:W-:Y:S01]  /*9790*/  FSEL R157, R4, RZ, P0 ;  /* 0x000000ff049d7208 */ /* 0x000fe20000000000 */
[----:B------:R-:W-:Y:S01]  /*97a0*/  FMUL.FTZ R4, R2, R160 ;  /* 0x000000a002047220 */ /* 0x000fe20000410000 */
[----:B------:R-:W-:Y:S01]  /*97b0*/  ISETP.GT.AND P0, PT, R222, R225, PT ;  /* 0x000000e1de00720c */ /* 0x000fe20003f04270 */
[----:B------:R-:W-:Y:S01]  /*97c0*/  FMUL.FTZ R0, R0, c[0x0][0x2d0] ;  /* 0x0000b40000007a20 */ /* 0x000fe20000410000 */
[----:B------:R1:W-:Y:S01]  /*97d0*/  MUFU.EX2 R160, R218 ;  /* 0x000000da00a07308 */ /* 0x0003e20000000800 */
[--C-:B------:R-:W-:Y:S02]  /*97e0*/  FFMA.FTZ R6, R6, c[0x0][0x2d0], -R157.reuse ;  /* 0x0000b40006067a23 */ /* 0x100fe4000001089d */
[--C-:B------:R-:W-:Y:S02]  /*97f0*/  FFMA.FTZ R7, R7, c[0x0][0x2d0], -R157.reuse ;  /* 0x0000b40007077a23 */ /* 0x100fe4000001089d */
[--C-:B------:R-:W-:Y:S02]  /*9800*/  FFMA.FTZ R10, R5, c[0x0][0x2d0], -R157.reuse ;  /* 0x0000b400050a7a23 */ /* 0x100fe4000001089d */
[----:B------:R-:W-:Y:S02]  /*9810*/  FMUL.FTZ R5, R2, R161 ;  /* 0x000000a102057220 */ /* 0x000fe40000410000 */
[--C-:B------:R-:W-:Y:S01]  /*9820*/  FFMA.FTZ R2, R11, c[0x0][0x2d0], -R157.reuse ;  /* 0x0000b4000b027a23 */ /* 0x100fe2000001089d */
[----:B------:R2:W-:Y:S10]  /*9830*/  MUFU.EX2 R141, R6 ;  /* 0x00000006008d7308 */ /* 0x0005f40000000800 */
[----:B------:R-:W3:Y:S01]  /*9840*/  MUFU.EX2 R0, R0 ;  /* 0x0000000000007308 */ /* 0x000ee20000000800 */
[----:B-1----:R-:W-:Y:S04]  /*9850*/  IADD3 R218, R222, -0x1, RZ ;  /* 0xffffffffdeda7810 */ /* 0x002fe80007ffe0ff */
[----:B------:R-:W-:Y:S05]  /*9860*/  MOV R222, R218 ;  /* 0x000000da00de7202 */ /* 0x000fea0000000f00 */
[----:B------:R-:W1:Y:S01]  /*9870*/  MUFU.EX2 R140, R7 ;  /* 0x00000007008c7308 */ /* 0x000e620000000800 */
[----:B--2---:R-:W-:Y:S04]  /*9880*/  FADD.FTZ R6, R18, R14 ;  /* 0x0000000e12067221 */ /* 0x004fe80000010000 */
[----:B------:R-:W-:Y:S05]  /*9890*/  FADD.FTZ R153, R15, R6 ;  /* 0x000000060f997221 */ /* 0x000fea0000010000 */
[----:B------:R2:W-:Y:S01]  /*98a0*/  MUFU.EX2 R152, R10 ;  /* 0x0000000a00987308 */ /* 0x0005e20000000800 */
[C---:B---3--:R-:W-:Y:S02]  /*98b0*/  FMUL.FTZ R14, R0.reuse, R134 ;  /* 0x00000086000e7220 */ /* 0x048fe40000410000 */
[C---:B------:R-:W-:Y:S02]  /*98c0*/  FMUL.FTZ R15, R0.reuse, R135 ;  /* 0x00000087000f7220 */ /* 0x040fe40000410000 */
[----:B------:R-:W3:Y:S01]  /*98d0*/  LDSM.16.MT88.4 R132, [R193] ;  /* 0x00000000c184783b */ /* 0x000ee20000004200 */
[C---:B------:R-:W-:Y:S04]  /*98e0*/  FMUL.FTZ R6, R0.reuse, R162 ;  /* 0x000000a200067220 */ /* 0x040fe80000410000 */
[----:B------:R-:W4:Y:S01]  /*98f0*/  MUFU.EX2 R149, R2 ;  /* 0x0000000200957308 */ /* 0x000f220000000800 */
        /* <DEDUP_REMOVED lines=8> */
[C---:B------:R-:W-:Y:S02]  /*9980*/  FMUL.FTZ R26, R0.reuse, R146 ;  /* 0x00000092001a7220 */ /* 0x040fe40000410000 */
[C---:B--2---:R-:W-:Y:S02]  /*9990*/  FMUL.FTZ R10, R0.reuse, R166 ;  /* 0x000000a6000a7220 */ /* 0x044fe40000410000 */
[C---:B------:R-:W-:Y:S01]  /*99a0*/  FMUL.FTZ R27, R0.reuse, R147 ;  /* 0x00000093001b7220 */ /* 0x040fe20000410000 */
[----:B------:R-:W-:Y:S01]  /*99b0*/  LDSM.16.MT88.4 R164, [R192+0x1800] ;  /* 0x00180000c0a4783b */ /* 0x000fe20000004200 */
        /* <DEDUP_REMOVED lines=11> */
[C---:B------:R-:W-:Y:S01]  /*9a70*/  FMUL.FTZ R43, R0.reuse, R43 ;  /* 0x0000002b002b7220 */ /* 0x040fe20000410000 */
[C---:B------:R-:W-:Y:S01]  /*9a80*/  HMMA.16816.F32 R8, R168.reuse, R174, R8 ;  /* 0x000000aea808723c */ /* 0x040fe20000001808 */
[----:B------:R-:W-:Y:S03]  /*9a90*/  MUFU.EX2 R184, R190 ;  /* 0x000000be00b87308 */ /* 0x000fe60000000800 */
[C---:B------:R-:W-:Y:S02]  /*9aa0*/  FMUL.FTZ R46, R0.reuse, R46 ;  /* 0x0000002e002e7220 */ /* 0x040fe40000410000 */
[C---:B------:R-:W-:Y:S02]  /*9ab0*/  FMUL.FTZ R47, R0.reuse, R47 ;  /* 0x0000002f002f7220 */ /* 0x040fe40000410000 */
[C---:B---3--:R-:W-:Y:S03]  /*9ac0*/  HMMA.16816.F32 R12, R168.reuse, R132, R12 ;  /* 0x00000084a80c723c */ /* 0x048fe6000000180c */
[----:B------:R-:W-:Y:S01]  /*9ad0*/  MUFU.EX2 R185, R189 ;  /* 0x000000bd00b97308 */ /* 0x000fe20000000800 */
[C---:B------:R-:W-:Y:S02]  /*9ae0*/  FMUL.FTZ R50, R0.reuse, R50 ;  /* 0x0000003200327220 */ /* 0x040fe40000410000 */
[C---:B------:R-:W-:Y:S01]  /*9af0*/  FMUL.FTZ R51, R0.reuse, R51 ;  /* 0x0000003300337220 */ /* 0x040fe20000410000 */
[----:B-1----:R-:W-:Y:S01]  /*9b00*/  F2FP.PACK_AB R138, R147, R146 ;  /* 0x00000092938a723e */ /* 0x002fe200000000ff */
        /* <DEDUP_REMOVED lines=37> */
[----:B------:R-:W-:Y:S02]  /*9d60*/  FFMA.FTZ R2, R177, c[0x0][0x2d0], -R157 ;  /* 0x0000b400b1027a23 */ /* 0x000fe4000001089d */
[C---:B------:R-:W-:Y:S02]  /*9d70*/  FMUL.FTZ R118, R0.reuse, R118 ;  /* 0x0000007600767220 */ /* 0x040fe40000410000 */
[----:B------:R2:W-:Y:S01]  /*9d80*/  MUFU.EX2 R144, R2 ;  /* 0x0000000200907308 */ /* 0x0005e20000000800 */
        /* <DEDUP_REMOVED lines=10> */
[----:B------:R-:W-:Y:S02]  /*9e30*/  FFMA.FTZ R0, R0, R239, R141 ;  /* 0x000000ef00007223 */ /* 0x000fe4000001008d */
[--C-:B--2---:R-:W-:Y:S02]  /*9e40*/  FFMA.FTZ R2, R176, c[0x0][0x2d0], -R157.reuse ;  /* 0x0000b400b0027a23 */ /* 0x104fe4000001089d */
[----:B------:R-:W-:Y:S02]  /*9e50*/  FADD.FTZ R0, R140, R0 ;  /* 0x000000008c007221 */ /* 0x000fe40000010000 */
[----:B------:R-:W-:Y:S01]  /*9e60*/  LDSM.16.MT88.4 R140, [R193+0x1000] ;  /* 0x00100000c18c783b */ /* 0x000fe20000004200 */
[----:B------:R-:W2:Y:S02]  /*9e70*/  MUFU.EX2 R145, R2 ;  /* 0x0000000200917308 */ /* 0x000ea40000000800 */
[----:B--2---:R-:W-:Y:S01]  /*9e80*/  F2FP.PACK_AB R137, R145, R144 ;  /* 0x000000909189723e */ /* 0x004fe200000000ff */
[--C-:B------:R-:W-:Y:S07]  /*9e90*/  FFMA.FTZ R2, R178, c[0x0][0x2d0], -R157.reuse ;  /* 0x0000b400b2027a23 */ /* 0x100fee000001089d */
[----:B------:R-:W-:Y:S01]  /*9ea0*/  MUFU.EX2 R178, R224 ;  /* 0x000000e000b27308 */ /* 0x000fe20000000800 */
[C---:B-1----:R-:W-:Y:S08]  /*9eb0*/  HMMA.16816.F32 R36, R168.reuse, R132, R36 ;  /* 0x00000084a824723c */ /* 0x042ff00000001824 */
[C---:B------:R-:W-:Y:S01]  /*9ec0*/  HMMA.16816.F32 R40, R168.reuse, R134, R40 ;  /* 0x00000086a828723c */ /* 0x040fe20000001828 */
[----:B------:R-:W1:Y:S01]  /*9ed0*/  LDSM.16.MT88.4 R132, [R193+0x2000] ;  /* 0x00200000c184783b */ /* 0x000e620000004200 */
[----:B------:R2:W-:Y:S02]  /*9ee0*/  MUFU.EX2 R150, R2 ;  /* 0x0000000200967308 */ /* 0x0005e40000000800 */
[--C-:B--2---:R-:W-:Y:S08]  /*9ef0*/  FFMA.FTZ R2, R179, c[0x0][0x2d0], -R157.reuse ;  /* 0x0000b400b3027a23 */ /* 0x104ff0000001089d */
[----:B------:R-:W-:Y:S10]  /*9f00*/  MUFU.EX2 R179, R221 ;  /* 0x000000dd00b37308 */ /* 0x000ff40000000800 */
[----:B------:R-:W2:Y:S01]  /*9f10*/  MUFU.EX2 R151, R2 ;  /* 0x0000000200977308 */ /* 0x000ea20000000800 */
[C---:B-1----:R-:W-:Y:S08]  /*9f20*/  HMMA.16816.F32 R44, R168.reuse, R132, R44 ;  /* 0x00000084a82c723c */ /* 0x042ff0000000182c */
[C---:B------:R-:W-:Y:S01]  /*9f30*/  HMMA.16816.F32 R48, R168.reuse, R134, R48 ;  /* 0x00000086a830723c */ /* 0x040fe20000001830 */
[----:B------:R-:W1:Y:S03]  /*9f40*/  LDSM.16.MT88.4 R132, [R196+0x2000] ;  /* 0x00200000c484783b */ /* 0x000e660000004200 */
[----:B--2---:R-:W-:Y:S01]  /*9f50*/  F2FP.PACK_AB R139, R151, R150 ;  /* 0x00000096978b723e */ /* 0x004fe200000000ff */
[--C-:B------:R-:W-:Y:S02]  /*9f60*/  FFMA.FTZ R2, R180, c[0x0][0x2d0], -R157.reuse ;  /* 0x0000b400b4027a23 */ /* 0x100fe4000001089d */
[----:B------:R-:W-:Y:S10]  /*9f70*/  MUFU.EX2 R180, R220 ;  /* 0x000000dc00b47308 */ /* 0x000ff40000000800 */
[----:B------:R2:W3:Y:S01]  /*9f80*/  MUFU.EX2 R148, R2 ;  /* 0x0000000200947308 */ /* 0x0004e20000000800 */
[C---:B-1----:R-:W-:Y:S08]  /*9f90*/  HMMA.16816.F32 R52, R168.reuse, R132, R52 ;  /* 0x00000084a834723c */ /* 0x042ff00000001834 */
[C---:B------:R-:W-:Y:S01]  /*9fa0*/  HMMA.16816.F32 R56, R168.reuse, R134, R56 ;  /* 0x00000086a838723c */ /* 0x040fe20000001838 */
[----:B------:R-:W1:Y:S03]  /*9fb0*/  LDSM.16.MT88.4 R132, [R195+0x2000] ;  /* 0x00200000c384783b */ /* 0x000e660000004200 */
[--C-:B--2---:R-:W-:Y:S02]  /*9fc0*/  FFMA.FTZ R2, R181, c[0x0][0x2d0], -R157.reuse ;  /* 0x0000b400b5027a23 */ /* 0x104fe4000001089d */
[----:B------:R-:W-:Y:S10]  /*9fd0*/  MUFU.EX2 R181, R219 ;  /* 0x000000db00b57308 */ /* 0x000ff40000000800 */
[----:B------:R2:W4:Y:S02]  /*9fe0*/  MUFU.EX2 R177, R2 ;  /* 0x0000000200b17308 */ /* 0x0005240000000800 */
[--C-:B--2---:R-:W-:Y:S01]  /*9ff0*/  FFMA.FTZ R2, R182, c[0x0][0x2d0], -R157.reuse ;  /* 0x0000b400b6027a23 */ /* 0x104fe2000001089d */
[C---:B-1----:R-:W-:Y:S07]  /*a000*/  HMMA.16816.F32 R60, R168.reuse, R132, R60 ;  /* 0x00000084a83c723c */ /* 0x042fee000000183c */
[----:B------:R1:W2:Y:S01]  /*a010*/  MUFU.EX2 R176, R2 ;  /* 0x0000000200b07308 */ /* 0x0002a20000000800 */
[C---:B------:R-:W-:Y:S01]  /*a020*/  HMMA.16816.F32 R64, R168.reuse, R134, R64 ;  /* 0x00000086a840723c */ /* 0x040fe20000001840 */
[----:B------:R-:W5:Y:S03]  /*a030*/  LDSM.16.MT88.4 R132, [R192+0x4000] ;  /* 0x00400000c084783b */ /* 0x000f660000004200 */
[----:B-1----:R-:W-:Y:S05]  /*a040*/  FFMA.FTZ R2, R183, c[0x0][0x2d0], -R157 ;  /* 0x0000b400b7027a23 */ /* 0x002fea000001089d */
[----:B------:R1:W-:Y:S01]  /*a050*/  MUFU.EX2 R175, R2 ;  /* 0x0000000200af7308 */ /* 0x0003e20000000800 */
[C---:B-----5:R-:W-:Y:S03]  /*a060*/  HMMA.16816.F32 R68, R168.reuse, R132, R68 ;  /* 0x00000084a844723c */ /* 0x060fe60000001844 */
[----:B-1----:R-:W-:Y:S05]  /*a070*/  FADD.FTZ R2, R152, R0 ;  /* 0x0000000098027221 */ /* 0x002fea0000010000 */
[C---:B------:R-:W-:Y:S01]  /*a080*/  HMMA.16816.F32 R72, R168.reuse, R134, R72 ;  /* 0x00000086a848723c */ /* 0x040fe20000001848 */
[----:B------:R-:W1:Y:S03]  /*a090*/  LDSM.16.MT88.4 R132, [R193+0x4000] ;  /* 0x00400000c184783b */ /* 0x000e660000004200 */
[----:B------:R-:W-:Y:S02]  /*a0a0*/  FADD.FTZ R0, R146, R153 ;  /* 0x0000009992007221 */ /* 0x000fe40000010000 */
[----:B------:R-:W-:Y:S02]  /*a0b0*/  FADD.FTZ R2, R149, R2 ;  /* 0x0000000295027221 */ /* 0x000fe40000010000 */
[----:B------:R-:W-:Y:S01]  /*a0c0*/  FADD.FTZ R149, R147, R0 ;  /* 0x0000000093957221 */ /* 0x000fe20000010000 */
[----:B------:R-:W-:Y:S03]  /*a0d0*/  LDSM.16.MT88.4 R152, [R195+0x1800] ;  /* 0x00180000c398783b */ /* 0x000fe60000004200 */
[----:B------:R-:W-:Y:S02]  /*a0e0*/  FADD.FTZ R2, R144, R2 ;  /* 0x0000000290027221 */ /* 0x000fe40000010000 */
[--C-:B------:R-:W-:Y:S04]  /*a0f0*/  FFMA.FTZ R0, R186, c[0x0][0x2d0], -R157.reuse ;  /* 0x0000b400ba007a23 */ /* 0x100fe8000001089d */
[----:B------:R5:W-:Y:S01]  /*a100*/  MUFU.EX2 R173, R0 ;  /* 0x0000000000ad7308 */ /* 0x000be20000000800 */
[C---:B-1----:R-:W-:Y:S03]  /*a110*/  HMMA.16816.F32 R76, R168.reuse, R132, R76 ;  /* 0x00000084a84c723c */ /* 0x042fe6000000184c */
[--C-:B-----5:R-:W-:Y:S06]  /*a120*/  FFMA.FTZ R0, R187, c[0x0][0x2d0], -R157.reuse ;  /* 0x0000b400bb007a23 */ /* 0x120fec000001089d */
        /* <DEDUP_REMOVED lines=139> */
[C---:B------:R-:W-:Y:S01]  /*a9e0*/  HMMA.16816.F32 R160, R168.reuse, R164, R4 ;  /* 0x000000a4a8a0723c */ /* 0x040fe20000001804 */
[----:B------:R-:W2:Y:S07]  /*a9f0*/  LDSM.16.MT88.4 R4, [R192+0x3800] ;  /* 0x00380000c004783b */ /* 0x000eae0000004200 */
[C---:B------:R-:W-:Y:S01]  /*aa00*/  HMMA.16816.F32 R164, R168.reuse, R166, R8 ;  /* 0x000000a6a8a4723c */ /* 0x040fe20000001808 */
[----:B------:R-:W3:Y:S07]  /*aa10*/  LDSM.16.MT88.4 R8, [R193+0x3800] ;  /* 0x00380000c108783b */ /* 0x000eee0000004200 */
[C---:B-1----:R-:W-:Y:S01]  /*aa20*/  HMMA.16816.F32 R132, R168.reuse, R136, R12 ;  /* 0x00000088a884723c */ /* 0x042fe2000000180c */
[----:B------:R-:W1:Y:S07]  /*aa30*/  LDSM.16.MT88.4 R12, [R196+0x3800] ;  /* 0x00380000c40c783b */ /* 0x000e6e0000004200 */
        /* <DEDUP_REMOVED lines=41> */
[C---:B-1----:R-:W-:Y:S04]  /*acd0*/  HMMA.16816.F32 R116, R168.reuse, R12, R116 ;  /* 0x0000000ca874723c */ /* 0x042fe80000001874 */
[----:B------:R-:W-:Y:S01]  /*ace0*/  FADD.FTZ R237, R181, R2 ;  /* 0x00000002b5ed7221 */ /* 0x000fe20000010000 */
[----:B------:R-:W-:Y:S01]  /*acf0*/  MOV R2, R156 ;  /* 0x0000009c00027202 */ /* 0x000fe20000000f00 */
[----:B------:R-:W-:Y:S01]  /*ad00*/  FADD.FTZ R239, R157, R0 ;  /* 0x000000009def7221 */ /* 0x000fe20000010000 */
[-C--:B------:R-:W-:Y:S01]  /*ad10*/  MOV R12, R3.reuse ;  /* 0x00000003000c7202 */ /* 0x080fe20000000f00 */
[C---:B------:R-:W-:Y:S04]  /*ad20*/  HMMA.16816.F32 R120, R168.reuse, R14, R120 ;  /* 0x0000000ea878723c */ /* 0x040fe80000001878 */
[----:B------:R-:W-:Y:S04]  /*ad30*/  MOV R157, R3 ;  /* 0x00000003009d7202 */ /* 0x000fe80000000f00 */
[C---:B----4-:R-:W-:Y:S08]  /*ad40*/  HMMA.16816.F32 R124, R168.reuse, R16, R124 ;  /* 0x00000010a87c723c */ /* 0x050ff0000000187c */
[----:B------:R-:W-:Y:S01]  /*ad50*/  HMMA.16816.F32 R128, R168, R18, R128 ;  /* 0x00000012a880723c */ /* 0x000fe20000001880 */
[----:B------:R-:W-:-:S07]  /*ad60*/  @P0 BRA `(.L_x_4281) ;  /* 0xffffc19000000947 */ /* 0x000fce000383ffff */
.L_x_4272:
        /* <DEDUP_REMOVED lines=21> */
.L_x_4284:
[----:B------:R-:W-:-:S04]  /*aec0*/  MOV R3, c[0x0][0x32c] ;  /* 0x0000cb0000037a02 */ /* 0x000fc80000000f00 */
[----:B------:R-:W-:-:S13]  /*aed0*/  ISETP.NE.AND P0, PT, R3, 0x1, PT ;  /* 0x000000010300780c */ /* 0x000fda0003f05270 */
[----:B------:R-:W-:-:S05]  /*aee0*/  @P0 IMAD.HI.U32 R3, R0, c[0x0][0x330], RZ ;  /* 0x0000cc0000030a27 */ /* 0x000fca00078e00ff */
[----:B------:R-:W-:Y:S02]  /*aef0*/  @P0 SHF.R.U32.HI R0, RZ, c[0x0][0x334], R3 ;  /* 0x0000cd00ff000a19 */ /* 0x000fe40000011603 */
.L_x_4285:
[----:B------:R-:W-:Y:S05]  /*af00*/  BSYNC B0 ;  /* 0x0000000000007941 */ /* 0x000fea0003800000 */
.L_x_4283:
[----:B------:R-:W-:-:S05]  /*af10*/  IMAD R0, R0, c[0x0][0x32c], RZ ;  /* 0x0000cb0000007a24 */ /* 0x000fca00078e02ff */
[----:B------:R-:W-:-:S04]  /*af20*/  IMNMX R2, R2, R0, !PT ;  /* 0x0000000002027217 */ /* 0x000fc80007800200 */
.L_x_4282:
        /* <DEDUP_REMOVED lines=10> */
.L_x_4287:
[----:B------:R-:W-:Y:S01]  /*afd0*/  ISETP.GT.AND P0, PT, R228, R220, PT ;  /* 0x000000dce400720c */ /* 0x000fe20003f04270 */
[----:B------:R-:W-:Y:S04]  /*afe0*/  DEPBAR.LE SB0, 0x0 ;  /* 0x000080000000791a */ /* 0x000fe80000000000 */
[----:B------:R-:W-:Y:S01]  /*aff0*/  WARPSYNC 0xffffffff ;  /* 0xffffffff00007948 */ /* 0x000fe20003800000 */
[----:B------:R-:W-:Y:S07]  /*b000*/  BAR.SYNC.DEFER_BLOCKING 0x0 ;  /* 0x0000000000007b1d */ /* 0x000fee0000010000 */
[----:B------:R-:W-:Y:S01]  /*b010*/  @!P0 SHF.R.S32.HI R0, RZ, 0x1f, R220 ;  /* 0x0000001fff008819 */ /* 0x000fe200000114dc */
[----:B------:R-:W-:Y:S01]  /*b020*/  @!P0 IMAD.WIDE.U32 R4, R220, c[0x0][0x208], RZ ;  /* 0x00008200dc048a25 */ /* 0x000fe200078e00ff */
[----:B------:R-:W-:Y:S02]  /*b030*/  @!P0 IADD3 R10, P1, R232, 0x40, RZ ;  /* 0x00000040e80a8810 */ /* 0x000fe40007f3e0ff */
[----:B------:R-:W-:Y:S01]  /*b040*/  @!P0 MOV R3, c[0x0][0x208] ;  /* 0x0000820000038a02 */ /* 0x000fe20000000f00 */
        /* <DEDUP_REMOVED lines=16> */
[C---:B------:R-:W-:Y:S02]  /*b150*/  @!P0 LEA R30, P1, R5.reuse, c[0x0][0x1f8], 0x1 ;  /* 0x00007e00051e8a11 */ /* 0x040fe400078208ff */
[----:B------:R-:W-:Y:S02]  /*b160*/  LDSM.16.M88.4 R168, [R159+0x1800] ;  /* 0x001800009fa8783b */ /* 0x000fe40000000200 */
[----:B------:R-:W-:Y:S02]  /*b170*/  @!P0 LEA.HI.X R31, R5, c[0x0][0x1fc], R7, 0x1, P1 ;  /* 0x00007f00051f8a11 */ /* 0x000fe400008f0c07 */
        /* <DEDUP_REMOVED lines=11> */
[----:B------:R-:W-:Y:S02]  /*b230*/  @!P0 IADD3 R7, P1, R232, 0xc0, RZ ;  /* 0x000000c0e8078810 */ /* 0x000fe40007f3e0ff */
[----:B------:R-:W-:Y:S02]  /*b240*/  LDSM.16.M88.4 R184, [R216] ;  /* 0x00000000d8b8783b */ /* 0x000fe40000000200 */
[----:B------:R-:W-:Y:S02]  /*b250*/  @!P0 IADD3.X R9, RZ, R234, RZ, P1, !PT ;  /* 0x000000eaff098210 */ /* 0x000fe40000ffe4ff */
[----:B------:R-:W-:Y:S03]  /*b260*/  @!P0 IADD3 R2, P1, R2, R7, RZ ;  /* 0x0000000702028210 */ /* 0x000fe60007f3e0ff */
[----:B------:R-:W-:Y:S01]  /*b270*/  LDSM.16.M88.4 R188, [R215] ;  /* 0x00000000d7bc783b */ /* 0x000fe20000000200 */
[----:B------:R-:W-:Y:S02]  /*b280*/  @!P0 IADD3.X R0, R0, R9, RZ, P1, !PT ;  /* 0x0000000900008210 */ /* 0x000fe40000ffe4ff */
[C---:B------:R-:W-:Y:S04]  /*b290*/  @!P0 LEA R22, P1, R2.reuse, c[0x0][0x1f8], 0x1 ;  /* 0x00007e0002168a11 */ /* 0x040fe800078208ff */
        /* <DEDUP_REMOVED lines=17> */
[----:B------:R-:W-:Y:S02]  /*b3b0*/  @!P0 LEA.HI.X R219, R6, c[0x0][0x1fc], R7, 0x1, P1 ;  /* 0x00007f0006db8a11 */ /* 0x000fe400008f0c07 */
[----:B------:R-:W-:Y:S01]  /*b3c0*/  @!PT LDS RZ, [RZ] ;  /* 0x00000000fffff984 */ /* 0x000fe20000000800 */
[----:B------:R-:W-:Y:S01]  /*b3d0*/  @!PT LDS RZ, [RZ] ;  /* 0x00000000fffff984 */ /* 0x000fe20000000800 */
[----:B------:R-:W-:Y:S01]  /*b3e0*/  @!PT LDS RZ, [RZ] ;  /* 0x00000000fffff984 */ /* 0x000fe20000000800 */
[----:B------:R2:W-:Y:S07]  /*b3f0*/  @!P0 LDGSTS.E.BYPASS.LTC128B.128 [R223+0x100], [R30.64], !P5 ;  /* 0x001000001edf8fae */ /* 0x0005ee000e901d46 */
[----:B------:R2:W-:Y:S07]  /*b400*/  @!P0 LDGSTS.E.BYPASS.LTC128B.128 [R223+0x2100], [R28.64], !P4 ;  /* 0x021000001cdf8fae */ /* 0x0005ee000e101d46 */
[----:B------:R3:W-:Y:S07]  /*b410*/  @!P0 LDGSTS.E.BYPASS.LTC128B.128 [R223+0x4100], [R14.64], !P3 ;  /* 0x041000000edf8fae */ /* 0x0007ee000d901d46 */
[----:B------:R4:W-:Y:S07]  /*b420*/  @!P0 LDGSTS.E.BYPASS.LTC128B.128 [R223+0x6100], [R22.64], !P2 ;  /* 0x0610000016df8fae */ /* 0x0009ee000d101d46 */
[----:B------:R3:W-:Y:S01]  /*b430*/  @!P0 LDGSTS.E.BYPASS.LTC128B.128 [R223+0x1100], [R12.64], !P5 ;  /* 0x011000000cdf8fae */ /* 0x0007e2000e901d46 */
[C---:B-1----:R-:W-:Y:S06]  /*b440*/  HMMA.16816.F32 R4, R32.reuse, R8, RZ ;  /* 0x000000082004723c */ /* 0x042fec00000018ff */
[----:B------:R4:W-:Y:S02]  /*b450*/  @!P0 LDGSTS.E.BYPASS.LTC128B.128 [R223+0x3100], [R20.64], !P4 ;  /* 0x0310000014df8fae */ /* 0x0009e4000e101d46 */
[C---:B------:R-:W-:Y:S05]  /*b460*/  HMMA.16816.F32 R8, R32.reuse, R10, RZ ;  /* 0x0000000a2008723c */ /* 0x040fea00000018ff */
[----:B------:R1:W-:Y:S07]  /*b470*/  @!P0 LDGSTS.E.BYPASS.LTC128B.128 [R223+0x5100], [R2.64], !P3 ;  /* 0x0510000002df8fae */ /* 0x0003ee000d901d46 */
[----:B------:R5:W-:Y:S01]  /*b480*/  @!P0 LDGSTS.E.BYPASS.LTC128B.128 [R223+0x7100], [R218.64], !P2 ;  /* 0x07100000dadf8fae */ /* 0x000be2000d101d46 */
[C---:B------:R-:W-:Y:S01]  /*b490*/  ISETP.GT.AND P0, PT, R220.reuse, R228, PT ;  /* 0x000000e4dc00720c */ /* 0x040fe20003f04270 */
[C---:B---3--:R-:W-:Y:S05]  /*b4a0*/  HMMA.16816.F32 R12, R32.reuse, R16, RZ ;  /* 0x00000010200c723c */ /* 0x048fea00000018ff */
[----:B------:R-:W0:Y:S03]  /*b4b0*/  LDGDEPBAR ;  /* 0x00000000000079af */ /* 0x000e260000000000 */
[C---:B------:R-:W-:Y:S08]  /*b4c0*/  HMMA.16816.F32 R16, R32.reuse, R18, RZ ;  /* 0x000000122010723c */ /* 0x040ff000000018ff */
[C---:B----4-:R-:W-:Y:S01]  /*b4d0*/  HMMA.16816.F32 R20, R32.reuse, R24, RZ ;  /* 0x000000182014723c */ /* 0x050fe200000018ff */
[----:B-----5:R-:W-:Y:S07]  /*b4e0*/  IADD3 R218, R220, -0x1, RZ ;  /* 0xffffffffdcda7810 */ /* 0x020fee0007ffe0ff */
[C---:B------:R-:W-:Y:S01]  /*b4f0*/  HMMA.16816.F32 R24, R32.reuse, R26, RZ ;  /* 0x0000001a2018723c */ /* 0x040fe200000018ff */
[----:B------:R-:W-:Y:S03]  /*b500*/  @P0 SHF.R.S32.HI R0, RZ, 0x1f, R218 ;  /* 0x0000001fff000819 */ /* 0x000fe600000114da */
[----:B-1----:R-:W-:Y:S04]  /*b510*/  @P0 IMAD.WIDE.U32 R2, R218, c[0x0][0x1e0], RZ ;  /* 0x00007800da020a25 */ /* 0x002fe800078e00ff */
[C---:B--2---:R-:W-:Y:S01]  /*b520*/  HMMA.16816.F32 R28, R32.reuse, R168, RZ ;  /* 0x000000a8201c723c */ /* 0x044fe200000018ff */
[----:B------:R-:W-:Y:S03]  /*b530*/  @P0 SHF.L.U32 R156, R2, 0x6, RZ ;  /* 0x00000006029c0819 */ /* 0x000fe600000006ff */
[----:B------:R-:W-:Y:S04]  /*b540*/  @P0 IMAD R0, R0, c[0x0][0x1e0], RZ ;  /* 0x0000780000000a24 */ /* 0x000fe800078e02ff */
        /* <DEDUP_REMOVED lines=34> */
[----:B------:R-:W-:Y:S01]  /*b770*/  @P0 IADD3 R3, P1, R230, 0xc0, RZ ;  /* 0x000000c0e6030810 */ /* 0x000fe20007f3e0ff */
        /* <DEDUP_REMOVED lines=11> */
[----:B------:R-:W-:Y:S07]  /*b830*/  LDSM.16.M88.4 R168, [R200] ;  /* 0x00000000c8a8783b */ /* 0x000fee0000000200 */
        /* <DEDUP_REMOVED lines=12> */
[----:B------:R-:W-:Y:S07]  /*b900*/  LDSM.16.M88.4 R168, [R198+0x4000] ;  /* 0x00400000c6a8783b */ /* 0x000fee0000000200 */
        /* <DEDUP_REMOVED lines=153> */
[----:B------:R-:W-:Y:S06]  /*c2a0*/  DEPBAR.LE SB0, 0x0 ;  /* 0x000080000000791a */ /* 0x000fec0000000000 */
[----:B------:R-:W-:Y:S07]  /*c2b0*/  BAR.SYNC.DEFER_BLOCKING 0x0 ;  /* 0x0000000000007b1d */ /* 0x000fee0000010000 */
[----:B------:R-:W-:Y:S01]  /*c2c0*/  @!PT LDS RZ, [RZ] ;  /* 0x00000000fffff984 */ /* 0x000fe20000000800 */
[----:B------:R-:W-:Y:S01]  /*c2d0*/  @!PT LDS RZ, [RZ] ;  /* 0x00000000fffff984 */ /* 0x000fe20000000800 */
[----:B------:R-:W-:Y:S01]  /*c2e0*/  @!PT LDS RZ, [RZ] ;  /* 0x00000000fffff984 */ /* 0x000fe20000000800 */
[----:B------:R2:W-:Y:S07]  /*c2f0*/  @P0 LDGSTS.E.BYPASS.LTC128B.128 [R223+0x8100], [R226.64], !P5 ;  /* 0x08100000e2df0fae */ /* 0x0005ee000e901d46 */
[----:B------:R2:W-:Y:S01]  /*c300*/  @P0 LDGSTS.E.BYPASS.LTC128B.128 [R223+0xa100], [R224.64], !P4 ;  /* 0x0a100000e0df0fae */ /* 0x0005e2000e101d46 */
[C---:B-1----:R-:W-:Y:S06]  /*c310*/  HMMA.16816.F32 R28, R168.reuse, R172, R28 ;  /* 0x000000aca81c723c */ /* 0x042fec000000181c */
[----:B------:R1:W-:Y:S02]  /*c320*/  @P0 LDGSTS.E.BYPASS.LTC128B.128 [R223+0xc100], [R184.64], !P3 ;  /* 0x0c100000b8df0fae */ /* 0x0003e4000d901d46 */
[----:B------:R-:W-:Y:S07]  /*c330*/  HMMA.16816.F32 R32, R168, R174, R32 ;  /* 0x000000aea820723c */ /* 0x000fee0000001820 */
[----:B------:R-:W-:Y:S02]  /*c340*/  @P0 IADD3.X R168, RZ, R229, RZ, P1, !PT ;  /* 0x000000e5ffa80210 */ /* 0x000fe40000ffe4ff */
[----:B------:R-:W-:Y:S04]  /*c350*/  @P0 IADD3 R156, P1, R156, R3, RZ ;  /* 0x000000039c9c0210 */ /* 0x000fe80007f3e0ff */
[----:B------:R-:W-:Y:S02]  /*c360*/  @P0 IADD3.X R169, R176, R168, RZ, P1, !PT ;  /* 0x000000a8b0a90210 */ /* 0x000fe40000ffe4ff */
[C---:B------:R-:W-:Y:S04]  /*c370*/  @P0 LEA R176, P1, R156.reuse, c[0x0][0x1c8], 0x1 ;  /* 0x000072009cb00a11 */ /* 0x040fe800078208ff */
[----:B------:R-:W-:Y:S02]  /*c380*/  @P0 LEA.HI.X R177, R156, c[0x0][0x1cc], R169, 0x1, P1 ;  /* 0x000073009cb10a11 */ /* 0x000fe400008f0ca9 */
[----:B------:R-:W-:Y:S03]  /*c390*/  @P0 IADD3 R156, P1, R2, R180, RZ ;  /* 0x000000b4029c0210 */ /* 0x000fe60007f3e0ff */
[----:B------:R3:W-:Y:S01]  /*c3a0*/  @P0 LDGSTS.E.BYPASS.LTC128B.128 [R223+0xe100], [R176.64], !P2 ;  /* 0x0e100000b0df0fae */ /* 0x0007e2000d101d46 */
[----:B------:R-:W-:Y:S02]  /*c3b0*/  @P0 IADD3.X R170, R0, R181, RZ, P1, !PT ;  /* 0x000000b500aa0210 */ /* 0x000fe40000ffe4ff */
[----:B------:R-:W-:Y:S04]  /*c3c0*/  @P0 IADD3 R169, P1, R2, R178, RZ ;  /* 0x000000b202a90210 */ /* 0x000fe80007f3e0ff */
[----:B------:R-:W-:Y:S02]  /*c3d0*/  @P0 IADD3.X R171, R0, R179, RZ, P1, !PT ;  /* 0x000000b300ab0210 */ /* 0x000fe40000ffe4ff */
[----:B------:R-:W-:Y:S04]  /*c3e0*/  @P0 IADD3 R3, P1, R2, R3, RZ ;  /* 0x0000000302030210 */ /* 0x000fe80007f3e0ff */
[----:B------:R-:W-:Y:S02]  /*c3f0*/  @P0 IADD3.X R178, R0, R168, RZ, P1, !PT ;  /* 0x000000a800b20210 */ /* 0x000fe40000ffe4ff */
[----:B------:R-:W-:Y:S04]  /*c400*/  @P0 IADD3 R2, P1, R2, R230, RZ ;  /* 0x000000e602020210 */ /* 0x000fe80007f3e0ff */
[----:B------:R-:W-:Y:S02]  /*c410*/  @P0 IADD3.X R0, R0, R229, RZ, P1, !PT ;  /* 0x000000e500000210 */ /* 0x000fe40000ffe4ff */
[C---:B------:R-:W-:Y:S04]  /*c420*/  @P0 LEA R174, P1, R2.reuse, c[0x0][0x1c8], 0x1 ;  /* 0x0000720002ae0a11 */ /* 0x040fe800078208ff */
[----:B------:R-:W-:Y:S02]  /*c430*/  @P0 LEA.HI.X R175, R2, c[0x0][0x1cc], R0, 0x1, P1 ;  /* 0x0000730002af0a11 */ /* 0x000fe400008f0c00 */
[----:B------:R-:W-:Y:S02]  /*c440*/  FMNMX.FTZ R0, R4, R157, !PT ;  /* 0x0000009d04007209 */ /* 0x000fe40007810000 */
[----:B------:R-:W-:Y:S01]  /*c450*/  FMNMX.FTZ R2, R6, R158, !PT ;  /* 0x0000009e06027209 */ /* 0x000fe20007810000 */
[----:B------:R4:W-:Y:S01]  /*c460*/  @P0 LDGSTS.E.BYPASS.LTC128B.128 [R223+0x9100], [R174.64], !P5 ;  /* 0x09100000aedf0fae */ /* 0x0009e2000e901d46 */
        /* <DEDUP_REMOVED lines=17> */
[----:B------:R-:W-:Y:S02]  /*c580*/  @P0 LEA R172, P1, R156, c[0x0][0x1c8], 0x1 ;  /* 0x000072009cac0a11 */ /* 0x000fe400078208ff */
[----:B------:R-:W-:Y:S02]  /*c590*/  FMNMX.FTZ R0, R24, R0, !PT ;  /* 0x0000000018007209 */ /* 0x000fe40007810000 */
[----:B------:R-:W-:Y:S02]  /*c5a0*/  FMNMX.FTZ R2, R23, R2, !PT ;  /* 0x0000000217027209 */ /* 0x000fe40007810000 */
[----:B------:R-:W-:Y:S02]  /*c5b0*/  FMNMX.FTZ R0, R25, R0, !PT ;  /* 0x0000000019007209 */ /* 0x000fe40007810000 */
[----:B------:R-:W-:Y:S02]  /*c5c0*/  @P0 LEA.HI.X R173, R156, c[0x0][0x1cc], R170, 0x1, P1 ;  /* 0x000073009cad0a11 */ /* 0x000fe400008f0caa */
[C---:B------:R-:W-:Y:S02]  /*c5d0*/  @P0 LEA R170, P1, R169.reuse, c[0x0][0x1c8], 0x1 ;  /* 0x00007200a9aa0a11 */ /* 0x040fe400078208ff */
[----:B------:R-:W-:Y:S01]  /*c5e0*/  FMNMX.FTZ R0, R28, R0, !PT ;  /* 0x000000001c007209 */ /* 0x000fe20007810000 */
[----:B------:R4:W-:Y:S01]  /*c5f0*/  @P0 LDGSTS.E.BYPASS.LTC128B.128 [R223+0xb100], [R172.64], !P4 ;  /* 0x0b100000acdf0fae */ /* 0x0009e2000e101d46 */
[----:B------:R-:W-:Y:S02]  /*c600*/  FMNMX.FTZ R2, R26, R2, !PT ;  /* 0x000000021a027209 */ /* 0x000fe40007810000 */
[----:B------:R-:W-:Y:S02]  /*c610*/  @P0 LEA.HI.X R171, R169, c[0x0][0x1cc], R171, 0x1, P1 ;  /* 0x00007300a9ab0a11 */ /* 0x000fe400008f0cab */
[----:B------:R-:W-:Y:S02]  /*c620*/  @P0 LEA R168, P1, R3, c[0x0][0x1c8], 0x1 ;  /* 0x0000720003a80a11 */ /* 0x000fe400078208ff */
[----:B------:R-:W-:Y:S01]  /*c630*/  FMNMX.FTZ R0, R29, R0, !PT ;  /* 0x000000001d007209 */ /* 0x000fe20007810000 */
[----:B------:R5:W-:Y:S01]  /*c640*/  @P0 LDGSTS.E.BYPASS.LTC128B.128 [R223+0xd100], [R170.64], !P3 ;  /* 0x0d100000aadf0fae */ /* 0x000be2000d901d46 */
[----:B------:R-:W-:Y:S02]  /*c650*/  FMNMX.FTZ R2, R27, R2, !PT ;  /* 0x000000021b027209 */ /* 0x000fe40007810000 */
[----:B------:R-:W-:Y:S02]  /*c660*/  @P0 LEA.HI.X R169, R3, c[0x0][0x1cc], R178, 0x1, P1 ;  /* 0x0000730003a90a11 */ /* 0x000fe400008f0cb2 */
[----:B------:R-:W-:Y:S02]  /*c670*/  FMNMX.FTZ R3, R32, R0, !PT ;  /* 0x0000000020037209 */ /* 0x000fe40007810000 */
[----:B------:R-:W-:Y:S01]  /*c680*/  FMNMX.FTZ R2, R30, R2, !PT ;  /* 0x000000021e027209 */ /* 0x000fe20007810000 */
[----:B------:R5:W-:Y:S01]  /*c690*/  @P0 LDGSTS.E.BYPASS.LTC128B.128 [R223+0xf100], [R168.64], !P2 ;  /* 0x0f100000a8df0fae */ /* 0x000be2000d101d46 */
[----:B------:R-:W-:Y:S02]  /*c6a0*/  FMNMX.FTZ R3, R33, R3, !PT ;  /* 0x0000000321037209 */ /* 0x000fe40007810000 */
[----:B------:R-:W-:Y:S02]  /*c6b0*/  FMNMX.FTZ R0, R31, R2, !PT ;  /* 0x000000021f007209 */ /* 0x000fe40007810000 */
[----:B------:R-:W-:Y:S02]  /*c6c0*/  ISETP.GT.AND P0, PT, R220, R242, PT ;  /* 0x000000f2dc00720c */ /* 0x000fe40003f04270 */
[----:B------:R-:W1:Y:S01]  /*c6d0*/  SHFL.BFLY PT, R156, R3, 0x2, 0x1f ;  /* 0x0c401f00039c7f89 */ /* 0x000e6200000e0000 */
[----:B------:R-:W-:Y:S02]  /*c6e0*/  FMNMX.FTZ R0, R34, R0, !PT ;  /* 0x0000000022007209 */ /* 0x000fe40007810000 */
[----:B------:R-:W-:Y:S02]  /*c6f0*/  MOV R220, R218 ;  /* 0x000000da00dc7202 */ /* 0x000fe40000000f00 */
[----:B------:R-:W-:Y:S02]  /*c700*/  FMNMX.FTZ R0, R35, R0, !PT ;  /* 0x0000000023007209 */ /* 0x000fe40007810000 */
[----:B----4-:R-:W-:Y:S07]  /*c710*/  LDSM.16.MT88.4 R172, [R193] ;  /* 0x00000000c1ac783b */ /* 0x010fee0000004200 */
[----:B------:R-:W4:Y:S07]  /*c720*/  SHFL.BFLY PT, R2, R0, 0x2, 0x1f ;  /* 0x0c401f0000027f89 */ /* 0x000f2e00000e0000 */
[----:B-----5:R-:W-:Y:S01]  /*c730*/  LDSM.16.MT88.4 R168, [R192] ;  /* 0x00000000c0a8783b */ /* 0x020fe20000004200 */
[----:B-1----:R-:W-:Y:S06]  /*c740*/  FMNMX.FTZ R156, R3, R156, !PT ;  /* 0x0000009c039c7209 */ /* 0x002fec0007810000 */
[----:B------:R-:W0:Y:S07]  /*c750*/  LDGDEPBAR ;  /* 0x00000000000079af */ /* 0x000e2e0000000000 */
[----:B------:R-:W1:Y:S01]  /*c760*/  SHFL.BFLY PT, R178, R156, 0x1, 0x1f ;  /* 0x0c201f009cb27f89 */ /* 0x000e6200000e0000 */
[----:B----4-:R-:W-:Y:S06]  /*c770*/  FMNMX.FTZ R0, R0, R2, !PT ;  /* 0x0000000200007209 */ /* 0x010fec0007810000 */
[----:B------:R-:W4:Y:S01]  /*c780*/  SHFL.BFLY PT, R3, R0, 0x1, 0x1f ;  /* 0x0c201f0000037f89 */ /* 0x000f2200000e0000 */
[----:B-1----:R-:W-:Y:S06]  /*c790*/  FMNMX.FTZ R156, R156, R178, !PT ;  /* 0x000000b29c9c7209 */ /* 0x002fec0007810000 */
[----:B---3--:R-:W1:Y:S01]  /*c7a0*/  LDSM.16.MT88.4 R176, [R196] ;  /* 0x00000000c4b0783b */ /* 0x008e620000004200 */
[----:B------:R-:W-:Y:S01]  /*c7b0*/  FADD.FTZ R2, -R156, R157 ;  /* 0x0000009d9c027221 */ /* 0x000fe20000010100 */
[----:B----4-:R-:W-:Y:S03]  /*c7c0*/  FMNMX.FTZ R3, R0, R3, !PT ;  /* 0x0000000300037209 */ /* 0x010fe60007810000 */
[----:B------:R-:W-:Y:S04]  /*c7d0*/  FMUL.FTZ R0, R2, c[0x0][0x2d0] ;  /* 0x0000b40002007a20 */ /* 0x000fe80000410000 */
[----:B------:R3:W4:Y:S01]  /*c7e0*/  MUFU.EX2 R2, R0 ;  /* 0x0000000000027308 */ /* 0x0007220000000800 */
[----:B------:R-:W-:Y:S04]  /*c7f0*/  FMUL.FTZ R157, R3, c[0x0][0x2d0] ;  /* 0x0000b400039d7a20 */ /* 0x000fe80000410000 */
        /* <DEDUP_REMOVED lines=9> */
[----:B------:R-:W-:Y:S01]  /*c890*/  MUFU.EX2 R183, R7 ;  /* 0x0000000700b77308 */ /* 0x000fe20000000800 */
[--C-:B------:R-:W-:Y:S02]  /*c8a0*/  FFMA.FTZ R27, R27, c[0x0][0x2d0], -R157.reuse ;  /* 0x0000b4001b1b7a23 */ /* 0x100fe4000001089d */
[----:B---3--:R-:W-:Y:S02]  /*c8b0*/  FADD.FTZ R0, -R3, R158 ;  /* 0x0000009e03007221 */ /* 0x008fe40000010100 */
[----:B------:R-:W-:Y:S02]  /*c8c0*/  FMUL.FTZ R158, R156, c[0x0][0x2d0] ;  /* 0x0000b4009c9e7a20 */ /* 0x000fe40000410000 */
[----:B------:R-:W-:Y:S02]  /*c8d0*/  FMUL.FTZ R0, R0, c[0x0][0x2d0] ;  /* 0x0000b40000007a20 */ /* 0x000fe40000410000 */
[--C-:B------:R-:W-:Y:S01]  /*c8e0*/  FFMA.FTZ R4, R4, c[0x0][0x2d0], -R158.reuse ;  /* 0x0000b40004047a23 */ /* 0x100fe2000001089e */
[----:B------:R-:W-:Y:S01]  /*c8f0*/  MUFU.EX2 R180, R14 ;  /* 0x0000000e00b47308 */ /* 0x000fe20000000800 */
[--C-:B------:R-:W-:Y:S02]  /*c900*/  FFMA.FTZ R5, R5, c[0x0][0x2d0], -R158.reuse ;  /* 0x0000b40005057a23 */ /* 0x100fe4000001089e */
[C---:B----4-:R-:W-:Y:S02]  /*c910*/  FMUL.FTZ R132, R2.reuse, R132 ;  /* 0x0000008402847220 */ /* 0x050fe40000410000 */
        /* <DEDUP_REMOVED lines=18> */
[--C-:B---3--:R-:W-:Y:S02]  /*ca40*/  FFMA.FTZ R4, R8, c[0x0][0x2d0], -R158.reuse ;  /* 0x0000b40008047a23 */ /* 0x108fe4000001089e */
[C---:B------:R-:W-:Y:S02]  /*ca50*/  FMUL.FTZ R8, R2.reuse, R164 ;  /* 0x000000a402087220 */ /* 0x040fe40000410000 */
[C---:B------:R-:W-:Y:S01]  /*ca60*/  FMUL.FTZ R44, R2.reuse, R44 ;  /* 0x0000002c022c7220 */ /* 0x040fe20000410000 */
[----:B------:R3:W-:Y:S01]  /*ca70*/  MUFU.EX2 R236, R4 ;  /* 0x0000000400ec7308 */ /* 0x0007e20000000800 */
[C---:B------:R-:W-:Y:S02]  /*ca80*/  FMUL.FTZ R45, R2.reuse, R45 ;  /* 0x0000002d022d7220 */ /* 0x040fe40000410000 */
[----:B------:R-:W-:Y:S02]  /*ca90*/  FMUL.FTZ R48, R2, R48 ;  /* 0x0000003002307220 */ /* 0x000fe40000410000 */
[C---:B----4-:R-:W-:Y:S02]  /*caa0*/  FMUL.FTZ R6, R0.reuse, R162 ;  /* 0x000000a200067220 */ /* 0x050fe40000410000 */
[C---:B------:R-:W-:Y:S02]  /*cab0*/  FMUL.FTZ R7, R0.reuse, R163 ;  /* 0x000000a300077220 */ /* 0x040fe40000410000 */
[C---:B------:R-:W-:Y:S02]  /*cac0*/  FMUL.FTZ R134, R0.reuse, R134 ;  /* 0x0000008600867220 */ /* 0x040fe40000410000 */
[C---:B------:R-:W-:Y:S02]  /*cad0*/  FMUL.FTZ R135, R0.reuse, R135 ;  /* 0x0000008700877220 */ /* 0x040fe40000410000 */
[----:B------:R-:W-:Y:S02]  /*cae0*/  FMUL.FTZ R138, R0, R138 ;  /* 0x0000008a008a7220 */ /* 0x000fe40000410000 */
[----:B-----5:R-:W-:Y:S01]  /*caf0*/  FMUL.FTZ R5, R2, R161 ;  /* 0x000000a102057220 */ /* 0x020fe20000410000 */
[----:B------:R-:W-:Y:S01]  /*cb00*/  F2FP.PACK_AB R161, R183, R182 ;  /* 0x000000b6b7a1723e */ /* 0x000fe200000000ff */
[C---:B------:R-:W-:Y:S02]  /*cb10*/  FMUL.FTZ R139, R0.reuse, R139 ;  /* 0x0000008b008b7220 */ /* 0x040fe40000410000 */
[C---:B------:R-:W-:Y:S02]  /*cb20*/  FMUL.FTZ R142, R0.reuse, R142 ;  /* 0x0000008e008e7220 */ /* 0x040fe40000410000 */
[C---:B------:R-:W-:Y:S02]  /*cb30*/  FMUL.FTZ R143, R0.reuse, R143 ;  /* 0x0000008f008f7220 */ /* 0x040fe40000410000 */
[----:B------:R-:W-:Y:S02]  /*cb40*/  FMUL.FTZ R146, R0, R146 ;  /* 0x0000009200927220 */ /* 0x000fe40000410000 */
[--C-:B---3--:R-:W-:Y:S02]  /*cb50*/  FFMA.FTZ R4, R9, c[0x0][0x2d0], -R158.reuse ;  /* 0x0000b40009047a23 */ /* 0x108fe4000001089e */
[----:B------:R-:W-:Y:S02]  /*cb60*/  FMUL.FTZ R9, R2, R165 ;  /* 0x000000a502097220 */ /* 0x000fe40000410000 */
        /* <DEDUP_REMOVED lines=13> */
[----:B---3--:R-:W-:Y:S01]  /*cc40*/  F2FP.PACK_AB R162, R235, R236 ;  /* 0x000000eceba2723e */ /* 0x008fe200000000ff */
        /* <DEDUP_REMOVED lines=15> */
[----:B---3--:R-:W-:Y:S02]  /*cd40*/  FFMA.FTZ R4, R11, c[0x0][0x2d0], -R157 ;  /* 0x0000b4000b047a23 */ /* 0x008fe4000001089d */
[C---:B------:R-:W-:Y:S02]  /*cd50*/  FMUL.FTZ R11, R0.reuse, R167 ;  /* 0x000000a7000b7220 */ /* 0x040fe40000410000 */
[----:B------:R-:W3:Y:S01]  /*cd60*/  MUFU.EX2 R184, R4 ;  /* 0x0000000400b87308 */ /* 0x000ee20000000800 */
        /* <DEDUP_REMOVED lines=11> */
[--C-:B------:R-:W-:Y:S01]  /*ce20*/  FFMA.FTZ R13, R13, c[0x0][0x2d0], -R158.reuse ;  /* 0x0000b4000d0d7a23 */ /* 0x100fe2000001089e */
[----:B---3--:R-:W-:Y:S01]  /*ce30*/  F2FP.PACK_AB R163, R184, R181 ;  /* 0x000000b5b8a3723e */ /* 0x008fe200000000ff */
[----:B------:R-:W-:Y:S01]  /*ce40*/  FMUL.FTZ R4, R2, R160 ;  /* 0x000000a002047220 */ /* 0x000fe20000410000 */
[----:B------:R-:W-:Y:S01]  /*ce50*/  F2FP.PACK_AB R160, R222, R189 ;  /* 0x000000bddea0723e */ /* 0x000fe200000000ff */
[----:B------:R-:W-:Y:S01]  /*ce60*/  MUFU.EX2 R219, R13 ;  /* 0x0000000d00db7308 */ /* 0x000fe20000000800 */
[--C-:B------:R-:W-:Y:S02]  /*ce70*/  FFMA.FTZ R17, R17, c[0x0][0x2d0], -R158.reuse ;  /* 0x0000b40011117a23 */ /* 0x100fe4000001089e */
[--C-:B------:R-:W-:Y:S02]  /*ce80*/  FFMA.FTZ R20, R20, c[0x0][0x2d0], -R158.reuse ;  /* 0x0000b40014147a23 */ /* 0x100fe4000001089e */
[--C-:B------:R-:W-:Y:S01]  /*ce90*/  FFMA.FTZ R21, R21, c[0x0][0x2d0], -R158.reuse ;  /* 0x0000b40015157a23 */ /* 0x100fe2000001089e */
[C---:B------:R-:W-:Y:S04]  /*cea0*/  HMMA.16816.F32 R4, R160.reuse, R168, R4 ;  /* 0x000000a8a004723c */ /* 0x040fe80000001804 */
[----:B------:R-:W-:Y:S01]  /*ceb0*/  MUFU.EX2 R190, R17 ;  /* 0x0000001100be7308 */ /* 0x000fe20000000800 */
[--C-:B------:R-:W-:Y:S02]  /*cec0*/  FFMA.FTZ R29, R29, c[0x0][0x2d0], -R158.reuse ;  /* 0x0000b4001d1d7a23 */ /* 0x100fe4000001089e */
[C---:B------:R-:W-:Y:S01]  /*ced0*/  FMUL.FTZ R72, R2.reuse, R72 ;  /* 0x0000004802487220 */ /* 0x040fe20000410000 */
[C---:B------:R-:W-:Y:S01]  /*cee0*/  HMMA.16816.F32 R8, R160.reuse, R170, R8 ;  /* 0x000000aaa008723c */ /* 0x040fe20000001808 */
[----:B------:R-:W3:Y:S03]  /*cef0*/  LDSM.16.MT88.4 R168, [R192+0x2000] ;  /* 0x00200000c0a8783b */ /* 0x000ee60000004200 */
[----:B------:R-:W-:Y:S02]  /*cf00*/  FMUL.FTZ R73, R2, R73 ;  /* 0x0000004902497220 */ /* 0x000fe40000410000 */
[----:B------:R-:W-:Y:S01]  /*cf10*/  MUFU.EX2 R188, R20 ;  /* 0x0000001400bc7308 */ /* 0x000fe20000000800 */
[C---:B------:R-:W-:Y:S01]  /*cf20*/  FMUL.FTZ R74, R0.reuse, R74 ;  /* 0x0000004a004a7220 */ /* 0x040fe20000410000 */
[C---:B------:R-:W-:Y:S04]  /*cf30*/  HMMA.16816.F32 R132, R160.reuse, R172, R132 ;  /* 0x000000aca084723c */ /* 0x040fe80000001884 */
[----:B------:R-:W-:Y:S02]  /*cf40*/  FMUL.FTZ R75, R0, R75 ;  /* 0x0000004b004b7220 */ /* 0x000fe40000410000 */
[C---:B------:R-:W-:Y:S02]  /*cf50*/  FMUL.FTZ R76, R2.reuse, R76 ;  /* 0x0000004c024c7220 */ /* 0x040fe40000410000 */
[C---:B------:R-:W-:Y:S01]  /*cf60*/  HMMA.16816.F32 R136, R160.reuse, R174, R136 ;  /* 0x000000aea088723c */ /* 0x040fe20000001888 */
[----:B------:R-:W5:Y:S01]  /*cf70*/  LDSM.16.MT88.4 R172, [R193+0x2000] ;  /* 0x00200000c1ac783b */ /* 0x000f620000004200 */
[----:B------:R-:W-:Y:S02]  /*cf80*/  MUFU.EX2 R187, R21 ;  /* 0x0000001500bb7308 */ /* 0x000fe40000000800 */
[----:B------:R-:W-:Y:S02]  /*cf90*/  FMUL.FTZ R77, R2, R77 ;  /* 0x0000004d024d7220 */ /* 0x000fe40000410000 */
[C---:B------:R-:W-:Y:S02]  /*cfa0*/  FMUL.FTZ R78, R0.reuse, R78 ;  /* 0x0000004e004e7220 */ /* 0x040fe40000410000 */
[C---:B-1----:R-:W-:Y:S04]  /*cfb0*/  HMMA.16816.F32 R140, R160.reuse, R176, R140 ;  /* 0x000000b0a08c723c */ /* 0x042fe8000000188c */
[----:B------:R-:W-:Y:S01]  /*cfc0*/  MUFU.EX2 R176, R18 ;  /* 0x0000001200b07308 */ /* 0x000fe20000000800 */
[----:B------:R-:W-:Y:S02]  /*cfd0*/  FMUL.FTZ R79, R0, R79 ;  /* 0x0000004f004f7220 */ /* 0x000fe40000410000 */
[C---:B------:R-:W-:Y:S01]  /*cfe0*/  FMUL.FTZ R80, R2.reuse, R80 ;  /* 0x0000005002507220 */ /* 0x040fe20000410000 */
[C---:B------:R-:W-:Y:S04]  /*cff0*/  HMMA.16816.F32 R144, R160.reuse, R178, R144 ;  /* 0x000000b2a090723c */ /* 0x040fe80000001890 */
[----:B------:R-:W-:Y:S02]  /*d000*/  FMUL.FTZ R81, R2, R81 ;  /* 0x0000005102517220 */ /* 0x000fe40000410000 */
[----:B------:R-:W-:Y:S01]  /*d010*/  MUFU.EX2 R179, R15 ;  /* 0x0000000f00b37308 */ /* 0x000fe20000000800 */
[C---:B------:R-:W-:Y:S01]  /*d020*/  FMUL.FTZ R82, R0.reuse, R82 ;  /* 0x0000005200527220 */ /* 0x040fe20000410000 */
[C---:B----4-:R-:W-:Y:S04]  /*d030*/  HMMA.16816.F32 R148, R160.reuse, R164, R148 ;  /* 0x000000a4a094723c */ /* 0x050fe80000001894 */
[----:B------:R-:W-:Y:S02]  /*d040*/  FMUL.FTZ R83, R0, R83 ;  /* 0x0000005300537220 */ /* 0x000fe40000410000 */
[C---:B------:R-:W-:Y:S02]  /*d050*/  FMUL.FTZ R84, R2.reuse, R84 ;  /* 0x0000005402547220 */ /* 0x040fe40000410000 */
[C---:B------:R-:W-:Y:S01]  /*d060*/  HMMA.16816.F32 R152, R160.reuse, R166, R152 ;  /* 0x000000a6a098723c */ /* 0x040fe20000001898 */
[----:B------:R-:W1:Y:S01]  /*d070*/  LDSM.16.MT88.4 R164, [R196+0x2000] ;  /* 0x00200000c4a4783b */ /* 0x000e620000004200 */
[----:B------:R-:W-:Y:S02]  /*d080*/  MUFU.EX2 R177, R29 ;  /* 0x0000001d00b17308 */ /* 0x000fe40000000800 */
        /* <DEDUP_REMOVED lines=9> */
[C---:B-----5:R-:W-:Y:S04]  /*d120*/  HMMA.16816.F32 R44, R160.reuse, R172, R44 ;  /* 0x000000aca02c723c */ /* 0x060fe8000000182c */
[----:B------:R-:W-:Y:S02]  /*d130*/  FMUL.FTZ R91, R0, R91 ;  /* 0x0000005b005b7220 */ /* 0x000fe40000410000 */
[--C-:B------:R-:W-:Y:S02]  /*d140*/  FFMA.FTZ R12, R12, c[0x0][0x2d0], -R158.reuse ;  /* 0x0000b4000c0c7a23 */ /* 0x100fe4000001089e */
[C---:B------:R-:W-:Y:S01]  /*d150*/  HMMA.16816.F32 R48, R160.reuse, R174, R48 ;  /* 0x000000aea030723c */ /* 0x040fe20000001830 */
[----:B------:R-:W4:Y:S01]  /*d160*/  LDSM.16.MT88.4 R172, [R192+0x4000] ;  /* 0x00400000c0ac783b */ /* 0x000f220000004200 */
[----:B------:R5:W2:Y:S02]  /*d170*/  MUFU.EX2 R221, R12 ;  /* 0x0000000c00dd7308 */ /* 0x000aa40000000800 */
        /* <DEDUP_REMOVED lines=11> */
[C---:B---3--:R-:W-:Y:S04]  /*d230*/  HMMA.16816.F32 R60, R160.reuse, R168, R60 ;  /* 0x000000a8a03c723c */ /* 0x048fe8000000183c */
[--C-:B-----5:R-:W-:Y:S02]  /*d240*/  FFMA.FTZ R12, R16, c[0x0][0x2d0], -R158.reuse ;  /* 0x0000b400100c7a23 */ /* 0x120fe4000001089e */
[C---:B------:R-:W-:Y:S02]  /*d250*/  FMUL.FTZ R100, R2.reuse, R100 ;  /* 0x0000006402647220 */ /* 0x040fe40000410000 */
[C---:B------:R-:W-:Y:S01]  /*d260*/  HMMA.16816.F32 R64, R160.reuse, R170, R64 ;  /* 0x000000aaa040723c */ /* 0x040fe20000001840 */
[----:B------:R-:W3:Y:S01]  /*d270*/  LDSM.16.MT88.4 R168, [R196+0x4000] ;  /* 0x00400000c4a8783b */ /* 0x000ee20000004200 */
[----:B------:R5:W2:Y:S02]  /*d280*/  MUFU.EX2 R191, R12 ;  /* 0x0000000c00bf7308 */ /* 0x000aa40000000800 */
[----:B------:R-:W-:Y:S02]  /*d290*/  FMUL.FTZ R101, R2, R101 ;  /* 0x0000006502657220 */ /* 0x000fe40000410000 */
[C---:B------:R-:W-:Y:S02]  /*d2a0*/  FMUL.FTZ R102, R0.reuse, R102 ;  /* 0x0000006600667220 */ /* 0x040fe40000410000 */
[C---:B----4-:R-:W-:Y:S04]  /*d2b0*/  HMMA.16816.F32 R68, R160.reuse, R172, R68 ;  /* 0x000000aca044723c */ /* 0x050fe80000001844 */
[----:B------:R-:W-:Y:S02]  /*d2c0*/  FMUL.FTZ R103, R0, R103 ;  /* 0x0000006700677220 */ /* 0x000fe40000410000 */
[C---:B------:R-:W-:Y:S02]  /*d2d0*/  FMUL.FTZ R104, R2.reuse, R104 ;  /* 0x0000006802687220 */ /* 0x040fe40000410000 */
[C---:B------:R-:W-:Y:S01]  /*d2e0*/  HMMA.16816.F32 R72, R160.reuse, R174, R72 ;  /* 0x000000aea048723c */ /* 0x040fe20000001848 */
[----:B------:R-:W4:Y:S03]  /*d2f0*/  LDSM.16.MT88.4 R172, [R195+0x4000] ;  /* 0x00400000c3ac783b */ /* 0x000f260000004200 */
[----:B------:R-:W-:Y:S02]  /*d300*/  FMUL.FTZ R105, R2, R105 ;  /* 0x0000006902697220 */ /* 0x000fe40000410000 */
[C---:B------:R-:W-:Y:S02]  /*d310*/  FMUL.FTZ R106, R0.reuse, R106 ;  /* 0x0000006a006a7220 */ /* 0x040fe40000410000 */
[----:B------:R-:W-:Y:S01]  /*d320*/  FMUL.FTZ R107, R0, R107 ;  /* 0x0000006b006b7220 */ /* 0x000fe20000410000 */
[C---:B-1----:R-:W-:Y:S01]  /*d330*/  HMMA.16816.F32 R76, R160.reuse, R164, R76 ;  /* 0x000000a4a04c723c */ /* 0x042fe2000000184c */
[----:B-----5:R-:W-:Y:S02]  /*d340*/  LDSM.16.MT88.4 R12, [R195+0x6000] ;  /* 0x00600000c30c783b */ /* 0x020fe40000004200 */
        /* <DEDUP_REMOVED lines=30> */
[C---:B---3--:R-:W-:Y:S01]  /*d530*/  HMMA.16816.F32 R108, R160.reuse, R168, R108 ;  /* 0x000000a8a06c723c */ /* 0x048fe2000000186c */
[----:B------:R-:W-:Y:S03]  /*d540*/  MUFU.EX2 R169, R27 ;  /* 0x0000001b00a97308 */ /* 0x000fe60000000800 */
[----:B------:R-:W-:Y:S02]  /*d550*/  FMUL.FTZ R127, R0, R127 ;  /* 0x0000007f007f7220 */ /* 0x000fe40000410000 */
[C---:B------:R-:W-:Y:S02]  /*d560*/  FMUL.FTZ R128, R2.reuse, R128 ;  /* 0x0000008002807220 */ /* 0x040fe40000410000 */
[C---:B------:R-:W-:Y:S03]  /*d570*/  HMMA.16816.F32 R112, R160.reuse, R170, R112 ;  /* 0x000000aaa070723c */ /* 0x040fe60000001870 */
[----:B------:R-:W-:Y:S01]  /*d580*/  MUFU.EX2 R171, R22 ;  /* 0x0000001600ab7308 */ /* 0x000fe20000000800 */
[----:B------:R-:W-:Y:S02]  /*d590*/  FMUL.FTZ R129, R2, R129 ;  /* 0x0000008102817220 */ /* 0x000fe40000410000 */
[C---:B------:R-:W-:Y:S02]  /*d5a0*/  FMUL.FTZ R130, R0.reuse, R130 ;  /* 0x0000008200827220 */ /* 0x040fe40000410000 */
[C---:B----4-:R-:W-:Y:S04]  /*d5b0*/  HMMA.16816.F32 R116, R160.reuse, R172, R116 ;  /* 0x000000aca074723c */ /* 0x050fe80000001874 */
[----:B------:R-:W-:Y:S01]  /*d5c0*/  FMUL.FTZ R131, R0, R131 ;  /* 0x0000008300837220 */ /* 0x000fe20000410000 */
[----:B------:R3:W-:Y:S01]  /*d5d0*/  MUFU.EX2 R172, R23 ;  /* 0x0000001700ac7308 */ /* 0x0007e20000000800 */
[--C-:B------:R-:W-:Y:S02]  /*d5e0*/  FFMA.FTZ R32, R32, c[0x0][0x2d0], -R158.reuse ;  /* 0x0000b40020207a23 */ /* 0x100fe4000001089e */
[C---:B------:R-:W-:Y:S04]  /*d5f0*/  HMMA.16816.F32 R120, R160.reuse, R174, R120 ;  /* 0x000000aea078723c */ /* 0x040fe80000001878 */
[--C-:B------:R-:W-:Y:S03]  /*d600*/  FFMA.FTZ R33, R33, c[0x0][0x2d0], -R158.reuse ;  /* 0x0000b40021217a23 */ /* 0x100fe6000001089e */
[----:B------:R4:W5:Y:S01]  /*d610*/  MUFU.EX2 R175, R19 ;  /* 0x0000001300af7308 */ /* 0x0009620000000800 */
[C---:B------:R-:W-:Y:S07]  /*d620*/  HMMA.16816.F32 R124, R160.reuse, R12, R124 ;  /* 0x0000000ca07c723c */ /* 0x040fee000000187c */
[----:B--2---:R-:W-:Y:S01]  /*d630*/  F2FP.PACK_AB R12, R219, R221 ;  /* 0x000000dddb0c723e */ /* 0x004fe200000000ff */
[----:B------:R-:W-:Y:S01]  /*d640*/  HMMA.16816.F32 R128, R160, R14, R128 ;  /* 0x0000000ea080723c */ /* 0x000fe20000001880 */
[----:B------:R-:W-:Y:S01]  /*d650*/  LDSM.16.MT88.4 R160, [R196+0x800] ;  /* 0x00080000c4a0783b */ /* 0x000fe20000004200 */
[----:B------:R-:W-:Y:S02]  /*d660*/  MUFU.EX2 R174, R32 ;  /* 0x0000002000ae7308 */ /* 0x000fe40000000800 */
[----:B------:R-:W-:Y:S03]  /*d670*/  F2FP.PACK_AB R13, R179, R180 ;  /* 0x000000b4b30d723e */ /* 0x000fe600000000ff */
[----:B------:R-:W-:Y:S01]  /*d680*/  F2FP.PACK_AB R14, R190, R191 ;  /* 0x000000bfbe0e723e */ /* 0x000fe200000000ff */
[----:B---3--:R-:W-:Y:S04]  /*d690*/  LDSM.16.MT88.4 R20, [R193+0x1000] ;  /* 0x00100000c114783b */ /* 0x008fe80000004200 */
[----:B------:R-:W-:Y:S03]  /*d6a0*/  MUFU.EX2 R173, R33 ;  /* 0x0000002100ad7308 */ /* 0x000fe60000000800 */
[----:B----4-:R-:W2:Y:S01]  /*d6b0*/  LDSM.16.MT88.4 R16, [R193+0x800] ;  /* 0x00080000c110783b */ /* 0x010ea20000004200 */
[----:B-----5:R-:W-:Y:S07]  /*d6c0*/  F2FP.PACK_AB R15, R175, R176 ;  /* 0x000000b0af0f723e */ /* 0x020fee00000000ff */
        /* <DEDUP_REMOVED lines=40> */
[--C-:B------:R-:W-:Y:S01]  /*d950*/  FFMA.FTZ R16, R24, c[0x0][0x2d0], -R158.reuse ;  /* 0x0000b40018107a23 */ /* 0x100fe2000001089e */
[C---:B------:R-:W-:Y:S03]  /*d960*/  HMMA.16816.F32 R112, R12.reuse, R18, R112 ;  /* 0x000000120c70723c */ /* 0x040fe60000001870 */
[----:B------:R2:W-:Y:S05]  /*d970*/  MUFU.EX2 R186, R16 ;  /* 0x0000001000ba7308 */ /* 0x0005ea0000000800 */
[C---:B---3--:R-:W-:Y:S08]  /*d980*/  HMMA.16816.F32 R116, R12.reuse, R160, R116 ;  /* 0x000000a00c74723c */ /* 0x048ff00000001874 */
[C---:B------:R-:W-:Y:S01]  /*d990*/  HMMA.16816.F32 R120, R12.reuse, R162, R120 ;  /* 0x000000a20c78723c */ /* 0x040fe20000001878 */
[----:B------:R-:W-:Y:S07]  /*d9a0*/  LDSM.16.MT88.4 R160, [R195+0x1000] ;  /* 0x00100000c3a0783b */ /* 0x000fee0000004200 */
[C---:B-1----:R-:W-:Y:S04]  /*d9b0*/  HMMA.16816.F32 R124, R12.reuse, R164, R124 ;  /* 0x000000a40c7c723c */ /* 0x042fe8000000187c */
[--C-:B--2---:R-:W-:Y:S03]  /*d9c0*/  FFMA.FTZ R16, R25, c[0x0][0x2d0], -R158.reuse ;  /* 0x0000b40019107a23 */ /* 0x104fe6000001089e */
[----:B------:R-:W-:Y:S01]  /*d9d0*/  FFMA.FTZ R164, R28, c[0x0][0x2d0], -R158 ;  /* 0x0000b4001ca47a23 */ /* 0x000fe2000001089e */
[----:B------:R-:W-:Y:S01]  /*d9e0*/  HMMA.16816.F32 R128, R12, R166, R128 ;  /* 0x000000a60c80723c */ /* 0x000fe20000001880 */
[----:B------:R1:W2:Y:S03]  /*d9f0*/  MUFU.EX2 R185, R16 ;  /* 0x0000001000b97308 */ /* 0x0002a60000000800 */
[----:B------:R-:W-:Y:S02]  /*da00*/  FFMA.FTZ R28, R2, R237, R189 ;  /* 0x000000ed021c7223 */ /* 0x000fe400000100bd */
[--C-:B------:R-:W-:Y:S01]  /*da10*/  FFMA.FTZ R2, R30, c[0x0][0x2d0], -R157.reuse ;  /* 0x0000b4001e027a23 */ /* 0x100fe2000001089d */
[----:B------:R-:W-:Y:S02]  /*da20*/  F2FP.PACK_AB R12, R187, R188 ;  /* 0x000000bcbb0c723e */ /* 0x000fe400000000ff */
[----:B------:R-:W-:Y:S02]  /*da30*/  F2FP.PACK_AB R13, R172, R171 ;  /* 0x000000abac0d723e */ /* 0x000fe400000000ff */
[----:B------:R3:W-:Y:S10]  /*da40*/  MUFU.EX2 R178, R164 ;  /* 0x000000a400b27308 */ /* 0x0007f40000000800 */
[----:B------:R4:W-:Y:S01]  /*da50*/  MUFU.EX2 R158, R2 ;  /* 0x00000002009e7308 */ /* 0x0009e20000000800 */
[--C-:B-1----:R-:W-:Y:S01]  /*da60*/  FFMA.FTZ R16, R26, c[0x0][0x2d0], -R157.reuse ;  /* 0x0000b4001a107a23 */ /* 0x102fe2000001089d */
[----:B--2---:R-:W-:Y:S01]  /*da70*/  F2FP.PACK_AB R14, R185, R186 ;  /* 0x000000bab90e723e */ /* 0x004fe200000000ff */
[----:B------:R-:W-:Y:S07]  /*da80*/  LDSM.16.MT88.4 R24, [R196+0x1000] ;  /* 0x00100000c418783b */ /* 0x000fee0000004200 */
[----:B------:R1:W2:Y:S01]  /*da90*/  MUFU.EX2 R170, R16 ;  /* 0x0000001000aa7308 */ /* 0x0002a20000000800 */
[----:B---3--:R-:W-:Y:S01]  /*daa0*/  LDSM.16.MT88.4 R164, [R192+0x1800] ;  /* 0x00180000c0a4783b */ /* 0x008fe20000004200 */
[--C-:B----4-:R-:W-:Y:S08]  /*dab0*/  FFMA.FTZ R2, R31, c[0x0][0x2d0], -R157.reuse ;  /* 0x0000b4001f027a23 */ /* 0x110ff0000001089d */
[----:B------:R3:W4:Y:S01]  /*dac0*/  MUFU.EX2 R168, R2 ;  /* 0x0000000200a87308 */ /* 0x0007220000000800 */
[----:B-1----:R-:W1:Y:S01]  /*dad0*/  LDSM.16.MT88.4 R16, [R192+0x1000] ;  /* 0x00100000c010783b */ /* 0x002e620000004200 */
[----:B--2---:R-:W-:Y:S01]  /*dae0*/  F2FP.PACK_AB R15, R169, R170 ;  /* 0x000000aaa90f723e */ /* 0x004fe200000000ff */
[--C-:B---3--:R-:W-:Y:S02]  /*daf0*/  FFMA.FTZ R2, R34, c[0x0][0x2d0], -R157.reuse ;  /* 0x0000b40022027a23 */ /* 0x108fe4000001089d */
[----:B------:R-:W-:Y:S05]  /*db00*/  FFMA.FTZ R157, R35, c[0x0][0x2d0], -R157 ;  /* 0x0000b400239d7a23 */ /* 0x000fea000001089d */
[----:B------:R2:W-:Y:S10]  /*db10*/  MUFU.EX2 R33, R2 ;  /* 0x0000000200217308 */ /* 0x0005f40000000800 */
[----:B------:R3:W5:Y:S01]  /*db20*/  MUFU.EX2 R32, R157 ;  /* 0x0000009d00207308 */ /* 0x0007620000000800 */
[C---:B-1----:R-:W-:Y:S03]  /*db30*/  HMMA.16816.F32 R4, R12.reuse, R16, R4 ;  /* 0x000000100c04723c */ /* 0x042fe60000001804 */
[----:B--2---:R-:W-:Y:S05]  /*db40*/  FFMA.FTZ R2, R0, R239, R182 ;  /* 0x000000ef00027223 */ /* 0x004fea00000100b6 */
[C---:B------:R-:W-:Y:S01]  /*db50*/  HMMA.16816.F32 R8, R12.reuse, R18, R8 ;  /* 0x000000120c08723c */ /* 0x040fe20000001808 */
[----:B------:R-:W1:Y:S03]  /*db60*/  LDSM.16.MT88.4 R16, [R192+0x3000] ;  /* 0x00300000c010783b */ /* 0x000e660000004200 */
[----:B------:R-:W-:Y:S02]  /*db70*/  FADD.FTZ R0, R222, R28 ;  /* 0x0000001cde007221 */ /* 0x000fe40000010000 */
[----:B------:R-:W-:Y:S02]  /*db80*/  FADD.FTZ R2, R183, R2 ;  /* 0x00000002b7027221 */ /* 0x000fe40000010000 */
[C---:B------:R-:W-:Y:S01]  /*db90*/  HMMA.16816.F32 R132, R12.reuse, R20, R132 ;  /* 0x000000140c84723c */ /* 0x040fe20000001884 */
[----:B------:R-:W-:Y:S03]  /*dba0*/  LDSM.16.MT88.4 R28, [R195+0x3800] ;  /* 0x00380000c31c783b */ /* 0x000fe60000004200 */
[----:B---3--:R-:W-:Y:S01]  /*dbb0*/  MOV R157, R156 ;  /* 0x0000009c009d7202 */ /* 0x008fe20000000f00 */
[----:B------:R-:W-:Y:S02]  /*dbc0*/  FADD.FTZ R0, R236, R0 ;  /* 0x00000000ec007221 */ /* 0x000fe40000010000 */
[----:B------:R-:W-:Y:S01]  /*dbd0*/  FADD.FTZ R34, R181, R2 ;  /* 0x00000002b5227221 */ /* 0x000fe20000010000 */
        /* <DEDUP_REMOVED lines=60> */
[----:B------:R-:W-:Y:S07]  /*dfa0*/  HMMA.16816.F32 R128, R12, R162, R128 ;  /* 0x000000a20c80723c */ /* 0x000fee0000001880 */
[----:B------:R-:W-:Y:S02]  /*dfb0*/  F2FP.PACK_AB R12, R177, R178 ;  /* 0x000000b2b10c723e */ /* 0x000fe400000000ff */
[----:B------:R-:W-:Y:S03]  /*dfc0*/  F2FP.PACK_AB R13, R168, R158 ;  /* 0x0000009ea80d723e */ /* 0x000fe600000000ff */
[----:B------:R-:W-:Y:S02]  /*dfd0*/  F2FP.PACK_AB R14, R173, R174 ;  /* 0x000000aead0e723e */ /* 0x000fe400000000ff */
[----:B-----5:R-:W-:Y:S07]  /*dfe0*/  F2FP.PACK_AB R15, R32, R33 ;  /* 0x00000021200f723e */ /* 0x020fee00000000ff */
[C---:B------:R-:W-:Y:S01]  /*dff0*/  HMMA.16816.F32 R160, R12.reuse, R164, R4 ;  /* 0x000000a40ca0723c */ /* 0x040fe20000001804 */
[----:B------:R-:W4:Y:S07]  /*e000*/  LDSM.16.MT88.4 R4, [R192+0x3800] ;  /* 0x00380000c004783b */ /* 0x000f2e0000004200 */
        /* <DEDUP_REMOVED lines=11> */
[C---:B----4-:R-:W-:Y:S08]  /*e0c0*/  HMMA.16816.F32 R36, R12.reuse, R4, R36 ;  /* 0x000000040c24723c */ /* 0x050ff00000001824 */
[C---:B------:R-:W-:Y:S01]  /*e0d0*/  HMMA.16816.F32 R40, R12.reuse, R6, R40 ;  /* 0x000000060c28723c */ /* 0x040fe20000001828 */
[----:B------:R-:W3:Y:S07]  /*e0e0*/  LDSM.16.MT88.4 R4, [R193+0x5800] ;  /* 0x00580000c104783b */ /* 0x000eee0000004200 */
[C---:B-----5:R-:W-:Y:S08]  /*e0f0*/  HMMA.16816.F32 R44, R12.reuse, R8, R44 ;  /* 0x000000080c2c723c */ /* 0x060ff0000000182c */
[C---:B------:R-:W-:Y:S01]  /*e100*/  HMMA.16816.F32 R48, R12.reuse, R10, R48 ;  /* 0x0000000a0c30723c */ /* 0x040fe20000001830 */
[----:B------:R-:W4:Y:S07]  /*e110*/  LDSM.16.MT88.4 R8, [R196+0x5800] ;  /* 0x00580000c408783b */ /* 0x000f2e0000004200 */
[C---:B-1----:R-:W-:Y:S08]  /*e120*/  HMMA.16816.F32 R52, R12.reuse, R16, R52 ;  /* 0x000000100c34723c */ /* 0x042ff00000001834 */
[C---:B------:R-:W-:Y:S01]  /*e130*/  HMMA.16816.F32 R56, R12.reuse, R18, R56 ;  /* 0x000000120c38723c */ /* 0x040fe20000001838 */
[----:B------:R-:W1:Y:S07]  /*e140*/  LDSM.16.MT88.4 R16, [R195+0x5800] ;  /* 0x00580000c310783b */ /* 0x000e6e0000004200 */
[C---:B------:R-:W-:Y:S08]  /*e150*/  HMMA.16816.F32 R60, R12.reuse, R28, R60 ;  /* 0x0000001c0c3c723c */ /* 0x040ff0000000183c */
[C---:B------:R-:W-:Y:S01]  /*e160*/  HMMA.16816.F32 R64, R12.reuse, R30, R64 ;  /* 0x0000001e0c40723c */ /* 0x040fe20000001840 */
[----:B------:R-:W5:Y:S07]  /*e170*/  LDSM.16.MT88.4 R28, [R193+0x7800] ;  /* 0x00780000c11c783b */ /* 0x000f6e0000004200 */
[C---:B--2---:R-:W-:Y:S08]  /*e180*/  HMMA.16816.F32 R68, R12.reuse, R20, R68 ;  /* 0x000000140c44723c */ /* 0x044ff00000001844 */
[C---:B------:R-:W-:Y:S01]  /*e190*/  HMMA.16816.F32 R72, R12.reuse, R22, R72 ;  /* 0x000000160c48723c */ /* 0x040fe20000001848 */
[----:B------:R-:W2:Y:S07]  /*e1a0*/  LDSM.16.MT88.4 R20, [R196+0x7800] ;  /* 0x00780000c414783b */ /* 0x000eae0000004200 */
[C---:B---3--:R-:W-:Y:S08]  /*e1b0*/  HMMA.16816.F32 R76, R12.reuse, R4, R76 ;  /* 0x000000040c4c723c */ /* 0x048ff0000000184c */
[C---:B------:R-:W-:Y:S01]  /*e1c0*/  HMMA.16816.F32 R80, R12.reuse, R6, R80 ;  /* 0x000000060c50723c */ /* 0x040fe20000001850 */
[----:B------:R-:W3:Y:S07]  /*e1d0*/  LDSM.16.MT88.4 R4, [R195+0x7800] ;  /* 0x00780000c304783b */ /* 0x000eee0000004200 */
[C---:B----4-:R-:W-:Y:S08]  /*e1e0*/  HMMA.16816.F32 R84, R12.reuse, R8, R84 ;  /* 0x000000080c54723c */ /* 0x050ff00000001854 */
[C---:B------:R-:W-:Y:S08]  /*e1f0*/  HMMA.16816.F32 R88, R12.reuse, R10, R88 ;  /* 0x0000000a0c58723c */ /* 0x040ff00000001858 */
[C---:B-1----:R-:W-:Y:S08]  /*e200*/  HMMA.16816.F32 R92, R12.reuse, R16, R92 ;  /* 0x000000100c5c723c */ /* 0x042ff0000000185c */
[C---:B------:R-:W-:Y:S08]  /*e210*/  HMMA.16816.F32 R96, R12.reuse, R18, R96 ;  /* 0x000000120c60723c */ /* 0x040ff00000001860 */
[C---:B------:R-:W-:Y:S08]  /*e220*/  HMMA.16816.F32 R100, R12.reuse, R24, R100 ;  /* 0x000000180c64723c */ /* 0x040ff00000001864 */
[C---:B------:R-:W-:Y:S08]  /*e230*/  HMMA.16816.F32 R104, R12.reuse, R26, R104 ;  /* 0x0000001a0c68723c */ /* 0x040ff00000001868 */
[C---:B-----5:R-:W-:Y:S08]  /*e240*/  HMMA.16816.F32 R108, R12.reuse, R28, R108 ;  /* 0x0000001c0c6c723c */ /* 0x060ff0000000186c */
[C---:B------:R-:W-:Y:S08]  /*e250*/  HMMA.16816.F32 R112, R12.reuse, R30, R112 ;  /* 0x0000001e0c70723c */ /* 0x040ff00000001870 */
[C---:B--2---:R-:W-:Y:S08]  /*e260*/  HMMA.16816.F32 R116, R12.reuse, R20, R116 ;  /* 0x000000140c74723c */ /* 0x044ff00000001874 */
[C---:B------:R-:W-:Y:S08]  /*e270*/  HMMA.16816.F32 R120, R12.reuse, R22, R120 ;  /* 0x000000160c78723c */ /* 0x040ff00000001878 */
[C---:B---3--:R-:W-:Y:S07]  /*e280*/  HMMA.16816.F32 R124, R12.reuse, R4, R124 ;  /* 0x000000040c7c723c */ /* 0x048fee000000187c */
[----:B------:R-:W-:Y:S01]  /*e290*/  FADD.FTZ R4, R178, R2 ;  /* 0x00000002b2047221 */ /* 0x000fe20000010000 */
[----:B------:R-:W-:Y:S04]  /*e2a0*/  HMMA.16816.F32 R128, R12, R6, R128 ;  /* 0x000000060c80723c */ /* 0x000fe80000001880 */
[----:B------:R-:W-:Y:S01]  /*e2b0*/  FADD.FTZ R2, R158, R0 ;  /* 0x000000009e027221 */ /* 0x000fe20000010000 */
[-C--:B------:R-:W-:Y:S01]  /*e2c0*/  MOV R158, R3.reuse ;  /* 0x00000003009e7202 */ /* 0x080fe20000000f00 */
[----:B------:R-:W-:Y:S01]  /*e2d0*/  FADD.FTZ R0, R177, R4 ;  /* 0x00000004b1007221 */ /* 0x000fe20000010000 */
[----:B------:R-:W-:Y:S01]  /*e2e0*/  MOV R12, R3 ;  /* 0x00000003000c7202 */ /* 0x000fe20000000f00 */
[----:B------:R-:W-:Y:S04]  /*e2f0*/  FADD.FTZ R4, R168, R2 ;  /* 0x00000002a8047221 */ /* 0x000fe80000010000 */
[----:B------:R-:W-:Y:S02]  /*e300*/  FADD.FTZ R2, R174, R0 ;  /* 0x00000000ae027221 */ /* 0x000fe40000010000 */
[----:B------:R-:W-:Y:S02]  /*e310*/  FADD.FTZ R0, R33, R4 ;  /* 0x0000000421007221 */ /* 0x000fe40000010000 */
[----:B------:R-:W-:Y:S02]  /*e320*/  FADD.FTZ R237, R173, R2 ;  /* 0x00000002aded7221 */ /* 0x000fe40000010000 */
[----:B------:R-:W-:Y:S01]  /*e330*/  FADD.FTZ R239, R32, R0 ;  /* 0x0000000020ef7221 */ /* 0x000fe20000010000 */
[----:B------:R-:W-:-:S05]  /*e340*/  @P0 BRA `(.L_x_4287) ;  /* 0xffffcc8000000947 */ /* 0x000fca000383ffff */
.L_x_4286:
[----:B------:R-:W-:-:S13]  /*e350*/  ISETP.GE.AND P0, PT, R218, R228, PT ;  /* 0x000000e4da00720c */ /* 0x000fda0003f06270 */
[----:B------:R-:W-:Y:S05]  /*e360*/  @!P0 BRA `(.L_x_4288) ;  /* 0x00003e8000008947 */ /* 0x000fea0003800000 */
[----:B------:R-:W-:Y:S02]  /*e370*/  MOV R157, R12 ;  /* 0x0000000c009d7202 */ /* 0x000fe40000000f00 */
[----:B------:R-:W-:Y:S02]  /*e380*/  MOV R2, R156 ;  /* 0x0000009c00027202 */ /* 0x000fe40000000f00 */
.L_x_4297:
        /* <DEDUP_REMOVED lines=24> */
[----:B------:R-:W1:Y:S01]  /*e510*/  LDSM.16.M88.4 R8, [R159] ;  /* 0x000000009f08783b */ /* 0x000e620000000200 */
[----:B------:R-:W-:Y:S04]  /*e520*/  IADD3 R3, P0, R4, R14, RZ ;  /* 0x0000000e04037210 */ /* 0x000fe80007f1e0ff */
[----:B------:R-:W2:Y:S01]  /*e530*/  LDSM.16.M88.4 R16, [R159+0x800] ;  /* 0x000800009f10783b */ /* 0x000ea20000000200 */
[----:B------:R-:W-:Y:S01]  /*e540*/  IMAD.X R13, R0, 0x1, R15, P0 ;  /* 0x00000001000d7824 */ /* 0x000fe200000e060f */
[----:B------:R-:W-:Y:S03]  /*e550*/  IADD3 R5, P0, R4, R23, RZ ;  /* 0x0000001704057210 */ /* 0x000fe60007f1e0ff */
[----:B------:R-:W3:Y:S05]  /*e560*/  LDSM.16.M88.4 R24, [R159+0x1000] ;  /* 0x001000009f18783b */ /* 0x000eea0000000200 */
[----:B------:R-:W4:Y:S05]  /*e570*/  LDSM.16.M88.4 R168, [R159+0x1800] ;  /* 0x001800009fa8783b */ /* 0x000f2a0000000200 */
[----:B------:R-:W-:Y:S05]  /*e580*/  LDSM.16.M88.4 R172, [R199] ;  /* 0x00000000c7ac783b */ /* 0x000fea0000000200 */
[----:B------:R-:W2:Y:S05]  /*e590*/  LDSM.16.M88.4 R176, [R202] ;  /* 0x00000000cab0783b */ /* 0x000eaa0000000200 */
[----:B------:R-:W1:Y:S05]  /*e5a0*/  LDSM.16.M88.4 R180, [R217] ;  /* 0x00000000d9b4783b */ /* 0x000e6a0000000200 */
[----:B------:R-:W1:Y:S05]  /*e5b0*/  LDSM.16.M88.4 R184, [R216] ;  /* 0x00000000d8b8783b */ /* 0x000e6a0000000200 */
[----:B------:R-:W1:Y:S05]  /*e5c0*/  LDSM.16.M88.4 R188, [R215] ;  /* 0x00000000d7bc783b */ /* 0x000e6a0000000200 */
[----:B------:R-:W-:Y:S01]  /*e5d0*/  @!PT LDS RZ, [RZ] ;  /* 0x00000000fffff984 */ /* 0x000fe20000000800 */
[----:B------:R-:W-:Y:S01]  /*e5e0*/  @!PT LDS RZ, [RZ] ;  /* 0x00000000fffff984 */ /* 0x000fe20000000800 */
[----:B------:R-:W-:Y:S01]  /*e5f0*/  @!PT LDS RZ, [RZ] ;  /* 0x00000000fffff984 */ /* 0x000fe20000000800 */
[----:B------:R2:W-:Y:S05]  /*e600*/  LDGSTS.E.BYPASS.LTC128B.128 [R223+0x100], [R6.64], !P5 ;  /* 0x0010000006df7fae */ /* 0x0005ea000e901d46 */
        /* <DEDUP_REMOVED lines=20> */
[C---:B------:R-:W-:Y:S05]  /*e750*/  IADD3 R0, P0, R3.reuse, R232, RZ ;  /* 0x000000e803007210 */ /* 0x040fea0007f1e0ff */
[----:B--2---:R-:W-:Y:S01]  /*e760*/  IMAD.X R4, R20, 0x1, R234, P0 ;  /* 0x0000000114047824 */ /* 0x004fe200000e06ea */
        /* <DEDUP_REMOVED lines=20> */
[C---:B------:R-:W-:Y:S01]  /*e8b0*/  HMMA.16816.F32 R16, R32.reuse, R18, RZ ;  /* 0x000000122010723c */ /* 0x040fe200000018ff */
[----:B------:R-:W0:Y:S05]  /*e8c0*/  LDGDEPBAR ;  /* 0x00000000000079af */ /* 0x000e2a0000000000 */
[----:B------:R-:W-:Y:S01]  /*e8d0*/  @P0 IADD3 R0, R218, -0x1, RZ ;  /* 0xffffffffda000810 */ /* 0x000fe20007ffe0ff */
[----:B------:R-:W-:Y:S05]  /*e8e0*/  @P0 IMAD.MOV.U32 R158, RZ, RZ, c[0x0][0x1e4] ;  /* 0x00007900ff9e0624 */ /* 0x000fea00078e00ff */
[----:B------:R-:W-:Y:S05]  /*e8f0*/  @P0 SHF.R.S32.HI R3, RZ, 0x1f, R0 ;  /* 0x0000001fff030819 */ /* 0x000fea0000011400 */
[----:B------:R-:W-:Y:S04]  /*e900*/  @P0 IMAD R3, R3, c[0x0][0x1e0], RZ ;  /* 0x0000780003030a24 */ /* 0x000fe800078e02ff */
[C---:B------:R-:W-:Y:S01]  /*e910*/  @P0 IMAD R3, R0.reuse, c[0x0][0x1e4], R3 ;  /* 0x0000790000030a24 */ /* 0x040fe200078e0203 */
[C---:B---3--:R-:W-:Y:S08]  /*e920*/  HMMA.16816.F32 R20, R32.reuse, R24, RZ ;  /* 0x000000182014723c */ /* 0x048ff000000018ff */
        /* <DEDUP_REMOVED lines=13> */
[C---:B------:R-:W-:Y:S01]  /*ea00*/  @P0 IMAD.X R3, R219.reuse, 0x1, R229, P1 ;  /* 0x00000001db030824 */ /* 0x040fe200008e06e5 */
        /* <DEDUP_REMOVED lines=8> */
[C---:B------:R-:W-:Y:S01]  /*ea90*/  @P0 IMAD.X R3, R219.reuse, 0x1, R224, P1 ;  /* 0x00000001db030824 */ /* 0x040fe200008e06e0 */
[C---:B------:R-:W-:Y:S03]  /*eaa0*/  @P0 LEA R180, P1, R0.reuse, c[0x0][0x1c8], 0x1 ;  /* 0x0000720000b40a11 */ /* 0x040fe600078208ff */
[C---:B------:R-:W-:Y:S04]  /*eab0*/  HMMA.16816.F32 R28, R172.reuse, R188, R28 ;  /* 0x000000bcac1c723c */ /* 0x040fe8000000181c */
[----:B------:R-:W-:Y:S04]  /*eac0*/  @P0 LEA.HI.X R181, R0, c[0x0][0x1cc], R3, 0x1, P1 ;  /* 0x0000730000b50a11 */ /* 0x000fe800008f0c03 */
[----:B------:R-:W-:Y:S01]  /*ead0*/  HMMA.16816.F32 R32, R172, R190, R32 ;  /* 0x000000beac20723c */ /* 0x000fe20000001820 */
[----:B------:R-:W1:Y:S07]  /*eae0*/  LDSM.16.M88.4 R172, [R197] ;  /* 0x00000000c5ac783b */ /* 0x000e6e0000000200 */
[C---:B-1----:R-:W-:Y:S08]  /*eaf0*/  HMMA.16816.F32 R4, R168.reuse, R172, R4 ;  /* 0x000000aca804723c */ /* 0x042ff00000001804 */
[C---:B------:R-:W-:Y:S01]  /*eb00*/  HMMA.16816.F32 R8, R168.reuse, R174, R8 ;  /* 0x000000aea808723c */ /* 0x040fe20000001808 */
[----:B------:R-:W1:Y:S07]  /*eb10*/  LDSM.16.M88.4 R172, [R197+0x1000] ;  /* 0x00100000c5ac783b */ /* 0x000e6e0000000200 */
[C---:B------:R-:W-:Y:S08]  /*eb20*/  HMMA.16816.F32 R12, R168.reuse, R176, R12 ;  /* 0x000000b0a80c723c */ /* 0x040ff0000000180c */
[C---:B------:R-:W-:Y:S01]  /*eb30*/  HMMA.16816.F32 R16, R168.reuse, R178, R16 ;  /* 0x000000b2a810723c */ /* 0x040fe20000001810 */
[----:B------:R-:W2:Y:S07]  /*eb40*/  LDSM.16.M88.4 R176, [R197+0x1800] ;  /* 0x00180000c5b0783b */ /* 0x000eae0000000200 */
[C---:B-1----:R-:W-:Y:S08]  /*eb50*/  HMMA.16816.F32 R20, R168.reuse, R172, R20 ;  /* 0x000000aca814723c */ /* 0x042ff00000001814 */
[C---:B------:R-:W-:Y:S01]  /*eb60*/  HMMA.16816.F32 R24, R168.reuse, R174, R24 ;  /* 0x000000aea818723c */ /* 0x040fe20000001818 */
[----:B------:R-:W-:Y:S07]  /*eb70*/  LDSM.16.M88.4 R172, [R194] ;  /* 0x00000000c2ac783b */ /* 0x000fee0000000200 */
[C---:B--2---:R-:W-:Y:S08]  /*eb80*/  HMMA.16816.F32 R28, R168.reuse, R176, R28 ;  /* 0x000000b0a81c723c */ /* 0x044ff0000000181c */
[----:B------:R-:W-:Y:S01]  /*eb90*/  HMMA.16816.F32 R32, R168, R178, R32 ;  /* 0x000000b2a820723c */ /* 0x000fe20000001820 */
[----:B------:R-:W1:Y:S05]  /*eba0*/  LDSM.16.M88.4 R168, [R200] ;  /* 0x00000000c8a8783b */ /* 0x000e6a0000000200 */
[----:B------:R-:W2:Y:S02]  /*ebb0*/  LDSM.16.M88.4 R176, [R194+0x800] ;  /* 0x00080000c2b0783b */ /* 0x000ea40000000200 */
[C---:B-1----:R-:W-:Y:S08]  /*ebc0*/  HMMA.16816.F32 R4, R168.reuse, R172, R4 ;  /* 0x000000aca804723c */ /* 0x042ff00000001804 */
[C---:B------:R-:W-:Y:S01]  /*ebd0*/  HMMA.16816.F32 R8, R168.reuse, R174, R8 ;  /* 0x000000aea808723c */ /* 0x040fe20000001808 */
[----:B------:R-:W1:Y:S07]  /*ebe0*/  LDSM.16.M88.4 R172, [R194+0x1000] ;  /* 0x00100000c2ac783b */ /* 0x000e6e0000000200 */
[C---:B--2---:R-:W-:Y:S08]  /*ebf0*/  HMMA.16816.F32 R12, R168.reuse, R176, R12 ;  /* 0x000000b0a80c723c */ /* 0x044ff0000000180c */
[C---:B------:R-:W-:Y:S01]  /*ec00*/  HMMA.16816.F32 R16, R168.reuse, R178, R16 ;  /* 0x000000b2a810723c */ /* 0x040fe20000001810 */
[----:B------:R-:W2:Y:S07]  /*ec10*/  LDSM.16.M88.4 R176, [R194+0x1800] ;  /* 0x00180000c2b0783b */ /* 0x000eae0000000200 */
[C---:B-1----:R-:W-:Y:S08]  /*ec20*/  HMMA.16816.F32 R20, R168.reuse, R172, R20 ;  /* 0x000000aca814723c */ /* 0x042ff00000001814 */
[C---:B------:R-:W-:Y:S01]  /*ec30*/  HMMA.16816.F32 R24, R168.reuse, R174, R24 ;  /* 0x000000aea818723c */ /* 0x040fe20000001818 */
[----:B------:R-:W-:Y:S07]  /*ec40*/  LDSM.16.M88.4 R172, [R159+0x2000] ;  /* 0x002000009fac783b */ /* 0x000fee0000000200 */
[C---:B--2---:R-:W-:Y:S08]  /*ec50*/  HMMA.16816.F32 R28, R168.reuse, R176, R28 ;  /* 0x000000b0a81c723c */ /* 0x044ff0000000181c */
[----:B------:R-:W-:Y:S01]  /*ec60*/  HMMA.16816.F32 R32, R168, R178, R32 ;  /* 0x000000b2a820723c */ /* 0x000fe20000001820 */
[----:B------:R-:W1:Y:S05]  /*ec70*/  LDSM.16.M88.4 R168, [R198+0x4000] ;  /* 0x00400000c6a8783b */ /* 0x000e6a0000000200 */
        /* <DEDUP_REMOVED lines=9> */
[----:B------:R-:W-:Y:S07]  /*ed10*/  LDSM.16.M88.4 R172, [R214] ;  /* 0x00000000d6ac783b */ /* 0x000fee0000000200 */
[C---:B--2---:R-:W-:Y:S08]  /*ed20*/  HMMA.16816.F32 R28, R168.reuse, R176, R28 ;  /* 0x000000b0a81c723c */ /* 0x044ff0000000181c */
[----:B------:R-:W-:Y:S01]  /*ed30*/  HMMA.16816.F32 R32, R168, R178, R32 ;  /* 0x000000b2a820723c */ /* 0x000fe20000001820 */
[----:B------:R-:W1:Y:S05]  /*ed40*/  LDSM.16.M88.4 R168, [R199+0x4000] ;  /* 0x00400000c7a8783b */ /* 0x000e6a0000000200 */
[----:B------:R-:W2:Y:S02]  /*ed50*/  LDSM.16.M88.4 R176, [R213] ;  /* 0x00000000d5b0783b */ /* 0x000ea40000000200 */
[C---:B-1----:R-:W-:Y:S08]  /*ed60*/  HMMA.16816.F32 R4, R168.reuse, R172, R4 ;  /* 0x000000aca804723c */ /* 0x042ff00000001804 */
[C---:B------:R-:W-:Y:S01]  /*ed70*/  HMMA.16816.F32 R8, R168.reuse, R174, R8 ;  /* 0x000000aea808723c */ /* 0x040fe20000001808 */
[----:B------:R-:W1:Y:S07]  /*ed80*/  LDSM.16.M88.4 R172, [R212] ;  /* 0x00000000d4ac783b */ /* 0x000e6e0000000200 */
[C---:B--2---:R-:W-:Y:S08]  /*ed90*/  HMMA.16816.F32 R12, R168.reuse, R176, R12 ;  /* 0x000000b0a80c723c */ /* 0x044ff0000000180c */
[C---:B------:R-:W-:Y:S01]  /*eda0*/  HMMA.16816.F32 R16, R168.reuse, R178, R16 ;  /* 0x000000b2a810723c */ /* 0x040fe20000001810 */
[----:B------:R-:W2:Y:S07]  /*edb0*/  LDSM.16.M88.4 R176, [R211] ;  /* 0x00000000d3b0783b */ /* 0x000eae0000000200 */
        /* <DEDUP_REMOVED lines=129> */
[----:B------:R-:W2:Y:S01]  /*f5d0*/  LDSM.16.M88.4 R176, [R194+0x7800] ;  /* 0x00780000c2b0783b */ /* 0x000ea20000000200 */
[----:B------:R-:W-:Y:S04]  /*f5e0*/  DEPBAR.LE SB0, 0x0 ;  /* 0x000080000000791a */ /* 0x000fe80000000000 */
[----:B------:R-:W-:Y:S02]  /*f5f0*/  BAR.SYNC.DEFER_BLOCKING 0x0 ;  /* 0x0000000000007b1d */ /* 0x000fe40000010000 */
[C---:B-1----:R-:W-:Y:S04]  /*f600*/  HMMA.16816.F32 R20, R168.reuse, R172, R20 ;  /* 0x000000aca814723c */ /* 0x042fe80000001814 */
[----:B------:R-:W-:Y:S01]  /*f610*/  @!PT LDS RZ, [RZ] ;  /* 0x00000000fffff984 */ /* 0x000fe20000000800 */
[----:B------:R-:W-:Y:S01]  /*f620*/  @!PT LDS RZ, [RZ] ;  /* 0x00000000fffff984 */ /* 0x000fe20000000800 */
[----:B------:R-:W-:Y:S01]  /*f630*/  @!PT LDS RZ, [RZ] ;  /* 0x00000000fffff984 */ /* 0x000fe20000000800 */
[----:B------:R1:W-:Y:S03]  /*f640*/  @P0 LDGSTS.E.BYPASS.LTC128B.128 [R223+0x8100], [R220.64], !P5 ;  /* 0x08100000dcdf0fae */ /* 0x0003e6000e901d46 */
[----:B------:R-:W-:Y:S01]  /*f650*/  @P0 IADD3 R173, P1, R230, 0x80, RZ ;  /* 0x00000080e6ad0810 */ /* 0x000fe20007f3e0ff */
[C---:B------:R-:W-:Y:S01]  /*f660*/  HMMA.16816.F32 R24, R168.reuse, R174, R24 ;  /* 0x000000aea818723c */ /* 0x040fe20000001818 */
[----:B------:R3:W-:Y:S03]  /*f670*/  @P0 LDGSTS.E.BYPASS.LTC128B.128 [R223+0xa100], [R180.64], !P4 ;  /* 0x0a100000b4df0fae */ /* 0x0007e6000e101d46 */
[----:B------:R-:W-:Y:S01]  /*f680*/  @P0 IMAD.X R188, RZ, RZ, R229, P1 ;  /* 0x000000ffffbc0224 */ /* 0x000fe200008e06e5 */
[----:B------:R-:W-:Y:S03]  /*f690*/  @P0 IADD3 R0, P1, R156, R173, RZ ;  /* 0x000000ad9c000210 */ /* 0x000fe60007f3e0ff */
[C---:B--2---:R-:W-:Y:S04]  /*f6a0*/  HMMA.16816.F32 R28, R168.reuse, R176, R28 ;  /* 0x000000b0a81c723c */ /* 0x044fe8000000181c */
[C---:B------:R-:W-:Y:S01]  /*f6b0*/  @P0 IMAD.X R3, R219.reuse, 0x1, R188, P1 ;  /* 0x00000001db030824 */ /* 0x040fe200008e06bc */
[C---:B------:R-:W-:Y:S03]  /*f6c0*/  @P0 LEA R186, P1, R0.reuse, c[0x0][0x1c8], 0x1 ;  /* 0x0000720000ba0a11 */ /* 0x040fe600078208ff */
[----:B------:R-:W-:Y:S04]  /*f6d0*/  HMMA.16816.F32 R32, R168, R178, R32 ;  /* 0x000000b2a820723c */ /* 0x000fe80000001820 */
[----:B------:R-:W-:Y:S01]  /*f6e0*/  @P0 LEA.HI.X R187, R0, c[0x0][0x1cc], R3, 0x1, P1 ;  /* 0x0000730000bb0a11 */ /* 0x000fe200008f0c03 */
[----:B------:R-:W-:Y:S04]  /*f6f0*/  @P0 IMAD.MOV.U32 R0, RZ, RZ, c[0x0][0x1e0] ;  /* 0x00007800ff000624 */ /* 0x000fe800078e00ff */
[----:B------:R1:W-:Y:S03]  /*f700*/  @P0 LDGSTS.E.BYPASS.LTC128B.128 [R223+0xc100], [R186.64], !P3 ;  /* 0x0c100000badf0fae */ /* 0x0003e6000d901d46 */
[C---:B------:R-:W-:Y:S04]  /*f710*/  @P0 LEA R3, P1, R0.reuse, R156, 0x5 ;  /* 0x0000009c00030211 */ /* 0x040fe800078228ff */
[----:B------:R-:W-:Y:S02]  /*f720*/  @P0 LEA.HI.X R0, R0, R219, R158, 0x5, P1 ;  /* 0x000000db00000211 */ /* 0x000fe400008f2c9e */
[----:B------:R-:W-:Y:S05]  /*f730*/  @P0 IADD3 R158, P1, R230, 0xc0, RZ ;  /* 0x000000c0e69e0810 */ /* 0x000fea0007f3e0ff */
[--C-:B------:R-:W-:Y:S01]  /*f740*/  @P0 IMAD.X R172, RZ, RZ, R229.reuse, P1 ;  /* 0x000000ffffac0224 */ /* 0x100fe200008e06e5 */
[----:B------:R-:W-:Y:S05]  /*f750*/  @P0 IADD3 R156, P1, R156, R158, RZ ;  /* 0x0000009e9c9c0210 */ /* 0x000fea0007f3e0ff */
[----:B------:R-:W-:Y:S01]  /*f760*/  @P0 IMAD.X R174, R219, 0x1, R172, P1 ;  /* 0x00000001dbae0824 */ /* 0x000fe200008e06ac */
[C---:B------:R-:W-:Y:S04]  /*f770*/  @P0 LEA R184, P1, R156.reuse, c[0x0][0x1c8], 0x1 ;  /* 0x000072009cb80a11 */ /* 0x040fe800078208ff */
[----:B------:R-:W-:Y:S02]  /*f780*/  @P0 LEA.HI.X R185, R156, c[0x0][0x1cc], R174, 0x1, P1 ;  /* 0x000073009cb90a11 */ /* 0x000fe400008f0cae */
[C---:B------:R-:W-:Y:S03]  /*f790*/  @P0 IADD3 R156, P1, R3.reuse, R230, RZ ;  /* 0x000000e6039c0210 */ /* 0x040fe60007f3e0ff */
[----:B------:R1:W-:Y:S02]  /*f7a0*/  @P0 LDGSTS.E.BYPASS.LTC128B.128 [R223+0xe100], [R184.64], !P2 ;  /* 0x0e100000b8df0fae */ /* 0x0003e4000d101d46 */
[----:B------:R-:W-:Y:S01]  /*f7b0*/  @P0 IMAD.X R174, R0, 0x1, R229, P1 ;  /* 0x0000000100ae0824 */ /* 0x000fe200008e06e5 */
[C---:B------:R-:W-:Y:S04]  /*f7c0*/  @P0 LEA R182, P1, R156.reuse, c[0x0][0x1c8], 0x1 ;  /* 0x000072009cb60a11 */ /* 0x040fe800078208ff */
[----:B------:R-:W-:Y:S02]  /*f7d0*/  @P0 LEA.HI.X R183, R156, c[0x0][0x1cc], R174, 0x1, P1 ;  /* 0x000073009cb70a11 */ /* 0x000fe400008f0cae */
[C---:B------:R-:W-:Y:S03]  /*f7e0*/  @P0 IADD3 R156, P1, R3.reuse, R222, RZ ;  /* 0x000000de039c0210 */ /* 0x040fe60007f3e0ff */
[----:B------:R1:W-:Y:S02]  /*f7f0*/  @P0 LDGSTS.E.BYPASS.LTC128B.128 [R223+0x9100], [R182.64], !P5 ;  /* 0x09100000b6df0fae */ /* 0x0003e4000e901d46 */
[----:B------:R-:W-:Y:S01]  /*f800*/  @P0 IMAD.X R174, R0, 0x1, R224, P1 ;  /* 0x0000000100ae0824 */ /* 0x000fe200008e06e0 */
[C---:B---3--:R-:W-:Y:S04]  /*f810*/  @P0 LEA R180, P1, R156.reuse, c[0x0][0x1c8], 0x1 ;  /* 0x000072009cb40a11 */ /* 0x048fe800078208ff */
[----:B------:R-:W-:Y:S02]  /*f820*/  @P0 LEA.HI.X R181, R156, c[0x0][0x1cc], R174, 0x1, P1 ;  /* 0x000073009cb50a11 */ /* 0x000fe400008f0cae */
[C---:B------:R-:W-:Y:S03]  /*f830*/  @P0 IADD3 R156, P1, R3.reuse, R173, RZ ;  /* 0x000000ad039c0210 */ /* 0x040fe60007f3e0ff */
[----:B------:R1:W-:Y:S02]  /*f840*/  @P0 LDGSTS.E.BYPASS.LTC128B.128 [R223+0xb100], [R180.64], !P4 ;  /* 0x0b100000b4df0fae */ /* 0x0003e4000e101d46 */
[----:B------:R-:W-:Y:S01]  /*f850*/  @P0 IMAD.X R173, R0, 0x1, R188, P1 ;  /* 0x0000000100ad0824 */ /* 0x000fe200008e06bc */
[----:B------:R-:W-:Y:S01]  /*f860*/  @P0 IADD3 R3, P1, R3, R158, RZ ;  /* 0x0000009e03030210 */ /* 0x000fe20007f3e0ff */
[----:B------:R-:W-:Y:S04]  /*f870*/  IMAD.SHL.U32 R158, R218, 0x40, RZ ;  /* 0x00000040da9e7824 */ /* 0x000fe800078e00ff */
[----:B------:R-:W-:Y:S01]  /*f880*/  @P0 IMAD.X R0, R0, 0x1, R172, P1 ;  /* 0x0000000100000824 */ /* 0x000fe200008e06ac */
[C---:B------:R-:W-:Y:S01]  /*f890*/  @P0 LEA R176, P1, R156.reuse, c[0x0][0x1c8], 0x1 ;  /* 0x000072009cb00a11 */ /* 0x040fe200078208ff */
[----:B-----5:R-:W-:Y:S02]  /*f8a0*/  IMAD.IADD R172, R225, 0x1, R243 ;  /* 0x00000001e1ac7824 */ /* 0x020fe400078e02f3 */
        /* <DEDUP_REMOVED lines=15> */
[----:B--2---:R-:W-:Y:S02]  /*f9a0*/  IMAD.IADD R3, R173, 0x1, R156 ;  /* 0x00000001ad037824 */ /* 0x004fe400078e029c */
        /* <DEDUP_REMOVED lines=15> */
.L_x_4291:
[----:B------:R-:W-:Y:S04]  /*faa0*/  MOV R168, c[0x0][0x32c] ;  /* 0x0000cb0000a87a02 */ /* 0x000fe80000000f00 */
[----:B------:R-:W-:Y:S11]  /*fab0*/  ISETP.NE.AND P0, PT, R168, 0x1, PT ;  /* 0x00000001a800780c */ /* 0x000ff60003f05270 */
[----:B------:R-:W-:Y:S02]  /*fac0*/  @!UPT UIADD3 URZ, URZ, URZ, URZ ;  /* 0x0000003f3f3ff290 */ /* 0x000fe4000fffe03f */
[----:B------:R-:W-:Y:S05]  /*fad0*/  @P0 IMAD.HI.U32 R168, R156, c[0x0][0x330], RZ ;  /* 0x0000cc009ca80a27 */ /* 0x000fea00078e00ff */
[----:B------:R-:W-:Y:S02]  /*fae0*/  @P0 SHF.R.U32.HI R156, RZ, c[0x0][0x334], R168 ;  /* 0x0000cd00ff9c0a19 */ /* 0x000fe400000116a8 */
.L_x_4292:
[----:B------:R-:W-:Y:S05]  /*faf0*/  BSYNC B0 ;  /* 0x0000000000007941 */ /* 0x000fea0003800000 */
.L_x_4290:
[----:B------:R-:W-:Y:S04]  /*fb00*/  IMAD R156, R156, c[0x0][0x32c], -R158 ;  /* 0x0000cb009c9c7a24 */ /* 0x000fe800078e0a9e */
[----:B------:R-:W-:Y:S05]  /*fb10*/  IMAD.IADD R156, R156, 0x1, -R238 ;  /* 0x000000019c9c7824 */ /* 0x000fea00078e0aee */
[----:B------:R-:W-:Y:S02]  /*fb20*/  IMNMX R0, R0, R156, !PT ;  /* 0x0000009c00007217 */ /* 0x000fe40007800200 */
[----:B------:R-:W-:Y:S04]  /*fb30*/  IADD3 R156, R156, c[0x0][0x32c], RZ ;  /* 0x0000cb009c9c7a10 */ /* 0x000fe80007ffe0ff */
[----:B------:R-:W-:Y:S02]  /*fb40*/  IMNMX R3, R3, R156, PT ;  /* 0x0000009c03037217 */ /* 0x000fe40003800200 */
.L_x_4289:
        /* <DEDUP_REMOVED lines=66> */
.L_x_4295:
[----:B------:R-:W-:Y:S04]  /*ff70*/  MOV R21, c[0x0][0x32c] ;  /* 0x0000cb0000157a02 */ /* 0x000fe80000000f00 */
[----:B------:R-:W-:Y:S11]  /*ff80*/  ISETP.NE.AND P0, PT, R21, 0x1, PT ;  /* 0x000000011500780c */ /* 0x000ff60003f05270 */
[----:B------:R-:W-:Y:S02]  /*ff90*/  @!UPT UIADD3 URZ, URZ, URZ, URZ ;  /* 0x0000003f3f3ff290 */ /* 0x000fe4000fffe03f */
[----:B------:R-:W-:Y:S05]  /*ffa0*/  @P0 IMAD.HI.U32 R21, R0, c[0x0][0x330], RZ ;  /* 0x0000cc0000150a27 */ /* 0x000fea00078e00ff */
[----:B------:R-:W-:Y:S02]  /*ffb0*/  @P0 SHF.R.U32.HI R0, RZ, c[0x0][0x334], R21 ;  /* 0x0000cd00ff000a19 */ /* 0x000fe40000011615 */
.L_x_4296:
[----:B------:R-:W-:Y:S05]  /*ffc0*/  BSYNC B0 ;  /* 0x0000000000007941 */ /* 0x000fea0003800000 */
.L_x_4294:
[----:B------:R-:W-:Y:S04]  /*ffd0*/  IMAD R158, R0, c[0x0][0x32c], -R158 ;  /* 0x0000cb00009e7a24 */ /* 0x000fe800078e0a9e */
[----:B------:R-:W-:Y:S05]  /*ffe0*/  IMAD.IADD R0, R158, 0x1, -R238 ;  /* 0x000000019e007824 */ /* 0x000fea00078e0aee */
[----:B------:R-:W-:Y:S02]  /*fff0*/  IMNMX R3, R3, R0, !PT ;  /* 0x0000000003037217 */ /* 0x000fe40007800200 */
[----:B------:R-:W-:Y:S04]  /*10000*/  IADD3 R0, R0, c[0x0][0x32c], RZ ;  /* 0x0000cb0000007a10 */ /* 0x000fe80007ffe0ff */
[----:B------:R-:W-:Y:S02]  /*10010*/  IMNMX R4, R4, R0, PT ;  /* 0x0000000004047217 */ /* 0x000fe40003800200 */
.L_x_4293:
        /* <DEDUP_REMOVED lines=51> */
[--C-:B------:R-:W-:Y:S02]  /*10350*/  FFMA.FTZ R185, R12, c[0x0][0x2d0], -R2.reuse ;  /* 0x0000b4000cb97a23 */ /* 0x100fe40000010802 */
[----:B------:R-:W-:Y:S01]  /*10360*/  FFMA.FTZ R183, R8, c[0x0][0x2d0], -R2 ;  /* 0x0000b40008b77a23 */ /* 0x000fe20000010802 */
[C---:B------:R-:W-:Y:S02]  /*10370*/  ISETP.LT.OR P0, PT, R4.reuse, 0xa, P0 ;  /* 0x0000000a0400780c */ /* 0x040fe40000701670 */
[----:B------:R-:W1:Y:S02]  /*10380*/  MUFU.EX2 R2, R0 ;  /* 0x0000000000027308 */ /* 0x000e640000000800 */
[----:B------:R-:W-:Y:S02]  /*10390*/  FSEL R11, R11, -INF , !P0 ;  /* 0xff8000000b0b7808 */ /* 0x000fe40004000000 */
[C---:B------:R-:W-:Y:S04]  /*103a0*/  ISETP.GT.AND P0, PT, R3.reuse, 0x10, P1 ;  /* 0x000000100300780c */ /* 0x040fe80000f04270 */
[----:B------:R-:W-:Y:S02]  /*103b0*/  ISETP.LT.OR P0, PT, R4, 0x11, P0 ;  /* 0x000000110400780c */ /* 0x000fe40000701670 */
[----:B------:R-:W2:Y:S02]  /*103c0*/  MUFU.EX2 R8, R24 ;  /* 0x0000001800087308 */ /* 0x000ea40000000800 */
[----:B------:R-:W-:Y:S02]  /*103d0*/  FSEL R33, R14, -INF , !P0 ;  /* 0xff8000000e217808 */ /* 0x000fe40004000000 */
[----:B------:R-:W-:Y:S04]  /*103e0*/  ISETP.GT.AND P0, PT, R3, 0x11, P1 ;  /* 0x000000110300780c */ /* 0x000fe80000f04270 */
[----:B------:R-:W-:Y:S02]  /*103f0*/  ISETP.LT.OR P0, PT, R4, 0x12, P0 ;  /* 0x000000120400780c */ /* 0x000fe40000701670 */
[----:B------:R-:W-:Y:S02]  /*10400*/  MUFU.EX2 R17, R32 ;  /* 0x0000002000117308 */ /* 0x000fe40000000800 */
[----:B------:R-:W-:Y:S02]  /*10410*/  FSEL R15, R15, -INF , !P0 ;  /* 0xff8000000f0f7808 */ /* 0x000fe40004000000 */
[C---:B------:R-:W-:Y:S01]  /*10420*/  ISETP.GT.AND P0, PT, R3.reuse, 0x18, P1 ;  /* 0x000000180300780c */ /* 0x040fe20000f04270 */
[C---:B-1----:R-:W-:Y:S02]  /*10430*/  FFMA.FTZ R0, R2.reuse, R237, R9 ;  /* 0x000000ed02007223 */ /* 0x042fe40000010009 */
[----:B------:R-:W-:Y:S01]  /*10440*/  FMUL.FTZ R132, R2, R132 ;  /* 0x0000008402847220 */ /* 0x000fe20000410000 */
[----:B------:R-:W-:Y:S01]  /*10450*/  ISETP.LT.OR P0, PT, R4, 0x19, P0 ;  /* 0x000000190400780c */ /* 0x000fe20000701670 */
[C---:B------:R-:W-:Y:S01]  /*10460*/  FMUL.FTZ R133, R2.reuse, R133 ;  /* 0x0000008502857220 */ /* 0x040fe20000410000 */
[----:B------:R-:W-:Y:S01]  /*10470*/  MUFU.EX2 R178, R178 ;  /* 0x000000b200b27308 */ /* 0x000fe20000000800 */
[----:B------:R-:W-:Y:S01]  /*10480*/  FMUL.FTZ R136, R2, R136 ;  /* 0x0000008802887220 */ /* 0x000fe20000410000 */
[----:B------:R-:W-:Y:S01]  /*10490*/  FSEL R158, R18, -INF , !P0 ;  /* 0xff800000129e7808 */ /* 0x000fe20004000000 */
[C---:B------:R-:W-:Y:S01]  /*104a0*/  FMUL.FTZ R137, R2.reuse, R137 ;  /* 0x0000008902897220 */ /* 0x040fe20000410000 */
[----:B------:R-:W-:Y:S01]  /*104b0*/  ISETP.GT.AND P0, PT, R3, 0x19, P1 ;  /* 0x000000190300780c */ /* 0x000fe20000f04270 */
[----:B------:R-:W-:Y:S01]  /*104c0*/  FMUL.FTZ R140, R2, R140 ;  /* 0x0000008c028c7220 */ /* 0x000fe20000410000 */
[----:B--2---:R-:W-:Y:S01]  /*104d0*/  F2FP.PACK_AB R16, R8, R9 ;  /* 0x000000090810723e */ /* 0x004fe200000000ff */
[----:B------:R-:W-:Y:S01]  /*104e0*/  FMUL.FTZ R141, R2, R141 ;  /* 0x0000008d028d7220 */ /* 0x000fe20000410000 */
[----:B------:R-:W-:Y:S01]  /*104f0*/  ISETP.LT.OR P0, PT, R4, 0x1a, P0 ;  /* 0x0000001a0400780c */ /* 0x000fe20000701670 */
[C---:B------:R-:W-:Y:S01]  /*10500*/  FMUL.FTZ R144, R2.reuse, R144 ;  /* 0x0000009002907220 */ /* 0x040fe20000410000 */
[----:B------:R-:W-:Y:S01]  /*10510*/  MUFU.EX2 R9, R28 ;  /* 0x0000001c00097308 */ /* 0x000fe20000000800 */
[C---:B------:R-:W-:Y:S01]  /*10520*/  FMUL.FTZ R145, R2.reuse, R145 ;  /* 0x0000009102917220 */ /* 0x040fe20000410000 */
[----:B------:R-:W-:Y:S01]  /*10530*/  FSEL R168, R19, -INF , !P0 ;  /* 0xff80000013a87808 */ /* 0x000fe20004000000 */
[C---:B------:R-:W-:Y:S01]  /*10540*/  FMUL.FTZ R148, R2.reuse, R148 ;  /* 0x0000009402947220 */ /* 0x040fe20000410000 */
[C---:B------:R-:W-:Y:S01]  /*10550*/  ISETP.GT.AND P0, PT, R3.reuse, 0x20, P1 ;  /* 0x000000200300780c */ /* 0x040fe20000f04270 */
[C---:B------:R-:W-:Y:S02]  /*10560*/  FMUL.FTZ R149, R2.reuse, R149 ;  /* 0x0000009502957220 */ /* 0x040fe40000410000 */
[----:B------:R-:W-:Y:S01]  /*10570*/  FMUL.FTZ R152, R2, R152 ;  /* 0x0000009802987220 */ /* 0x000fe20000410000 */
[----:B------:R-:W-:Y:S01]  /*10580*/  ISETP.LT.OR P0, PT, R4, 0x21, P0 ;  /* 0x000000210400780c */ /* 0x000fe20000701670 */
[C---:B------:R-:W-:Y:S01]  /*10590*/  FMUL.FTZ R153, R2.reuse, R153 ;  /* 0x0000009902997220 */ /* 0x040fe20000410000 */
[----:B------:R-:W1:Y:S01]  /*105a0*/  MUFU.EX2 R19, R29 ;  /* 0x0000001d00137308 */ /* 0x000e620000000800 */
        /* <DEDUP_REMOVED lines=12> */
[----:B------:R-:W-:Y:S01]  /*10670*/  LDSM.16.MT88.4 R20, [R192] ;  /* 0x00000000c014783b */ /* 0x000fe20000004200 */
[----:B------:R-:W-:Y:S02]  /*10680*/  FMUL.FTZ R49, R2, R49 ;  /* 0x0000003102317220 */ /* 0x000fe40000410000 */
[----:B------:R-:W-:Y:S01]  /*10690*/  ISETP.LT.OR P0, PT, R4, 0x29, P0 ;  /* 0x000000290400780c */ /* 0x000fe20000701670 */
[C---:B------:R-:W-:Y:S02]  /*106a0*/  FMUL.FTZ R52, R2.reuse, R52 ;  /* 0x0000003402347220 */ /* 0x040fe40000410000 */
[----:B------:R-:W-:Y:S01]  /*106b0*/  FMUL.FTZ R53, R2, R53 ;  /* 0x0000003502357220 */ /* 0x000fe20000410000 */
[----:B------:R-:W-:Y:S01]  /*106c0*/  FSEL R171, R26, -INF , !P0 ;  /* 0xff8000001aab7808 */ /* 0x000fe20004000000 */
[C---:B------:R-:W-:Y:S01]  /*106d0*/  FMUL.FTZ R56, R2.reuse, R56 ;  /* 0x0000003802387220 */ /* 0x040fe20000410000 */
[----:B------:R-:W-:Y:S01]  /*106e0*/  ISETP.GT.AND P0, PT, R3, 0x29, P1 ;  /* 0x000000290300780c */ /* 0x000fe20000f04270 */
[C---:B------:R-:W-:Y:S01]  /*106f0*/  FMUL.FTZ R57, R2.reuse, R57 ;  /* 0x0000003902397220 */ /* 0x040fe20000410000 */
[----:B-1----:R-:W-:Y:S01]  /*10700*/  F2FP.PACK_AB R24, R17, R19 ;  /* 0x000000131118723e */ /* 0x002fe200000000ff */
        /* <DEDUP_REMOVED lines=36> */
[----:B------:R-:W1:Y:S01]  /*10950*/  MUFU.EX2 R8, R25 ;  /* 0x0000001900087308 */ /* 0x000e620000000800 */
        /* <DEDUP_REMOVED lines=18> */
[----:B------:R-:W-:Y:S01]  /*10a80*/  FMUL.FTZ R124, R2, R124 ;  /* 0x0000007c027c7220 */ /* 0x000fe20000410000 */
[----:B-1----:R-:W-:Y:S01]  /*10a90*/  F2FP.PACK_AB R18, R8, R9 ;  /* 0x000000090812723e */ /* 0x002fe200000000ff */
[----:B------:R-:W-:Y:S01]  /*10aa0*/  FMUL.FTZ R125, R2, R125 ;  /* 0x0000007d027d7220 */ /* 0x000fe20000410000 */
[----:B------:R-:W-:Y:S01]  /*10ab0*/  FMNMX.FTZ R0, R168, R0, !PT ;  /* 0x00000000a8007209 */ /* 0x000fe20007810000 */
[C---:B------:R-:W-:Y:S02]  /*10ac0*/  FMUL.FTZ R128, R2.reuse, R128 ;  /* 0x0000008002807220 */ /* 0x040fe40000410000 */
[----:B------:R-:W-:Y:S01]  /*10ad0*/  FMUL.FTZ R129, R2, R129 ;  /* 0x0000008102817220 */ /* 0x000fe20000410000 */
        /* <DEDUP_REMOVED lines=15> */
[C---:B------:R-:W-:Y:S02]  /*10bd0*/  FMUL.FTZ R4, R3.reuse, c[0x0][0x2d0] ;  /* 0x0000b40003047a20 */ /* 0x040fe40000410000 */
[----:B------:R-:W-:Y:S01]  /*10be0*/  FADD.FTZ R14, R8, R0 ;  /* 0x00000000080e7221 */ /* 0x000fe20000010000 */
[----:B------:R-:W-:Y:S01]  /*10bf0*/  FSEL R0, R3, RZ, P0 ;  /* 0x000000ff03007208 */ /* 0x000fe20000000000 */
[----:B------:R-:W-:Y:S01]  /*10c00*/  FMUL.FTZ R8, R2, R164 ;  /* 0x000000a402087220 */ /* 0x000fe20000410000 */
[----:B------:R-:W-:Y:S01]  /*10c10*/  FSEL R13, R4, RZ, P0 ;  /* 0x000000ff040d7208 */ /* 0x000fe20000000000 */
[----:B------:R-:W-:Y:S01]  /*10c20*/  FMUL.FTZ R4, R2, R160 ;  /* 0x000000a002047220 */ /* 0x000fe20000410000 */
[----:B------:R-:W-:Y:S01]  /*10c30*/  ISETP.GT.AND P0, PT, R218, R228, PT ;  /* 0x000000e4da00720c */ /* 0x000fe20003f04270 */
[----:B------:R-:W-:Y:S02]  /*10c40*/  FADD.FTZ R0, -R0, R157 ;  /* 0x0000009d00007221 */ /* 0x000fe40000010100 */
[--C-:B------:R-:W-:Y:S02]  /*10c50*/  FFMA.FTZ R6, R6, c[0x0][0x2d0], -R13.reuse ;  /* 0x0000b40006067a23 */ /* 0x100fe4000001080d */
[----:B------:R-:W-:Y:S02]  /*10c60*/  FMUL.FTZ R0, R0, c[0x0][0x2d0] ;  /* 0x0000b40000007a20 */ /* 0x000fe40000410000 */
[--C-:B------:R-:W-:Y:S01]  /*10c70*/  FFMA.FTZ R10, R5, c[0x0][0x2d0], -R13.reuse ;  /* 0x0000b400050a7a23 */ /* 0x100fe2000001080d */
[----:B------:R1:W-:Y:S01]  /*10c80*/  MUFU.EX2 R160, R6 ;  /* 0x0000000600a07308 */ /* 0x0003e20000000800 */
[----:B------:R-:W-:Y:S02]  /*10c90*/  FMUL.FTZ R5, R2, R161 ;  /* 0x000000a102057220 */ /* 0x000fe40000410000 */
[--C-:B------:R-:W-:Y:S02]  /*10ca0*/  FFMA.FTZ R2, R11, c[0x0][0x2d0], -R13.reuse ;  /* 0x0000b4000b027a23 */ /* 0x100fe4000001080d */
[--C-:B------:R-:W-:Y:S05]  /*10cb0*/  FFMA.FTZ R7, R7, c[0x0][0x2d0], -R13.reuse ;  /* 0x0000b40007077a23 */ /* 0x100fea000001080d */
[----:B------:R-:W2:Y:S10]  /*10cc0*/  MUFU.EX2 R31, R7 ;  /* 0x00000007001f7308 */ /* 0x000eb40000000800 */
[----:B------:R-:W-:Y:S01]  /*10cd0*/  MUFU.EX2 R30, R10 ;  /* 0x0000000a001e7308 */ /* 0x000fe20000000800 */
[----:B-1----:R-:W-:Y:S04]  /*10ce0*/  FADD.FTZ R6, R19, R14 ;  /* 0x0000000e13067221 */ /* 0x002fe80000010000 */
[----:B------:R-:W-:Y:S05]  /*10cf0*/  FADD.FTZ R164, R17, R6 ;  /* 0x0000000611a47221 */ /* 0x000fea0000010000 */
[----:B------:R-:W1:Y:S01]  /*10d00*/  MUFU.EX2 R0, R0 ;  /* 0x0000000000007308 */ /* 0x000e620000000800 */
[----:B--2---:R-:W-:Y:S09]  /*10d10*/  F2FP.PACK_AB R17, R31, R160 ;  /* 0x000000a01f11723e */ /* 0x004ff200000000ff */
[----:B------:R-:W2:Y:S10]  /*10d20*/  MUFU.EX2 R29, R2 ;  /* 0x00000002001d7308 */ /* 0x000eb40000000800 */
[----:B------:R-:W-:Y:S01]  /*10d30*/  MUFU.EX2 R161, R174 ;  /* 0x000000ae00a17308 */ /* 0x000fe20000000800 */
[C---:B-1----:R-:W-:Y:S02]  /*10d40*/  FMUL.FTZ R6, R0.reuse, R162 ;  /* 0x000000a200067220 */ /* 0x042fe40000410000 */
[C---:B------:R-:W-:Y:S02]  /*10d50*/  FMUL.FTZ R7, R0.reuse, R163 ;  /* 0x000000a300077220 */ /* 0x040fe40000410000 */
[C---:B------:R-:W-:Y:S02]  /*10d60*/  FMUL.FTZ R10, R0.reuse, R166 ;  /* 0x000000a6000a7220 */ /* 0x040fe40000410000 */
[C---:B------:R-:W-:Y:S03]  /*10d70*/  FMUL.FTZ R11, R0.reuse, R167 ;  /* 0x000000a7000b7220 */ /* 0x040fe60000410000 */
[----:B------:R-:W1:Y:S01]  /*10d80*/  MUFU.EX2 R162, R173 ;  /* 0x000000ad00a27308 */ /* 0x000e620000000800 */
[C---:B------:R-:W-:Y:S01]  /*10d90*/  FMUL.FTZ R134, R0.reuse, R134 ;  /* 0x0000008600867220 */ /* 0x040fe20000410000 */
[----:B--2---:R-:W-:Y:S01]  /*10da0*/  F2FP.PACK_AB R19, R29, R30 ;  /* 0x0000001e1d13723e */ /* 0x004fe200000000ff */
[C---:B------:R-:W-:Y:S02]  /*10db0*/  FMUL.FTZ R135, R0.reuse, R135 ;  /* 0x0000008700877220 */ /* 0x040fe40000410000 */
[C---:B------:R-:W-:Y:S02]  /*10dc0*/  FMUL.FTZ R138, R0.reuse, R138 ;  /* 0x0000008a008a7220 */ /* 0x040fe40000410000 */
[C---:B------:R-:W-:Y:S02]  /*10dd0*/  FMUL.FTZ R139, R0.reuse, R139 ;  /* 0x0000008b008b7220 */ /* 0x040fe40000410000 */
[C---:B------:R-:W-:Y:S01]  /*10de0*/  HMMA.16816.F32 R4, R16.reuse, R20, R4 ;  /* 0x000000141004723c */ /* 0x040fe20000001804 */
[----:B------:R-:W-:Y:S04]  /*10df0*/  MUFU.EX2 R163, R181 ;  /* 0x000000b500a37308 */ /* 0x000fe80000000800 */
[C---:B------:R-:W-:Y:S02]  /*10e00*/  FMUL.FTZ R142, R0.reuse, R142 ;  /* 0x0000008e008e7220 */ /* 0x040fe40000410000 */
[C---:B------:R-:W-:Y:S01]  /*10e10*/  FMUL.FTZ R143, R0.reuse, R143 ;  /* 0x0000008f008f7220 */ /* 0x040fe20000410000 */
[C---:B------:R-:W-:Y:S01]  /*10e20*/  HMMA.16816.F32 R8, R16.reuse, R22, R8 ;  /* 0x000000161008723c */ /* 0x040fe20000001808 */
[----:B------:R-:W2:Y:S02]  /*10e30*/  LDSM.16.MT88.4 R20, [R193] ;  /* 0x00000000c114783b */ /* 0x000ea40000004200 */
[----:B------:R-:W-:Y:S01]  /*10e40*/  MUFU.EX2 R173, R180 ;  /* 0x000000b400ad7308 */ /* 0x000fe20000000800 */
[----:B------:R-:W-:Y:S01]  /*10e50*/  FMUL.FTZ R146, R0, R146 ;  /* 0x0000009200927220 */ /* 0x000fe20000410000 */
[----:B-1----:R-:W-:Y:S01]  /*10e60*/  F2FP.PACK_AB R26, R162, R161 ;  /* 0x000000a1a21a723e */ /* 0x002fe200000000ff */
        /* <DEDUP_REMOVED lines=60> */
[----:B------:R-:W-:Y:S02]  /*11230*/  FFMA.FTZ R0, R0, R239, R160 ;  /* 0x000000ef00007223 */ /* 0x000fe400000100a0 */
[--C-:B------:R-:W-:Y:S02]  /*11240*/  FFMA.FTZ R2, R33, c[0x0][0x2d0], -R13.reuse ;  /* 0x0000b40021027a23 */ /* 0x100fe4000001080d */
[----:B------:R-:W-:Y:S02]  /*11250*/  FADD.FTZ R0, R31, R0 ;  /* 0x000000001f007221 */ /* 0x000fe40000010000 */
[----:B------:R2:W-:Y:S01]  /*11260*/  MUFU.EX2 R28, R2 ;  /* 0x00000002001c7308 */ /* 0x0005e20000000800 */
[C---:B-1----:R-:W-:Y:S08]  /*11270*/  HMMA.16816.F32 R148, R16.reuse, R20, R148 ;  /* 0x000000141094723c */ /* 0x042ff00000001894 */
[C---:B------:R-:W-:Y:S01]  /*11280*/  HMMA.16816.F32 R152, R16.reuse, R22, R152 ;  /* 0x000000161098723c */ /* 0x040fe20000001898 */
[----:B------:R-:W1:Y:S03]  /*11290*/  LDSM.16.MT88.4 R20, [R192+0x2000] ;  /* 0x00200000c014783b */ /* 0x000e660000004200 */
[--C-:B--2---:R-:W-:Y:S04]  /*112a0*/  FFMA.FTZ R2, R15, c[0x0][0x2d0], -R13.reuse ;  /* 0x0000b4000f027a23 */ /* 0x104fe8000001080d */
[----:B------:R-:W2:Y:S04]  /*112b0*/  MUFU.EX2 R157, R2 ;  /* 0x00000002009d7308 */ /* 0x000ea80000000800 */
[----:B--2---:R-:W-:Y:S01]  /*112c0*/  F2FP.PACK_AB R25, R157, R28 ;  /* 0x0000001c9d19723e */ /* 0x004fe200000000ff */
[C---:B-1----:R-:W-:Y:S03]  /*112d0*/  HMMA.16816.F32 R36, R16.reuse, R20, R36 ;  /* 0x000000141024723c */ /* 0x042fe60000001824 */
[--C-:B------:R-:W-:Y:S04]  /*112e0*/  FFMA.FTZ R2, R158, c[0x0][0x2d0], -R13.reuse ;  /* 0x0000b4009e027a23 */ /* 0x100fe8000001080d */
[----:B------:R1:W-:Y:S01]  /*112f0*/  MUFU.EX2 R32, R2 ;  /* 0x0000000200207308 */ /* 0x0003e20000000800 */
[C---:B------:R-:W-:Y:S01]  /*11300*/  HMMA.16816.F32 R40, R16.reuse, R22, R40 ;  /* 0x000000161028723c */ /* 0x040fe20000001828 */
[----:B------:R-:W2:Y:S03]  /*11310*/  LDSM.16.MT88.4 R20, [R193+0x2000] ;  /* 0x00200000c114783b */ /* 0x000ea60000004200 */
[--C-:B-1----:R-:W-:Y:S05]  /*11320*/  FFMA.FTZ R2, R168, c[0x0][0x2d0], -R13.reuse ;  /* 0x0000b400a8027a23 */ /* 0x102fea000001080d */
[----:B------:R-:W-:Y:S10]  /*11330*/  MUFU.EX2 R168, R185 ;  /* 0x000000b900a87308 */ /* 0x000ff40000000800 */
[----:B------:R-:W1:Y:S01]  /*11340*/  MUFU.EX2 R158, R2 ;  /* 0x00000002009e7308 */ /* 0x000e620000000800 */
[C---:B--2---:R-:W-:Y:S08]  /*11350*/  HMMA.16816.F32 R44, R16.reuse, R20, R44 ;  /* 0x00000014102c723c */ /* 0x044ff0000000182c */
[C---:B------:R-:W-:Y:S01]  /*11360*/  HMMA.16816.F32 R48, R16.reuse, R22, R48 ;  /* 0x000000161030723c */ /* 0x040fe20000001830 */
[----:B------:R-:W2:Y:S03]  /*11370*/  LDSM.16.MT88.4 R20, [R196+0x2000] ;  /* 0x00200000c414783b */ /* 0x000ea60000004200 */
[----:B-1----:R-:W-:Y:S01]  /*11380*/  F2FP.PACK_AB R27, R158, R32 ;  /* 0x000000209e1b723e */ /* 0x002fe200000000ff */
[--C-:B------:R-:W-:Y:S02]  /*11390*/  FFMA.FTZ R2, R169, c[0x0][0x2d0], -R13.reuse ;  /* 0x0000b400a9027a23 */ /* 0x100fe4000001080d */
[----:B------:R-:W1:Y:S10]  /*113a0*/  MUFU.EX2 R169, R184 ;  /* 0x000000b800a97308 */ /* 0x000e740000000800 */
[----:B------:R3:W-:Y:S01]  /*113b0*/  MUFU.EX2 R14, R2 ;  /* 0x00000002000e7308 */ /* 0x0007e20000000800 */
[C---:B--2---:R-:W-:Y:S08]  /*113c0*/  HMMA.16816.F32 R52, R16.reuse, R20, R52 ;  /* 0x000000141034723c */ /* 0x044ff00000001834 */
[C---:B------:R-:W-:Y:S01]  /*113d0*/  HMMA.16816.F32 R56, R16.reuse, R22, R56 ;  /* 0x000000161038723c */ /* 0x040fe20000001838 */
[----:B------:R-:W2:Y:S03]  /*113e0*/  LDSM.16.MT88.4 R20, [R195+0x2000] ;  /* 0x00200000c314783b */ /* 0x000ea60000004200 */
[--C-:B---3--:R-:W-:Y:S02]  /*113f0*/  FFMA.FTZ R2, R170, c[0x0][0x2d0], -R13.reuse ;  /* 0x0000b400aa027a23 */ /* 0x108fe4000001080d */
[----:B------:R-:W-:Y:S10]  /*11400*/  MUFU.EX2 R170, R183 ;  /* 0x000000b700aa7308 */ /* 0x000ff40000000800 */
[----:B------:R3:W-:Y:S02]  /*11410*/  MUFU.EX2 R35, R2 ;  /* 0x0000000200237308 */ /* 0x0007e40000000800 */
[--C-:B---3--:R-:W-:Y:S01]  /*11420*/  FFMA.FTZ R2, R171, c[0x0][0x2d0], -R13.reuse ;  /* 0x0000b400ab027a23 */ /* 0x108fe2000001080d */
[C---:B--2---:R-:W-:Y:S07]  /*11430*/  HMMA.16816.F32 R60, R16.reuse, R20, R60 ;  /* 0x00000014103c723c */ /* 0x044fee000000183c */
[----:B------:R-:W-:Y:S01]  /*11440*/  MUFU.EX2 R171, R182 ;  /* 0x000000b600ab7308 */ /* 0x000fe20000000800 */
[C---:B------:R-:W-:Y:S01]  /*11450*/  HMMA.16816.F32 R64, R16.reuse, R22, R64 ;  /* 0x000000161040723c */ /* 0x040fe20000001840 */
[----:B------:R-:W2:Y:S08]  /*11460*/  LDSM.16.MT88.4 R20, [R192+0x4000] ;  /* 0x00400000c014783b */ /* 0x000eb00000004200 */
[----:B------:R3:W-:Y:S03]  /*11470*/  MUFU.EX2 R34, R2 ;  /* 0x0000000200227308 */ /* 0x0007e60000000800 */
[--C-:B---3--:R-:W-:Y:S07]  /*11480*/  FFMA.FTZ R2, R172, c[0x0][0x2d0], -R13.reuse ;  /* 0x0000b400ac027a23 */ /* 0x108fee000001080d */
[----:B------:R3:W-:Y:S01]  /*11490*/  MUFU.EX2 R33, R2 ;  /* 0x0000000200217308 */ /* 0x0007e20000000800 */
[C---:B--2---:R-:W-:Y:S08]  /*114a0*/  HMMA.16816.F32 R68, R16.reuse, R20, R68 ;  /* 0x000000141044723c */ /* 0x044ff00000001844 */
[C---:B------:R-:W-:Y:S01]  /*114b0*/  HMMA.16816.F32 R72, R16.reuse, R22, R72 ;  /* 0x000000161048723c */ /* 0x040fe20000001848 */
[----:B------:R-:W2:Y:S03]  /*114c0*/  LDSM.16.MT88.4 R20, [R193+0x4000] ;  /* 0x00400000c114783b */ /* 0x000ea60000004200 */
[----:B---3--:R-:W-:Y:S02]  /*114d0*/  FADD.FTZ R2, R30, R0 ;  /* 0x000000001e027221 */ /* 0x008fe40000010000 */
[----:B------:R-:W-:Y:S03]  /*114e0*/  FADD.FTZ R0, R161, R164 ;  /* 0x000000a4a1007221 */ /* 0x000fe60000010000 */
[----:B------:R-:W-:Y:S03]  /*114f0*/  LDSM.16.MT88.4 R164, [R192+0x1800] ;  /* 0x00180000c0a4783b */ /* 0x000fe60000004200 */
[----:B------:R-:W-:Y:S02]  /*11500*/  FADD.FTZ R15, R162, R0 ;  /* 0x00000000a20f7221 */ /* 0x000fe40000010000 */
[--C-:B------:R-:W-:Y:S02]  /*11510*/  FFMA.FTZ R0, R175, c[0x0][0x2d0], -R13.reuse ;  /* 0x0000b400af007a23 */ /* 0x100fe4000001080d */
[----:B------:R-:W-:Y:S02]  /*11520*/  FADD.FTZ R2, R29, R2 ;  /* 0x000000021d027221 */ /* 0x000fe40000010000 */
[----:B------:R3:W-:Y:S02]  /*11530*/  MUFU.EX2 R31, R0 ;  /* 0x00000000001f7308 */ /* 0x0007e40000000800 */
[----:B------:R-:W-:Y:S01]  /*11540*/  FADD.FTZ R2, R28, R2 ;  /* 0x000000021c027221 */ /* 0x000fe20000010000 */
[C---:B--2---:R-:W-:Y:S03]  /*11550*/  HMMA.16816.F32 R76, R16.reuse, R20, R76 ;  /* 0x00000014104c723c */ /* 0x044fe6000000184c */
[--C-:B---3--:R-:W-:Y:S04]  /*11560*/  FFMA.FTZ R0, R176, c[0x0][0x2d0], -R13.reuse ;  /* 0x0000b400b0007a23 */ /* 0x108fe8000001080d */
[----:B------:R2:W3:Y:S01]  /*11570*/  MUFU.EX2 R30, R0 ;  /* 0x00000000001e7308 */ /* 0x0004e20000000800 */
[C---:B------:R-:W-:Y:S01]  /*11580*/  HMMA.16816.F32 R80, R16.reuse, R22, R80 ;  /* 0x000000161050723c */ /* 0x040fe20000001850 */
[----:B------:R-:W4:Y:S03]  /*11590*/  LDSM.16.MT88.4 R20, [R196+0x4000] ;  /* 0x00400000c414783b */ /* 0x000f260000004200 */
[--C-:B--2---:R-:W-:Y:S02]  /*115a0*/  FFMA.FTZ R0, R177, c[0x0][0x2d0], -R13.reuse ;  /* 0x0000b400b1007a23 */ /* 0x104fe4000001080d */
[----:B------:R-:W-:Y:S01]  /*115b0*/  FFMA.FTZ R13, R12, c[0x0][0x2d0], -R13 ;  /* 0x0000b4000c0d7a23 */ /* 0x000fe2000001080d */
[----:B-1----:R-:W-:Y:S02]  /*115c0*/  F2FP.PACK_AB R12, R169, R168 ;  /* 0x000000a8a90c723e */ /* 0x002fe400000000ff */
[----:B------:R1:W-:Y:S10]  /*115d0*/  MUFU.EX2 R29, R0 ;  /* 0x00000000001d7308 */ /* 0x0003f40000000800 */
[----:B------:R3:W2:Y:S01]  /*115e0*/  MUFU.EX2 R28, R13 ;  /* 0x0000000d001c7308 */ /* 0x0006a20000000800 */
[C---:B----4-:R-:W-:Y:S08]  /*115f0*/  HMMA.16816.F32 R84, R16.reuse, R20, R84 ;  /* 0x000000141054723c */ /* 0x050ff00000001854 */
[C---:B------:R-:W-:Y:S01]  /*11600*/  HMMA.16816.F32 R88, R16.reuse, R22, R88 ;  /* 0x000000161058723c */ /* 0x040fe20000001858 */
[----:B------:R-:W4:Y:S03]  /*11610*/  LDSM.16.MT88.4 R20, [R195+0x4000] ;  /* 0x00400000c314783b */ /* 0x000f260000004200 */
[----:B-1----:R-:W-:Y:S01]  /*11620*/  FADD.FTZ R0, R157, R2 ;  /* 0x000000029d007221 */ /* 0x002fe20000010000 */
[----:B------:R-:W-:Y:S01]  /*11630*/  MOV R157, R3 ;  /* 0x00000003009d7202 */ /* 0x000fe20000000f00 */
[----:B------:R-:W-:Y:S02]  /*11640*/  FADD.FTZ R2, R163, R15 ;  /* 0x0000000fa3027221 */ /* 0x000fe40000010000 */
[----:B------:R-:W-:Y:S01]  /*11650*/  FADD.FTZ R0, R32, R0 ;  /* 0x0000000020007221 */ /* 0x000fe20000010000 */
[----:B---3--:R-:W-:Y:S03]  /*11660*/  F2FP.PACK_AB R13, R30, R31 ;  /* 0x0000001f1e0d723e */ /* 0x008fe600000000ff */
[----:B------:R-:W-:Y:S01]  /*11670*/  FADD.FTZ R0, R158, R0 ;  /* 0x000000009e007221 */ /* 0x000fe20000010000 */
[----:B--2---:R-:W-:Y:S01]  /*11680*/  F2FP.PACK_AB R15, R28, R29 ;  /* 0x0000001d1c0f723e */ /* 0x004fe200000000ff */
[----:B------:R-:W-:Y:S02]  /*11690*/  FADD.FTZ R32, R173, R2 ;  /* 0x00000002ad207221 */ /* 0x000fe40000010000 */
[----:B------:R-:W-:Y:S04]  /*116a0*/  FADD.FTZ R0, R14, R0 ;  /* 0x000000000e007221 */ /* 0x000fe80000010000 */
[----:B------:R-:W-:Y:S02]  /*116b0*/  FADD.FTZ R2, R35, R0 ;  /* 0x0000000023027221 */ /* 0x000fe40000010000 */
[----:B------:R-:W-:Y:S02]  /*116c0*/  FADD.FTZ R0, R174, R32 ;  /* 0x00000020ae007221 */ /* 0x000fe40000010000 */
[----:B------:R-:W-:Y:S02]  /*116d0*/  FADD.FTZ R2, R34, R2 ;  /* 0x0000000222027221 */ /* 0x000fe40000010000 */
[C---:B------:R-:W-:Y:S01]  /*116e0*/  FADD.FTZ R0, R178.reuse, R0 ;  /* 0x00000000b2007221 */ /* 0x040fe20000010000 */
        /* <DEDUP_REMOVED lines=14> */
[----:B------:R-:W1:Y:S08]  /*117d0*/  LDSM.16.MT88.4 R16, [R192+0x800] ;  /* 0x00080000c010783b */ /* 0x000e700000004200 */
[----:B------:R-:W-:Y:S01]  /*117e0*/  LDSM.16.MT88.4 R20, [R192+0x1000] ;  /* 0x00100000c014783b */ /* 0x000fe20000004200 */
        /* <DEDUP_REMOVED lines=49> */
[----:B------:R-:W-:Y:S02]  /*11b00*/  F2FP.PACK_AB R17, R35, R14 ;  /* 0x0000000e2311723e */ /* 0x000fe400000000ff */
[----:B------:R-:W-:Y:S02]  /*11b10*/  F2FP.PACK_AB R14, R171, R170 ;  /* 0x000000aaab0e723e */ /* 0x000fe400000000ff */
[----:B------:R-:W-:Y:S04]  /*11b20*/  F2FP.PACK_AB R18, R178, R174 ;  /* 0x000000aeb212723e */ /* 0x000fe800000000ff */
[C---:B------:R-:W-:Y:S07]  /*11b30*/  F2FP.PACK_AB R19, R33.reuse, R34 ;  /* 0x000000222113723e */ /* 0x040fee00000000ff */
        /* <DEDUP_REMOVED lines=54> */
[C---:B------:R-:W-:Y:S01]  /*11ea0*/  HMMA.16816.F32 R136, R12.reuse, R22, R136 ;  /* 0x000000160c88723c */ /* 0x040fe20000001888 */
[----:B------:R-:W-:Y:S07]  /*11eb0*/  LDSM.16.MT88.4 R20, [R195+0x3800] ;  /* 0x00380000c314783b */ /* 0x000fee0000004200 */
[C---:B-1----:R-:W-:Y:S08]  /*11ec0*/  HMMA.16816.F32 R140, R12.reuse, R16, R140 ;  /* 0x000000100c8c723c */ /* 0x042ff0000000188c */
[C---:B------:R-:W-:Y:S01]  /*11ed0*/  HMMA.16816.F32 R144, R12.reuse, R18, R144 ;  /* 0x000000120c90723c */ /* 0x040fe20000001890 */
[----:B------:R-:W1:Y:S07]  /*11ee0*/  LDSM.16.MT88.4 R16, [R196+0x3800] ;  /* 0x00380000c410783b */ /* 0x000e6e0000004200 */
[C---:B---3--:R-:W-:Y:S08]  /*11ef0*/  HMMA.16816.F32 R148, R12.reuse, R24, R148 ;  /* 0x000000180c94723c */ /* 0x048ff00000001894 */
[C---:B------:R-:W-:Y:S08]  /*11f00*/  HMMA.16816.F32 R152, R12.reuse, R26, R152 ;  /* 0x0000001a0c98723c */ /* 0x040ff00000001898 */
        /* <DEDUP_REMOVED lines=24> */
[C---:B---3--:R-:W-:Y:S07]  /*12090*/  HMMA.16816.F32 R100, R12.reuse, R4, R100 ;  /* 0x000000040c64723c */ /* 0x048fee0000001864 */
        /* <DEDUP_REMOVED lines=11> */
[C---:B-1----:R-:W-:Y:S04]  /*12150*/  HMMA.16816.F32 R116, R12.reuse, R16, R116 ;  /* 0x000000100c74723c */ /* 0x042fe80000001874 */
[----:B------:R-:W-:Y:S01]  /*12160*/  FADD.FTZ R237, R171, R4 ;  /* 0x00000004abed7221 */ /* 0x000fe20000010000 */
[----:B------:R-:W-:Y:S01]  /*12170*/  MOV R218, R0 ;  /* 0x0000000000da7202 */ /* 0x000fe20000000f00 */
[----:B------:R-:W-:Y:S01]  /*12180*/  FADD.FTZ R239, R28, R2 ;  /* 0x000000021cef7221 */ /* 0x000fe20000010000 */
[----:B------:R-:W-:Y:S01]  /*12190*/  MOV R2, R156 ;  /* 0x0000009c00027202 */ /* 0x000fe20000000f00 */
[C---:B------:R-:W-:Y:S08]  /*121a0*/  HMMA.16816.F32 R120, R12.reuse, R18, R120 ;  /* 0x000000120c78723c */ /* 0x040ff00000001878 */
[C---:B----4-:R-:W-:Y:S08]  /*121b0*/  HMMA.16816.F32 R124, R12.reuse, R20, R124 ;  /* 0x000000140c7c723c */ /* 0x050ff0000000187c */
[----:B------:R-:W-:Y:S07]  /*121c0*/  HMMA.16816.F32 R128, R12, R22, R128 ;  /* 0x000000160c80723c */ /* 0x000fee0000001880 */
[----:B------:R-:W-:Y:S01]  /*121d0*/  MOV R12, R3 ;  /* 0x00000003000c7202 */ /* 0x000fe20000000f00 */
[----:B------:R-:W-:-:S05]  /*121e0*/  @P0 BRA `(.L_x_4297) ;  /* 0xffffc1a000000947 */ /* 0x000fca000383ffff */
.L_x_4288:
[----:B------:R-:W-:Y:S02]  /*121f0*/  @!UPT UIADD3 URZ, URZ, URZ, URZ ;  /* 0x0000003f3f3ff290 */ /* 0x000fe4000fffe03f */
[----:B------:R-:W-:Y:S02]  /*12200*/  MOV R7, 0x1f ;  /* 0x0000001f00077802 */ /* 0x000fe40000000f00 */
[----:B------:R-:W-:Y:S01]  /*12210*/  MOV R6, 0xffffffff ;  /* 0xffffffff00067802 */ /* 0x000fe20000000f00 */
[----:B------:R-:W-:Y:S06]  /*12220*/  BRA.DIV ~URZ, `(.L_x_4298) ;  /* 0x000066a27f007947 */ /* 0x000fec000b800000 */
[----:B------:R1:W2:Y:S02]  /*12230*/  SHFL.BFLY PT, R0, R237, 0x2, 0x1f ;  /* 0x0c401f00ed007f89 */ /* 0x0002a400000e0000 */
.L_x_4371:
[----:B--2---:R-:W-:Y:S01]  /*12240*/  FADD.FTZ R0, R0, R237 ;  /* 0x000000ed00007221 */ /* 0x004fe20000010000 */
[----:B------:R-:W-:Y:S05]  /*12250*/  BRA.DIV ~URZ, `(.L_x_4299) ;  /* 0x000066d27f007947 */ /* 0x000fea000b800000 */
[----:B------:R-:W2:Y:S04]  /*12260*/  SHFL.BFLY PT, R2, R239, 0x2, 0x1f ;  /* 0x0c401f00ef027f89 */ /* 0x000ea800000e0000 */
[----:B------:R-:W3:Y:S01]  /*12270*/  SHFL.BFLY PT, R5, R0, 0x1, 0x1f ;  /* 0x0c201f0000057f89 */ /* 0x000ee200000e0000 */
[----:B--2---:R-:W-:-:S02]  /*12280*/  FADD.FTZ R4, R2, R239 ;  /* 0x000000ef02047221 */ /* 0x004fc40000010000 */
[----:B---3--:R-:W-:-:S03]  /*12290*/  FADD.FTZ R0, R0, R5 ;  /* 0x0000000500007221 */ /* 0x008fc60000010000 */
[----:B------:R2:W3:Y:S04]  /*122a0*/  SHFL.BFLY PT, R3, R4, 0x1, 0x1f ;  /* 0x0c201f0004037f89 */ /* 0x0004e800000e0000 */
.L_x_4372:
        /* <DEDUP_REMOVED lines=9> */
[----:B------:R2:W4:Y:S01]  /*12340*/  @P1 MUFU.LG2 R5, R0 ;  /* 0x0000000000051308 */ /* 0x0005220000000c00 */
        /* <DEDUP_REMOVED lines=66> */
[----:B------:R3:W5:Y:S01]  /*12770*/  @P0 MUFU.LG2 R2, R3 ;  /* 0x0000000300020308 */ /* 0x0007620000000c00 */
[----:B----4-:R-:W-:-:S02]  /*12780*/  @P1 FMUL.FTZ R5, R5, 0.69314718246459960938 ;  /* 0x3f31721805051820 */ /* 0x010fc40000410000 */
[C---:B--2---:R-:W-:Y:S02]  /*12790*/  FMUL.FTZ R128, R0.reuse, R138 ;  /* 0x0000008a00807220 */ /* 0x044fe40000410000 */
[C---:B------:R-:W-:Y:S02]  /*127a0*/  FMUL.FTZ R129, R0.reuse, R139 ;  /* 0x0000008b00817220 */ /* 0x040fe40000410000 */
[C---:B------:R-:W-:Y:S02]  /*127b0*/  FMUL.FTZ R138, R0.reuse, R146 ;  /* 0x00000092008a7220 */ /* 0x040fe40000410000 */
[C---:B------:R-:W-:Y:S02]  /*127c0*/  FMUL.FTZ R139, R0.reuse, R147 ;  /* 0x00000093008b7220 */ /* 0x040fe40000410000 */
[C---:B------:R-:W-:Y:S02]  /*127d0*/  FMUL.FTZ R146, R0.reuse, R42 ;  /* 0x0000002a00927220 */ /* 0x040fe40000410000 */
[----:B------:R-:W-:-:S02]  /*127e0*/  FMUL.FTZ R147, R0, R43 ;  /* 0x0000002b00937220 */ /* 0x000fc40000410000 */
[C---:B------:R-:W-:Y:S01]  /*127f0*/  FMUL.FTZ R42, R0.reuse, R46 ;  /* 0x0000002e002a7220 */ /* 0x040fe20000410000 */
[----:B---3--:R-:W-:Y:S01]  /*12800*/  @P0 MOV R3, 0x3f317218 ;  /* 0x3f31721800030802 */ /* 0x008fe20000000f00 */
        /* <DEDUP_REMOVED lines=15> */
[----:B-----5:R-:W-:Y:S02]  /*12900*/  @P0 FMUL.FTZ R2, R2, 0.69314718246459960938 ;  /* 0x3f31721802020820 */ /* 0x020fe40000410000 */
        /* <DEDUP_REMOVED lines=47> */
.L_x_4245:
        /* <DEDUP_REMOVED lines=17> */
.L_x_4301:
[----:B------:R-:W-:Y:S05]  /*12d10*/  BSYNC B0 ;  /* 0x0000000000007941 */ /* 0x000fea0003800000 */
.L_x_4300:
        /* <DEDUP_REMOVED lines=19> */
[----:B------:R-:W-:Y:S02]  /*12e50*/  ISETP.NE.U32.AND P0, PT, RZ, c[0x0][0x508], PT ;  /* 0x00014200ff007a0c */ /* 0x000fe40003f05070 */
[----:B------:R-:W-:Y:S02]  /*12e60*/  ISETP.NE.U32.AND P2, PT, RZ, c[0x0][0x500], PT ;  /* 0x00014000ff007a0c */ /* 0x000fe40003f45070 */
[----:B------:R-:W-:-:S02]  /*12e70*/  ISETP.NE.AND.EX P1, PT, RZ, c[0x0][0x50c], PT, P0 ;  /* 0x00014300ff007a0c */ /* 0x000fc40003f25300 */
        /* <DEDUP_REMOVED lines=106> */
[----:B---3--:R-:W-:-:S03]  /*13520*/  F2FP.PACK_AB R3, R111, R110 ;  /* 0x0000006e6f03723e */ /* 0x008fc600000000ff */
[----:B------:R2:W-:Y:S01]  /*13530*/  STS [R10+0xc000], R4 ;  /* 0x00c000040a007388 */ /* 0x0005e20000000800 */
[----:B----4-:R-:W-:-:S03]  /*13540*/  F2FP.PACK_AB R2, R113, R112 ;  /* 0x000000707102723e */ /* 0x010fc600000000ff */
[----:B------:R3:W-:Y:S04]  /*13550*/  STS [R10+0xc400], R3 ;  /* 0x00c400030a007388 */ /* 0x0007e80000000800 */
[----:B------:R3:W-:Y:S01]  /*13560*/  STS [R7+0xc000], R2 ;  /* 0x00c0000207007388 */ /* 0x0007e20000000800 */
[----:B-1----:R-:W-:-:S03]  /*13570*/  F2FP.PACK_AB R0, R107, R106 ;  /* 0x0000006a6b00723e */ /* 0x002fc600000000ff */
[----:B------:R-:W4:Y:S01]  /*13580*/  LDL.LU R8, [R1+0x48] ;  /* 0x0000480001087983 */ /* 0x000f220000300800 */
[----:B------:R-:W-:-:S03]  /*13590*/  IMAD.MOV.U32 R12, RZ, RZ, c[0x0][0x388] ;  /* 0x0000e200ff0c7624 */ /* 0x000fc600078e00ff */
[----:B------:R1:W-:Y:S01]  /*135a0*/  STS [R7+0xc400], R0 ;  /* 0x00c4000007007388 */ /* 0x0003e20000000800 */
[----:B--2---:R-:W-:Y:S02]  /*135b0*/  F2FP.PACK_AB R4, R109, R108 ;  /* 0x0000006c6d04723e */ /* 0x004fe400000000ff */
[----:B---3--:R-:W-:-:S03]  /*135c0*/  F2FP.PACK_AB R3, R103, R102 ;  /* 0x000000666703723e */ /* 0x008fc600000000ff */
[----:B------:R2:W-:Y:S01]  /*135d0*/  STS [R6+0xc000], R4 ;  /* 0x00c0000406007388 */ /* 0x0005e20000000800 */
[----:B------:R-:W-:-:S03]  /*135e0*/  F2FP.PACK_AB R2, R101, R100 ;  /* 0x000000646502723e */ /* 0x000fc600000000ff */
[----:B------:R3:W-:Y:S04]  /*135f0*/  STS [R6+0xc400], R3 ;  /* 0x00c4000306007388 */ /* 0x0007e80000000800 */
[----:B------:R3:W-:Y:S01]  /*13600*/  STS [R5+0xc000], R2 ;  /* 0x00c0000205007388 */ /* 0x0007e20000000800 */
[----:B-1----:R-:W-:-:S05]  /*13610*/  F2FP.PACK_AB R0, R91, R90 ;  /* 0x0000005a5b00723e */ /* 0x002fca00000000ff */
[----:B------:R1:W-:Y:S01]  /*13620*/  STS [R5+0xc400], R0 ;  /* 0x00c4000005007388 */ /* 0x0003e20000000800 */
[----:B--2---:R-:W-:Y:S01]  /*13630*/  IMAD.MOV.U32 R4, RZ, RZ, 0x4 ;  /* 0x00000004ff047424 */ /* 0x004fe200078e00ff */
[----:B---3--:R-:W-:-:S03]  /*13640*/  F2FP.PACK_AB R3, R85, R84 ;  /* 0x000000545503723e */ /* 0x008fc600000000ff */
[----:B------:R-:W-:Y:S02]  /*13650*/  @P1 IMAD.WIDE R6, R247, R4, c[0x0][0x508] ;  /* 0x00014200f7061625 */ /* 0x000fe400078e0204 */
[----:B------:R-:W-:Y:S02]  /*13660*/  STS [R9+0xc000], R3 ;  /* 0x00c0000309007388 */ /* 0x000fe40000000800 */
[----:B------:R-:W-:Y:S01]  /*13670*/  IMAD.MOV.U32 R2, RZ, RZ, RZ ;  /* 0x000000ffff027224 */ /* 0x000fe200078e00ff */
[----:B-1----:R-:W-:Y:S01]  /*13680*/  F2FP.PACK_AB R0, R79, R78 ;  /* 0x0000004e4f00723e */ /* 0x002fe200000000ff */
[----:B------:R-:W-:-:S04]  /*13690*/  IMAD.WIDE R4, R247, R4, c[0x0][0x500] ;  /* 0x00014000f7047625 */ /* 0x000fc800078e0204 */
[----:B------:R1:W-:Y:S04]  /*136a0*/  STS [R9+0xc400], R0 ;  /* 0x00c4000009007388 */ /* 0x0003e80000000800 */
[----:B------:R-:W-:Y:S06]  /*136b0*/  BAR.SYNC.DEFER_BLOCKING 0x1, 0x100 ;  /* 0x0044000000007b1d */ /* 0x000fec0000010000 */
[----:B------:R2:W5:Y:S04]  /*136c0*/  @P1 LDG.E R12, [R6.64] ;  /* 0x00000006060c1981 */ /* 0x000568000c1e1900 */
[----:B------:R2:W5:Y:S01]  /*136d0*/  @P2 LDG.E R2, [R4.64] ;  /* 0x0000000604022981 */ /* 0x000562000c1e1900 */
[----:B----4-:R-:W-:-:S04]  /*136e0*/  ISETP.NE.AND P0, PT, R8, RZ, PT ;  /* 0x000000ff0800720c */ /* 0x010fc80003f05270 */
[----:B-1----:R-:W-:Y:S01]  /*136f0*/  SEL R0, R8, c[0x0][0x3d4], P0 ;  /* 0x0000f50008007a07 */ /* 0x002fe20000000000 */
[----:B------:R-:W-:Y:S05]  /*13700*/  @P1 BRA `(.L_x_4304) ;  /* 0x0000004000001947 */ /* 0x000fea0003800000 */
[----:B--2---:R-:W-:Y:S05]  /*13710*/  @!P2 BRA `(.L_x_4304) ;  /* 0x000000300000a947 */ /* 0x004fea0003800000 */
[----:B-----5:R1:W2:Y:S04]  /*13720*/  LDG.E R12, [R4.64] ;  /* 0x00000006040c7981 */ /* 0x0202a8000c1e1900 */
[----:B-1----:R-:W2:Y:S02]  /*13730*/  LDG.E R4, [R4.64+0x4] ;  /* 0x0000040604047981 */ /* 0x002ea4000c1e1900 */
[----:B--2---:R-:W-:Y:S02]  /*13740*/  IADD3 R12, -R12, R4, RZ ;  /* 0x000000040c0c7210 */ /* 0x004fe40007ffe1ff */
.L_x_4304:
[----:B--2---:R-:W2:Y:S04]  /*13750*/  LDL R3, [R1+0x14] ;  /* 0x0000140001037983 */ /* 0x004ea80000100800 */
        /* <DEDUP_REMOVED lines=18> */
[----:B-1----:R-:W-:-:S04]  /*13880*/  IMAD R4, R7, R0, RZ ;  /* 0x0000000007047224 */ /* 0x002fc800078e02ff */
[C---:B------:R-:W-:Y:S02]  /*13890*/  IMAD R10, R6.reuse, R5, R4 ;  /* 0x00000005060a7224 */ /* 0x040fe400078e0204 */
[----:B------:R-:W-:Y:S01]  /*138a0*/  IMAD.WIDE.U32 R6, R6, R0, RZ ;  /* 0x0000000006067225 */ /* 0x000fe200078e00ff */
[----:B------:R-:W-:-:S03]  /*138b0*/  LOP3.LUT R252, R252, 0xfffffffb, RZ, 0xc0, !PT ;  /* 0xfffffffbfcfc7812 */ /* 0x000fc600078ec0ff */
        /* <DEDUP_REMOVED lines=40> */
[----:B------:R-:W3:Y:S01]  /*13b40*/  SHFL.IDX PT, R8, R8, 0x1, 0x1c1f ;  /* 0x003c1f0008087f89 */ /* 0x000ee200000e0000 */
[----:B------:R-:W-:Y:S01]  /*13b50*/  IADD3 R7, R5, 0x8, RZ ;  /* 0x0000000805077810 */ /* 0x000fe20007ffe0ff */
[----:B--2---:R-:W-:-:S05]  /*13b60*/  IMAD R4, R12, c[0x0][0x4e8], RZ ;  /* 0x00013a000c047a24 */ /* 0x004fca00078e02ff */
[-C--:B------:R-:W-:Y:S02]  /*13b70*/  ISETP.GE.OR P1, PT, R5, R4.reuse, P0 ;  /* 0x000000040500720c */ /* 0x080fe40000726670 */
[----:B------:R-:W-:-:S11]  /*13b80*/  ISETP.GE.OR P0, PT, R7, R4, P0 ;  /* 0x000000040700720c */ /* 0x000fd60000706670 */
[----:B-1----:R1:W-:Y:S01]  /*13b90*/  @!P1 ST.E [R10.64], R21 ;  /* 0x000000150a009985 */ /* 0x0023e2000c101906 */
[----:B------:R-:W-:-:S03]  /*13ba0*/  ISETP.GE.AND P1, PT, R7, R4, PT ;  /* 0x000000040700720c */ /* 0x000fc60003f26270 */
[----:B---3--:R1:W-:Y:S01]  /*13bb0*/  @!P0 ST.E [R8.64], R20 ;  /* 0x0000001408008985 */ /* 0x0083e2000c101906 */
[----:B------:R-:W-:-:S09]  /*13bc0*/  ISETP.GE.AND P0, PT, R5, R4, PT ;  /* 0x000000040500720c */ /* 0x000fd20003f06270 */
[----:B------:R-:W-:Y:S01]  /*13bd0*/  @P1 LOP3.LUT R252, R252, 0x4, RZ, 0xfc, !PT ;  /* 0x00000004fcfc1812 */ /* 0x000fe200078efcff */
        /* <DEDUP_REMOVED lines=55> */
.L_x_4373:
[----:B------:R-:W-:Y:S05]  /*13f50*/  BRA.DIV ~URZ, `(.L_x_4307) ;  /* 0x00004b427f007947 */ /* 0x000fea000b800000 */
[----:B------:R3:W4:Y:S02]  /*13f60*/  SHFL.IDX PT, R0, R15, RZ, 0x181f ;  /* 0x00181fff0f007589 */ /* 0x00072400000e0000 */
.L_x_4374:
        /* <DEDUP_REMOVED lines=26> */
.L_x_4309:
[----:B------:R-:W-:Y:S05]  /*14110*/  BSYNC B0 ;  /* 0x0000000000007941 */ /* 0x000fea0003800000 */
.L_x_4308:
[----:B------:R-:W-:Y:S05]  /*14120*/  BRA.DIV ~URZ, `(.L_x_4310) ;  /* 0x000049d27f007947 */ /* 0x000fea000b800000 */
[----:B--2---:R2:W1:Y:S04]  /*14130*/  SHFL.IDX PT, R6, R14, 0x1, 0x181f ;  /* 0x00381f000e067f89 */ /* 0x00446800000e0000 */
[----:B----4-:R2:W4:Y:S02]  /*14140*/  SHFL.IDX PT, R0, R15, 0x1, 0x181f ;  /* 0x00381f000f007f89 */ /* 0x01052400000e0000 */
.L_x_4375:
        /* <DEDUP_REMOVED lines=27> */
.L_x_4312:
[----:B------:R-:W-:Y:S05]  /*14300*/  BSYNC B0 ;  /* 0x0000000000007941 */ /* 0x000fea0003800000 */
.L_x_4311:
[----:B------:R-:W-:Y:S05]  /*14310*/  BRA.DIV ~URZ, `(.L_x_4313) ;  /* 0x000048a27f007947 */ /* 0x000fea000b800000 */
[----:B-1----:R1:W2:Y:S02]  /*14320*/  SHFL.IDX PT, R6, R14, 0x2, 0x181f ;  /* 0x00581f000e067f89 */ /* 0x0022a400000e0000 */
.L_x_4376:
[----:B------:R-:W-:Y:S05]  /*14330*/  BRA.DIV ~URZ, `(.L_x_4314) ;  /* 0x000048f27f007947 */ /* 0x000fea000b800000 */
[----:B----4-:R4:W1:Y:S02]  /*14340*/  SHFL.IDX PT, R0, R15, 0x2, 0x181f ;  /* 0x00581f000f007f89 */ /* 0x01086400000e0000 */
.L_x_4377:
        /* <DEDUP_REMOVED lines=27> */
.L_x_4316:
[----:B------:R-:W-:Y:S05]  /*14500*/  BSYNC B0 ;  /* 0x0000000000007941 */ /* 0x000fea0003800000 */
.L_x_4315:
[----:B------:R-:W-:Y:S05]  /*14510*/  BRA.DIV ~URZ, `(.L_x_4317) ;  /* 0x000047727f007947 */ /* 0x000fea000b800000 */
[----:B--2---:R2:W3:Y:S04]  /*14520*/  SHFL.IDX PT, R6, R14, 0x3, 0x181f ;  /* 0x00781f000e067f89 */ /* 0x0044e800000e0000 */
[----:B-1----:R2:W1:Y:S02]  /*14530*/  SHFL.IDX PT, R0, R15, 0x3, 0x181f ;  /* 0x00781f000f007f89 */ /* 0x00246400000e0000 */
.L_x_4378:
        /* <DEDUP_REMOVED lines=28> */
.L_x_4305:
        /* <DEDUP_REMOVED lines=34> */
.L_x_4379:
[----:B------:R-:W-:Y:S05]  /*14920*/  BRA.DIV ~URZ, `(.L_x_4320) ;  /* 0x000044927f007947 */ /* 0x000fea000b800000 */
[----:B------:R3:W4:Y:S02]  /*14930*/  SHFL.IDX PT, R0, R19, RZ, 0x1c1f ;  /* 0x001c1fff13007589 */ /* 0x00072400000e0000 */
.L_x_4380:
[----:B------:R-:W-:Y:S01]  /*14940*/  BSSY B0, `(.L_x_4321) ;  /* 0x00000c7000007945 */ /* 0x000fe20003800000 */
[----:B------:R-:W-:Y:S05]  /*14950*/  @P0 BRA `(.L_x_4322) ;  /* 0x00000c5000000947 */ /* 0x000fea0003800000 */
[C---:B------:R-:W-:Y:S02]  /*14960*/  ISETP.GE.AND P0, PT, R238.reuse, c[0x0][0x3c8], PT ;  /* 0x0000f200ee007a0c */ /* 0x040fe40003f06270 */
[C---:B------:R-:W-:Y:S02]  /*14970*/  IADD3 R10, R238.reuse, 0x8, RZ ;  /* 0x00000008ee0a7810 */ /* 0x040fe40007ffe0ff */
[----:B------:R-:W-:Y:S02]  /*14980*/  IADD3 R12, R238, 0x10, RZ ;  /* 0x00000010ee0c7810 */ /* 0x000fe40007ffe0ff */
[----:B------:R-:W-:Y:S02]  /*14990*/  ISETP.GE.AND P2, PT, R10, c[0x0][0x3c8], PT ;  /* 0x0000f2000a007a0c */ /* 0x000fe40003f46270 */
[----:B------:R-:W-:-:S02]  /*149a0*/  SHF.R.S32.HI R6, RZ, 0x1f, R238 ;  /* 0x0000001fff067819 */ /* 0x000fc400000114ee */
[----:B------:R-:W-:Y:S02]  /*149b0*/  ISETP.GE.AND P1, PT, R12, c[0x0][0x3c8], PT ;  /* 0x0000f2000c007a0c */ /* 0x000fe40003f26270 */
[C---:B------:R-:W-:Y:S02]  /*149c0*/  IADD3 R5, R238.reuse, 0x18, RZ ;  /* 0x00000018ee057810 */ /* 0x040fe40007ffe0ff */
[C---:B----4-:R-:W-:Y:S02]  /*149d0*/  @!P0 LEA R2, P3, R238.reuse, R0, 0x2 ;  /* 0x00000000ee028211 */ /* 0x050fe400078610ff */
[----:B------:R-:W-:Y:S02]  /*149e0*/  ISETP.GE.AND P4, PT, R5, c[0x0][0x3c8], PT ;  /* 0x0000f20005007a0c */ /* 0x000fe40003f86270 */
[C---:B--2---:R-:W-:Y:S02]  /*149f0*/  @!P0 LEA.HI.X R3, R238.reuse, R4, R6, 0x2, P3 ;  /* 0x00000004ee038211 */ /* 0x044fe400018f1406 */
[----:B------:R-:W-:-:S02]  /*14a00*/  IADD3 R13, R238, 0x8, RZ ;  /* 0x00000008ee0d7810 */ /* 0x000fc40007ffe0ff */
[----:B------:R-:W-:Y:S01]  /*14a10*/  SHF.R.S32.HI R7, RZ, 0x1f, R12 ;  /* 0x0000001fff077819 */ /* 0x000fe2000001140c */
[----:B------:R2:W-:Y:S01]  /*14a20*/  @!P0 ST.E.64 [R2.64], R22 ;  /* 0x0000001602008985 */ /* 0x0005e2000c101b06 */
[-C--:B------:R-:W-:Y:S02]  /*14a30*/  @!P2 LEA R8, P0, R10, R0.reuse, 0x2 ;  /* 0x000000000a08a211 */ /* 0x080fe400078010ff */
[----:B------:R-:W-:Y:S02]  /*14a40*/  SHF.R.S32.HI R13, RZ, 0x1f, R13 ;  /* 0x0000001fff0d7819 */ /* 0x000fe4000001140d */
[----:B------:R-:W-:Y:S02]  /*14a50*/  @!P1 LEA R6, P5, R12, R0, 0x2 ;  /* 0x000000000c069211 */ /* 0x000fe400078a10ff */
[-C--:B------:R-:W-:Y:S02]  /*14a60*/  @!P2 LEA.HI.X R9, R10, R4.reuse, R13, 0x2, P0 ;  /* 0x000000040a09a211 */ /* 0x080fe400000f140d */
[----:B------:R-:W-:-:S02]  /*14a70*/  @!P1 LEA.HI.X R7, R12, R4, R7, 0x2, P5 ;  /* 0x000000040c079211 */ /* 0x000fc400028f1407 */
[----:B------:R-:W-:Y:S01]  /*14a80*/  SHF.R.S32.HI R11, RZ, 0x1f, R5 ;  /* 0x0000001fff0b7819 */ /* 0x000fe20000011405 */
[----:B------:R4:W-:Y:S01]  /*14a90*/  @!P2 ST.E.64 [R8.64], R26 ;  /* 0x0000001a0800a985 */ /* 0x0009e2000c101b06 */
        /* <DEDUP_REMOVED lines=8> */
[C---:B------:R-:W-:Y:S02]  /*14b20*/  IADD3 R20, R238.reuse, 0xf8, RZ ;  /* 0x000000f8ee147810 */ /* 0x040fe40007ffe0ff */
[C---:B------:R-:W-:Y:S02]  /*14b30*/  IADD3 R118, R238.reuse, 0xe8, RZ ;  /* 0x000000e8ee767810 */ /* 0x040fe40007ffe0ff */
[C---:B--2---:R-:W-:Y:S02]  /*14b40*/  IADD3 R2, R238.reuse, 0x28, RZ ;  /* 0x00000028ee027810 */ /* 0x044fe40007ffe0ff */
[----:B------:R-:W-:Y:S02]  /*14b50*/  IADD3 R3, R238, 0x20, RZ ;  /* 0x00000020ee037810 */ /* 0x000fe40007ffe0ff */
[----:B------:R-:W-:Y:S02]  /*14b60*/  ISETP.GE.AND P6, PT, R2, c[0x0][0x3c8], PT ;  /* 0x0000f20002007a0c */ /* 0x000fe40003fc6270 */
[----:B------:R-:W-:-:S02]  /*14b70*/  ISETP.GE.AND P3, PT, R3, c[0x0][0x3c8], PT ;  /* 0x0000f20003007a0c */ /* 0x000fc40003f66270 */
[C---:B------:R-:W-:Y:S02]  /*14b80*/  IADD3 R23, R238.reuse, 0xd8, RZ ;  /* 0x000000d8ee177810 */ /* 0x040fe40007ffe0ff */
[C---:B------:R-:W-:Y:S02]  /*14b90*/  IADD3 R22, R238.reuse, 0xf0, RZ ;  /* 0x000000f0ee167810 */ /* 0x040fe40007ffe0ff */
[----:B----4-:R-:W-:Y:S02]  /*14ba0*/  SHF.R.S32.HI R9, RZ, 0x1f, R3 ;  /* 0x0000001fff097819 */ /* 0x010fe40000011403 */
[----:B------:R-:W-:Y:S02]  /*14bb0*/  SHF.R.S32.HI R118, RZ, 0x1f, R118 ;  /* 0x0000001fff767819 */ /* 0x000fe40000011476 */
[----:B-----5:R-:W-:Y:S02]  /*14bc0*/  IADD3 R6, R238, 0x30, RZ ;  /* 0x00000030ee067810 */ /* 0x020fe40007ffe0ff */
[----:B------:R-:W-:-:S02]  /*14bd0*/  SHF.R.S32.HI R7, RZ, 0x1f, R2 ;  /* 0x0000001fff077819 */ /* 0x000fc40000011402 */
[----:B------:R-:W-:Y:S02]  /*14be0*/  ISETP.GE.AND P2, PT, R6, c[0x0][0x3c8], PT ;  /* 0x0000f20006007a0c */ /* 0x000fe40003f46270 */
[CC--:B------:R-:W-:Y:S02]  /*14bf0*/  @!P6 LEA R12, P0, R2.reuse, R0.reuse, 0x2 ;  /* 0x00000000020ce211 */ /* 0x0c0fe400078010ff */
[C---:B------:R-:W-:Y:S02]  /*14c00*/  @!P3 LEA R8, P1, R3.reuse, R0, 0x2 ;  /* 0x000000000308b211 */ /* 0x040fe400078210ff */
[-C--:B------:R-:W-:Y:S02]  /*14c10*/  @!P6 LEA.HI.X R13, R2, R4.reuse, R7, 0x2, P0 ;  /* 0x00000004020de211 */ /* 0x080fe400000f1407 */
[----:B------:R-:W-:Y:S02]  /*14c20*/  IADD3 R2, R238, 0x48, RZ ;  /* 0x00000048ee027810 */ /* 0x000fe40007ffe0ff */
[----:B------:R-:W-:-:S02]  /*14c30*/  @!P3 LEA.HI.X R9, R3, R4, R9, 0x2, P1 ;  /* 0x000000040309b211 */ /* 0x000fc400008f1409 */
[----:B------:R-:W-:Y:S02]  /*14c40*/  IADD3 R3, R238, 0x40, RZ ;  /* 0x00000040ee037810 */ /* 0x000fe40007ffe0ff */
[----:B------:R-:W-:Y:S01]  /*14c50*/  ISETP.GE.AND P4, PT, R2, c[0x0][0x3c8], PT ;  /* 0x0000f20002007a0c */ /* 0x000fe20003f86270 */
[----:B------:R2:W-:Y:S01]  /*14c60*/  @!P3 ST.E.64 [R8.64], R28 ;  /* 0x0000001c0800b985 */ /* 0x0005e2000c101b06 */
[----:B------:R-:W-:Y:S02]  /*14c70*/  ISETP.GE.AND P3, PT, R3, c[0x0][0x3c8], PT ;  /* 0x0000f20003007a0c */ /* 0x000fe40003f66270 */
[----:B------:R-:W-:Y:S01]  /*14c80*/  SHF.R.S32.HI R7, RZ, 0x1f, R5 ;  /* 0x0000001fff077819 */ /* 0x000fe20000011405 */
[----:B------:R4:W-:Y:S01]  /*14c90*/  @!P6 ST.E.64 [R12.64], R34 ;  /* 0x000000220c00e985 */ /* 0x0009e2000c101b06 */
[----:B-1----:R-:W-:-:S04]  /*14ca0*/  @!P5 LEA R10, P0, R5, R0, 0x2 ;  /* 0x00000000050ad211 */ /* 0x002fc800078010ff */
[----:B------:R-:W-:Y:S02]  /*14cb0*/  @!P5 LEA.HI.X R11, R5, R4, R7, 0x2, P0 ;  /* 0x00000004050bd211 */ /* 0x000fe400000f1407 */
[----:B------:R-:W-:Y:S02]  /*14cc0*/  IADD3 R5, R238, 0x58, RZ ;  /* 0x00000058ee057810 */ /* 0x000fe40007ffe0ff */
[----:B------:R-:W-:Y:S02]  /*14cd0*/  SHF.R.S32.HI R7, RZ, 0x1f, R2 ;  /* 0x0000001fff077819 */ /* 0x000fe40000011402 */
[----:B------:R-:W-:-:S04]  /*14ce0*/  @!P4 LEA R14, P0, R2, R0, 0x2 ;  /* 0x00000000020ec211 */ /* 0x000fc800078010ff */
[----:B------:R-:W-:Y:S02]  /*14cf0*/  @!P4 LEA.HI.X R15, R2, R4, R7, 0x2, P0 ;  /* 0x00000004020fc211 */ /* 0x000fe400000f1407 */
[----:B------:R-:W-:Y:S02]  /*14d00*/  IADD3 R2, R238, 0x68, RZ ;  /* 0x00000068ee027810 */ /* 0x000fe40007ffe0ff */
[----:B------:R-:W-:Y:S02]  /*14d10*/  SHF.R.S32.HI R7, RZ, 0x1f, R5 ;  /* 0x0000001fff077819 */ /* 0x000fe40000011405 */
[----:B------:R-:W-:Y:S02]  /*14d20*/  ISETP.GE.AND P6, PT, R2, c[0x0][0x3c8], PT ;  /* 0x0000f20002007a0c */ /* 0x000fe40003fc6270 */
[----:B--2---:R-:W-:Y:S02]  /*14d30*/  SHF.R.S32.HI R9, RZ, 0x1f, R6 ;  /* 0x0000001fff097819 */ /* 0x004fe40000011406 */
[----:B------:R-:W-:-:S04]  /*14d40*/  @!P2 LEA R8, P1, R6, R0, 0x2 ;  /* 0x000000000608a211 */ /* 0x000fc800078210ff */
[----:B------:R-:W-:Y:S02]  /*14d50*/  @!P2 LEA.HI.X R9, R6, R4, R9, 0x2, P1 ;  /* 0x000000040609a211 */ /* 0x000fe400008f1409 */
[----:B------:R-:W-:-:S03]  /*14d60*/  IADD3 R6, R238, 0x50, RZ ;  /* 0x00000050ee067810 */ /* 0x000fc60007ffe0ff */
[----:B------:R1:W-:Y:S01]  /*14d70*/  @!P2 ST.E.64 [R8.64], R32 ;  /* 0x000000200800a985 */ /* 0x0003e2000c101b06 */
[----:B------:R-:W-:-:S03]  /*14d80*/  ISETP.GE.AND P2, PT, R6, c[0x0][0x3c8], PT ;  /* 0x0000f20006007a0c */ /* 0x000fc60003f46270 */
[----:B------:R2:W-:Y:S01]  /*14d90*/  @!P5 ST.E.64 [R10.64], R132 ;  /* 0x000000840a00d985 */ /* 0x0005e2000c101b06 */
[----:B------:R-:W-:-:S13]  /*14da0*/  ISETP.GE.AND P5, PT, R5, c[0x0][0x3c8], PT ;  /* 0x0000f20005007a0c */ /* 0x000fda0003fa6270 */
[----:B----4-:R-:W-:-:S04]  /*14db0*/  @!P5 LEA R12, P0, R5, R0, 0x2 ;  /* 0x00000000050cd211 */ /* 0x010fc800078010ff */
        /* <DEDUP_REMOVED lines=8> */
[----:B------:R-:W-:Y:S01]  /*14e40*/  @!P6 LEA.HI.X R11, R2, R4, R7, 0x2, P0 ;  /* 0x00000004020be211 */ /* 0x000fe200000f1407 */
[----:B------:R1:W-:Y:S01]  /*14e50*/  @!P3 ST.E.64 [R8.64], R36 ;  /* 0x000000240800b985 */ /* 0x0003e2000c101b06 */
[----:B------:R-:W-:Y:S02]  /*14e60*/  ISETP.GE.AND P3, PT, R3, c[0x0][0x3c8], PT ;  /* 0x0000f20003007a0c */ /* 0x000fe40003f66270 */
[----:B------:R-:W-:Y:S01]  /*14e70*/  IADD3 R2, R238, 0x88, RZ ;  /* 0x00000088ee027810 */ /* 0x000fe20007ffe0ff */
[----:B------:R-:W-:Y:S01]  /*14e80*/  @!P4 ST.E.64 [R14.64], R136 ;  /* 0x000000880e00c985 */ /* 0x000fe2000c101b06 */
[----:B------:R-:W-:-:S02]  /*14e90*/  ISETP.GE.AND P4, PT, R5, c[0x0][0x3c8], PT ;  /* 0x0000f20005007a0c */ /* 0x000fc40003f86270 */
[----:B------:R-:W-:Y:S02]  /*14ea0*/  SHF.R.S32.HI R7, RZ, 0x1f, R5 ;  /* 0x0000001fff077819 */ /* 0x000fe40000011405 */
[----:B-1----:R-:W-:Y:S02]  /*14eb0*/  SHF.R.S32.HI R9, RZ, 0x1f, R6 ;  /* 0x0000001fff097819 */ /* 0x002fe40000011406 */
[----:B------:R-:W-:-:S04]  /*14ec0*/  @!P2 LEA R8, P1, R6, R0, 0x2 ;  /* 0x000000000608a211 */ /* 0x000fc800078210ff */
[----:B------:R-:W-:Y:S02]  /*14ed0*/  @!P2 LEA.HI.X R9, R6, R4, R9, 0x2, P1 ;  /* 0x000000040609a211 */ /* 0x000fe400008f1409 */
[----:B------:R-:W-:-:S03]  /*14ee0*/  IADD3 R6, R238, 0x70, RZ ;  /* 0x00000070ee067810 */ /* 0x000fc60007ffe0ff */
[----:B------:R1:W-:Y:S01]  /*14ef0*/  @!P2 ST.E.64 [R8.64], R40 ;  /* 0x000000280800a985 */ /* 0x0003e2000c101b06 */
[----:B------:R-:W-:-:S03]  /*14f00*/  ISETP.GE.AND P2, PT, R6, c[0x0][0x3c8], PT ;  /* 0x0000f20006007a0c */ /* 0x000fc60003f46270 */
[----:B------:R2:W-:Y:S01]  /*14f10*/  @!P5 ST.E.64 [R12.64], R48 ;  /* 0x000000300c00d985 */ /* 0x0005e2000c101b06 */
        /* <DEDUP_REMOVED lines=20> */
[----:B------:R-:W-:-:S02]  /*15060*/  IADD3 R5, R238, 0xa0, RZ ;  /* 0x000000a0ee057810 */ /* 0x000fc40007ffe0ff */
[----:B------:R-:W-:Y:S01]  /*15070*/  SHF.R.S32.HI R2, RZ, 0x1f, R6 ;  /* 0x0000001fff027819 */ /* 0x000fe20000011406 */
[----:B------:R-:W-:Y:S01]  /*15080*/  @!P4 ST.E.64 [R12.64], R64 ;  /* 0x000000400c00c985 */ /* 0x000fe2000c101b06 */
[----:B------:R-:W-:Y:S02]  /*15090*/  ISETP.GE.AND P4, PT, R6, c[0x0][0x3c8], PT ;  /* 0x0000f20006007a0c */ /* 0x000fe40003f86270 */
[----:B------:R-:W-:Y:S02]  /*150a0*/  ISETP.GE.AND P3, PT, R5, c[0x0][0x3c8], PT ;  /* 0x0000f20005007a0c */ /* 0x000fe40003f66270 */
[-C--:B------:R-:W-:Y:S02]  /*150b0*/  @!P6 LEA R16, P0, R7, R0.reuse, 0x2 ;  /* 0x000000000710e211 */ /* 0x080fe400078010ff */
[----:B-1----:R-:W-:Y:S02]  /*150c0*/  SHF.R.S32.HI R9, RZ, 0x1f, R3 ;  /* 0x0000001fff097819 */ /* 0x002fe40000011403 */
[----:B------:R-:W-:-:S04]  /*150d0*/  @!P1 LEA R8, P2, R3, R0, 0x2 ;  /* 0x0000000003089211 */ /* 0x000fc800078410ff */
[----:B------:R-:W-:Y:S02]  /*150e0*/  @!P1 LEA.HI.X R9, R3, R4, R9, 0x2, P2 ;  /* 0x0000000403099211 */ /* 0x000fe400010f1409 */
[----:B------:R-:W-:-:S03]  /*150f0*/  IADD3 R3, R238, 0xa8, RZ ;  /* 0x000000a8ee037810 */ /* 0x000fc60007ffe0ff */
[----:B------:R1:W-:Y:S01]  /*15100*/  @!P1 ST.E.64 [R8.64], R60 ;  /* 0x0000003c08009985 */ /* 0x0003e2000c101b06 */
[----:B------:R-:W-:Y:S02]  /*15110*/  ISETP.GE.AND P2, PT, R3, c[0x0][0x3c8], PT ;  /* 0x0000f20003007a0c */ /* 0x000fe40003f46270 */
[C---:B------:R-:W-:Y:S01]  /*15120*/  @!P4 LEA R14, P1, R6.reuse, R0, 0x2 ;  /* 0x00000000060ec211 */ /* 0x040fe200078210ff */
[----:B------:R2:W-:Y:S03]  /*15130*/  @!P5 ST.E.64 [R10.64], R68 ;  /* 0x000000440a00d985 */ /* 0x0005e6000c101b06 */
[----:B------:R-:W-:Y:S02]  /*15140*/  @!P4 LEA.HI.X R15, R6, R4, R2, 0x2, P1 ;  /* 0x00000004060fc211 */ /* 0x000fe400008f1402 */
[----:B------:R-:W-:Y:S02]  /*15150*/  SHF.R.S32.HI R6, RZ, 0x1f, R5 ;  /* 0x0000001fff067819 */ /* 0x000fe40000011405 */
[----:B------:R-:W-:Y:S01]  /*15160*/  IADD3 R2, R238, 0xb0, RZ ;  /* 0x000000b0ee027810 */ /* 0x000fe20007ffe0ff */
[----:B------:R-:W-:Y:S01]  /*15170*/  @!P4 ST.E.64 [R14.64], R144 ;  /* 0x000000900e00c985 */ /* 0x000fe2000c101b06 */
[----:B------:R-:W-:-:S02]  /*15180*/  ISETP.GE.AND P4, PT, R23, c[0x0][0x3c8], PT ;  /* 0x0000f20017007a0c */ /* 0x000fc40003f86270 */
[----:B------:R-:W-:Y:S02]  /*15190*/  ISETP.GE.AND P1, PT, R2, c[0x0][0x3c8], PT ;  /* 0x0000f20002007a0c */ /* 0x000fe40003f26270 */
[----:B-1----:R-:W-:-:S04]  /*151a0*/  SHF.R.S32.HI R8, RZ, 0x1f, R7 ;  /* 0x0000001fff087819 */ /* 0x002fc80000011407 */
[----:B------:R-:W-:Y:S02]  /*151b0*/  @!P6 LEA.HI.X R17, R7, R4, R8, 0x2, P0 ;  /* 0x000000040711e211 */ /* 0x000fe400000f1408 */
[----:B------:R-:W-:-:S03]  /*151c0*/  @!P3 LEA R12, P0, R5, R0, 0x2 ;  /* 0x00000000050cb211 */ /* 0x000fc600078010ff */
[----:B------:R-:W-:Y:S01]  /*151d0*/  @!P6 ST.E.64 [R16.64], R140 ;  /* 0x0000008c1000e985 */ /* 0x000fe2000c101b06 */
[----:B------:R-:W-:Y:S02]  /*151e0*/  @!P3 LEA.HI.X R13, R5, R4, R6, 0x2, P0 ;  /* 0x00000004050db211 */ /* 0x000fe400000f1406 */
[----:B------:R-:W-:Y:S02]  /*151f0*/  SHF.R.S32.HI R5, RZ, 0x1f, R3 ;  /* 0x0000001fff057819 */ /* 0x000fe40000011403 */
[C---:B--2---:R-:W-:Y:S01]  /*15200*/  @!P2 LEA R10, P0, R3.reuse, R0, 0x2 ;  /* 0x00000000030aa211 */ /* 0x044fe200078010ff */
[----:B------:R1:W-:Y:S01]  /*15210*/  @!P3 ST.E.64 [R12.64], R76 ;  /* 0x0000004c0c00b985 */ /* 0x0003e2000c101b06 */
[C---:B------:R-:W-:Y:S02]  /*15220*/  IADD3 R6, R238.reuse, 0xb8, RZ ;  /* 0x000000b8ee067810 */ /* 0x040fe40007ffe0ff */
[----:B------:R-:W-:Y:S02]  /*15230*/  @!P2 LEA.HI.X R11, R3, R4, R5, 0x2, P0 ;  /* 0x00000004030ba211 */ /* 0x000fe400000f1405 */
[----:B------:R-:W-:-:S02]  /*15240*/  IADD3 R5, R238, 0xc0, RZ ;  /* 0x000000c0ee057810 */ /* 0x000fc40007ffe0ff */
[----:B------:R-:W-:Y:S01]  /*15250*/  ISETP.GE.AND P3, PT, R6, c[0x0][0x3c8], PT ;  /* 0x0000f20006007a0c */ /* 0x000fe20003f66270 */
[----:B------:R2:W-:Y:S01]  /*15260*/  @!P2 ST.E.64 [R10.64], R72 ;  /* 0x000000480a00a985 */ /* 0x0005e2000c101b06 */
[----:B------:R-:W-:Y:S02]  /*15270*/  ISETP.GE.AND P6, PT, R5, c[0x0][0x3c8], PT ;  /* 0x0000f20005007a0c */ /* 0x000fe40003fc6270 */
[----:B------:R-:W-:Y:S02]  /*15280*/  SHF.R.S32.HI R3, RZ, 0x1f, R2 ;  /* 0x0000001fff037819 */ /* 0x000fe40000011402 */
[C---:B------:R-:W-:Y:S02]  /*15290*/  @!P1 LEA R8, P0, R2.reuse, R0, 0x2 ;  /* 0x0000000002089211 */ /* 0x040fe400078010ff */
[----:B------:R-:W-:Y:S02]  /*152a0*/  SHF.R.S32.HI R7, RZ, 0x1f, R5 ;  /* 0x0000001fff077819 */ /* 0x000fe40000011405 */
[----:B------:R-:W-:-:S02]  /*152b0*/  @!P1 LEA.HI.X R9, R2, R4, R3, 0x2, P0 ;  /* 0x0000000402099211 */ /* 0x000fc400000f1403 */
[C---:B------:R-:W-:Y:S02]  /*152c0*/  IADD3 R2, R238.reuse, 0xd0, RZ ;  /* 0x000000d0ee027810 */ /* 0x040fe40007ffe0ff */
[----:B------:R-:W-:Y:S01]  /*152d0*/  IADD3 R3, R238, 0xc8, RZ ;  /* 0x000000c8ee037810 */ /* 0x000fe20007ffe0ff */
[----:B------:R4:W-:Y:S03]  /*152e0*/  @!P1 ST.E.64 [R8.64], R80 ;  /* 0x0000005008009985 */ /* 0x0009e6000c101b06 */
[----:B------:R-:W-:Y:S02]  /*152f0*/  ISETP.GE.AND P5, PT, R3, c[0x0][0x3c8], PT ;  /* 0x0000f20003007a0c */ /* 0x000fe40003fa6270 */
[----:B-1----:R-:W-:Y:S02]  /*15300*/  @!P3 LEA R12, P0, R6, R0, 0x2 ;  /* 0x00000000060cb211 */ /* 0x002fe400078010ff */
[----:B--2---:R-:W-:-:S02]  /*15310*/  SHF.R.S32.HI R11, RZ, 0x1f, R6 ;  /* 0x0000001fff0b7819 */ /* 0x004fc40000011406 */
[C---:B------:R-:W-:Y:S02]  /*15320*/  @!P6 LEA R10, P2, R5.reuse, R0, 0x2 ;  /* 0x00000000050ae211 */ /* 0x040fe400078410ff */
[-C--:B------:R-:W-:Y:S02]  /*15330*/  @!P3 LEA.HI.X R13, R6, R4.reuse, R11, 0x2, P0 ;  /* 0x00000004060db211 */ /* 0x080fe400000f140b */
[----:B------:R-:W-:Y:S02]  /*15340*/  @!P6 LEA.HI.X R11, R5, R4, R7, 0x2, P2 ;  /* 0x00000004050be211 */ /* 0x000fe400010f1407 */
[----:B------:R-:W-:Y:S01]  /*15350*/  ISETP.GE.AND P2, PT, R2, c[0x0][0x3c8], PT ;  /* 0x0000f20002007a0c */ /* 0x000fe20003f46270 */
[----:B------:R-:W-:Y:S01]  /*15360*/  @!P3 ST.E.64 [R12.64], R152 ;  /* 0x000000980c00b985 */ /* 0x000fe2000c101b06 */
[----:B------:R-:W-:Y:S02]  /*15370*/  SHF.R.S32.HI R5, RZ, 0x1f, R2 ;  /* 0x0000001fff057819 */ /* 0x000fe40000011402 */
[----:B------:R-:W-:Y:S01]  /*15380*/  ISETP.GE.AND P3, PT, R21, c[0x0][0x3c8], PT ;  /* 0x0000f20015007a0c */ /* 0x000fe20003f66270 */
[----:B------:R1:W-:Y:S01]  /*15390*/  @!P6 ST.E.64 [R10.64], R148 ;  /* 0x000000940a00e985 */ /* 0x0003e2000c101b06 */
[----:B----4-:R-:W-:-:S02]  /*153a0*/  SHF.R.S32.HI R9, RZ, 0x1f, R3 ;  /* 0x0000001fff097819 */ /* 0x010fc40000011403 */
[----:B------:R-:W-:-:S04]  /*153b0*/  @!P5 LEA R8, P1, R3, R0, 0x2 ;  /* 0x000000000308d211 */ /* 0x000fc800078210ff */
[----:B------:R-:W-:Y:S02]  /*153c0*/  @!P5 LEA.HI.X R9, R3, R4, R9, 0x2, P1 ;  /* 0x000000040309d211 */ /* 0x000fe400008f1409 */
[C---:B------:R-:W-:Y:S02]  /*153d0*/  @!P2 LEA R6, P0, R2.reuse, R0, 0x2 ;  /* 0x000000000206a211 */ /* 0x040fe400078010ff */
[----:B------:R-:W-:Y:S01]  /*153e0*/  SHF.R.S32.HI R3, RZ, 0x1f, R23 ;  /* 0x0000001fff037819 */ /* 0x000fe20000011417 */
[----:B------:R2:W-:Y:S01]  /*153f0*/  @!P5 ST.E.64 [R8.64], R88 ;  /* 0x000000580800d985 */ /* 0x0005e2000c101b06 */
[C---:B------:R-:W-:Y:S02]  /*15400*/  @!P2 LEA.HI.X R7, R2.reuse, R4, R5, 0x2, P0 ;  /* 0x000000040207a211 */ /* 0x040fe400000f1405 */
[----:B------:R-:W-:Y:S02]  /*15410*/  ISETP.GE.AND P0, PT, R2, c[0x0][0x3c8], PT ;  /* 0x0000f20002007a0c */ /* 0x000fe40003f06270 */
[----:B------:R-:W-:-:S02]  /*15420*/  @!P4 LEA R2, P5, R23, R0, 0x2 ;  /* 0x000000001702c211 */ /* 0x000fc400078a10ff */
[----:B------:R-:W-:Y:S02]  /*15430*/  ISETP.GE.AND P2, PT, R115, c[0x0][0x3c8], PT ;  /* 0x0000f20073007a0c */ /* 0x000fe40003f46270 */
[----:B------:R-:W-:Y:S02]  /*15440*/  @!P4 LEA.HI.X R3, R23, R4, R3, 0x2, P5 ;  /* 0x000000041703c211 */ /* 0x000fe400028f1403 */
[----:B------:R-:W-:Y:S02]  /*15450*/  ISETP.GE.AND P1, PT, R22, c[0x0][0x3c8], PT ;  /* 0x0000f20016007a0c */ /* 0x000fe40003f26270 */
[----:B------:R-:W-:-:S03]  /*15460*/  IADD3 R23, R238, 0xe0, RZ ;  /* 0x000000e0ee177810 */ /* 0x000fc60007ffe0ff */
[----:B------:R4:W-:Y:S01]  /*15470*/  @!P0 ST.E.64 [R6.64], R92 ;  /* 0x0000005c06008985 */ /* 0x0009e2000c101b06 */
[----:B------:R-:W-:Y:S02]  /*15480*/  ISETP.GE.AND P0, PT, R20, c[0x0][0x3c8], PT ;  /* 0x0000f20014007a0c */ /* 0x000fe40003f06270 */
[----:B------:R-:W-:Y:S01]  /*15490*/  SHF.R.S32.HI R23, RZ, 0x1f, R23 ;  /* 0x0000001fff177819 */ /* 0x000fe20000011417 */
[----:B------:R5:W-:Y:S01]  /*154a0*/  @!P4 ST.E.64 [R2.64], R96 ;  /* 0x000000600200c985 */ /* 0x000be2000c101b06 */
[----:B-1----:R-:W-:-:S04]  /*154b0*/  @!P3 LEA R10, P5, R21, R0, 0x2 ;  /* 0x00000000150ab211 */ /* 0x002fc800078a10ff */
[----:B------:R-:W-:Y:S02]  /*154c0*/  @!P3 LEA.HI.X R11, R21, R4, R23, 0x2, P5 ;  /* 0x00000004150bb211 */ /* 0x000fe400028f1417 */
[C---:B------:R-:W-:Y:S02]  /*154d0*/  IADD3 R23, R238.reuse, 0xf0, RZ ;  /* 0x000000f0ee177810 */ /* 0x040fe40007ffe0ff */
[C---:B--2---:R-:W-:Y:S01]  /*154e0*/  @!P2 LEA R8, P4, R115.reuse, R0, 0x2 ;  /* 0x000000007308a211 */ /* 0x044fe200078810ff */
[----:B------:R1:W-:Y:S01]  /*154f0*/  @!P3 ST.E.64 [R10.64], R112 ;  /* 0x000000700a00b985 */ /* 0x0003e2000c101b06 */
[----:B------:R-:W-:Y:S02]  /*15500*/  IADD3 R21, R238, 0xf8, RZ ;  /* 0x000000f8ee157810 */ /* 0x000fe40007ffe0ff */
[----:B------:R-:W-:Y:S02]  /*15510*/  SHF.R.S32.HI R23, RZ, 0x1f, R23 ;  /* 0x0000001fff177819 */ /* 0x000fe40000011417 */
[----:B------:R-:W-:-:S02]  /*15520*/  @!P2 LEA.HI.X R9, R115, R4, R118, 0x2, P4 ;  /* 0x000000047309a211 */ /* 0x000fc400020f1476 */
[----:B------:R-:W-:-:S03]  /*15530*/  SHF.R.S32.HI R21, RZ, 0x1f, R21 ;  /* 0x0000001fff157819 */ /* 0x000fc60000011415 */
[----:B------:R1:W-:Y:S01]  /*15540*/  @!P2 ST.E.64 [R8.64], R108 ;  /* 0x0000006c0800a985 */ /* 0x0003e2000c101b06 */
[-C--:B----4-:R-:W-:Y:S02]  /*15550*/  @!P1 LEA R6, P5, R22, R0.reuse, 0x2 ;  /* 0x0000000016069211 */ /* 0x090fe400078a10ff */
[----:B-----5:R-:W-:Y:S02]  /*15560*/  @!P0 LEA R2, P4, R20, R0, 0x2 ;  /* 0x0000000014028211 */ /* 0x020fe400078810ff */
[-C--:B------:R-:W-:Y:S02]  /*15570*/  @!P1 LEA.HI.X R7, R22, R4.reuse, R23, 0x2, P5 ;  /* 0x0000000416079211 */ /* 0x080fe400028f1417 */
[----:B------:R-:W-:-:S03]  /*15580*/  @!P0 LEA.HI.X R3, R20, R4, R21, 0x2, P4 ;  /* 0x0000000414038211 */ /* 0x000fc600020f1415 */
[----:B------:R1:W-:Y:S04]  /*15590*/  @!P1 ST.E.64 [R6.64], R100 ;  /* 0x0000006406009985 */ /* 0x0003e8000c101b06 */
[----:B------:R1:W-:Y:S02]  /*155a0*/  @!P0 ST.E.64 [R2.64], R84 ;  /* 0x0000005402008985 */ /* 0x0003e4000c101b06 */
.L_x_4322:
[----:B------:R-:W-:Y:S05]  /*155b0*/  BSYNC B0 ;  /* 0x0000000000007941 */ /* 0x000fea0003800000 */
.L_x_4321:
[----:B------:R-:W-:Y:S05]  /*155c0*/  BRA.DIV ~URZ, `(.L_x_4323) ;  /* 0x000038527f007947 */ /* 0x000fea000b800000 */
[----:B--2---:R2:W1:Y:S04]  /*155d0*/  SHFL.IDX PT, R4, R18, 0x1, 0x1c1f ;  /* 0x003c1f0012047f89 */ /* 0x00446800000e0000 */
[----:B----4-:R2:W4:Y:S02]  /*155e0*/  SHFL.IDX PT, R0, R19, 0x1, 0x1c1f ;  /* 0x003c1f0013007f89 */ /* 0x01052400000e0000 */
.L_x_4381:
        /* <DEDUP_REMOVED lines=8> */
[----:B-1----:R-:W-:Y:S02]  /*15670*/  SHF.R.S32.HI R2, RZ, 0x1f, R238 ;  /* 0x0000001fff027819 */ /* 0x002fe400000114ee */
[C---:B----4-:R-:W-:Y:S02]  /*15680*/  @!P2 LEA R6, P3, R238.reuse, R0, 0x2 ;  /* 0x00000000ee06a211 */ /* 0x050fe400078610ff */
[----:B------:R-:W-:Y:S02]  /*15690*/  ISETP.GE.AND P5, PT, R5, c[0x0][0x3c8], PT ;  /* 0x0000f20005007a0c */ /* 0x000fe40003fa6270 */
[C---:B------:R-:W-:Y:S02]  /*156a0*/  IADD3 R3, R238.reuse, 0x18, RZ ;  /* 0x00000018ee037810 */ /* 0x040fe40007ffe0ff */
[C---:B------:R-:W-:Y:S02]  /*156b0*/  @!P2 LEA.HI.X R7, R238.reuse, R4, R2, 0x2, P3 ;  /* 0x00000004ee07a211 */ /* 0x040fe400018f1402 */
[----:B------:R-:W-:-:S02]  /*156c0*/  IADD3 R15, R238, 0x8, RZ ;  /* 0x00000008ee0f7810 */ /* 0x000fc40007ffe0ff */
[----:B------:R-:W-:Y:S01]  /*156d0*/  ISETP.GE.AND P6, PT, R3, c[0x0][0x3c8], PT ;  /* 0x0000f20003007a0c */ /* 0x000fe20003fc6270 */
[----:B------:R1:W-:Y:S01]  /*156e0*/  @!P2 ST.E.64 [R6.64], R104 ;  /* 0x000000680600a985 */ /* 0x0003e2000c101b06 */
[----:B------:R-:W-:Y:S02]  /*156f0*/  SHF.R.S32.HI R15, RZ, 0x1f, R15 ;  /* 0x0000001fff0f7819 */ /* 0x000fe4000001140f */
[CC--:B------:R-:W-:Y:S02]  /*15700*/  @!P1 LEA R10, P2, R13.reuse, R0.reuse, 0x2 ;  /* 0x000000000d0a9211 */ /* 0x0c0fe400078410ff */
[----:B------:R-:W-:Y:S02]  /*15710*/  @!P0 LEA R8, P4, R14, R0, 0x2 ;  /* 0x000000000e088211 */ /* 0x000fe400078810ff */
[----:B------:R-:W-:Y:S02]  /*15720*/  @!P1 LEA.HI.X R11, R13, R4, R15, 0x2, P2 ;  /* 0x000000040d0b9211 */ /* 0x000fe400010f140f */
[----:B------:R-:W-:-:S02]  /*15730*/  SHF.R.S32.HI R13, RZ, 0x1f, R5 ;  /* 0x0000001fff0d7819 */ /* 0x000fc40000011405 */
[C---:B------:R-:W-:Y:S01]  /*15740*/  IADD3 R2, R238.reuse, 0x28, RZ ;  /* 0x00000028ee027810 */ /* 0x040fe20007ffe0ff */
[----:B------:R4:W-:Y:S01]  /*15750*/  @!P1 ST.E.64 [R10.64], R120 ;  /* 0x000000780a009985 */ /* 0x0009e2000c101b06 */
[----:B------:R-:W-:Y:S02]  /*15760*/  SHF.R.S32.HI R12, RZ, 0x1f, R3 ;  /* 0x0000001fff0c7819 */ /* 0x000fe40000011403 */
[C---:B------:R-:W-:Y:S02]  /*15770*/  @!P6 LEA R16, P3, R3.reuse, R0, 0x2 ;  /* 0x000000000310e211 */ /* 0x040fe400078610ff */
[----:B------:R-:W-:Y:S02]  /*15780*/  IADD3 R21, R238, 0xd8, RZ ;  /* 0x000000d8ee157810 */ /* 0x000fe40007ffe0ff */
[----:B------:R-:W-:Y:S02]  /*15790*/  @!P6 LEA.HI.X R17, R3, R4, R12, 0x2, P3 ;  /* 0x000000040311e211 */ /* 0x000fe400018f140c */
[----:B------:R-:W-:-:S02]  /*157a0*/  SHF.R.S32.HI R3, RZ, 0x1f, R2 ;  /* 0x0000001fff037819 */ /* 0x000fc40000011402 */
[C---:B------:R-:W-:Y:S02]  /*157b0*/  IADD3 R24, R238.reuse, 0xe0, RZ ;  /* 0x000000e0ee187810 */ /* 0x040fe40007ffe0ff */
[C---:B------:R-:W-:Y:S02]  /*157c0*/  IADD3 R22, R238.reuse, 0xe8, RZ ;  /* 0x000000e8ee167810 */ /* 0x040fe40007ffe0ff */
[C---:B------:R-:W-:Y:S02]  /*157d0*/  IADD3 R20, R238.reuse, 0xf0, RZ ;  /* 0x000000f0ee147810 */ /* 0x040fe40007ffe0ff */
[----:B-1----:R-:W-:Y:S02]  /*157e0*/  SHF.R.S32.HI R6, RZ, 0x1f, R14 ;  /* 0x0000001fff067819 */ /* 0x002fe4000001140e */
[----:B------:R-:W-:Y:S02]  /*157f0*/  IADD3 R7, R238, 0x30, RZ ;  /* 0x00000030ee077810 */ /* 0x000fe40007ffe0ff */
[----:B------:R-:W-:-:S02]  /*15800*/  @!P0 LEA.HI.X R9, R14, R4, R6, 0x2, P4 ;  /* 0x000000040e098211 */ /* 0x000fc400020f1406 */
[C---:B------:R-:W-:Y:S02]  /*15810*/  @!P5 LEA R14, P2, R5.reuse, R0, 0x2 ;  /* 0x00000000050ed211 */ /* 0x040fe400078410ff */
[----:B------:R-:W-:Y:S01]  /*15820*/  IADD3 R6, R238, 0x38, RZ ;  /* 0x00000038ee067810 */ /* 0x000fe20007ffe0ff */
[----:B------:R1:W-:Y:S01]  /*15830*/  @!P0 ST.E.64 [R8.64], R116 ;  /* 0x0000007408008985 */ /* 0x0003e2000c101b06 */
[----:B------:R-:W-:Y:S02]  /*15840*/  @!P5 LEA.HI.X R15, R5, R4, R13, 0x2, P2 ;  /* 0x00000004050fd211 */ /* 0x000fe400010f140d */
[----:B------:R-:W-:Y:S01]  /*15850*/  ISETP.GE.AND P2, PT, R2, c[0x0][0x3c8], PT ;  /* 0x0000f20002007a0c */ /* 0x000fe20003f46270 */
[----:B------:R5:W-:Y:S01]  /*15860*/  @!P6 ST.E.64 [R16.64], R128 ;  /* 0x000000801000e985 */ /* 0x000be2000c101b06 */
[----:B------:R-:W-:Y:S02]  /*15870*/  ISETP.GE.AND P4, PT, R7, c[0x0][0x3c8], PT ;  /* 0x0000f20007007a0c */ /* 0x000fe40003f86270 */
[----:B------:R-:W-:Y:S01]  /*15880*/  ISETP.GE.AND P3, PT, R6, c[0x0][0x3c8], PT ;  /* 0x0000f20006007a0c */ /* 0x000fe20003f66270 */
[----:B------:R2:W-:Y:S01]  /*15890*/  @!P5 ST.E.64 [R14.64], R124 ;  /* 0x0000007c0e00d985 */ /* 0x0005e2000c101b06 */
[----:B------:R-:W-:-:S02]  /*158a0*/  SHF.R.S32.HI R5, RZ, 0x1f, R7 ;  /* 0x0000001fff057819 */ /* 0x000fc40000011407 */
[C---:B------:R-:W-:Y:S02]  /*158b0*/  IADD3 R25, R238.reuse, 0xe0, RZ ;  /* 0x000000e0ee197810 */ /* 0x040fe40007ffe0ff */
[----:B------:R-:W-:Y:S02]  /*158c0*/  IADD3 R23, R238, 0xe8, RZ ;  /* 0x000000e8ee177810 */ /* 0x000fe40007ffe0ff */
[----:B------:R-:W-:Y:S02]  /*158d0*/  SHF.R.S32.HI R25, RZ, 0x1f, R25 ;  /* 0x0000001fff197819 */ /* 0x000fe40000011419 */
[CC--:B------:R-:W-:Y:S02]  /*158e0*/  @!P2 LEA R12, P1, R2.reuse, R0.reuse, 0x2 ;  /* 0x00000000020ca211 */ /* 0x0c0fe400078210ff */
[----:B----4-:R-:W-:Y:S02]  /*158f0*/  @!P4 LEA R10, P0, R7, R0, 0x2 ;  /* 0x00000000070ac211 */ /* 0x010fe400078010ff */
[----:B------:R-:W-:-:S02]  /*15900*/  @!P2 LEA.HI.X R13, R2, R4, R3, 0x2, P1 ;  /* 0x00000004020da211 */ /* 0x000fc400008f1403 */
[----:B------:R-:W-:Y:S02]  /*15910*/  @!P4 LEA.HI.X R11, R7, R4, R5, 0x2, P0 ;  /* 0x00000004070bc211 */ /* 0x000fe400000f1405 */
[C---:B------:R-:W-:Y:S02]  /*15920*/  IADD3 R5, R238.reuse, 0x48, RZ ;  /* 0x00000048ee057810 */ /* 0x040fe40007ffe0ff */
[C---:B------:R-:W-:Y:S02]  /*15930*/  IADD3 R3, R238.reuse, 0x50, RZ ;  /* 0x00000050ee037810 */ /* 0x040fe40007ffe0ff */
[----:B-1----:R-:W-:Y:S02]  /*15940*/  IADD3 R8, R238, 0x40, RZ ;  /* 0x00000040ee087810 */ /* 0x002fe40007ffe0ff */
[----:B------:R-:W-:Y:S02]  /*15950*/  SHF.R.S32.HI R9, RZ, 0x1f, R6 ;  /* 0x0000001fff097819 */ /* 0x000fe40000011406 */
[----:B-----5:R-:W-:-:S02]  /*15960*/  @!P3 LEA R16, P1, R6, R0, 0x2 ;  /* 0x000000000610b211 */ /* 0x020fc400078210ff */
[----:B------:R-:W-:Y:S02]  /*15970*/  ISETP.GE.AND P2, PT, R8, c[0x0][0x3c8], PT ;  /* 0x0000f20008007a0c */ /* 0x000fe40003f46270 */
[----:B------:R-:W-:Y:S02]  /*15980*/  @!P3 LEA.HI.X R17, R6, R4, R9, 0x2, P1 ;  /* 0x000000040611b211 */ /* 0x000fe400008f1409 */
[----:B------:R-:W-:Y:S02]  /*15990*/  ISETP.GE.AND P1, PT, R2, c[0x0][0x3c8], PT ;  /* 0x0000f20002007a0c */ /* 0x000fe40003f26270 */
[----:B------:R-:W-:Y:S02]  /*159a0*/  ISETP.GE.AND P6, PT, R5, c[0x0][0x3c8], PT ;  /* 0x0000f20005007a0c */ /* 0x000fe40003fc6270 */
[----:B------:R-:W-:Y:S02]  /*159b0*/  ISETP.GE.AND P5, PT, R3, c[0x0][0x3c8], PT ;  /* 0x0000f20003007a0c */ /* 0x000fe40003fa6270 */
[----:B------:R-:W-:-:S02]  /*159c0*/  SHF.R.S32.HI R7, RZ, 0x1f, R8 ;  /* 0x0000001fff077819 */ /* 0x000fc40000011408 */
[----:B------:R-:W-:Y:S02]  /*159d0*/  IADD3 R2, R238, 0x58, RZ ;  /* 0x00000058ee027810 */ /* 0x000fe40007ffe0ff */
[----:B--2---:R-:W-:Y:S02]  /*159e0*/  @!P2 LEA R14, P0, R8, R0, 0x2 ;  /* 0x00000000080ea211 */ /* 0x004fe400078010ff */
[----:B------:R-:W-:Y:S01]  /*159f0*/  IADD3 R6, R238, 0x60, RZ ;  /* 0x00000060ee067810 */ /* 0x000fe20007ffe0ff */
[----:B------:R1:W-:Y:S01]  /*15a00*/  @!P1 ST.E.64 [R12.64], R138 ;  /* 0x0000008a0c009985 */ /* 0x0003e2000c101b06 */
[----:B------:R-:W-:Y:S02]  /*15a10*/  @!P2 LEA.HI.X R15, R8, R4, R7, 0x2, P0 ;  /* 0x00000004080fa211 */ /* 0x000fe400000f1407 */
[----:B------:R-:W-:Y:S01]  /*15a20*/  SHF.R.S32.HI R8, RZ, 0x1f, R5 ;  /* 0x0000001fff087819 */ /* 0x000fe20000011405 */
[----:B------:R2:W-:Y:S01]  /*15a30*/  @!P4 ST.E.64 [R10.64], R134 ;  /* 0x000000860a00c985 */ /* 0x0005e2000c101b06 */
[----:B------:R-:W-:-:S02]  /*15a40*/  ISETP.GE.AND P4, PT, R2, c[0x0][0x3c8], PT ;  /* 0x0000f20002007a0c */ /* 0x000fc40003f86270 */
[----:B------:R-:W-:Y:S01]  /*15a50*/  SHF.R.S32.HI R7, RZ, 0x1f, R3 ;  /* 0x0000001fff077819 */ /* 0x000fe20000011403 */
[----:B------:R-:W-:Y:S01]  /*15a60*/  @!P3 ST.E.64 [R16.64], R142 ;  /* 0x0000008e1000b985 */ /* 0x000fe2000c101b06 */
[----:B------:R-:W-:Y:S02]  /*15a70*/  ISETP.GE.AND P3, PT, R3, c[0x0][0x3c8], PT ;  /* 0x0000f20003007a0c */ /* 0x000fe40003f66270 */
[----:B------:R-:W-:Y:S01]  /*15a80*/  SHF.R.S32.HI R9, RZ, 0x1f, R6 ;  /* 0x0000001fff097819 */ /* 0x000fe20000011406 */
[----:B------:R4:W-:Y:S01]  /*15a90*/  @!P2 ST.E.64 [R14.64], R38 ;  /* 0x000000260e00a985 */ /* 0x0009e2000c101b06 */
[C---:B------:R-:W-:Y:S02]  /*15aa0*/  ISETP.GE.AND P2, PT, R5.reuse, c[0x0][0x3c8], PT ;  /* 0x0000f20005007a0c */ /* 0x040fe40003f46270 */
[----:B------:R-:W-:Y:S02]  /*15ab0*/  SHF.R.S32.HI R23, RZ, 0x1f, R23 ;  /* 0x0000001fff177819 */ /* 0x000fe40000011417 */
[----:B-1----:R-:W-:-:S04]  /*15ac0*/  @!P6 LEA R12, P1, R5, R0, 0x2 ;  /* 0x00000000050ce211 */ /* 0x002fc800078210ff */
[----:B------:R-:W-:Y:S02]  /*15ad0*/  @!P6 LEA.HI.X R13, R5, R4, R8, 0x2, P1 ;  /* 0x00000004050de211 */ /* 0x000fe400008f1408 */
[C---:B--2---:R-:W-:Y:S02]  /*15ae0*/  @!P5 LEA R10, P0, R3.reuse, R0, 0x2 ;  /* 0x00000000030ad211 */ /* 0x044fe400078010ff */
[----:B------:R-:W-:Y:S01]  /*15af0*/  ISETP.GE.AND P6, PT, R6, c[0x0][0x3c8], PT ;  /* 0x0000f20006007a0c */ /* 0x000fe20003fc6270 */
[----:B------:R1:W-:Y:S01]  /*15b00*/  @!P2 ST.E.64 [R12.64], R146 ;  /* 0x000000920c00a985 */ /* 0x0003e2000c101b06 */
[----:B------:R-:W-:Y:S02]  /*15b10*/  IADD3 R8, R238, 0x68, RZ ;  /* 0x00000068ee087810 */ /* 0x000fe40007ffe0ff */
[----:B------:R-:W-:Y:S02]  /*15b20*/  @!P5 LEA.HI.X R11, R3, R4, R7, 0x2, P0 ;  /* 0x00000004030bd211 */ /* 0x000fe400000f1407 */
[----:B------:R-:W-:-:S02]  /*15b30*/  ISETP.GE.AND P5, PT, R8, c[0x0][0x3c8], PT ;  /* 0x0000f20008007a0c */ /* 0x000fc40003fa6270 */
[----:B----4-:R-:W-:Y:S01]  /*15b40*/  SHF.R.S32.HI R15, RZ, 0x1f, R2 ;  /* 0x0000001fff0f7819 */ /* 0x010fe20000011402 */
[----:B------:R2:W-:Y:S01]  /*15b50*/  @!P3 ST.E.64 [R10.64], R42 ;  /* 0x0000002a0a00b985 */ /* 0x0005e2000c101b06 */
[-C--:B------:R-:W-:Y:S02]  /*15b60*/  @!P4 LEA R16, P1, R2, R0.reuse, 0x2 ;  /* 0x000000000210c211 */ /* 0x080fe400078210ff */
[----:B------:R-:W-:Y:S02]  /*15b70*/  IADD3 R7, R238, 0x70, RZ ;  /* 0x00000070ee077810 */ /* 0x000fe40007ffe0ff */
[----:B------:R-:W-:Y:S02]  /*15b80*/  @!P6 LEA R14, P0, R6, R0, 0x2 ;  /* 0x00000000060ee211 */ /* 0x000fe400078010ff */
[-C--:B------:R-:W-:Y:S02]  /*15b90*/  @!P4 LEA.HI.X R17, R2, R4.reuse, R15, 0x2, P1 ;  /* 0x000000040211c211 */ /* 0x080fe400008f140f */
[----:B------:R-:W-:-:S02]  /*15ba0*/  @!P6 LEA.HI.X R15, R6, R4, R9, 0x2, P0 ;  /* 0x00000004060fe211 */ /* 0x000fc400000f1409 */
[----:B------:R-:W-:Y:S02]  /*15bb0*/  SHF.R.S32.HI R9, RZ, 0x1f, R8 ;  /* 0x0000001fff097819 */ /* 0x000fe40000011408 */
[----:B------:R-:W-:Y:S02]  /*15bc0*/  ISETP.GE.AND P4, PT, R7, c[0x0][0x3c8], PT ;  /* 0x0000f20007007a0c */ /* 0x000fe40003f86270 */
[----:B------:R-:W-:Y:S02]  /*15bd0*/  IADD3 R5, R238, 0x78, RZ ;  /* 0x00000078ee057810 */ /* 0x000fe40007ffe0ff */
[----:B------:R-:W-:Y:S02]  /*15be0*/  SHF.R.S32.HI R6, RZ, 0x1f, R7 ;  /* 0x0000001fff067819 */ /* 0x000fe40000011407 */
[----:B------:R-:W-:Y:S02]  /*15bf0*/  ISETP.GE.AND P3, PT, R5, c[0x0][0x3c8], PT ;  /* 0x0000f20005007a0c */ /* 0x000fe40003f66270 */
[----:B-1----:R-:W-:-:S02]  /*15c00*/  @!P5 LEA R12, P0, R8, R0, 0x2 ;  /* 0x00000000080cd211 */ /* 0x002fc400078010ff */
[----:B------:R-:W-:Y:S02]  /*15c10*/  IADD3 R3, R238, 0x80, RZ ;  /* 0x00000080ee037810 */ /* 0x000fe40007ffe0ff */
[----:B------:R-:W-:Y:S02]  /*15c20*/  @!P5 LEA.HI.X R13, R8, R4, R9, 0x2, P0 ;  /* 0x00000004080dd211 */ /* 0x000fe400000f1409 */
[----:B------:R-:W-:Y:S02]  /*15c30*/  ISETP.GE.AND P0, PT, R2, c[0x0][0x3c8], PT ;  /* 0x0000f20002007a0c */ /* 0x000fe40003f06270 */
[----:B--2---:R-:W-:Y:S02]  /*15c40*/  @!P4 LEA R10, P1, R7, R0, 0x2 ;  /* 0x00000000070ac211 */ /* 0x004fe400078210ff */
[----:B------:R-:W-:Y:S02]  /*15c50*/  ISETP.GE.AND P2, PT, R3, c[0x0][0x3c8], PT ;  /* 0x0000f20003007a0c */ /* 0x000fe40003f46270 */
[----:B------:R-:W-:-:S02]  /*15c60*/  @!P4 LEA.HI.X R11, R7, R4, R6, 0x2, P1 ;  /* 0x00000004070bc211 */ /* 0x000fc400008f1406 */
[C---:B------:R-:W-:Y:S02]  /*15c70*/  IADD3 R6, R238.reuse, 0x88, RZ ;  /* 0x00000088ee067810 */ /* 0x040fe40007ffe0ff */
[----:B------:R-:W-:Y:S02]  /*15c80*/  SHF.R.S32.HI R8, RZ, 0x1f, R5 ;  /* 0x0000001fff087819 */ /* 0x000fe40000011405 */
[----:B------:R-:W-:Y:S01]  /*15c90*/  IADD3 R2, R238, 0x90, RZ ;  /* 0x00000090ee027810 */ /* 0x000fe20007ffe0ff */
[----:B------:R1:W-:Y:S01]  /*15ca0*/  @!P0 ST.E.64 [R16.64], R50 ;  /* 0x0000003210008985 */ /* 0x0003e2000c101b06 */
[----:B------:R-:W-:Y:S02]  /*15cb0*/  ISETP.GE.AND P1, PT, R6, c[0x0][0x3c8], PT ;  /* 0x0000f20006007a0c */ /* 0x000fe40003f26270 */
[----:B------:R-:W-:Y:S01]  /*15cc0*/  SHF.R.S32.HI R7, RZ, 0x1f, R3 ;  /* 0x0000001fff077819 */ /* 0x000fe20000011403 */
[----:B------:R2:W-:Y:S01]  /*15cd0*/  @!P6 ST.E.64 [R14.64], R46 ;  /* 0x0000002e0e00e985 */ /* 0x0005e2000c101b06 */
[----:B------:R-:W-:-:S03]  /*15ce0*/  SHF.R.S32.HI R9, RZ, 0x1f, R6 ;  /* 0x0000001fff097819 */ /* 0x000fc60000011406 */
[----:B------:R-:W-:Y:S04]  /*15cf0*/  @!P5 ST.E.64 [R12.64], R58 ;  /* 0x0000003a0c00d985 */ /* 0x000fe8000c101b06 */
[----:B------:R4:W-:Y:S01]  /*15d00*/  @!P4 ST.E.64 [R10.64], R54 ;  /* 0x000000360a00c985 */ /* 0x0009e2000c101b06 */
[----:B-1----:R-:W-:-:S04]  /*15d10*/  @!P3 LEA R16, P0, R5, R0, 0x2 ;  /* 0x000000000510b211 */ /* 0x002fc800078010ff */
[----:B------:R-:W-:Y:S02]  /*15d20*/  @!P3 LEA.HI.X R17, R5, R4, R8, 0x2, P0 ;  /* 0x000000040511b211 */ /* 0x000fe400000f1408 */
[----:B------:R-:W-:Y:S02]  /*15d30*/  ISETP.GE.AND P0, PT, R2, c[0x0][0x3c8], PT ;  /* 0x0000f20002007a0c */ /* 0x000fe40003f06270 */
[C---:B--2---:R-:W-:Y:S01]  /*15d40*/  @!P2 LEA R14, P6, R3.reuse, R0, 0x2 ;  /* 0x00000000030ea211 */ /* 0x044fe200078c10ff */
[----:B------:R1:W-:Y:S01]  /*15d50*/  @!P3 ST.E.64 [R16.64], R66 ;  /* 0x000000421000b985 */ /* 0x0003e2000c101b06 */
[----:B------:R-:W-:Y:S02]  /*15d60*/  IADD3 R5, R238, 0x98, RZ ;  /* 0x00000098ee057810 */ /* 0x000fe40007ffe0ff */
[----:B------:R-:W-:Y:S02]  /*15d70*/  @!P2 LEA.HI.X R15, R3, R4, R7, 0x2, P6 ;  /* 0x00000004030fa211 */ /* 0x000fe400030f1407 */
[----:B----4-:R-:W-:-:S02]  /*15d80*/  @!P1 LEA R10, P5, R6, R0, 0x2 ;  /* 0x00000000060a9211 */ /* 0x010fc400078a10ff */
[----:B------:R-:W-:Y:S01]  /*15d90*/  ISETP.GE.AND P6, PT, R5, c[0x0][0x3c8], PT ;  /* 0x0000f20005007a0c */ /* 0x000fe20003fc6270 */
[----:B------:R-:W-:Y:S01]  /*15da0*/  @!P2 ST.E.64 [R14.64], R62 ;  /* 0x0000003e0e00a985 */ /* 0x000fe2000c101b06 */
[----:B------:R-:W-:Y:S02]  /*15db0*/  SHF.R.S32.HI R7, RZ, 0x1f, R2 ;  /* 0x0000001fff077819 */ /* 0x000fe40000011402 */
[----:B------:R-:W-:Y:S02]  /*15dc0*/  @!P0 LEA R8, P4, R2, R0, 0x2 ;  /* 0x0000000002088211 */ /* 0x000fe400078810ff */
[----:B------:R-:W-:Y:S02]  /*15dd0*/  IADD3 R3, R238, 0xa0, RZ ;  /* 0x000000a0ee037810 */ /* 0x000fe40007ffe0ff */
[-C--:B------:R-:W-:Y:S02]  /*15de0*/  @!P1 LEA.HI.X R11, R6, R4.reuse, R9, 0x2, P5 ;  /* 0x00000004060b9211 */ /* 0x080fe400028f1409 */
[----:B------:R-:W-:-:S02]  /*15df0*/  @!P0 LEA.HI.X R9, R2, R4, R7, 0x2, P4 ;  /* 0x0000000402098211 */ /* 0x000fc400020f1407 */
[----:B------:R-:W-:Y:S01]  /*15e00*/  ISETP.GE.AND P4, PT, R3, c[0x0][0x3c8], PT ;  /* 0x0000f20003007a0c */ /* 0x000fe20003f86270 */
[----:B------:R-:W-:Y:S01]  /*15e10*/  @!P1 ST.E.64 [R10.64], R74 ;  /* 0x0000004a0a009985 */ /* 0x000fe2000c101b06 */
[----:B------:R-:W-:Y:S02]  /*15e20*/  IADD3 R2, R238, 0xa8, RZ ;  /* 0x000000a8ee027810 */ /* 0x000fe40007ffe0ff */
[----:B------:R-:W-:Y:S01]  /*15e30*/  SHF.R.S32.HI R13, RZ, 0x1f, R5 ;  /* 0x0000001fff0d7819 */ /* 0x000fe20000011405 */
[----:B------:R2:W-:Y:S01]  /*15e40*/  @!P0 ST.E.64 [R8.64], R70 ;  /* 0x0000004608008985 */ /* 0x0005e2000c101b06 */
[----:B------:R-:W-:Y:S02]  /*15e50*/  ISETP.GE.AND P5, PT, R2, c[0x0][0x3c8], PT ;  /* 0x0000f20002007a0c */ /* 0x000fe40003fa6270 */
[----:B------:R-:W-:Y:S02]  /*15e60*/  @!P6 LEA R12, P3, R5, R0, 0x2 ;  /* 0x00000000050ce211 */ /* 0x000fe400078610ff */
[----:B------:R-:W-:-:S02]  /*15e70*/  IADD3 R7, R238, 0xb0, RZ ;  /* 0x000000b0ee077810 */ /* 0x000fc40007ffe0ff */
[----:B------:R-:W-:Y:S02]  /*15e80*/  @!P6 LEA.HI.X R13, R5, R4, R13, 0x2, P3 ;  /* 0x00000004050de211 */ /* 0x000fe400018f140d */
[----:B------:R-:W-:Y:S02]  /*15e90*/  SHF.R.S32.HI R6, RZ, 0x1f, R3 ;  /* 0x0000001fff067819 */ /* 0x000fe40000011403 */
[----:B------:R-:W-:Y:S01]  /*15ea0*/  @!P4 LEA R18, P2, R3, R0, 0x2 ;  /* 0x000000000312c211 */ /* 0x000fe200078410ff */
[----:B------:R4:W-:Y:S01]  /*15eb0*/  @!P6 ST.E.64 [R12.64], R150 ;  /* 0x000000960c00e985 */ /* 0x0009e2000c101b06 */
[----:B------:R-:W-:Y:S02]  /*15ec0*/  ISETP.GE.AND P3, PT, R7, c[0x0][0x3c8], PT ;  /* 0x0000f20007007a0c */ /* 0x000fe40003f66270 */
[----:B------:R-:W-:Y:S02]  /*15ed0*/  IADD3 R5, R238, 0xb8, RZ ;  /* 0x000000b8ee057810 */ /* 0x000fe40007ffe0ff */
[----:B---3--:R-:W-:-:S02]  /*15ee0*/  @!P4 LEA.HI.X R19, R3, R4, R6, 0x2, P2 ;  /* 0x000000040313c211 */ /* 0x008fc400010f1406 */
[----:B------:R-:W-:Y:S02]  /*15ef0*/  ISETP.GE.AND P2, PT, R5, c[0x0][0x3c8], PT ;  /* 0x0000f20005007a0c */ /* 0x000fe40003f46270 */
[----:B------:R-:W-:Y:S01]  /*15f00*/  SHF.R.S32.HI R6, RZ, 0x1f, R2 ;  /* 0x0000001fff067819 */ /* 0x000fe20000011402 */
[----:B------:R-:W-:Y:S01]  /*15f10*/  @!P4 ST.E.64 [R18.64], R160 ;  /* 0x000000a01200c985 */ /* 0x000fe2000c101b06 */
[----:B-1----:R-:W-:Y:S02]  /*15f20*/  @!P5 LEA R16, P1, R2, R0, 0x2 ;  /* 0x000000000210d211 */ /* 0x002fe400078210ff */
[----:B------:R-:W-:Y:S02]  /*15f30*/  IADD3 R3, R238, 0xc0, RZ ;  /* 0x000000c0ee037810 */ /* 0x000fe40007ffe0ff */
[----:B------:R-:W-:Y:S02]  /*15f40*/  @!P5 LEA.HI.X R17, R2, R4, R6, 0x2, P1 ;  /* 0x000000040211d211 */ /* 0x000fe400008f1406 */
[----:B------:R-:W-:-:S02]  /*15f50*/  ISETP.GE.AND P1, PT, R3, c[0x0][0x3c8], PT ;  /* 0x0000f20003007a0c */ /* 0x000fc40003f26270 */
[----:B--2---:R-:W-:Y:S02]  /*15f60*/  SHF.R.S32.HI R8, RZ, 0x1f, R7 ;  /* 0x0000001fff087819 */ /* 0x004fe40000011407 */
[C---:B------:R-:W-:Y:S02]  /*15f70*/  @!P3 LEA R14, P0, R7.reuse, R0, 0x2 ;  /* 0x00000000070eb211 */ /* 0x040fe400078010ff */
[----:B------:R-:W-:Y:S02]  /*15f80*/  ISETP.GE.AND P6, PT, R2, c[0x0][0x3c8], PT ;  /* 0x0000f20002007a0c */ /* 0x000fe40003fc6270 */
[----:B------:R-:W-:Y:S02]  /*15f90*/  IADD3 R6, R238, 0xc8, RZ ;  /* 0x000000c8ee067810 */ /* 0x000fe40007ffe0ff */
[----:B------:R-:W-:Y:S02]  /*15fa0*/  @!P3 LEA.HI.X R15, R7, R4, R8, 0x2, P0 ;  /* 0x00000004070fb211 */ /* 0x000fe400000f1408 */
[----:B------:R-:W-:-:S02]  /*15fb0*/  SHF.R.S32.HI R7, RZ, 0x1f, R5 ;  /* 0x0000001fff077819 */ /* 0x000fc40000011405 */
[C---:B----4-:R-:W-:Y:S02]  /*15fc0*/  @!P2 LEA R12, P0, R5.reuse, R0, 0x2 ;  /* 0x00000000050ca211 */ /* 0x050fe400078010ff */
[----:B------:R-:W-:Y:S02]  /*15fd0*/  ISETP.GE.AND P5, PT, R6, c[0x0][0x3c8], PT ;  /* 0x0000f20006007a0c */ /* 0x000fe40003fa6270 */
[----:B------:R-:W-:Y:S01]  /*15fe0*/  @!P2 LEA.HI.X R13, R5, R4, R7, 0x2, P0 ;  /* 0x00000004050da211 */ /* 0x000fe200000f1407 */
[----:B------:R-:W-:Y:S01]  /*15ff0*/  @!P6 ST.E.64 [R16.64], R156 ;  /* 0x0000009c1000e985 */ /* 0x000fe2000c101b06 */
[----:B------:R-:W-:Y:S02]  /*16000*/  SHF.R.S32.HI R5, RZ, 0x1f, R3 ;  /* 0x0000001fff057819 */ /* 0x000fe40000011403 */
[----:B------:R-:W-:Y:S01]  /*16010*/  @!P1 LEA R10, P0, R3, R0, 0x2 ;  /* 0x00000000030a9211 */ /* 0x000fe200078010ff */
[----:B------:R-:W-:Y:S01]  /*16020*/  @!P3 ST.E.64 [R14.64], R154 ;  /* 0x0000009a0e00b985 */ /* 0x000fe2000c101b06 */
[----:B------:R-:W-:-:S02]  /*16030*/  ISETP.GE.AND P3, PT, R21, c[0x0][0x3c8], PT ;  /* 0x0000f20015007a0c */ /* 0x000fc40003f66270 */
[----:B------:R-:W-:Y:S01]  /*16040*/  @!P1 LEA.HI.X R11, R3, R4, R5, 0x2, P0 ;  /* 0x00000004030b9211 */ /* 0x000fe200000f1405 */
[----:B------:R-:W-:Y:S01]  /*16050*/  @!P2 ST.E.64 [R12.64], R98 ;  /* 0x000000620c00a985 */ /* 0x000fe2000c101b06 */
[----:B------:R-:W-:Y:S02]  /*16060*/  IADD3 R3, R238, 0xd0, RZ ;  /* 0x000000d0ee037810 */ /* 0x000fe40007ffe0ff */
[----:B------:R-:W-:Y:S01]  /*16070*/  SHF.R.S32.HI R5, RZ, 0x1f, R6 ;  /* 0x0000001fff057819 */ /* 0x000fe20000011406 */
[----:B------:R1:W-:Y:S01]  /*16080*/  @!P1 ST.E.64 [R10.64], R82 ;  /* 0x000000520a009985 */ /* 0x0003e2000c101b06 */
[C---:B------:R-:W-:Y:S02]  /*16090*/  @!P5 LEA R8, P0, R6.reuse, R0, 0x2 ;  /* 0x000000000608d211 */ /* 0x040fe400078010ff */
[----:B------:R-:W-:Y:S02]  /*160a0*/  ISETP.GE.AND P4, PT, R3, c[0x0][0x3c8], PT ;  /* 0x0000f20003007a0c */ /* 0x000fe40003f86270 */
[----:B------:R-:W-:-:S02]  /*160b0*/  @!P5 LEA.HI.X R9, R6, R4, R5, 0x2, P0 ;  /* 0x000000040609d211 */ /* 0x000fc400000f1405 */
[----:B------:R-:W-:Y:S02]  /*160c0*/  SHF.R.S32.HI R5, RZ, 0x1f, R3 ;  /* 0x0000001fff057819 */ /* 0x000fe40000011403 */
[----:B------:R-:W-:Y:S01]  /*160d0*/  ISETP.GE.AND P2, PT, R24, c[0x0][0x3c8], PT ;  /* 0x0000f20018007a0c */ /* 0x000fe20003f46270 */
[----:B------:R2:W-:Y:S01]  /*160e0*/  @!P5 ST.E.64 [R8.64], R86 ;  /* 0x000000560800d985 */ /* 0x0005e2000c101b06 */
[----:B------:R-:W-:Y:S02]  /*160f0*/  ISETP.GE.AND P1, PT, R22, c[0x0][0x3c8], PT ;  /* 0x0000f20016007a0c */ /* 0x000fe40003f26270 */
[----:B------:R-:W-:-:S03]  /*16100*/  ISETP.GE.AND P0, PT, R20, c[0x0][0x3c8], PT ;  /* 0x0000f20014007a0c */ /* 0x000fc60003f06270 */
[----:B------:R-:W-:-:S04]  /*16110*/  @!P4 LEA R2, P6, R3, R0, 0x2 ;  /* 0x000000000302c211 */ /* 0x000fc800078c10ff */
[----:B------:R-:W-:Y:S02]  /*16120*/  @!P4 LEA.HI.X R3, R3, R4, R5, 0x2, P6 ;  /* 0x000000040303c211 */ /* 0x000fe400030f1405 */
[----:B------:R-:W-:-:S03]  /*16130*/  SHF.R.S32.HI R5, RZ, 0x1f, R21 ;  /* 0x0000001fff057819 */ /* 0x000fc60000011415 */
[----:B------:R3:W-:Y:S01]  /*16140*/  @!P4 ST.E.64 [R2.64], R94 ;  /* 0x0000005e0200c985 */ /* 0x0007e2000c101b06 */
[-C--:B-1----:R-:W-:Y:S02]  /*16150*/  @!P3 LEA R10, P5, R21, R0.reuse, 0x2 ;  /* 0x00000000150ab211 */ /* 0x082fe400078a10ff */
[----:B--2---:R-:W-:-:S04]  /*16160*/  @!P2 LEA R8, P6, R24, R0, 0x2 ;  /* 0x000000001808a211 */ /* 0x004fc800078c10ff */
[----:B------:R-:W-:-:S07]  /*16170*/  @!P2 LEA.HI.X R9, R24, R4, R25, 0x2, P6 ;  /* 0x000000041809a211 */ /* 0x000fce00030f1419 */
[----:B---3--:R-:W-:Y:S02]  /*16180*/  P2R R2, PR, RZ, 0x20 ;  /* 0x00000020ff027803 */ /* 0x008fe40000000000 */
[----:B------:R-:W-:Y:S02]  /*16190*/  @!P1 LEA R6, P5, R22, R0, 0x2 ;  /* 0x0000000016069211 */ /* 0x000fe400078a10ff */
[----:B------:R-:W-:Y:S02]  /*161a0*/  ISETP.NE.AND P4, PT, R2, RZ, PT ;  /* 0x000000ff0200720c */ /* 0x000fe40003f85270 */
[-C--:B------:R-:W-:Y:S02]  /*161b0*/  @!P1 LEA.HI.X R7, R22, R4.reuse, R23, 0x2, P5 ;  /* 0x0000000416079211 */ /* 0x080fe400028f1417 */
[----:B------:R-:W-:Y:S02]  /*161c0*/  @!P3 LEA.HI.X R11, R21, R4, R5, 0x2, P4 ;  /* 0x00000004150bb211 */ /* 0x000fe400020f1405 */
[----:B------:R-:W-:-:S02]  /*161d0*/  IADD3 R21, R238, 0xf0, RZ ;  /* 0x000000f0ee157810 */ /* 0x000fc40007ffe0ff */
[----:B------:R-:W-:Y:S01]  /*161e0*/  @!P0 LEA R2, P4, R20, R0, 0x2 ;  /* 0x0000000014028211 */ /* 0x000fe200078810ff */
[----:B------:R1:W-:Y:S01]  /*161f0*/  @!P3 ST.E.64 [R10.64], R110 ;  /* 0x0000006e0a00b985 */ /* 0x0003e2000c101b06 */
[----:B------:R-:W-:-:S03]  /*16200*/  SHF.R.S32.HI R21, RZ, 0x1f, R21 ;  /* 0x0000001fff157819 */ /* 0x000fc60000011415 */
[----:B------:R1:W-:Y:S01]  /*16210*/  @!P2 ST.E.64 [R8.64], R106 ;  /* 0x0000006a0800a985 */ /* 0x0003e2000c101b06 */
[----:B------:R-:W-:Y:S02]  /*16220*/  @!P0 LEA.HI.X R3, R20, R4, R21, 0x2, P4 ;  /* 0x0000000414038211 */ /* 0x000fe400020f1415 */
[----:B------:R-:W-:Y:S01]  /*16230*/  IADD3 R20, R238, 0xf8, RZ ;  /* 0x000000f8ee147810 */ /* 0x000fe20007ffe0ff */
[----:B------:R1:W-:Y:S04]  /*16240*/  @!P1 ST.E.64 [R6.64], R102 ;  /* 0x0000006606009985 */ /* 0x0003e8000c101b06 */
[----:B------:R1:W-:Y:S01]  /*16250*/  @!P0 ST.E.64 [R2.64], R90 ;  /* 0x0000005a02008985 */ /* 0x0003e2000c101b06 */
[----:B------:R-:W-:-:S13]  /*16260*/  ISETP.GE.AND P0, PT, R20, c[0x0][0x3c8], PT ;  /* 0x0000f20014007a0c */ /* 0x000fda0003f06270 */
[----:B------:R-:W-:Y:S05]  /*16270*/  @P0 BRA `(.L_x_4318) ;  /* 0x00000f8000000947 */ /* 0x000fea0003800000 */
[----:B------:R-:W-:Y:S02]  /*16280*/  IADD3 R21, R238, 0xf8, RZ ;  /* 0x000000f8ee157810 */ /* 0x000fe40007ffe0ff */
[----:B-1----:R-:W-:Y:S02]  /*16290*/  LEA R2, P0, R20, R0, 0x2 ;  /* 0x0000000014027211 */ /* 0x002fe400078010ff */
[----:B------:R-:W-:-:S04]  /*162a0*/  SHF.R.S32.HI R21, RZ, 0x1f, R21 ;  /* 0x0000001fff157819 */ /* 0x000fc80000011415 */
[----:B------:R-:W-:-:S05]  /*162b0*/  LEA.HI.X R3, R20, R4, R21, 0x2, P0 ;  /* 0x0000000414037211 */ /* 0x000fca00000f1415 */
[----:B------:R1:W-:Y:S01]  /*162c0*/  ST.E.64 [R2.64], R78 ;  /* 0x0000004e02007985 */ /* 0x0003e2000c101b06 */
[----:B------:R-:W-:Y:S05]  /*162d0*/  BRA `(.L_x_4318) ;  /* 0x00000f2000007947 */ /* 0x000fea0003800000 */
.L_x_4303:
        /* <DEDUP_REMOVED lines=9> */
[----:B-1----:R-:W-:Y:S02]  /*16370*/  @P0 IMAD.WIDE R4, R247, R4, c[0x0][0x508] ;  /* 0x00014200f7040625 */ /* 0x002fe400078e0204 */
[----:B------:R1:W5:Y:S04]  /*16380*/  @P2 LDG.E R0, [R2.64] ;  /* 0x0000000602002981 */ /* 0x000368000c1e1900 */
        /* <DEDUP_REMOVED lines=8> */
.L_x_4324:
        /* <DEDUP_REMOVED lines=8> */
[----:B------:R-:W-:Y:S01]  /*16490*/  IMAD R2, R17, c[0x0][0x4e8], RZ ;  /* 0x00013a0011027a24 */ /* 0x000fe200078e02ff */
[----:B------:R-:W-:-:S04]  /*164a0*/  IADD3 R12, R243, R4, RZ ;  /* 0x00000004f30c7210 */ /* 0x000fc80007ffe0ff */
        /* <DEDUP_REMOVED lines=47> */
.L_x_4326:
[----:B------:R-:W-:Y:S05]  /*167a0*/  BSYNC B0 ;  /* 0x0000000000007941 */ /* 0x000fea0003800000 */
.L_x_4325:
[----:B------:R-:W-:-:S13]  /*167b0*/  ISETP.GT.AND P0, PT, R16, 0x1, PT ;  /* 0x000000011000780c */ /* 0x000fda0003f04270 */
[----:B------:R-:W-:Y:S05]  /*167c0*/  @P0 BRA `(.L_x_4318) ;  /* 0x00000a3000000947 */ /* 0x000fea0003800000 */
[----:B-1----:R-:W2:Y:S04]  /*167d0*/  LDL.LU R2, [R1+0x18] ;  /* 0x0000180001027983 */ /* 0x002ea80000300800 */
[----:B------:R-:W3:Y:S01]  /*167e0*/  LDL R6, [R1+0x50] ;  /* 0x0000500001067983 */ /* 0x000ee20000100800 */
[----:B------:R-:W-:-:S03]  /*167f0*/  MOV R4, c[0x0][0x4e8] ;  /* 0x00013a0000047a02 */ /* 0x000fc60000000f00 */
[----:B------:R-:W1:Y:S01]  /*16800*/  S2R R11, SR_TID.X ;  /* 0x00000000000b7919 */ /* 0x000e620000002100 */
[----:B------:R-:W-:Y:S01]  /*16810*/  ISETP.NE.AND P0, PT, R4, 0x1, PT ;  /* 0x000000010400780c */ /* 0x000fe20003f05270 */
[----:B------:R-:W-:Y:S01]  /*16820*/  IMAD.WIDE.U32 R4, R0, c[0x0][0x3a0], RZ ;  /* 0x0000e80000047a25 */ /* 0x000fe200078e00ff */
[----:B-1----:R-:W-:-:S04]  /*16830*/  SHF.R.S32.HI R10, RZ, 0x1f, R11 ;  /* 0x0000001fff0a7819 */ /* 0x002fc8000001140b */
[----:B------:R-:W-:-:S04]  /*16840*/  LEA.HI R10, R10, R11, RZ, 0x3 ;  /* 0x0000000b0a0a7211 */ /* 0x000fc800078f18ff */
[----:B------:R-:W-:-:S04]  /*16850*/  SHF.R.S32.HI R10, RZ, 0x3, R10 ;  /* 0x00000003ff0a7819 */ /* 0x000fc8000001140a */
[----:B------:R-:W-:Y:S02]  /*16860*/  IADD3 R14, R10, R243, RZ ;  /* 0x000000f30a0e7210 */ /* 0x000fe40007ffe0ff */
[----:B--2---:R-:W-:Y:S01]  /*16870*/  MOV R8, R2 ;  /* 0x0000000200087202 */ /* 0x004fe20000000f00 */
[----:B------:R-:W-:-:S04]  /*16880*/  IMAD R2, R13, c[0x0][0x3a0], RZ ;  /* 0x0000e8000d027a24 */ /* 0x000fc800078e02ff */
[----:B------:R-:W-:Y:S01]  /*16890*/  IMAD R0, R0, c[0x0][0x3a4], R2 ;  /* 0x0000e90000007a24 */ /* 0x000fe200078e0202 */
[----:B---3--:R-:W-:Y:S01]  /*168a0*/  IADD3 R2, R6, R243, RZ ;  /* 0x000000f306027210 */ /* 0x008fe20007ffe0ff */
[----:B------:R-:W-:-:S03]  /*168b0*/  IMAD R6, R20, c[0x0][0x3f0], RZ ;  /* 0x0000fc0014067a24 */ /* 0x000fc600078e02ff */
[----:B------:R-:W-:Y:S01]  /*168c0*/  IADD3 R5, R5, R0, RZ ;  /* 0x0000000005057210 */ /* 0x000fe20007ffe0ff */
[----:B------:R-:W-:-:S04]  /*168d0*/  @P0 IMAD.HI.U32 R7, R2, c[0x0][0x4ec], RZ ;  /* 0x00013b0002070a27 */ /* 0x000fc800078e00ff */
[----:B------:R-:W-:-:S04]  /*168e0*/  IMAD.WIDE.U32 R4, R8, c[0x0][0x3e8], R4 ;  /* 0x0000fa0008047a25 */ /* 0x000fc800078e0004 */
        /* <DEDUP_REMOVED lines=23> */
.L_x_4382:
[----:B------:R-:W-:Y:S05]  /*16a60*/  BRA.DIV ~URZ, `(.L_x_4328) ;  /* 0x000024e27f007947 */ /* 0x000fea000b800000 */
[----:B------:R3:W4:Y:S02]  /*16a70*/  SHFL.IDX PT, R0, R15, RZ, 0x181f ;  /* 0x00181fff0f007589 */ /* 0x00072400000e0000 */
.L_x_4383:
        /* <DEDUP_REMOVED lines=27> */
.L_x_4330:
[----:B------:R-:W-:Y:S05]  /*16c30*/  BSYNC B0 ;  /* 0x0000000000007941 */ /* 0x000fea0003800000 */
.L_x_4329:
[----:B------:R-:W-:Y:S05]  /*16c40*/  BRA.DIV ~URZ, `(.L_x_4331) ;  /* 0x000023627f007947 */ /* 0x000fea000b800000 */
[----:B--2---:R2:W1:Y:S04]  /*16c50*/  SHFL.IDX PT, R4, R12, 0x1, 0x181f ;  /* 0x00381f000c047f89 */ /* 0x00446800000e0000 */
[----:B----4-:R2:W4:Y:S02]  /*16c60*/  SHFL.IDX PT, R0, R15, 0x1, 0x181f ;  /* 0x00381f000f007f89 */ /* 0x01052400000e0000 */
.L_x_4384:
        /* <DEDUP_REMOVED lines=27> */
.L_x_4333:
[----:B------:R-:W-:Y:S05]  /*16e20*/  BSYNC B0 ;  /* 0x0000000000007941 */ /* 0x000fea0003800000 */
.L_x_4332:
[----:B------:R-:W-:Y:S05]  /*16e30*/  BRA.DIV ~URZ, `(.L_x_4334) ;  /* 0x000022327f007947 */ /* 0x000fea000b800000 */
[----:B-1----:R1:W2:Y:S02]  /*16e40*/  SHFL.IDX PT, R4, R12, 0x2, 0x181f ;  /* 0x00581f000c047f89 */ /* 0x0022a400000e0000 */
.L_x_4385:
[----:B------:R-:W-:Y:S05]  /*16e50*/  BRA.DIV ~URZ, `(.L_x_4335) ;  /* 0x000022827f007947 */ /* 0x000fea000b800000 */
[----:B----4-:R4:W1:Y:S02]  /*16e60*/  SHFL.IDX PT, R0, R15, 0x2, 0x181f ;  /* 0x00581f000f007f89 */ /* 0x01086400000e0000 */
.L_x_4386:
        /* <DEDUP_REMOVED lines=27> */
.L_x_4337:
[----:B------:R-:W-:Y:S05]  /*17020*/  BSYNC B0 ;  /* 0x0000000000007941 */ /* 0x000fea0003800000 */
.L_x_4336:
[----:B------:R-:W-:Y:S05]  /*17030*/  BRA.DIV ~URZ, `(.L_x_4338) ;  /* 0x000021027f007947 */ /* 0x000fea000b800000 */
[----:B--2---:R2:W3:Y:S04]  /*17040*/  SHFL.IDX PT, R4, R12, 0x3, 0x181f ;  /* 0x00781f000c047f89 */ /* 0x0044e800000e0000 */
[----:B-1----:R2:W1:Y:S02]  /*17050*/  SHFL.IDX PT, R0, R15, 0x3, 0x181f ;  /* 0x00781f000f007f89 */ /* 0x00246400000e0000 */
.L_x_4387:
[----:B------:R-:W-:-:S04]  /*17060*/  IADD3 R14, R14, 0x60, RZ ;  /* 0x000000600e0e7810 */ /* 0x000fc80007ffe0ff */
[----:B------:R-:W-:-:S13]  /*17070*/  ISETP.GE.AND P0, PT, R14, R13, PT ;  /* 0x0000000d0e00720c */ /* 0x000fda0003f06270 */
[----:B------:R-:W-:Y:S05]  /*17080*/  @P0 BRA `(.L_x_4318) ;  /* 0x0000017000000947 */ /* 0x000fea0003800000 */
[----:B------:R-:W5:Y:S04]  /*17090*/  LDL.64 R2, [R1] ;  /* 0x0000000001027983 */ /* 0x000f680000100a00 */
        /* <DEDUP_REMOVED lines=22> */
.L_x_4318:
[----:B------:R-:W-:Y:S05]  /*17200*/  BSYNC B1 ;  /* 0x0000000000017941 */ /* 0x000fea0003800000 */
.L_x_4302:
[----:B------:R-:W-:-:S13]  /*17210*/  ISETP.NE.AND P0, PT, RZ, UR5, PT ;  /* 0x00000005ff007c0c */ /* 0x000fda000bf05270 */
[----:B------:R-:W-:Y:S01]  /*17220*/  @P0 WARPSYNC 0xffffffff ;  /* 0xffffffff00000948 */ /* 0x000fe20003800000 */
[----:B------:R-:W-:Y:S06]  /*17230*/  @P0 BAR.SYNC.DEFER_BLOCKING 0x5, 0x100 ;  /* 0x0144000000000b1d */ /* 0x000fec0000010000 */
[----:B------:R-:W2:Y:S04]  /*17240*/  @P0 LDS.128 R244, [0x20100] ;  /* 0x02010000fff40984 */ /* 0x000ea80000000c00 */
[----:B------:R-:W-:Y:S06]  /*17250*/  @P0 BAR.ARV 0x4, 0x100 ;  /* 0x0104000000000b1d */ /* 0x000fec0000002000 */
[----:B------:R-:W-:Y:S05]  /*17260*/  @P0 BRA `(.L_x_4339) ;  /* 0x00000f6000000947 */ /* 0x000fea0003800000 */
[----:B-1--4-:R-:W1:Y:S01]  /*17270*/  S2R R0, SR_TID.X ;  /* 0x0000000000007919 */ /* 0x012e620000002100 */
[----:B------:R-:W-:Y:S01]  /*17280*/  IMAD.MOV.U32 R7, RZ, RZ, RZ ;  /* 0x000000ffff077224 */ /* 0x000fe200078e00ff */
[----:B-12---:R-:W-:-:S04]  /*17290*/  LOP3.LUT R14, R0, 0x1f, RZ, 0xc0, !PT ;  /* 0x0000001f000e7812 */ /* 0x006fc800078ec0ff */
[----:B------:R-:W-:Y:S01]  /*172a0*/  ISETP.NE.AND P6, PT, R14, 0x1f, PT ;  /* 0x0000001f0e00780c */ /* 0x000fe20003fc5270 */
[----:B------:R-:W-:Y:S10]  /*172b0*/  BRA.DIV ~URZ, `(.L_x_4340) ;  /* 0x00001f427f007947 */ /* 0x000ff4000b800000 */
[----:B------:R1:W2:Y:S02]  /*172c0*/  SHFL.IDX PT, R9, R114, RZ, 0x1f ;  /* 0x00001fff72097589 */ /* 0x0002a400000e0000 */
.L_x_4388:
[----:B------:R-:W-:Y:S05]  /*172d0*/  BRA.DIV ~URZ, `(.L_x_4341) ;  /* 0x00001f927f007947 */ /* 0x000fea000b800000 */
[----:B------:R4:W1:Y:S02]  /*172e0*/  SHFL.IDX PT, R8, R114, 0x1, 0x1f ;  /* 0x00201f0072087f89 */ /* 0x00086400000e0000 */
.L_x_4389:
[----:B------:R-:W-:Y:S02]  /*172f0*/  IMAD.IADD R0, R247, 0x1, R14 ;  /* 0x00000001f7007824 */ /* 0x000fe400078e020e */
[----:B---3--:R-:W-:-:S03]  /*17300*/  IMAD.MOV.U32 R6, RZ, RZ, RZ ;  /* 0x000000ffff067224 */ /* 0x008fc600078e00ff */
[----:B------:R-:W-:-:S13]  /*17310*/  ISETP.GE.OR P0, PT, R0, c[0x0][0x53c], !P6 ;  /* 0x00014f0000007a0c */ /* 0x000fda0007706670 */
[----:B------:R-:W-:Y:S01]  /*17320*/  @!P0 IMAD.MOV.U32 R2, RZ, RZ, 0x4 ;  /* 0x00000004ff028424 */ /* 0x000fe200078e00ff */
[----:B------:R-:W-:-:S03]  /*17330*/  @!P0 MOV R3, 0x4 ;  /* 0x0000000400038802 */ /* 0x000fc60000000f00 */
[----:B------:R-:W-:-:S04]  /*17340*/  @!P0 IMAD.WIDE R4, R0, R2, c[0x0][0x580] ;  /* 0x0001600000048625 */ /* 0x000fc800078e0202 */
[----:B------:R-:W-:Y:S01]  /*17350*/  @!P0 IMAD.WIDE R2, R0, R3, c[0x0][0x578] ;  /* 0x00015e0000028625 */ /* 0x000fe200078e0203 */
[----:B------:R-:W3:Y:S04]  /*17360*/  @!P0 LDG.E R6, [R4.64] ;  /* 0x0000000604068981 */ /* 0x000ee8000c1e1900 */
[----:B------:R-:W3:Y:S01]  /*17370*/  @!P0 LDG.E R7, [R2.64] ;  /* 0x0000000602078981 */ /* 0x000ee2000c1e1900 */
[C---:B------:R-:W-:Y:S02]  /*17380*/  ISETP.GE.U32.AND P4, PT, R14.reuse, 0x10, PT ;  /* 0x000000100e00780c */ /* 0x040fe40003f86070 */
[C---:B------:R-:W-:Y:S02]  /*17390*/  ISETP.GE.U32.AND P3, PT, R14.reuse, 0x8, PT ;  /* 0x000000080e00780c */ /* 0x040fe40003f66070 */
[----:B------:R-:W-:-:S02]  /*173a0*/  ISETP.GE.U32.AND P2, PT, R14, 0x4, PT ;  /* 0x000000040e00780c */ /* 0x000fc40003f46070 */
[C---:B------:R-:W-:Y:S02]  /*173b0*/  ISETP.GE.U32.AND P1, PT, R14.reuse, 0x2, PT ;  /* 0x000000020e00780c */ /* 0x040fe40003f26070 */
[----:B------:R-:W-:Y:S02]  /*173c0*/  ISETP.NE.AND P5, PT, R14, RZ, PT ;  /* 0x000000ff0e00720c */ /* 0x000fe40003fa5270 */
[----:B------:R-:W-:Y:S01]  /*173d0*/  MOV R13, RZ ;  /* 0x000000ff000d7202 */ /* 0x000fe20000000f00 */
[----:B---3--:R-:W-:Y:S01]  /*173e0*/  IMAD R0, R7, R6, RZ ;  /* 0x0000000607007224 */ /* 0x008fe200078e02ff */
[----:B------:R-:W-:Y:S07]  /*173f0*/  BRA.DIV ~URZ, `(.L_x_4342) ;  /* 0x00001ee27f007947 */ /* 0x000fee000b800000 */
[----:B------:R3:W4:Y:S02]  /*17400*/  SHFL.UP PT, R4, R0, 0x1, RZ ;  /* 0x0420000000047989 */ /* 0x00072400000e00ff */
.L_x_4390:
        /* <DEDUP_REMOVED lines=16> */
.L_x_4391:
[----:B----4-:R-:W-:Y:S01]  /*17510*/  IMAD R0, R0, c[0x0][0x538], RZ ;  /* 0x00014e0000007a24 */ /* 0x010fe200078e02ff */
[----:B------:R-:W-:Y:S04]  /*17520*/  BSSY B1, `(.L_x_4344) ;  /* 0x00000c5000017945 */ /* 0x000fe80003800000 */
[----:B-1----:R-:W-:-:S04]  /*17530*/  IADD3 R8, R0, R8, RZ ;  /* 0x0000000800087210 */ /* 0x002fc80007ffe0ff */
[----:B--2---:R-:W-:-:S13]  /*17540*/  ISETP.GT.AND P0, PT, R8, R9, PT ;  /* 0x000000090800720c */ /* 0x004fda0003f04270 */
[----:B------:R-:W-:Y:S05]  /*17550*/  @P0 BRA `(.L_x_4345) ;  /* 0x0000024000000947 */ /* 0x000fea0003800000 */
.L_x_4349:
        /* <DEDUP_REMOVED lines=9> */
[----:B---3--:R-:W-:-:S04]  /*175f0*/  @!P0 IMAD.WIDE R4, R0, R2, c[0x0][0x580] ;  /* 0x0001600000048625 */ /* 0x008fc800078e0202 */
[----:B------:R-:W-:Y:S01]  /*17600*/  @!P0 IMAD.WIDE R2, R0, R3, c[0x0][0x578] ;  /* 0x00015e0000028625 */ /* 0x000fe200078e0203 */
[----:B------:R-:W2:Y:S04]  /*17610*/  @!P0 LDG.E R6, [R4.64] ;  /* 0x0000000604068981 */ /* 0x000ea8000c1e1900 */
[----:B------:R-:W2:Y:S02]  /*17620*/  @!P0 LDG.E R7, [R2.64] ;  /* 0x0000000602078981 */ /* 0x000ea4000c1e1900 */
[----:B--2---:R-:W-:Y:S01]  /*17630*/  IMAD R0, R7, R6, RZ ;  /* 0x0000000607007224 */ /* 0x004fe200078e02ff */
[----:B------:R-:W-:Y:S05]  /*17640*/  BRA.DIV ~URZ, `(.L_x_4347) ;  /* 0x00001e727f007947 */ /* 0x000fea000b800000 */
[----:B------:R1:W2:Y:S02]  /*17650*/  SHFL.UP PT, R2, R0, 0x1, RZ ;  /* 0x0420000000027989 */ /* 0x0002a400000e00ff */
.L_x_4392:
        /* <DEDUP_REMOVED lines=16> */
.L_x_4393:
[----:B--2---:R-:W-:-:S05]  /*17760*/  IMAD R0, R0, c[0x0][0x538], RZ ;  /* 0x00014e0000007a24 */ /* 0x004fca00078e02ff */
[----:B------:R-:W-:-:S04]  /*17770*/  IADD3 R8, R0, R8, RZ ;  /* 0x0000000800087210 */ /* 0x000fc80007ffe0ff */
[----:B------:R-:W-:-:S13]  /*17780*/  ISETP.GT.AND P0, PT, R8, R9, PT ;  /* 0x000000090800720c */ /* 0x000fda0003f04270 */
[----:B-1----:R-:W-:Y:S05]  /*17790*/  @!P0 BRA `(.L_x_4349) ;  /* 0xfffffdc000008947 */ /* 0x002fea000383ffff */
.L_x_4345:
[----:B------:R-:W-:-:S05]  /*177a0*/  IADD3 R11, -R0, R8, RZ ;  /* 0x00000008000b7210 */ /* 0x000fca0007ffe1ff */
[----:B------:R-:W-:-:S05]  /*177b0*/  IMAD R0, R4, c[0x0][0x538], R11 ;  /* 0x00014e0004007a24 */ /* 0x000fca00078e020b */
[----:B------:R-:W-:Y:S01]  /*177c0*/  ISETP.GT.AND P0, PT, R0, R9, PT ;  /* 0x000000090000720c */ /* 0x000fe20003f04270 */
[----:B------:R-:W-:-:S12]  /*177d0*/  BRA.DIV ~URZ, `(.L_x_4350) ;  /* 0x00001ed27f007947 */ /* 0x000fd8000b800000 */
[----:B------:R-:W-:-:S04]  /*177e0*/  VOTE.ANY R12, PT, !P0 ;  /* 0x00000000000c7806 */ /* 0x000fc800040e0100 */
.L_x_4394:
[----:B------:R-:W1:Y:S02]  /*177f0*/  POPC R8, R12 ;  /* 0x0000000c00087309 */ /* 0x000e640000000000 */
[----:B-1----:R-:W-:Y:S01]  /*17800*/  IADD3 R247, R8, R247, RZ ;  /* 0x000000f708f77210 */ /* 0x002fe20007ffe0ff */
[----:B------:R-:W-:Y:S05]  /*17810*/  BRA.DIV ~URZ, `(.L_x_4351) ;  /* 0x00001ee27f007947 */ /* 0x000fea000b800000 */
[----:B------:R1:W2:Y:S04]  /*17820*/  SHFL.IDX PT, R10, R6, R8, 0x1f ;  /* 0x00001f08060a7589 */ /* 0x0002a800000e0000 */
[----:B------:R1:W4:Y:S02]  /*17830*/  SHFL.IDX PT, R7, R7, R8, 0x1f ;  /* 0x00001f0807077589 */ /* 0x00032400000e0000 */
.L_x_4395:
[----:B------:R-:W-:Y:S01]  /*17840*/  ISETP.NE.AND P0, PT, R12, RZ, PT ;  /* 0x000000ff0c00720c */ /* 0x000fe20003f05270 */
[----:B------:R-:W-:-:S12]  /*17850*/  BSSY B0, `(.L_x_4352) ;  /* 0x0000005000007945 */ /* 0x000fd80003800000 */
[----:B------:R-:W-:Y:S05]  /*17860*/  @!P0 BRA `(.L_x_4353) ;  /* 0x0000003000008947 */ /* 0x000fea0003800000 */
[----:B------:R-:W-:Y:S01]  /*17870*/  IADD3 R3, R8, -0x1, RZ ;  /* 0xffffffff08037810 */ /* 0x000fe20007ffe0ff */
[----:B------:R-:W-:Y:S05]  /*17880*/  BRA.DIV ~URZ, `(.L_x_4354) ;  /* 0x00001f427f007947 */ /* 0x000fea000b800000 */
[----:B------:R1:W3:Y:S02]  /*17890*/  SHFL.IDX PT, R13, R4, R3, 0x1f ;  /* 0x00001f03040d7589 */ /* 0x0002e400000e0000 */
.L_x_4353:
[----:B------:R-:W-:Y:S05]  /*178a0*/  BSYNC B0 ;  /* 0x0000000000007941 */ /* 0x000fea0003800000 */
.L_x_4352:
[----:B----4-:R-:W-:Y:S01]  /*178b0*/  ISETP.NE.AND P0, PT, R7, 0x1, PT ;  /* 0x000000010700780c */ /* 0x010fe20003f05270 */
[----:B---3--:R-:W-:Y:S01]  /*178c0*/  IMAD R244, R13, c[0x0][0x538], R11 ;  /* 0x00014e000df47a24 */ /* 0x008fe200078e020b */
[----:B------:R-:W-:Y:S04]  /*178d0*/  BSSY B0, `(.L_x_4355) ;  /* 0x0000082000007945 */ /* 0x000fe80003800000 */
[----:B-1----:R-:W-:-:S07]  /*178e0*/  IADD3 R8, -R244, R9, RZ ;  /* 0x00000009f4087210 */ /* 0x002fce0007ffe1ff */
[----:B------:R-:W-:Y:S05]  /*178f0*/  @!P0 BRA `(.L_x_4356) ;  /* 0x000003d000008947 */ /* 0x000fea0003800000 */
[-C--:B--2---:R-:W-:Y:S02]  /*17900*/  IABS R2, R10.reuse ;  /* 0x0000000a00027213 */ /* 0x084fe40000000000 */
[----:B------:R-:W-:Y:S02]  /*17910*/  IABS R9, R10 ;  /* 0x0000000a00097213 */ /* 0x000fe40000000000 */
[----:B------:R-:W1:Y:S08]  /*17920*/  I2F.RP R0, R2 ;  /* 0x0000000200007306 */ /* 0x000e700000209400 */
        /* <DEDUP_REMOVED lines=58> */
.L_x_4356:
        /* <DEDUP_REMOVED lines=66> */
.L_x_4357:
[----:B------:R-:W-:Y:S05]  /*180f0*/  BSYNC B0 ;  /* 0x0000000000007941 */ /* 0x000fea0003800000 */
.L_x_4355:
[----:B------:R-:W-:-:S04]  /*18100*/  LOP3.LUT R2, RZ, R2, RZ, 0x33, !PT ;  /* 0x00000002ff027212 */ /* 0x000fc800078e33ff */
[----:B------:R-:W-:Y:S01]  /*18110*/  IADD3 R245, R2, R10, RZ ;  /* 0x0000000a02f57210 */ /* 0x000fe20007ffe0ff */
[----:B------:R-:W-:Y:S05]  /*18120*/  BRA `(.L_x_4358) ;  /* 0x0000004000007947 */ /* 0x000fea0003800000 */
.L_x_4346:
[----:B------:R-:W-:Y:S01]  /*18130*/  IMAD.MOV.U32 R244, RZ, RZ, R9 ;  /* 0x000000fffff47224 */ /* 0x000fe200078e0009 */
[----:B------:R-:W-:Y:S01]  /*18140*/  MOV R246, RZ ;  /* 0x000000ff00f67202 */ /* 0x000fe20000000f00 */
[----:B------:R-:W-:Y:S01]  /*18150*/  IMAD.MOV.U32 R245, RZ, RZ, RZ ;  /* 0x000000fffff57224 */ /* 0x000fe200078e00ff */
[----:B------:R-:W-:Y:S02]  /*18160*/  MOV R247, c[0x0][0x53c] ;  /* 0x00014f0000f77a02 */ /* 0x000fe40000000f00 */
.L_x_4358:
[----:B------:R-:W-:Y:S05]  /*18170*/  BSYNC B1 ;  /* 0x0000000000017941 */ /* 0x000fea0003800000 */
.L_x_4344:
[----:B------:R-:W-:Y:S01]  /*18180*/  WARPSYNC 0xffffffff ;  /* 0xffffffff00007948 */ /* 0x000fe20003800000 */
[----:B------:R-:W-:Y:S01]  /*18190*/  BAR.SYNC.DEFER_BLOCKING 0x4, 0x100 ;  /* 0x0104000000007b1d */ /* 0x000fe20000010000 */
[----:B------:R-:W-:-:S13]  /*181a0*/  ISETP.NE.AND P0, PT, R14, RZ, PT ;  /* 0x000000ff0e00720c */ /* 0x000fda0003f05270 */
[----:B------:R1:W-:Y:S04]  /*181b0*/  @!P0 STS.128 [0x20100], R244 ;  /* 0x020100f4ff008388 */ /* 0x0003e80000000c00 */
[----:B------:R-:W-:Y:S06]  /*181c0*/  BAR.ARV 0x5, 0x100 ;  /* 0x0144000000007b1d */ /* 0x000fec0000002000 */
.L_x_4339:
[----:B--2---:R-:W-:-:S13]  /*181d0*/  ISETP.GE.AND P0, PT, R247, c[0x0][0x53c], PT ;  /* 0x00014f00f7007a0c */ /* 0x004fda0003f06270 */
[----:B-1-34-:R-:W-:Y:S01]  /*181e0*/  @P0 CALL.REL.NOINC `(.L_x_4359) ;  /* 0x0000001000000944 */ /* 0x01afe20003c00000 */
[----:B------:R-:W-:Y:S05]  /*181f0*/  BRA `(.L_x_4360) ;  /* 0xfffe985000007947 */ /* 0x000fea000383ffff */
.L_x_4359:
[----:B------:R-:W-:Y:S05]  /*18200*/  EXIT ;  /* 0x000000000000794d */ /* 0x000fea0003800000 */
.L_x_4220:
[----:B------:R-:W-:Y:S01]  /*18210*/  IMAD.MOV.U32 R0, RZ, RZ, R5 ;  /* 0x000000ffff007224 */ /* 0x000fe200078e0005 */
[----:B------:R-:W-:Y:S02]  /*18220*/  MOV R2, 0x1 ;  /* 0x0000000100027802 */ /* 0x000fe40000000f00 */
[----:B------:R-:W-:Y:S02]  /*18230*/  MOV R3, 0x18250 ;  /* 0x0001825000037802 */ /* 0x000fe40000000f00 */
[----:B-1----:R-:W-:Y:S05]  /*18240*/  CALL.REL.NOINC `($__internal_88_$__cuda_sm70_shflsync_up_p) ;  /* 0x0000168000007944 */ /* 0x002fea0003c00000 */
[----:B------:R-:W-:Y:S01]  /*18250*/  MOV R0, R4 ;  /* 0x0000000400007202 */ /* 0x000fe20000000f00 */
[----:B------:R-:W-:Y:S05]  /*18260*/  BRA `(.L_x_4361) ;  /* 0xfffe81d000007947 */ /* 0x000fea000383ffff */
.L_x_4221:
[----:B------:R-:W-:Y:S01]  /*18270*/  IMAD.MOV.U32 R0, RZ, RZ, R5 ;  /* 0x000000ffff007224 */ /* 0x000fe200078e0005 */
[----:B------:R-:W-:Y:S02]  /*18280*/  MOV R2, 0x2 ;  /* 0x0000000200027802 */ /* 0x000fe40000000f00 */
[----:B------:R-:W-:Y:S02]  /*18290*/  MOV R3, 0x182b0 ;  /* 0x000182b000037802 */ /* 0x000fe40000000f00 */
[----:B-1----:R-:W-:Y:S05]  /*182a0*/  CALL.REL.NOINC `($__internal_88_$__cuda_sm70_shflsync_up_p) ;  /* 0x0000162000007944 */ /* 0x002fea0003c00000 */
[----:B------:R-:W-:Y:S01]  /*182b0*/  SEL R0, R4, RZ, P4 ;  /* 0x000000ff04007207 */ /* 0x000fe20002000000 */
[----:B------:R-:W-:Y:S01]  /*182c0*/  IMAD.MOV.U32 R2, RZ, RZ, 0x4 ;  /* 0x00000004ff027424 */ /* 0x000fe200078e00ff */
[----:B------:R-:W-:-:S03]  /*182d0*/  MOV R3, 0x18300 ;  /* 0x0001830000037802 */ /* 0x000fc60000000f00 */
[----:B------:R-:W-:Y:S02]  /*182e0*/  IMAD.IADD R0, R5, 0x1, R0 ;  /* 0x0000000105007824 */ /* 0x000fe400078e0200 */
[----:B------:R-:W-:Y:S05]  /*182f0*/  CALL.REL.NOINC `($__internal_88_$__cuda_sm70_shflsync_up_p) ;  /* 0x000015d000007944 */ /* 0x000fea0003c00000 */
        /* <DEDUP_REMOVED lines=13> */
[----:B------:R-:W-:Y:S01]  /*183d0*/  IMAD.IADD R4, R0, 0x1, R4 ;  /* 0x0000000100047824 */ /* 0x000fe200078e0204 */
[----:B------:R-:W-:-:S03]  /*183e0*/  MOV R0, 0x1f ;  /* 0x0000001f00007802 */ /* 0x000fc60000000f00 */
[----:B------:R-:W-:Y:S02]  /*183f0*/  IMAD.MOV.U32 R5, RZ, RZ, R4 ;  /* 0x000000ffff057224 */ /* 0x000fe400078e0004 */
[----:B------:R-:W-:Y:S05]  /*18400*/  CALL.REL.NOINC `($__internal_87_$__cuda_sm70_shflsync_idx_p) ;  /* 0x0000147000007944 */ /* 0x000fea0003c00000 */
[----:B------:R-:W-:Y:S05]  /*18410*/  BRA `(.L_x_4362) ;  /* 0xfffe812000007947 */ /* 0x000fea000383ffff */
.L_x_4223:
[----:B------:R-:W-:Y:S02]  /*18420*/  SEL R0, RZ, 0x1, P0 ;  /* 0x00000001ff007807 */ /* 0x000fe40000000000 */
[----:B------:R-:W-:Y:S02]  /*18430*/  MOV R2, 0x18450 ;  /* 0x0001845000027802 */ /* 0x000fe40000000f00 */
[----:B-1----:R-:W-:Y:S05]  /*18440*/  CALL.REL.NOINC `($__internal_89_$__cuda_sm70_votesync_ballot) ;  /* 0x000014f000007944 */ /* 0x002fea0003c00000 */
[----:B------:R-:W-:Y:S01]  /*18450*/  MOV R10, R0 ;  /* 0x00000000000a7202 */ /* 0x000fe20000000f00 */
[----:B------:R-:W-:Y:S05]  /*18460*/  BRA `(.L_x_4363) ;  /* 0xfffe816000007947 */ /* 0x000fea000383ffff */
.L_x_4224:
[----:B------:R-:W-:Y:S01]  /*18470*/  IMAD.MOV.U32 R5, RZ, RZ, R9 ;  /* 0x000000ffff057224 */ /* 0x000fe200078e0009 */
[----:B------:R-:W-:Y:S01]  /*18480*/  MOV R3, R7 ;  /* 0x0000000700037202 */ /* 0x000fe20000000f00 */
[----:B------:R-:W-:Y:S01]  /*18490*/  IMAD.MOV.U32 R0, RZ, RZ, 0x1f ;  /* 0x0000001fff007424 */ /* 0x000fe200078e00ff */
[----:B------:R-:W-:Y:S02]  /*184a0*/  MOV R2, 0x184c0 ;  /* 0x000184c000027802 */ /* 0x000fe40000000f00 */
[----:B------:R-:W-:Y:S05]  /*184b0*/  CALL.REL.NOINC `($__internal_87_$__cuda_sm70_shflsync_idx_p) ;  /* 0x000013c000007944 */ /* 0x000fea0003c00000 */
[----:B------:R-:W-:Y:S01]  /*184c0*/  IMAD.MOV.U32 R245, RZ, RZ, R0 ;  /* 0x000000fffff57224 */ /* 0x000fe200078e0000 */
[----:B------:R-:W-:Y:S01]  /*184d0*/  MOV R5, R8 ;  /* 0x0000000800057202 */ /* 0x000fe20000000f00 */
[----:B------:R-:W-:Y:S01]  /*184e0*/  IMAD.MOV.U32 R6, RZ, RZ, RZ ;  /* 0x000000ffff067224 */ /* 0x000fe200078e00ff */
[----:B------:R-:W-:Y:S01]  /*184f0*/  MOV R3, R7 ;  /* 0x0000000700037202 */ /* 0x000fe20000000f00 */
[----:B------:R-:W-:Y:S01]  /*18500*/  IMAD.MOV.U32 R0, RZ, RZ, 0x1f ;  /* 0x0000001fff007424 */ /* 0x000fe200078e00ff */
[----:B------:R-:W-:-:S02]  /*18510*/  MOV R2, 0x18530 ;  /* 0x0001853000027802 */ /* 0x000fc40000000f00 */
[----:B------:R-:W-:Y:S05]  /*18520*/  CALL.REL.NOINC `($__internal_87_$__cuda_sm70_shflsync_idx_p) ;  /* 0x0000135000007944 */ /* 0x000fea0003c00000 */
[----:B------:R-:W-:Y:S01]  /*18530*/  MOV R9, R0 ;  /* 0x0000000000097202 */ /* 0x000fe20000000f00 */
[----:B------:R-:W-:Y:S05]  /*18540*/  BRA `(.L_x_4364) ;  /* 0xfffe80e000007947 */ /* 0x000fea000383ffff */
.L_x_4227:
[----:B------:R-:W-:Y:S01]  /*18550*/  IMAD.MOV.U32 R5, RZ, RZ, R4 ;  /* 0x000000ffff057224 */ /* 0x000fe200078e0004 */
[----:B------:R-:W-:-:S02]  /*18560*/  MOV R0, 0x1f ;  /* 0x0000001f00007802 */ /* 0x000fc40000000f00 */
[----:B------:R-:W-:Y:S02]  /*18570*/  MOV R2, 0x18590 ;  /* 0x0001859000027802 */ /* 0x000fe40000000f00 */
[----:B-123--:R-:W-:Y:S05]  /*18580*/  CALL.REL.NOINC `($__internal_87_$__cuda_sm70_shflsync_idx_p) ;  /* 0x000012f000007944 */ /* 0x00efea0003c00000 */
[----:B------:R-:W-:Y:S01]  /*18590*/  MOV R6, R0 ;  /* 0x0000000000067202 */ /* 0x000fe20000000f00 */
[----:B------:R-:W-:Y:S05]  /*185a0*/  BRA `(.L_x_4226) ;  /* 0xfffe80e000007947 */ /* 0x000fea000383ffff */
.L_x_4246:
[----:B------:R-:W-:Y:S01]  /*185b0*/  IMAD.MOV.U32 R5, RZ, RZ, R14 ;  /* 0x000000ffff057224 */ /* 0x000fe200078e000e */
[----:B------:R-:W-:Y:S01]  /*185c0*/  MOV R3, RZ ;  /* 0x000000ff00037202 */ /* 0x000fe20000000f00 */
[----:B------:R-:W-:Y:S01]  /*185d0*/  IMAD.MOV.U32 R0, RZ, RZ, 0x181f ;  /* 0x0000181fff007424 */ /* 0x000fe200078e00ff */
[----:B------:R-:W-:Y:S02]  /*185e0*/  MOV R2, 0x18600 ;  /* 0x0001860000027802 */ /* 0x000fe40000000f00 */
[----:B------:R-:W-:Y:S05]  /*185f0*/  CALL.REL.NOINC `($__internal_87_$__cuda_sm70_shflsync_idx_p) ;  /* 0x0000128000007944 */ /* 0x000fea0003c00000 */
[----:B------:R-:W-:Y:S01]  /*18600*/  MOV R4, R0 ;  /* 0x0000000000047202 */ /* 0x000fe20000000f00 */
[----:B------:R-:W-:Y:S05]  /*18610*/  BRA `(.L_x_4365) ;  /* 0xfffea8a000007947 */ /* 0x000fea000383ffff */
.L_x_4247:
[----:B------:R-:W-:Y:S01]  /*18620*/  IMAD.MOV.U32 R5, RZ, RZ, R15 ;  /* 0x000000ffff057224 */ /* 0x000fe200078e000f */
[----:B------:R-:W-:Y:S01]  /*18630*/  MOV R3, RZ ;  /* 0x000000ff00037202 */ /* 0x000fe20000000f00 */
[----:B------:R-:W-:Y:S01]  /*18640*/  IMAD.MOV.U32 R0, RZ, RZ, 0x181f ;  /* 0x0000181fff007424 */ /* 0x000fe200078e00ff */
[----:B------:R-:W-:Y:S02]  /*18650*/  MOV R2, 0x18670 ;  /* 0x0001867000027802 */ /* 0x000fe40000000f00 */
[----:B-12---:R-:W-:Y:S05]  /*18660*/  CALL.REL.NOINC `($__internal_87_$__cuda_sm70_shflsync_idx_p) ;  /* 0x0000121000007944 */ /* 0x006fea0003c00000 */
[----:B------:R-:W-:Y:S05]  /*18670*/  BRA `(.L_x_4366) ;  /* 0xfffea86000007947 */ /* 0x000fea000383ffff */
.L_x_4250:
[----:B------:R-:W-:Y:S01]  /*18680*/  IMAD.MOV.U32 R5, RZ, RZ, R14 ;  /* 0x000000ffff057224 */ /* 0x000fe200078e000e */
[----:B---3--:R-:W-:Y:S01]  /*18690*/  MOV R3, 0x1 ;  /* 0x0000000100037802 */ /* 0x008fe20000000f00 */
[----:B----4-:R-:W-:Y:S01]  /*186a0*/  IMAD.MOV.U32 R0, RZ, RZ, 0x181f ;  /* 0x0000181fff007424 */ /* 0x010fe200078e00ff */
[----:B------:R-:W-:-:S02]  /*186b0*/  MOV R2, 0x186d0 ;  /* 0x000186d000027802 */ /* 0x000fc40000000f00 */
[----:B-12---:R-:W-:Y:S05]  /*186c0*/  CALL.REL.NOINC `($__internal_87_$__cuda_sm70_shflsync_idx_p) ;  /* 0x000011b000007944 */ /* 0x006fea0003c00000 */
[----:B------:R-:W-:Y:S01]  /*186d0*/  IMAD.MOV.U32 R4, RZ, RZ, R0 ;  /* 0x000000ffff047224 */ /* 0x000fe200078e0000 */
[----:B------:R-:W-:Y:S01]  /*186e0*/  MOV R3, 0x1 ;  /* 0x0000000100037802 */ /* 0x000fe20000000f00 */
[----:B------:R-:W-:Y:S01]  /*186f0*/  IMAD.MOV.U32 R5, RZ, RZ, R15 ;  /* 0x000000ffff057224 */ /* 0x000fe200078e000f */
[----:B------:R-:W-:-:S02]  /*18700*/  MOV R0, 0x181f ;  /* 0x0000181f00007802 */ /* 0x000fc40000000f00 */
[----:B------:R-:W-:Y:S02]  /*18710*/  MOV R2, 0x18730 ;  /* 0x0001873000027802 */ /* 0x000fe40000000f00 */
[----:B------:R-:W-:Y:S05]  /*18720*/  CALL.REL.NOINC `($__internal_87_$__cuda_sm70_shflsync_idx_p) ;  /* 0x0000115000007944 */ /* 0x000fea0003c00000 */
[----:B------:R-:W-:Y:S05]  /*18730*/  BRA `(.L_x_4367) ;  /* 0xfffea9d000007947 */ /* 0x000fea000383ffff */
.L_x_4253:
[----:B------:R-:W-:Y:S01]  /*18740*/  IMAD.MOV.U32 R5, RZ, RZ, R14 ;  /* 0x000000ffff057224 */ /* 0x000fe200078e000e */
[----:B-1----:R-:W-:Y:S01]  /*18750*/  MOV R3, 0x2 ;  /* 0x0000000200037802 */ /* 0x002fe20000000f00 */
[----:B----4-:R-:W-:Y:S01]  /*18760*/  IMAD.MOV.U32 R0, RZ, RZ, 0x181f ;  /* 0x0000181fff007424 */ /* 0x010fe200078e00ff */
[----:B------:R-:W-:Y:S02]  /*18770*/  MOV R2, 0x18790 ;  /* 0x0001879000027802 */ /* 0x000fe40000000f00 */
[----:B--2---:R-:W-:Y:S05]  /*18780*/  CALL.REL.NOINC `($__internal_87_$__cuda_sm70_shflsync_idx_p) ;  /* 0x000010f000007944 */ /* 0x004fea0003c00000 */
[----:B------:R-:W-:Y:S01]  /*18790*/  MOV R4, R0 ;  /* 0x0000000000047202 */ /* 0x000fe20000000f00 */
[----:B------:R-:W-:Y:S05]  /*187a0*/  BRA `(.L_x_4368) ;  /* 0xfffeab8000007947 */ /* 0x000fea000383ffff */
.L_x_4254:
[----:B------:R-:W-:Y:S01]  /*187b0*/  IMAD.MOV.U32 R5, RZ, RZ, R15 ;  /* 0x000000ffff057224 */ /* 0x000fe200078e000f */
[----:B------:R-:W-:Y:S01]  /*187c0*/  MOV R3, 0x2 ;  /* 0x0000000200037802 */ /* 0x000fe20000000f00 */
[----:B----4-:R-:W-:Y:S01]  /*187d0*/  IMAD.MOV.U32 R0, RZ, RZ, 0x181f ;  /* 0x0000181fff007424 */ /* 0x010fe200078e00ff */
[----:B------:R-:W-:Y:S02]  /*187e0*/  MOV R2, 0x18800 ;  /* 0x0001880000027802 */ /* 0x000fe40000000f00 */
[----:B-123--:R-:W-:Y:S05]  /*187f0*/  CALL.REL.NOINC `($__internal_87_$__cuda_sm70_shflsync_idx_p) ;  /* 0x0000108000007944 */ /* 0x00efea0003c00000 */
[----:B------:R-:W-:Y:S05]  /*18800*/  BRA `(.L_x_4369) ;  /* 0xfffeab4000007947 */ /* 0x000fea000383ffff */
.L_x_4257:
[----:B------:R-:W-:Y:S01]  /*18810*/  IMAD.MOV.U32 R5, RZ, RZ, R14 ;  /* 0x000000ffff057224 */ /* 0x000fe200078e000e */
[----:B-1----:R-:W-:Y:S01]  /*18820*/  MOV R3, 0x3 ;  /* 0x0000000300037802 */ /* 0x002fe20000000f00 */
[----:B------:R-:W-:Y:S01]  /*18830*/  IMAD.MOV.U32 R0, RZ, RZ, 0x181f ;  /* 0x0000181fff007424 */ /* 0x000fe200078e00ff */
[----:B------:R-:W-:-:S02]  /*18840*/  MOV R2, 0x18860 ;  /* 0x0001886000027802 */ /* 0x000fc40000000f00 */
[----:B--234-:R-:W-:Y:S05]  /*18850*/  CALL.REL.NOINC `($__internal_87_$__cuda_sm70_shflsync_idx_p) ;  /* 0x0000102000007944 */ /* 0x01cfea0003c00000 */
[----:B------:R-:W-:Y:S01]  /*18860*/  IMAD.MOV.U32 R4, RZ, RZ, R0 ;  /* 0x000000ffff047224 */ /* 0x000fe200078e0000 */
[----:B------:R-:W-:Y:S01]  /*18870*/  MOV R3, 0x3 ;  /* 0x0000000300037802 */ /* 0x000fe20000000f00 */
[----:B------:R-:W-:Y:S01]  /*18880*/  IMAD.MOV.U32 R5, RZ, RZ, R15 ;  /* 0x000000ffff057224 */ /* 0x000fe200078e000f */
[----:B------:R-:W-:-:S02]  /*18890*/  MOV R0, 0x181f ;  /* 0x0000181f00007802 */ /* 0x000fc40000000f00 */
[----:B------:R-:W-:Y:S02]  /*188a0*/  MOV R2, 0x188c0 ;  /* 0x000188c000027802 */ /* 0x000fe40000000f00 */
[----:B------:R-:W-:Y:S05]  /*188b0*/  CALL.REL.NOINC `($__internal_87_$__cuda_sm70_shflsync_idx_p) ;  /* 0x00000fc000007944 */ /* 0x000fea0003c00000 */
[----:B------:R-:W-:Y:S05]  /*188c0*/  BRA `(.L_x_4370) ;  /* 0xfffeacb000007947 */ /* 0x000fea000383ffff */
.L_x_4298:
[----:B------:R-:W-:Y:S01]  /*188d0*/  IMAD.MOV.U32 R2, RZ, RZ, R237 ;  /* 0x000000ffff027224 */ /* 0x000fe200078e00ed */
[----:B------:R-:W-:Y:S02]  /*188e0*/  MOV R5, 0x2 ;  /* 0x0000000200057802 */ /* 0x000fe40000000f00 */
[----:B------:R-:W-:Y:S02]  /*188f0*/  MOV R3, 0x18910 ;  /* 0x0001891000037802 */ /* 0x000fe40000000f00 */
[----:B------:R-:W-:Y:S05]  /*18900*/  CALL.REL.NOINC `($__internal_86_$__cuda_sm70_shflsync_bfly_p) ;  /* 0x00000f2000007944 */ /* 0x000fea0003c00000 */
[----:B------:R-:W-:Y:S01]  /*18910*/  MOV R0, R5 ;  /* 0x0000000500007202 */ /* 0x000fe20000000f00 */
[----:B------:R-:W-:Y:S05]  /*18920*/  BRA `(.L_x_4371) ;  /* 0xffff991000007947 */ /* 0x000fea000383ffff */
.L_x_4299:
[----:B------:R-:W-:Y:S01]  /*18930*/  IMAD.MOV.U32 R2, RZ, RZ, R0 ;  /* 0x000000ffff027224 */ /* 0x000fe200078e0000 */
[----:B------:R-:W-:Y:S02]  /*18940*/  MOV R5, 0x1 ;  /* 0x0000000100057802 */ /* 0x000fe40000000f00 */
[----:B------:R-:W-:Y:S02]  /*18950*/  MOV R3, 0x18970 ;  /* 0x0001897000037802 */ /* 0x000fe40000000f00 */
[----:B-1----:R-:W-:Y:S05]  /*18960*/  CALL.REL.NOINC `($__internal_86_$__cuda_sm70_shflsync_bfly_p) ;  /* 0x00000ec000007944 */ /* 0x002fea0003c00000 */
[----:B------:R-:W-:Y:S01]  /*18970*/  FADD.FTZ R0, R0, R5 ;  /* 0x0000000500007221 */ /* 0x000fe20000010000 */
[----:B------:R-:W-:Y:S02]  /*18980*/  MOV R2, R239 ;  /* 0x000000ef00027202 */ /* 0x000fe40000000f00 */
[----:B------:R-:W-:-:S02]  /*18990*/  MOV R5, 0x2 ;  /* 0x0000000200057802 */ /* 0x000fc40000000f00 */
[----:B------:R-:W-:Y:S02]  /*189a0*/  MOV R3, 0x189c0 ;  /* 0x000189c000037802 */ /* 0x000fe40000000f00 */
[----:B------:R-:W-:Y:S05]  /*189b0*/  CALL.REL.NOINC `($__internal_86_$__cuda_sm70_shflsync_bfly_p) ;  /* 0x00000e7000007944 */ /* 0x000fea0003c00000 */
[----:B------:R-:W-:Y:S01]  /*189c0*/  FADD.FTZ R4, R239, R5 ;  /* 0x00000005ef047221 */ /* 0x000fe20000010000 */
[----:B------:R-:W-:Y:S02]  /*189d0*/  MOV R5, 0x1 ;  /* 0x0000000100057802 */ /* 0x000fe40000000f00 */
[----:B------:R-:W-:Y:S02]  /*189e0*/  MOV R3, 0x18a10 ;  /* 0x00018a1000037802 */ /* 0x000fe40000000f00 */
[----:B------:R-:W-:Y:S02]  /*189f0*/  MOV R2, R4 ;  /* 0x0000000400027202 */ /* 0x000fe40000000f00 */
[----:B------:R-:W-:Y:S05]  /*18a00*/  CALL.REL.NOINC `($__internal_86_$__cuda_sm70_shflsync_bfly_p) ;  /* 0x00000e2000007944 */ /* 0x000fea0003c00000 */
[----:B------:R-:W-:Y:S01]  /*18a10*/  MOV R3, R5 ;  /* 0x0000000500037202 */ /* 0x000fe20000000f00 */
[----:B------:R-:W-:Y:S05]  /*18a20*/  BRA `(.L_x_4372) ;  /* 0xffff988000007947 */ /* 0x000fea000383ffff */
.L_x_4306:
[----:B-1-34-:R-:W-:Y:S01]  /*18a30*/  IMAD.MOV.U32 R5, RZ, RZ, R14 ;  /* 0x000000ffff057224 */ /* 0x01afe200078e000e */
[----:B------:R-:W-:Y:S01]  /*18a40*/  MOV R3, RZ ;  /* 0x000000ff00037202 */ /* 0x000fe20000000f00 */
[----:B------:R-:W-:Y:S01]  /*18a50*/  IMAD.MOV.U32 R0, RZ, RZ, 0x181f ;  /* 0x0000181fff007424 */ /* 0x000fe200078e00ff */
[----:B------:R-:W-:Y:S02]  /*18a60*/  MOV R2, 0x18a80 ;  /* 0x00018a8000027802 */ /* 0x000fe40000000f00 */
[----:B------:R-:W-:Y:S05]  /*18a70*/  CALL.REL.NOINC `($__internal_87_$__cuda_sm70_shflsync_idx_p) ;  /* 0x00000e0000007944 */ /* 0x000fea0003c00000 */
[----:B------:R-:W-:Y:S01]  /*18a80*/  MOV R6, R0 ;  /* 0x0000000000067202 */ /* 0x000fe20000000f00 */
[----:B------:R-:W-:Y:S05]  /*18a90*/  BRA `(.L_x_4373) ;  /* 0xffffb4b000007947 */ /* 0x000fea000383ffff */
.L_x_4307:
[----:B------:R-:W-:Y:S01]  /*18aa0*/  IMAD.MOV.U32 R5, RZ, RZ, R15 ;  /* 0x000000ffff057224 */ /* 0x000fe200078e000f */
[----:B------:R-:W-:Y:S01]  /*18ab0*/  MOV R3, RZ ;  /* 0x000000ff00037202 */ /* 0x000fe20000000f00 */
[----:B------:R-:W-:Y:S01]  /*18ac0*/  IMAD.MOV.U32 R0, RZ, RZ, 0x181f ;  /* 0x0000181fff007424 */ /* 0x000fe200078e00ff */
[----:B------:R-:W-:-:S02]  /*18ad0*/  MOV R2, 0x18af0 ;  /* 0x00018af000027802 */ /* 0x000fc40000000f00 */
[----:B-12---:R-:W-:Y:S05]  /*18ae0*/  CALL.REL.NOINC `($__internal_87_$__cuda_sm70_shflsync_idx_p) ;  /* 0x00000d9000007944 */ /* 0x006fea0003c00000 */
[----:B------:R-:W-:Y:S05]  /*18af0*/  BRA `(.L_x_4374) ;  /* 0xffffb47000007947 */ /* 0x000fea000383ffff */
.L_x_4310:
[----:B------:R-:W-:Y:S01]  /*18b00*/  IMAD.MOV.U32 R5, RZ, RZ, R14 ;  /* 0x000000ffff057224 */ /* 0x000fe200078e000e */
[----:B--2---:R-:W-:Y:S01]  /*18b10*/  MOV R3, 0x1 ;  /* 0x0000000100037802 */ /* 0x004fe20000000f00 */
[----:B----4-:R-:W-:Y:S01]  /*18b20*/  IMAD.MOV.U32 R0, RZ, RZ, 0x181f ;  /* 0x0000181fff007424 */ /* 0x010fe200078e00ff */
[----:B------:R-:W-:-:S02]  /*18b30*/  MOV R2, 0x18b50 ;  /* 0x00018b5000027802 */ /* 0x000fc40000000f00 */
[----:B-1-3--:R-:W-:Y:S05]  /*18b40*/  CALL.REL.NOINC `($__internal_87_$__cuda_sm70_shflsync_idx_p) ;  /* 0x00000d3000007944 */ /* 0x00afea0003c00000 */
[----:B------:R-:W-:Y:S01]  /*18b50*/  IMAD.MOV.U32 R6, RZ, RZ, R0 ;  /* 0x000000ffff067224 */ /* 0x000fe200078e0000 */
[----:B------:R-:W-:Y:S01]  /*18b60*/  MOV R3, 0x1 ;  /* 0x0000000100037802 */ /* 0x000fe20000000f00 */
[----:B------:R-:W-:Y:S01]  /*18b70*/  IMAD.MOV.U32 R5, RZ, RZ, R15 ;  /* 0x000000ffff057224 */ /* 0x000fe200078e000f */
[----:B------:R-:W-:-:S02]  /*18b80*/  MOV R0, 0x181f ;  /* 0x0000181f00007802 */ /* 0x000fc40000000f00 */
[----:B------:R-:W-:Y:S02]  /*18b90*/  MOV R2, 0x18bb0 ;  /* 0x00018bb000027802 */ /* 0x000fe40000000f00 */
[----:B------:R-:W-:Y:S05]  /*18ba0*/  CALL.REL.NOINC `($__internal_87_$__cuda_sm70_shflsync_idx_p) ;  /* 0x00000cd000007944 */ /* 0x000fea0003c00000 */
[----:B------:R-:W-:Y:S05]  /*18bb0*/  BRA `(.L_x_4375) ;  /* 0xffffb59000007947 */ /* 0x000fea000383ffff */
.L_x_4313:
[----:B------:R-:W-:Y:S01]  /*18bc0*/  IMAD.MOV.U32 R5, RZ, RZ, R14 ;  /* 0x000000ffff057224 */ /* 0x000fe200078e000e */
[----:B-1----:R-:W-:Y:S01]  /*18bd0*/  MOV R3, 0x2 ;  /* 0x0000000200037802 */ /* 0x002fe20000000f00 */
[----:B----4-:R-:W-:Y:S01]  /*18be0*/  IMAD.MOV.U32 R0, RZ, RZ, 0x181f ;  /* 0x0000181fff007424 */ /* 0x010fe200078e00ff */
[----:B------:R-:W-:Y:S02]  /*18bf0*/  MOV R2, 0x18c10 ;  /* 0x00018c1000027802 */ /* 0x000fe40000000f00 */
[----:B--23--:R-:W-:Y:S05]  /*18c00*/  CALL.REL.NOINC `($__internal_87_$__cuda_sm70_shflsync_idx_p) ;  /* 0x00000c7000007944 */ /* 0x00cfea0003c00000 */
[----:B------:R-:W-:Y:S01]  /*18c10*/  MOV R6, R0 ;  /* 0x0000000000067202 */ /* 0x000fe20000000f00 */
[----:B------:R-:W-:Y:S05]  /*18c20*/  BRA `(.L_x_4376) ;  /* 0xffffb70000007947 */ /* 0x000fea000383ffff */
.L_x_4314:
[----:B------:R-:W-:Y:S01]  /*18c30*/  IMAD.MOV.U32 R5, RZ, RZ, R15 ;  /* 0x000000ffff057224 */ /* 0x000fe200078e000f */
[----:B------:R-:W-:Y:S01]  /*18c40*/  MOV R3, 0x2 ;  /* 0x0000000200037802 */ /* 0x000fe20000000f00 */
[----:B----4-:R-:W-:Y:S01]  /*18c50*/  IMAD.MOV.U32 R0, RZ, RZ, 0x181f ;  /* 0x0000181fff007424 */ /* 0x010fe200078e00ff */
[----:B------:R-:W-:Y:S02]  /*18c60*/  MOV R2, 0x18c80 ;  /* 0x00018c8000027802 */ /* 0x000fe40000000f00 */
[----:B-123--:R-:W-:Y:S05]  /*18c70*/  CALL.REL.NOINC `($__internal_87_$__cuda_sm70_shflsync_idx_p) ;  /* 0x00000c0000007944 */ /* 0x00efea0003c00000 */
[----:B------:R-:W-:Y:S05]  /*18c80*/  BRA `(.L_x_4377) ;  /* 0xffffb6c000007947 */ /* 0x000fea000383ffff */
.L_x_4317:
        /* <DEDUP_REMOVED lines=12> */
.L_x_4319:
[----:B------:R-:W-:Y:S01]  /*18d50*/  IMAD.MOV.U32 R5, RZ, RZ, R18 ;  /* 0x000000ffff057224 */ /* 0x000fe200078e0012 */
[----:B------:R-:W-:Y:S01]  /*18d60*/  MOV R3, RZ ;  /* 0x000000ff00037202 */ /* 0x000fe20000000f00 */
[----:B------:R-:W-:Y:S01]  /*18d70*/  IMAD.MOV.U32 R0, RZ, RZ, 0x1c1f ;  /* 0x00001c1fff007424 */ /* 0x000fe200078e00ff */
[----:B------:R-:W-:Y:S02]  /*18d80*/  MOV R2, 0x18da0 ;  /* 0x00018da000027802 */ /* 0x000fe40000000f00 */
[----:B------:R-:W-:Y:S05]  /*18d90*/  CALL.REL.NOINC `($__internal_87_$__cuda_sm70_shflsync_idx_p) ;  /* 0x00000ae000007944 */ /* 0x000fea0003c00000 */
[----:B------:R-:W-:Y:S01]  /*18da0*/  MOV R4, R0 ;  /* 0x0000000000047202 */ /* 0x000fe20000000f00 */
[----:B------:R-:W-:Y:S05]  /*18db0*/  BRA `(.L_x_4379) ;  /* 0xffffbb6000007947 */ /* 0x000fea000383ffff */
.L_x_4320:
[----:B------:R-:W-:Y:S01]  /*18dc0*/  IMAD.MOV.U32 R5, RZ, RZ, R19 ;  /* 0x000000ffff057224 */ /* 0x000fe200078e0013 */
[----:B------:R-:W-:Y:S01]  /*18dd0*/  MOV R3, RZ ;  /* 0x000000ff00037202 */ /* 0x000fe20000000f00 */
[----:B------:R-:W-:Y:S01]  /*18de0*/  IMAD.MOV.U32 R0, RZ, RZ, 0x1c1f ;  /* 0x00001c1fff007424 */ /* 0x000fe200078e00ff */
[----:B------:R-:W-:Y:S02]  /*18df0*/  MOV R2, 0x18e10 ;  /* 0x00018e1000027802 */ /* 0x000fe40000000f00 */
[----:B-12---:R-:W-:Y:S05]  /*18e00*/  CALL.REL.NOINC `($__internal_87_$__cuda_sm70_shflsync_idx_p) ;  /* 0x00000a7000007944 */ /* 0x006fea0003c00000 */
[----:B------:R-:W-:Y:S05]  /*18e10*/  BRA `(.L_x_4380) ;  /* 0xffffbb2000007947 */ /* 0x000fea000383ffff */
.L_x_4323:
[----:B------:R-:W-:Y:S01]  /*18e20*/  IMAD.MOV.U32 R5, RZ, RZ, R18 ;  /* 0x000000ffff057224 */ /* 0x000fe200078e0012 */
[----:B-1----:R-:W-:Y:S01]  /*18e30*/  MOV R3, 0x1 ;  /* 0x0000000100037802 */ /* 0x002fe20000000f00 */
[----:B----4-:R-:W-:Y:S01]  /*18e40*/  IMAD.MOV.U32 R0, RZ, RZ, 0x1c1f ;  /* 0x00001c1fff007424 */ /* 0x010fe200078e00ff */
[----:B------:R-:W-:-:S02]  /*18e50*/  MOV R2, 0x18e70 ;  /* 0x00018e7000027802 */ /* 0x000fc40000000f00 */
[----:B--23--:R-:W-:Y:S05]  /*18e60*/  CALL.REL.NOINC `($__internal_87_$__cuda_sm70_shflsync_idx_p) ;  /* 0x00000a1000007944 */ /* 0x00cfea0003c00000 */
[----:B------:R-:W-:Y:S01]  /*18e70*/  IMAD.MOV.U32 R4, RZ, RZ, R0 ;  /* 0x000000ffff047224 */ /* 0x000fe200078e0000 */
[----:B------:R-:W-:Y:S01]  /*18e80*/  MOV R3, 0x1 ;  /* 0x0000000100037802 */ /* 0x000fe20000000f00 */
[----:B------:R-:W-:Y:S01]  /*18e90*/  IMAD.MOV.U32 R5, RZ, RZ, R19 ;  /* 0x000000ffff057224 */ /* 0x000fe200078e0013 */
[----:B------:R-:W-:-:S02]  /*18ea0*/  MOV R0, 0x1c1f ;  /* 0x00001c1f00007802 */ /* 0x000fc40000000f00 */
[----:B------:R-:W-:Y:S02]  /*18eb0*/  MOV R2, 0x18ed0 ;  /* 0x00018ed000027802 */ /* 0x000fe40000000f00 */
[----:B------:R-:W-:Y:S05]  /*18ec0*/  CALL.REL.NOINC `($__internal_87_$__cuda_sm70_shflsync_idx_p) ;  /* 0x000009b000007944 */ /* 0x000fea0003c00000 */
[----:B------:R-:W-:Y:S05]  /*18ed0*/  BRA `(.L_x_4381) ;  /* 0xffffc71000007947 */ /* 0x000fea000383ffff */
.L_x_4327:
[----:B------:R-:W-:Y:S01]  /*18ee0*/  IMAD.MOV.U32 R5, RZ, RZ, R12 ;  /* 0x000000ffff057224 */ /* 0x000fe200078e000c */
[----:B------:R-:W-:Y:S01]  /*18ef0*/  MOV R3, RZ ;  /* 0x000000ff00037202 */ /* 0x000fe20000000f00 */
[----:B------:R-:W-:Y:S01]  /*18f00*/  IMAD.MOV.U32 R0, RZ, RZ, 0x181f ;  /* 0x0000181fff007424 */ /* 0x000fe200078e00ff */
[----:B------:R-:W-:Y:S02]  /*18f10*/  MOV R2, 0x18f30 ;  /* 0x00018f3000027802 */ /* 0x000fe40000000f00 */
[----:B------:R-:W-:Y:S05]  /*18f20*/  CALL.REL.NOINC `($__internal_87_$__cuda_sm70_shflsync_idx_p) ;  /* 0x0000095000007944 */ /* 0x000fea0003c00000 */
[----:B------:R-:W-:Y:S01]  /*18f30*/  MOV R4, R0 ;  /* 0x0000000000047202 */ /* 0x000fe20000000f00 */
[----:B------:R-:W-:Y:S05]  /*18f40*/  BRA `(.L_x_4382) ;  /* 0xffffdb1000007947 */ /* 0x000fea000383ffff */
.L_x_4328:
[----:B------:R-:W-:Y:S01]  /*18f50*/  IMAD.MOV.U32 R5, RZ, RZ, R15 ;  /* 0x000000ffff057224 */ /* 0x000fe200078e000f */
[----:B------:R-:W-:Y:S01]  /*18f60*/  MOV R3, RZ ;  /* 0x000000ff00037202 */ /* 0x000fe20000000f00 */
[----:B------:R-:W-:Y:S01]  /*18f70*/  IMAD.MOV.U32 R0, RZ, RZ, 0x181f ;  /* 0x0000181fff007424 */ /* 0x000fe200078e00ff */
[----:B------:R-:W-:Y:S02]  /*18f80*/  MOV R2, 0x18fa0 ;  /* 0x00018fa000027802 */ /* 0x000fe40000000f00 */
[----:B-12---:R-:W-:Y:S05]  /*18f90*/  CALL.REL.NOINC `($__internal_87_$__cuda_sm70_shflsync_idx_p) ;  /* 0x000008e000007944 */ /* 0x006fea0003c00000 */
[----:B------:R-:W-:Y:S05]  /*18fa0*/  BRA `(.L_x_4383) ;  /* 0xffffdad000007947 */ /* 0x000fea000383ffff */
.L_x_4331:
        /* <DEDUP_REMOVED lines=12> */
.L_x_4334:
[----:B------:R-:W-:Y:S01]  /*19070*/  IMAD.MOV.U32 R5, RZ, RZ, R12 ;  /* 0x000000ffff057224 */ /* 0x000fe200078e000c */
[----:B-1----:R-:W-:Y:S01]  /*19080*/  MOV R3, 0x2 ;  /* 0x0000000200037802 */ /* 0x002fe20000000f00 */
[----:B----4-:R-:W-:Y:S01]  /*19090*/  IMAD.MOV.U32 R0, RZ, RZ, 0x181f ;  /* 0x0000181fff007424 */ /* 0x010fe200078e00ff */
[----:B------:R-:W-:Y:S02]  /*190a0*/  MOV R2, 0x190c0 ;  /* 0x000190c000027802 */ /* 0x000fe40000000f00 */
[----:B--23--:R-:W-:Y:S05]  /*190b0*/  CALL.REL.NOINC `($__internal_87_$__cuda_sm70_shflsync_idx_p) ;  /* 0x000007c000007944 */ /* 0x00cfea0003c00000 */
[----:B------:R-:W-:Y:S01]  /*190c0*/  MOV R4, R0 ;  /* 0x0000000000047202 */ /* 0x000fe20000000f00 */
[----:B------:R-:W-:Y:S05]  /*190d0*/  BRA `(.L_x_4385) ;  /* 0xffffdd7000007947 */ /* 0x000fea000383ffff */
.L_x_4335:
[----:B------:R-:W-:Y:S01]  /*190e0*/  IMAD.MOV.U32 R5, RZ, RZ, R15 ;  /* 0x000000ffff057224 */ /* 0x000fe200078e000f */
[----:B------:R-:W-:Y:S01]  /*190f0*/  MOV R3, 0x2 ;  /* 0x0000000200037802 */ /* 0x000fe20000000f00 */
[----:B----4-:R-:W-:Y:S01]  /*19100*/  IMAD.MOV.U32 R0, RZ, RZ, 0x181f ;  /* 0x0000181fff007424 */ /* 0x010fe200078e00ff */
[----:B------:R-:W-:Y:S02]  /*19110*/  MOV R2, 0x19130 ;  /* 0x0001913000027802 */ /* 0x000fe40000000f00 */
[----:B-123--:R-:W-:Y:S05]  /*19120*/  CALL.REL.NOINC `($__internal_87_$__cuda_sm70_shflsync_idx_p) ;  /* 0x0000075000007944 */ /* 0x00efea0003c00000 */
[----:B------:R-:W-:Y:S05]  /*19130*/  BRA `(.L_x_4386) ;  /* 0xffffdd3000007947 */ /* 0x000fea000383ffff */
.L_x_4338:
        /* <DEDUP_REMOVED lines=12> */
.L_x_4340:
[----:B------:R-:W-:Y:S01]  /*19200*/  IMAD.MOV.U32 R5, RZ, RZ, R114 ;  /* 0x000000ffff057224 */ /* 0x000fe200078e0072 */
[----:B------:R-:W-:Y:S01]  /*19210*/  MOV R3, RZ ;  /* 0x000000ff00037202 */ /* 0x000fe20000000f00 */
[----:B------:R-:W-:Y:S01]  /*19220*/  IMAD.MOV.U32 R0, RZ, RZ, 0x1f ;  /* 0x0000001fff007424 */ /* 0x000fe200078e00ff */
[----:B------:R-:W-:Y:S02]  /*19230*/  MOV R2, 0x19250 ;  /* 0x0001925000027802 */ /* 0x000fe40000000f00 */
[----:B---3--:R-:W-:Y:S05]  /*19240*/  CALL.REL.NOINC `($__internal_87_$__cuda_sm70_shflsync_idx_p) ;  /* 0x0000063000007944 */ /* 0x008fea0003c00000 */
[----:B------:R-:W-:Y:S01]  /*19250*/  MOV R9, R0 ;  /* 0x0000000000097202 */ /* 0x000fe20000000f00 */
[----:B------:R-:W-:Y:S05]  /*19260*/  BRA `(.L_x_4388) ;  /* 0xffffe06000007947 */ /* 0x000fea000383ffff */
.L_x_4341:
[----:B------:R-:W-:Y:S01]  /*19270*/  IMAD.MOV.U32 R5, RZ, RZ, R114 ;  /* 0x000000ffff057224 */ /* 0x000fe200078e0072 */
[----:B------:R-:W-:Y:S01]  /*19280*/  MOV R3, 0x1 ;  /* 0x0000000100037802 */ /* 0x000fe20000000f00 */
[----:B------:R-:W-:Y:S01]  /*19290*/  IMAD.MOV.U32 R0, RZ, RZ, 0x1f ;  /* 0x0000001fff007424 */ /* 0x000fe200078e00ff */
[----:B------:R-:W-:Y:S02]  /*192a0*/  MOV R2, 0x192c0 ;  /* 0x000192c000027802 */ /* 0x000fe40000000f00 */
[----:B-123--:R-:W-:Y:S05]  /*192b0*/  CALL.REL.NOINC `($__internal_87_$__cuda_sm70_shflsync_idx_p) ;  /* 0x000005c000007944 */ /* 0x00efea0003c00000 */
[----:B------:R-:W-:Y:S01]  /*192c0*/  MOV R8, R0 ;  /* 0x0000000000087202 */ /* 0x000fe20000000f00 */
[----:B------:R-:W-:Y:S05]  /*192d0*/  BRA `(.L_x_4389) ;  /* 0xffffe01000007947 */ /* 0x000fea000383ffff */
.L_x_4342:
[----:B------:R-:W-:Y:S02]  /*192e0*/  MOV R2, 0x1 ;  /* 0x0000000100027802 */ /* 0x000fe40000000f00 */
[----:B------:R-:W-:-:S02]  /*192f0*/  MOV R3, 0x19310 ;  /* 0x0001931000037802 */ /* 0x000fc40000000f00 */
[----:B-12-4-:R-:W-:Y:S05]  /*19300*/  CALL.REL.NOINC `($__internal_88_$__cuda_sm70_shflsync_up_p) ;  /* 0x000005c000007944 */ /* 0x016fea0003c00000 */
[----:B------:R-:W-:Y:S05]  /*19310*/  BRA `(.L_x_4390) ;  /* 0xffffe0f000007947 */ /* 0x000fea000383ffff */
.L_x_4343:
[----:B------:R-:W-:Y:S02]  /*19320*/  MOV R2, 0x2 ;  /* 0x0000000200027802 */ /* 0x000fe40000000f00 */
[----:B------:R-:W-:-:S02]  /*19330*/  MOV R3, 0x19350 ;  /* 0x0001935000037802 */ /* 0x000fc40000000f00 */
[----:B-12---:R-:W-:Y:S05]  /*19340*/  CALL.REL.NOINC `($__internal_88_$__cuda_sm70_shflsync_up_p) ;  /* 0x0000058000007944 */ /* 0x006fea0003c00000 */
[----:B------:R-:W-:Y:S01]  /*19350*/  SEL R3, R4, RZ, P1 ;  /* 0x000000ff04037207 */ /* 0x000fe20000800000 */
[----:B------:R-:W-:-:S04]  /*19360*/  IMAD.MOV.U32 R2, RZ, RZ, 0x4 ;  /* 0x00000004ff027424 */ /* 0x000fc800078e00ff */
[----:B------:R-:W-:Y:S01]  /*19370*/  IMAD.IADD R0, R0, 0x1, R3 ;  /* 0x0000000100007824 */ /* 0x000fe200078e0203 */
[----:B------:R-:W-:Y:S02]  /*19380*/  MOV R3, 0x193a0 ;  /* 0x000193a000037802 */ /* 0x000fe40000000f00 */
        /* <DEDUP_REMOVED lines=19> */
.L_x_4347:
[----:B------:R-:W-:Y:S02]  /*194c0*/  MOV R2, 0x1 ;  /* 0x0000000100027802 */ /* 0x000fe40000000f00 */
[----:B------:R-:W-:Y:S02]  /*194d0*/  MOV R3, 0x194f0 ;  /* 0x000194f000037802 */ /* 0x000fe40000000f00 */
[----:B------:R-:W-:Y:S05]  /*194e0*/  CALL.REL.NOINC `($__internal_88_$__cuda_sm70_shflsync_up_p) ;  /* 0x000003e000007944 */ /* 0x000fea0003c00000 */
[----:B------:R-:W-:Y:S01]  /*194f0*/  MOV R2, R4 ;  /* 0x0000000400027202 */ /* 0x000fe20000000f00 */
[----:B------:R-:W-:Y:S05]  /*19500*/  BRA `(.L_x_4392) ;  /* 0xffffe15000007947 */ /* 0x000fea000383ffff */
.L_x_4348:
[----:B------:R-:W-:Y:S02]  /*19510*/  MOV R2, 0x2 ;  /* 0x0000000200027802 */ /* 0x000fe40000000f00 */
        /* <DEDUP_REMOVED lines=25> */
.L_x_4350:
[----:B------:R-:W-:Y:S02]  /*196b0*/  SEL R0, RZ, 0x1, P0 ;  /* 0x00000001ff007807 */ /* 0x000fe40000000000 */
[----:B------:R-:W-:Y:S02]  /*196c0*/  MOV R2, 0x196e0 ;  /* 0x000196e000027802 */ /* 0x000fe40000000f00 */
[----:B---3--:R-:W-:Y:S05]  /*196d0*/  CALL.REL.NOINC `($__internal_89_$__cuda_sm70_votesync_ballot) ;  /* 0x0000026000007944 */ /* 0x008fea0003c00000 */
[----:B------:R-:W-:Y:S01]  /*196e0*/  MOV R12, R0 ;  /* 0x00000000000c7202 */ /* 0x000fe20000000f00 */
[----:B------:R-:W-:Y:S05]  /*196f0*/  BRA `(.L_x_4394) ;  /* 0xffffe0f000007947 */ /* 0x000fea000383ffff */
.L_x_4351:
[----:B------:R-:W-:Y:S01]  /*19700*/  IMAD.MOV.U32 R5, RZ, RZ, R6 ;  /* 0x000000ffff057224 */ /* 0x000fe200078e0006 */
[----:B------:R-:W-:Y:S01]  /*19710*/  MOV R3, R8 ;  /* 0x0000000800037202 */ /* 0x000fe20000000f00 */
[----:B------:R-:W-:Y:S01]  /*19720*/  IMAD.MOV.U32 R0, RZ, RZ, 0x1f ;  /* 0x0000001fff007424 */ /* 0x000fe200078e00ff */
[----:B------:R-:W-:Y:S02]  /*19730*/  MOV R2, 0x19750 ;  /* 0x0001975000027802 */ /* 0x000fe40000000f00 */
[----:B---3--:R-:W-:Y:S05]  /*19740*/  CALL.REL.NOINC `($__internal_87_$__cuda_sm70_shflsync_idx_p) ;  /* 0x0000013000007944 */ /* 0x008fea0003c00000 */
[----:B------:R-:W-:Y:S01]  /*19750*/  IMAD.MOV.U32 R10, RZ, RZ, R0 ;  /* 0x000000ffff0a7224 */ /* 0x000fe200078e0000 */
[----:B------:R-:W-:Y:S01]  /*19760*/  MOV R3, R8 ;  /* 0x0000000800037202 */ /* 0x000fe20000000f00 */
[----:B------:R-:W-:Y:S01]  /*19770*/  IMAD.MOV.U32 R5, RZ, RZ, R7 ;  /* 0x000000ffff057224 */ /* 0x000fe200078e0007 */
[----:B------:R-:W-:Y:S02]  /*19780*/  MOV R0, 0x1f ;  /* 0x0000001f00007802 */ /* 0x000fe40000000f00 */
[----:B------:R-:W-:-:S02]  /*19790*/  MOV R2, 0x197b0 ;  /* 0x000197b000027802 */ /* 0x000fc40000000f00 */
[----:B------:R-:W-:Y:S05]  /*197a0*/  CALL.REL.NOINC `($__internal_87_$__cuda_sm70_shflsync_idx_p) ;  /* 0x000000d000007944 */ /* 0x000fea0003c00000 */
[----:B------:R-:W-:Y:S01]  /*197b0*/  MOV R7, R0 ;  /* 0x0000000000077202 */ /* 0x000fe20000000f00 */
[----:B------:R-:W-:Y:S05]  /*197c0*/  BRA `(.L_x_4395) ;  /* 0xffffe07000007947 */ /* 0x000fea000383ffff */
.L_x_4354:
[----:B------:R-:W-:Y:S01]  /*197d0*/  IMAD.MOV.U32 R5, RZ, RZ, R4 ;  /* 0x000000ffff057224 */ /* 0x000fe200078e0004 */
[----:B------:R-:W-:-:S02]  /*197e0*/  MOV R0, 0x1f ;  /* 0x0000001f00007802 */ /* 0x000fc40000000f00 */
[----:B------:R-:W-:Y:S02]  /*197f0*/  MOV R2, 0x19810 ;  /* 0x0001981000027802 */ /* 0x000fe40000000f00 */
[----:B-1234-:R-:W-:Y:S05]  /*19800*/  CALL.REL.NOINC `($__internal_87_$__cuda_sm70_shflsync_idx_p) ;  /* 0x0000007000007944 */ /* 0x01efea0003c00000 */
[----:B------:R-:W-:Y:S01]  /*19810*/  MOV R13, R0 ;  /* 0x00000000000d7202 */ /* 0x000fe20000000f00 */
[----:B------:R-:W-:Y:S05]  /*19820*/  BRA `(.L_x_4353) ;  /* 0xffffe07000007947 */ /* 0x000fea000383ffff */
        .weak           $__internal_86_$__cuda_sm70_shflsync_bfly_p
        .type           $__internal_86_$__cuda_sm70_shflsync_bfly_p,@function
        .size           $__internal_86_$__cuda_sm70_shflsync_bfly_p,($__internal_87_$__cuda_sm70_shflsync_idx_p - $__internal_86_$__cuda_sm70_shflsync_bfly_p)
$__internal_86_$__cuda_sm70_shflsync_bfly_p:
[----:B------:R-:W-:Y:S04]  /*19830*/  WARPSYNC R6 ;  /* 0x0000000600007348 */ /* 0x000fe80003800000 */
[----:B------:R1:W2:Y:S02]  /*19840*/  SHFL.BFLY PT, R5, R2, R5, R7 ;  /* 0x0c00000502057389 */ /* 0x0002a400000e0007 */
[----:B-1----:R-:W-:Y:S02]  /*19850*/  MOV R2, R3 ;  /* 0x0000000300027202 */ /* 0x002fe40000000f00 */
[----:B------:R-:W-:-:S04]  /*19860*/  MOV R3, 0x0 ;  /* 0x0000000000037802 */ /* 0x000fc80000000f00 */
[----:B--2---:R-:W-:Y:S05]  /*19870*/  RET.REL.NODEC R2 `(_ZN7cutlass13device_kernelIN5flash19enable_sm80_to_sm89INS1_16FlashAttnFwdSm80INS1_25CollectiveMainloopFwdSm80ILi8ELi1ELb0EN4cute5tupleIJNS5_1CILi128EEENS7_ILi64EEENS7_ILi256EEEEEELi256ENS_6half_tEfNS_4arch4Sm80ELb0ELb1ELb0ELb1ELb0ELb0ELb1ELb1EEENS1_21CollectiveEpilogueFwdINS6_IJS8_SA_S9_EEENS6_IJNS7_ILi1EEESI_SI_EEESC_SE_Li256ELb1ELb1ELb1ELb0EEENS1_36VarlenDynamicPersistentTileSchedulerILi128ELi64ELi256ELi256ELb1ELb1ELb0ELb1ELb0ELb1EEEEEEEEEvNT_6ParamsE) ;  /* 0xfffe678002007950 */ /* 0x004fea0003c3ffff */
        .weak           $__internal_87_$__cuda_sm70_shflsync_idx_p
        .type           $__internal_87_$__cuda_sm70_shflsync_idx_p,@function
        .size           $__internal_87_$__cuda_sm70_shflsync_idx_p,($__internal_88_$__cuda_sm70_shflsync_up_p - $__internal_87_$__cuda_sm70_shflsync_idx_p)
$__internal_87_$__cuda_sm70_shflsync_idx_p:
[----:B------:R-:W-:-:S04]  /*19880*/  MOV R115, 0xffffffff ;  /* 0xffffffff00737802 */ /* 0x000fc80000000f00 */
[----:B------:R-:W-:Y:S04]  /*19890*/  WARPSYNC R115 ;  /* 0x0000007300007348 */ /* 0x000fe80003800000 */
[----:B------:R1:W2:Y:S02]  /*198a0*/  SHFL.IDX PT, R0, R5, R3, R0 ;  /* 0x0000000305007389 */ /* 0x0002a400000e0000 */
[----:B-1----:R-:W-:-:S04]  /*198b0*/  MOV R3, 0x0 ;  /* 0x0000000000037802 */ /* 0x002fc80000000f00 */
[----:B--2---:R-:W-:Y:S05]  /*198c0*/  RET.REL.NODEC R2 `(_ZN7cutlass13device_kernelIN5flash19enable_sm80_to_sm89INS1_16FlashAttnFwdSm80INS1_25CollectiveMainloopFwdSm80ILi8ELi1ELb0EN4cute5tupleIJNS5_1CILi128EEENS7_ILi64EEENS7_ILi256EEEEEELi256ENS_6half_tEfNS_4arch4Sm80ELb0ELb1ELb0ELb1ELb0ELb0ELb1ELb1EEENS1_21CollectiveEpilogueFwdINS6_IJS8_SA_S9_EEENS6_IJNS7_ILi1EEESI_SI_EEESC_SE_Li256ELb1ELb1ELb1ELb0EEENS1_36VarlenDynamicPersistentTileSchedulerILi128ELi64ELi256ELi256ELb1ELb1ELb0ELb1ELb0ELb1EEEEEEEEEvNT_6ParamsE) ;  /* 0xfffe673002007950 */ /* 0x004fea0003c3ffff */
        .weak           $__internal_88_$__cuda_sm70_shflsync_up_p
        .type           $__internal_88_$__cuda_sm70_shflsync_up_p,@function
        .size           $__internal_88_$__cuda_sm70_shflsync_up_p,($__internal_89_$__cuda_sm70_votesync_ballot - $__internal_88_$__cuda_sm70_shflsync_up_p)
$__internal_88_$__cuda_sm70_shflsync_up_p:
[----:B------:R-:W-:Y:S02]  /*198d0*/  IMAD.MOV.U32 R4, RZ, RZ, RZ ;  /* 0x000000ffff047224 */ /* 0x000fe400078e00ff */
[----:B------:R-:W-:-:S04]  /*198e0*/  IMAD.MOV.U32 R10, RZ, RZ, -0x1 ;  /* 0xffffffffff0a7424 */ /* 0x000fc800078e00ff */
[----:B------:R-:W-:Y:S04]  /*198f0*/  WARPSYNC R10 ;  /* 0x0000000a00007348 */ /* 0x000fe80003800000 */
[----:B------:R1:W2:Y:S02]  /*19900*/  SHFL.UP PT, R4, R0, R2, R4 ;  /* 0x0400000200047389 */ /* 0x0002a400000e0004 */
[----:B-1----:R-:W-:Y:S02]  /*19910*/  MOV R2, R3 ;  /* 0x0000000300027202 */ /* 0x002fe40000000f00 */
[----:B------:R-:W-:-:S04]  /*19920*/  MOV R3, 0x0 ;  /* 0x0000000000037802 */ /* 0x000fc80000000f00 */
[----:B--2---:R-:W-:Y:S05]  /*19930*/  RET.REL.NODEC R2 `(_ZN7cutlass13device_kernelIN5flash19enable_sm80_to_sm89INS1_16FlashAttnFwdSm80INS1_25CollectiveMainloopFwdSm80ILi8ELi1ELb0EN4cute5tupleIJNS5_1CILi128EEENS7_ILi64EEENS7_ILi256EEEEEELi256ENS_6half_tEfNS_4arch4Sm80ELb0ELb1ELb0ELb1ELb0ELb0ELb1ELb1EEENS1_21CollectiveEpilogueFwdINS6_IJS8_SA_S9_EEENS6_IJNS7_ILi1EEESI_SI_EEESC_SE_Li256ELb1ELb1ELb1ELb0EEENS1_36VarlenDynamicPersistentTileSchedulerILi128ELi64ELi256ELi256ELb1ELb1ELb0ELb1ELb0ELb1EEEEEEEEEvNT_6ParamsE) ;  /* 0xfffe66c002007950 */ /* 0x004fea0003c3ffff */
        .weak           $__internal_89_$__cuda_sm70_votesync_ballot
        .type           $__internal_89_$__cuda_sm70_votesync_ballot,@function
        .size           $__internal_89_$__cuda_sm70_votesync_ballot,(.L_x_5259 - $__internal_89_$__cuda_sm70_votesync_ballot)
$__internal_89_$__cuda_sm70_votesync_ballot:
[----:B------:R-:W-:Y:S01]  /*19940*/  ISETP.NE.U32.AND P0, PT, R0, 0x1, PT ;  /* 0x000000010000780c */ /* 0x000fe20003f05070 */
[----:B------:R-:W-:-:S04]  /*19950*/  IMAD.MOV.U32 R3, RZ, RZ, -0x1 ;  /* 0xffffffffff037424 */ /* 0x000fc800078e00ff */
[----:B------:R-:W-:Y:S08]  /*19960*/  WARPSYNC R3 ;  /* 0x0000000300007348 */ /* 0x000ff00003800000 */
[----:B------:R-:W-:-:S04]  /*19970*/  VOTE.ANY R0, PT, !P0 ;  /* 0x0000000000007806 */ /* 0x000fc800040e0100 */
[----:B------:R-:W-:Y:S01]  /*19980*/  LOP3.LUT R0, R0, R3, RZ, 0xc0, !PT ;  /* 0x0000000300007212 */ /* 0x000fe200078ec0ff */
[----:B------:R-:W-:-:S04]  /*19990*/  IMAD.MOV.U32 R3, RZ, RZ, 0x0 ;  /* 0x00000000ff037424 */ /* 0x000fc800078e00ff */
[----:B------:R-:W-:Y:S05]  /*199a0*/  RET.REL.NODEC R2 `(_ZN7cutlass13device_kernelIN5flash19enable_sm80_to_sm89INS1_16FlashAttnFwdSm80INS1_25CollectiveMainloopFwdSm80ILi8ELi1ELb0EN4cute5tupleIJNS5_1CILi128EEENS7_ILi64EEENS7_ILi256EEEEEELi256ENS_6half_tEfNS_4arch4Sm80ELb0ELb1ELb0ELb1ELb0ELb0ELb1ELb1EEENS1_21CollectiveEpilogueFwdINS6_IJS8_SA_S9_EEENS6_IJNS7_ILi1EEESI_SI_EEESC_SE_Li256ELb1ELb1ELb1ELb0EEENS1_36VarlenDynamicPersistentTileSchedulerILi128ELi64ELi256ELi256ELb1ELb1ELb0ELb1ELb0ELb1EEEEEEEEEvNT_6ParamsE) ;  /* 0xfffe665002007950 */ /* 0x000fea0003c3ffff */
.L_x_4396:
        /* <DEDUP_REMOVED lines=13> */
.L_x_5259:


//--------------------- .text._ZN7cutlass13device_kernelIN5flash19enable_sm80_to_sm89INS1_16FlashAttnFwdSm80INS1_25CollectiveMainloopFwdSm80ILi8ELi1ELb0EN4cute5tupleIJNS5_1CILi128EEENS7_ILi48EEENS7_ILi256EEEEEELi256ENS_6half_tEfNS_4arch4Sm80ELb0ELb1ELb0ELb1ELb0ELb1ELb1ELb1EEENS1_21CollectiveEpilogueFwdINS6_IJS8_SA_S9_EEENS6_IJNS7_ILi1EEESI_SI_EEESC_SE_Li256ELb1ELb1ELb1ELb0EEENS1_36VarlenDynamicPersistentTileSchedulerILi128ELi48ELi256ELi256ELb1ELb1ELb0ELb1ELb0ELb1EEEEEEEEEvNT_6ParamsE --------------------------
	.section	.text._ZN7cutlass13device_kernelIN5flash19enable_sm80_to_sm89INS1_16FlashAttnFwdSm80INS1_25CollectiveMainloopFwdSm80ILi8ELi1ELb0EN4cute5tupleIJNS5_1CILi128EEENS7_ILi48EEENS7_ILi256EEEEEELi256ENS_6half_tEfNS_4arch4Sm80ELb0ELb1ELb0ELb1ELb0ELb1ELb1ELb1EEENS1_21CollectiveEpilogueFwdINS6_IJS8_SA_S9_EEENS6_IJNS7_ILi1EEESI_SI_EEESC_SE_Li256ELb1ELb1ELb1ELb0EEENS1_36VarlenDynamicPersistentTileSchedulerILi128ELi48ELi256ELi256ELb1ELb1ELb0ELb1ELb0ELb1EEEEEEEEEvNT_6ParamsE,"ax",@progbits
	.sectioninfo	@"SHI_REGISTERS=255"
	.align	128
.text._ZN7cutlass13device_kernelIN5flash19enable_sm80_to_sm89INS1_16FlashAttnFwdSm80INS1_25CollectiveMainloopFwdSm80ILi8ELi1ELb0EN4cute5tupleIJNS5_1CILi128EEENS7_ILi48EEENS7_ILi256EEEEEELi256ENS_6half_tEfNS_4arch4Sm80ELb0ELb1ELb0ELb1ELb0ELb1ELb1ELb1EEENS1_21CollectiveEpilogueFwdINS6_IJS8_SA_S9_EEENS6_IJNS7_ILi1EEESI_SI_EEESC_SE_Li256ELb1ELb1ELb1ELb0EEENS1_36VarlenDynamicPersistentTileSchedulerILi128ELi48ELi256ELi256ELb1ELb1ELb0ELb1ELb0ELb1EEEEEEEEEvNT_6ParamsE:
        .type           _ZN7cutlass13device_kernelIN5flash19enable_sm80_to_sm89INS1_16FlashAttnFwdSm80INS1_25CollectiveMainloopFwdSm80ILi8ELi1ELb0EN4cute5tupleIJNS5_1CILi128EEENS7_ILi48EEENS7_ILi256EEEEEELi256ENS_6half_tEfNS_4arch4Sm80ELb0ELb1ELb0ELb1ELb0ELb1ELb1ELb1EEENS1_21CollectiveEpilogueFwdINS6_IJS8_SA_S9_EEENS6_IJNS7_ILi1EEESI_SI_EEESC_SE_Li256ELb1ELb1ELb1ELb0EEENS1_36VarlenDynamicPersistentTileSchedulerILi128ELi48ELi256ELi256ELb1ELb1ELb0ELb1ELb0ELb1EEEEEEEEEvNT_6ParamsE,@function
        .size           _ZN7cutlass13device_kernelIN5flash19enable_sm80_to_sm89INS1_16FlashAttnFwdSm80INS1_25CollectiveMainloopFwdSm80ILi8ELi1ELb0EN4cute5tupleIJNS5_1CILi128EEENS7_ILi48EEENS7_ILi256EEEEEELi256ENS_6half_tEfNS_4arch4Sm80ELb0ELb1ELb0ELb1ELb0ELb1ELb1ELb1EEENS1_21CollectiveEpilogueFwdINS6_IJS8_SA_S9_EEENS6_IJNS7_ILi1EEESI_SI_EEESC_SE_Li256ELb1ELb1ELb1ELb0EEENS1_36VarlenDynamicPersistentTileSchedulerILi128ELi48ELi256ELi256ELb1ELb1ELb0ELb1ELb0ELb1EEEEEEEEEvNT_6ParamsE,(.L_x_5264 - _ZN7cutlass13device_kernelIN5flash19enable_sm80_to_sm89INS1_16FlashAttnFwdSm80INS1_25CollectiveMainloopFwdSm80ILi8ELi1ELb0EN4cute5tupleIJNS5_1CILi128EEENS7_ILi48EEENS7_ILi256EEEEEELi256ENS_6half_tEfNS_4arch4Sm80ELb0ELb1ELb0ELb1ELb0ELb1ELb1ELb1EEENS1_21CollectiveEpilogueFwdINS6_IJS8_SA_S9_EEENS6_IJNS7_ILi1EEESI_SI_EEESC_SE_Li256ELb1ELb1ELb1ELb0EEENS1_36VarlenDynamicPersistentTileSchedulerILi128ELi48ELi256ELi256ELb1ELb1ELb0ELb1ELb0ELb1EEEEEEEEEvNT_6ParamsE)
        .other          _ZN7cutlass13device_kernelIN5flash19enable_sm80_to_sm89INS1_16FlashAttnFwdSm80INS1_25CollectiveMainloopFwdSm80ILi8ELi1ELb0EN4cute5tupleIJNS5_1CILi128EEENS7_ILi48EEENS7_ILi256EEEEEELi256ENS_6half_tEfNS_4arch4Sm80ELb0ELb1ELb0ELb1ELb0ELb1ELb1ELb1EEENS1_21CollectiveEpilogueFwdINS6_IJS8_SA_S9_EEENS6_IJNS7_ILi1EEESI_SI_EEESC_SE_Li256ELb1ELb1ELb1ELb0EEENS1_36VarlenDynamicPersistentTileSchedulerILi128ELi48ELi256ELi256ELb1ELb1ELb0ELb1ELb0ELb1EEEEEEEEEvNT_6ParamsE,@"STO_CUDA_ENTRY STV_DEFAULT"
_ZN7cutlass13device_kernelIN5flash19enable_sm80_to_sm89INS1_16FlashAttnFwdSm80INS1_25CollectiveMainloopFwdSm80ILi8ELi1ELb0EN4cute5tupleIJNS5_1CILi128EEENS7_ILi48EEENS7_ILi256EEEEEELi256ENS_6half_tEfNS_4arch4Sm80ELb0ELb1ELb0ELb1ELb0ELb1ELb1ELb1EEENS1_21CollectiveEpilogueFwdINS6_IJS8_SA_S9_EEENS6_IJNS7_ILi1EEESI_SI_EEESC_SE_Li256ELb1ELb1ELb1ELb0EEENS1_36VarlenDynamicPersistentTileSchedulerILi128ELi48ELi256ELi256ELb1ELb1ELb0ELb1ELb0ELb1EEEEEEEEEvNT_6ParamsE:
        /* <DEDUP_REMOVED lines=53> */
.L_x_4402:
        /* <DEDUP_REMOVED lines=17> */
.L_x_4667:
        /* <DEDUP_REMOVED lines=16> */
.L_x_4668:
[----:B---3--:R-:W-:-:S05]  /*0560*/  IMAD R0, R0, c[0x0][0x538], RZ ;  /* 0x00014e0000007a24 */ /* 0x008fca00078e02ff */
[----:B------:R-:W-:-:S04]  /*0570*/  IADD3 R6, R0, R6, RZ ;  /* 0x0000000600067210 */ /* 0x000fc80007ffe0ff */
[----:B------:R-:W-:-:S13]  /*0580*/  ISETP.GT.AND P0, PT, R6, UR4, PT ;  /* 0x0000000406007c0c */ /* 0x000fda000bf04270 */
[----:B-12---:R-:W-:Y:S05]  /*0590*/  @!P0 BRA `(.L_x_4402) ;  /* 0xfffffdb000008947 */ /* 0x006fea000383ffff */
.L_x_4398:
[----:B------:R-:W-:-:S05]  /*05a0*/  IADD3 R12, -R0, R6, RZ ;  /* 0x00000006000c7210 */ /* 0x000fca0007ffe1ff */
[----:B------:R-:W-:-:S05]  /*05b0*/  IMAD R0, R4, c[0x0][0x538], R12 ;  /* 0x00014e0004007a24 */ /* 0x000fca00078e020c */
[----:B------:R-:W-:Y:S01]  /*05c0*/  ISETP.GT.AND P0, PT, R0, UR4, PT ;  /* 0x0000000400007c0c */ /* 0x000fe2000bf04270 */
[----:B------:R-:W-:-:S12]  /*05d0*/  BRA.DIV ~URZ, `(.L_x_4403) ;  /* 0x000254827f007947 */ /* 0x000fd8000b800000 */
[----:B------:R-:W-:-:S04]  /*05e0*/  VOTE.ANY R11, PT, !P0 ;  /* 0x00000000000b7806 */ /* 0x000fc800040e0100 */
.L_x_4669:
[----:B------:R-:W1:Y:S02]  /*05f0*/  POPC R0, R11 ;  /* 0x0000000b00007309 */ /* 0x000e640000000000 */
[----:B-12---:R-:W-:Y:S01]  /*0600*/  IADD3 R251, R0, R7, RZ ;  /* 0x0000000700fb7210 */ /* 0x006fe20007ffe0ff */
[----:B------:R-:W-:Y:S05]  /*0610*/  BRA.DIV ~URZ, `(.L_x_4404) ;  /* 0x000254927f007947 */ /* 0x000fea000b800000 */
[----:B------:R1:W2:Y:S01]  /*0620*/  SHFL.IDX PT, R249, R10, R0, 0x1f ;  /* 0x00001f000af97589 */ /* 0x0002a200000e0000 */
[----:B------:R-:W-:-:S03]  /*0630*/  MOV R6, RZ ;  /* 0x000000ff00067202 */ /* 0x000fc60000000f00 */
[----:B------:R1:W3:Y:S04]  /*0640*/  SHFL.IDX PT, R10, R8, R0, 0x1f ;  /* 0x00001f00080a7589 */ /* 0x0002e800000e0000 */
.L_x_4670:
[----:B------:R-:W-:Y:S01]  /*0650*/  ISETP.NE.AND P0, PT, R11, RZ, PT ;  /* 0x000000ff0b00720c */ /* 0x000fe20003f05270 */
[----:B------:R-:W-:-:S12]  /*0660*/  BSSY B0, `(.L_x_4405) ;  /* 0x0000005000007945 */ /* 0x000fd80003800000 */
[----:B------:R-:W-:Y:S05]  /*0670*/  @!P0 BRA `(.L_x_4406) ;  /* 0x0000003000008947 */ /* 0x000fea0003800000 */
[----:B------:R-:W-:Y:S01]  /*0680*/  IADD3 R5, R0, -0x1, RZ ;  /* 0xffffffff00057810 */ /* 0x000fe20007ffe0ff */
[----:B------:R-:W-:Y:S05]  /*0690*/  BRA.DIV ~URZ, `(.L_x_4407) ;  /* 0x000254f27f007947 */ /* 0x000fea000b800000 */
[----:B------:R4:W1:Y:S02]  /*06a0*/  SHFL.IDX PT, R6, R4, R5, 0x1f ;  /* 0x00001f0504067589 */ /* 0x00086400000e0000 */
.L_x_4406:
[----:B------:R-:W-:Y:S05]  /*06b0*/  BSYNC B0 ;  /* 0x0000000000007941 */ /* 0x000fea0003800000 */
.L_x_4405:
        /* <DEDUP_REMOVED lines=67> */
.L_x_4409:
        /* <DEDUP_REMOVED lines=68> */
.L_x_4410:
[----:B------:R-:W-:Y:S05]  /*0f30*/  BSYNC B0 ;  /* 0x0000000000007941 */ /* 0x000fea0003800000 */
.L_x_4408:
[----:B------:R-:W-:-:S04]  /*0f40*/  LOP3.LUT R0, RZ, R0, RZ, 0x33, !PT ;  /* 0x00000000ff007212 */ /* 0x000fc800078e33ff */
[----:B------:R-:W-:Y:S01]  /*0f50*/  IADD3 R249, R0, R249, RZ ;  /* 0x000000f900f97210 */ /* 0x000fe20007ffe0ff */
[----:B------:R-:W-:Y:S05]  /*0f60*/  BRA `(.L_x_4411) ;  /* 0x0000004000007947 */ /* 0x000fea0003800000 */
.L_x_4399:
[----:B--2---:R-:W-:Y:S01]  /*0f70*/  IMAD.MOV.U32 R249, RZ, RZ, RZ ;  /* 0x000000fffff97224 */ /* 0x004fe200078e00ff */
[----:B------:R-:W-:Y:S01]  /*0f80*/  MOV R250, RZ ;  /* 0x000000ff00fa7202 */ /* 0x000fe20000000f00 */
[----:B------:R-:W-:Y:S01]  /*0f90*/  IMAD.U32 R248, RZ, RZ, UR4 ;  /* 0x00000004fff87e24 */ /* 0x000fe2000f8e00ff */
[----:B------:R-:W-:Y:S02]  /*0fa0*/  MOV R251, c[0x0][0x53c] ;  /* 0x00014f0000fb7a02 */ /* 0x000fe40000000f00 */
.L_x_4411:
[----:B------:R-:W-:Y:S01]  /*0fb0*/  ISETP.NE.AND P0, PT, R14, RZ, PT ;  /* 0x000000ff0e00720c */ /* 0x000fe20003f05270 */
[----:B------:R-:W-:-:S12]  /*0fc0*/  WARPSYNC 0xffffffff ;  /* 0xffffffff00007948 */ /* 0x000fd80003800000 */
[----:B------:R1:W-:Y:S04]  /*0fd0*/  @!P0 STS.128 [0x20080], R248 ;  /* 0x020080f8ff008388 */ /* 0x0003e80000000c00 */
[----:B------:R-:W-:Y:S06]  /*0fe0*/  BAR.ARV 0x5, 0x100 ;  /* 0x0144000000007b1d */ /* 0x000fec0000002000 */
.L_x_4397:
[----:B-12---:R-:W-:-:S13]  /*0ff0*/  ISETP.GE.AND P0, PT, R251, c[0x0][0x53c], PT ;  /* 0x00014f00fb007a0c */ /* 0x006fda0003f06270 */
[----:B------:R-:W-:Y:S05]  /*1000*/  @P0 EXIT ;  /* 0x000000000000094d */ /* 0x000fea0003800000 */
[----:B------:R-:W-:-:S04]  /*1010*/  SHF.R.S32.HI R3, RZ, 0x1f, R13 ;  /* 0x0000001fff037819 */ /* 0x000fc8000001140d */
[CC--:B------:R-:W-:Y:S02]  /*1020*/  LEA.HI R2, R3.reuse, R13.reuse, RZ, 0x4 ;  /* 0x0000000d03027211 */ /* 0x0c0fe400078f20ff */
[CC--:B------:R-:W-:Y:S02]  /*1030*/  LEA.HI R0, R3.reuse, R13.reuse, RZ, 0x2 ;  /* 0x0000000d03007211 */ /* 0x0c0fe400078f10ff */
[CC--:B------:R-:W-:Y:S02]  /*1040*/  LEA.HI R11, R3.reuse, R13.reuse, RZ, 0x3 ;  /* 0x0000000d030b7211 */ /* 0x0c0fe400078f18ff */
[CC--:B------:R-:W-:Y:S02]  /*1050*/  LEA.HI R15, R3.reuse, R13.reuse, RZ, 0x6 ;  /* 0x0000000d030f7211 */ /* 0x0c0fe400078f30ff */
[----:B------:R-:W-:Y:S02]  /*1060*/  LEA.HI R14, R3, R13, RZ, 0x5 ;  /* 0x0000000d030e7211 */ /* 0x000fe400078f28ff */
[----:B------:R-:W-:-:S02]  /*1070*/  LOP3.LUT R3, R2, 0xfffffff0, RZ, 0xc0, !PT ;  /* 0xfffffff002037812 */ /* 0x000fc400078ec0ff */
[--C-:B------:R-:W-:Y:S02]  /*1080*/  SHF.R.S32.HI R7, RZ, 0x2, R0.reuse ;  /* 0x00000002ff077819 */ /* 0x100fe40000011400 */
[----:B------:R-:W-:Y:S01]  /*1090*/  SHF.R.S32.HI R5, RZ, 0x1f, R0 ;  /* 0x0000001fff057819 */ /* 0x000fe20000011400 */
[----:B------:R-:W-:Y:S01]  /*10a0*/  IMAD.IADD R3, R13, 0x1, -R3 ;  /* 0x000000010d037824 */ /* 0x000fe200078e0a03 */
[----:B------:R-:W-:Y:S02]  /*10b0*/  LOP3.LUT R0, R0, 0xfffffffc, RZ, 0xc0, !PT ;  /* 0xfffffffc00007812 */ /* 0x000fe400078ec0ff */
[----:B------:R-:W-:Y:S02]  /*10c0*/  SHF.R.S32.HI R4, RZ, 0x4, R2 ;  /* 0x00000004ff047819 */ /* 0x000fe40000011402 */
[----:B------:R-:W-:Y:S01]  /*10d0*/  LOP3.LUT R6, R11, 0xfffffff8, RZ, 0xc0, !PT ;  /* 0xfffffff80b067812 */ /* 0x000fe200078ec0ff */
[----:B------:R-:W-:Y:S01]  /*10e0*/  IMAD.IADD R9, R13, 0x1, -R0 ;  /* 0x000000010d097824 */ /* 0x000fe200078e0a00 */
[----:B------:R-:W-:-:S02]  /*10f0*/  SHF.R.S32.HI R229, RZ, 0x3, R11 ;  /* 0x00000003ffe57819 */ /* 0x000fc4000001140b */
[----:B------:R-:W-:Y:S01]  /*1100*/  LEA.HI R2, R2, R4, RZ, 0x1 ;  /* 0x0000000402027211 */ /* 0x000fe200078f08ff */
[----:B------:R-:W-:Y:S01]  /*1110*/  IMAD.IADD R164, R13, 0x1, -R6 ;  /* 0x000000010da47824 */ /* 0x000fe200078e0a06 */
[----:B------:R-:W-:Y:S01]  /*1120*/  LOP3.LUT R8, R14, 0xffffffe0, RZ, 0xc0, !PT ;  /* 0xffffffe00e087812 */ /* 0x000fe200078ec0ff */
[----:B------:R-:W-:Y:S01]  /*1130*/  IMAD.SHL.U32 R0, R229, 0x40, RZ ;  /* 0x00000040e5007824 */ /* 0x000fe200078e00ff */
[----:B------:R-:W-:Y:S01]  /*1140*/  SHF.R.S32.HI R12, RZ, 0x1f, R3 ;  /* 0x0000001fff0c7819 */ /* 0x000fe20000011403 */
[----:B------:R-:W-:Y:S01]  /*1150*/  IMAD.SHL.U32 R136, R164, 0x8, RZ ;  /* 0x00000008a4887824 */ /* 0x000fe200078e00ff */
[----:B------:R-:W-:Y:S01]  /*1160*/  LOP3.LUT R2, R2, 0xfffffffe, RZ, 0xc0, !PT ;  /* 0xfffffffe02027812 */ /* 0x000fe200078ec0ff */
[----:B------:R-:W-:Y:S01]  /*1170*/  IMAD.IADD R19, R13, 0x1, -R8 ;  /* 0x000000010d137824 */ /* 0x000fe200078e0a08 */
[----:B------:R-:W-:Y:S01]  /*1180*/  LEA.HI R5, R5, R7, RZ, 0x3 ;  /* 0x0000000705057211 */ /* 0x000fe200078f18ff */
[----:B------:R-:W-:Y:S01]  /*1190*/  IMAD.SHL.U32 R8, R164, 0x40, RZ ;  /* 0x00000040a4087824 */ /* 0x000fe200078e00ff */
[----:B------:R-:W-:Y:S01]  /*11a0*/  LOP3.LUT R0, R0, 0x1c0, RZ, 0xc0, !PT ;  /* 0x000001c000007812 */ /* 0x000fe200078ec0ff */
[----:B------:R-:W-:Y:S01]  /*11b0*/  IMAD.IADD R13, R4, 0x1, -R2 ;  /* 0x00000001040d7824 */ /* 0x000fe200078e0a02 */
[----:B------:R-:W-:Y:S01]  /*11c0*/  LEA.HI R12, R12, R3, RZ, 0x3 ;  /* 0x000000030c0c7211 */ /* 0x000fe200078f18ff */
[----:B------:R-:W-:Y:S01]  /*11d0*/  STL [R1+0x30], R19 ;  /* 0x0000301301007387 */ /* 0x000fe20000100800 */
[----:B------:R-:W-:Y:S01]  /*11e0*/  LOP3.LUT R2, R5, 0xfffffff8, RZ, 0xc0, !PT ;  /* 0xfffffff805027812 */ /* 0x000fe200078ec0ff */
[----:B------:R-:W-:Y:S01]  /*11f0*/  IMAD.SHL.U32 R164, R164, 0x4, RZ ;  /* 0x00000004a4a47824 */ /* 0x000fe200078e00ff */
[----:B------:R-:W-:-:S02]  /*1200*/  LOP3.LUT R6, R0, 0x38, R136, 0xf8, !PT ;  /* 0x0000003800067812 */ /* 0x000fc400078ef888 */
[----:B------:R-:W-:Y:S01]  /*1210*/  SHF.R.U32.HI R4, RZ, 0x3, R0 ;  /* 0x00000003ff047819 */ /* 0x000fe20000011600 */
[----:B------:R-:W-:Y:S01]  /*1220*/  IMAD.IADD R0, R7, 0x1, -R2 ;  /* 0x0000000107007824 */ /* 0x000fe200078e0a02 */
[----:B------:R-:W-:Y:S02]  /*1230*/  LOP3.LUT R5, R12, 0xfffffff8, RZ, 0xc0, !PT ;  /* 0xfffffff80c057812 */ /* 0x000fe400078ec0ff */
[----:B------:R-:W-:Y:S02]  /*1240*/  LOP3.LUT R10, R6, R4, RZ, 0x3c, !PT ;  /* 0x00000004060a7212 */ /* 0x000fe400078e3cff */
[----:B------:R-:W-:Y:S01]  /*1250*/  LOP3.LUT R4, R8, 0x1c0, RZ, 0xc0, !PT ;  /* 0x000001c008047812 */ /* 0x000fe200078ec0ff */
[----:B------:R-:W-:Y:S01]  /*1260*/  IMAD.IADD R8, R3, 0x1, -R5 ;  /* 0x0000000103087824 */ /* 0x000fe200078e0a05 */
[--C-:B------:R-:W-:Y:S01]  /*1270*/  SHF.R.S32.HI R2, RZ, 0x5, R14.reuse ;  /* 0x00000005ff027819 */ /* 0x100fe2000001140e */
[----:B------:R-:W-:Y:S01]  /*1280*/  IMAD.SHL.U32 R5, R15, 0x8, RZ ;  /* 0x000000080f057824 */ /* 0x000fe200078e00ff */
[----:B------:R-:W-:-:S02]  /*1290*/  SHF.R.S32.HI R3, RZ, 0x1f, R14 ;  /* 0x0000001fff037819 */ /* 0x000fc4000001140e */
[----:B------:R-:W-:Y:S02]  /*12a0*/  LOP3.LUT R7, R4, 0x8, R11, 0xf8, !PT ;  /* 0x0000000804077812 */ /* 0x000fe400078ef80b */
[----:B------:R-:W-:Y:S02]  /*12b0*/  SHF.R.U32.HI R4, RZ, 0x3, R4 ;  /* 0x00000003ff047819 */ /* 0x000fe40000011604 */
[----:B------:R-:W-:Y:S02]  /*12c0*/  LEA.HI R3, R3, R2, RZ, 0x3 ;  /* 0x0000000203037211 */ /* 0x000fe400078f18ff */
[----:B------:R-:W-:Y:S02]  /*12d0*/  LOP3.LUT R6, R0, 0x1, RZ, 0xc0, !PT ;  /* 0x0000000100067812 */ /* 0x000fe400078ec0ff */
[----:B------:R-:W-:Y:S01]  /*12e0*/  LOP3.LUT R14, R7, R4, RZ, 0x3c, !PT ;  /* 0x00000004070e7212 */ /* 0x000fe200078e3cff */
[----:B------:R-:W-:Y:S01]  /*12f0*/  IMAD.SHL.U32 R7, R2, 0x400, RZ ;  /* 0x0000040002077824 */ /* 0x000fe200078e00ff */
[----:B------:R-:W-:-:S02]  /*1300*/  LOP3.LUT R4, R3, 0xffffff8, RZ, 0xc0, !PT ;  /* 0x0ffffff803047812 */ /* 0x000fc400078ec0ff */
[----:B------:R-:W-:Y:S01]  /*1310*/  ISETP.NE.U32.AND P0, PT, R6, 0x1, PT ;  /* 0x000000010600780c */ /* 0x000fe20003f05070 */
[----:B------:R-:W-:Y:S01]  /*1320*/  IMAD.SHL.U32 R6, R13, 0x8, RZ ;  /* 0x000000080d067824 */ /* 0x000fe200078e00ff */
[----:B------:R-:W-:Y:S02]  /*1330*/  LEA.HI R3, R9, R9, RZ, 0x1 ;  /* 0x0000000909037211 */ /* 0x000fe400078f08ff */
[C---:B------:R-:W-:Y:S01]  /*1340*/  R2P PR, R0.reuse, 0x6 ;  /* 0x0000000600007804 */ /* 0x040fe20000000000 */
[----:B------:R-:W-:Y:S01]  /*1350*/  IMAD.SHL.U32 R0, R0, 0x40, RZ ;  /* 0x0000004000007824 */ /* 0x000fe200078e00ff */
[----:B------:R-:W-:Y:S02]  /*1360*/  LOP3.LUT R3, R3, 0x1ffffffe, RZ, 0xc0, !PT ;  /* 0x1ffffffe03037812 */ /* 0x000fe400078ec0ff */
[----:B------:R-:W-:Y:S02]  /*1370*/  SHF.R.S32.HI R11, RZ, 0x1f, R19 ;  /* 0x0000001fff0b7819 */ /* 0x000fe40000011413 */
[----:B------:R-:W-:Y:S01]  /*1380*/  LOP3.LUT R5, R5, 0xfffffe00, RZ, 0xc0, !PT ;  /* 0xfffffe0005057812 */ /* 0x000fe200078ec0ff */
[----:B------:R-:W-:Y:S01]  /*1390*/  IMAD.IADD R252, R9, 0x1, -R3 ;  /* 0x0000000109fc7824 */ /* 0x000fe200078e0a03 */
[----:B------:R-:W-:Y:S01]  /*13a0*/  LEA.HI R11, R11, R19, RZ, 0x2 ;  /* 0x000000130b0b7211 */ /* 0x000fe200078f10ff */
[----:B------:R-:W-:Y:S01]  /*13b0*/  IMAD.SHL.U32 R3, R8, 0x40, RZ ;  /* 0x0000004008037824 */ /* 0x000fe200078e00ff */
[----:B------:R-:W-:-:S02]  /*13c0*/  LOP3.LUT R0, R0, 0x1c0, RZ, 0xc0, !PT ;  /* 0x000001c000007812 */ /* 0x000fc400078ec0ff */
[----:B------:R-:W-:Y:S01]  /*13d0*/  LOP3.LUT R217, R10, R5, RZ, 0xfc, !PT ;  /* 0x000000050ad97212 */ /* 0x000fe200078efcff */
[----:B------:R-:W-:Y:S01]  /*13e0*/  IMAD.IADD R10, R2, 0x1, -R4 ;  /* 0x00000001020a7824 */ /* 0x000fe200078e0a04 */
[----:B------:R-:W-:Y:S01]  /*13f0*/  SHF.R.S32.HI R4, RZ, 0x2, R11 ;  /* 0x00000002ff047819 */ /* 0x000fe2000001140b */
[--C-:B------:R-:W-:Y:S01]  /*1400*/  IMAD R5, R9, 0x2, R7.reuse ;  /* 0x0000000209057824 */ /* 0x100fe200078e0207 */
[----:B------:R-:W-:Y:S01]  /*1410*/  LEA.HI R2, R0, R0, RZ, 0x1d ;  /* 0x0000000000027211 */ /* 0x000fe200078fe8ff */
[----:B------:R-:W-:Y:S01]  /*1420*/  IMAD.SHL.U32 R217, R217, 0x2, RZ ;  /* 0x00000002d9d97824 */ /* 0x000fe200078e00ff */
[----:B------:R-:W-:Y:S01]  /*1430*/  LOP3.LUT R0, R3, 0x1c0, RZ, 0xc0, !PT ;  /* 0x000001c003007812 */ /* 0x000fe200078ec0ff */
[----:B------:R-:W-:Y:S01]  /*1440*/  IMAD R18, R10, 0x10, R4 ;  /* 0x000000100a127824 */ /* 0x000fe200078e0204 */
[----:B------:R-:W-:Y:S01]  /*1450*/  LOP3.LUT P4, RZ, R8, 0x2, RZ, 0xc0, !PT ;  /* 0x0000000208ff7812 */ /* 0x000fe2000788c0ff */
[----:B------:R-:W-:Y:S01]  /*1460*/  IMAD.IADD R2, R5, 0x1, R2 ;  /* 0x0000000105027824 */ /* 0x000fe200078e0202 */
        /* <DEDUP_REMOVED lines=9> */
[----:B------:R1:W-:Y:S01]  /*1500*/  STL [R1+0x38], R18 ;  /* 0x0000381201007387 */ /* 0x0003e20000100800 */
[----:B------:R-:W-:Y:S01]  /*1510*/  IADD3 R5, R17, 0x80, RZ ;  /* 0x0000008011057810 */ /* 0x000fe20007ffe0ff */
[----:B------:R-:W-:Y:S01]  /*1520*/  IMAD R252, R252, 0x8, R18 ;  /* 0x00000008fcfc7824 */ /* 0x000fe200078e0212 */
[CC--:B------:R-:W-:Y:S01]  /*1530*/  IADD3 R3, R2.reuse, R4.reuse, R7 ;  /* 0x0000000402037210 */ /* 0x0c0fe20007ffe007 */
[----:B------:R-:W-:Y:S01]  /*1540*/  IMAD.MOV.U32 R7, RZ, RZ, 0x20 ;  /* 0x00000020ff077424 */ /* 0x000fe200078e00ff */
[----:B------:R-:W-:Y:S01]  /*1550*/  LOP3.LUT R4, R2, R4, RZ, 0xfc, !PT ;  /* 0x0000000402047212 */ /* 0x000fe200078efcff */
[----:B------:R-:W-:Y:S01]  /*1560*/  STL [R1+0x8], R17 ;  /* 0x0000081101007387 */ /* 0x000fe20000100800 */
[----:B------:R-:W-:-:S02]  /*1570*/  IADD3 R2, R229, 0x20, RZ ;  /* 0x00000020e5027810 */ /* 0x000fc40007ffe0ff */
[----:B------:R-:W-:Y:S02]  /*1580*/  LOP3.LUT R2, R11, 0x7ffffffc, RZ, 0xc0, !PT ;  /* 0x7ffffffc0b027812 */ /* 0x000fe400078ec0ff */
[----:B------:R-:W-:Y:S02]  /*1590*/  SEL R6, R7, 0xffffffe0, !P1 ;  /* 0xffffffe007067807 */ /* 0x000fe40004800000 */
[----:B------:R-:W-:Y:S01]  /*15a0*/  IADD3 R16, R17, 0x70, RZ ;  /* 0x0000007011107810 */ /* 0x000fe20007ffe0ff */
[----:B------:R-:W-:Y:S01]  /*15b0*/  IMAD.IADD R2, R19, 0x1, -R2 ;  /* 0x0000000113027824 */ /* 0x000fe200078e0a02 */
[----:B------:R-:W-:Y:S02]  /*15c0*/  @P0 IADD3 R16, R5, 0x10, RZ ;  /* 0x0000001005100810 */ /* 0x000fe40007ffe0ff */
[----:B------:R-:W-:Y:S01]  /*15d0*/  SEL R5, R8, 0xffffffc0, !P2 ;  /* 0xffffffc008057807 */ /* 0x000fe20005000000 */
[----:B------:R-:W-:Y:S01]  /*15e0*/  IMAD.SHL.U32 R241, R2, 0x2, RZ ;  /* 0x0000000202f17824 */ /* 0x000fe200078e00ff */
[----:B------:R-:W-:Y:S01]  /*15f0*/  SEL R2, R7, 0xffffffe0, !P4 ;  /* 0xffffffe007027807 */ /* 0x000fe20006000000 */
[----:B------:R-:W-:Y:S01]  /*1600*/  STL [R1+0xc], R16 ;  /* 0x00000c1001007387 */ /* 0x000fe20000100800 */
[----:B------:R-:W-:-:S02]  /*1610*/  LEA R171, R0, 0xa080, 0x1 ;  /* 0x0000a08000ab7811 */ /* 0x000fc400078e08ff */
[C---:B------:R-:W-:Y:S02]  /*1620*/  IADD3 R15, R241.reuse, 0x10, RZ ;  /* 0x00000010f10f7810 */ /* 0x040fe40007ffe0ff */
[C---:B------:R-:W-:Y:S02]  /*1630*/  IADD3 R13, R241.reuse, 0x20, RZ ;  /* 0x00000020f10d7810 */ /* 0x040fe40007ffe0ff */
[C---:B------:R-:W-:Y:S02]  /*1640*/  IADD3 R7, R241.reuse, 0x48, RZ ;  /* 0x00000048f1077810 */ /* 0x040fe40007ffe0ff */
[C---:B-1----:R-:W-:Y:S02]  /*1650*/  IADD3 R18, R241.reuse, 0x8, RZ ;  /* 0x00000008f1127810 */ /* 0x042fe40007ffe0ff */
[----:B------:R-:W-:Y:S02]  /*1660*/  SHF.R.S32.HI R7, RZ, 0x1f, R15 ;  /* 0x0000001fff077819 */ /* 0x000fe4000001140f */
[----:B------:R-:W-:-:S02]  /*1670*/  IADD3 R14, R241, 0x18, RZ ;  /* 0x00000018f10e7810 */ /* 0x000fc40007ffe0ff */
[----:B------:R-:W-:Y:S01]  /*1680*/  SHF.R.S32.HI R7, RZ, 0x1f, R13 ;  /* 0x0000001fff077819 */ /* 0x000fe2000001140d */
[----:B------:R-:W-:Y:S01]  /*1690*/  IMAD.IADD R7, R17, 0x1, R6 ;  /* 0x0000000111077824 */ /* 0x000fe200078e0206 */
[----:B------:R-:W-:Y:S01]  /*16a0*/  IADD3 R11, R241, 0x30, RZ ;  /* 0x00000030f10b7810 */ /* 0x000fe20007ffe0ff */
[----:B------:R-:W-:Y:S01]  /*16b0*/  IMAD.IADD R6, R6, 0x1, R16 ;  /* 0x0000000106067824 */ /* 0x000fe200078e0210 */
[----:B------:R-:W-:Y:S02]  /*16c0*/  SEL R0, R8, 0xffffffc0, !P3 ;  /* 0xffffffc008007807 */ /* 0x000fe40005800000 */
[----:B------:R-:W-:Y:S01]  /*16d0*/  SHF.R.S32.HI R8, RZ, 0x1f, R18 ;  /* 0x0000001fff087819 */ /* 0x000fe20000011412 */
[----:B------:R1:W-:Y:S01]  /*16e0*/  STL [R1+0x14], R7 ;  /* 0x0000140701007387 */ /* 0x0003e20000100800 */
[----:B------:R-:W-:Y:S02]  /*16f0*/  SHF.R.S32.HI R8, RZ, 0x1f, R14 ;  /* 0x0000001fff087819 */ /* 0x000fe4000001140e */
[----:B------:R-:W-:Y:S01]  /*1700*/  LEA R196, R3, 0x10080, 0x1 ;  /* 0x0001008003c47811 */ /* 0x000fe200078e08ff */
[----:B------:R-:W-:Y:S01]  /*1710*/  IMAD.IADD R3, R5, 0x1, R16 ;  /* 0x0000000105037824 */ /* 0x000fe200078e0210 */
[----:B------:R-:W-:-:S02]  /*1720*/  LEA R192, R4, 0x4080, 0x1 ;  /* 0x0000408004c07811 */ /* 0x000fc400078e08ff */
[----:B------:R-:W-:Y:S01]  /*1730*/  SHF.R.S32.HI R8, RZ, 0x1f, R11 ;  /* 0x0000001fff087819 */ /* 0x000fe2000001140b */
[--C-:B------:R-:W-:Y:S01]  /*1740*/  IMAD.IADD R8, R17, 0x1, R5.reuse ;  /* 0x0000000111087824 */ /* 0x100fe200078e0205 */
[----:B------:R-:W-:Y:S01]  /*1750*/  IADD3 R166, R164, 0x40, RZ ;  /* 0x00000040a4a67810 */ /* 0x000fe20007ffe0ff */
[----:B------:R-:W-:Y:S01]  /*1760*/  IMAD.IADD R197, R196, 0x1, R2 ;  /* 0x00000001c4c57824 */ /* 0x000fe200078e0202 */
[C---:B------:R-:W-:Y:S01]  /*1770*/  IADD3 R12, R241.reuse, 0x28, RZ ;  /* 0x00000028f10c7810 */ /* 0x040fe20007ffe0ff */
[----:B------:R-:W-:Y:S01]  /*1780*/  IMAD.IADD R193, R2, 0x1, R192 ;  /* 0x0000000102c17824 */ /* 0x000fe200078e02c0 */
[----:B------:R2:W-:Y:S01]  /*1790*/  STL [R1+0x24], R8 ;  /* 0x0000240801007387 */ /* 0x0005e20000100800 */
[----:B------:R-:W-:Y:S01]  /*17a0*/  IMAD.IADD R2, R6, 0x1, R5 ;  /* 0x0000000106027824 */ /* 0x000fe200078e0205 */
[C---:B------:R-:W-:Y:S01]  /*17b0*/  IADD3 R10, R241.reuse, 0x38, RZ ;  /* 0x00000038f10a7810 */ /* 0x040fe20007ffe0ff */
[----:B------:R-:W-:Y:S01]  /*17c0*/  IMAD.IADD R139, R164, 0x1, R166 ;  /* 0x00000001a48b7824 */ /* 0x000fe200078e02a6 */
[----:B------:R-:W-:Y:S01]  /*17d0*/  IADD3 R9, R241, 0x40, RZ ;  /* 0x00000040f1097810 */ /* 0x000fe20007ffe0ff */
        /* <DEDUP_REMOVED lines=8> */
[----:B-1----:R-:W-:Y:S01]  /*1860*/  IMAD.IADD R7, R5, 0x1, R7 ;  /* 0x0000000105077824 */ /* 0x002fe200078e0207 */
[----:B------:R-:W-:-:S02]  /*1870*/  SHF.R.S32.HI R12, RZ, 0x1f, R12 ;  /* 0x0000001fff0c7819 */ /* 0x000fc4000001140c */
[----:B------:R-:W-:Y:S02]  /*1880*/  SHF.R.S32.HI R10, RZ, 0x1f, R10 ;  /* 0x0000001fff0a7819 */ /* 0x000fe4000001140a */
[----:B------:R2:W-:Y:S01]  /*1890*/  STL [R1+0x20], R7 ;  /* 0x0000200701007387 */ /* 0x0005e20000100800 */
[----:B------:R-:W-:-:S03]  /*18a0*/  SHF.R.S32.HI R9, RZ, 0x1f, R9 ;  /* 0x0000001fff097819 */ /* 0x000fc60000011409 */
[----:B------:R2:W-:Y:S04]  /*18b0*/  STL [R1+0x1c], R3 ;  /* 0x00001c0301007387 */ /* 0x0005e80000100800 */
[----:B------:R2:W-:Y:S04]  /*18c0*/  STL [R1+0x10], R6 ;  /* 0x0000100601007387 */ /* 0x0005e80000100800 */
[----:B------:R2:W-:Y:S02]  /*18d0*/  STL [R1+0x18], R2 ;  /* 0x0000180201007387 */ /* 0x0005e40000100800 */
.L_x_4666:
        /* <DEDUP_REMOVED lines=9> */
[----:B--2---:R-:W-:Y:S01]  /*1970*/  IMAD.WIDE R6, R251, R14, c[0x0][0x348] ;  /* 0x0000d200fb067625 */ /* 0x004fe200078e020e */
[----:B------:R-:W-:-:S02]  /*1980*/  ISETP.NE.U32.AND P4, PT, RZ, c[0x0][0x350], PT ;  /* 0x0000d400ff007a0c */ /* 0x000fc40003f85070 */
[----:B------:R-:W-:Y:S01]  /*1990*/  ISETP.NE.U32.AND P3, PT, RZ, c[0x0][0x358], PT ;  /* 0x0000d600ff007a0c */ /* 0x000fe20003f65070 */
[CC--:B------:R-:W-:Y:S01]  /*19a0*/  IMAD.WIDE R4, R251.reuse, R14.reuse, c[0x0][0x350] ;  /* 0x0000d400fb047625 */ /* 0x0c0fe200078e020e */
[----:B------:R-:W-:Y:S02]  /*19b0*/  ISETP.NE.AND.EX P1, PT, RZ, c[0x0][0x34c], PT, P1 ;  /* 0x0000d300ff007a0c */ /* 0x000fe40003f25310 */
[----:B------:R-:W-:Y:S01]  /*19c0*/  ISETP.NE.AND.EX P4, PT, RZ, c[0x0][0x354], PT, P4 ;  /* 0x0000d500ff007a0c */ /* 0x000fe20003f85340 */
[----:B------:R-:W-:Y:S01]  /*19d0*/  @P2 IMAD.WIDE R10, R251, R14, c[0x0][0x370] ;  /* 0x0000dc00fb0a2625 */ /* 0x000fe200078e020e */
[----:B------:R-:W-:-:S03]  /*19e0*/  ISETP.NE.AND.EX P3, PT, RZ, c[0x0][0x35c], PT, P3 ;  /* 0x0000d700ff007a0c */ /* 0x000fc60003f65330 */
[CC--:B------:R-:W-:Y:S01]  /*19f0*/  @P0 IMAD.WIDE R8, R251.reuse, R14.reuse, c[0x0][0x360] ;  /* 0x0000d800fb080625 */ /* 0x0c0fe200078e020e */
[----:B------:R1:W5:Y:S03]  /*1a00*/  @P2 LDG.E R159, [R10.64] ;  /* 0x000000060a9f2981 */ /* 0x000366000c1e1900 */
[----:B------:R-:W-:Y:S01]  /*1a10*/  IMAD.WIDE R2, R251, R14, c[0x0][0x358] ;  /* 0x0000d600fb027625 */ /* 0x000fe200078e020e */
[----:B------:R1:W5:Y:S04]  /*1a20*/  @P0 LDG.E R239, [R8.64] ;  /* 0x0000000608ef0981 */ /* 0x000368000c1e1900 */
[----:B------:R1:W5:Y:S04]  /*1a30*/  @P1 LDG.E R176, [R6.64] ;  /* 0x0000000606b01981 */ /* 0x000368000c1e1900 */
[----:B------:R1:W5:Y:S04]  /*1a40*/  @P4 LDG.E R158, [R4.64] ;  /* 0x00000006049e4981 */ /* 0x000368000c1e1900 */
[----:B------:R1:W5:Y:S01]  /*1a50*/  @P3 LDG.E R13, [R2.64] ;  /* 0x00000006020d3981 */ /* 0x000362000c1e1900 */
[----:B------:R-:W-:-:S05]  /*1a60*/  LOP3.LUT R25, R250, 0xffff, RZ, 0xc0, !PT ;  /* 0x0000fffffa197812 */ /* 0x000fca00078ec0ff */
[----:B------:R1:W-:Y:S01]  /*1a70*/  STL [R1], R25 ;  /* 0x0000001901007387 */ /* 0x0003e20000100800 */
[----:B------:R-:W-:Y:S01]  /*1a80*/  YIELD ;  /* 0x0000000000007946 */ /* 0x000fe20003800000 */
[----:B------:R-:W-:Y:S05]  /*1a90*/  @P0 BRA `(.L_x_4412) ;  /* 0x0000005000000947 */ /* 0x000fea0003800000 */
[----:B-----5:R-:W-:Y:S01]  /*1aa0*/  MOV R239, c[0x0][0x168] ;  /* 0x00005a0000ef7a02 */ /* 0x020fe20000000f00 */
[----:B------:R-:W-:Y:S05]  /*1ab0*/  @!P1 BRA `(.L_x_4412) ;  /* 0x0000003000009947 */ /* 0x000fea0003800000 */
[----:B-1----:R-:W2:Y:S04]  /*1ac0*/  LDG.E R8, [R6.64] ;  /* 0x0000000606087981 */ /* 0x002ea8000c1e1900 */
[----:B------:R-:W2:Y:S02]  /*1ad0*/  LDG.E R0, [R6.64+0x4] ;  /* 0x0000040606007981 */ /* 0x000ea4000c1e1900 */
[----:B--2---:R-:W-:Y:S02]  /*1ae0*/  IADD3 R239, -R8, R0, RZ ;  /* 0x0000000008ef7210 */ /* 0x004fe40007ffe1ff */
.L_x_4412:
[----:B------:R-:W-:-:S04]  /*1af0*/  ISETP.NE.U32.AND P0, PT, RZ, c[0x0][0x368], PT ;  /* 0x0000da00ff007a0c */ /* 0x000fc80003f05070 */
[----:B------:R-:W-:-:S13]  /*1b00*/  ISETP.NE.AND.EX P0, PT, RZ, c[0x0][0x36c], PT, P0 ;  /* 0x0000db00ff007a0c */ /* 0x000fda0003f05300 */
[----:B------:R-:W-:Y:S05]  /*1b10*/  @!P0 BRA `(.L_x_4413) ;  /* 0x0000003000008947 */ /* 0x000fea0003800000 */
[----:B-1----:R-:W-:-:S05]  /*1b20*/  IMAD.WIDE R4, R251, R14, c[0x0][0x368] ;  /* 0x0000da00fb047625 */ /* 0x002fca00078e020e */
[----:B------:R1:W5:Y:S01]  /*1b30*/  LDG.E R11, [R4.64] ;  /* 0x00000006040b7981 */ /* 0x000362000c1e1900 */
[----:B------:R-:W-:Y:S05]  /*1b40*/  BRA `(.L_x_4414) ;  /* 0x0000005000007947 */ /* 0x000fea0003800000 */
.L_x_4413:
[----:B-1----:R-:W-:Y:S01]  /*1b50*/  MOV R11, c[0x0][0x1d0] ;  /* 0x00007400000b7a02 */ /* 0x002fe20000000f00 */
[----:B------:R-:W-:Y:S05]  /*1b60*/  @!P4 BRA `(.L_x_4414) ;  /* 0x000000300000c947 */ /* 0x000fea0003800000 */
[----:B------:R-:W2:Y:S04]  /*1b70*/  LDG.E R6, [R4.64] ;  /* 0x0000000604067981 */ /* 0x000ea8000c1e1900 */
[----:B------:R-:W2:Y:S02]  /*1b80*/  LDG.E R0, [R4.64+0x4] ;  /* 0x0000040604007981 */ /* 0x000ea4000c1e1900 */
[----:B--2---:R-:W-:Y:S02]  /*1b90*/  IADD3 R11, -R6, R0, RZ ;  /* 0x00000000060b7210 */ /* 0x004fe40007ffe1ff */
.L_x_4414:
[----:B-1----:R1:W2:Y:S04]  /*1ba0*/  @P3 LDG.E R5, [R2.64] ;  /* 0x0000000602053981 */ /* 0x0022a8000c1e1900 */
[----:B------:R1:W2:Y:S01]  /*1bb0*/  @P3 LDG.E R4, [R2.64+0x4] ;  /* 0x0000040602043981 */ /* 0x0002a2000c1e1900 */
[----:B------:R-:W-:Y:S01]  /*1bc0*/  ISETP.NE.U32.AND P0, PT, RZ, c[0x0][0x378], PT ;  /* 0x0000de00ff007a0c */ /* 0x000fe20003f05070 */
[----:B-----5:R-:W-:-:S03]  /*1bd0*/  IMAD.MOV.U32 R154, RZ, RZ, R11 ;  /* 0x000000ffff9a7224 */ /* 0x020fc600078e000b */
[----:B------:R-:W-:Y:S01]  /*1be0*/  ISETP.NE.AND.EX P0, PT, RZ, c[0x0][0x37c], PT, P0 ;  /* 0x0000df00ff007a0c */ /* 0x000fe20003f05300 */
[----:B------:R-:W-:Y:S02]  /*1bf0*/  IMAD.MOV.U32 R6, RZ, RZ, c[0x0][0x2c4] ;  /* 0x0000b100ff067624 */ /* 0x000fe400078e00ff */
[----:B------:R-:W-:-:S03]  /*1c00*/  IMAD.SHL.U32 R243, R249, 0x80, RZ ;  /* 0x00000080f9f37824 */ /* 0x000fc600078e00ff */
[----:B------:R-:W-:Y:S01]  /*1c10*/  ISETP.NE.AND P2, PT, R6, 0x1, PT ;  /* 0x000000010600780c */ /* 0x000fe20003f45270 */
[----:B------:R-:W-:Y:S02]  /*1c20*/  IMAD.MOV.U32 R0, RZ, RZ, c[0x0][0x228] ;  /* 0x00008a00ff007624 */ /* 0x000fe400078e00ff */
[----:B------:R-:W-:Y:S02]  /*1c30*/  IMAD.IADD R12, R11, 0x1, -R159 ;  /* 0x000000010b0c7824 */ /* 0x000fe400078e0a9f */
[----:B------:R-:W-:Y:S02]  /*1c40*/  IMAD.MOV.U32 R6, RZ, RZ, c[0x0][0x32c] ;  /* 0x0000cb00ff067624 */ /* 0x000fe400078e00ff */
[----:B-1----:R-:W-:-:S05]  /*1c50*/  @P0 IMAD.WIDE R2, R251, R14, c[0x0][0x378] ;  /* 0x0000de00fb020625 */ /* 0x002fca00078e020e */
[----:B------:R1:W5:Y:S01]  /*1c60*/  @P0 LDG.E R154, [R2.64] ;  /* 0x00000006029a0981 */ /* 0x000362000c1e1900 */
[----:B------:R-:W-:Y:S02]  /*1c70*/  ISETP.GE.AND P1, PT, R6, 0x1, PT ;  /* 0x000000010600780c */ /* 0x000fe40003f26270 */
[----:B------:R-:W-:-:S04]  /*1c80*/  LOP3.LUT R212, R212, 0xfffff7ff, RZ, 0xc0, !PT ;  /* 0xfffff7ffd4d47812 */ /* 0x000fc800078ec0ff */
[----:B------:R-:W-:-:S04]  /*1c90*/  @P2 LOP3.LUT R212, R212, 0x800, RZ, 0xfc, !PT ;  /* 0x00000800d4d42812 */ /* 0x000fc800078efcff */
[----:B------:R-:W-:-:S04]  /*1ca0*/  LOP3.LUT R212, R212, 0xffffefff, RZ, 0xc0, !PT ;  /* 0xffffefffd4d47812 */ /* 0x000fc800078ec0ff */
[----:B------:R-:W-:Y:S02]  /*1cb0*/  @P1 LOP3.LUT R212, R212, 0x1000, RZ, 0xfc, !PT ;  /* 0x00001000d4d41812 */ /* 0x000fe400078efcff */
[----:B-1----:R-:W-:Y:S01]  /*1cc0*/  IADD3 R2, R243, 0x7f, RZ ;  /* 0x0000007ff3027810 */ /* 0x002fe20007ffe0ff */
[----:B--2---:R-:W-:-:S04]  /*1cd0*/  @P3 IMAD.IADD R0, R4, 0x1, -R5 ;  /* 0x0000000104003824 */ /* 0x004fc800078e0a05 */
[----:B------:R-:W-:-:S04]  /*1ce0*/  @P2 IMAD.HI.U32 R4, R2, c[0x0][0x2c8], RZ ;  /* 0x0000b20002042a27 */ /* 0x000fc800078e00ff */
[----:B------:R-:W-:Y:S01]  /*1cf0*/  IMAD.IADD R240, R12, 0x1, R0 ;  /* 0x000000010cf07824 */ /* 0x000fe200078e0200 */
[----:B------:R-:W-:-:S04]  /*1d00*/  @P2 SHF.R.U32.HI R2, RZ, c[0x0][0x2cc], R4 ;  /* 0x0000b300ff022a19 */ /* 0x000fc80000011604 */
[C---:B------:R-:W-:Y:S02]  /*1d10*/  IADD3 R3, R240.reuse, 0x2f, RZ ;  /* 0x0000002ff0037810 */ /* 0x040fe40007ffe0ff */
[----:B------:R-:W-:-:S03]  /*1d20*/  IADD3 R4, R240, 0x1, -R239 ;  /* 0x00000001f0047810 */ /* 0x000fc60007ffe8ef */
[----:B------:R-:W-:-:S04]  /*1d30*/  IMAD.HI R3, R3, 0x2aaaaaab, RZ ;  /* 0x2aaaaaab03037827 */ /* 0x000fc800078e02ff */
[----:B------:R-:W-:Y:S01]  /*1d40*/  IMAD.IADD R2, R4, 0x1, R2 ;  /* 0x0000000104027824 */ /* 0x000fe200078e0202 */
[----:B------:R-:W-:-:S04]  /*1d50*/  SHF.R.U32.HI R5, RZ, 0x1f, R3 ;  /* 0x0000001fff057819 */ /* 0x000fc80000011603 */
[----:B------:R-:W-:Y:S02]  /*1d60*/  LEA.HI.SX32 R162, R3, R5, 0x1d ;  /* 0x0000000503a27211 */ /* 0x000fe400078feaff */
        /* <DEDUP_REMOVED lines=12> */
.L_x_4417:
[----:B------:R-:W-:-:S13]  /*1e30*/  ISETP.NE.AND P0, PT, R6, 0x1, PT ;  /* 0x000000010600780c */ /* 0x000fda0003f05270 */
[----:B------:R-:W-:-:S05]  /*1e40*/  @P0 IMAD.HI.U32 R2, R3, c[0x0][0x330], RZ ;  /* 0x0000cc0003020a27 */ /* 0x000fca00078e00ff */
[----:B------:R-:W-:Y:S02]  /*1e50*/  @P0 SHF.R.U32.HI R3, RZ, c[0x0][0x334], R2 ;  /* 0x0000cd00ff030a19 */ /* 0x000fe40000011602 */
.L_x_4418:
[----:B------:R-:W-:Y:S05]  /*1e60*/  BSYNC B0 ;  /* 0x0000000000007941 */ /* 0x000fea0003800000 */
.L_x_4416:
[----:B------:R-:W-:-:S05]  /*1e70*/  IMAD R3, R3, R6, c[0x0][0x32c] ;  /* 0x0000cb0003037624 */ /* 0x000fca00078e0206 */
[----:B------:R-:W-:-:S04]  /*1e80*/  IMNMX R4, R4, R3, PT ;  /* 0x0000000304047217 */ /* 0x000fc80003800200 */
.L_x_4415:
[----:B------:R-:W-:Y:S01]  /*1e90*/  IADD3 R4, R4, 0x2f, RZ ;  /* 0x0000002f04047810 */ /* 0x000fe20007ffe0ff */
[----:B------:R-:W-:-:S04]  /*1ea0*/  @P2 IMAD.HI.U32 R3, R243, c[0x0][0x2c8], RZ ;  /* 0x0000b200f3032a27 */ /* 0x000fc800078e00ff */
[----:B------:R-:W-:-:S04]  /*1eb0*/  IMAD.HI R4, R4, 0x2aaaaaab, RZ ;  /* 0x2aaaaaab04047827 */ /* 0x000fc800078e02ff */
[----:B------:R-:W-:Y:S01]  /*1ec0*/  IMAD.MOV.U32 R2, RZ, RZ, R243 ;  /* 0x000000ffff027224 */ /* 0x000fe200078e00f3 */
[----:B------:R-:W-:Y:S01]  /*1ed0*/  @P2 SHF.R.U32.HI R2, RZ, c[0x0][0x2cc], R3 ;  /* 0x0000b300ff022a19 */ /* 0x000fe20000011603 */
[----:B------:R-:W-:Y:S01]  /*1ee0*/  IMAD.IADD R161, R240, 0x1, -R239 ;  /* 0x00000001f0a17824 */ /* 0x000fe200078e0aef */
[----:B------:R-:W-:-:S03]  /*1ef0*/  SHF.R.U32.HI R3, RZ, 0x1f, R4 ;  /* 0x0000001fff037819 */ /* 0x000fc60000011604 */
        /* <DEDUP_REMOVED lines=14> */
.L_x_4421:
[----:B------:R-:W-:-:S13]  /*1fe0*/  ISETP.NE.AND P0, PT, R6, 0x1, PT ;  /* 0x000000010600780c */ /* 0x000fda0003f05270 */
[----:B------:R-:W-:-:S05]  /*1ff0*/  @P0 IMAD.HI.U32 R4, R2, c[0x0][0x330], RZ ;  /* 0x0000cc0002040a27 */ /* 0x000fca00078e00ff */
[----:B------:R-:W-:Y:S02]  /*2000*/  @P0 SHF.R.U32.HI R2, RZ, c[0x0][0x334], R4 ;  /* 0x0000cd00ff020a19 */ /* 0x000fe40000011604 */
.L_x_4422:
[----:B------:R-:W-:Y:S05]  /*2010*/  BSYNC B0 ;  /* 0x0000000000007941 */ /* 0x000fea0003800000 */
.L_x_4420:
[----:B------:R-:W-:-:S05]  /*2020*/  IMAD R2, R2, c[0x0][0x32c], RZ ;  /* 0x0000cb0002027a24 */ /* 0x000fca00078e02ff */
[----:B------:R-:W-:-:S04]  /*2030*/  IMNMX R3, R3, R2, !PT ;  /* 0x0000000203037217 */ /* 0x000fc80007800200 */
.L_x_4419:
[C---:B------:R-:W-:Y:S01]  /*2040*/  LOP3.LUT R4, R250.reuse, 0xff000000, RZ, 0xc0, !PT ;  /* 0xff000000fa047812 */ /* 0x040fe200078ec0ff */
[----:B------:R-:W-:Y:S01]  /*2050*/  IMAD.HI R3, R3, 0x2aaaaaab, RZ ;  /* 0x2aaaaaab03037827 */ /* 0x000fe200078e02ff */
[----:B------:R-:W-:Y:S01]  /*2060*/  LOP3.LUT R5, R250, 0xff0000, RZ, 0xc0, !PT ;  /* 0x00ff0000fa057812 */ /* 0x000fe200078ec0ff */
[----:B------:R-:W-:Y:S01]  /*2070*/  BSSY B0, `(.L_x_4423) ;  /* 0x000002d000007945 */ /* 0x000fe20003800000 */
[----:B------:R-:W-:Y:S02]  /*2080*/  SHF.R.U32.HI R4, RZ, 0x8, R4 ;  /* 0x00000008ff047819 */ /* 0x000fe40000011604 */
[----:B------:R-:W-:Y:S02]  /*2090*/  SHF.R.U32.HI R2, RZ, 0x1f, R3 ;  /* 0x0000001fff027819 */ /* 0x000fe40000011603 */
[----:B------:R-:W-:Y:S02]  /*20a0*/  LEA.HI R4, R5, R4, RZ, 0x10 ;  /* 0x0000000405047211 */ /* 0x000fe400078f80ff */
[----:B------:R-:W-:Y:S01]  /*20b0*/  LEA.HI.SX32 R3, R3, R2, 0x1d ;  /* 0x0000000203037211 */ /* 0x000fe200078feaff */
[----:B------:R-:W-:Y:S01]  /*20c0*/  IMAD.MOV.U32 R2, RZ, RZ, RZ ;  /* 0x000000ffff027224 */ /* 0x000fe200078e00ff */
[----:B------:R-:W-:-:S02]  /*20d0*/  SHF.R.U32.HI R6, RZ, 0x10, R4 ;  /* 0x00000010ff067819 */ /* 0x000fc40000011604 */
[----:B------:R-:W-:Y:S02]  /*20e0*/  LOP3.LUT R15, R4, 0xff, RZ, 0xc0, !PT ;  /* 0x000000ff040f7812 */ /* 0x000fe400078ec0ff */
[----:B------:R-:W-:Y:S01]  /*20f0*/  IMNMX R5, RZ, R3, !PT ;  /* 0x00000003ff057217 */ /* 0x000fe20007800200 */
[----:B------:R1:W-:Y:S01]  /*2100*/  STL [R1+0x28], R6 ;  /* 0x0000280601007387 */ /* 0x0003e20000100800 */
[C---:B------:R-:W-:Y:S02]  /*2110*/  ISETP.NE.AND P1, PT, R6.reuse, RZ, PT ;  /* 0x000000ff0600720c */ /* 0x040fe40003f25270 */
[----:B------:R-:W-:Y:S01]  /*2120*/  ISETP.GT.AND P0, PT, R7, R5, PT ;  /* 0x000000050700720c */ /* 0x000fe20003f04270 */
[----:B------:R1:W-:Y:S01]  /*2130*/  STL [R1+0x2c], R15 ;  /* 0x00002c0f01007387 */ /* 0x0003e20000100800 */
[----:B------:R-:W-:-:S11]  /*2140*/  SEL R145, R6, c[0x0][0x338], P1 ;  /* 0x0000ce0006917a07 */ /* 0x000fd60000800000 */
[----:B------:R-:W-:Y:S05]  /*2150*/  @!P0 BRA `(.L_x_4424) ;  /* 0x000001e000008947 */ /* 0x000fea0003800000 */
[----:B------:R-:W-:Y:S02]  /*2160*/  IABS R2, R145 ;  /* 0x0000009100027213 */ /* 0x000fe40000000000 */
[----:B-1----:R-:W-:-:S03]  /*2170*/  IADD3 R6, R145, -0x1, R7 ;  /* 0xffffffff91067810 */ /* 0x002fc60007ffe007 */
[----:B------:R-:W-:Y:S02]  /*2180*/  IMAD.MOV.U32 R4, RZ, RZ, R2 ;  /* 0x000000ffff047224 */ /* 0x000fe400078e0002 */
[----:B------:R-:W-:Y:S02]  /*2190*/  IMAD.IADD R6, R6, 0x1, -R5 ;  /* 0x0000000106067824 */ /* 0x000fe400078e0a05 */
[----:B------:R-:W1:Y:S03]  /*21a0*/  I2F.RP R2, R4 ;  /* 0x0000000400027306 */ /* 0x000e660000209400 */
[----:B------:R-:W-:-:S05]  /*21b0*/  IABS R10, R6 ;  /* 0x00000006000a7213 */ /* 0x000fca0000000000 */
[----:B-1----:R-:W1:Y:S02]  /*21c0*/  MUFU.RCP R2, R2 ;  /* 0x0000000200027308 */ /* 0x002e640000001000 */
[----:B-1----:R-:W-:-:S06]  /*21d0*/  IADD3 R2, R2, 0xffffffe, RZ ;  /* 0x0ffffffe02027810 */ /* 0x002fcc0007ffe0ff */
[----:B------:R-:W1:Y:S02]  /*21e0*/  F2I.FTZ.U32.TRUNC.NTZ R3, R2 ;  /* 0x0000000200037305 */ /* 0x000e64000021f000 */
[----:B-1----:R-:W-:-:S04]  /*21f0*/  IMAD.MOV R2, RZ, RZ, -R3 ;  /* 0x000000ffff027224 */ /* 0x002fc800078e0a03 */
[----:B------:R-:W-:Y:S01]  /*2200*/  IMAD.MOV.U32 R8, RZ, RZ, R2 ;  /* 0x000000ffff087224 */ /* 0x000fe200078e0002 */
[----:B------:R-:W-:-:S03]  /*2210*/  IABS R2, R145 ;  /* 0x0000009100027213 */ /* 0x000fc60000000000 */
[----:B------:R-:W-:Y:S02]  /*2220*/  IMAD R8, R8, R4, RZ ;  /* 0x0000000408087224 */ /* 0x000fe400078e02ff */
[----:B------:R-:W-:Y:S01]  /*2230*/  IMAD.MOV R9, RZ, RZ, -R2 ;  /* 0x000000ffff097224 */ /* 0x000fe200078e0a02 */
[----:B------:R-:W-:-:S05]  /*2240*/  MOV R2, RZ ;  /* 0x000000ff00027202 */ /* 0x000fca0000000f00 */
        /* <DEDUP_REMOVED lines=15> */
.L_x_4424:
[----:B------:R-:W-:Y:S05]  /*2340*/  BSYNC B0 ;  /* 0x0000000000007941 */ /* 0x000fea0003800000 */
.L_x_4423:
[----:B------:R-:W-:Y:S01]  /*2350*/  IMAD R3, R15, R2, R5 ;  /* 0x000000020f037224 */ /* 0x000fe200078e0205 */
[----:B-1----:R-:W1:Y:S01]  /*2360*/  S2R R6, SR_TID.X ;  /* 0x0000000000067919 */ /* 0x002e620000002100 */
[----:B------:R-:W-:Y:S02]  /*2370*/  IADD3 R24, R229, 0x20, RZ ;  /* 0x00000020e5187810 */ /* 0x000fe40007ffe0ff */
[C---:B------:R-:W-:Y:S01]  /*2380*/  IMAD.IADD R2, R3.reuse, 0x1, R2 ;  /* 0x0000000103027824 */ /* 0x040fe200078e0202 */
[----:B------:R-:W-:Y:S01]  /*2390*/  SHF.R.S32.HI R137, RZ, 0x1f, R136 ;  /* 0x0000001fff897819 */ /* 0x000fe20000011488 */
        /* <DEDUP_REMOVED lines=9> */
[----:B-1----:R-:W-:Y:S02]  /*2430*/  SHF.R.S32.HI R187, RZ, 0x1f, R6 ;  /* 0x0000001fffbb7819 */ /* 0x002fe40000011406 */
[----:B------:R-:W-:Y:S02]  /*2440*/  LOP3.LUT R169, R4, 0x1c0, RZ, 0xc0, !PT ;  /* 0x000001c004a97812 */ /* 0x000fe400078ec0ff */
[----:B------:R-:W-:-:S02]  /*2450*/  LEA.HI R4, R187, R6, RZ, 0x6 ;  /* 0x00000006bb047211 */ /* 0x000fc400078f30ff */
[----:B------:R-:W-:Y:S02]  /*2460*/  SHF.R.U32.HI R179, RZ, 0x3, R169 ;  /* 0x00000003ffb37819 */ /* 0x000fe400000116a9 */
[----:B------:R-:W-:Y:S01]  /*2470*/  LOP3.LUT R5, R169, 0x38, R136, 0xf8, !PT ;  /* 0x00000038a9057812 */ /* 0x000fe200078ef888 */
[----:B------:R-:W-:Y:S02]  /*2480*/  IMAD.SHL.U32 R4, R4, 0x8, RZ ;  /* 0x0000000804047824 */ /* 0x000fe400078e00ff */
[----:B------:R-:W-:Y:S01]  /*2490*/  @P0 IADD3 R3, R2, 0x2f, RZ ;  /* 0x0000002f02030810 */ /* 0x000fe20007ffe0ff */
[----:B------:R-:W-:Y:S02]  /*24a0*/  IMAD.MOV.U32 R2, RZ, RZ, R140 ;  /* 0x000000ffff027224 */ /* 0x000fe400078e008c */
[----:B------:R-:W-:Y:S01]  /*24b0*/  LOP3.LUT R170, R4, 0xfffffe00, RZ, 0xc0, !PT ;  /* 0xfffffe0004aa7812 */ /* 0x000fe200078ec0ff */
[----:B------:R-:W-:Y:S02]  /*24c0*/  IMAD.SHL.U32 R4, R24, 0x40, RZ ;  /* 0x0000004018047824 */ /* 0x000fe400078e00ff */
[----:B------:R-:W-:-:S03]  /*24d0*/  @P0 IMAD.HI R3, R3, 0x2aaaaaab, RZ ;  /* 0x2aaaaaab03030827 */ /* 0x000fc600078e02ff */
[----:B------:R-:W-:Y:S02]  /*24e0*/  LOP3.LUT R155, R4, 0x1c0, RZ, 0xc0, !PT ;  /* 0x000001c0049b7812 */ /* 0x000fe400078ec0ff */
[----:B------:R-:W-:-:S04]  /*24f0*/  @P0 SHF.R.U32.HI R6, RZ, 0x1f, R3 ;  /* 0x0000001fff060819 */ /* 0x000fc80000011603 */
[----:B------:R-:W-:Y:S02]  /*2500*/  @P0 LEA.HI.SX32 R2, R3, R6, 0x1d ;  /* 0x0000000603020211 */ /* 0x000fe400078feaff */
        /* <DEDUP_REMOVED lines=9> */
[----:B------:R-:W-:Y:S01]  /*25a0*/  SHF.R.S32.HI R22, RZ, 0x1f, R229 ;  /* 0x0000001fff167819 */ /* 0x000fe200000114e5 */
[----:B------:R-:W-:Y:S01]  /*25b0*/  IMAD.IADD R16, R11, 0x1, R158 ;  /* 0x000000010b107824 */ /* 0x000fe200078e029e */
[C---:B------:R-:W-:Y:S01]  /*25c0*/  IADD3 R129, P0, R229.reuse, R13, RZ ;  /* 0x0000000de5817210 */ /* 0x040fe20007f1e0ff */
[----:B------:R-:W-:Y:S01]  /*25d0*/  IMAD.MOV.U32 R163, RZ, RZ, c[0x0][0x238] ;  /* 0x00008e00ffa37624 */ /* 0x000fe200078e00ff */
[----:B------:R-:W-:Y:S01]  /*25e0*/  MOV R148, 0x30 ;  /* 0x0000003000947802 */ /* 0x000fe20000000f00 */
[----:B------:R-:W-:Y:S01]  /*25f0*/  IMAD.WIDE.U32 R182, R229, c[0x0][0x1e0], RZ ;  /* 0x00007800e5b67a25 */ /* 0x000fe200078e00ff */
[----:B------:R-:W-:Y:S02]  /*2600*/  LEA.HI.X.SX32 R142, R13, R22, 0x1, P0 ;  /* 0x000000160d8e7211 */ /* 0x000fe400000f0eff */
[----:B------:R-:W-:Y:S01]  /*2610*/  IADD3 R36, R2, -0x1, RZ ;  /* 0xffffffff02247810 */ /* 0x000fe20007ffe0ff */
[C---:B------:R-:W-:Y:S01]  /*2620*/  IMAD R175, R148.reuse, c[0x0][0x23c], RZ ;  /* 0x00008f0094af7a24 */ /* 0x040fe200078e02ff */
[----:B------:R-:W-:Y:S01]  /*2630*/  SHF.R.S32.HI R21, RZ, 0x1f, R16 ;  /* 0x0000001fff157819 */ /* 0x000fe20000011410 */
[----:B------:R-:W-:Y:S01]  /*2640*/  IMAD.WIDE.U32 R146, R148, c[0x0][0x238], RZ ;  /* 0x00008e0094927a25 */ /* 0x000fe200078e00ff */
[----:B------:R-:W-:-:S02]  /*2650*/  SHF.R.S32.HI R9, RZ, 0x1f, R36 ;  /* 0x0000001fff097819 */ /* 0x000fc40000011424 */
[----:B------:R-:W-:Y:S01]  /*2660*/  SEL R20, R251, RZ, !P3 ;  /* 0x000000fffb147207 */ /* 0x000fe20005800000 */
[----:B------:R-:W-:Y:S01]  /*2670*/  IMAD.WIDE.U32 R2, R129, c[0x0][0x238], R136 ;  /* 0x00008e0081027a25 */ /* 0x000fe200078e0088 */
[----:B------:R-:W-:Y:S02]  /*2680*/  IADD3 R175, R147, R175, RZ ;  /* 0x000000af93af7210 */ /* 0x000fe40007ffe0ff */
[----:B------:R-:W-:Y:S01]  /*2690*/  MOV R160, 0x5 ;  /* 0x0000000500a07802 */ /* 0x000fe20000000f00 */
[----:B------:R-:W-:Y:S01]  /*26a0*/  IMAD R7, R21, c[0x0][0x1e0], RZ ;  /* 0x0000780015077a24 */ /* 0x000fe200078e02ff */
[----:B------:R-:W-:Y:S01]  /*26b0*/  SHF.L.U32 R185, R163, 0x5, RZ ;  /* 0x00000005a3b97819 */ /* 0x000fe200000006ff */
[----:B------:R-:W-:Y:S01]  /*26c0*/  IMAD R8, R175, R36, RZ ;  /* 0x00000024af087224 */ /* 0x000fe200078e02ff */
[----:B------:R-:W-:Y:S01]  /*26d0*/  SHF.L.U64.HI R163, R163, R160, c[0x0][0x23c] ;  /* 0x00008f00a3a37619 */ /* 0x000fe200000102a0 */
[----:B------:R-:W-:Y:S01]  /*26e0*/  IMAD R7, R16, c[0x0][0x1e4], R7 ;  /* 0x0000790010077a24 */ /* 0x000fe200078e0207 */
[----:B------:R-:W-:Y:S01]  /*26f0*/  ISETP.GE.AND P6, PT, R139, c[0x0][0x1d4], PT ;  /* 0x000075008b007a0c */ /* 0x000fe20003fc6270 */
[----:B-1----:R-:W-:Y:S01]  /*2700*/  IMAD R4, R142, c[0x0][0x238], RZ ;  /* 0x00008e008e047a24 */ /* 0x002fe200078e02ff */
[----:B------:R-:W-:Y:S01]  /*2710*/  ISETP.GE.AND P5, PT, R230, c[0x0][0x1d4], PT ;  /* 0x00007500e6007a0c */ /* 0x000fe20003fa6270 */
[----:B------:R-:W-:Y:S01]  /*2720*/  IMAD R11, R9, R146, R8 ;  /* 0x00000092090b7224 */ /* 0x000fe200078e0208 */
[----:B------:R-:W-:Y:S01]  /*2730*/  SHF.R.S32.HI R9, RZ, 0x1f, R251 ;  /* 0x0000001fff097819 */ /* 0x000fe200000114fb */
[----:B------:R-:W-:Y:S01]  /*2740*/  IMAD R6, R129, c[0x0][0x23c], R4 ;  /* 0x00008f0081067a24 */ /* 0x000fe200078e0204 */
[----:B------:R-:W-:Y:S01]  /*2750*/  SHF.R.S32.HI R165, RZ, 0x1f, R164 ;  /* 0x0000001fffa57819 */ /* 0x000fe200000114a4 */
[----:B------:R-:W-:Y:S01]  /*2760*/  IMAD.WIDE.U32 R4, R16, c[0x0][0x1e0], RZ ;  /* 0x0000780010047a25 */ /* 0x000fe200078e00ff */
[----:B------:R-:W-:-:S02]  /*2770*/  SEL R19, R9, RZ, !P3 ;  /* 0x000000ff09137207 */ /* 0x000fc40005800000 */
[----:B------:R-:W-:Y:S01]  /*2780*/  MOV R178, c[0x0][0x280] ;  /* 0x0000a00000b27a02 */ /* 0x000fe20000000f00 */
[----:B------:R-:W-:Y:S01]  /*2790*/  IMAD.IADD R3, R3, 0x1, R6 ;  /* 0x0000000103037824 */ /* 0x000fe200078e0206 */
[----:B------:R-:W-:Y:S01]  /*27a0*/  IADD3 R5, R5, R7, RZ ;  /* 0x0000000705057210 */ /* 0x000fe20007ffe0ff */
[----:B------:R-:W-:Y:S01]  /*27b0*/  IMAD R6, R36, -0x30, R0 ;  /* 0xffffffd024067824 */ /* 0x000fe200078e0200 */
[----:B------:R-:W-:Y:S01]  /*27c0*/  MOV R177, c[0x0][0x290] ;  /* 0x0000a40000b17a02 */ /* 0x000fe20000000f00 */
[----:B------:R-:W-:Y:S01]  /*27d0*/  IMAD.WIDE.U32 R2, R25, c[0x0][0x240], R2 ;  /* 0x0000900019027a25 */ /* 0x000fe200078e0002 */
[-C--:B------:R-:W-:Y:S02]  /*27e0*/  SHF.L.U64.HI R157, R178, R160.reuse, c[0x0][0x284] ;  /* 0x0000a100b29d7619 */ /* 0x080fe400000102a0 */
[----:B------:R-:W-:Y:S01]  /*27f0*/  IMNMX R6, R6, 0x30, PT ;  /* 0x0000003006067817 */ /* 0x000fe20003800200 */
[----:B------:R-:W-:Y:S01]  /*2800*/  IMAD.WIDE.U32 R12, R229, c[0x0][0x280], R136 ;  /* 0x0000a000e50c7a25 */ /* 0x000fe200078e0088 */
[----:B------:R-:W-:-:S02]  /*2810*/  SHF.L.U64.HI R156, R177, R160, c[0x0][0x294] ;  /* 0x0000a500b19c7619 */ /* 0x000fc400000102a0 */
[----:B------:R-:W-:Y:S01]  /*2820*/  SHF.R.U32.HI R23, RZ, 0x3, R155 ;  /* 0x00000003ff177819 */ /* 0x000fe2000001169b */
[----:B------:R-:W-:Y:S01]  /*2830*/  IMAD.IADD R8, R6, 0x1, -R229 ;  /* 0x0000000106087824 */ /* 0x000fe200078e0ae5 */
[----:B------:R-:W-:Y:S01]  /*2840*/  SHF.L.U32 R178, R178, 0x5, RZ ;  /* 0x00000005b2b27819 */ /* 0x000fe200000006ff */
[C---:B------:R-:W-:Y:S01]  /*2850*/  IMAD.WIDE.U32 R6, R25.reuse, c[0x0][0x1e8], R4 ;  /* 0x00007a0019067a25 */ /* 0x040fe200078e0004 */
[----:B------:R-:W-:Y:S02]  /*2860*/  MOV R4, R2 ;  /* 0x0000000200047202 */ /* 0x000fe40000000f00 */
[C---:B------:R-:W-:Y:S01]  /*2870*/  ISETP.GE.AND P1, PT, R8.reuse, 0x1, PT ;  /* 0x000000010800780c */ /* 0x040fe20003f26270 */
[----:B------:R-:W-:Y:S01]  /*2880*/  IMAD R5, R25, c[0x0][0x244], R3 ;  /* 0x0000910019057a24 */ /* 0x000fe200078e0203 */
[----:B------:R-:W-:Y:S01]  /*2890*/  ISETP.GT.AND P0, PT, R8, 0x20, PT ;  /* 0x000000200800780c */ /* 0x000fe20003f04270 */
[----:B------:R-:W-:Y:S01]  /*28a0*/  IMAD R8, R19, c[0x0][0x248], RZ ;  /* 0x0000920013087a24 */ /* 0x000fe200078e02ff */
[----:B------:R-:W-:Y:S01]  /*28b0*/  SHF.L.U32 R177, R177, 0x5, RZ ;  /* 0x00000005b1b17819 */ /* 0x000fe200000006ff */
[----:B------:R-:W-:-:S04]  /*28c0*/  IMAD.WIDE.U32 R124, R20, c[0x0][0x248], R4 ;  /* 0x00009200147c7a25 */ /* 0x000fc800078e0004 */
[----:B------:R-:W-:Y:S02]  /*28d0*/  IMAD R8, R20, c[0x0][0x24c], R8 ;  /* 0x0000930014087a24 */ /* 0x000fe400078e0208 */
[----:B------:R-:W-:Y:S02]  /*28e0*/  IMAD.MOV.U32 R122, RZ, RZ, R124 ;  /* 0x000000ffff7a7224 */ /* 0x000fe400078e007c */
[----:B------:R-:W-:Y:S01]  /*28f0*/  IMAD R7, R25, c[0x0][0x1ec], R7 ;  /* 0x00007b0019077a24 */ /* 0x000fe200078e0207 */
[----:B------:R-:W-:Y:S01]  /*2900*/  IADD3 R123, R125, R8, RZ ;  /* 0x000000087d7b7210 */ /* 0x000fe20007ffe0ff */
[----:B------:R-:W-:Y:S02]  /*2910*/  IMAD R4, R22, c[0x0][0x1e0], RZ ;  /* 0x0000780016047a24 */ /* 0x000fe400078e02ff */
[----:B------:R-:W-:-:S04]  /*2920*/  IMAD.WIDE.U32 R14, R229, c[0x0][0x290], R136 ;  /* 0x0000a400e50e7a25 */ /* 0x000fc800078e0088 */
[----:B------:R-:W-:Y:S02]  /*2930*/  IMAD R8, R229, c[0x0][0x1e4], R4 ;  /* 0x00007900e5087a24 */ /* 0x000fe400078e0204 */
[C---:B------:R-:W-:Y:S02]  /*2940*/  IMAD R172, R148.reuse, c[0x0][0x1e4], RZ ;  /* 0x0000790094ac7a24 */ /* 0x040fe400078e02ff */
[----:B------:R-:W-:Y:S01]  /*2950*/  IMAD R173, R148, c[0x0][0x284], RZ ;  /* 0x0000a10094ad7a24 */ /* 0x000fe200078e02ff */
[----:B------:R-:W-:Y:S01]  /*2960*/  IADD3 R141, R183, R8, RZ ;  /* 0x00000008b78d7210 */ /* 0x000fe20007ffe0ff */
[----:B------:R-:W-:Y:S02]  /*2970*/  IMAD R8, R22, c[0x0][0x280], RZ ;  /* 0x0000a00016087a24 */ /* 0x000fe400078e02ff */
[----:B------:R-:W-:Y:S02]  /*2980*/  IMAD R174, R148, c[0x0][0x294], RZ ;  /* 0x0000a50094ae7a24 */ /* 0x000fe400078e02ff */
[----:B------:R-:W-:-:S02]  /*2990*/  IMAD R8, R229, c[0x0][0x284], R8 ;  /* 0x0000a100e5087a24 */ /* 0x000fc400078e0208 */
[----:B------:R-:W-:-:S04]  /*29a0*/  IMAD.WIDE.U32 R152, R148, c[0x0][0x1e0], RZ ;  /* 0x0000780094987a25 */ /* 0x000fc800078e00ff */
[----:B------:R-:W-:Y:S01]  /*29b0*/  IMAD.WIDE.U32 R150, R148, c[0x0][0x280], RZ ;  /* 0x0000a00094967a25 */ /* 0x000fe200078e00ff */
[----:B------:R-:W-:-:S03]  /*29c0*/  IADD3 R172, R153, R172, RZ ;  /* 0x000000ac99ac7210 */ /* 0x000fc60007ffe0ff */
[----:B------:R-:W-:-:S04]  /*29d0*/  IMAD.WIDE.U32 R148, R148, c[0x0][0x290], RZ ;  /* 0x0000a40094947a25 */ /* 0x000fc800078e00ff */
[----:B------:R-:W-:Y:S01]  /*29e0*/  IMAD.MOV.U32 R186, RZ, RZ, c[0x0][0x27c] ;  /* 0x00009f00ffba7624 */ /* 0x000fe200078e00ff */
[----:B------:R-:W-:Y:S01]  /*29f0*/  IADD3 R174, R149, R174, RZ ;  /* 0x000000ae95ae7210 */ /* 0x000fe20007ffe0ff */
[----:B------:R-:W-:Y:S01]  /*2a00*/  IMAD.IADD R173, R151, 0x1, R173 ;  /* 0x0000000197ad7824 */ /* 0x000fe200078e02ad */
[--C-:B--2---:R-:W-:Y:S01]  /*2a10*/  @P2 SHF.R.S32.HI R3, RZ, 0x1f, R10.reuse ;  /* 0x0000001fff032819 */ /* 0x104fe2000001140a */
[----:B------:R-:W-:Y:S01]  /*2a20*/  @P2 IMAD.MOV.U32 R2, RZ, RZ, R10 ;  /* 0x000000ffff022224 */ /* 0x000fe200078e000a */
[----:B------:R-:W-:Y:S01]  /*2a30*/  @!P2 MOV R2, R251 ;  /* 0x000000fb0002a202 */ /* 0x000fe20000000f00 */
[----:B------:R-:W-:Y:S02]  /*2a40*/  @!P2 IMAD.MOV.U32 R3, RZ, RZ, R9 ;  /* 0x000000ffff03a224 */ /* 0x000fe400078e0009 */
[----:B------:R-:W-:Y:S01]  /*2a50*/  IMAD R10, R22, c[0x0][0x290], RZ ;  /* 0x0000a400160a7a24 */ /* 0x000fe200078e02ff */
[----:B------:R-:W-:Y:S02]  /*2a60*/  SEL R18, R2, RZ, !P4 ;  /* 0x000000ff02127207 */ /* 0x000fe40006000000 */
[----:B------:R-:W-:Y:S01]  /*2a70*/  SEL R17, R3, RZ, !P4 ;  /* 0x000000ff03117207 */ /* 0x000fe20006000000 */
[----:B------:R-:W-:-:S04]  /*2a80*/  IMAD.WIDE.U32 R2, R36, R146, R122 ;  /* 0x0000009224027225 */ /* 0x000fc800078e007a */
[----:B------:R-:W-:Y:S01]  /*2a90*/  IMAD R5, R17, c[0x0][0x1f0], RZ ;  /* 0x00007c0011057a24 */ /* 0x000fe200078e02ff */
[----:B------:R-:W-:Y:S01]  /*2aa0*/  @P1 LEA R4, P3, R2, c[0x0][0x220], 0x1 ;  /* 0x0000880002041a11 */ /* 0x000fe200078608ff */
[----:B------:R-:W-:Y:S02]  /*2ab0*/  IMAD.IADD R3, R3, 0x1, R11 ;  /* 0x0000000103037824 */ /* 0x000fe400078e020b */
[----:B------:R-:W-:Y:S01]  /*2ac0*/  IMAD.WIDE.U32 R90, R18, c[0x0][0x1f0], R6 ;  /* 0x00007c00125a7a25 */ /* 0x000fe200078e0006 */
[----:B------:R-:W-:-:S03]  /*2ad0*/  @P0 IADD3 R6, P2, R185, R2, RZ ;  /* 0x00000002b9060210 */ /* 0x000fc60007f5e0ff */
[----:B------:R-:W-:Y:S01]  /*2ae0*/  IMAD R7, R18, c[0x0][0x1f4], R5 ;  /* 0x00007d0012077a24 */ /* 0x000fe200078e0205 */
[----:B------:R-:W-:Y:S01]  /*2af0*/  @P1 LEA.HI.X R5, R2, c[0x0][0x224], R3, 0x1, P3 ;  /* 0x0000890002051a11 */ /* 0x000fe200018f0c03 */
[----:B------:R-:W-:Y:S01]  /*2b00*/  @P0 IMAD.X R3, R3, 0x1, R163, P2 ;  /* 0x0000000103030824 */ /* 0x000fe200010e06a3 */
[C---:B------:R-:W-:Y:S01]  /*2b10*/  @P0 LEA R2, P4, R6.reuse, c[0x0][0x220], 0x1 ;  /* 0x0000880006020a11 */ /* 0x040fe200078808ff */
[----:B------:R-:W-:Y:S01]  /*2b20*/  IMAD R10, R229, c[0x0][0x294], R10 ;  /* 0x0000a500e50a7a24 */ /* 0x000fe200078e020a */
[----:B------:R-:W-:Y:S02]  /*2b30*/  IADD3 R89, R91, R7, RZ ;  /* 0x000000075b597210 */ /* 0x000fe40007ffe0ff */
[----:B------:R-:W-:Y:S01]  /*2b40*/  @P0 LEA.HI.X R3, R6, c[0x0][0x224], R3, 0x1, P4 ;  /* 0x0000890006030a11 */ /* 0x000fe200020f0c03 */
[----:B------:R-:W-:Y:S01]  /*2b50*/  IMAD.WIDE.U32 R6, R229, c[0x0][0x290], R164 ;  /* 0x0000a400e5067a25 */ /* 0x000fe200078e00a4 */
[----:B------:R-:W-:Y:S02]  /*2b60*/  ISETP.GE.AND P4, PT, R136, c[0x0][0x1d4], PT ;  /* 0x0000750088007a0c */ /* 0x000fe40003f86270 */
[----:B------:R-:W-:Y:S01]  /*2b70*/  IADD3 R121, P3, P2, R90, R182, R136 ;  /* 0x000000b65a797210 */ /* 0x000fe20007a7e088 */
[----:B------:R-:W-:Y:S01]  /*2b80*/  IMAD.IADD R9, R7, 0x1, R10 ;  /* 0x0000000107097824 */ /* 0x000fe200078e020a */
[----:B------:R-:W-:-:S02]  /*2b90*/  P2R R115, PR, RZ, 0x10 ;  /* 0x00000010ff737803 */ /* 0x000fc40000000000 */
[----:B------:R-:W-:Y:S02]  /*2ba0*/  IADD3.X R120, R89, R141, R137, P3, P2 ;  /* 0x0000008d59787210 */ /* 0x000fe40001fe4489 */
[----:B------:R-:W-:Y:S02]  /*2bb0*/  ISETP.NE.AND P2, PT, R115, RZ, PT ;  /* 0x000000ff7300720c */ /* 0x000fe40003f45270 */
[----:B------:R-:W-:Y:S02]  /*2bc0*/  ISETP.GE.AND P4, PT, R231, c[0x0][0x1d4], PT ;  /* 0x00007500e7007a0c */ /* 0x000fe40003f86270 */
[----:B------:R-:W-:-:S09]  /*2bd0*/  IADD3 R7, R8, R13, RZ ;  /* 0x0000000d08077210 */ /* 0x000fd20007ffe0ff */
        /* <DEDUP_REMOVED lines=11> */
[----:B------:R-:W-:-:S03]  /*2c90*/  ISETP.GE.AND P0, PT, R136, c[0x0][0x27c], PT ;  /* 0x00009f0088007a0c */ /* 0x000fc60003f06270 */
[----:B------:R-:W0:Y:S01]  /*2ca0*/  LDGDEPBAR ;  /* 0x00000000000079af */ /* 0x000e220000000000 */
[----:B------:R-:W-:Y:S01]  /*2cb0*/  WARPSYNC 0xffffffff ;  /* 0xffffffff00007948 */ /* 0x000fe20003800000 */
[----:B-1----:R-:W-:-:S05]  /*2cc0*/  IMAD.WIDE.U32 R4, R229, c[0x0][0x280], R164 ;  /* 0x0000a000e5047a25 */ /* 0x002fca00078e00a4 */
[----:B------:R-:W-:Y:S02]  /*2cd0*/  IADD3 R11, R5, R8, RZ ;  /* 0x00000008050b7210 */ /* 0x000fe40007ffe0ff */
[----:B------:R-:W-:Y:S01]  /*2ce0*/  IADD3 R5, R10, R15, RZ ;  /* 0x0000000f0a057210 */ /* 0x000fe20007ffe0ff */
[----:B------:R-:W-:Y:S01]  /*2cf0*/  IMAD.MOV.U32 R10, RZ, RZ, R4 ;  /* 0x000000ffff0a7224 */ /* 0x000fe200078e0004 */
[----:B------:R-:W-:Y:S01]  /*2d00*/  MOV R8, R6 ;  /* 0x0000000600087202 */ /* 0x000fe20000000f00 */
[----:B------:R-:W-:Y:S01]  /*2d10*/  IMAD.MOV.U32 R4, RZ, RZ, R14 ;  /* 0x000000ffff047224 */ /* 0x000fe200078e000e */
[----:B------:R-:W-:Y:S01]  /*2d20*/  MOV R6, R12 ;  /* 0x0000000c00067202 */ /* 0x000fe20000000f00 */
[----:B-----5:R-:W-:Y:S01]  /*2d30*/  IMAD.WIDE.U32 R106, R154, c[0x0][0x280], R10 ;  /* 0x0000a0009a6a7a25 */ /* 0x020fe200078e000a */
[----:B--2---:R-:W-:-:S03]  /*2d40*/  SHF.R.S32.HI R3, RZ, 0x1f, R24 ;  /* 0x0000001fff037819 */ /* 0x004fc60000011418 */
[C---:B------:R-:W-:Y:S01]  /*2d50*/  IMAD.WIDE.U32 R102, R154.reuse, c[0x0][0x290], R8 ;  /* 0x0000a4009a667a25 */ /* 0x040fe200078e0008 */
[----:B------:R-:W-:Y:S02]  /*2d60*/  SHF.R.S32.HI R2, RZ, 0x1f, R154 ;  /* 0x0000001fff027819 */ /* 0x000fe4000001149a */
[----:B------:R-:W-:Y:S01]  /*2d70*/  LEA.HI R3, R3, R24, RZ, 0x3 ;  /* 0x0000001803037211 */ /* 0x000fe200078f18ff */
[----:B------:R-:W-:-:S04]  /*2d80*/  IMAD.WIDE.U32 R100, R154, c[0x0][0x290], R4 ;  /* 0x0000a4009a647a25 */ /* 0x000fc800078e0004 */
[C---:B------:R-:W-:Y:S02]  /*2d90*/  IMAD R12, R2.reuse, c[0x0][0x280], RZ ;  /* 0x0000a000020c7a24 */ /* 0x040fe400078e02ff */
[----:B------:R-:W-:Y:S01]  /*2da0*/  IMAD R13, R2, c[0x0][0x290], RZ ;  /* 0x0000a400020d7a24 */ /* 0x000fe200078e02ff */
[----:B------:R-:W-:Y:S01]  /*2db0*/  SHF.L.U32 R2, R3, 0x6, RZ ;  /* 0x0000000603027819 */ /* 0x000fe200000006ff */
[C---:B------:R-:W-:Y:S02]  /*2dc0*/  IMAD R12, R154.reuse, c[0x0][0x284], R12 ;  /* 0x0000a1009a0c7a24 */ /* 0x040fe400078e020c */
[----:B------:R-:W-:Y:S01]  /*2dd0*/  IMAD R3, R154, c[0x0][0x294], R13 ;  /* 0x0000a5009a037a24 */ /* 0x000fe200078e020d */
[----:B------:R-:W-:Y:S01]  /*2de0*/  LOP3.LUT R2, R2, 0xfffffe00, RZ, 0xc0, !PT ;  /* 0xfffffe0002027812 */ /* 0x000fe200078ec0ff */
[----:B------:R-:W-:Y:S01]  /*2df0*/  IMAD.WIDE.U32 R104, R154, c[0x0][0x280], R6 ;  /* 0x0000a0009a687a25 */ /* 0x000fe200078e0006 */
[----:B------:R-:W-:Y:S02]  /*2e00*/  IADD3 R119, R107, R12, RZ ;  /* 0x0000000c6b777210 */ /* 0x000fe40007ffe0ff */
[----:B------:R-:W-:Y:S01]  /*2e10*/  IADD3 R118, R103, R3, RZ ;  /* 0x0000000367767210 */ /* 0x000fe20007ffe0ff */
[----:B------:R-:W-:Y:S01]  /*2e20*/  IMAD.SHL.U32 R14, R186, 0x2, RZ ;  /* 0x00000002ba0e7824 */ /* 0x000fe200078e00ff */
[----:B------:R-:W-:Y:S01]  /*2e30*/  IADD3 R116, R3, R101, RZ ;  /* 0x0000006503747210 */ /* 0x000fe20007ffe0ff */
[----:B------:R-:W-:-:S02]  /*2e40*/  IMAD.IADD R117, R12, 0x1, R105 ;  /* 0x000000010c757824 */ /* 0x000fc400078e0269 */
[----:B------:R-:W-:Y:S01]  /*2e50*/  SEL R3, RZ, c[0x0][0x27c], !P0 ;  /* 0x00009f00ff037a07 */ /* 0x000fe20004000000 */
[----:B------:R-:W-:Y:S01]  /*2e60*/  IMAD.WIDE.U32 R4, R25, c[0x0][0x260], R136 ;  /* 0x0000980019047a25 */ /* 0x000fe200078e0088 */
[----:B------:R-:W-:Y:S01]  /*2e70*/  IADD3 R10, -R14, c[0x0][0x1d4], RZ ;  /* 0x000075000e0a7a10 */ /* 0x000fe20007ffe1ff */
[----:B------:R-:W-:Y:S01]  /*2e80*/  BAR.SYNC.DEFER_BLOCKING 0x0 ;  /* 0x0000000000007b1d */ /* 0x000fe20000010000 */
[----:B------:R-:W-:Y:S01]  /*2e90*/  IADD3 R144, P1, R229, R16, RZ ;  /* 0x00000010e5907210 */ /* 0x000fe20007f3e0ff */
[----:B------:R-:W-:Y:S01]  /*2ea0*/  IMAD.IADD R3, R136, 0x1, R3 ;  /* 0x0000000188037824 */ /* 0x000fe200078e0203 */
[CC--:B------:R-:W-:Y:S01]  /*2eb0*/  SEL R11, R14.reuse, R10.reuse, !P0 ;  /* 0x0000000a0e0b7207 */ /* 0x0c0fe20004000000 */
[----:B------:R-:W-:Y:S01]  /*2ec0*/  IMAD R9, R25, c[0x0][0x264], R5 ;  /* 0x0000990019097a24 */ /* 0x000fe200078e0205 */
[----:B------:R-:W-:Y:S01]  /*2ed0*/  ISETP.GE.AND P0, PT, R139, c[0x0][0x27c], PT ;  /* 0x00009f008b007a0c */ /* 0x000fe20003f06270 */
[----:B------:R-:W-:Y:S01]  /*2ee0*/  IMAD.MOV.U32 R8, RZ, RZ, R4 ;  /* 0x000000ffff087224 */ /* 0x000fe200078e0004 */
[----:B------:R-:W-:Y:S01]  /*2ef0*/  SHF.R.S32.HI R5, RZ, 0x1f, R3 ;  /* 0x0000001fff057819 */ /* 0x000fe20000011403 */
[----:B------:R-:W-:Y:S01]  /*2f00*/  IMAD.WIDE.U32 R6, R25, c[0x0][0x210], R136 ;  /* 0x0000840019067a25 */ /* 0x000fe200078e0088 */
[----:B------:R-:W-:Y:S01]  /*2f10*/  SEL R10, R14, R10, !P0 ;  /* 0x0000000a0e0a7207 */ /* 0x000fe20004000000 */
[----:B------:R-:W-:Y:S01]  /*2f20*/  ULDC.U8 UR4, c[0x0][0x298] ;  /* 0x0000a60000047ab9 */ /* 0x000fe20000000000 */
[-C--:B------:R-:W-:Y:S01]  /*2f30*/  LEA.HI R4, R5, R3.reuse, RZ, 0x3 ;  /* 0x0000000305047211 */ /* 0x080fe200078f18ff */
[----:B------:R-:W-:Y:S01]  /*2f40*/  IMAD R7, R25, c[0x0][0x214], R7 ;  /* 0x0000850019077a24 */ /* 0x000fe200078e0207 */
[----:B------:R-:W-:Y:S01]  /*2f50*/  LEA.HI R14, R5, R3, RZ, 0x6 ;  /* 0x00000003050e7211 */ /* 0x000fe200078f30ff */
[----:B------:R-:W-:Y:S01]  /*2f60*/  IMAD R5, R17, c[0x0][0x218], RZ ;  /* 0x0000860011057a24 */ /* 0x000fe200078e02ff */
[----:B------:R-:W-:Y:S01]  /*2f70*/  SEL R3, RZ, c[0x0][0x27c], !P0 ;  /* 0x00009f00ff037a07 */ /* 0x000fe20004000000 */
[----:B------:R-:W-:Y:S01]  /*2f80*/  IMAD.WIDE.U32 R98, R20, c[0x0][0x268], R8 ;  /* 0x00009a0014627a25 */ /* 0x000fe200078e0008 */
[----:B------:R-:W-:-:S02]  /*2f90*/  SHF.R.S32.HI R13, RZ, 0x1f, R10 ;  /* 0x0000001fff0d7819 */ /* 0x000fc4000001140a */
[----:B------:R-:W-:Y:S01]  /*2fa0*/  SHF.R.S32.HI R8, RZ, 0x6, R14 ;  /* 0x00000006ff087819 */ /* 0x000fe2000001140e */
[----:B------:R-:W-:Y:S01]  /*2fb0*/  IMAD.IADD R3, R139, 0x1, R3 ;  /* 0x000000018b037824 */ /* 0x000fe200078e0203 */
[----:B------:R-:W-:Y:S01]  /*2fc0*/  LEA.HI R13, R13, R10, RZ, 0x4 ;  /* 0x0000000a0d0d7211 */ /* 0x000fe200078f20ff */
[C---:B------:R-:W-:Y:S01]  /*2fd0*/  IMAD.WIDE.U32 R96, R18.reuse, c[0x0][0x218], R6 ;  /* 0x0000860012607a25 */ /* 0x040fe200078e0006 */
[--C-:B------:R-:W-:Y:S02]  /*2fe0*/  LOP3.LUT R7, R169, 0x38, R4.reuse, 0xf8, !PT ;  /* 0x00000038a9077812 */ /* 0x100fe400078ef804 */
[----:B------:R-:W-:Y:S01]  /*2ff0*/  LOP3.LUT R6, R155, 0x38, R4, 0xf8, !PT ;  /* 0x000000389b067812 */ /* 0x000fe200078ef804 */
[----:B------:R-:W-:Y:S01]  /*3000*/  IMAD R17, R18, c[0x0][0x21c], R5 ;  /* 0x0000870012117a24 */ /* 0x000fe200078e0205 */
[----:B------:R-:W-:Y:S01]  /*3010*/  SHF.R.S32.HI R5, RZ, 0x1f, R3 ;  /* 0x0000001fff057819 */ /* 0x000fe20000011403 */
[C---:B------:R-:W-:Y:S01]  /*3020*/  IMAD R10, R8.reuse, 0xc00, R170 ;  /* 0x00000c00080a7824 */ /* 0x040fe200078e02aa */
[----:B------:R-:W-:Y:S01]  /*3030*/  SHF.R.S32.HI R12, RZ, 0x1f, R11 ;  /* 0x0000001fff0c7819 */ /* 0x000fe2000001140b */
[----:B------:R-:W-:Y:S01]  /*3040*/  IMAD R9, R8, 0xc00, R2 ;  /* 0x00000c0008097824 */ /* 0x000fe200078e0202 */
[----:B------:R-:W-:Y:S01]  /*3050*/  LOP3.LUT R8, R7, R179, RZ, 0x3c, !PT ;  /* 0x000000b307087212 */ /* 0x000fe200078e3cff */
[----:B------:R-:W-:Y:S01]  /*3060*/  IMAD.MOV.U32 R184, RZ, RZ, c[0x0][0x1e0] ;  /* 0x00007800ffb87624 */ /* 0x000fe200078e00ff */
[----:B------:R-:W-:Y:S01]  /*3070*/  LOP3.LUT R6, R6, R23, RZ, 0x3c, !PT ;  /* 0x0000001706067212 */ /* 0x000fe200078e3cff */
[----:B------:R-:W-:Y:S01]  /*3080*/  IMAD.WIDE.U32 R180, R24, c[0x0][0x1e0], RZ ;  /* 0x0000780018b47a25 */ /* 0x000fe200078e00ff */
[----:B------:R-:W-:-:S02]  /*3090*/  LEA.HI R7, R5, R3, RZ, 0x6 ;  /* 0x0000000305077211 */ /* 0x000fc400078f30ff */
[----:B------:R-:W-:Y:S01]  /*30a0*/  LEA.HI R3, R5, R3, RZ, 0x3 ;  /* 0x0000000305037211 */ /* 0x000fe200078f18ff */
[----:B------:R-:W-:Y:S01]  /*30b0*/  IMAD.IADD R15, R9, 0x1, R6 ;  /* 0x00000001090f7824 */ /* 0x000fe200078e0206 */
[----:B------:R-:W-:Y:S01]  /*30c0*/  LEA.HI R12, R12, R11, RZ, 0x4 ;  /* 0x0000000b0c0c7211 */ /* 0x000fe200078f20ff */
[----:B------:R-:W-:Y:S01]  /*30d0*/  IMAD R11, R19, c[0x0][0x268], RZ ;  /* 0x00009a00130b7a24 */ /* 0x000fe200078e02ff */
[----:B------:R-:W-:Y:S01]  /*30e0*/  SHF.R.S32.HI R5, RZ, 0x6, R7 ;  /* 0x00000006ff057819 */ /* 0x000fe20000011407 */
[----:B------:R-:W-:Y:S01]  /*30f0*/  IMAD.IADD R16, R10, 0x1, R8 ;  /* 0x000000010a107824 */ /* 0x000fe200078e0208 */
[----:B------:R-:W-:Y:S01]  /*3100*/  LOP3.LUT R7, R169, 0x38, R3, 0xf8, !PT ;  /* 0x00000038a9077812 */ /* 0x000fe200078ef803 */
[----:B------:R-:W-:Y:S01]  /*3110*/  IMAD R19, R20, c[0x0][0x26c], R11 ;  /* 0x00009b0014137a24 */ /* 0x000fe200078e020b */
[----:B------:R-:W-:Y:S01]  /*3120*/  LOP3.LUT R6, R155, 0x38, R3, 0xf8, !PT ;  /* 0x000000389b067812 */ /* 0x000fe200078ef803 */
[C---:B------:R-:W-:Y:S01]  /*3130*/  IMAD R11, R5.reuse, 0xc00, R2 ;  /* 0x00000c00050b7824 */ /* 0x040fe200078e0202 */
        /* <DEDUP_REMOVED lines=16> */
[----:B------:R-:W-:Y:S01]  /*3240*/  LEA.HI R5, R8, R5, RZ, 0x3 ;  /* 0x0000000508057211 */ /* 0x000fe200078f18ff */
[----:B------:R-:W-:Y:S01]  /*3250*/  IMAD.SHL.U32 R134, R16, 0x2, RZ ;  /* 0x0000000210867824 */ /* 0x000fe200078e00ff */
[----:B------:R-:W-:Y:S01]  /*3260*/  LEA.HI R6, R7, R6, RZ, 0x3 ;  /* 0x0000000607067211 */ /* 0x000fe200078f18ff */
[----:B------:R-:W-:Y:S01]  /*3270*/  IMAD.SHL.U32 R133, R15, 0x2, RZ ;  /* 0x000000020f857824 */ /* 0x000fe200078e00ff */
[C---:B------:R-:W-:Y:S01]  /*3280*/  LOP3.LUT R9, R155.reuse, 0x38, R94, 0xf8, !PT ;  /* 0x000000389b097812 */ /* 0x040fe200078ef85e */
[----:B------:R-:W-:Y:S01]  /*3290*/  IMAD.SHL.U32 R132, R14, 0x2, RZ ;  /* 0x000000020e847824 */ /* 0x000fe200078e00ff */
[--C-:B------:R-:W-:Y:S01]  /*32a0*/  LOP3.LUT R10, R155, 0x38, R93.reuse, 0xf8, !PT ;  /* 0x000000389b0a7812 */ /* 0x100fe200078ef85d */
[----:B------:R-:W-:Y:S01]  /*32b0*/  IMAD.SHL.U32 R131, R13, 0x2, RZ ;  /* 0x000000020d837824 */ /* 0x000fe200078e00ff */
[----:B------:R-:W-:-:S02]  /*32c0*/  LOP3.LUT R7, R169, 0x38, R93, 0xf8, !PT ;  /* 0x00000038a9077812 */ /* 0x000fc400078ef85d */
[----:B------:R-:W-:Y:S02]  /*32d0*/  SHF.R.S32.HI R6, RZ, 0x3, R6 ;  /* 0x00000003ff067819 */ /* 0x000fe40000011406 */
[----:B------:R-:W-:Y:S02]  /*32e0*/  SHF.R.S32.HI R5, RZ, 0x3, R5 ;  /* 0x00000003ff057819 */ /* 0x000fe40000011405 */
[-C--:B------:R-:W-:Y:S01]  /*32f0*/  LOP3.LUT R11, R9, R23.reuse, RZ, 0x3c, !PT ;  /* 0x00000017090b7212 */ /* 0x080fe200078e3cff */
[C---:B------:R-:W-:Y:S01]  /*3300*/  IMAD R8, R6.reuse, 0xc00, R2 ;  /* 0x00000c0006087824 */ /* 0x040fe200078e0202 */
[----:B------:R-:W-:Y:S01]  /*3310*/  LOP3.LUT R9, R169, 0x38, R94, 0xf8, !PT ;  /* 0x00000038a9097812 */ /* 0x000fe200078ef85e */
[----:B------:R-:W-:Y:S01]  /*3320*/  IMAD R6, R6, 0xc00, R170 ;  /* 0x00000c0006067824 */ /* 0x000fe200078e02aa */
[----:B------:R-:W-:Y:S02]  /*3330*/  LOP3.LUT R12, R10, R23, RZ, 0x3c, !PT ;  /* 0x000000170a0c7212 */ /* 0x000fe400078e3cff */
[-C--:B------:R-:W-:Y:S01]  /*3340*/  LOP3.LUT R10, R7, R179.reuse, RZ, 0x3c, !PT ;  /* 0x000000b3070a7212 */ /* 0x080fe200078e3cff */
[----:B------:R-:W-:Y:S01]  /*3350*/  IMAD R7, R5, 0xc00, R2 ;  /* 0x00000c0005077824 */ /* 0x000fe200078e0202 */
[----:B------:R-:W-:Y:S01]  /*3360*/  LOP3.LUT R2, R9, R179, RZ, 0x3c, !PT ;  /* 0x000000b309027212 */ /* 0x000fe200078e3cff */
[----:B------:R-:W-:Y:S01]  /*3370*/  IMAD R5, R5, 0xc00, R170 ;  /* 0x00000c0005057824 */ /* 0x000fe200078e02aa */
[----:B------:R-:W-:Y:S01]  /*3380*/  SHF.R.S32.HI R18, RZ, 0x1f, R24 ;  /* 0x0000001fff127819 */ /* 0x000fe20000011418 */
[----:B------:R-:W-:Y:S01]  /*3390*/  IMAD.IADD R8, R8, 0x1, R12 ;  /* 0x0000000108087824 */ /* 0x000fe200078e020c */
[----:B------:R-:W-:Y:S01]  /*33a0*/  ISETP.NE.AND P0, PT, RZ, UR4, PT ;  /* 0x00000004ff007c0c */ /* 0x000fe2000bf05270 */
[----:B------:R-:W-:Y:S01]  /*33b0*/  IMAD.IADD R5, R5, 0x1, R2 ;  /* 0x0000000105057824 */ /* 0x000fe200078e0202 */
[----:B------:R-:W-:Y:S01]  /*33c0*/  LOP3.LUT R110, R4, 0xfffffff8, RZ, 0xc0, !PT ;  /* 0xfffffff8046e7812 */ /* 0x000fe200078ec0ff */
[----:B------:R-:W-:Y:S01]  /*33d0*/  IMAD R2, R18, c[0x0][0x1e0], RZ ;  /* 0x0000780012027a24 */ /* 0x000fe200078e02ff */
[----:B------:R-:W-:Y:S01]  /*33e0*/  LOP3.LUT R109, R3, 0xfffffff8, RZ, 0xc0, !PT ;  /* 0xfffffff8036d7812 */ /* 0x000fe200078ec0ff */
[----:B------:R-:W-:Y:S01]  /*33f0*/  IMAD.IADD R7, R7, 0x1, R11 ;  /* 0x0000000107077824 */ /* 0x000fe200078e020b */
[----:B------:R-:W-:Y:S01]  /*3400*/  SHF.L.U64.HI R160, R184, R160, c[0x0][0x1e4] ;  /* 0x00007900b8a07619 */ /* 0x000fe200000102a0 */
[----:B------:R-:W-:Y:S01]  /*3410*/  IMAD.IADD R6, R6, 0x1, R10 ;  /* 0x0000000106067824 */ /* 0x000fe200078e020a */
[----:B------:R-:W-:Y:S01]  /*3420*/  P2R R138, PR, RZ, 0x1 ;  /* 0x00000001ff8a7803 */ /* 0x000fe20000000000 */
[----:B------:R-:W-:Y:S01]  /*3430*/  IMAD R2, R24, c[0x0][0x1e4], R2 ;  /* 0x0000790018027a24 */ /* 0x000fe200078e0202 */
[----:B------:R-:W-:Y:S01]  /*3440*/  SHF.R.S32.HI R114, RZ, 0x1f, R110 ;  /* 0x0000001fff727819 */ /* 0x000fe2000001146e */
[----:B------:R-:W-:Y:S01]  /*3450*/  IMAD.SHL.U32 R184, R184, 0x20, RZ ;  /* 0x00000020b8b87824 */ /* 0x000fe200078e00ff */
[----:B------:R-:W-:Y:S01]  /*3460*/  SHF.R.S32.HI R113, RZ, 0x1f, R109 ;  /* 0x0000001fff717819 */ /* 0x000fe2000001146d */
[----:B------:R-:W-:Y:S01]  /*3470*/  IMAD.IADD R135, R181, 0x1, R2 ;  /* 0x00000001b5877824 */ /* 0x000fe200078e0202 */
[----:B------:R-:W-:Y:S01]  /*3480*/  SHF.R.S32.HI R112, RZ, 0x1f, R93 ;  /* 0x0000001fff707819 */ /* 0x000fe2000001145d */
[----:B------:R-:W-:Y:S01]  /*3490*/  IMAD.SHL.U32 R130, R8, 0x2, RZ ;  /* 0x0000000208827824 */ /* 0x000fe200078e00ff */
[----:B------:R-:W-:Y:S01]  /*34a0*/  SHF.R.S32.HI R111, RZ, 0x1f, R94 ;  /* 0x0000001fff6f7819 */ /* 0x000fe2000001145e */
[----:B------:R-:W-:Y:S01]  /*34b0*/  IMAD.SHL.U32 R128, R7, 0x2, RZ ;  /* 0x0000000207807824 */ /* 0x000fe200078e00ff */
[----:B------:R-:W-:Y:S01]  /*34c0*/  ISETP.GE.AND P0, PT, R186, 0x1, PT ;  /* 0x00000001ba00780c */ /* 0x000fe20003f06270 */
[----:B------:R-:W-:-:S02]  /*34d0*/  IMAD.SHL.U32 R127, R6, 0x2, RZ ;  /* 0x00000002067f7824 */ /* 0x000fc400078e00ff */
[----:B------:R-:W-:Y:S02]  /*34e0*/  IMAD.SHL.U32 R126, R5, 0x2, RZ ;  /* 0x00000002057e7824 */ /* 0x000fe400078e00ff */
.L_x_4466:
        /* <DEDUP_REMOVED lines=76> */
.L_x_4430:
[----:B------:R-:W-:Y:S05]  /*39b0*/  BSYNC B0 ;  /* 0x0000000000007941 */ /* 0x000fea0003800000 */
.L_x_4429:
        /* <DEDUP_REMOVED lines=68> */
.L_x_4432:
[----:B------:R-:W-:Y:S05]  /*3e00*/  BSYNC B0 ;  /* 0x0000000000007941 */ /* 0x000fea0003800000 */
.L_x_4431:
        /* <DEDUP_REMOVED lines=83> */
.L_x_4436:
[----:B------:R-:W-:Y:S05]  /*4340*/  BSYNC B0 ;  /* 0x0000000000007941 */ /* 0x000fea0003800000 */
.L_x_4435:
        /* <DEDUP_REMOVED lines=56> */
.L_x_4438:
[----:B------:R-:W-:Y:S05]  /*46d0*/  BSYNC B0 ;  /* 0x0000000000007941 */ /* 0x000fea0003800000 */
.L_x_4437:
        /* <DEDUP_REMOVED lines=56> */
.L_x_4440:
[----:B------:R-:W-:Y:S05]  /*4a60*/  BSYNC B0 ;  /* 0x0000000000007941 */ /* 0x000fea0003800000 */
.L_x_4439:
        /* <DEDUP_REMOVED lines=55> */
.L_x_4434:
[----:B------:R-:W-:Y:S05]  /*4de0*/  BSYNC B1 ;  /* 0x0000000000017941 */ /* 0x000fea0003800000 */
.L_x_4433:
        /* <DEDUP_REMOVED lines=57> */
.L_x_4443:
[----:B------:R-:W-:Y:S05]  /*5180*/  BSYNC B0 ;  /* 0x0000000000007941 */ /* 0x000fea0003800000 */
.L_x_4442:
        /* <DEDUP_REMOVED lines=56> */
.L_x_4445:
[----:B------:R-:W-:Y:S05]  /*5510*/  BSYNC B0 ;  /* 0x0000000000007941 */ /* 0x000fea0003800000 */
.L_x_4444:
        /* <DEDUP_REMOVED lines=56> */
.L_x_4447:
[----:B------:R-:W-:Y:S05]  /*58a0*/  BSYNC B0 ;  /* 0x0000000000007941 */ /* 0x000fea0003800000 */
.L_x_4446:
        /* <DEDUP_REMOVED lines=56> */
.L_x_4428:
        /* <DEDUP_REMOVED lines=36> */
.L_x_4449:
[----:B------:R-:W-:Y:S05]  /*5e70*/  BSYNC B0 ;  /* 0x0000000000007941 */ /* 0x000fea0003800000 */
.L_x_4448:
        /* <DEDUP_REMOVED lines=59> */
.L_x_4451:
[----:B------:R-:W-:Y:S05]  /*6230*/  BSYNC B0 ;  /* 0x0000000000007941 */ /* 0x000fea0003800000 */
.L_x_4450:
        /* <DEDUP_REMOVED lines=143> */
.L_x_4455:
[----:B------:R-:W-:Y:S05]  /*6b30*/  BSYNC B0 ;  /* 0x0000000000007941 */ /* 0x000fea0003800000 */
.L_x_4454:
        /* <DEDUP_REMOVED lines=114> */
.L_x_4453:
[----:B------:R-:W-:Y:S05]  /*7260*/  BSYNC B1 ;  /* 0x0000000000017941 */ /* 0x000fea0003800000 */
.L_x_4452:
        /* <DEDUP_REMOVED lines=36> */
[----:B------:R-:W-:Y:S01]  /*74b0*/  @!P0 SHF.R.U32.HI R11, RZ, 0x10, R23 ;  /* 0x00000010ff0b8819 */ /* 0x000fe20000011617 */
[----:B------:R-:W-:Y:S01]  /*74c0*/  @!P0 HADD2.F32 R20, -RZ, R68.H1_H1 ;  /* 0x30000044ff148230 */ /* 0x000fe20000004100 */
[----:B------:R-:W-:Y:S01]  /*74d0*/  @!P0 FFMA.FTZ R54, R3, R8, -R19 ;  /* 0x0000000803368223 */ /* 0x000fe20000010813 */
[----:B------:R-:W-:Y:S01]  /*74e0*/  @!P0 HADD2.F32 R28, -RZ, R69.H0_H0 ;  /* 0x20000045ff1c8230 */ /* 0x000fe20000004100 */
[-C--:B------:R-:W-:Y:S01]  /*74f0*/  @!P0 FMUL.FTZ R19, R17, R5.reuse ;  /* 0x0000000511138220 */ /* 0x080fe20000410000 */
[----:B------:R-:W-:Y:S01]  /*7500*/  @!P0 SHF.R.U32.HI R38, RZ, 0x10, R63 ;  /* 0x00000010ff268819 */ /* 0x000fe2000001163f */
        /* <DEDUP_REMOVED lines=10> */
[----:B------:R-:W-:Y:S01]  /*75b0*/  @!P0 SHF.R.U64 R10, R22, 0x10, R23 ;  /* 0x00000010160a8819 */ /* 0x000fe20000001217 */
[----:B------:R-:W-:Y:S01]  /*75c0*/  @!P0 HADD2.F32 R21, -RZ, R9.H1_H1 ;  /* 0x30000009ff158230 */ /* 0x000fe20000004100 */
[----:B------:R-:W-:Y:S01]  /*75d0*/  @!P0 SHF.R.U64 R30, R62, 0x10, R63 ;  /* 0x000000103e1e8819 */ /* 0x000fe2000000123f */
[----:B------:R-:W-:Y:S01]  /*75e0*/  @!P0 HADD2.F32 R22, -RZ, R16.H0_H0 ;  /* 0x20000010ff168230 */ /* 0x000fe20000004100 */
[-C--:B------:R-:W-:Y:S01]  /*75f0*/  @!P0 FMUL.FTZ R16, R19, R4.reuse ;  /* 0x0000000413108220 */ /* 0x080fe20000410000 */
[----:B------:R-:W-:Y:S01]  /*7600*/  @!P0 HADD2.F32 R8, -RZ, R6.H0_H0 ;  /* 0x20000006ff088230 */ /* 0x000fe20000004100 */
[----:B------:R-:W-:Y:S01]  /*7610*/  @!P0 FMUL.FTZ R4, R7, R4 ;  /* 0x0000000407048220 */ /* 0x000fe20000410000 */
[----:B------:R-:W-:Y:S01]  /*7620*/  @!P0 F2FP.PACK_AB R17, R53, R54 ;  /* 0x000000363511823e */ /* 0x000fe200000000ff */
[----:B------:R-:W-:Y:S01]  /*7630*/  @!P0 FFMA.FTZ R52, R7, R20, -R16 ;  /* 0x0000001407348223 */ /* 0x000fe20000010810 */
[----:B------:R-:W-:Y:S01]  /*7640*/  @!P0 MOV R7, R14 ;  /* 0x0000000e00078202 */ /* 0x000fe20000000f00 */
[----:B------:R-:W-:Y:S01]  /*7650*/  @!P0 IMAD.MOV.U32 R16, RZ, RZ, R42 ;  /* 0x000000ffff108224 */ /* 0x000fe200078e002a */
[----:B------:R-:W-:Y:S01]  /*7660*/  @!P0 HADD2.F32 R6, -RZ, R5.H1_H1 ;  /* 0x30000005ff068230 */ /* 0x000fe20000004100 */
[----:B------:R-:W-:Y:S01]  /*7670*/  @!P0 FMUL.FTZ R9, R21, R8 ;  /* 0x0000000815098220 */ /* 0x000fe20000410000 */
[----:B------:R-:W-:Y:S01]  /*7680*/  @!P0 MOV R12, R17 ;  /* 0x00000011000c8202 */ /* 0x000fe20000000f00 */
[----:B------:R-:W-:Y:S01]  /*7690*/  @!P0 FFMA.FTZ R4, R19, R20, R4 ;  /* 0x0000001413048223 */ /* 0x000fe20000010004 */
[----:B------:R-:W-:Y:S01]  /*76a0*/  @!P0 HADD2.F32 R23, -RZ, R16.H0_H0 ;  /* 0x20000010ff178230 */ /* 0x000fe20000004100 */
[C---:B------:R-:W-:Y:S01]  /*76b0*/  @!P0 FMUL.FTZ R5, R6.reuse, R8 ;  /* 0x0000000806058220 */ /* 0x040fe20000410000 */
[----:B------:R-:W-:Y:S01]  /*76c0*/  @!P0 HADD2.F32 R10, -RZ, R10.H0_H0 ;  /* 0x2000000aff0a8230 */ /* 0x000fe20000004100 */
[-C--:B------:R-:W-:Y:S01]  /*76d0*/  @!P0 FFMA.FTZ R51, R6, R22.reuse, -R9 ;  /* 0x0000001606338223 */ /* 0x080fe20000010809 */
[----:B------:R-:W-:Y:S01]  /*76e0*/  @!P0 HADD2.F32 R6, -RZ, R33.H0_H0 ;  /* 0x20000021ff068230 */ /* 0x000fe20000004100 */
[----:B------:R-:W-:Y:S01]  /*76f0*/  @!P0 FFMA.FTZ R5, R21, R22, R5 ;  /* 0x0000001615058223 */ /* 0x000fe20000010005 */
[----:B------:R-:W-:Y:S02]  /*7700*/  @!P0 HADD2.F32 R29, -RZ, R16.H1_H1 ;  /* 0x30000010ff1d8230 */ /* 0x000fe40000004100 */
[--C-:B------:R-:W-:Y:S01]  /*7710*/  @!P0 HADD2.F32 R9, -RZ, R7.reuse.H0_H0 ;  /* 0x20000007ff098230 */ /* 0x100fe20000004100 */
[----:B------:R-:W-:Y:S01]  /*7720*/  @!P0 FMUL.FTZ R31, R23, R6 ;  /* 0x00000006171f8220 */ /* 0x000fe20000410000 */
[----:B------:R-:W-:Y:S01]  /*7730*/  @!P0 HADD2.F32 R30, -RZ, R30.H0_H0 ;  /* 0x2000001eff1e8230 */ /* 0x000fe20000004100 */
[----:B------:R-:W-:Y:S01]  /*7740*/  @!P0 FMUL.FTZ R16, R29, R10 ;  /* 0x0000000a1d108220 */ /* 0x000fe20000410000 */
[----:B------:R-:W-:Y:S01]  /*7750*/  @!P0 HADD2.F32 R8, -RZ, R7.H1_H1 ;  /* 0x30000007ff088230 */ /* 0x000fe20000004100 */
[----:B------:R-:W-:Y:S01]  /*7760*/  @!P0 FMUL.FTZ R6, R9, R6 ;  /* 0x0000000609068220 */ /* 0x000fe20000410000 */
[----:B------:R-:W-:Y:S01]  /*7770*/  @!P0 F2FP.PACK_AB R18, R51, R52 ;  /* 0x000000343312823e */ /* 0x000fe200000000ff */
[----:B------:R-:W-:Y:S01]  /*7780*/  @!P0 FFMA.FTZ R48, R9, R28, -R31 ;  /* 0x0000001c09308223 */ /* 0x000fe2000001081f */
[----:B------:R-:W-:Y:S01]  /*7790*/  @!P0 F2FP.PACK_AB R4, R5, R4 ;  /* 0x000000040504823e */ /* 0x000fe200000000ff */
[----:B------:R-:W-:Y:S01]  /*77a0*/  @!P0 IMAD.MOV.U32 R9, RZ, RZ, R15 ;  /* 0x000000ffff098224 */ /* 0x000fe200078e000f */
[----:B------:R-:W-:Y:S01]  /*77b0*/  @!P0 MOV R13, R18 ;  /* 0x00000012000d8202 */ /* 0x000fe20000000f00 */
[C---:B------:R-:W-:Y:S01]  /*77c0*/  @!P0 FMUL.FTZ R7, R8.reuse, R10 ;  /* 0x0000000a08078220 */ /* 0x040fe20000410000 */
[----:B------:R-:W-:Y:S01]  /*77d0*/  @!P0 HADD2.F32 R31, -RZ, R37.H0_H0 ;  /* 0x20000025ff1f8230 */ /* 0x000fe20000004100 */
[----:B------:R-:W-:Y:S01]  /*77e0*/  @!P0 FFMA.FTZ R39, R8, R30, -R16 ;  /* 0x0000001e08278223 */ /* 0x000fe20000010810 */
[----:B------:R-:W-:Y:S01]  /*77f0*/  @!P0 HADD2.F32 R16, -RZ, R11.H0_H0 ;  /* 0x2000000bff108230 */ /* 0x000fe20000004100 */
[----:B------:R-:W-:Y:S01]  /*7800*/  @!P0 FFMA.FTZ R6, R23, R28, R6 ;  /* 0x0000001c17068223 */ /* 0x000fe20000010006 */
[----:B------:R-:W-:Y:S01]  /*7810*/  @!P0 HADD2.F32 R8, -RZ, R33.H1_H1 ;  /* 0x30000021ff088230 */ /* 0x000fe20000004100 */
[----:B------:R-:W-:Y:S01]  /*7820*/  @!P0 FFMA.FTZ R7, R29, R30, R7 ;  /* 0x0000001e1d078223 */ /* 0x000fe20000010007 */
[----:B------:R-:W-:Y:S01]  /*7830*/  @!P0 HADD2.F32 R33, -RZ, R37.H1_H1 ;  /* 0x30000025ff218230 */ /* 0x000fe20000004100 */
[----:B------:R-:W-:Y:S01]  /*7840*/  @!P0 IMAD.MOV.U32 R41, RZ, RZ, R4 ;  /* 0x000000ffff298224 */ /* 0x000fe200078e0004 */
[----:B------:R-:W-:Y:S02]  /*7850*/  @!P0 HADD2.F32 R10, -RZ, R9.H1_H1 ;  /* 0x30000009ff0a8230 */ /* 0x000fe40000004100 */
[----:B------:R-:W-:Y:S02]  /*7860*/  @!P0 HADD2.F32 R32, -RZ, R69.H1_H1 ;  /* 0x30000045ff208230 */ /* 0x000fe40000004100 */
[----:B------:R-:W-:Y:S01]  /*7870*/  @!P0 HADD2.F32 R11, -RZ, R9.H0_H0 ;  /* 0x20000009ff0b8230 */ /* 0x000fe20000004100 */
[----:B------:R-:W-:Y:S01]  /*7880*/  @!P0 FMUL.FTZ R9, R31, R8 ;  /* 0x000000081f098220 */ /* 0x000fe20000410000 */
[----:B------:R-:W-:Y:S01]  /*7890*/  @!P0 HADD2.F32 R37, -RZ, R38.H0_H0 ;  /* 0x20000026ff258230 */ /* 0x000fe20000004100 */
        /* <DEDUP_REMOVED lines=19> */
.L_x_4457:
[----:B------:R-:W-:Y:S05]  /*79d0*/  BSYNC B0 ;  /* 0x0000000000007941 */ /* 0x000fea0003800000 */
.L_x_4456:
        /* <DEDUP_REMOVED lines=117> */
.L_x_4427:
        /* <DEDUP_REMOVED lines=22> */
.L_x_4459:
[----:B------:R-:W-:Y:S05]  /*8290*/  BSYNC B0 ;  /* 0x0000000000007941 */ /* 0x000fea0003800000 */
.L_x_4458:
        /* <DEDUP_REMOVED lines=19> */
.L_x_4441:
[----:B------:R-:W-:Y:S05]  /*83d0*/  BSYNC B2 ;  /* 0x0000000000027941 */ /* 0x000fea0003800000 */
.L_x_4426:
[----:B-1----:R-:W-:Y:S01]  /*83e0*/  IMAD.WIDE.U32 R4, R36, 0x30, RZ ;  /* 0x0000003024047825 */ /* 0x002fe200078e00ff */
[----:B------:R-:W-:Y:S01]  /*83f0*/  ISETP.NE.AND P3, PT, R115, RZ, PT ;  /* 0x000000ff7300720c */ /* 0x000fe20003f65270 */
[----:B------:R-:W-:Y:S02]  /*8400*/  BSSY B0, `(.L_x_4460) ;  /* 0x0000045000007945 */ /* 0x000fe40003800000 */
[----:B--2---:R-:W-:Y:S01]  /*8410*/  IMAD R3, R92, 0x30, RZ ;  /* 0x000000305c037824 */ /* 0x004fe200078e02ff */
[-C--:B------:R-:W-:Y:S03]  /*8420*/  IADD3 R2, P0, R129, R4.reuse, RZ ;  /* 0x0000000481027210 */ /* 0x080fe60007f1e0ff */
[----:B------:R-:W-:Y:S04]  /*8430*/  IMAD.IADD R3, R5, 0x1, R3 ;  /* 0x0000000105037824 */ /* 0x000fe800078e0203 */
[C---:B------:R-:W-:Y:S01]  /*8440*/  IMAD.X R5, R3.reuse, 0x1, R142, P0 ;  /* 0x0000000103057824 */ /* 0x040fe200000e068e */
[----:B------:R-:W-:Y:S04]  /*8450*/  IADD3 R16, P0, R144, R4, RZ ;  /* 0x0000000490107210 */ /* 0x000fe80007f1e0ff */
[----:B------:R-:W-:Y:S01]  /*8460*/  IADD3.X R17, R3, R143, RZ, P0, !PT ;  /* 0x0000008f03117210 */ /* 0x000fe200007fe4ff */
[----:B------:R-:W-:Y:S05]  /*8470*/  IMAD.IADD R3, R88, 0x1, -R229 ;  /* 0x0000000158037824 */ /* 0x000fea00078e0ae5 */
[C---:B------:R-:W-:Y:S11]  /*8480*/  ISETP.GE.AND P0, PT, R3.reuse, 0x21, PT ;  /* 0x000000210300780c */ /* 0x040ff60003f06270 */
[----:B------:R-:W-:Y:S02]  /*8490*/  @!UPT UIADD3 URZ, URZ, URZ, URZ ;  /* 0x0000003f3f3ff290 */ /* 0x000fe4000fffe03f */
[C---:B------:R-:W-:Y:S04]  /*84a0*/  @P0 IADD3 R6, P1, R2.reuse, 0x20, RZ ;  /* 0x0000002002060810 */ /* 0x040fe80007f3e0ff */
[----:B------:R-:W-:Y:S02]  /*84b0*/  @P0 IADD3.X R7, RZ, R5, RZ, P1, !PT ;  /* 0x00000005ff070210 */ /* 0x000fe40000ffe4ff */
[----:B------:R-:W-:Y:S03]  /*84c0*/  ISETP.GE.AND P1, PT, R3, 0x1, PT ;  /* 0x000000010300780c */ /* 0x000fe60003f26270 */
[----:B------:R-:W-:Y:S10]  /*84d0*/  @P0 IMAD R7, R7, c[0x0][0x258], RZ ;  /* 0x0000960007070a24 */ /* 0x000ff400078e02ff */
[----:B------:R-:W-:Y:S01]  /*84e0*/  @P1 IMAD R3, R5, c[0x0][0x258], RZ ;  /* 0x0000960005031a24 */ /* 0x000fe200078e02ff */
[----:B------:R-:W-:Y:S01]  /*84f0*/  @P1 MOV R5, R108 ;  /* 0x0000006c00051202 */ /* 0x000fe20000000f00 */
[----:B------:R-:W-:Y:S04]  /*8500*/  @P1 IMAD.MOV.U32 R4, RZ, RZ, R98 ;  /* 0x000000ffff041224 */ /* 0x000fe800078e0062 */
[C---:B------:R-:W-:Y:S04]  /*8510*/  @P1 IMAD.WIDE.U32 R4, R2.reuse, c[0x0][0x258], R4 ;  /* 0x0000960002041a25 */ /* 0x040fe800078e0004 */
[----:B------:R-:W-:Y:S04]  /*8520*/  @P1 IMAD R2, R2, c[0x0][0x25c], R3 ;  /* 0x0000970002021a24 */ /* 0x000fe800078e0203 */
[----:B------:R-:W-:Y:S01]  /*8530*/  @P1 IMAD.IADD R3, R5, 0x1, R2 ;  /* 0x0000000105031824 */ /* 0x000fe200078e0202 */
[C---:B------:R-:W-:Y:S01]  /*8540*/  @P1 LEA R2, P2, R4.reuse, c[0x0][0x250], 0x1 ;  /* 0x0000940004021a11 */ /* 0x040fe200078408ff */
[----:B------:R-:W-:Y:S03]  /*8550*/  @P0 IMAD.MOV.U32 R5, RZ, RZ, R108 ;  /* 0x000000ffff050224 */ /* 0x000fe600078e006c */
[----:B------:R-:W-:Y:S02]  /*8560*/  @P1 LEA.HI.X R3, R4, c[0x0][0x254], R3, 0x1, P2 ;  /* 0x0000950004031a11 */ /* 0x000fe400010f0c03 */
[----:B------:R-:W-:Y:S03]  /*8570*/  @P0 MOV R4, R98 ;  /* 0x0000006200040202 */ /* 0x000fe60000000f00 */
[----:B------:R-:W-:Y:S01]  /*8580*/  @!PT LDS RZ, [RZ] ;  /* 0x00000000fffff984 */ /* 0x000fe20000000800 */
[----:B------:R-:W-:Y:S01]  /*8590*/  @!PT LDS RZ, [RZ] ;  /* 0x00000000fffff984 */ /* 0x000fe20000000800 */
[----:B------:R-:W-:Y:S01]  /*85a0*/  @!PT LDS RZ, [RZ] ;  /* 0x00000000fffff984 */ /* 0x000fe20000000800 */
[----:B------:R1:W-:Y:S02]  /*85b0*/  @P1 LDGSTS.E.BYPASS.LTC128B.128 [R213+0x4080], [R2.64], !P3 ;  /* 0x0408000002d51fae */ /* 0x0003e4000d901d46 */
[C---:B------:R-:W-:Y:S02]  /*85c0*/  @P0 IMAD.WIDE.U32 R4, R6.reuse, c[0x0][0x258], R4 ;  /* 0x0000960006040a25 */ /* 0x040fe400078e0004 */
[----:B------:R1:W-:Y:S02]  /*85d0*/  @P1 LDGSTS.E.BYPASS.LTC128B.128 [R213+0x5880], [R2.64+0x80], !P6 ;  /* 0x0588008002d51fae */ /* 0x0003e4000f101d46 */
[----:B------:R-:W-:Y:S02]  /*85e0*/  @P0 IMAD R6, R6, c[0x0][0x25c], R7 ;  /* 0x0000970006060a24 */ /* 0x000fe400078e0207 */
[----:B------:R1:W-:Y:S03]  /*85f0*/  @P1 LDGSTS.E.BYPASS.LTC128B.128 [R213+0x7080], [R2.64+0x100], !P5 ;  /* 0x0708010002d51fae */ /* 0x0003e6000e901d46 */
[----:B------:R-:W-:Y:S01]  /*8600*/  @P0 IADD3 R5, R5, R6, RZ ;  /* 0x0000000605050210 */ /* 0x000fe20007ffe0ff */
[----:B------:R1:W-:Y:S01]  /*8610*/  @P1 LDGSTS.E.BYPASS.LTC128B.128 [R213+0x8880], [R2.64+0x180], !P4 ;  /* 0x0888018002d51fae */ /* 0x0003e2000e101d46 */
[C---:B------:R-:W-:Y:S04]  /*8620*/  @P0 LEA R6, P2, R4.reuse, c[0x0][0x250], 0x1 ;  /* 0x0000940004060a11 */ /* 0x040fe800078408ff */
        /* <DEDUP_REMOVED lines=34> */
.L_x_4461:
[----:B-1----:R-:W-:Y:S05]  /*8850*/  BSYNC B0 ;  /* 0x0000000000007941 */ /* 0x002fea0003800000 */
.L_x_4460:
        /* <DEDUP_REMOVED lines=30> */
.L_x_4463:
[----:B------:R-:W-:Y:S05]  /*8a40*/  BSYNC B0 ;  /* 0x0000000000007941 */ /* 0x000fea0003800000 */
.L_x_4462:
        /* <DEDUP_REMOVED lines=23> */
[----:B------:R-:W-:Y:S11]  /*8bc0*/  ISETP.NE.AND P2, PT, R115, RZ, PT ;  /* 0x000000ff7300720c */ /* 0x000ff60003f45270 */
        /* <DEDUP_REMOVED lines=12> */
.L_x_4465:
[----:B------:R-:W-:Y:S05]  /*8c90*/  BSYNC B0 ;  /* 0x0000000000007941 */ /* 0x000fea0003800000 */
.L_x_4464:
[----:B------:R-:W0:Y:S01]  /*8ca0*/  LDGDEPBAR ;  /* 0x00000000000079af */ /* 0x000e220000000000 */
[----:B------:R-:W-:Y:S01]  /*8cb0*/  IADD3 R36, R36, -0x1, RZ ;  /* 0xffffffff24247810 */ /* 0x000fe20007ffe0ff */
[----:B------:R-:W-:-:S05]  /*8cc0*/  @P3 BRA `(.L_x_4466) ;  /* 0xffffa82000003947 */ /* 0x000fca000383ffff */
[----:B------:R-:W-:Y:S01]  /*8cd0*/  WARPSYNC 0xffffffff ;  /* 0xffffffff00007948 */ /* 0x000fe20003800000 */
[----:B------:R-:W-:Y:S06]  /*8ce0*/  BAR.SYNC.DEFER_BLOCKING 0x0 ;  /* 0x0000000000007b1d */ /* 0x000fec0000010000 */
.L_x_4425:
[----:B------:R-:W-:Y:S01]  /*8cf0*/  IMAD.MOV.U32 R0, RZ, RZ, c[0x0][0x2c4] ;  /* 0x0000b100ff007624 */ /* 0x000fe200078e00ff */
[----:B-1----:R-:W-:Y:S01]  /*8d00*/  IADD3 R2, R240, 0x1, -R239 ;  /* 0x00000001f0027810 */ /* 0x002fe20007ffe8ef */
[----:B------:R-:W-:-:S02]  /*8d10*/  IMAD.MOV.U32 R4, RZ, RZ, c[0x0][0x32c] ;  /* 0x0000cb00ff047624 */ /* 0x000fc400078e00ff */
        /* <DEDUP_REMOVED lines=20> */
.L_x_4469:
[----:B------:R-:W-:-:S13]  /*8e60*/  ISETP.NE.AND P0, PT, R4, 0x1, PT ;  /* 0x000000010400780c */ /* 0x000fda0003f05270 */
[----:B------:R-:W-:-:S05]  /*8e70*/  @P0 IMAD.HI.U32 R0, R2, c[0x0][0x330], RZ ;  /* 0x0000cc0002000a27 */ /* 0x000fca00078e00ff */
[----:B------:R-:W-:Y:S02]  /*8e80*/  @P0 SHF.R.U32.HI R2, RZ, c[0x0][0x334], R0 ;  /* 0x0000cd00ff020a19 */ /* 0x000fe40000011600 */
.L_x_4470:
[----:B------:R-:W-:Y:S05]  /*8e90*/  BSYNC B0 ;  /* 0x0000000000007941 */ /* 0x000fea0003800000 */
.L_x_4468:
[----:B------:R-:W-:-:S05]  /*8ea0*/  IMAD R2, R2, R4, c[0x0][0x32c] ;  /* 0x0000cb0002027624 */ /* 0x000fca00078e0204 */
[----:B------:R-:W-:-:S04]  /*8eb0*/  IMNMX R3, R3, R2, PT ;  /* 0x0000000203037217 */ /* 0x000fc80003800200 */
.L_x_4467:
[----:B------:R-:W-:Y:S01]  /*8ec0*/  IADD3 R3, R3, 0x2f, RZ ;  /* 0x0000002f03037810 */ /* 0x000fe20007ffe0ff */
[----:B------:R-:W-:-:S04]  /*8ed0*/  @P3 IMAD.HI.U32 R2, R243, c[0x0][0x2c8], RZ ;  /* 0x0000b200f3023a27 */ /* 0x000fc800078e00ff */
[----:B------:R-:W-:-:S04]  /*8ee0*/  IMAD.HI R3, R3, 0x2aaaaaab, RZ ;  /* 0x2aaaaaab03037827 */ /* 0x000fc800078e02ff */
[----:B------:R-:W-:Y:S01]  /*8ef0*/  IMAD.MOV.U32 R0, RZ, RZ, R243 ;  /* 0x000000ffff007224 */ /* 0x000fe200078e00f3 */
[----:B------:R-:W-:Y:S02]  /*8f00*/  @P3 SHF.R.U32.HI R0, RZ, c[0x0][0x2cc], R2 ;  /* 0x0000b300ff003a19 */ /* 0x000fe40000011602 */
        /* <DEDUP_REMOVED lines=16> */
.L_x_4473:
[----:B------:R-:W-:-:S04]  /*9010*/  MOV R3, c[0x0][0x32c] ;  /* 0x0000cb0000037a02 */ /* 0x000fc80000000f00 */
[----:B------:R-:W-:-:S13]  /*9020*/  ISETP.NE.AND P0, PT, R3, 0x1, PT ;  /* 0x000000010300780c */ /* 0x000fda0003f05270 */
[----:B------:R-:W-:-:S05]  /*9030*/  @P0 IMAD.HI.U32 R3, R0, c[0x0][0x330], RZ ;  /* 0x0000cc0000030a27 */ /* 0x000fca00078e00ff */
[----:B------:R-:W-:Y:S02]  /*9040*/  @P0 SHF.R.U32.HI R0, RZ, c[0x0][0x334], R3 ;  /* 0x0000cd00ff000a19 */ /* 0x000fe40000011603 */
.L_x_4474:
[----:B------:R-:W-:Y:S05]  /*9050*/  BSYNC B0 ;  /* 0x0000000000007941 */ /* 0x000fea0003800000 */
.L_x_4472:
[----:B------:R-:W-:-:S05]  /*9060*/  IMAD R0, R0, c[0x0][0x32c], RZ ;  /* 0x0000cb0000007a24 */ /* 0x000fca00078e02ff */
[----:B------:R-:W-:-:S05]  /*9070*/  IMNMX R2, R2, R0, !PT ;  /* 0x0000000002027217 */ /* 0x000fca0007800200 */
.L_x_4471:
        /* <DEDUP_REMOVED lines=38> */
.L_x_4476:
[----:B------:R-:W-:Y:S05]  /*92e0*/  BSYNC B0 ;  /* 0x0000000000007941 */ /* 0x000fea0003800000 */
.L_x_4475:
        /* <DEDUP_REMOVED lines=67> */
[--C-:B------:R-:W-:Y:S01]  /*9720*/  IMAD.IADD R2, R232, 0x1, R0.reuse ;  /* 0x00000001e8027824 */ /* 0x100fe200078e0200 */
[----:B------:R-:W-:-:S04]  /*9730*/  PRMT R0, RZ, 0x7610, R0 ;  /* 0x00007610ff007816 */ /* 0x000fc80000000000 */
[----:B------:R-:W-:-:S04]  /*9740*/  IMNMX R18, R6, R2, PT ;  /* 0x0000000206127217 */ /* 0x000fc80003800200 */
[----:B------:R-:W-:Y:S01]  /*9750*/  ISETP.GT.AND P0, PT, R18, R232, PT ;  /* 0x000000e81200720c */ /* 0x000fe20003f04270 */
[----:B------:R1:W-:-:S12]  /*9760*/  STL [R1+0x4], R18 ;  /* 0x0000041201007387 */ /* 0x0003d80000100800 */
[----:B------:R-:W-:Y:S05]  /*9770*/  @!P0 BRA `(.L_x_4477) ;  /* 0x00016d4000008947 */ /* 0x000fea0003800000 */
[----:B------:R-:W2:Y:S01]  /*9780*/  LDL R19, [R1] ;  /* 0x0000000001137983 */ /* 0x000ea20000100800 */
[----:B------:R-:W-:-:S03]  /*9790*/  ISETP.NE.U32.AND P0, PT, RZ, c[0x0][0x340], PT ;  /* 0x0000d000ff007a0c */ /* 0x000fc60003f05070 */
[----:B------:R-:W3:Y:S01]  /*97a0*/  S2R R7, SR_TID.X ;  /* 0x0000000000077919 */ /* 0x000ee20000002100 */
[----:B------:R-:W-:-:S13]  /*97b0*/  ISETP.NE.AND.EX P1, PT, RZ, c[0x0][0x344], PT, P0 ;  /* 0x0000d100ff007a0c */ /* 0x000fda0003f25300 */
[----:B------:R-:W-:-:S04]  /*97c0*/  @P1 IMAD.MOV.U32 R2, RZ, RZ, 0x4 ;  /* 0x00000004ff021424 */ /* 0x000fc800078e00ff */
[----:B------:R-:W-:-:S05]  /*97d0*/  @P1 IMAD.WIDE R2, R251, R2, c[0x0][0x340] ;  /* 0x0000d000fb021625 */ /* 0x000fca00078e0202 */
[----:B------:R3:W4:Y:S01]  /*97e0*/  @P1 LDG.E R17, [R2.64] ;  /* 0x0000000602111981 */ /* 0x000722000c1e1900 */
[----:B------:R-:W-:Y:S02]  /*97f0*/  SHF.R.S32.HI R0, RZ, 0x1f, R176 ;  /* 0x0000001fff007819 */ /* 0x000fe400000114b0 */
[----:B------:R-:W-:Y:S02]  /*9800*/  ISETP.NE.U32.AND P0, PT, RZ, c[0x0][0x348], PT ;  /* 0x0000d200ff007a0c */ /* 0x000fe40003f05070 */
[----:B------:R-:W-:Y:S01]  /*9810*/  SHF.R.S32.HI R15, RZ, 0x1f, R251 ;  /* 0x0000001fff0f7819 */ /* 0x000fe200000114fb */
[----:B------:R-:W-:Y:S01]  /*9820*/  IMAD R0, R0, c[0x0][0x178], RZ ;  /* 0x00005e0000007a24 */ /* 0x000fe200078e02ff */
[----:B------:R-:W-:Y:S02]  /*9830*/  ISETP.NE.AND.EX P0, PT, RZ, c[0x0][0x34c], PT, P0 ;  /* 0x0000d300ff007a0c */ /* 0x000fe40003f05300 */
[----:B------:R-:W-:Y:S01]  /*9840*/  SHF.R.S32.HI R9, RZ, 0x1f, R229 ;  /* 0x0000001fff097819 */ /* 0x000fe200000114e5 */
[----:B------:R-:W-:Y:S01]  /*9850*/  IMAD R0, R176, c[0x0][0x17c], R0 ;  /* 0x00005f00b0007a24 */ /* 0x000fe200078e0200 */
[----:B------:R-:W-:-:S02]  /*9860*/  SEL R6, R15, RZ, !P0 ;  /* 0x000000ff0f067207 */ /* 0x000fc40004000000 */
[----:B------:R-:W-:Y:S02]  /*9870*/  ISETP.GE.AND P2, PT, R136, c[0x0][0x1d4], PT ;  /* 0x0000750088007a0c */ /* 0x000fe40003f46270 */
[----:B------:R-:W-:Y:S01]  /*9880*/  LOP3.LUT R212, R212, 0xfffffdff, RZ, 0xc0, !PT ;  /* 0xfffffdffd4d47812 */ /* 0x000fe200078ec0ff */
[----:B------:R-:W-:Y:S01]  /*9890*/  IMAD R6, R6, c[0x0][0x1c0], RZ ;  /* 0x0000700006067a24 */ /* 0x000fe200078e02ff */
[----:B------:R-:W-:Y:S02]  /*98a0*/  IADD3 R122, R18, -0x1, RZ ;  /* 0xffffffff127a7810 */ /* 0x000fe40007ffe0ff */
[----:B------:R-:W-:Y:S02]  /*98b0*/  ISETP.GE.AND P4, PT, R230, c[0x0][0x198], PT ;  /* 0x00006600e6007a0c */ /* 0x000fe40003f86270 */
[----:B---3--:R-:W-:-:S04]  /*98c0*/  LEA.HI R2, R187, R7, RZ, 0x3 ;  /* 0x00000007bb027211 */ /* 0x008fc800078f18ff */
[----:B------:R-:W-:Y:S01]  /*98d0*/  LOP3.LUT R4, R2, 0xfffffff8, RZ, 0xc0, !PT ;  /* 0xfffffff802047812 */ /* 0x000fe200078ec0ff */
[----:B------:R-:W-:-:S04]  /*98e0*/  IMAD.WIDE.U32 R2, R176, c[0x0][0x178], RZ ;  /* 0x00005e00b0027a25 */ /* 0x000fc800078e00ff */
[----:B------:R-:W-:Y:S01]  /*98f0*/  IMAD.IADD R100, R7, 0x1, -R4 ;  /* 0x0000000107647824 */ /* 0x000fe200078e0a04 */
[----:B------:R-:W-:Y:S01]  /*9900*/  SEL R4, R251, RZ, !P0 ;  /* 0x000000fffb047207 */ /* 0x000fe20004000000 */
[----:B------:R-:W-:-:S03]  /*9910*/  IMAD.IADD R3, R3, 0x1, R0 ;  /* 0x0000000103037824 */ /* 0x000fc600078e0200 */
[----:B------:R-:W-:-:S05]  /*9920*/  LEA R0, R100, R229, 0x5 ;  /* 0x000000e564007211 */ /* 0x000fca00078e28ff */
[----:B------:R-:W-:-:S04]  /*9930*/  IMAD.IADD R5, R243, 0x1, R0 ;  /* 0x00000001f3057824 */ /* 0x000fc800078e0200 */
[----:B------:R-:W-:-:S04]  /*9940*/  @P3 IMAD.HI.U32 R7, R5, c[0x0][0x2c8], RZ ;  /* 0x0000b20005073a27 */ /* 0x000fc800078e00ff */
[----:B------:R-:W-:Y:S01]  /*9950*/  IMAD.MOV.U32 R0, RZ, RZ, R5 ;  /* 0x000000ffff007224 */ /* 0x000fe200078e0005 */
[----:B------:R-:W-:Y:S01]  /*9960*/  @P3 SHF.R.U32.HI R0, RZ, c[0x0][0x2cc], R7 ;  /* 0x0000b300ff003a19 */ /* 0x000fe20000011607 */
[----:B------:R-:W-:Y:S01]  /*9970*/  IMAD R7, R4, c[0x0][0x1c4], R6 ;  /* 0x0000710004077a24 */ /* 0x000fe200078e0206 */
[----:B------:R-:W-:Y:S02]  /*9980*/  ISETP.GE.AND P3, PT, R139, c[0x0][0x1d4], PT ;  /* 0x000075008b007a0c */ /* 0x000fe40003f66270 */
[--C-:B------:R-:W-:Y:S01]  /*9990*/  SHF.R.S32.HI R6, RZ, 0x1f, R0.reuse ;  /* 0x0000001fff067819 */ /* 0x100fe20000011400 */
[----:B------:R-:W-:-:S04]  /*99a0*/  IMAD.MOV R8, RZ, RZ, -R0 ;  /* 0x000000ffff087224 */ /* 0x000fc800078e0a00 */
[----:B------:R-:W-:Y:S02]  /*99b0*/  IMAD R6, R6, c[0x0][0x1b0], RZ ;  /* 0x00006c0006067a24 */ /* 0x000fe400078e02ff */
[----:B------:R-:W-:Y:S02]  /*99c0*/  IMAD R5, R8, c[0x0][0x2c4], R5 ;  /* 0x0000b10008057a24 */ /* 0x000fe400078e0205 */
[----:B------:R-:W-:Y:S02]  /*99d0*/  IMAD R14, R0, c[0x0][0x1b4], R6 ;  /* 0x00006d00000e7a24 */ /* 0x000fe400078e0206 */
[----:B------:R-:W-:-:S04]  /*99e0*/  @P3 LOP3.LUT R212, R212, 0x200, RZ, 0xfc, !PT ;  /* 0x00000200d4d43812 */ /* 0x000fc800078efcff */
[----:B------:R-:W-:-:S04]  /*99f0*/  LOP3.LUT R212, R212, 0xfffffbff, RZ, 0xc0, !PT ;  /* 0xfffffbffd4d47812 */ /* 0x000fc800078ec0ff */
[----:B------:R-:W-:-:S04]  /*9a00*/  @P2 LOP3.LUT R212, R212, 0x400, RZ, 0xfc, !PT ;  /* 0x00000400d4d42812 */ /* 0x000fc800078efcff */
[----:B------:R-:W-:Y:S01]  /*9a10*/  LOP3.LUT R212, R212, 0xfffffeff, RZ, 0xc0, !PT ;  /* 0xfffffeffd4d47812 */ /* 0x000fe200078ec0ff */
[----:B--2---:R-:W-:-:S04]  /*9a20*/  IMAD.WIDE.U32 R2, R19, c[0x0][0x1b8], R2 ;  /* 0x00006e0013027a25 */ /* 0x004fc800078e0002 */
[----:B------:R-:W-:-:S04]  /*9a30*/  IMAD R3, R19, c[0x0][0x1bc], R3 ;  /* 0x00006f0013037a24 */ /* 0x000fc800078e0203 */
[----:B------:R-:W-:Y:S01]  /*9a40*/  IMAD.WIDE.U32 R2, R4, c[0x0][0x1c0], R2 ;  /* 0x0000700004027a25 */ /* 0x000fe200078e0002 */
[----:B------:R-:W-:-:S04]  /*9a50*/  IADD3 R4, P0, R229, R11, RZ ;  /* 0x0000000be5047210 */ /* 0x000fc80007f1e0ff */
[----:B------:R-:W-:Y:S02]  /*9a60*/  IADD3 R3, R3, R7, RZ ;  /* 0x0000000703037210 */ /* 0x000fe40007ffe0ff */
[----:B------:R-:W-:-:S03]  /*9a70*/  LEA.HI.X.SX32 R12, R11, R9, 0x1, P0 ;  /* 0x000000090b0c7211 */ /* 0x000fc600000f0eff */
[----:B------:R-:W-:-:S04]  /*9a80*/  IMAD.WIDE.U32 R6, R0, c[0x0][0x1b0], R2 ;  /* 0x00006c0000067a25 */ /* 0x000fc800078e0002 */
[----:B------:R-:W-:Y:S02]  /*9a90*/  IMAD.MOV.U32 R2, RZ, RZ, R136 ;  /* 0x000000ffff027224 */ /* 0x000fe400078e0088 */
[----:B------:R-:W-:Y:S02]  /*9aa0*/  IMAD.MOV.U32 R3, RZ, RZ, R137 ;  /* 0x000000ffff037224 */ /* 0x000fe400078e0089 */
[----:B------:R-:W-:Y:S02]  /*9ab0*/  IMAD R0, R12, c[0x0][0x208], RZ ;  /* 0x000082000c007a24 */ /* 0x000fe400078e02ff */
[----:B------:R-:W-:-:S04]  /*9ac0*/  IMAD.WIDE.U32 R10, R4, c[0x0][0x1e0], R2 ;  /* 0x00007800040a7a25 */ /* 0x000fc800078e0002 */
[----:B------:R-:W-:Y:S01]  /*9ad0*/  IMAD.WIDE.U32 R8, R4, c[0x0][0x208], R2 ;  /* 0x0000820004087a25 */ /* 0x000fe200078e0002 */
[----:B------:R-:W-:Y:S02]  /*9ae0*/  SHF.R.S32.HI R2, RZ, 0x1f, R5 ;  /* 0x0000001fff027819 */ /* 0x000fe40000011405 */
[----:B------:R-:W-:Y:S01]  /*9af0*/  IADD3 R3, R7, R14, RZ ;  /* 0x0000000e07037210 */ /* 0x000fe20007ffe0ff */
[----:B------:R-:W-:Y:S01]  /*9b00*/  IMAD R13, R12, c[0x0][0x1e0], RZ ;  /* 0x000078000c0d7a24 */ /* 0x000fe200078e02ff */
[----:B------:R-:W-:Y:S01]  /*9b10*/  SEL R7, RZ, 0xffffffff, P3 ;  /* 0xffffffffff077807 */ /* 0x000fe20001800000 */
[----:B------:R-:W-:Y:S01]  /*9b20*/  IMAD R12, R4, c[0x0][0x20c], R0 ;  /* 0x00008300040c7a24 */ /* 0x000fe200078e0200 */
[----:B------:R-:W-:Y:S01]  /*9b30*/  ISETP.GE.AND P3, PT, R230, c[0x0][0x1d4], PT ;  /* 0x00007500e6007a0c */ /* 0x000fe20003f66270 */
[----:B------:R-:W-:Y:S02]  /*9b40*/  IMAD R0, R2, c[0x0][0x1a8], RZ ;  /* 0x00006a0002007a24 */ /* 0x000fe400078e02ff */
[----:B------:R-:W-:Y:S01]  /*9b50*/  IMAD.MOV.U32 R2, RZ, RZ, R6 ;  /* 0x000000ffff027224 */ /* 0x000fe200078e0006 */
[----:B------:R-:W-:Y:S01]  /*9b60*/  MOV R6, R10 ;  /* 0x0000000a00067202 */ /* 0x000fe20000000f00 */
[----:B------:R-:W-:-:S02]  /*9b70*/  IMAD R0, R5, c[0x0][0x1ac], R0 ;  /* 0x00006b0005007a24 */ /* 0x000fc400078e0200 */
[----:B------:R-:W-:-:S04]  /*9b80*/  IMAD.WIDE.U32 R2, R5, c[0x0][0x1a8], R2 ;  /* 0x00006a0005027a25 */ /* 0x000fc800078e0002 */
[----:B------:R-:W-:Y:S01]  /*9b90*/  IMAD.IADD R0, R3, 0x1, R0 ;  /* 0x0000000103007824 */ /* 0x000fe200078e0200 */
[----:B------:R-:W-:Y:S01]  /*9ba0*/  LEA R16, P0, R2, c[0x0][0x160], 0x1 ;  /* 0x0000580002107a11 */ /* 0x000fe200078008ff */
[----:B------:R-:W-:Y:S01]  /*9bb0*/  IMAD.IADD R5, R9, 0x1, R12 ;  /* 0x0000000109057824 */ /* 0x000fe200078e020c */
[----:B----4-:R-:W-:Y:S01]  /*9bc0*/  @P1 SHF.R.S32.HI R3, RZ, 0x1f, R17 ;  /* 0x0000001fff031819 */ /* 0x010fe20000011411 */
[----:B------:R-:W-:Y:S01]  /*9bd0*/  IMAD R13, R4, c[0x0][0x1e4], R13 ;  /* 0x00007900040d7a24 */ /* 0x000fe200078e020d */
[----:B------:R-:W-:Y:S01]  /*9be0*/  LEA.HI.X R12, R2, c[0x0][0x164], R0, 0x1, P0 ;  /* 0x00005900020c7a11 */ /* 0x000fe200000f0c00 */
[----:B------:R-:W-:Y:S01]  /*9bf0*/  IMAD.SHL.U32 R7, R7, 0x2, RZ ;  /* 0x0000000207077824 */ /* 0x000fe200078e00ff */
[----:B------:R-:W-:Y:S01]  /*9c00*/  SEL R4, RZ, 0x1, P2 ;  /* 0x00000001ff047807 */ /* 0x000fe20001000000 */
[----:B------:R-:W-:Y:S01]  /*9c10*/  @P1 IMAD.MOV.U32 R2, RZ, RZ, R17 ;  /* 0x000000ffff021224 */ /* 0x000fe200078e0011 */
[----:B------:R-:W-:Y:S01]  /*9c20*/  ISETP.NE.U32.AND P0, PT, RZ, c[0x0][0x350], PT ;  /* 0x0000d400ff007a0c */ /* 0x000fe20003f05070 */
[----:B------:R-:W-:Y:S01]  /*9c30*/  @!P1 IMAD.MOV.U32 R3, RZ, RZ, R15 ;  /* 0x000000ffff039224 */ /* 0x000fe200078e000f */
[----:B------:R-:W-:Y:S01]  /*9c40*/  LOP3.LUT R14, R7, 0x2, R4, 0xe2, !PT ;  /* 0x00000002070e7812 */ /* 0x000fe200078ee204 */
[----:B------:R-:W-:Y:S01]  /*9c50*/  IMAD.MOV.U32 R4, RZ, RZ, R8 ;  /* 0x000000ffff047224 */ /* 0x000fe200078e0008 */
[----:B------:R-:W-:Y:S01]  /*9c60*/  @!P1 MOV R2, R251 ;  /* 0x000000fb00029202 */ /* 0x000fe20000000f00 */
[----:B------:R-:W-:Y:S01]  /*9c70*/  IMAD.IADD R15, R229, 0x1, R243 ;  /* 0x00000001e50f7824 */ /* 0x000fe200078e02f3 */
[----:B------:R-:W-:Y:S01]  /*9c80*/  ISETP.NE.AND.EX P0, PT, RZ, c[0x0][0x354], PT, P0 ;  /* 0x0000d500ff007a0c */ /* 0x000fe20003f05300 */
[----:B------:R-:W-:Y:S01]  /*9c90*/  IMAD.WIDE.U32 R4, R19, c[0x0][0x210], R4 ;  /* 0x0000840013047a25 */ /* 0x000fe200078e0004 */
[----:B------:R-:W-:-:S02]  /*9ca0*/  IADD3 R7, R11, R13, RZ ;  /* 0x0000000d0b077210 */ /* 0x000fc40007ffe0ff */
[----:B------:R-:W-:Y:S01]  /*9cb0*/  ISETP.GE.AND P2, PT, R231, c[0x0][0x1d4], PT ;  /* 0x00007500e7007a0c */ /* 0x000fe20003f46270 */
[C---:B------:R-:W-:Y:S01]  /*9cc0*/  IMAD R5, R19.reuse, c[0x0][0x214], R5 ;  /* 0x0000850013057a24 */ /* 0x040fe200078e0205 */
[----:B------:R-:W-:Y:S01]  /*9cd0*/  SEL R0, R2, RZ, !P0 ;  /* 0x000000ff02007207 */ /* 0x000fe20004000000 */
[C---:B------:R-:W-:Y:S01]  /*9ce0*/  IMAD.WIDE.U32 R6, R19.reuse, c[0x0][0x1e8], R6 ;  /* 0x00007a0013067a25 */ /* 0x040fe200078e0006 */
[----:B------:R-:W-:Y:S02]  /*9cf0*/  SEL R9, RZ, 0x4, P3 ;  /* 0x00000004ff097807 */ /* 0x000fe40001800000 */
[----:B------:R-:W-:Y:S01]  /*9d00*/  SEL R8, RZ, 0x8, P2 ;  /* 0x00000008ff087807 */ /* 0x000fe20001000000 */
[----:B------:R-:W-:Y:S01]  /*9d10*/  IMAD R7, R19, c[0x0][0x1ec], R7 ;  /* 0x00007b0013077a24 */ /* 0x000fe200078e0207 */
[----:B------:R-:W-:Y:S01]  /*9d20*/  SEL R2, R3, RZ, !P0 ;  /* 0x000000ff03027207 */ /* 0x000fe20004000000 */
[----:B------:R-:W-:Y:S01]  /*9d30*/  IMAD.WIDE.U32 R236, R0, c[0x0][0x218], R4 ;  /* 0x0000860000ec7a25 */ /* 0x000fe200078e0004 */
[----:B------:R-:W-:-:S02]  /*9d40*/  LOP3.LUT R127, R8, R14, R9, 0xfe, !PT ;  /* 0x0000000e087f7212 */ /* 0x000fc400078efe09 */
[----:B------:R-:W-:Y:S01]  /*9d50*/  @P3 LOP3.LUT R212, R212, 0x100, RZ, 0xfc, !PT ;  /* 0x00000100d4d43812 */ /* 0x000fe200078efcff */
[C---:B------:R-:W-:Y:S01]  /*9d60*/  IMAD R8, R2.reuse, c[0x0][0x1f0], RZ ;  /* 0x00007c0002087a24 */ /* 0x040fe200078e02ff */
[----:B------:R-:W-:Y:S01]  /*9d70*/  ISETP.GE.AND P1, PT, R139, c[0x0][0x198], PT ;  /* 0x000066008b007a0c */ /* 0x000fe20003f26270 */
[----:B------:R-:W-:Y:S01]  /*9d80*/  IMAD R3, R2, c[0x0][0x218], RZ ;  /* 0x0000860002037a24 */ /* 0x000fe200078e02ff */
[----:B------:R-:W-:Y:S01]  /*9d90*/  LOP3.LUT R212, R212, 0xffffff7f, RZ, 0xc0, !PT ;  /* 0xffffff7fd4d47812 */ /* 0x000fe200078ec0ff */
[----:B------:R-:W-:Y:S01]  /*9da0*/  IMAD.WIDE.U32 R234, R0, c[0x0][0x1f0], R6 ;  /* 0x00007c0000ea7a25 */ /* 0x000fe200078e0006 */
[----:B------:R-:W-:Y:S02]  /*9db0*/  ISETP.GE.AND P3, PT, R231, c[0x0][0x198], PT ;  /* 0x00006600e7007a0c */ /* 0x000fe40003f66270 */
[----:B------:R-:W-:Y:S01]  /*9dc0*/  @P2 LOP3.LUT R212, R212, 0x80, RZ, 0xfc, !PT ;  /* 0x00000080d4d42812 */ /* 0x000fe200078efcff */
[----:B------:R-:W-:Y:S01]  /*9dd0*/  IMAD R2, R0, c[0x0][0x1f4], R8 ;  /* 0x00007d0000027a24 */ /* 0x000fe200078e0208 */
[----:B------:R-:W-:Y:S01]  /*9de0*/  ISETP.GE.AND P2, PT, R136, c[0x0][0x198], PT ;  /* 0x0000660088007a0c */ /* 0x000fe20003f46270 */
[----:B------:R-:W-:-:S03]  /*9df0*/  IMAD R0, R0, c[0x0][0x21c], R3 ;  /* 0x0000870000007a24 */ /* 0x000fc600078e0203 */
[----:B------:R-:W-:Y:S01]  /*9e00*/  IADD3 R233, R235, R2, RZ ;  /* 0x00000002ebe97210 */ /* 0x000fe20007ffe0ff */
[----:B------:R-:W-:Y:S01]  /*9e10*/  IMAD.IADD R238, R237, 0x1, R0 ;  /* 0x00000001edee7824 */ /* 0x000fe200078e0200 */
[----:B------:R-:W-:Y:S05]  /*9e20*/  BRA.DIV ~URZ, `(.L_x_4478) ;  /* 0x0001bdc27f007947 */ /* 0x000fea000b800000 */
[----:B------:R2:W3:Y:S02]  /*9e30*/  SHFL.IDX PT, R4, R12, RZ, 0x181f ;  /* 0x00181fff0c047589 */ /* 0x0004e400000e0000 */
.L_x_4671:
[----:B------:R-:W-:Y:S05]  /*9e40*/  BRA.DIV ~URZ, `(.L_x_4479) ;  /* 0x0001be127f007947 */ /* 0x000fea000b800000 */
[----:B------:R4:W1:Y:S02]  /*9e50*/  SHFL.IDX PT, R2, R16, RZ, 0x181f ;  /* 0x00181fff10027589 */ /* 0x00086400000e0000 */
.L_x_4672:
        /* <DEDUP_REMOVED lines=10> */
[----:B-1----:R-:W-:-:S04]  /*9f00*/  LEA R10, P0, R136, R2, 0x1 ;  /* 0x00000002880a7211 */ /* 0x002fc800078008ff */
        /* <DEDUP_REMOVED lines=14> */
.L_x_4481:
[----:B------:R-:W-:Y:S05]  /*9ff0*/  BSYNC B0 ;  /* 0x0000000000007941 */ /* 0x000fea0003800000 */
.L_x_4480:
[----:B------:R-:W-:Y:S05]  /*a000*/  BRA.DIV ~URZ, `(.L_x_4482) ;  /* 0x0001bcc27f007947 */ /* 0x000fea000b800000 */
[----:B---3--:R3:W2:Y:S04]  /*a010*/  SHFL.IDX PT, R4, R12, 0x1, 0x181f ;  /* 0x00381f000c047f89 */ /* 0x0086a800000e0000 */
[----:B-1----:R3:W1:Y:S02]  /*a020*/  SHFL.IDX PT, R2, R16, 0x1, 0x181f ;  /* 0x00381f0010027f89 */ /* 0x00266400000e0000 */
.L_x_4673:
[----:B------:R-:W-:Y:S01]  /*a030*/  IADD3 R3, R15, 0x20, RZ ;  /* 0x000000200f037810 */ /* 0x000fe20007ffe0ff */
[----:B------:R-:W-:Y:S01]  /*a040*/  BSSY B0, `(.L_x_4483) ;  /* 0x0000014000007945 */ /* 0x000fe20003800000 */
[----:B------:R-:W-:Y:S02]  /*a050*/  LOP3.LUT R212, R212, 0xfffffffe, RZ, 0xc0, !PT ;  /* 0xfffffffed4d47812 */ /* 0x000fe400078ec0ff */
[----:B------:R-:W-:-:S13]  /*a060*/  ISETP.GE.AND P0, PT, R3, R41, PT ;  /* 0x000000290300720c */ /* 0x000fda0003f06270 */
[----:B------:R-:W-:Y:S01]  /*a070*/  @P0 LOP3.LUT R212, R212, 0x1, RZ, 0xfc, !PT ;  /* 0x00000001d4d40812 */ /* 0x000fe200078efcff */
        /* <DEDUP_REMOVED lines=16> */
.L_x_4484:
[----:B------:R-:W-:Y:S05]  /*a180*/  BSYNC B0 ;  /* 0x0000000000007941 */ /* 0x000fea0003800000 */
.L_x_4483:
[----:B------:R-:W-:Y:S05]  /*a190*/  BRA.DIV ~URZ, `(.L_x_4485) ;  /* 0x0001bc027f007947 */ /* 0x000fea000b800000 */
[----:B--2---:R2:W3:Y:S02]  /*a1a0*/  SHFL.IDX PT, R4, R12, 0x2, 0x181f ;  /* 0x00581f000c047f89 */ /* 0x0044e400000e0000 */
.L_x_4674:
[----:B------:R-:W-:Y:S05]  /*a1b0*/  BRA.DIV ~URZ, `(.L_x_4486) ;  /* 0x0001bc527f007947 */ /* 0x000fea000b800000 */
[----:B-1----:R1:W2:Y:S02]  /*a1c0*/  SHFL.IDX PT, R2, R16, 0x2, 0x181f ;  /* 0x00581f0010027f89 */ /* 0x0022a400000e0000 */
.L_x_4675:
[----:B------:R-:W-:Y:S01]  /*a1d0*/  IADD3 R3, R15, 0x40, RZ ;  /* 0x000000400f037810 */ /* 0x000fe20007ffe0ff */
[----:B------:R-:W-:Y:S01]  /*a1e0*/  BSSY B0, `(.L_x_4487) ;  /* 0x0000014000007945 */ /* 0x000fe20003800000 */
[----:B------:R-:W-:Y:S02]  /*a1f0*/  LOP3.LUT R212, R212, 0xfffffffd, RZ, 0xc0, !PT ;  /* 0xfffffffdd4d47812 */ /* 0x000fe400078ec0ff */
[----:B------:R-:W-:-:S13]  /*a200*/  ISETP.GE.AND P0, PT, R3, R41, PT ;  /* 0x000000290300720c */ /* 0x000fda0003f06270 */
[----:B------:R-:W-:Y:S01]  /*a210*/  @P0 LOP3.LUT R212, R212, 0x2, RZ, 0xfc, !PT ;  /* 0x00000002d4d40812 */ /* 0x000fe200078efcff */
[----:B------:R-:W-:Y:S05]  /*a220*/  @P0 BRA `(.L_x_4488) ;  /* 0x000000f000000947 */ /* 0x000fea0003800000 */
[----:B--2---:R-:W-:-:S04]  /*a230*/  LEA R10, P0, R136, R2, 0x1 ;  /* 0x00000002880a7211 */ /* 0x004fc800078008ff */
        /* <DEDUP_REMOVED lines=14> */
.L_x_4488:
[----:B------:R-:W-:Y:S05]  /*a320*/  BSYNC B0 ;  /* 0x0000000000007941 */ /* 0x000fea0003800000 */
.L_x_4487:
[----:B------:R-:W-:Y:S05]  /*a330*/  BRA.DIV ~URZ, `(.L_x_4489) ;  /* 0x0001bb427f007947 */ /* 0x000fea000b800000 */
[----:B---3--:R3:W1:Y:S04]  /*a340*/  SHFL.IDX PT, R4, R12, 0x3, 0x181f ;  /* 0x00781f000c047f89 */ /* 0x00866800000e0000 */
[----:B--2---:R3:W2:Y:S02]  /*a350*/  SHFL.IDX PT, R2, R16, 0x3, 0x181f ;  /* 0x00781f0010027f89 */ /* 0x0046a400000e0000 */
.L_x_4676:
[----:B---3--:R-:W3:Y:S01]  /*a360*/  LDL R147, [R1+0x4] ;  /* 0x0000040001937983 */ /* 0x008ee20000100800 */
[----:B------:R-:W-:Y:S01]  /*a370*/  IADD3 R3, R15, 0x60, RZ ;  /* 0x000000600f037810 */ /* 0x000fe20007ffe0ff */
[----:B------:R-:W-:Y:S01]  /*a380*/  IMAD.MOV.U32 R101, RZ, RZ, 0x30 ;  /* 0x00000030ff657424 */ /* 0x000fe200078e00ff */
[----:B------:R-:W-:Y:S01]  /*a390*/  SHF.R.S32.HI R133, RZ, 0x1f, R122 ;  /* 0x0000001fff857819 */ /* 0x000fe2000001147a */
[----:B------:R-:W-:Y:S01]  /*a3a0*/  IMAD.MOV.U32 R134, RZ, RZ, R234 ;  /* 0x000000ffff867224 */ /* 0x000fe200078e00ea */
[----:B------:R-:W-:Y:S01]  /*a3b0*/  ISETP.GE.AND P5, PT, R3, R41, PT ;  /* 0x000000290300720c */ /* 0x000fe20003fa6270 */
[----:B------:R-:W-:Y:S01]  /*a3c0*/  IMAD.MOV.U32 R135, RZ, RZ, R233 ;  /* 0x000000ffff877224 */ /* 0x000fe200078e00e9 */
[----:B-1--4-:R-:W-:Y:S01]  /*a3d0*/  P2R R16, PR, RZ, 0x40 ;  /* 0x00000040ff107803 */ /* 0x012fe20000000000 */
[----:B------:R-:W-:Y:S01]  /*a3e0*/  IMAD.MOV.U32 R140, RZ, RZ, c[0x0][0x2c4] ;  /* 0x0000b100ff8c7624 */ /* 0x000fe200078e00ff */
[----:B------:R-:W-:-:S09]  /*a3f0*/  LOP3.LUT P6, RZ, R212, 0x400, RZ, 0xc0, !PT ;  /* 0x00000400d4ff7812 */ /* 0x000fd200078cc0ff */
[----:B--2---:R-:W-:-:S04]  /*a400*/  @!P5 LEA R12, P0, R230, R2, 0x1 ;  /* 0x00000002e60cd211 */ /* 0x004fc800078008ff */
[----:B------:R-:W-:Y:S02]  /*a410*/  @!P5 LEA.HI.X R13, R230, R4, R13, 0x1, P0 ;  /* 0x00000004e60dd211 */ /* 0x000fe400000f0c0d */
        /* <DEDUP_REMOVED lines=8> */
[C---:B------:R-:W-:Y:S01]  /*a4a0*/  @!P5 LEA R10, P0, R231.reuse, R2, 0x1 ;  /* 0x00000002e70ad211 */ /* 0x040fe200078008ff */
[----:B------:R-:W-:Y:S02]  /*a4b0*/  IMAD.WIDE.U32 R2, R122, c[0x0][0x1e0], RZ ;  /* 0x000078007a027a25 */ /* 0x000fe400078e00ff */
[----:B------:R2:W-:Y:S01]  /*a4c0*/  @!P5 LDGSTS.E.BYPASS.LTC128B.128 [R217+0x17080], [R6.64], !P1 ;  /* 0x1708000006d9dfae */ /* 0x0005e2000c901d46 */
[----:B------:R-:W-:Y:S01]  /*a4d0*/  @!P5 LEA.HI.X R11, R231, R4, R14, 0x1, P0 ;  /* 0x00000004e70bd211 */ /* 0x000fe200000f0c0e */
[----:B------:R-:W-:Y:S02]  /*a4e0*/  IMAD R4, R133, c[0x0][0x1e0], RZ ;  /* 0x0000780085047a24 */ /* 0x000fe400078e02ff */
[----:B------:R4:W-:Y:S01]  /*a4f0*/  @!P5 LDGSTS.E.BYPASS.LTC128B.128 [R217+0x1b080], [R12.64], !P4 ;  /* 0x1b0800000cd9dfae */ /* 0x0009e2000e101d46 */
[----:B------:R-:W-:Y:S01]  /*a500*/  LOP3.LUT P4, RZ, R212, 0x80, RZ, 0xc0, !PT ;  /* 0x00000080d4ff7812 */ /* 0x000fe2000788c0ff */
[----:B------:R-:W-:-:S02]  /*a510*/  IMAD R4, R122, c[0x0][0x1e4], R4 ;  /* 0x000079007a047a24 */ /* 0x000fc400078e0204 */
[----:B------:R4:W-:Y:S01]  /*a520*/  @!P5 LDGSTS.E.BYPASS.LTC128B.128 [R217+0x1f080], [R10.64], !P3 ;  /* 0x1f0800000ad9dfae */ /* 0x0009e2000d901d46 */
[----:B------:R-:W-:Y:S01]  /*a530*/  LOP3.LUT P3, RZ, R212, 0x100, RZ, 0xc0, !PT ;  /* 0x00000100d4ff7812 */ /* 0x000fe2000786c0ff */
[----:B------:R-:W-:Y:S02]  /*a540*/  IMAD.IADD R4, R3, 0x1, R4 ;  /* 0x0000000103047824 */ /* 0x000fe400078e0204 */
[----:B------:R-:W-:Y:S01]  /*a550*/  IMAD.WIDE.U32 R2, R2, 0x30, R134 ;  /* 0x0000003002027825 */ /* 0x000fe200078e0086 */
[----:B------:R-:W0:Y:S01]  /*a560*/  LDGDEPBAR ;  /* 0x00000000000079af */ /* 0x000e220000000000 */
[----:B------:R-:W-:Y:S02]  /*a570*/  WARPSYNC 0xffffffff ;  /* 0xffffffff00007948 */ /* 0x000fe40003800000 */
[----:B------:R-:W-:-:S04]  /*a580*/  IMAD R5, R4, 0x30, RZ ;  /* 0x0000003004057824 */ /* 0x000fc800078e02ff */
[----:B------:R-:W-:Y:S02]  /*a590*/  IMAD.IADD R3, R3, 0x1, R5 ;  /* 0x0000000103037824 */ /* 0x000fe400078e0205 */
[----:B--2---:R-:W-:-:S04]  /*a5a0*/  IMAD.MOV.U32 R7, RZ, RZ, 0x20 ;  /* 0x00000020ff077424 */ /* 0x004fc800078e00ff */
[----:B-1----:R-:W-:Y:S01]  /*a5b0*/  IMAD R8, R7, c[0x0][0x1e4], RZ ;  /* 0x0000790007087a24 */ /* 0x002fe200078e02ff */
[----:B------:R-:W-:Y:S01]  /*a5c0*/  BAR.SYNC.DEFER_BLOCKING 0x0 ;  /* 0x0000000000007b1d */ /* 0x000fe20000010000 */
[----:B---3--:R-:W-:-:S04]  /*a5d0*/  IMAD R101, R147, -0x30, R101 ;  /* 0xffffffd093657824 */ /* 0x008fc800078e0265 */
[----:B------:R-:W-:-:S05]  /*a5e0*/  IMAD.IADD R132, R240, 0x1, R101 ;  /* 0x00000001f0847824 */ /* 0x000fca00078e0265 */
[----:B------:R-:W-:-:S05]  /*a5f0*/  IMNMX R6, R132, 0x30, PT ;  /* 0x0000003084067817 */ /* 0x000fca0003800200 */
[----:B------:R-:W-:Y:S02]  /*a600*/  IMAD.IADD R4, R6, 0x1, -R229 ;  /* 0x0000000106047824 */ /* 0x000fe400078e0ae5 */
[----:B------:R-:W-:-:S03]  /*a610*/  IMAD.WIDE.U32 R6, R7, c[0x0][0x1e0], RZ ;  /* 0x0000780007067a25 */ /* 0x000fc600078e00ff */
[----:B------:R-:W-:-:S13]  /*a620*/  ISETP.GE.AND P0, PT, R4, 0x21, PT ;  /* 0x000000210400780c */ /* 0x000fda0003f06270 */
        /* <DEDUP_REMOVED lines=11> */
[----:B------:R-:W-:Y:S02]  /*a6e0*/  LOP3.LUT P2, RZ, R212, 0x200, RZ, 0xc0, !PT ;  /* 0x00000200d4ff7812 */ /* 0x000fe4000784c0ff */
[----:B------:R-:W-:-:S11]  /*a6f0*/  ISETP.NE.AND P6, PT, R16, RZ, PT ;  /* 0x000000ff1000720c */ /* 0x000fd60003fc5270 */
        /* <DEDUP_REMOVED lines=13> */
.L_x_4490:
[----:B------:R-:W-:Y:S01]  /*a7d0*/  ULDC.U8 UR4, c[0x0][0x298] ;  /* 0x0000a60000047ab9 */ /* 0x000fe20000000000 */
[----:B----45:R-:W-:Y:S01]  /*a7e0*/  SHF.R.S32.HI R2, RZ, 0x1f, R154 ;  /* 0x0000001fff027819 */ /* 0x030fe2000001149a */
[----:B------:R-:W-:Y:S01]  /*a7f0*/  IMAD.WIDE.U32 R6, R154, c[0x0][0x280], RZ ;  /* 0x0000a0009a067a25 */ /* 0x000fe200078e00ff */
[----:B------:R-:W-:Y:S01]  /*a800*/  ISETP.NE.AND P0, PT, RZ, UR4, PT ;  /* 0x00000004ff007c0c */ /* 0x000fe2000bf05270 */
[----:B------:R-:W-:Y:S01]  /*a810*/  BSSY B2, `(.L_x_4491) ;  /* 0x00008f0000027945 */ /* 0x000fe20003800000 */
[----:B------:R-:W-:Y:S01]  /*a820*/  IADD3 R138, R229, 0x60, RZ ;  /* 0x00000060e58a7810 */ /* 0x000fe20007ffe0ff */
[C---:B------:R-:W-:Y:S02]  /*a830*/  IMAD R3, R2.reuse, c[0x0][0x280], RZ ;  /* 0x0000a00002037a24 */ /* 0x040fe400078e02ff */
        /* <DEDUP_REMOVED lines=89> */
.L_x_4494:
[----:B------:R-:W-:Y:S05]  /*add0*/  BSYNC B0 ;  /* 0x0000000000007941 */ /* 0x000fea0003800000 */
.L_x_4493:
        /* <DEDUP_REMOVED lines=84> */
.L_x_4496:
[----:B------:R-:W-:Y:S05]  /*b320*/  BSYNC B0 ;  /* 0x0000000000007941 */ /* 0x000fea0003800000 */
.L_x_4495:
        /* <DEDUP_REMOVED lines=88> */
.L_x_4498:
[----:B------:R-:W-:Y:S05]  /*b8b0*/  BSYNC B0 ;  /* 0x0000000000007941 */ /* 0x000fea0003800000 */
.L_x_4497:
[----:B----45:R-:W-:Y:S01]  /*b8c0*/  IMAD.MOV.U32 R2, RZ, RZ, R74 ;  /* 0x000000ffff027224 */ /* 0x030fe200078e004a */
[----:B---3--:R-:W-:Y:S01]  /*b8d0*/  MOV R3, R71 ;  /* 0x0000004700037202 */ /* 0x008fe20000000f00 */
[----:B-1----:R-:W-:Y:S01]  /*b8e0*/  IMAD.MOV.U32 R0, RZ, RZ, R75 ;  /* 0x000000ffff007224 */ /* 0x002fe200078e004b */
[----:B------:R-:W-:Y:S01]  /*b8f0*/  MOV R8, R68 ;  /* 0x0000004400087202 */ /* 0x000fe20000000f00 */
[----:B--2---:R-:W-:Y:S01]  /*b900*/  IMAD.MOV.U32 R4, RZ, RZ, R70 ;  /* 0x000000ffff047224 */ /* 0x004fe200078e0046 */
        /* <DEDUP_REMOVED lines=8> */
[----:B------:R-:W-:Y:S01]  /*b990*/  CS2R R82, SRZ ;  /* 0x0000000000527805 */ /* 0x000fe2000001ff00 */
        /* <DEDUP_REMOVED lines=9> */
[----:B------:R-:W-:Y:S01]  /*ba30*/  PRMT R108, R3, 0x7610, R108 ;  /* 0x00007610036c7816 */ /* 0x000fe2000000006c */
[----:B------:R-:W1:Y:S01]  /*ba40*/  SHFL.IDX PT, R4, R33, 0x3, 0x181f ;  /* 0x00781f0021047f89 */ /* 0x000e6200000e0000 */
[----:B------:R-:W-:Y:S01]  /*ba50*/  PRMT R112, R2, 0x5410, R0 ;  /* 0x0000541002707816 */ /* 0x000fe20000000000 */
[----:B------:R-:W-:Y:S01]  /*ba60*/  CS2R R18, SRZ ;  /* 0x0000000000127805 */ /* 0x000fe2000001ff00 */
[----:B------:R-:W-:Y:S01]  /*ba70*/  MOV R5, R63 ;  /* 0x0000003f00057202 */ /* 0x000fe20000000f00 */
[----:B------:R2:W3:Y:S01]  /*ba80*/  SHFL.IDX PT, R3, R35, 0x3, 0x181f ;  /* 0x00781f0023037f89 */ /* 0x0004e200000e0000 */
[----:B------:R-:W-:Y:S01]  /*ba90*/  CS2R R86, SRZ ;  /* 0x0000000000567805 */ /* 0x000fe2000001ff00 */
[----:B------:R-:W-:Y:S01]  /*baa0*/  CS2R R84, SRZ ;  /* 0x0000000000547805 */ /* 0x000fe2000001ff00 */
[----:B------:R-:W-:Y:S01]  /*bab0*/  CS2R R80, SRZ ;  /* 0x0000000000507805 */ /* 0x000fe2000001ff00 */
[----:B------:R4:W1:Y:S04]  /*bac0*/  SHFL.IDX PT, R2, R30, 0x3, 0x181f ;  /* 0x00781f001e027f89 */ /* 0x00086800000e0000 */
[----:B------:R1:W3:Y:S01]  /*bad0*/  SHFL.IDX PT, R0, R32, 0x3, 0x181f ;  /* 0x00781f0020007f89 */ /* 0x0002e200000e0000 */
[----:B--2---:R-:W-:-:S02]  /*bae0*/  PRMT R35, R8, 0x5410, R7 ;  /* 0x0000541008237816 */ /* 0x004fc40000000007 */
[----:B----4-:R-:W-:Y:S01]  /*baf0*/  PRMT R30, R6, 0x5410, R5 ;  /* 0x00005410061e7816 */ /* 0x010fe20000000005 */
[----:B-1----:R-:W-:Y:S01]  /*bb00*/  CS2R R32, SRZ ;  /* 0x0000000000207805 */ /* 0x002fe2000001ff00 */
[----:B------:R-:W-:Y:S05]  /*bb10*/  @P5 BRA `(.L_x_4500) ;  /* 0x000002c000005947 */ /* 0x000fea0003800000 */
[----:B---3--:R-:W-:Y:S01]  /*bb20*/  ISETP.GE.AND P2, PT, R168, c[0x0][0x27c], PT ;  /* 0x00009f00a8007a0c */ /* 0x008fe20003f46270 */
[----:B------:R-:W-:Y:S01]  /*bb30*/  CS2R R78, SRZ ;  /* 0x00000000004e7805 */ /* 0x000fe2000001ff00 */
[----:B------:R-:W-:Y:S01]  /*bb40*/  ISETP.GE.AND P1, PT, R166, c[0x0][0x27c], PT ;  /* 0x00009f00a6007a0c */ /* 0x000fe20003f26270 */
[----:B------:R-:W-:Y:S01]  /*bb50*/  CS2R R80, SRZ ;  /* 0x0000000000507805 */ /* 0x000fe2000001ff00 */
[----:B------:R-:W-:-:S09]  /*bb60*/  ISETP.GE.AND P3, PT, R164, c[0x0][0x27c], PT ;  /* 0x00009f00a4007a0c */ /* 0x000fd20003f66270 */
        /* <DEDUP_REMOVED lines=27> */
[----:B------:R-:W-:Y:S01]  /*bd20*/  ISETP.GE.AND P0, PT, R167, c[0x0][0x27c], PT ;  /* 0x00009f00a7007a0c */ /* 0x000fe20003f06270 */
[----:B-1----:R-:W-:-:S03]  /*bd30*/  CS2R R18, SRZ ;  /* 0x0000000000127805 */ /* 0x002fc6000001ff00 */
[----:B------:R2:W5:Y:S04]  /*bd40*/  @!P3 LD.E.64 R32, [R8.64] ;  /* 0x000000060820b980 */ /* 0x000568000c101b00 */
[----:B------:R2:W5:Y:S05]  /*bd50*/  @!P3 LD.E.64 R18, [R10.64] ;  /* 0x000000060a12b980 */ /* 0x00056a000c101b00 */
        /* <DEDUP_REMOVED lines=8> */
.L_x_4500:
[----:B---3--:R-:W-:Y:S05]  /*bde0*/  BSYNC B0 ;  /* 0x0000000000007941 */ /* 0x008fea0003800000 */
.L_x_4499:
        /* <DEDUP_REMOVED lines=78> */
.L_x_4504:
[----:B------:R-:W-:Y:S05]  /*c2d0*/  BSYNC B0 ;  /* 0x0000000000007941 */ /* 0x000fea0003800000 */
.L_x_4503:
        /* <DEDUP_REMOVED lines=45> */
.L_x_4506:
[----:B------:R-:W-:Y:S05]  /*c5b0*/  BSYNC B0 ;  /* 0x0000000000007941 */ /* 0x000fea0003800000 */
.L_x_4505:
        /* <DEDUP_REMOVED lines=45> */
.L_x_4508:
[----:B------:R-:W-:Y:S05]  /*c890*/  BSYNC B0 ;  /* 0x0000000000007941 */ /* 0x000fea0003800000 */
.L_x_4507:
        /* <DEDUP_REMOVED lines=44> */
.L_x_4502:
[----:B------:R-:W-:Y:S05]  /*cb60*/  BSYNC B1 ;  /* 0x0000000000017941 */ /* 0x000fea0003800000 */
.L_x_4501:
        /* <DEDUP_REMOVED lines=49> */
.L_x_4512:
[----:B------:R-:W-:Y:S05]  /*ce80*/  BSYNC B0 ;  /* 0x0000000000007941 */ /* 0x000fea0003800000 */
.L_x_4511:
        /* <DEDUP_REMOVED lines=45> */
.L_x_4514:
[----:B------:R-:W-:Y:S05]  /*d160*/  BSYNC B0 ;  /* 0x0000000000007941 */ /* 0x000fea0003800000 */
.L_x_4513:
        /* <DEDUP_REMOVED lines=45> */
.L_x_4516:
[----:B------:R-:W-:Y:S05]  /*d440*/  BSYNC B0 ;  /* 0x0000000000007941 */ /* 0x000fea0003800000 */
.L_x_4515:
        /* <DEDUP_REMOVED lines=44> */
.L_x_4510:
[----:B------:R-:W-:Y:S05]  /*d710*/  BSYNC B1 ;  /* 0x0000000000017941 */ /* 0x000fea0003800000 */
.L_x_4509:
        /* <DEDUP_REMOVED lines=49> */
.L_x_4520:
[----:B------:R-:W-:Y:S05]  /*da30*/  BSYNC B0 ;  /* 0x0000000000007941 */ /* 0x000fea0003800000 */
.L_x_4519:
        /* <DEDUP_REMOVED lines=45> */
.L_x_4522:
[----:B------:R-:W-:Y:S05]  /*dd10*/  BSYNC B0 ;  /* 0x0000000000007941 */ /* 0x000fea0003800000 */
.L_x_4521:
        /* <DEDUP_REMOVED lines=45> */
.L_x_4524:
[----:B------:R-:W-:Y:S05]  /*dff0*/  BSYNC B0 ;  /* 0x0000000000007941 */ /* 0x000fea0003800000 */
.L_x_4523:
        /* <DEDUP_REMOVED lines=44> */
.L_x_4518:
[----:B------:R-:W-:Y:S05]  /*e2c0*/  BSYNC B1 ;  /* 0x0000000000017941 */ /* 0x000fea0003800000 */
.L_x_4517:
        /* <DEDUP_REMOVED lines=47> */
.L_x_4527:
[----:B------:R-:W-:Y:S05]  /*e5c0*/  BSYNC B0 ;  /* 0x0000000000007941 */ /* 0x000fea0003800000 */
.L_x_4526:
        /* <DEDUP_REMOVED lines=45> */
.L_x_4529:
[----:B------:R-:W-:Y:S05]  /*e8a0*/  BSYNC B0 ;  /* 0x0000000000007941 */ /* 0x000fea0003800000 */
.L_x_4528:
        /* <DEDUP_REMOVED lines=45> */
.L_x_4531:
[----:B------:R-:W-:Y:S05]  /*eb80*/  BSYNC B0 ;  /* 0x0000000000007941 */ /* 0x000fea0003800000 */
.L_x_4530:
        /* <DEDUP_REMOVED lines=45> */
.L_x_4492:
        /* <DEDUP_REMOVED lines=59> */
.L_x_4533:
[----:B------:R-:W-:Y:S05]  /*f210*/  BSYNC B0 ;  /* 0x0000000000007941 */ /* 0x000fea0003800000 */
.L_x_4532:
        /* <DEDUP_REMOVED lines=71> */
.L_x_4535:
[----:B--2---:R-:W-:Y:S05]  /*f690*/  BSYNC B0 ;  /* 0x0000000000007941 */ /* 0x004fea0003800000 */
.L_x_4534:
        /* <DEDUP_REMOVED lines=70> */
.L_x_4537:
[----:B----4-:R-:W-:Y:S05]  /*fb00*/  BSYNC B0 ;  /* 0x0000000000007941 */ /* 0x010fea0003800000 */
.L_x_4536:
        /* <DEDUP_REMOVED lines=68> */
.L_x_4539:
[----:B----4-:R-:W-:Y:S05]  /*ff50*/  BSYNC B0 ;  /* 0x0000000000007941 */ /* 0x010fea0003800000 */
.L_x_4538:
        /* <DEDUP_REMOVED lines=134> */
.L_x_4543:
[----:B------:R-:W-:Y:S05]  /*107c0*/  BSYNC B0 ;  /* 0x0000000000007941 */ /* 0x000fea0003800000 */
.L_x_4542:
        /* <DEDUP_REMOVED lines=105> */
.L_x_4541:
[----:B------:R-:W-:Y:S05]  /*10e60*/  BSYNC B1 ;  /* 0x0000000000017941 */ /* 0x000fea0003800000 */
.L_x_4540:
[----:B------:R-:W-:Y:S01]  /*10e70*/  IADD3 R2, R229, 0x20, RZ ;  /* 0x00000020e5027810 */ /* 0x000fe20007ffe0ff */
[----:B------:R-:W-:Y:S01]  /*10e80*/  BSSY B1, `(.L_x_4544) ;  /* 0x00000d7000017945 */ /* 0x000fe20003800000 */
[----:B------:R-:W-:Y:S02]  /*10e90*/  SHF.R.S32.HI R52, RZ, 0x3, R89 ;  /* 0x00000003ff347819 */ /* 0x000fe40000011459 */
        /* <DEDUP_REMOVED lines=67> */
[--C-:B------:R-:W-:Y:S01]  /*112d0*/  HADD2.F32 R3, -RZ, R109.reuse.H0_H0 ;  /* 0x2000006dff037230 */ /* 0x100fe20000004100 */
[-C--:B------:R-:W-:Y:S01]  /*112e0*/  FMUL.FTZ R9, R16, R0.reuse ;  /* 0x0000000010097220 */ /* 0x080fe20000410000 */
[----:B------:R-:W-:Y:S01]  /*112f0*/  HADD2.F32 R12, -RZ, R10.H0_H0 ;  /* 0x2000000aff0c7230 */ /* 0x000fe20000004100 */
[C---:B------:R-:W-:Y:S01]  /*11300*/  FMUL.FTZ R24, R8.reuse, R0 ;  /* 0x0000000008187220 */ /* 0x040fe20000410000 */
[----:B------:R-:W-:Y:S01]  /*11310*/  HADD2.F32 R4, -RZ, R109.H1_H1 ;  /* 0x3000006dff047230 */ /* 0x000fe20000004100 */
[----:B------:R-:W-:Y:S01]  /*11320*/  FFMA.FTZ R25, R8, R3, R9 ;  /* 0x0000000308197223 */ /* 0x000fe20000010009 */
[----:B------:R-:W-:Y:S01]  /*11330*/  HADD2.F32 R8, -RZ, R33.H0_H0 ;  /* 0x20000021ff087230 */ /* 0x000fe20000004100 */
[-C--:B------:R-:W-:Y:S01]  /*11340*/  FMUL.FTZ R11, R17, R2.reuse ;  /* 0x00000002110b7220 */ /* 0x080fe20000410000 */
        /* <DEDUP_REMOVED lines=10> */
[----:B------:R-:W-:Y:S02]  /*113f0*/  FMUL.FTZ R7, R13, R8 ;  /* 0x000000080d077220 */ /* 0x000fe40000410000 */
        /* <DEDUP_REMOVED lines=22> */
.L_x_4547:
[----:B------:R-:W-:Y:S05]  /*11560*/  BSYNC B0 ;  /* 0x0000000000007941 */ /* 0x000fea0003800000 */
.L_x_4546:
        /* <DEDUP_REMOVED lines=55> */
[----:B------:R-:W-:Y:S01]  /*118e0*/  HADD2.F32 R6, -RZ, R111.H0_H0 ;  /* 0x2000006fff067230 */ /* 0x000fe20000004100 */
        /* <DEDUP_REMOVED lines=48> */
.L_x_4545:
[----:B------:R-:W-:Y:S05]  /*11bf0*/  BSYNC B1 ;  /* 0x0000000000017941 */ /* 0x000fea0003800000 */
.L_x_4544:
        /* <DEDUP_REMOVED lines=35> */
[----:B------:R-:W-:Y:S01]  /*11e30*/  SHF.R.U64 R29, R68, 0x10, R69 ;  /* 0x00000010441d7819 */ /* 0x000fe20000001245 */
[----:B---3--:R-:W2:Y:S01]  /*11e40*/  LDS.128 R8, [R30+0x10080] ;  /* 0x010080001e087984 */ /* 0x008ea20000000c00 */
[----:B------:R-:W-:Y:S01]  /*11e50*/  SHF.R.U32.HI R26, RZ, 0x10, R67 ;  /* 0x00000010ff1a7819 */ /* 0x000fe20000011643 */
[----:B------:R-:W-:Y:S01]  /*11e60*/  HADD2.F32 R24, -RZ, R25.H0_H0 ;  /* 0x20000019ff187230 */ /* 0x000fe20000004100 */
[----:B------:R-:W-:-:S02]  /*11e70*/  SHF.R.U64 R35, R70, 0x10, R71 ;  /* 0x0000001046237819 */ /* 0x000fc40000001247 */
[----:B------:R-:W-:Y:S01]  /*11e80*/  SHF.R.U64 R38, R64, 0x10, R65 ;  /* 0x0000001040267819 */ /* 0x000fe20000001241 */
[----:B------:R-:W-:Y:S01]  /*11e90*/  HADD2.F32 R42, -RZ, R26.H0_H0 ;  /* 0x2000001aff2a7230 */ /* 0x000fe20000004100 */
        /* <DEDUP_REMOVED lines=19> */
[C---:B------:R-:W-:Y:S01]  /*11fd0*/  FFMA.FTZ R39, R3.reuse, R43, R2 ;  /* 0x0000002b03277223 */ /* 0x040fe20000010002 */
[--C-:B------:R-:W-:Y:S01]  /*11fe0*/  HADD2.F32 R6, -RZ, R116.reuse.H1_H1 ;  /* 0x30000074ff067230 */ /* 0x100fe20000004100 */
[----:B------:R-:W-:Y:S01]  /*11ff0*/  FMUL.FTZ R4, R20, R5 ;  /* 0x0000000514047220 */ /* 0x000fe20000410000 */
[----:B------:R-:W-:Y:S01]  /*12000*/  HADD2.F32 R2, -RZ, R116.H0_H0 ;  /* 0x20000074ff027230 */ /* 0x000fe20000004100 */
[----:B------:R-:W-:Y:S01]  /*12010*/  FMUL.FTZ R33, R3, R17 ;  /* 0x0000001103217220 */ /* 0x000fe20000410000 */
[----:B------:R-:W-:Y:S01]  /*12020*/  HADD2.F32 R13, -RZ, R8.H1_H1 ;  /* 0x30000008ff0d7230 */ /* 0x000fe20000004100 */
[C---:B------:R-:W-:Y:S01]  /*12030*/  FFMA.FTZ R36, R9.reuse, R6, R4 ;  /* 0x0000000609247223 */ /* 0x040fe20000010004 */
[----:B------:R-:W-:Y:S01]  /*12040*/  HADD2.F32 R8, -RZ, R11.H0_H0 ;  /* 0x2000000bff087230 */ /* 0x000fe20000004100 */
[----:B------:R-:W-:Y:S01]  /*12050*/  FMUL.FTZ R31, R9, R5 ;  /* 0x00000005091f7220 */ /* 0x000fe20000410000 */
[----:B------:R-:W-:Y:S01]  /*12060*/  HADD2.F32 R3, -RZ, R115.H1_H1 ;  /* 0x30000073ff037230 */ /* 0x000fe20000004100 */
[-C--:B------:R-:W-:Y:S01]  /*12070*/  FMUL.FTZ R9, R15, R2.reuse ;  /* 0x000000020f097220 */ /* 0x080fe20000410000 */
[--C-:B------:R-:W-:Y:S01]  /*12080*/  HADD2.F32 R4, -RZ, R117.reuse.H0_H0 ;  /* 0x20000075ff047230 */ /* 0x100fe20000004100 */
[----:B------:R-:W-:Y:S01]  /*12090*/  FMUL.FTZ R25, R8, R2 ;  /* 0x0000000208197220 */ /* 0x000fe20000410000 */
[--C-:B------:R-:W-:Y:S01]  /*120a0*/  HADD2.F32 R12, -RZ, R10.reuse.H0_H0 ;  /* 0x2000000aff0c7230 */ /* 0x100fe20000004100 */
[----:B------:R-:W-:Y:S01]  /*120b0*/  FMUL.FTZ R17, R16, R3 ;  /* 0x0000000310117220 */ /* 0x000fe20000410000 */
[----:B------:R-:W-:Y:S01]  /*120c0*/  HADD2.F32 R5, -RZ, R117.H1_H1 ;  /* 0x30000075ff057230 */ /* 0x000fe20000004100 */
[----:B------:R-:W-:Y:S01]  /*120d0*/  FFMA.FTZ R27, R8, R4, R9 ;  /* 0x00000004081b7223 */ /* 0x000fe20000010009 */
[----:B------:R-:W-:Y:S01]  /*120e0*/  HADD2.F32 R11, -RZ, R11.H1_H1 ;  /* 0x3000000bff0b7230 */ /* 0x000fe20000004100 */
[-C--:B------:R-:W-:Y:S01]  /*120f0*/  FMUL.FTZ R2, R14, R24.reuse ;  /* 0x000000180e027220 */ /* 0x080fe20000410000 */
[----:B------:R-:W-:Y:S01]  /*12100*/  HADD2.F32 R8, -RZ, R29.H0_H0 ;  /* 0x2000001dff087230 */ /* 0x000fe20000004100 */
[C---:B------:R-:W-:Y:S01]  /*12110*/  FFMA.FTZ R37, R12.reuse, R5, R17 ;  /* 0x000000050c257223 */ /* 0x040fe20000010011 */
[----:B------:R-:W-:Y:S01]  /*12120*/  HADD2.F32 R9, -RZ, R35.H0_H0 ;  /* 0x20000023ff097230 */ /* 0x000fe20000004100 */
[----:B------:R-:W-:Y:S01]  /*12130*/  FMUL.FTZ R28, R12, R3 ;  /* 0x000000030c1c7220 */ /* 0x000fe20000410000 */
[----:B------:R-:W-:Y:S01]  /*12140*/  HADD2.F32 R10, -RZ, R10.H1_H1 ;  /* 0x3000000aff0a7230 */ /* 0x000fe20000004100 */
[C---:B------:R-:W-:Y:S01]  /*12150*/  FMUL.FTZ R17, R11.reuse, R24 ;  /* 0x000000180b117220 */ /* 0x040fe20000410000 */
[----:B------:R-:W-:Y:S01]  /*12160*/  HADD2.F32 R35, -RZ, R40.H0_H0 ;  /* 0x20000028ff237230 */ /* 0x000fe20000004100 */
[----:B------:R-:W-:-:S02]  /*12170*/  FFMA.FTZ R24, R11, R42, R2 ;  /* 0x0000002a0b187223 */ /* 0x000fc40000010002 */
[-C--:B------:R-:W-:Y:S02]  /*12180*/  FMUL.FTZ R3, R23, R8.reuse ;  /* 0x0000000817037220 */ /* 0x080fe40000410000 */
[-C--:B------:R-:W-:Y:S02]  /*12190*/  FMUL.FTZ R2, R22, R9.reuse ;  /* 0x0000000916027220 */ /* 0x080fe40000410000 */
[C---:B------:R-:W-:Y:S02]  /*121a0*/  FMUL.FTZ R11, R13.reuse, R8 ;  /* 0x000000080d0b7220 */ /* 0x040fe40000410000 */
[C---:B------:R-:W-:Y:S02]  /*121b0*/  FMUL.FTZ R8, R10.reuse, R9 ;  /* 0x000000090a087220 */ /* 0x040fe40000410000 */
[----:B------:R-:W-:Y:S02]  /*121c0*/  FFMA.FTZ R26, R13, R38, R3 ;  /* 0x000000260d1a7223 */ /* 0x000fe40000010003 */
[----:B------:R-:W-:-:S02]  /*121d0*/  FFMA.FTZ R29, R10, R35, R2 ;  /* 0x000000230a1d7223 */ /* 0x000fc40000010002 */
        /* <DEDUP_REMOVED lines=12> */
[----:B------:R-:W-:Y:S02]  /*122a0*/  F2FP.PACK_AB R11, R2, R3 ;  /* 0x00000003020b723e */ /* 0x000fe400000000ff */
[----:B------:R-:W-:Y:S02]  /*122b0*/  F2FP.PACK_AB R8, R6, R13 ;  /* 0x0000000d0608723e */ /* 0x000fe400000000ff */
[----:B------:R-:W-:Y:S02]  /*122c0*/  F2FP.PACK_AB R10, R10, R12 ;  /* 0x0000000c0a0a723e */ /* 0x000fe400000000ff */
[----:B------:R-:W-:-:S03]  /*122d0*/  F2FP.PACK_AB R6, R29, R37 ;  /* 0x000000251d06723e */ /* 0x000fc600000000ff */
[----:B------:R1:W-:Y:S04]  /*122e0*/  STS.128 [R32], R8 ;  /* 0x0000000820007388 */ /* 0x0003e80000000c00 */
[----:B------:R1:W-:Y:S02]  /*122f0*/  STS.128 [R30+0x10080], R4 ;  /* 0x010080041e007388 */ /* 0x0003e40000000c00 */
.L_x_4551:
[----:B------:R-:W-:Y:S05]  /*12300*/  BSYNC B0 ;  /* 0x0000000000007941 */ /* 0x000fea0003800000 */
.L_x_4550:
        /* <DEDUP_REMOVED lines=104> */
.L_x_4549:
[----:B------:R-:W-:Y:S05]  /*12990*/  BSYNC B1 ;  /* 0x0000000000017941 */ /* 0x000fea0003800000 */
.L_x_4548:
        /* <DEDUP_REMOVED lines=59> */
[C---:B------:R-:W-:Y:S01]  /*12d50*/  FFMA.FTZ R39, R3.reuse, R43, R2 ;  /* 0x0000002b03277223 */ /* 0x040fe20000010002 */
[--C-:B------:R-:W-:Y:S01]  /*12d60*/  HADD2.F32 R6, -RZ, R125.reuse.H1_H1 ;  /* 0x3000007dff067230 */ /* 0x100fe20000004100 */
[----:B------:R-:W-:Y:S01]  /*12d70*/  FMUL.FTZ R4, R18, R5 ;  /* 0x0000000512047220 */ /* 0x000fe20000410000 */
[----:B------:R-:W-:Y:S01]  /*12d80*/  HADD2.F32 R2, -RZ, R125.H0_H0 ;  /* 0x2000007dff027230 */ /* 0x000fe20000004100 */
[----:B------:R-:W-:Y:S01]  /*12d90*/  FMUL.FTZ R33, R3, R21 ;  /* 0x0000001503217220 */ /* 0x000fe20000410000 */
[----:B------:R-:W-:Y:S01]  /*12da0*/  HADD2.F32 R13, -RZ, R8.H1_H1 ;  /* 0x30000008ff0d7230 */ /* 0x000fe20000004100 */
[C---:B------:R-:W-:Y:S01]  /*12db0*/  FFMA.FTZ R36, R9.reuse, R6, R4 ;  /* 0x0000000609247223 */ /* 0x040fe20000010004 */
[----:B------:R-:W-:Y:S01]  /*12dc0*/  HADD2.F32 R3, -RZ, R124.H1_H1 ;  /* 0x3000007cff037230 */ /* 0x000fe20000004100 */
[----:B------:R-:W-:Y:S01]  /*12dd0*/  FMUL.FTZ R31, R9, R5 ;  /* 0x00000005091f7220 */ /* 0x000fe20000410000 */
[--C-:B------:R-:W-:Y:S01]  /*12de0*/  HADD2.F32 R8, -RZ, R11.reuse.H0_H0 ;  /* 0x2000000bff087230 */ /* 0x100fe20000004100 */
[-C--:B------:R-:W-:Y:S01]  /*12df0*/  FMUL.FTZ R9, R15, R2.reuse ;  /* 0x000000020f097220 */ /* 0x080fe20000410000 */
[----:B------:R-:W-:Y:S01]  /*12e00*/  HADD2.F32 R4, -RZ, R126.H0_H0 ;  /* 0x2000007eff047230 */ /* 0x000fe20000004100 */
[----:B------:R-:W-:Y:S01]  /*12e10*/  FMUL.FTZ R21, R16, R3 ;  /* 0x0000000310157220 */ /* 0x000fe20000410000 */
[----:B------:R-:W-:Y:S01]  /*12e20*/  HADD2.F32 R12, -RZ, R10.H0_H0 ;  /* 0x2000000aff0c7230 */ /* 0x000fe20000004100 */
[C---:B------:R-:W-:Y:S01]  /*12e30*/  FMUL.FTZ R25, R8.reuse, R2 ;  /* 0x0000000208197220 */ /* 0x040fe20000410000 */
[----:B------:R-:W-:Y:S01]  /*12e40*/  HADD2.F32 R5, -RZ, R126.H1_H1 ;  /* 0x3000007eff057230 */ /* 0x000fe20000004100 */
[----:B------:R-:W-:Y:S01]  /*12e50*/  FFMA.FTZ R27, R8, R4, R9 ;  /* 0x00000004081b7223 */ /* 0x000fe20000010009 */
[----:B------:R-:W-:Y:S01]  /*12e60*/  HADD2.F32 R11, -RZ, R11.H1_H1 ;  /* 0x3000000bff0b7230 */ /* 0x000fe20000004100 */
[-C--:B------:R-:W-:Y:S01]  /*12e70*/  FMUL.FTZ R2, R14, R24.reuse ;  /* 0x000000180e027220 */ /* 0x080fe20000410000 */
[----:B------:R-:W-:Y:S01]  /*12e80*/  HADD2.F32 R8, -RZ, R29.H0_H0 ;  /* 0x2000001dff087230 */ /* 0x000fe20000004100 */
[C---:B------:R-:W-:Y:S01]  /*12e90*/  FFMA.FTZ R37, R12.reuse, R5, R21 ;  /* 0x000000050c257223 */ /* 0x040fe20000010015 */
[----:B------:R-:W-:Y:S01]  /*12ea0*/  HADD2.F32 R9, -RZ, R35.H0_H0 ;  /* 0x20000023ff097230 */ /* 0x000fe20000004100 */
[C---:B------:R-:W-:Y:S01]  /*12eb0*/  FMUL.FTZ R21, R11.reuse, R24 ;  /* 0x000000180b157220 */ /* 0x040fe20000410000 */
[----:B------:R-:W-:Y:S01]  /*12ec0*/  HADD2.F32 R10, -RZ, R10.H1_H1 ;  /* 0x3000000aff0a7230 */ /* 0x000fe20000004100 */
[----:B------:R-:W-:Y:S01]  /*12ed0*/  FMUL.FTZ R28, R12, R3 ;  /* 0x000000030c1c7220 */ /* 0x000fe20000410000 */
        /* <DEDUP_REMOVED lines=23> */
[----:B------:R-:W-:-:S03]  /*13050*/  F2FP.PACK_AB R6, R29, R37 ;  /* 0x000000251d06723e */ /* 0x000fc600000000ff */
[----:B------:R1:W-:Y:S04]  /*13060*/  STS.128 [R32], R8 ;  /* 0x0000000820007388 */ /* 0x0003e80000000c00 */
[----:B------:R1:W-:Y:S02]  /*13070*/  STS.128 [R30+0x10080], R4 ;  /* 0x010080041e007388 */ /* 0x0003e40000000c00 */
.L_x_4553:
[----:B------:R-:W-:Y:S05]  /*13080*/  BSYNC B0 ;  /* 0x0000000000007941 */ /* 0x000fea0003800000 */
.L_x_4552:
        /* <DEDUP_REMOVED lines=104> */
.L_x_4525:
[----:B------:R-:W-:Y:S05]  /*13710*/  BSYNC B2 ;  /* 0x0000000000027941 */ /* 0x000fea0003800000 */
.L_x_4491:
[----:B-1----:R-:W1:Y:S01]  /*13720*/  S2R R6, SR_TID.X ;  /* 0x0000000000067919 */ /* 0x002e620000002100 */
[----:B------:R-:W-:Y:S01]  /*13730*/  IMAD R0, R133, c[0x0][0x208], RZ ;  /* 0x0000820085007a24 */ /* 0x000fe200078e02ff */
[----:B------:R-:W-:Y:S01]  /*13740*/  IADD3 R200, R171, 0x20, RZ ;  /* 0x00000020abc87810 */ /* 0x000fe20007ffe0ff */
[----:B----4-:R-:W-:Y:S01]  /*13750*/  IMAD.WIDE.U32 R2, R122, c[0x0][0x208], RZ ;  /* 0x000082007a027a25 */ /* 0x010fe200078e00ff */
[----:B------:R-:W-:-:S04]  /*13760*/  DEPBAR.LE SB0, 0x0 ;  /* 0x000080000000791a */ /* 0x000fc80000000000 */
[----:B------:R-:W-:Y:S01]  /*13770*/  IMAD R0, R122, c[0x0][0x20c], R0 ;  /* 0x000083007a007a24 */ /* 0x000fe200078e0200 */
[----:B------:R-:W-:Y:S01]  /*13780*/  BAR.SYNC.DEFER_BLOCKING 0x0 ;  /* 0x0000000000007b1d */ /* 0x000fe20000010000 */
[----:B------:R-:W-:Y:S01]  /*13790*/  IMAD.MOV.U32 R4, RZ, RZ, R236 ;  /* 0x000000ffff047224 */ /* 0x000fe200078e00ec */
[----:B------:R-:W-:Y:S01]  /*137a0*/  LOP3.LUT P3, RZ, R127, 0x1, RZ, 0xc0, !PT ;  /* 0x000000017fff7812 */ /* 0x000fe2000786c0ff */
[----:B------:R-:W-:Y:S01]  /*137b0*/  IMAD.IADD R0, R3, 0x1, R0 ;  /* 0x0000000103007824 */ /* 0x000fe200078e0200 */
[C---:B------:R-:W-:Y:S01]  /*137c0*/  LOP3.LUT P2, RZ, R127.reuse, 0x2, RZ, 0xc0, !PT ;  /* 0x000000027fff7812 */ /* 0x040fe2000784c0ff */
[----:B--2---:R-:W-:Y:S01]  /*137d0*/  IMAD.MOV.U32 R5, RZ, RZ, R238 ;  /* 0x000000ffff057224 */ /* 0x004fe200078e00ee */
[----:B------:R-:W-:Y:S01]  /*137e0*/  LOP3.LUT P1, RZ, R127, 0x4, RZ, 0xc0, !PT ;  /* 0x000000047fff7812 */ /* 0x000fe2000782c0ff */
[----:B------:R-:W-:Y:S01]  /*137f0*/  IMAD R0, R0, 0x30, RZ ;  /* 0x0000003000007824 */ /* 0x000fe200078e02ff */
[----:B------:R-:W-:Y:S01]  /*13800*/  LOP3.LUT R212, R212, 0xffffffbf, RZ, 0xc0, !PT ;  /* 0xffffffbfd4d47812 */ /* 0x000fe200078ec0ff */
[----:B------:R-:W-:Y:S01]  /*13810*/  IMAD.WIDE.U32 R4, R2, 0x30, R4 ;  /* 0x0000003002047825 */ /* 0x000fe200078e0004 */
[----:B------:R-:W-:Y:S03]  /*13820*/  BSSY B0, `(.L_x_4554) ;  /* 0x00000fe000007945 */ /* 0x000fe60003800000 */
[----:B------:R-:W-:Y:S01]  /*13830*/  IMAD.IADD R0, R5, 0x1, R0 ;  /* 0x0000000105007824 */ /* 0x000fe200078e0200 */
[----:B------:R-:W-:-:S02]  /*13840*/  LEA R2, P0, R4, c[0x0][0x1f8], 0x1 ;  /* 0x00007e0004027a11 */ /* 0x000fc400078008ff */
[----:B-1----:R-:W-:Y:S02]  /*13850*/  ISETP.GT.AND P5, PT, R6, 0x7f, PT ;  /* 0x0000007f0600780c */ /* 0x002fe40003fa4270 */
[----:B------:R-:W-:Y:S01]  /*13860*/  LEA.HI.X R3, R4, c[0x0][0x1fc], R0, 0x1, P0 ;  /* 0x00007f0004037a11 */ /* 0x000fe200000f0c00 */
[----:B------:R-:W-:Y:S01]  /*13870*/  IMAD.MOV.U32 R0, RZ, RZ, 0x40 ;  /* 0x00000040ff007424 */ /* 0x000fe200078e00ff */
[----:B------:R-:W-:Y:S01]  /*13880*/  LOP3.LUT P0, RZ, R100, 0x2, RZ, 0xc0, !PT ;  /* 0x0000000264ff7812 */ /* 0x000fe2000780c0ff */
[----:B---3--:R-:W-:Y:S04]  /*13890*/  LDSM.16.M88.4 R8, [R196] ;  /* 0x00000000c408783b */ /* 0x008fe80000000200 */
[----:B------:R-:W1:Y:S04]  /*138a0*/  LDSM.16.M88.4 R16, [R171] ;  /* 0x00000000ab10783b */ /* 0x000e680000000200 */
[----:B------:R-:W-:Y:S01]  /*138b0*/  @!P5 IMAD.MOV.U32 R5, RZ, RZ, c[0x0][0x208] ;  /* 0x00008200ff05d624 */ /* 0x000fe200078e00ff */
[----:B------:R-:W-:Y:S01]  /*138c0*/  @P5 LOP3.LUT R212, R212, 0x40, RZ, 0xfc, !PT ;  /* 0x00000040d4d45812 */ /* 0x000fe200078efcff */
[----:B------:R-:W-:Y:S01]  /*138d0*/  @!P5 IMAD.MOV.U32 R6, RZ, RZ, c[0x0][0x20c] ;  /* 0x00008300ff06d624 */ /* 0x000fe200078e00ff */
[----:B------:R-:W2:Y:S01]  /*138e0*/  LDSM.16.M88.4 R20, [R171+0x800] ;  /* 0x00080000ab14783b */ /* 0x000ea20000000200 */
[----:B------:R-:W-:-:S02]  /*138f0*/  @P0 IADD3 R200, R171, -0x20, RZ ;  /* 0xffffffe0abc80810 */ /* 0x000fc40007ffe0ff */
[----:B------:R-:W-:Y:S01]  /*13900*/  LOP3.LUT P0, RZ, R100, 0x4, RZ, 0xc0, !PT ;  /* 0x0000000464ff7812 */ /* 0x000fe2000780c0ff */
[----:B------:R-:W3:Y:S01]  /*13910*/  LDSM.16.M88.4 R24, [R171+0x1000] ;  /* 0x00100000ab18783b */ /* 0x000ee20000000200 */
[----:B------:R-:W-:Y:S02]  /*13920*/  IADD3 R211, R200, 0x1000, RZ ;  /* 0x00001000c8d37810 */ /* 0x000fe40007ffe0ff */
[----:B------:R-:W-:Y:S01]  /*13930*/  SEL R0, R0, 0xffffffc0, !P0 ;  /* 0xffffffc000007807 */ /* 0x000fe20004000000 */
[----:B------:R-:W-:Y:S01]  /*13940*/  LDSM.16.M88.4 R12, [R197] ;  /* 0x00000000c50c783b */ /* 0x000fe20000000200 */
[C---:B------:R-:W-:Y:S02]  /*13950*/  @!P5 LEA R4, P0, R5.reuse, R2, 0x6 ;  /* 0x000000020504d211 */ /* 0x040fe400078030ff */
[C---:B------:R-:W-:Y:S01]  /*13960*/  IADD3 R210, R200.reuse, 0x800, RZ ;  /* 0x00000800c8d27810 */ /* 0x040fe20007ffe0ff */
[----:B------:R-:W4:Y:S01]  /*13970*/  LDSM.16.M88.4 R40, [R200] ;  /* 0x00000000c828783b */ /* 0x000f220000000200 */
[----:B------:R-:W-:Y:S01]  /*13980*/  @!P5 LEA.HI.X R5, R5, R3, R6, 0x6, P0 ;  /* 0x000000030505d211 */ /* 0x000fe200000f3406 */
[--C-:B------:R-:W-:Y:S01]  /*13990*/  IMAD.IADD R170, R171, 0x1, R0.reuse ;  /* 0x00000001abaa7824 */ /* 0x100fe200078e0200 */
[----:B------:R-:W-:Y:S01]  /*139a0*/  IADD3 R6, R101, R240, -R229 ;  /* 0x000000f065067210 */ /* 0x000fe20007ffe8e5 */
[----:B------:R-:W3:Y:S01]  /*139b0*/  LDSM.16.M88.4 R48, [R200+0x800] ;  /* 0x00080000c830783b */ /* 0x000ee20000000200 */
[C---:B------:R-:W-:Y:S01]  /*139c0*/  IMAD.IADD R169, R200.reuse, 0x1, R0 ;  /* 0x00000001c8a97824 */ /* 0x040fe200078e0200 */
[----:B------:R-:W-:-:S02]  /*139d0*/  IADD3 R209, R200, 0x4800, RZ ;  /* 0x00004800c8d17810 */ /* 0x000fc40007ffe0ff */
[C---:B------:R-:W-:Y:S01]  /*139e0*/  ISETP.LT.OR P0, PT, R6.reuse, 0x1, !P3 ;  /* 0x000000010600780c */ /* 0x040fe20005f01670 */
[----:B------:R-:W3:Y:S01]  /*139f0*/  LDSM.16.M88.4 R56, [R200+0x1000] ;  /* 0x00100000c838783b */ /* 0x000ee20000000200 */
[----:B------:R-:W-:Y:S02]  /*13a00*/  @!P5 ISETP.LT.OR P3, PT, R6, 0x21, !P3 ;  /* 0x000000210600d80c */ /* 0x000fe40005f61670 */
[C---:B------:R-:W-:Y:S02]  /*13a10*/  IADD3 R208, R200.reuse, 0x5800, RZ ;  /* 0x00005800c8d07810 */ /* 0x040fe40007ffe0ff */
[C---:B------:R-:W-:Y:S02]  /*13a20*/  IADD3 R207, R200.reuse, 0x5000, RZ ;  /* 0x00005000c8cf7810 */ /* 0x040fe40007ffe0ff */
[C---:B------:R-:W-:Y:S02]  /*13a30*/  IADD3 R206, R200.reuse, 0x3000, RZ ;  /* 0x00003000c8ce7810 */ /* 0x040fe40007ffe0ff */
[----:B------:R-:W-:-:S02]  /*13a40*/  IADD3 R205, R200, 0x4000, RZ ;  /* 0x00004000c8cd7810 */ /* 0x000fc40007ffe0ff */
[----:B------:R-:W-:Y:S01]  /*13a50*/  IADD3 R204, R200, 0x3800, RZ ;  /* 0x00003800c8cc7810 */ /* 0x000fe20007ffe0ff */
[----:B------:R-:W-:Y:S01]  /*13a60*/  @!PT LDS RZ, [RZ] ;  /* 0x00000000fffff984 */ /* 0x000fe20000000800 */
[----:B------:R-:W-:Y:S01]  /*13a70*/  @!PT LDS RZ, [RZ] ;  /* 0x00000000fffff984 */ /* 0x000fe20000000800 */
[----:B------:R-:W-:Y:S01]  /*13a80*/  @!PT LDS RZ, [RZ] ;  /* 0x00000000fffff984 */ /* 0x000fe20000000800 */
[----:B------:R3:W-:Y:S01]  /*13a90*/  LDGSTS.E.BYPASS.LTC128B.128 [R213+0x4080], [R2.64], !P0 ;  /* 0x0408000002d57fae */ /* 0x0007e2000c101d46 */
[C---:B------:R-:W-:Y:S02]  /*13aa0*/  ISETP.LT.OR P0, PT, R6.reuse, 0x1, !P2 ;  /* 0x000000010600780c */ /* 0x040fe40005701670 */
[----:B------:R-:W-:Y:S01]  /*13ab0*/  @!P5 ISETP.LT.OR P2, PT, R6, 0x21, !P2 ;  /* 0x000000210600d80c */ /* 0x000fe20005741670 */
[----:B-1----:R-:W-:Y:S01]  /*13ac0*/  HMMA.16816.F32 R32, R8, R16, RZ ;  /* 0x000000100820723c */ /* 0x002fe200000018ff */
[C---:B------:R-:W-:Y:S02]  /*13ad0*/  IADD3 R203, R200.reuse, 0x1800, RZ ;  /* 0x00001800c8cb7810 */ /* 0x040fe40007ffe0ff */
[C---:B------:R-:W-:Y:S02]  /*13ae0*/  IADD3 R202, R200.reuse, 0x2800, RZ ;  /* 0x00002800c8ca7810 */ /* 0x040fe40007ffe0ff */
[----:B------:R-:W-:-:S03]  /*13af0*/  IADD3 R201, R200, 0x2000, RZ ;  /* 0x00002000c8c97810 */ /* 0x000fc60007ffe0ff */
[----:B------:R-:W-:Y:S02]  /*13b00*/  HMMA.16816.F32 R16, R8, R18, RZ ;  /* 0x000000120810723c */ /* 0x000fe400000018ff */
[----:B------:R1:W-:Y:S01]  /*13b10*/  LDGSTS.E.BYPASS.LTC128B.128 [R213+0x5880], [R2.64+0x80], !P0 ;  /* 0x0588008002d57fae */ /* 0x0003e2000c101d46 */
[C---:B------:R-:W-:Y:S02]  /*13b20*/  ISETP.LT.OR P0, PT, R6.reuse, 0x1, !P1 ;  /* 0x000000010600780c */ /* 0x040fe40004f01670 */
[----:B------:R-:W-:-:S03]  /*13b30*/  @!P5 ISETP.LT.OR P1, PT, R6, 0x21, !P1 ;  /* 0x000000210600d80c */ /* 0x000fc60004f21670 */
[C---:B--2---:R-:W-:Y:S08]  /*13b40*/  HMMA.16816.F32 R28, R8.reuse, R20, RZ ;  /* 0x00000014081c723c */ /* 0x044ff000000018ff */
[----:B------:R1:W-:Y:S01]  /*13b50*/  LDGSTS.E.BYPASS.LTC128B.128 [R213+0x7080], [R2.64+0x100], !P0 ;  /* 0x0708010002d57fae */ /* 0x0003e2000c101d46 */
[----:B------:R-:W-:Y:S01]  /*13b60*/  LOP3.LUT P0, RZ, R127, 0x8, RZ, 0xc0, !PT ;  /* 0x000000087fff7812 */ /* 0x000fe2000780c0ff */
[----:B------:R-:W-:Y:S03]  /*13b70*/  HMMA.16816.F32 R20, R8, R22, RZ ;  /* 0x000000160814723c */ /* 0x000fe600000018ff */
[----:B------:R-:W-:-:S02]  /*13b80*/  ISETP.LT.OR P4, PT, R6, 0x1, !P0 ;  /* 0x000000010600780c */ /* 0x000fc40004781670 */
[----:B------:R-:W-:-:S03]  /*13b90*/  @!P5 ISETP.LT.OR P0, PT, R6, 0x21, !P0 ;  /* 0x000000210600d80c */ /* 0x000fc60004701670 */
[C---:B---3--:R-:W-:Y:S08]  /*13ba0*/  HMMA.16816.F32 R36, R8.reuse, R24, RZ ;  /* 0x000000180824723c */ /* 0x048ff000000018ff */
[----:B------:R1:W-:Y:S01]  /*13bb0*/  LDGSTS.E.BYPASS.LTC128B.128 [R213+0x8880], [R2.64+0x180], !P4 ;  /* 0x0888018002d57fae */ /* 0x0003e2000e101d46 */
[----:B------:R-:W-:Y:S03]  /*13bc0*/  HMMA.16816.F32 R8, R8, R26, RZ ;  /* 0x0000001a0808723c */ /* 0x000fe600000018ff */
[----:B------:R2:W-:Y:S04]  /*13bd0*/  @!P5 LDGSTS.E.BYPASS.LTC128B.128 [R217+0x5080], [R4.64], !P3 ;  /* 0x0508000004d9dfae */ /* 0x0005e8000d901d46 */
[----:B------:R2:W-:Y:S01]  /*13be0*/  @!P5 LDGSTS.E.BYPASS.LTC128B.128 [R217+0x6880], [R4.64+0x80], !P2 ;  /* 0x0688008004d9dfae */ /* 0x0005e2000d101d46 */
[C---:B----4-:R-:W-:Y:S03]  /*13bf0*/  HMMA.16816.F32 R16, R12.reuse, R42, R16 ;  /* 0x0000002a0c10723c */ /* 0x050fe60000001810 */
[----:B------:R2:W-:Y:S04]  /*13c00*/  @!P5 LDGSTS.E.BYPASS.LTC128B.128 [R217+0x8080], [R4.64+0x100], !P1 ;  /* 0x0808010004d9dfae */ /* 0x0005e8000c901d46 */
[----:B------:R2:W-:Y:S01]  /*13c10*/  @!P5 LDGSTS.E.BYPASS.LTC128B.128 [R217+0x9880], [R4.64+0x180], !P0 ;  /* 0x0988018004d9dfae */ /* 0x0005e2000c101d46 */
[----:B------:R-:W-:Y:S01]  /*13c20*/  HMMA.16816.F32 R44, R12, R40, R32 ;  /* 0x000000280c2c723c */ /* 0x000fe20000001820 */
[----:B------:R-:W-:-:S02]  /*13c30*/  ISETP.GT.AND P0, PT, R122, R232, PT ;  /* 0x000000e87a00720c */ /* 0x000fc40003f04270 */
[----:B------:R-:W-:Y:S04]  /*13c40*/  LDSM.16.M88.4 R52, [R170] ;  /* 0x00000000aa34783b */ /* 0x000fe80000000200 */
        /* <DEDUP_REMOVED lines=8> */
[----:B--2---:R-:W2:Y:S04]  /*13cd0*/  LDSM.16.M88.4 R4, [R199] ;  /* 0x00000000c704783b */ /* 0x004ea80000000200 */
[----:B------:R-:W0:Y:S01]  /*13ce0*/  LDGDEPBAR ;  /* 0x00000000000079af */ /* 0x000e220000000000 */
[----:B------:R-:W-:Y:S03]  /*13cf0*/  HMMA.16816.F32 R12, R12, R58, R8 ;  /* 0x0000003a0c0c723c */ /* 0x000fe60000001808 */
[----:B------:R-:W3:Y:S04]  /*13d00*/  LDSM.16.M88.4 R8, [R198] ;  /* 0x00000000c608783b */ /* 0x000ee80000000200 */
[----:B------:R-:W4:Y:S01]  /*13d10*/  LDSM.16.M88.4 R56, [R169+0x1000] ;  /* 0x00100000a938783b */ /* 0x000f220000000200 */
[C---:B--2---:R-:W-:Y:S08]  /*13d20*/  HMMA.16816.F32 R16, R4.reuse, R54, R16 ;  /* 0x000000360410723c */ /* 0x044ff00000001810 */
[C---:B------:R-:W-:Y:S01]  /*13d30*/  HMMA.16816.F32 R36, R4.reuse, R52, R44 ;  /* 0x000000340424723c */ /* 0x040fe2000000182c */
[----:B------:R-:W-:Y:S04]  /*13d40*/  LDSM.16.M88.4 R52, [R171+0x2000] ;  /* 0x00200000ab34783b */ /* 0x000fe80000000200 */
[----:B------:R-:W-:Y:S03]  /*13d50*/  LDSM.16.M88.4 R44, [R200+0x2000] ;  /* 0x00200000c82c783b */ /* 0x000fe60000000200 */
[C---:B------:R-:W-:Y:S08]  /*13d60*/  HMMA.16816.F32 R24, R4.reuse, R60, R24 ;  /* 0x0000003c0418723c */ /* 0x040ff00000001818 */
[C---:B------:R-:W-:Y:S01]  /*13d70*/  HMMA.16816.F32 R28, R4.reuse, R62, R28 ;  /* 0x0000003e041c723c */ /* 0x040fe2000000181c */
[----:B------:R-:W-:Y:S07]  /*13d80*/  LDSM.16.M88.4 R60, [R171+0x2800] ;  /* 0x00280000ab3c783b */ /* 0x000fee0000000200 */
[C---:B------:R-:W-:Y:S08]  /*13d90*/  HMMA.16816.F32 R32, R4.reuse, R64, R32 ;  /* 0x000000400420723c */ /* 0x040ff00000001820 */
[----:B------:R-:W-:Y:S01]  /*13da0*/  HMMA.16816.F32 R12, R4, R66, R12 ;  /* 0x00000042040c723c */ /* 0x000fe2000000180c */
[----:B------:R-:W2:Y:S04]  /*13db0*/  LDSM.16.M88.4 R4, [R196+0x4000] ;  /* 0x00400000c404783b */ /* 0x000ea80000000200 */
[----:B------:R-:W-:Y:S03]  /*13dc0*/  LDSM.16.M88.4 R64, [R170+0x4000] ;  /* 0x00400000aa40783b */ /* 0x000fe60000000200 */
[C---:B---3--:R-:W-:Y:S08]  /*13dd0*/  HMMA.16816.F32 R16, R8.reuse, R22, R16 ;  /* 0x000000160810723c */ /* 0x048ff00000001810 */
[C---:B------:R-:W-:Y:S01]  /*13de0*/  HMMA.16816.F32 R36, R8.reuse, R20, R36 ;  /* 0x000000140824723c */ /* 0x040fe20000001824 */
[----:B------:R-:W-:Y:S07]  /*13df0*/  LDSM.16.M88.4 R20, [R200+0x1800] ;  /* 0x00180000c814783b */ /* 0x000fee0000000200 */
[C---:B------:R-:W-:Y:S08]  /*13e00*/  HMMA.16816.F32 R24, R8.reuse, R48, R24 ;  /* 0x000000300818723c */ /* 0x040ff00000001818 */
[C---:B------:R-:W-:Y:S01]  /*13e10*/  HMMA.16816.F32 R28, R8.reuse, R50, R28 ;  /* 0x00000032081c723c */ /* 0x040fe2000000181c */
[----:B------:R-:W-:Y:S07]  /*13e20*/  LDSM.16.M88.4 R48, [R170+0x2000] ;  /* 0x00200000aa30783b */ /* 0x000fee0000000200 */
[C---:B----4-:R-:W-:Y:S08]  /*13e30*/  HMMA.16816.F32 R32, R8.reuse, R56, R32 ;  /* 0x000000380820723c */ /* 0x050ff00000001820 */
[----:B------:R-:W-:Y:S01]  /*13e40*/  HMMA.16816.F32 R12, R8, R58, R12 ;  /* 0x0000003a080c723c */ /* 0x000fe2000000180c */
[----:B------:R-:W3:Y:S04]  /*13e50*/  LDSM.16.M88.4 R8, [R197+0x4000] ;  /* 0x00400000c508783b */ /* 0x000ee80000000200 */
        /* <DEDUP_REMOVED lines=30> */
[----:B------:R-:W1:Y:S03]  /*14040*/  LDSM.16.M88.4 R52, [R171+0x3800] ;  /* 0x00380000ab34783b */ /* 0x000e660000000200 */
        /* <DEDUP_REMOVED lines=20> */
[C---:B---3--:R-:W-:Y:S08]  /*14190*/  HMMA.16816.F32 R16, R8.reuse, R22, R16 ;  /* 0x000000160810723c */ /* 0x048ff00000001810 */
[C---:B------:R-:W-:Y:S08]  /*141a0*/  HMMA.16816.F32 R36, R8.reuse, R20, R36 ;  /* 0x000000140824723c */ /* 0x040ff00000001824 */
[C---:B------:R-:W-:Y:S08]  /*141b0*/  HMMA.16816.F32 R24, R8.reuse, R48, R24 ;  /* 0x000000300818723c */ /* 0x040ff00000001818 */
[C---:B------:R-:W-:Y:S01]  /*141c0*/  HMMA.16816.F32 R28, R8.reuse, R50, R28 ;  /* 0x00000032081c723c */ /* 0x040fe2000000181c */
[----:B------:R-:W-:Y:S07]  /*141d0*/  LDSM.16.M88.4 R48, [R169+0x3800] ;  /* 0x00380000a930783b */ /* 0x000fee0000000200 */
[C---:B----4-:R-:W-:Y:S08]  /*141e0*/  HMMA.16816.F32 R32, R8.reuse, R56, R32 ;  /* 0x000000380820723c */ /* 0x050ff00000001820 */
        /* <DEDUP_REMOVED lines=38> */
[C---:B------:R-:W-:Y:S08]  /*14450*/  HMMA.16816.F32 R20, R12.reuse, R54, R20 ;  /* 0x000000360c14723c */ /* 0x040ff00000001814 */
        /* <DEDUP_REMOVED lines=25> */
[----:B------:R-:W-:Y:S01]  /*145f0*/  IMAD R2, R2, c[0x0][0x1e0], RZ ;  /* 0x0000780002027a24 */ /* 0x000fe200078e02ff */
[C---:B------:R-:W-:Y:S02]  /*14600*/  LOP3.LUT P6, RZ, R212.reuse, 0x100, RZ, 0xc0, !PT ;  /* 0x00000100d4ff7812 */ /* 0x040fe400078cc0ff */
[----:B------:R-:W-:Y:S01]  /*14610*/  LOP3.LUT P5, RZ, R212, 0x80, RZ, 0xc0, !PT ;  /* 0x00000080d4ff7812 */ /* 0x000fe200078ac0ff */
        /* <DEDUP_REMOVED lines=30> */
.L_x_4555:
[----:B------:R-:W-:Y:S05]  /*14800*/  BSYNC B0 ;  /* 0x0000000000007941 */ /* 0x000fea0003800000 */
.L_x_4554:
[----:B------:R-:W-:Y:S01]  /*14810*/  ISETP.NE.AND P0, PT, R140, 0x1, PT ;  /* 0x000000018c00780c */ /* 0x000fe20003f05270 */
[----:B------:R-:W-:Y:S01]  /*14820*/  IMAD.IADD R0, R252, 0x1, R243 ;  /* 0x00000001fc007824 */ /* 0x000fe200078e02f3 */
[----:B------:R-:W-:Y:S01]  /*14830*/  ULDC UR4, c[0x0][0x324] ;  /* 0x0000c90000047ab9 */ /* 0x000fe20000000800 */
[----:B------:R-:W-:Y:S01]  /*14840*/  IMAD.MOV.U32 R20, RZ, RZ, c[0x0][0x32c] ;  /* 0x0000cb00ff147624 */ /* 0x000fe200078e00ff */
[----:B------:R-:W-:Y:S01]  /*14850*/  ULOP3.LUT UR4, URZ, UR4, URZ, 0x33, !UPT ;  /* 0x000000043f047292 */ /* 0x000fe2000f8e333f */
[----:B-1----:R-:W-:Y:S01]  /*14860*/  IMAD.MOV.U32 R4, RZ, RZ, R0 ;  /* 0x000000ffff047224 */ /* 0x002fe200078e0000 */
[----:B------:R-:W-:Y:S01]  /*14870*/  IADD3 R7, -R241, R132, RZ ;  /* 0x00000084f1077210 */ /* 0x000fe20007ffe1ff */
[----:B------:R-:W0:Y:S01]  /*14880*/  LDGDEPBAR ;  /* 0x00000000000079af */ /* 0x000e220000000000 */
[----:B------:R-:W-:-:S05]  /*14890*/  IMAD.IADD R8, R101, 0x1, -R241 ;  /* 0x0000000165087824 */ /* 0x000fca00078e0af1 */
[----:B------:R-:W-:Y:S01]  /*148a0*/  @P0 IMAD.HI.U32 R2, R0, c[0x0][0x2c8], RZ ;  /* 0x0000b20000020a27 */ /* 0x000fe200078e00ff */
[----:B------:R-:W-:-:S04]  /*148b0*/  IADD3 R0, -R241, 0x1, R132 ;  /* 0x00000001f1007810 */ /* 0x000fc80007ffe184 */
[----:B------:R-:W-:Y:S01]  /*148c0*/  @P0 SHF.R.U32.HI R4, RZ, c[0x0][0x2cc], R2 ;  /* 0x0000b300ff040a19 */ /* 0x000fe20000011602 */
[----:B------:R-:W-:Y:S01]  /*148d0*/  IMAD.IADD R0, R0, 0x1, -R239 ;  /* 0x0000000100007824 */ /* 0x000fe200078e0aef */
[----:B------:R-:W-:-:S03]  /*148e0*/  ISETP.GE.AND P0, PT, R20, 0x1, PT ;  /* 0x000000011400780c */ /* 0x000fc60003f06270 */
[----:B------:R-:W1:Y:S01]  /*148f0*/  SHFL.IDX PT, R3, R4, RZ, 0x1c1f ;  /* 0x001c1fff04037589 */ /* 0x000e6200000e0000 */
        /* <DEDUP_REMOVED lines=17> */
.L_x_4558:
[----:B------:R-:W-:-:S04]  /*14a10*/  MOV R9, c[0x0][0x32c] ;  /* 0x0000cb0000097a02 */ /* 0x000fc80000000f00 */
[----:B------:R-:W-:-:S13]  /*14a20*/  ISETP.NE.AND P0, PT, R9, 0x1, PT ;  /* 0x000000010900780c */ /* 0x000fda0003f05270 */
[----:B------:R-:W-:-:S05]  /*14a30*/  @P0 IMAD.HI.U32 R9, R3, c[0x0][0x330], RZ ;  /* 0x0000cc0003090a27 */ /* 0x000fca00078e00ff */
[----:B------:R-:W-:Y:S02]  /*14a40*/  @P0 SHF.R.U32.HI R3, RZ, c[0x0][0x334], R9 ;  /* 0x0000cd00ff030a19 */ /* 0x000fe40000011609 */
.L_x_4559:
[----:B------:R-:W-:Y:S05]  /*14a50*/  BSYNC B0 ;  /* 0x0000000000007941 */ /* 0x000fea0003800000 */
.L_x_4557:
[----:B------:R-:W-:-:S05]  /*14a60*/  IMAD R3, R3, c[0x0][0x32c], R8 ;  /* 0x0000cb0003037a24 */ /* 0x000fca00078e0208 */
[----:B------:R-:W-:Y:S02]  /*14a70*/  IADD3 R9, R3, c[0x0][0x32c], RZ ;  /* 0x0000cb0003097a10 */ /* 0x000fe40007ffe0ff */
[----:B------:R-:W-:Y:S02]  /*14a80*/  IMNMX R0, R0, R3, !PT ;  /* 0x0000000300007217 */ /* 0x000fe40007800200 */
[----:B------:R-:W-:Y:S02]  /*14a90*/  IMNMX R2, R2, R9, PT ;  /* 0x0000000902027217 */ /* 0x000fe40003800200 */
.L_x_4556:
        /* <DEDUP_REMOVED lines=20> */
[C---:B------:R-:W-:Y:S02]  /*14be0*/  ISETP.GE.AND P1, PT, R101.reuse, 0x12, PT ;  /* 0x000000126500780c */ /* 0x040fe40003f26270 */
[----:B------:R-:W-:Y:S02]  /*14bf0*/  ISETP.LT.OR P0, PT, R2, 0x11, P0 ;  /* 0x000000110200780c */ /* 0x000fe40000701670 */
[----:B------:R-:W-:-:S02]  /*14c00*/  ISETP.GE.AND P5, PT, R101, 0x1a, PT ;  /* 0x0000001a6500780c */ /* 0x000fc40003fa6270 */
[----:B------:R-:W-:Y:S02]  /*14c10*/  FSEL R19, R24, -INF , !P0 ;  /* 0xff80000018137808 */ /* 0x000fe40004000000 */
[----:B------:R-:W-:Y:S02]  /*14c20*/  ISETP.GT.AND P0, PT, R0, 0x11, !P1 ;  /* 0x000000110000780c */ /* 0x000fe40004f04270 */
[C---:B------:R-:W-:Y:S02]  /*14c30*/  ISETP.GE.AND P4, PT, R101.reuse, 0x21, PT ;  /* 0x000000216500780c */ /* 0x040fe40003f86270 */
        /* <DEDUP_REMOVED lines=45> */
.L_x_4562:
[----:B------:R-:W-:-:S04]  /*14f10*/  MOV R4, c[0x0][0x32c] ;  /* 0x0000cb0000047a02 */ /* 0x000fc80000000f00 */
[----:B------:R-:W-:-:S13]  /*14f20*/  ISETP.NE.AND P0, PT, R4, 0x1, PT ;  /* 0x000000010400780c */ /* 0x000fda0003f05270 */
[----:B------:R-:W-:-:S05]  /*14f30*/  @P0 IMAD.HI.U32 R4, R3, c[0x0][0x330], RZ ;  /* 0x0000cc0003040a27 */ /* 0x000fca00078e00ff */
[----:B------:R-:W-:Y:S02]  /*14f40*/  @P0 SHF.R.U32.HI R3, RZ, c[0x0][0x334], R4 ;  /* 0x0000cd00ff030a19 */ /* 0x000fe40000011604 */
.L_x_4563:
[----:B------:R-:W-:Y:S05]  /*14f50*/  BSYNC B0 ;  /* 0x0000000000007941 */ /* 0x000fea0003800000 */
.L_x_4561:
[----:B------:R-:W-:-:S05]  /*14f60*/  IMAD R3, R3, c[0x0][0x32c], R8 ;  /* 0x0000cb0003037a24 */ /* 0x000fca00078e0208 */
[----:B------:R-:W-:Y:S02]  /*14f70*/  IADD3 R4, R3, c[0x0][0x32c], RZ ;  /* 0x0000cb0003047a10 */ /* 0x000fe40007ffe0ff */
[----:B------:R-:W-:Y:S02]  /*14f80*/  IMNMX R0, R0, R3, !PT ;  /* 0x0000000300007217 */ /* 0x000fe40007800200 */
[----:B------:R-:W-:Y:S02]  /*14f90*/  IMNMX R2, R2, R4, PT ;  /* 0x0000000402027217 */ /* 0x000fe40003800200 */
.L_x_4560:
[----:B------:R-:W-:Y:S01]  /*14fa0*/  ISETP.GT.AND P0, PT, R0, RZ, !P1 ;  /* 0x000000ff0000720c */ /* 0x000fe20004f04270 */
[----:B------:R-:W-:Y:S01]  /*14fb0*/  LDSM.16.MT88.4 R48, [R195] ;  /* 0x00000000c330783b */ /* 0x000fe20000004200 */
        /* <DEDUP_REMOVED lines=15> */
[----:B-----5:R-:W-:Y:S03]  /*150b0*/  LDSM.16.MT88.4 R152, [R193+0x1000] ;  /* 0x00100000c198783b */ /* 0x020fe60000004200 */
[----:B------:R-:W-:-:S04]  /*150c0*/  ISETP.LT.OR P0, PT, R2, 0x9, P0 ;  /* 0x000000090200780c */ /* 0x000fc80000701670 */
[----:B------:R-:W-:Y:S02]  /*150d0*/  FSEL R6, R46, -INF , !P0 ;  /* 0xff8000002e067808 */ /* 0x000fe40004000000 */
        /* <DEDUP_REMOVED lines=25> */
[----:B------:R-:W-:Y:S03]  /*15270*/  LDSM.16.MT88.4 R28, [R193+0x800] ;  /* 0x00080000c11c783b */ /* 0x000fe60000004200 */
        /* <DEDUP_REMOVED lines=37> */
[----:B-1----:R-:W-:Y:S01]  /*154d0*/  FMNMX.FTZ R132, R0, R3, !PT ;  /* 0x0000000300847209 */ /* 0x002fe20007810000 */
[----:B------:R-:W-:Y:S02]  /*154e0*/  FFMA.FTZ R3, R14, c[0x0][0x2d0], -R2 ;  /* 0x0000b4000e037a23 */ /* 0x000fe40000010802 */
[----:B------:R-:W1:Y:S01]  /*154f0*/  LDSM.16.MT88.4 R12, [R192] ;  /* 0x00000000c00c783b */ /* 0x000e620000004200 */
[C---:B------:R-:W-:Y:S01]  /*15500*/  FSETP.NEU.FTZ.AND P0, PT, R132.reuse, -INF , PT ;  /* 0xff8000008400780b */ /* 0x040fe20003f1d000 */
[----:B------:R2:W-:Y:S01]  /*15510*/  MUFU.EX2 R91, R3 ;  /* 0x00000003005b7308 */ /* 0x0005e20000000800 */
[----:B------:R-:W-:-:S05]  /*15520*/  FMUL.FTZ R0, R132, c[0x0][0x2d0] ;  /* 0x0000b40084007a20 */ /* 0x000fca0000410000 */
[----:B------:R-:W-:Y:S01]  /*15530*/  FSEL R0, R0, RZ, P0 ;  /* 0x000000ff00007208 */ /* 0x000fe20000000000 */
[----:B--2---:R-:W-:-:S04]  /*15540*/  FFMA.FTZ R3, R16, c[0x0][0x2d0], -R2 ;  /* 0x0000b40010037a23 */ /* 0x004fc80000010802 */
        /* <DEDUP_REMOVED lines=16> */
[----:B---3--:R-:W-:Y:S01]  /*15650*/  FFMA.FTZ R3, R8, c[0x0][0x2d0], -R0 ;  /* 0x0000b40008037a23 */ /* 0x008fe20000010800 */
[----:B------:R-:W-:-:S05]  /*15660*/  F2FP.PACK_AB R8, R90, R91 ;  /* 0x0000005b5a08723e */ /* 0x000fca00000000ff */
[----:B------:R3:W4:Y:S02]  /*15670*/  MUFU.EX2 R215, R3 ;  /* 0x0000000300d77308 */ /* 0x0007240000000800 */
[----:B---3--:R-:W-:Y:S01]  /*15680*/  FFMA.FTZ R3, R22, c[0x0][0x2d0], -R2 ;  /* 0x0000b40016037a23 */ /* 0x008fe20000010802 */
[----:B----4-:R-:W-:-:S05]  /*15690*/  F2FP.PACK_AB R11, R215, R216 ;  /* 0x000000d8d70b723e */ /* 0x010fca00000000ff */
[----:B------:R3:W-:Y:S02]  /*156a0*/  MUFU.EX2 R218, R3 ;  /* 0x0000000300da7308 */ /* 0x0007e40000000800 */
[C---:B-1----:R-:W-:Y:S08]  /*156b0*/  HMMA.16816.F32 R44, R8.reuse, R12, RZ ;  /* 0x0000000c082c723c */ /* 0x042ff000000018ff */
[----:B------:R-:W-:Y:S01]  /*156c0*/  HMMA.16816.F32 R36, R8, R14, RZ ;  /* 0x0000000e0824723c */ /* 0x000fe200000018ff */
[----:B---3--:R-:W-:-:S04]  /*156d0*/  FFMA.FTZ R3, R23, c[0x0][0x2d0], -R2 ;  /* 0x0000b40017037a23 */ /* 0x008fc80000010802 */
[----:B------:R1:W-:Y:S03]  /*156e0*/  MUFU.EX2 R228, R3 ;  /* 0x0000000300e47308 */ /* 0x0003e60000000800 */
[C---:B------:R-:W-:Y:S08]  /*156f0*/  HMMA.16816.F32 R12, R8.reuse, R48, RZ ;  /* 0x00000030080c723c */ /* 0x040ff000000018ff */
[----:B--2---:R-:W-:Y:S01]  /*15700*/  HMMA.16816.F32 R16, R8, R6, RZ ;  /* 0x000000060810723c */ /* 0x004fe200000018ff */
[----:B-1----:R-:W-:-:S07]  /*15710*/  FFMA.FTZ R3, R24, c[0x0][0x2d0], -R2 ;  /* 0x0000b40018037a23 */ /* 0x002fce0000010802 */
[----:B------:R-:W-:Y:S01]  /*15720*/  HMMA.16816.F32 R60, R8, R50, RZ ;  /* 0x00000032083c723c */ /* 0x000fe200000018ff */
[----:B------:R-:W1:Y:S01]  /*15730*/  LDSM.16.MT88.4 R24, [R194] ;  /* 0x00000000c218783b */ /* 0x000e620000004200 */
[----:B------:R2:W3:Y:S02]  /*15740*/  MUFU.EX2 R219, R3 ;  /* 0x0000000300db7308 */ /* 0x0004e40000000800 */
[----:B--2---:R-:W-:Y:S01]  /*15750*/  FFMA.FTZ R3, R21, c[0x0][0x2d0], -R0 ;  /* 0x0000b40015037a23 */ /* 0x004fe20000010800 */
[----:B---3--:R-:W-:-:S05]  /*15760*/  F2FP.PACK_AB R6, R219, R228 ;  /* 0x000000e4db06723e */ /* 0x008fca00000000ff */
[----:B------:R2:W-:Y:S02]  /*15770*/  MUFU.EX2 R214, R3 ;  /* 0x0000000300d67308 */ /* 0x0005e40000000800 */
[--C-:B--2---:R-:W-:Y:S02]  /*15780*/  FFMA.FTZ R3, R20, c[0x0][0x2d0], -R0.reuse ;  /* 0x0000b40014037a23 */ /* 0x104fe40000010800 */
[C---:B------:R-:W-:Y:S04]  /*15790*/  HMMA.16816.F32 R20, R8.reuse, R4, RZ ;  /* 0x000000040814723c */ /* 0x040fe800000018ff */
[----:B------:R2:W3:Y:S03]  /*157a0*/  MUFU.EX2 R135, R3 ;  /* 0x0000000300877308 */ /* 0x0004e60000000800 */
[----:B------:R-:W-:Y:S01]  /*157b0*/  F2FP.PACK_AB R4, R218, R250 ;  /* 0x000000fada04723e */ /* 0x000fe200000000ff */
[----:B-1----:R-:W-:Y:S01]  /*157c0*/  HMMA.16816.F32 R48, R8, R24, RZ ;  /* 0x000000180830723c */ /* 0x002fe200000018ff */
[----:B--2---:R-:W-:Y:S01]  /*157d0*/  FFMA.FTZ R3, R40, c[0x0][0x2d0], -R0 ;  /* 0x0000b40028037a23 */ /* 0x004fe20000010800 */
[----:B---3--:R-:W-:-:S03]  /*157e0*/  F2FP.PACK_AB R5, R135, R214 ;  /* 0x000000d68705723e */ /* 0x008fc600000000ff */
[----:B------:R1:W-:Y:S02]  /*157f0*/  MUFU.EX2 R138, R3 ;  /* 0x00000003008a7308 */ /* 0x0003e40000000800 */
[----:B-1----:R-:W-:Y:S02]  /*15800*/  FFMA.FTZ R3, R41, c[0x0][0x2d0], -R0 ;  /* 0x0000b40029037a23 */ /* 0x002fe40000010800 */
[----:B------:R-:W-:Y:S04]  /*15810*/  LDSM.16.MT88.4 R40, [R192+0x2000] ;  /* 0x00200000c028783b */ /* 0x000fe80000004200 */
[----:B------:R-:W1:Y:S02]  /*15820*/  MUFU.EX2 R133, R3 ;  /* 0x0000000300857308 */ /* 0x000e640000000800 */
[----:B-1----:R-:W-:-:S07]  /*15830*/  F2FP.PACK_AB R7, R133, R138 ;  /* 0x0000008a8507723e */ /* 0x002fce00000000ff */
[----:B------:R-:W-:Y:S08]  /*15840*/  HMMA.16816.F32 R52, R4, R72, R12 ;  /* 0x000000480434723c */ /* 0x000ff0000000180c */
[----:B------:R-:W-:Y:S08]  /*15850*/  HMMA.16816.F32 R12, R8, R76, RZ ;  /* 0x0000004c080c723c */ /* 0x000ff000000018ff */
[C---:B------:R-:W-:Y:S01]  /*15860*/  HMMA.16816.F32 R160, R4.reuse, R34, R36 ;  /* 0x0000002204a0723c */ /* 0x040fe20000001824 */
[----:B------:R-:W-:Y:S07]  /*15870*/  LDSM.16.MT88.4 R36, [R193+0x2000] ;  /* 0x00200000c124783b */ /* 0x000fee0000004200 */
[----:B------:R-:W-:Y:S01]  /*15880*/  IMAD.MOV.U32 R110, RZ, RZ, R52 ;  /* 0x000000ffff6e7224 */ /* 0x000fe200078e0034 */
[----:B------:R-:W-:Y:S01]  /*15890*/  HMMA.16816.F32 R72, R4, R74, R60 ;  /* 0x0000004a0448723c */ /* 0x000fe2000000183c */
[----:B------:R-:W-:Y:S01]  /*158a0*/  IMAD.MOV.U32 R109, RZ, RZ, R53 ;  /* 0x000000ffff6d7224 */ /* 0x000fe200078e0035 */
[----:B------:R-:W-:Y:S01]  /*158b0*/  LDSM.16.MT88.4 R60, [R195+0x3800] ;  /* 0x00380000c33c783b */ /* 0x000fe20000004200 */
[----:B------:R-:W-:-:S02]  /*158c0*/  IMAD.MOV.U32 R108, RZ, RZ, R54 ;  /* 0x000000ffff6c7224 */ /* 0x000fc400078e0036 */
[----:B------:R-:W-:Y:S02]  /*158d0*/  IMAD.MOV.U32 R3, RZ, RZ, R55 ;  /* 0x000000ffff037224 */ /* 0x000fe400078e0037 */
[----:B------:R-:W1:Y:S01]  /*158e0*/  LDSM.16.MT88.4 R52, [R195+0x2000] ;  /* 0x00200000c334783b */ /* 0x000e620000004200 */
[C---:B------:R-:W-:Y:S03]  /*158f0*/  HMMA.16816.F32 R140, R4.reuse, R32, R44 ;  /* 0x00000020048c723c */ /* 0x040fe6000000182c */
[----:B------:R-:W2:Y:S05]  /*15900*/  LDSM.16.MT88.4 R44, [R194+0x800] ;  /* 0x00080000c22c783b */ /* 0x000eaa0000004200 */
[C---:B------:R-:W-:Y:S08]  /*15910*/  HMMA.16816.F32 R148, R4.reuse, R28, R20 ;  /* 0x0000001c0494723c */ /* 0x040ff00000001814 */
[----:B------:R-:W-:Y:S01]  /*15920*/  HMMA.16816.F32 R156, R4, R30, R16 ;  /* 0x0000001e049c723c */ /* 0x000fe20000001810 */
[----:B------:R-:W-:Y:S01]  /*15930*/  IMAD.MOV.U32 R118, RZ, RZ, R72 ;  /* 0x000000ffff767224 */ /* 0x000fe200078e0048 */
[----:B------:R-:W-:Y:S01]  /*15940*/  MOV R116, R74 ;  /* 0x0000004a00747202 */ /* 0x000fe20000000f00 */
[----:B------:R-:W-:-:S02]  /*15950*/  IMAD.MOV.U32 R117, RZ, RZ, R73 ;  /* 0x000000ffff757224 */ /* 0x000fc400078e0049 */
[----:B------:R-:W-:Y:S02]  /*15960*/  IMAD.MOV.U32 R111, RZ, RZ, R75 ;  /* 0x000000ffff6f7224 */ /* 0x000fe400078e004b */
[----:B------:R-:W-:Y:S01]  /*15970*/  LDSM.16.MT88.4 R72, [R193+0x3000] ;  /* 0x00300000c148783b */ /* 0x000fe20000004200 */
[C---:B------:R-:W-:Y:S08]  /*15980*/  HMMA.16816.F32 R32, R8.reuse, R26, RZ ;  /* 0x0000001a0820723c */ /* 0x040ff000000018ff */
[C---:B------:R-:W-:Y:S08]  /*15990*/  HMMA.16816.F32 R28, R8.reuse, R56, RZ ;  /* 0x00000038081c723c */ /* 0x040ff000000018ff */
[----:B------:R-:W-:Y:S08]  /*159a0*/  HMMA.16816.F32 R24, R8, R58, RZ ;  /* 0x0000003a0818723c */ /* 0x000ff000000018ff */
[----:B-1----:R-:W-:Y:S08]  /*159b0*/  HMMA.16816.F32 R12, R4, R52, R12 ;  /* 0x00000034040c723c */ /* 0x002ff0000000180c */
[C---:B------:R-:W-:Y:S08]  /*159c0*/  HMMA.16816.F32 R56, R8.reuse, R78, RZ ;  /* 0x0000004e0838723c */ /* 0x040ff000000018ff */
[C---:B------:R-:W-:Y:S08]  /*159d0*/  HMMA.16816.F32 R20, R8.reuse, R64, RZ ;  /* 0x000000400814723c */ /* 0x040ff000000018ff */
[----:B------:R-:W-:Y:S01]  /*159e0*/  HMMA.16816.F32 R16, R8, R66, RZ ;  /* 0x000000420810723c */ /* 0x000fe200000018ff */
[----:B------:R-:W1:Y:S01]  /*159f0*/  LDSM.16.MT88.4 R64, [R194+0x1800] ;  /* 0x00180000c240783b */ /* 0x000e620000004200 */
[----:B------:R-:W-:Y:S01]  /*15a00*/  IMAD.MOV.U32 R130, RZ, RZ, R12 ;  /* 0x000000ffff827224 */ /* 0x000fe200078e000c */
[----:B------:R-:W-:Y:S01]  /*15a10*/  MOV R128, R14 ;  /* 0x0000000e00807202 */ /* 0x000fe20000000f00 */
[----:B------:R-:W-:-:S02]  /*15a20*/  IMAD.MOV.U32 R129, RZ, RZ, R13 ;  /* 0x000000ffff817224 */ /* 0x000fc400078e000d */
[----:B------:R-:W-:Y:S02]  /*15a30*/  IMAD.MOV.U32 R127, RZ, RZ, R15 ;  /* 0x000000ffff7f7224 */ /* 0x000fe400078e000f */
[C---:B------:R-:W-:Y:S01]  /*15a40*/  HMMA.16816.F32 R12, R4.reuse, R54, R56 ;  /* 0x00000036040c723c */ /* 0x040fe20000001838 */
[----:B------:R-:W-:Y:S04]  /*15a50*/  LDSM.16.MT88.4 R56, [R194+0x3000] ;  /* 0x00300000c238783b */ /* 0x000fe80000004200 */
[----:B------:R-:W-:Y:S03]  /*15a60*/  LDSM.16.MT88.4 R52, [R192+0x3800] ;  /* 0x00380000c034783b */ /* 0x000fe60000004200 */
[C---:B------:R-:W-:Y:S08]  /*15a70*/  HMMA.16816.F32 R28, R4.reuse, R40, R28 ;  /* 0x00000028041c723c */ /* 0x040ff0000000181c */
[C---:B------:R-:W-:Y:S01]  /*15a80*/  HMMA.16816.F32 R188, R4.reuse, R38, R16 ;  /* 0x0000002604bc723c */ /* 0x040fe20000001810 */
[----:B------:R-:W3:Y:S07]  /*15a90*/  LDSM.16.MT88.4 R16, [R194+0x2000] ;  /* 0x00200000c210783b */ /* 0x000eee0000004200 */
[----:B--2---:R-:W-:Y:S01]  /*15aa0*/  HMMA.16816.F32 R244, R4, R44, R48 ;  /* 0x0000002c04f4723c */ /* 0x004fe20000001830 */
[----:B------:R-:W2:Y:S01]  /*15ab0*/  LDSM.16.MT88.4 R48, [R193+0x3800] ;  /* 0x00380000c130783b */ /* 0x000ea20000004200 */
[----:B------:R-:W-:-:S02]  /*15ac0*/  IMAD.MOV.U32 R146, RZ, RZ, R12 ;  /* 0x000000ffff927224 */ /* 0x000fc400078e000c */
[----:B------:R-:W-:Y:S02]  /*15ad0*/  IMAD.MOV.U32 R145, RZ, RZ, R13 ;  /* 0x000000ffff917224 */ /* 0x000fe400078e000d */
[----:B------:R-:W-:Y:S02]  /*15ae0*/  IMAD.MOV.U32 R144, RZ, RZ, R14 ;  /* 0x000000ffff907224 */ /* 0x000fe400078e000e */
[----:B------:R-:W-:Y:S01]  /*15af0*/  HMMA.16816.F32 R224, R4, R36, R20 ;  /* 0x0000002404e0723c */ /* 0x000fe20000001814 */
[----:B------:R-:W4:Y:S01]  /*15b00*/  LDSM.16.MT88.4 R20, [R195+0x3000] ;  /* 0x00300000c314783b */ /* 0x000f220000004200 */
[----:B------:R-:W-:Y:S02]  /*15b10*/  IMAD.MOV.U32 R131, RZ, RZ, R15 ;  /* 0x000000ffff837224 */ /* 0x000fe400078e000f */
[----:B------:R-:W-:Y:S02]  /*15b20*/  IMAD.MOV.U32 R122, RZ, RZ, R28 ;  /* 0x000000ffff7a7224 */ /* 0x000fe400078e001c */
[----:B------:R-:W-:-:S02]  /*15b30*/  IMAD.MOV.U32 R121, RZ, RZ, R29 ;  /* 0x000000ffff797224 */ /* 0x000fc400078e001d */
[----:B-1----:R-:W-:Y:S01]  /*15b40*/  HMMA.16816.F32 R12, R8, R64, RZ ;  /* 0x00000040080c723c */ /* 0x002fe200000018ff */
[----:B------:R-:W-:Y:S02]  /*15b50*/  IMAD.MOV.U32 R120, RZ, RZ, R30 ;  /* 0x000000ffff787224 */ /* 0x000fe400078e001e */
[----:B------:R-:W-:-:S05]  /*15b60*/  IMAD.MOV.U32 R119, RZ, RZ, R31 ;  /* 0x000000ffff777224 */ /* 0x000fca00078e001f */
[C---:B------:R-:W-:Y:S08]  /*15b70*/  HMMA.16816.F32 R220, R4.reuse, R46, R32 ;  /* 0x0000002e04dc723c */ /* 0x040ff00000001820 */
[----:B------:R-:W-:Y:S08]  /*15b80*/  HMMA.16816.F32 R24, R4, R42, R24 ;  /* 0x0000002a0418723c */ /* 0x000ff00000001818 */
[C---:B------:R-:W-:Y:S01]  /*15b90*/  HMMA.16816.F32 R44, R8.reuse, R66, RZ ;  /* 0x00000042082c723c */ /* 0x040fe200000018ff */
[----:B------:R-:W1:Y:S07]  /*15ba0*/  LDSM.16.MT88.4 R64, [R194+0x3800] ;  /* 0x00380000c240783b */ /* 0x000e6e0000004200 */
[C---:B------:R-:W-:Y:S08]  /*15bb0*/  HMMA.16816.F32 R40, R8.reuse, R68, RZ ;  /* 0x000000440828723c */ /* 0x040ff000000018ff */
[----:B------:R-:W-:Y:S01]  /*15bc0*/  HMMA.16816.F32 R36, R8, R70, RZ ;  /* 0x000000460824723c */ /* 0x000fe200000018ff */
[----:B------:R-:W1:Y:S01]  /*15bd0*/  LDSM.16.MT88.4 R68, [R192+0x4800] ;  /* 0x00480000c044783b */ /* 0x000e620000004200 */
[----:B------:R-:W-:Y:S01]  /*15be0*/  MOV R126, R24 ;  /* 0x00000018007e7202 */ /* 0x000fe20000000f00 */
[----:B------:R-:W-:-:S02]  /*15bf0*/  IMAD.MOV.U32 R125, RZ, RZ, R25 ;  /* 0x000000ffff7d7224 */ /* 0x000fc400078e0019 */
[----:B------:R-:W-:Y:S02]  /*15c00*/  IMAD.MOV.U32 R124, RZ, RZ, R26 ;  /* 0x000000ffff7c7224 */ /* 0x000fe400078e001a */
[----:B------:R-:W-:Y:S01]  /*15c10*/  IMAD.MOV.U32 R123, RZ, RZ, R27 ;  /* 0x000000ffff7b7224 */ /* 0x000fe200078e001b */
[C---:B------:R-:W-:Y:S08]  /*15c20*/  HMMA.16816.F32 R32, R8.reuse, R72, RZ ;  /* 0x000000480820723c */ /* 0x040ff000000018ff */
[----:B------:R-:W-:Y:S08]  /*15c30*/  HMMA.16816.F32 R28, R8, R74, RZ ;  /* 0x0000004a081c723c */ /* 0x000ff000000018ff */
[----:B---3--:R-:W-:Y:S08]  /*15c40*/  HMMA.16816.F32 R180, R4, R16, R12 ;  /* 0x0000001004b4723c */ /* 0x008ff0000000180c */
[----:B------:R-:W-:Y:S08]  /*15c50*/  HMMA.16816.F32 R12, R8, R56, RZ ;  /* 0x00000038080c723c */ /* 0x000ff000000018ff */
[----:B--2---:R-:W-:Y:S01]  /*15c60*/  HMMA.16816.F32 R76, R4, R48, R32 ;  /* 0x00000030044c723c */ /* 0x004fe20000001820 */
[----:B------:R-:W2:Y:S06]  /*15c70*/  LDSM.16.MT88.4 R32, [R192+0x5000] ;  /* 0x00500000c020783b */ /* 0x000eac0000004200 */
[----:B------:R-:W-:Y:S01]  /*15c80*/  IMAD.MOV.U32 R48, RZ, RZ, R110 ;  /* 0x000000ffff307224 */ /* 0x000fe200078e006e */
[----:B----4-:R-:W-:Y:S01]  /*15c90*/  HMMA.16816.F32 R24, R8, R20, RZ ;  /* 0x000000140818723c */ /* 0x010fe200000018ff */
[----:B------:R-:W-:-:S07]  /*15ca0*/  MOV R49, R109 ;  /* 0x0000006d00317202 */ /* 0x000fce0000000f00 */
[C---:B------:R-:W-:Y:S01]  /*15cb0*/  HMMA.16816.F32 R96, R4.reuse, R50, R28 ;  /* 0x000000320460723c */ /* 0x040fe2000000181c */
[----:B------:R-:W3:Y:S06]  /*15cc0*/  LDSM.16.MT88.4 R28, [R193+0x4800] ;  /* 0x00480000c11c783b */ /* 0x000eec0000004200 */
[----:B------:R-:W-:Y:S01]  /*15cd0*/  IMAD.MOV.U32 R50, RZ, RZ, R108 ;  /* 0x000000ffff327224 */ /* 0x000fe200078e006c */
[----:B-1----:R-:W-:Y:S01]  /*15ce0*/  HMMA.16816.F32 R92, R4, R64, R12 ;  /* 0x00000040045c723c */ /* 0x002fe2000000180c */
[----:B------:R-:W-:Y:S02]  /*15cf0*/  IMAD.MOV.U32 R51, RZ, RZ, R3 ;  /* 0x000000ffff337224 */ /* 0x000fe400078e0003 */
[----:B------:R-:W-:-:S05]  /*15d00*/  FFMA.FTZ R3, R88, c[0x0][0x2d0], -R2 ;  /* 0x0000b40058037a23 */ /* 0x000fca0000010802 */
[----:B------:R-:W-:Y:S07]  /*15d10*/  HMMA.16816.F32 R12, R8, R68, RZ ;  /* 0x00000044080c723c */ /* 0x000fee00000018ff */
[----:B------:R-:W-:Y:S01]  /*15d20*/  IMAD.MOV.U32 R68, RZ, RZ, R146 ;  /* 0x000000ffff447224 */ /* 0x000fe200078e0092 */
[----:B------:R-:W-:Y:S01]  /*15d30*/  HMMA.16816.F32 R112, R4, R60, R24 ;  /* 0x0000003c0470723c */ /* 0x000fe20000001818 */
[----:B------:R-:W1:Y:S01]  /*15d40*/  LDSM.16.MT88.4 R24, [R193+0x5000] ;  /* 0x00500000c118783b */ /* 0x000e620000004200 */
[----:B------:R-:W-:-:S05]  /*15d50*/  IMAD.MOV.U32 R69, RZ, RZ, R145 ;  /* 0x000000ffff457224 */ /* 0x000fca00078e0091 */
[----:B------:R-:W-:Y:S01]  /*15d60*/  MOV R61, R147 ;  /* 0x00000093003d7202 */ /* 0x000fe20000000f00 */
[----:B------:R-:W-:Y:S07]  /*15d70*/  HMMA.16816.F32 R72, R4, R18, R44 ;  /* 0x000000120448723c */ /* 0x000fee000000182c */
[----:B------:R-:W-:Y:S01]  /*15d80*/  MOV R47, R123 ;  /* 0x0000007b002f7202 */ /* 0x000fe20000000f00 */
[----:B------:R-:W-:Y:S01]  /*15d90*/  HMMA.16816.F32 R16, R8, R22, RZ ;  /* 0x000000160810723c */ /* 0x000fe200000018ff */
[----:B------:R-:W-:-:S02]  /*15da0*/  IMAD.MOV.U32 R44, RZ, RZ, R126 ;  /* 0x000000ffff2c7224 */ /* 0x000fc400078e007e */
[----:B------:R-:W-:Y:S02]  /*15db0*/  IMAD.MOV.U32 R45, RZ, RZ, R125 ;  /* 0x000000ffff2d7224 */ /* 0x000fe400078e007d */
[----:B------:R-:W-:-:S03]  /*15dc0*/  IMAD.MOV.U32 R46, RZ, RZ, R124 ;  /* 0x000000ffff2e7224 */ /* 0x000fc600078e007c */
[----:B--2---:R-:W-:Y:S08]  /*15dd0*/  HMMA.16816.F32 R172, R4, R32, R12 ;  /* 0x0000002004ac723c */ /* 0x004ff0000000180c */
[C---:B---3--:R-:W-:Y:S08]  /*15de0*/  HMMA.16816.F32 R12, R8.reuse, R30, RZ ;  /* 0x0000001e080c723c */ /* 0x048ff000000018ff */
[----:B------:R-:W-:Y:S01]  /*15df0*/  HMMA.16816.F32 R20, R8, R58, RZ ;  /* 0x0000003a0814723c */ /* 0x000fe200000018ff */
[----:B------:R-:W-:Y:S07]  /*15e00*/  LDSM.16.MT88.4 R56, [R195+0x2800] ;  /* 0x00280000c338783b */ /* 0x000fee0000004200 */
[C---:B------:R-:W-:Y:S07]  /*15e10*/  HMMA.16816.F32 R184, R4.reuse, R52, R40 ;  /* 0x0000003404b8723c */ /* 0x040fee0000001828 */
[----:B------:R-:W-:Y:S01]  /*15e20*/  MOV R40, R118 ;  /* 0x0000007600287202 */ /* 0x000fe20000000f00 */
[----:B------:R-:W-:Y:S01]  /*15e30*/  HMMA.16816.F32 R176, R4, R54, R36 ;  /* 0x0000003604b0723c */ /* 0x000fe20000001824 */
[----:B------:R-:W-:Y:S01]  /*15e40*/  IMAD.MOV.U32 R41, RZ, RZ, R117 ;  /* 0x000000ffff297224 */ /* 0x000fe200078e0075 */
[----:B------:R-:W-:Y:S01]  /*15e50*/  MOV R53, R129 ;  /* 0x0000008100357202 */ /* 0x000fe20000000f00 */
[----:B------:R-:W-:-:S02]  /*15e60*/  IMAD.MOV.U32 R42, RZ, RZ, R116 ;  /* 0x000000ffff2a7224 */ /* 0x000fc400078e0074 */
[----:B------:R-:W-:Y:S02]  /*15e70*/  IMAD.MOV.U32 R43, RZ, RZ, R111 ;  /* 0x000000ffff2b7224 */ /* 0x000fe400078e006f */
[----:B------:R-:W-:Y:S01]  /*15e80*/  IMAD.MOV.U32 R39, RZ, RZ, R119 ;  /* 0x000000ffff277224 */ /* 0x000fe200078e0077 */
[----:B------:R-:W-:Y:S01]  /*15e90*/  HMMA.16816.F32 R104, R4, R62, R16 ;  /* 0x0000003e0468723c */ /* 0x000fe20000001810 */
[----:B------:R-:W-:Y:S02]  /*15ea0*/  IMAD.MOV.U32 R36, RZ, RZ, R122 ;  /* 0x000000ffff247224 */ /* 0x000fe400078e007a */
[----:B------:R-:W-:Y:S02]  /*15eb0*/  IMAD.MOV.U32 R37, RZ, RZ, R121 ;  /* 0x000000ffff257224 */ /* 0x000fe400078e0079 */
[----:B------:R-:W-:Y:S02]  /*15ec0*/  IMAD.MOV.U32 R38, RZ, RZ, R120 ;  /* 0x000000ffff267224 */ /* 0x000fe400078e0078 */
[----:B------:R-:W-:Y:S01]  /*15ed0*/  IMAD.MOV.U32 R55, RZ, RZ, R127 ;  /* 0x000000ffff377224 */ /* 0x000fe200078e007f */
[----:B------:R-:W-:Y:S01]  /*15ee0*/  HMMA.16816.F32 R16, R8, R28, RZ ;  /* 0x0000001c0810723c */ /* 0x000fe200000018ff */
[----:B------:R-:W2:Y:S01]  /*15ef0*/  LDSM.16.MT88.4 R28, [R195+0x4800] ;  /* 0x00480000c31c783b */ /* 0x000ea20000004200 */
[----:B------:R-:W-:-:S02]  /*15f00*/  IMAD.MOV.U32 R52, RZ, RZ, R130 ;  /* 0x000000ffff347224 */ /* 0x000fc400078e0082 */
[----:B------:R-:W-:-:S04]  /*15f10*/  IMAD.MOV.U32 R54, RZ, RZ, R128 ;  /* 0x000000ffff367224 */ /* 0x000fc800078e0080 */
[C---:B-1----:R-:W-:Y:S01]  /*15f20*/  HMMA.16816.F32 R116, R4.reuse, R26, R12 ;  /* 0x0000001a0474723c */ /* 0x042fe2000000180c */
[----:B------:R-:W1:Y:S07]  /*15f30*/  LDSM.16.MT88.4 R12, [R194+0x4800] ;  /* 0x00480000c20c783b */ /* 0x000e6e0000004200 */
[----:B------:R-:W-:Y:S01]  /*15f40*/  HMMA.16816.F32 R100, R4, R66, R20 ;  /* 0x000000420464723c */ /* 0x000fe20000001814 */
[----:B------:R-:W-:Y:S07]  /*15f50*/  LDSM.16.MT88.4 R64, [R194+0x2800] ;  /* 0x00280000c240783b */ /* 0x000fee0000004200 */
[----:B------:R-:W-:Y:S07]  /*15f60*/  HMMA.16816.F32 R20, R8, R70, RZ ;  /* 0x000000460814723c */ /* 0x000fee00000018ff */
[----:B------:R-:W-:Y:S01]  /*15f70*/  IMAD.MOV.U32 R70, RZ, RZ, R144 ;  /* 0x000000ffff467224 */ /* 0x000fe200078e0090 */
[----:B------:R-:W-:Y:S01]  /*15f80*/  HMMA.16816.F32 R108, R4, R24, R16 ;  /* 0x00000018046c723c */ /* 0x000fe20000001810 */
[----:B------:R-:W3:Y:S01]  /*15f90*/  LDSM.16.MT88.4 R24, [R195+0x5000] ;  /* 0x00500000c318783b */ /* 0x000ee20000004200 */
[----:B------:R-:W-:-:S03]  /*15fa0*/  IMAD.MOV.U32 R71, RZ, RZ, R131 ;  /* 0x000000ffff477224 */ /* 0x000fc600078e0083 */
[----:B------:R-:W-:Y:S03]  /*15fb0*/  LDSM.16.MT88.4 R144, [R192+0x1000] ;  /* 0x00100000c090783b */ /* 0x000fe60000004200 */
[----:B--2---:R-:W-:Y:S08]  /*15fc0*/  HMMA.16816.F32 R16, R8, R30, RZ ;  /* 0x0000001e0810723c */ /* 0x004ff000000018ff */
[----:B------:R-:W-:Y:S01]  /*15fd0*/  HMMA.16816.F32 R120, R4, R34, R20 ;  /* 0x000000220478723c */ /* 0x000fe20000001814 */
[----:B------:R-:W-:Y:S07]  /*15fe0*/  LDSM.16.MT88.4 R32, [R194+0x1000] ;  /* 0x00100000c220783b */ /* 0x000fee0000004200 */
[C---:B------:R-:W-:Y:S08]  /*15ff0*/  HMMA.16816.F32 R20, R8.reuse, R28, RZ ;  /* 0x0000001c0814723c */ /* 0x040ff000000018ff */
[C---:B-1----:R-:W-:Y:S08]  /*16000*/  HMMA.16816.F32 R28, R8.reuse, R12, RZ ;  /* 0x0000000c081c723c */ /* 0x042ff000000018ff */
[----:B------:R-:W-:Y:S01]  /*16010*/  HMMA.16816.F32 R8, R8, R14, RZ ;  /* 0x0000000e0808723c */ /* 0x000fe200000018ff */
[----:B------:R-:W1:Y:S07]  /*16020*/  LDSM.16.MT88.4 R12, [R194+0x5000] ;  /* 0x00500000c20c783b */ /* 0x000e6e0000004200 */
[C---:B---3--:R-:W-:Y:S08]  /*16030*/  HMMA.16816.F32 R20, R4.reuse, R24, R20 ;  /* 0x000000180414723c */ /* 0x048ff00000001814 */
[C---:B------:R-:W-:Y:S07]  /*16040*/  HMMA.16816.F32 R16, R4.reuse, R26, R16 ;  /* 0x0000001a0410723c */ /* 0x040fee0000001810 */
[----:B------:R-:W-:Y:S01]  /*16050*/  IMAD.MOV.U32 R27, RZ, RZ, R61 ;  /* 0x000000ffff1b7224 */ /* 0x000fe200078e003d */
[C---:B-1----:R-:W-:Y:S08]  /*16060*/  HMMA.16816.F32 R124, R4.reuse, R12, R28 ;  /* 0x0000000c047c723c */ /* 0x042ff0000000181c */
[----:B------:R-:W-:Y:S01]  /*16070*/  HMMA.16816.F32 R12, R4, R14, R8 ;  /* 0x0000000e040c723c */ /* 0x000fe20000001808 */
[----:B------:R1:W-:Y:S01]  /*16080*/  MUFU.EX2 R7, R3 ;  /* 0x0000000300077308 */ /* 0x0003e20000000800 */
[----:B------:R-:W-:Y:S05]  /*16090*/  LDSM.16.MT88.4 R8, [R194+0x5800] ;  /* 0x00580000c208783b */ /* 0x000fea0000004200 */
[----:B------:R-:W-:-:S04]  /*160a0*/  FADD.FTZ R6, R91, R90 ;  /* 0x0000005a5b067221 */ /* 0x000fc80000010000 */
[----:B------:R-:W-:-:S04]  /*160b0*/  FADD.FTZ R6, R249, R6 ;  /* 0x00000006f9067221 */ /* 0x000fc80000010000 */
[----:B------:R-:W-:Y:S02]  /*160c0*/  FADD.FTZ R6, R242, R6 ;  /* 0x00000006f2067221 */ /* 0x000fe40000010000 */
[----:B-1----:R-:W-:Y:S02]  /*160d0*/  FFMA.FTZ R3, R87, c[0x0][0x2d0], -R2 ;  /* 0x0000b40057037a23 */ /* 0x002fe40000010802 */
[----:B------:R-:W-:Y:S02]  /*160e0*/  FADD.FTZ R6, R250, R6 ;  /* 0x00000006fa067221 */ /* 0x000fe40000010000 */
[----:B------:R1:W2:Y:S02]  /*160f0*/  MUFU.EX2 R24, R3 ;  /* 0x0000000300187308 */ /* 0x0002a40000000800 */
[----:B------:R-:W-:-:S04]  /*16100*/  FADD.FTZ R6, R218, R6 ;  /* 0x00000006da067221 */ /* 0x000fc80000010000 */
[----:B------:R-:W-:-:S04]  /*16110*/  FADD.FTZ R6, R228, R6 ;  /* 0x00000006e4067221 */ /* 0x000fc80000010000 */
[----:B------:R-:W-:Y:S02]  /*16120*/  FADD.FTZ R6, R219, R6 ;  /* 0x00000006db067221 */ /* 0x000fe40000010000 */
[--C-:B-1----:R-:W-:Y:S01]  /*16130*/  FFMA.FTZ R3, R86, c[0x0][0x2d0], -R2.reuse ;  /* 0x0000b40056037a23 */ /* 0x102fe20000010802 */
[----:B--2---:R-:W-:Y:S01]  /*16140*/  F2FP.PACK_AB R128, R24, R7 ;  /* 0x000000071880723e */ /* 0x004fe200000000ff */
[----:B------:R-:W-:Y:S02]  /*16150*/  FFMA.FTZ R2, R85, c[0x0][0x2d0], -R2 ;  /* 0x0000b40055027a23 */ /* 0x000fe40000010802 */
[----:B------:R-:W-:Y:S01]  /*16160*/  MUFU.EX2 R26, R3 ;  /* 0x00000003001a7308 */ /* 0x000fe20000000800 */
[----:B------:R-:W-:-:S04]  /*16170*/  FADD.FTZ R7, R7, R6 ;  /* 0x0000000607077221 */ /* 0x000fc80000010000 */
[----:B------:R-:W-:-:S03]  /*16180*/  FADD.FTZ R7, R24, R7 ;  /* 0x0000000718077221 */ /* 0x000fc60000010000 */
[----:B------:R1:W2:Y:S02]  /*16190*/  MUFU.EX2 R25, R2 ;  /* 0x0000000200197308 */ /* 0x0002a40000000800 */
[----:B-1----:R-:W-:Y:S01]  /*161a0*/  FFMA.FTZ R2, R81, c[0x0][0x2d0], -R0 ;  /* 0x0000b40051027a23 */ /* 0x002fe20000010800 */
[----:B--2---:R-:W-:-:S05]  /*161b0*/  F2FP.PACK_AB R130, R25, R26 ;  /* 0x0000001a1982723e */ /* 0x004fca00000000ff */
[----:B------:R1:W-:Y:S02]  /*161c0*/  MUFU.EX2 R5, R2 ;  /* 0x0000000200057308 */ /* 0x0003e40000000800 */
[----:B-1----:R-:W-:-:S06]  /*161d0*/  FFMA.FTZ R2, R82, c[0x0][0x2d0], -R0 ;  /* 0x0000b40052027a23 */ /* 0x002fcc0000010800 */
[----:B------:R1:W2:Y:S02]  /*161e0*/  MUFU.EX2 R4, R2 ;  /* 0x0000000200047308 */ /* 0x0002a40000000800 */
[--C-:B-1----:R-:W-:Y:S01]  /*161f0*/  FFMA.FTZ R2, R83, c[0x0][0x2d0], -R0.reuse ;  /* 0x0000b40053027a23 */ /* 0x102fe20000010800 */
[----:B--2---:R-:W-:Y:S01]  /*16200*/  F2FP.PACK_AB R129, R4, R5 ;  /* 0x000000050481723e */ /* 0x004fe200000000ff */
[----:B------:R-:W-:-:S04]  /*16210*/  FFMA.FTZ R0, R84, c[0x0][0x2d0], -R0 ;  /* 0x0000b40054007a23 */ /* 0x000fc80000010800 */
[----:B------:R-:W-:Y:S08]  /*16220*/  MUFU.EX2 R3, R2 ;  /* 0x0000000200037308 */ /* 0x000ff00000000800 */
[----:B------:R1:W2:Y:S02]  /*16230*/  MUFU.EX2 R2, R0 ;  /* 0x0000000000027308 */ /* 0x0002a40000000800 */
[----:B-1----:R-:W-:Y:S01]  /*16240*/  FADD.FTZ R0, R80, R89 ;  /* 0x0000005950007221 */ /* 0x002fe20000010000 */
[----:B--2---:R-:W-:Y:S01]  /*16250*/  F2FP.PACK_AB R131, R2, R3 ;  /* 0x000000030283723e */ /* 0x004fe200000000ff */
[----:B------:R-:W1:Y:S02]  /*16260*/  LDSM.16.MT88.4 R80, [R193+0x4000] ;  /* 0x00400000c150783b */ /* 0x000e640000004200 */
[----:B------:R-:W-:-:S02]  /*16270*/  FADD.FTZ R0, R216, R0 ;  /* 0x00000000d8007221 */ /* 0x000fc40000010000 */
[----:B------:R-:W2:Y:S02]  /*16280*/  LDSM.16.MT88.4 R88, [R195+0x4000] ;  /* 0x00400000c358783b */ /* 0x000ea40000004200 */
[----:B------:R-:W-:Y:S01]  /*16290*/  HMMA.16816.F32 R140, R128, R144, R140 ;  /* 0x00000090808c723c */ /* 0x000fe2000000188c */
[----:B------:R-:W-:-:S04]  /*162a0*/  FADD.FTZ R0, R215, R0 ;  /* 0x00000000d7007221 */ /* 0x000fc80000010000 */
[----:B------:R-:W-:Y:S01]  /*162b0*/  FADD.FTZ R0, R214, R0 ;  /* 0x00000000d6007221 */ /* 0x000fe20000010000 */
[----:B------:R-:W-:Y:S02]  /*162c0*/  IADD3 R214, R27, -0x2, RZ ;  /* 0xfffffffe1bd67810 */ /* 0x000fe40007ffe0ff */
[----:B------:R-:W-:Y:S01]  /*162d0*/  HMMA.16816.F32 R144, R128, R146, R160 ;  /* 0x000000928090723c */ /* 0x000fe200000018a0 */
[----:B------:R-:W3:Y:S01]  /*162e0*/  LDSM.16.MT88.4 R160, [R195+0x1000] ;  /* 0x00100000c3a0783b */ /* 0x000ee20000004200 */
[----:B------:R-:W-:-:S04]  /*162f0*/  FADD.FTZ R0, R135, R0 ;  /* 0x0000000087007221 */ /* 0x000fc80000010000 */
[----:B------:R-:W-:Y:S02]  /*16300*/  FADD.FTZ R0, R138, R0 ;  /* 0x000000008a007221 */ /* 0x000fe40000010000 */
[----:B------:R-:W-:Y:S02]  /*16310*/  HMMA.16816.F32 R148, R128, R152, R148 ;  /* 0x000000988094723c */ /* 0x000fe40000001894 */
[----:B------:R-:W-:-:S04]  /*16320*/  FADD.FTZ R0, R133, R0 ;  /* 0x0000000085007221 */ /* 0x000fc80000010000 */
[----:B------:R-:W-:Y:S01]  /*16330*/  FADD.FTZ R5, R5, R0 ;  /* 0x0000000005057221 */ /* 0x000fe20000010000 */
[----:B------:R-:W-:Y:S01]  /*16340*/  MOV R0, R243 ;  /* 0x000000f300007202 */ /* 0x000fe20000000f00 */
[C---:B------:R-:W-:Y:S02]  /*16350*/  HMMA.16816.F32 R152, R128.reuse, R154, R156 ;  /* 0x0000009a8098723c */ /* 0x040fe4000000189c */
[----:B------:R-:W-:Y:S02]  /*16360*/  FADD.FTZ R5, R4, R5 ;  /* 0x0000000504057221 */ /* 0x000fe40000010000 */
[----:B------:R-:W-:Y:S02]  /*16370*/  IMAD.IADD R4, R240, 0x1, -R239 ;  /* 0x00000001f0047824 */ /* 0x000fe400078e0aef */
[----:B------:R-:W-:Y:S02]  /*16380*/  FADD.FTZ R3, R3, R5 ;  /* 0x0000000503037221 */ /* 0x000fe40000010000 */
[----:B------:R-:W-:Y:S02]  /*16390*/  HMMA.16816.F32 R60, R128, R64, R180 ;  /* 0x00000040803c723c */ /* 0x000fe400000018b4 */
[----:B------:R-:W-:-:S06]  /*163a0*/  FADD.FTZ R228, R2, R3 ;  /* 0x0000000302e47221 */ /* 0x000fcc0000010000 */
[C---:B-1----:R-:W-:Y:S08]  /*163b0*/  HMMA.16816.F32 R76, R128.reuse, R80, R76 ;  /* 0x00000050804c723c */ /* 0x042ff0000000184c */
[C---:B------:R-:W-:Y:S01]  /*163c0*/  HMMA.16816.F32 R80, R128.reuse, R82, R96 ;  /* 0x000000528050723c */ /* 0x040fe20000001860 */
[----:B------:R-:W1:Y:S07]  /*163d0*/  LDSM.16.MT88.4 R96, [R194+0x4000] ;  /* 0x00400000c260783b */ /* 0x000e6e0000004200 */
[C---:B--2---:R-:W-:Y:S01]  /*163e0*/  HMMA.16816.F32 R84, R128.reuse, R88, R112 ;  /* 0x000000588054723c */ /* 0x044fe20000001870 */
[----:B------:R-:W-:Y:S07]  /*163f0*/  LDSM.16.MT88.4 R112, [R193+0x5800] ;  /* 0x00580000c170783b */ /* 0x000fee0000004200 */
[C---:B------:R-:W-:Y:S01]  /*16400*/  HMMA.16816.F32 R88, R128.reuse, R90, R104 ;  /* 0x0000005a8058723c */ /* 0x040fe20000001868 */
[----:B------:R-:W2:Y:S07]  /*16410*/  LDSM.16.MT88.4 R104, [R192+0x5800] ;  /* 0x00580000c068783b */ /* 0x000eae0000004200 */
[C---:B---3--:R-:W-:Y:S01]  /*16420*/  HMMA.16816.F32 R156, R128.reuse, R160, R48 ;  /* 0x000000a0809c723c */ /* 0x048fe20000001830 */
[----:B------:R-:W-:Y:S07]  /*16430*/  LDSM.16.MT88.4 R48, [R193+0x2800] ;  /* 0x00280000c130783b */ /* 0x000fee0000004200 */
[C---:B------:R-:W-:Y:S01]  /*16440*/  HMMA.16816.F32 R160, R128.reuse, R162, R40 ;  /* 0x000000a280a0723c */ /* 0x040fe20000001828 */
[----:B------:R-:W3:Y:S07]  /*16450*/  LDSM.16.MT88.4 R40, [R192+0x2800] ;  /* 0x00280000c028783b */ /* 0x000eee0000004200 */
[C---:B------:R-:W-:Y:S01]  /*16460*/  HMMA.16816.F32 R64, R128.reuse, R66, R72 ;  /* 0x000000428040723c */ /* 0x040fe20000001848 */
[----:B------:R-:W4:Y:S07]  /*16470*/  LDSM.16.MT88.4 R72, [R192+0x4000] ;  /* 0x00400000c048783b */ /* 0x000f2e0000004200 */
[C---:B-1----:R-:W-:Y:S08]  /*16480*/  HMMA.16816.F32 R92, R128.reuse, R96, R92 ;  /* 0x00000060805c723c */ /* 0x042ff0000000185c */
[C---:B------:R-:W-:Y:S08]  /*16490*/  HMMA.16816.F32 R96, R128.reuse, R98, R100 ;  /* 0x000000628060723c */ /* 0x040ff00000001864 */
[C---:B--2---:R-:W-:Y:S08]  /*164a0*/  HMMA.16816.F32 R100, R128.reuse, R104, R172 ;  /* 0x000000688064723c */ /* 0x044ff000000018ac */
[C---:B------:R-:W-:Y:S01]  /*164b0*/  HMMA.16816.F32 R104, R128.reuse, R106, R120 ;  /* 0x0000006a8068723c */ /* 0x040fe20000001878 */
[----:B------:R-:W1:Y:S07]  /*164c0*/  LDSM.16.MT88.4 R120, [R195+0x5800] ;  /* 0x00580000c378783b */ /* 0x000e6e0000004200 */
[C---:B------:R-:W-:Y:S07]  /*164d0*/  HMMA.16816.F32 R28, R128.reuse, R32, R244 ;  /* 0x00000020801c723c */ /* 0x040fee00000018f4 */
[----:B------:R-:W-:Y:S01]  /*164e0*/  IMAD.MOV.U32 R247, RZ, RZ, c[0x0][0x2c4] ;  /* 0x0000b100fff77624 */ /* 0x000fe200078e00ff */
[----:B---3--:R-:W-:Y:S04]  /*164f0*/  HMMA.16816.F32 R36, R128, R40, R36 ;  /* 0x000000288024723c */ /* 0x008fe80000001824 */
[----:B------:R-:W-:Y:S01]  /*16500*/  ISETP.NE.AND P1, PT, R247, 0x1, PT ;  /* 0x00000001f700780c */ /* 0x000fe20003f25270 */
[----:B------:R-:W-:-:S03]  /*16510*/  IMAD.MOV.U32 R247, RZ, RZ, c[0x0][0x32c] ;  /* 0x0000cb00fff77624 */ /* 0x000fc600078e00ff */
[C---:B------:R-:W-:Y:S08]  /*16520*/  HMMA.16816.F32 R52, R128.reuse, R56, R52 ;  /* 0x000000388034723c */ /* 0x040ff00000001834 */
[----:B------:R-:W-:Y:S01]  /*16530*/  HMMA.16816.F32 R108, R128, R112, R108 ;  /* 0x00000070806c723c */ /* 0x000fe2000000186c */
[----:B------:R-:W-:-:S05]  /*16540*/  @P1 IMAD.HI.U32 R6, R243, c[0x0][0x2c8], RZ ;  /* 0x0000b200f3061a27 */ /* 0x000fca00078e00ff */
[----:B------:R-:W-:Y:S01]  /*16550*/  @P1 SHF.R.U32.HI R0, RZ, c[0x0][0x2cc], R6 ;  /* 0x0000b300ff001a19 */ /* 0x000fe20000011606 */
[----:B------:R-:W-:Y:S01]  /*16560*/  FADD.FTZ R6, R26, R7 ;  /* 0x000000071a067221 */ /* 0x000fe20000010000 */
[----:B------:R-:W-:Y:S01]  /*16570*/  ISETP.GE.AND P1, PT, R247, 0x1, PT ;  /* 0x00000001f700780c */ /* 0x000fe20003f26270 */
[----:B------:R-:W-:Y:S02]  /*16580*/  HMMA.16816.F32 R40, R128, R42, R44 ;  /* 0x0000002a8028723c */ /* 0x000fe4000000182c */
[----:B------:R-:W-:-:S05]  /*16590*/  IMAD.IADD R0, R4, 0x1, R0 ;  /* 0x0000000104007824 */ /* 0x000fca00078e0200 */
[----:B------:R-:W-:Y:S01]  /*165a0*/  IADD3 R3, R0, c[0x0][0x328], RZ ;  /* 0x0000ca0000037a10 */ /* 0x000fe20007ffe0ff */
[C---:B------:R-:W-:Y:S08]  /*165b0*/  HMMA.16816.F32 R56, R128.reuse, R58, R68 ;  /* 0x0000003a8038723c */ /* 0x040ff00000001844 */
[C---:B------:R-:W-:Y:S08]  /*165c0*/  HMMA.16816.F32 R112, R128.reuse, R114, R116 ;  /* 0x000000728070723c */ /* 0x040ff00000001874 */
[C---:B------:R-:W-:Y:S08]  /*165d0*/  HMMA.16816.F32 R44, R128.reuse, R48, R224 ;  /* 0x00000030802c723c */ /* 0x040ff000000018e0 */
[C---:B----4-:R-:W-:Y:S08]  /*165e0*/  HMMA.16816.F32 R68, R128.reuse, R72, R184 ;  /* 0x000000488044723c */ /* 0x050ff000000018b8 */
[C---:B-1----:R-:W-:Y:S08]  /*165f0*/  HMMA.16816.F32 R116, R128.reuse, R120, R20 ;  /* 0x000000788074723c */ /* 0x042ff00000001814 */
[C---:B------:R-:W-:Y:S07]  /*16600*/  HMMA.16816.F32 R32, R128.reuse, R34, R220 ;  /* 0x000000228020723c */ /* 0x040fee00000018dc */
[----:B------:R-:W-:Y:S01]  /*16610*/  FADD.FTZ R222, R25, R6 ;  /* 0x0000000619de7221 */ /* 0x000fe20000010000 */
        /* <DEDUP_REMOVED lines=17> */
.L_x_4566:
[----:B------:R-:W-:-:S13]  /*16730*/  ISETP.NE.AND P0, PT, R4, 0x1, PT ;  /* 0x000000010400780c */ /* 0x000fda0003f05270 */
[----:B------:R-:W-:-:S05]  /*16740*/  @P0 IMAD.HI.U32 R0, R2, c[0x0][0x330], RZ ;  /* 0x0000cc0002000a27 */ /* 0x000fca00078e00ff */
[----:B------:R-:W-:Y:S02]  /*16750*/  @P0 SHF.R.U32.HI R2, RZ, c[0x0][0x334], R0 ;  /* 0x0000cd00ff020a19 */ /* 0x000fe40000011600 */
.L_x_4567:
[----:B------:R-:W-:Y:S05]  /*16760*/  BSYNC B0 ;  /* 0x0000000000007941 */ /* 0x000fea0003800000 */
.L_x_4565:
[----:B------:R-:W-:-:S05]  /*16770*/  IMAD R2, R2, R4, c[0x0][0x32c] ;  /* 0x0000cb0002027624 */ /* 0x000fca00078e0204 */
[----:B------:R-:W-:-:S05]  /*16780*/  IMNMX R3, R3, R2, PT ;  /* 0x0000000203037217 */ /* 0x000fca0003800200 */
.L_x_4564:
[----:B------:R-:W-:-:S05]  /*16790*/  IMAD.HI R3, R3, 0x2aaaaaab, RZ ;  /* 0x2aaaaaab03037827 */ /* 0x000fca00078e02ff */
[----:B------:R-:W-:-:S04]  /*167a0*/  SHF.R.U32.HI R0, RZ, 0x1f, R3 ;  /* 0x0000001fff007819 */ /* 0x000fc80000011603 */
[----:B------:R-:W-:-:S04]  /*167b0*/  LEA.HI.SX32 R3, R3, R0, 0x1d ;  /* 0x0000000003037211 */ /* 0x000fc800078feaff */
[----:B------:R-:W-:-:S04]  /*167c0*/  IMNMX R242, R232, R3, !PT ;  /* 0x00000003e8f27217 */ /* 0x000fc80007800200 */
[----:B------:R-:W-:-:S13]  /*167d0*/  ISETP.GE.AND P0, PT, R214, R242, PT ;  /* 0x000000f2d600720c */ /* 0x000fda0003f06270 */
[----:B------:R-:W-:Y:S05]  /*167e0*/  @!P0 BRA `(.L_x_4568) ;  /* 0x0000341000008947 */ /* 0x000fea0003800000 */
[----:B------:R-:W-:Y:S02]  /*167f0*/  MOV R138, R132 ;  /* 0x00000084008a7202 */ /* 0x000fe40000000f00 */
[----:B------:R-:W-:Y:S02]  /*16800*/  MOV R135, R134 ;  /* 0x0000008600877202 */ /* 0x000fe40000000f00 */
[----:B------:R-:W-:Y:S02]  /*16810*/  MOV R215, R214 ;  /* 0x000000d600d77202 */ /* 0x000fe40000000f00 */
.L_x_4581:
        /* <DEDUP_REMOVED lines=19> */
[----:B------:R-:W-:Y:S01]  /*16950*/  SHF.R.S32.HI R0, RZ, 0x1f, R215 ;  /* 0x0000001fff007819 */ /* 0x000fe200000114d7 */
[C---:B------:R-:W-:Y:S04]  /*16960*/  IMAD.WIDE.U32 R2, R215.reuse, c[0x0][0x208], RZ ;  /* 0x00008200d7027a25 */ /* 0x040fe800078e00ff */
[----:B------:R-:W-:Y:S04]  /*16970*/  IMAD R0, R0, c[0x0][0x208], RZ ;  /* 0x0000820000007a24 */ /* 0x000fe800078e02ff */
[----:B------:R-:W-:Y:S04]  /*16980*/  IMAD R0, R215, c[0x0][0x20c], R0 ;  /* 0x00008300d7007a24 */ /* 0x000fe800078e0200 */
[----:B------:R-:W-:Y:S02]  /*16990*/  IMAD.IADD R0, R3, 0x1, R0 ;  /* 0x0000000103007824 */ /* 0x000fe400078e0200 */
[----:B------:R-:W-:Y:S05]  /*169a0*/  IMAD.WIDE.U32 R2, R2, 0x30, RZ ;  /* 0x0000003002027825 */ /* 0x000fea00078e00ff */
[-C--:B------:R-:W-:Y:S02]  /*169b0*/  IADD3 R5, P1, R236, R2.reuse, RZ ;  /* 0x00000002ec057210 */ /* 0x080fe40007f3e0ff */
[----:B-----5:R-:W-:Y:S01]  /*169c0*/  ISETP.GT.AND P2, PT, R4, 0x7f, PT ;  /* 0x0000007f0400780c */ /* 0x020fe20003f44270 */
[----:B------:R-:W-:Y:S04]  /*169d0*/  IMAD R4, R0, 0x30, RZ ;  /* 0x0000003000047824 */ /* 0x000fe800078e02ff */
[----:B------:R-:W-:Y:S08]  /*169e0*/  IMAD.IADD R3, R3, 0x1, R4 ;  /* 0x0000000103037824 */ /* 0x000ff000078e0204 */
[----:B------:R-:W-:Y:S05]  /*169f0*/  @!P2 IMAD.MOV.U32 R0, RZ, RZ, c[0x0][0x208] ;  /* 0x00008200ff00a624 */ /* 0x000fea00078e00ff */
[C---:B------:R-:W-:Y:S02]  /*16a00*/  @!P2 LEA R6, P0, R0.reuse, R2, 0x5 ;  /* 0x000000020006a211 */ /* 0x040fe400078028ff */
[----:B------:R-:W-:Y:S04]  /*16a10*/  @!P2 MOV R2, c[0x0][0x20c] ;  /* 0x000083000002aa02 */ /* 0x000fe80000000f00 */
[----:B------:R-:W-:Y:S01]  /*16a20*/  @!P2 LEA.HI.X R2, R0, R3, R2, 0x5, P0 ;  /* 0x000000030002a211 */ /* 0x000fe200000f2c02 */
[----:B------:R-:W-:Y:S01]  /*16a30*/  IMAD.X R3, R3, 0x1, R238, P1 ;  /* 0x0000000103037824 */ /* 0x000fe200008e06ee */
[C---:B------:R-:W-:Y:S04]  /*16a40*/  LEA R4, P0, R5.reuse, c[0x0][0x1f8], 0x1 ;  /* 0x00007e0005047a11 */ /* 0x040fe800078008ff */
[----:B------:R-:W-:Y:S02]  /*16a50*/  LEA.HI.X R5, R5, c[0x0][0x1fc], R3, 0x1, P0 ;  /* 0x00007f0005057a11 */ /* 0x000fe400000f0c03 */
[----:B------:R-:W-:Y:S03]  /*16a60*/  @!P2 IADD3 R0, P0, R6, R236, RZ ;  /* 0x000000ec0600a210 */ /* 0x000fe60007f1e0ff */
[----:B------:R-:W-:Y:S01]  /*16a70*/  @!PT LDS RZ, [RZ] ;  /* 0x00000000fffff984 */ /* 0x000fe20000000800 */
[----:B------:R-:W-:Y:S01]  /*16a80*/  @!PT LDS RZ, [RZ] ;  /* 0x00000000fffff984 */ /* 0x000fe20000000800 */
[----:B------:R-:W-:Y:S01]  /*16a90*/  @!PT LDS RZ, [RZ] ;  /* 0x00000000fffff984 */ /* 0x000fe20000000800 */
[----:B------:R4:W-:Y:S01]  /*16aa0*/  LDGSTS.E.BYPASS.LTC128B.128 [R213+0x4080], [R4.64], !P6 ;  /* 0x0408000004d57fae */ /* 0x0009e2000f101d46 */
[----:B------:R-:W-:Y:S02]  /*16ab0*/  @!P2 IADD3.X R3, R2, R238, RZ, P0, !PT ;  /* 0x000000ee0203a210 */ /* 0x000fe400007fe4ff */
        /* <DEDUP_REMOVED lines=9> */
.L_x_4570:
[----:B------:R-:W-:Y:S05]  /*16b50*/  BSYNC B0 ;  /* 0x0000000000007941 */ /* 0x000fea0003800000 */
.L_x_4569:
        /* <DEDUP_REMOVED lines=27> */
[----:B------:R-:W2:Y:S05]  /*16d10*/  LDSM.16.M88.4 R172, [R169+0x800] ;  /* 0x00080000a9ac783b */ /* 0x000eaa0000000200 */
[----:B------:R-:W3:Y:S02]  /*16d20*/  LDSM.16.M88.4 R184, [R169+0x1000] ;  /* 0x00100000a9b8783b */ /* 0x000ee40000000200 */
        /* <DEDUP_REMOVED lines=8> */
[----:B------:R-:W2:Y:S05]  /*16db0*/  LDSM.16.M88.4 R176, [R171+0x2000] ;  /* 0x00200000abb0783b */ /* 0x000eaa0000000200 */
[----:B------:R-:W3:Y:S02]  /*16dc0*/  LDSM.16.M88.4 R184, [R171+0x2800] ;  /* 0x00280000abb8783b */ /* 0x000ee40000000200 */
        /* <DEDUP_REMOVED lines=8> */
[----:B------:R-:W2:Y:S05]  /*16e50*/  LDSM.16.M88.4 R172, [R201] ;  /* 0x00000000c9ac783b */ /* 0x000eaa0000000200 */
[----:B------:R-:W3:Y:S02]  /*16e60*/  LDSM.16.M88.4 R184, [R202] ;  /* 0x00000000cab8783b */ /* 0x000ee40000000200 */
        /* <DEDUP_REMOVED lines=110> */
[----:B------:R-:W-:Y:S04]  /*17550*/  IADD3 R0, R215, -0x1, RZ ;  /* 0xffffffffd7007810 */ /* 0x000fe80007ffe0ff */
[----:B------:R-:W-:Y:S05]  /*17560*/  SHF.R.S32.HI R2, RZ, 0x1f, R0 ;  /* 0x0000001fff027819 */ /* 0x000fea0000011400 */
[----:B------:R-:W-:Y:S02]  /*17570*/  IMAD R132, R2, c[0x0][0x1e0], RZ ;  /* 0x0000780002847a24 */ /* 0x000fe400078e02ff */
[C---:B------:R-:W-:Y:S04]  /*17580*/  IMAD.WIDE.U32 R2, R0.reuse, c[0x0][0x1e0], RZ ;  /* 0x0000780000027a25 */ /* 0x040fe800078e00ff */
[----:B------:R-:W-:Y:S01]  /*17590*/  IMAD R0, R0, c[0x0][0x1e4], R132 ;  /* 0x0000790000007a24 */ /* 0x000fe200078e0284 */
[----:B------:R-:W-:Y:S03]  /*175a0*/  IADD3 R132, -R229, 0x30, RZ ;  /* 0x00000030e5847810 */ /* 0x000fe60007ffe1ff */
[----:B------:R-:W-:Y:S01]  /*175b0*/  IMAD.IADD R0, R3, 0x1, R0 ;  /* 0x0000000103007824 */ /* 0x000fe200078e0200 */
[----:B------:R-:W-:Y:S01]  /*175c0*/  ISETP.GE.AND P0, PT, R132, 0x21, PT ;  /* 0x000000218400780c */ /* 0x000fe20003f06270 */
[----:B------:R-:W-:Y:S04]  /*175d0*/  IMAD.WIDE.U32 R2, R2, 0x30, RZ ;  /* 0x0000003002027825 */ /* 0x000fe800078e00ff */
[----:B------:R-:W-:Y:S04]  /*175e0*/  IMAD R0, R0, 0x30, RZ ;  /* 0x0000003000007824 */ /* 0x000fe800078e02ff */
[----:B------:R-:W-:Y:S04]  /*175f0*/  IMAD.IADD R0, R3, 0x1, R0 ;  /* 0x0000000103007824 */ /* 0x000fe800078e0200 */
[----:B------:R-:W-:Y:S02]  /*17600*/  @P0 IMAD.MOV.U32 R134, RZ, RZ, c[0x0][0x1e0] ;  /* 0x00007800ff860624 */ /* 0x000fe400078e00ff */
[----:B------:R-:W-:Y:S03]  /*17610*/  @P0 IMAD.MOV.U32 R133, RZ, RZ, c[0x0][0x1e4] ;  /* 0x00007900ff850624 */ /* 0x000fe600078e00ff */
[C---:B------:R-:W-:Y:S04]  /*17620*/  @P0 LEA R3, P1, R134.reuse, R2, 0x5 ;  /* 0x0000000286030211 */ /* 0x040fe800078228ff */
[----:B------:R-:W-:Y:S02]  /*17630*/  @P0 LEA.HI.X R134, R134, R0, R133, 0x5, P1 ;  /* 0x0000000086860211 */ /* 0x000fe400008f2c85 */
[----:B------:R-:W-:Y:S11]  /*17640*/  ISETP.GE.AND P1, PT, R132, 0x1, PT ;  /* 0x000000018400780c */ /* 0x000ff60003f26270 */
[----:B------:R-:W-:Y:S02]  /*17650*/  @!UPT UIADD3 URZ, URZ, URZ, URZ ;  /* 0x0000003f3f3ff290 */ /* 0x000fe4000fffe03f */
[----:B------:R-:W-:Y:S05]  /*17660*/  @P1 IADD3 R2, P2, R234, R2, RZ ;  /* 0x00000002ea021210 */ /* 0x000fea0007f5e0ff */
[--C-:B------:R-:W-:Y:S01]  /*17670*/  @P1 IMAD.X R0, R0, 0x1, R233.reuse, P2 ;  /* 0x0000000100001824 */ /* 0x100fe200010e06e9 */
[C---:B------:R-:W-:Y:S04]  /*17680*/  @P1 LEA R132, P2, R2.reuse, c[0x0][0x1c8], 0x1 ;  /* 0x0000720002841a11 */ /* 0x040fe800078408ff */
[----:B------:R-:W-:Y:S02]  /*17690*/  @P1 LEA.HI.X R133, R2, c[0x0][0x1cc], R0, 0x1, P2 ;  /* 0x0000730002851a11 */ /* 0x000fe400010f0c00 */
[----:B------:R-:W-:Y:S03]  /*176a0*/  @P0 IADD3 R0, P2, R3, R234, RZ ;  /* 0x000000ea03000210 */ /* 0x000fe60007f5e0ff */
[----:B------:R-:W-:Y:S01]  /*176b0*/  @!PT LDS RZ, [RZ] ;  /* 0x00000000fffff984 */ /* 0x000fe20000000800 */
[----:B------:R-:W-:Y:S01]  /*176c0*/  @!PT LDS RZ, [RZ] ;  /* 0x00000000fffff984 */ /* 0x000fe20000000800 */
[----:B------:R-:W-:Y:S01]  /*176d0*/  @!PT LDS RZ, [RZ] ;  /* 0x00000000fffff984 */ /* 0x000fe20000000800 */
[----:B------:R1:W-:Y:S02]  /*176e0*/  @P1 LDGSTS.E.BYPASS.LTC128B.128 [R213+0xa080], [R132.64], !P6 ;  /* 0x0a08000084d51fae */ /* 0x0003e4000f101d46 */
[----:B------:R-:W-:Y:S01]  /*176f0*/  @P0 IMAD.X R3, R134, 0x1, R233, P2 ;  /* 0x0000000186030824 */ /* 0x000fe200010e06e9 */
        /* <DEDUP_REMOVED lines=8> */
[----:B------:R1:W-:Y:S02]  /*17780*/  @P0 LDGSTS.E.BYPASS.LTC128B.128 [R217+0xf880], [R2.64+0x180], !P3 ;  /* 0x0f88018002d90fae */ /* 0x0003e4000d901d46 */
.L_x_4572:
[----:B------:R-:W-:Y:S05]  /*17790*/  BSYNC B0 ;  /* 0x0000000000007941 */ /* 0x000fea0003800000 */
.L_x_4571:
[----:B------:R-:W-:Y:S01]  /*177a0*/  IMAD.MOV.U32 R0, RZ, RZ, c[0x0][0x2c4] ;  /* 0x0000b100ff007624 */ /* 0x000fe200078e00ff */
[----:B------:R-:W0:Y:S01]  /*177b0*/  LDGDEPBAR ;  /* 0x00000000000079af */ /* 0x000e220000000000 */
[----:B-1----:R-:W-:Y:S01]  /*177c0*/  IMAD.IADD R133, R252, 0x1, R243 ;  /* 0x00000001fc857824 */ /* 0x002fe200078e02f3 */
[----:B------:R-:W-:Y:S01]  /*177d0*/  ULDC UR4, c[0x0][0x324] ;  /* 0x0000c90000047ab9 */ /* 0x000fe20000000800 */
[----:B------:R-:W-:Y:S01]  /*177e0*/  IMAD.MOV.U32 R176, RZ, RZ, c[0x0][0x32c] ;  /* 0x0000cb00ffb07624 */ /* 0x000fe200078e00ff */
[----:B------:R-:W-:Y:S01]  /*177f0*/  ISETP.NE.AND P0, PT, R0, 0x1, PT ;  /* 0x000000010000780c */ /* 0x000fe20003f05270 */
[----:B------:R-:W-:Y:S01]  /*17800*/  IMAD R2, R215, -0x30, RZ ;  /* 0xffffffd0d7027824 */ /* 0x000fe200078e02ff */
[----:B------:R-:W-:Y:S04]  /*17810*/  ULOP3.LUT UR4, URZ, UR4, URZ, 0x33, !UPT ;  /* 0x000000043f047292 */ /* 0x000fe8000f8e333f */
[----:B------:R-:W-:Y:S07]  /*17820*/  IADD3 R173, -R241, R2, RZ ;  /* 0x00000002f1ad7210 */ /* 0x000fee0007ffe1ff */
[----:B------:R-:W-:Y:S05]  /*17830*/  @P0 IMAD.HI.U32 R0, R133, c[0x0][0x2c8], RZ ;  /* 0x0000b20085000a27 */ /* 0x000fea00078e00ff */
[----:B------:R-:W-:Y:S02]  /*17840*/  @P0 SHF.R.U32.HI R133, RZ, c[0x0][0x2cc], R0 ;  /* 0x0000b300ff850a19 */ /* 0x000fe40000011600 */
[----:B------:R-:W-:Y:S02]  /*17850*/  ISETP.GE.AND P0, PT, R176, 0x1, PT ;  /* 0x00000001b000780c */ /* 0x000fe40003f06270 */
[----:B------:R-:W-:Y:S01]  /*17860*/  IADD3 R0, -R241, 0x1, R2 ;  /* 0x00000001f1007810 */ /* 0x000fe20007ffe102 */
[----:B------:R-:W1:Y:S03]  /*17870*/  SHFL.IDX PT, R132, R133, RZ, 0x1c1f ;  /* 0x001c1fff85847589 */ /* 0x000e6600000e0000 */
[----:B------:R-:W-:Y:S04]  /*17880*/  IADD3 R0, -R239, R0, R240 ;  /* 0x00000000ef007210 */ /* 0x000fe80007ffe1f0 */
[C---:B------:R-:W-:Y:S02]  /*17890*/  IADD3 R172, R0.reuse, c[0x0][0x328], RZ ;  /* 0x0000ca0000ac7a10 */ /* 0x040fe40007ffe0ff */
[----:B------:R-:W-:Y:S04]  /*178a0*/  IADD3 R134, R0, UR4, RZ ;  /* 0x0000000400867c10 */ /* 0x000fe8000fffe0ff */
[----:B-1----:R-:W-:Y:S01]  /*178b0*/  IADD3 R0, R134, R132, RZ ;  /* 0x0000008486007210 */ /* 0x002fe20007ffe0ff */
        /* <DEDUP_REMOVED lines=15> */
.L_x_4575:
[----:B------:R-:W-:Y:S04]  /*179b0*/  MOV R174, c[0x0][0x32c] ;  /* 0x0000cb0000ae7a02 */ /* 0x000fe80000000f00 */
[----:B------:R-:W-:Y:S11]  /*179c0*/  ISETP.NE.AND P0, PT, R174, 0x1, PT ;  /* 0x00000001ae00780c */ /* 0x000ff60003f05270 */
[----:B------:R-:W-:Y:S02]  /*179d0*/  @!UPT UIADD3 URZ, URZ, URZ, URZ ;  /* 0x0000003f3f3ff290 */ /* 0x000fe4000fffe03f */
[----:B------:R-:W-:Y:S05]  /*179e0*/  @P0 IMAD.HI.U32 R174, R132, c[0x0][0x330], RZ ;  /* 0x0000cc0084ae0a27 */ /* 0x000fea00078e00ff */
[----:B------:R-:W-:Y:S02]  /*179f0*/  @P0 SHF.R.U32.HI R132, RZ, c[0x0][0x334], R174 ;  /* 0x0000cd00ff840a19 */ /* 0x000fe400000116ae */
.L_x_4576:
[----:B------:R-:W-:Y:S05]  /*17a00*/  BSYNC B0 ;  /* 0x0000000000007941 */ /* 0x000fea0003800000 */
.L_x_4574:
[----:B------:R-:W-:Y:S05]  /*17a10*/  IMAD R132, R132, c[0x0][0x32c], R173 ;  /* 0x0000cb0084847a24 */ /* 0x000fea00078e02ad */
[----:B------:R-:W-:Y:S02]  /*17a20*/  IMNMX R0, R0, R132, !PT ;  /* 0x0000008400007217 */ /* 0x000fe40007800200 */
[----:B------:R-:W-:Y:S04]  /*17a30*/  IADD3 R132, R132, c[0x0][0x32c], RZ ;  /* 0x0000cb0084847a10 */ /* 0x000fe80007ffe0ff */
[----:B------:R-:W-:Y:S02]  /*17a40*/  IMNMX R3, R3, R132, PT ;  /* 0x0000008403037217 */ /* 0x000fe40003800200 */
.L_x_4573:
        /* <DEDUP_REMOVED lines=8> */
[----:B------:R-:W-:Y:S02]  /*17ad0*/  ISETP.GT.AND P0, PT, R0, 0x1, !P0 ;  /* 0x000000010000780c */ /* 0x000fe40004704270 */
[----:B------:R-:W-:Y:S02]  /*17ae0*/  LOP3.LUT R212, R212, 0xfffffff7, RZ, 0xc0, !PT ;  /* 0xfffffff7d4d47812 */ /* 0x000fe400078ec0ff */
[----:B------:R-:W-:Y:S02]  /*17af0*/  ISETP.LT.OR P0, PT, R3, 0x2, P0 ;  /* 0x000000020300780c */ /* 0x000fe40000701670 */
[----:B------:R-:W-:Y:S02]  /*17b00*/  @P1 LOP3.LUT R212, R212, 0x8, RZ, 0xfc, !PT ;  /* 0x00000008d4d41812 */ /* 0x000fe400078efcff */
[----:B------:R-:W-:Y:S02]  /*17b10*/  FSEL R179, R5, -INF , !P0 ;  /* 0xff80000005b37808 */ /* 0x000fe40004000000 */
[----:B------:R-:W-:Y:S02]  /*17b20*/  ISETP.GT.AND P0, PT, R0, 0x8, !P1 ;  /* 0x000000080000780c */ /* 0x000fe40004f04270 */
[----:B------:R-:W-:Y:S02]  /*17b30*/  ISETP.GE.AND P1, PT, R2, 0xa, PT ;  /* 0x0000000a0200780c */ /* 0x000fe40003f26270 */
[C---:B------:R-:W-:Y:S02]  /*17b40*/  ISETP.LT.OR P0, PT, R3.reuse, 0x9, P0 ;  /* 0x000000090300780c */ /* 0x040fe40000701670 */
[----:B------:R-:W-:Y:S02]  /*17b50*/  LOP3.LUT R212, R212, 0xfffffffb, RZ, 0xc0, !PT ;  /* 0xfffffffbd4d47812 */ /* 0x000fe400078ec0ff */
[----:B------:R-:W-:Y:S02]  /*17b60*/  FSEL R177, R8, -INF , !P0 ;  /* 0xff80000008b17808 */ /* 0x000fe40004000000 */
[----:B------:R-:W-:Y:S02]  /*17b70*/  ISETP.GT.AND P0, PT, R0, 0x9, !P1 ;  /* 0x000000090000780c */ /* 0x000fe40004f04270 */
[----:B------:R-:W-:Y:S02]  /*17b80*/  ISETP.GE.AND P2, PT, R2, 0x29, PT ;  /* 0x000000290200780c */ /* 0x000fe40003f46270 */
[----:B------:R-:W-:Y:S02]  /*17b90*/  ISETP.LT.OR P0, PT, R3, 0xa, P0 ;  /* 0x0000000a0300780c */ /* 0x000fe40000701670 */
[----:B------:R-:W-:Y:S02]  /*17ba0*/  @P1 LOP3.LUT R212, R212, 0x4, RZ, 0xfc, !PT ;  /* 0x00000004d4d41812 */ /* 0x000fe400078efcff */
[----:B------:R-:W-:Y:S02]  /*17bb0*/  ISETP.GE.AND P1, PT, R2, 0x11, PT ;  /* 0x000000110200780c */ /* 0x000fe40003f26270 */
[----:B------:R-:W-:Y:S02]  /*17bc0*/  FSEL R174, R9, -INF , !P0 ;  /* 0xff80000009ae7808 */ /* 0x000fe40004000000 */
[----:B------:R-:W-:Y:S02]  /*17bd0*/  LOP3.LUT R212, R212, 0xfffffffd, RZ, 0xc0, !PT ;  /* 0xfffffffdd4d47812 */ /* 0x000fe400078ec0ff */
[----:B------:R-:W-:Y:S04]  /*17be0*/  ISETP.GT.AND P0, PT, R0, 0x10, !P1 ;  /* 0x000000100000780c */ /* 0x000fe80004f04270 */
[C---:B------:R-:W-:Y:S03]  /*17bf0*/  ISETP.LT.OR P0, PT, R3.reuse, 0x11, P0 ;  /* 0x000000110300780c */ /* 0x040fe60000701670 */
[----:B------:R-:W-:Y:S02]  /*17c00*/  @P1 LOP3.LUT R212, R212, 0x2, RZ, 0xfc, !PT ;  /* 0x00000002d4d41812 */ /* 0x000fe400078efcff */
[----:B------:R-:W-:Y:S02]  /*17c10*/  ISETP.GE.AND P1, PT, R2, 0x12, PT ;  /* 0x000000120200780c */ /* 0x000fe40003f26270 */
[----:B------:R-:W-:Y:S02]  /*17c20*/  FSEL R180, R12, -INF , !P0 ;  /* 0xff8000000cb47808 */ /* 0x000fe40004000000 */
[----:B------:R-:W-:Y:S02]  /*17c30*/  ISETP.GT.AND P0, PT, R0, 0x11, !P1 ;  /* 0x000000110000780c */ /* 0x000fe40004f04270 */
[----:B------:R-:W-:Y:S02]  /*17c40*/  LOP3.LUT R212, R212, 0xfffffffe, RZ, 0xc0, !PT ;  /* 0xfffffffed4d47812 */ /* 0x000fe400078ec0ff */
[----:B------:R-:W-:Y:S04]  /*17c50*/  ISETP.LT.OR P0, PT, R3, 0x12, P0 ;  /* 0x000000120300780c */ /* 0x000fe80000701670 */
[----:B------:R-:W-:Y:S02]  /*17c60*/  FSEL R178, R13, -INF , !P0 ;  /* 0xff8000000db27808 */ /* 0x000fe40004000000 */
[----:B------:R-:W-:Y:S02]  /*17c70*/  ISETP.GT.AND P0, PT, R0, 0x18, !P6 ;  /* 0x000000180000780c */ /* 0x000fe40007704270 */
[----:B------:R-:W-:Y:S02]  /*17c80*/  @P1 LOP3.LUT R212, R212, 0x1, RZ, 0xfc, !PT ;  /* 0x00000001d4d41812 */ /* 0x000fe400078efcff */
[C---:B------:R-:W-:Y:S02]  /*17c90*/  ISETP.LT.OR P0, PT, R3.reuse, 0x19, P0 ;  /* 0x000000190300780c */ /* 0x040fe40000701670 */
        /* <DEDUP_REMOVED lines=16> */
[C---:B------:R-:W-:Y:S04]  /*17da0*/  ISETP.LT.OR P0, PT, R3.reuse, 0x1, P0 ;  /* 0x000000010300780c */ /* 0x040fe80000701670 */
[----:B------:R-:W-:Y:S02]  /*17db0*/  FSEL R8, R4, -INF , !P0 ;  /* 0xff80000004087808 */ /* 0x000fe40004000000 */
[----:B------:R-:W-:Y:S11]  /*17dc0*/  ISETP.GE.AND P0, PT, R2, 0x2a, PT ;  /* 0x0000002a0200780c */ /* 0x000ff60003f06270 */
[----:B------:R-:W-:Y:S02]  /*17dd0*/  @!UPT UIADD3 URZ, URZ, URZ, URZ ;  /* 0x0000003f3f3ff290 */ /* 0x000fe4000fffe03f */
[----:B------:R-:W-:Y:S02]  /*17de0*/  @P0 LOP3.LUT R212, R212, 0x20, RZ, 0xfc, !PT ;  /* 0x00000020d4d40812 */ /* 0x000fe400078efcff */
[----:B------:R-:W-:Y:S04]  /*17df0*/  ISETP.GT.AND P0, PT, R0, 0x29, !P0 ;  /* 0x000000290000780c */ /* 0x000fe80004704270 */
[----:B------:R-:W-:Y:S02]  /*17e00*/  ISETP.LT.OR P0, PT, R3, 0x2a, P0 ;  /* 0x0000002a0300780c */ /* 0x000fe40000701670 */
[----:B------:R-:W1:Y:S02]  /*17e10*/  SHFL.IDX PT, R3, R133, 0x1, 0x1c1f ;  /* 0x003c1f0085037f89 */ /* 0x000e6400000e0000 */
        /* <DEDUP_REMOVED lines=18> */
.L_x_4579:
[----:B------:R-:W-:Y:S04]  /*17f40*/  MOV R4, c[0x0][0x32c] ;  /* 0x0000cb0000047a02 */ /* 0x000fe80000000f00 */
[----:B------:R-:W-:Y:S11]  /*17f50*/  ISETP.NE.AND P0, PT, R4, 0x1, PT ;  /* 0x000000010400780c */ /* 0x000ff60003f05270 */
[----:B------:R-:W-:Y:S02]  /*17f60*/  @!UPT UIADD3 URZ, URZ, URZ, URZ ;  /* 0x0000003f3f3ff290 */ /* 0x000fe4000fffe03f */
[----:B------:R-:W-:Y:S05]  /*17f70*/  @P0 IMAD.HI.U32 R4, R3, c[0x0][0x330], RZ ;  /* 0x0000cc0003040a27 */ /* 0x000fea00078e00ff */
[----:B------:R-:W-:Y:S02]  /*17f80*/  @P0 SHF.R.U32.HI R3, RZ, c[0x0][0x334], R4 ;  /* 0x0000cd00ff030a19 */ /* 0x000fe40000011604 */
.L_x_4580:
[----:B------:R-:W-:Y:S05]  /*17f90*/  BSYNC B0 ;  /* 0x0000000000007941 */ /* 0x000fea0003800000 */
.L_x_4578:
[----:B------:R-:W-:Y:S05]  /*17fa0*/  IMAD R3, R3, c[0x0][0x32c], R173 ;  /* 0x0000cb0003037a24 */ /* 0x000fea00078e02ad */
[----:B------:R-:W-:Y:S02]  /*17fb0*/  IADD3 R4, R3, c[0x0][0x32c], RZ ;  /* 0x0000cb0003047a10 */ /* 0x000fe40007ffe0ff */
[----:B------:R-:W-:Y:S02]  /*17fc0*/  IMNMX R0, R0, R3, !PT ;  /* 0x0000000300007217 */ /* 0x000fe40007800200 */
[----:B------:R-:W-:Y:S02]  /*17fd0*/  IMNMX R2, R2, R4, PT ;  /* 0x0000000402027217 */ /* 0x000fe40003800200 */
.L_x_4577:
[----:B------:R-:W-:Y:S02]  /*17fe0*/  ISETP.GT.AND P0, PT, R0, RZ, !P1 ;  /* 0x000000ff0000720c */ /* 0x000fe40004f04270 */
[----:B------:R-:W-:Y:S02]  /*17ff0*/  LOP3.LUT P1, RZ, R212, 0x20, RZ, 0xc0, !PT ;  /* 0x00000020d4ff7812 */ /* 0x000fe4000782c0ff */
        /* <DEDUP_REMOVED lines=34> */
[----:B------:R-:W-:Y:S01]  /*18220*/  ISETP.GT.AND P0, PT, R0, 0x28, !P2 ;  /* 0x000000280000780c */ /* 0x000fe20005704270 */
[----:B------:R-:W-:Y:S03]  /*18230*/  LDSM.16.MT88.4 R20, [R193] ;  /* 0x00000000c114783b */ /* 0x000fe60000004200 */
[----:B------:R-:W-:Y:S04]  /*18240*/  ISETP.LT.OR P0, PT, R2, 0x29, P0 ;  /* 0x000000290200780c */ /* 0x000fe80000701670 */
[----:B------:R-:W-:Y:S02]  /*18250*/  FSEL R185, R26, -INF , !P0 ;  /* 0xff8000001ab97808 */ /* 0x000fe40004000000 */
[----:B------:R-:W-:Y:S02]  /*18260*/  ISETP.GT.AND P0, PT, R0, 0x29, !P1 ;  /* 0x000000290000780c */ /* 0x000fe40004f04270 */
[----:B------:R-:W-:Y:S02]  /*18270*/  FMNMX.FTZ R0, R8, R135, !PT ;  /* 0x0000008708007209 */ /* 0x000fe40007810000 */
[----:B------:R-:W-:Y:S02]  /*18280*/  ISETP.LT.OR P0, PT, R2, 0x2a, P0 ;  /* 0x0000002a0200780c */ /* 0x000fe40000701670 */
        /* <DEDUP_REMOVED lines=20> */
[----:B------:R-:W-:Y:S03]  /*183d0*/  FMNMX.FTZ R0, R6, R138, !PT ;  /* 0x0000008a06007209 */ /* 0x000fe60007810000 */
[--C-:B------:R-:W-:Y:S01]  /*183e0*/  FFMA.FTZ R14, R8, c[0x0][0x2d0], -R4.reuse ;  /* 0x0000b400080e7a23 */ /* 0x100fe20000010804 */
[----:B------:R-:W-:Y:S01]  /*183f0*/  FMNMX.FTZ R0, R7, R0, !PT ;  /* 0x0000000007007209 */ /* 0x000fe20007810000 */
[--C-:B------:R-:W-:Y:S02]  /*18400*/  FFMA.FTZ R191, R13, c[0x0][0x2d0], -R4.reuse ;  /* 0x0000b4000dbf7a23 */ /* 0x100fe40000010804 */
[----:B------:R1:W-:Y:S01]  /*18410*/  MUFU.EX2 R214, R14 ;  /* 0x0000000e00d67308 */ /* 0x0003e20000000800 */
[----:B------:R-:W-:Y:S01]  /*18420*/  FMNMX.FTZ R0, R5, R0, !PT ;  /* 0x0000000005007209 */ /* 0x000fe20007810000 */
[--C-:B------:R-:W-:Y:S02]  /*18430*/  FFMA.FTZ R190, R12, c[0x0][0x2d0], -R4.reuse ;  /* 0x0000b4000cbe7a23 */ /* 0x100fe40000010804 */
[--C-:B------:R-:W-:Y:S01]  /*18440*/  FFMA.FTZ R10, R179, c[0x0][0x2d0], -R4.reuse ;  /* 0x0000b400b30a7a23 */ /* 0x100fe20000010804 */
[----:B------:R-:W-:Y:S01]  /*18450*/  FMNMX.FTZ R0, R11, R0, !PT ;  /* 0x000000000b007209 */ /* 0x000fe20007810000 */
[--C-:B------:R-:W-:Y:S02]  /*18460*/  FFMA.FTZ R8, R177, c[0x0][0x2d0], -R4.reuse ;  /* 0x0000b400b1087a23 */ /* 0x100fe40000010804 */
[--C-:B------:R-:W-:Y:S01]  /*18470*/  FFMA.FTZ R177, R180, c[0x0][0x2d0], -R4.reuse ;  /* 0x0000b400b4b17a23 */ /* 0x100fe20000010804 */
[----:B------:R-:W-:Y:S01]  /*18480*/  FMNMX.FTZ R0, R182, R0, !PT ;  /* 0x00000000b6007209 */ /* 0x000fe20007810000 */
[----:B------:R-:W2:Y:S01]  /*18490*/  MUFU.EX2 R216, R10 ;  /* 0x0000000a00d87308 */ /* 0x000ea20000000800 */
[--C-:B------:R-:W-:Y:S02]  /*184a0*/  FFMA.FTZ R178, R178, c[0x0][0x2d0], -R4.reuse ;  /* 0x0000b400b2b27a23 */ /* 0x100fe40000010804 */
[----:B------:R-:W-:Y:S01]  /*184b0*/  FMNMX.FTZ R0, R181, R0, !PT ;  /* 0x00000000b5007209 */ /* 0x000fe20007810000 */
[--C-:B------:R-:W-:Y:S02]  /*184c0*/  FFMA.FTZ R180, R16, c[0x0][0x2d0], -R4.reuse ;  /* 0x0000b40010b47a23 */ /* 0x100fe40000010804 */
[--C-:B------:R-:W-:Y:S01]  /*184d0*/  FFMA.FTZ R189, R9, c[0x0][0x2d0], -R4.reuse ;  /* 0x0000b40009bd7a23 */ /* 0x100fe20000010804 */
[----:B------:R-:W-:Y:S03]  /*184e0*/  FMNMX.FTZ R0, R183, R0, !PT ;  /* 0x00000000b7007209 */ /* 0x000fe60007810000 */
[----:B------:R-:W-:Y:S01]  /*184f0*/  MUFU.EX2 R227, R8 ;  /* 0x0000000800e37308 */ /* 0x000fe20000000800 */
[----:B------:R-:W-:Y:S01]  /*18500*/  FMNMX.FTZ R0, R184, R0, !PT ;  /* 0x00000000b8007209 */ /* 0x000fe20007810000 */
[----:B-1----:R-:W-:Y:S03]  /*18510*/  LDSM.16.MT88.4 R12, [R192] ;  /* 0x00000000c00c783b */ /* 0x002fe60000004200 */
[----:B------:R-:W-:Y:S04]  /*18520*/  FMNMX.FTZ R0, R187, R0, !PT ;  /* 0x00000000bb007209 */ /* 0x000fe80007810000 */
[----:B------:R-:W-:Y:S01]  /*18530*/  FMNMX.FTZ R0, R186, R0, !PT ;  /* 0x00000000ba007209 */ /* 0x000fe20007810000 */
[----:B------:R-:W-:Y:S03]  /*18540*/  MUFU.EX2 R219, R178 ;  /* 0x000000b200db7308 */ /* 0x000fe60000000800 */
[----:B------:R-:W-:Y:S02]  /*18550*/  FMNMX.FTZ R0, R185, R0, !PT ;  /* 0x00000000b9007209 */ /* 0x000fe40007810000 */
[----:B--2---:R-:W-:Y:S02]  /*18560*/  F2FP.PACK_AB R172, R216, R214 ;  /* 0x000000d6d8ac723e */ /* 0x004fe400000000ff */
[----:B------:R-:W-:Y:S03]  /*18570*/  FMNMX.FTZ R0, R133, R0, !PT ;  /* 0x0000000085007209 */ /* 0x000fe60007810000 */
[----:B------:R-:W-:Y:S02]  /*18580*/  MUFU.EX2 R180, R180 ;  /* 0x000000b400b47308 */ /* 0x000fe40000000800 */
[----:B------:R-:W1:Y:S02]  /*18590*/  SHFL.BFLY PT, R2, R0, 0x2, 0x1f ;  /* 0x0c401f0000027f89 */ /* 0x000e6400000e0000 */
[----:B-1----:R-:W-:Y:S06]  /*185a0*/  FMNMX.FTZ R0, R0, R2, !PT ;  /* 0x0000000200007209 */ /* 0x002fec0007810000 */
[----:B------:R-:W1:Y:S02]  /*185b0*/  SHFL.BFLY PT, R2, R0, 0x1, 0x1f ;  /* 0x0c201f0000027f89 */ /* 0x000e6400000e0000 */
[----:B-1----:R-:W-:Y:S04]  /*185c0*/  FMNMX.FTZ R132, R0, R2, !PT ;  /* 0x0000000200847209 */ /* 0x002fe80007810000 */
[C---:B------:R-:W-:Y:S01]  /*185d0*/  FSETP.NEU.FTZ.AND P0, PT, R132.reuse, -INF , PT ;  /* 0xff8000008400780b */ /* 0x040fe20003f1d000 */
[C---:B------:R-:W-:Y:S03]  /*185e0*/  FMUL.FTZ R0, R132.reuse, c[0x0][0x2d0] ;  /* 0x0000b40084007a20 */ /* 0x040fe60000410000 */
[----:B------:R-:W-:Y:S02]  /*185f0*/  FSEL R2, R132, RZ, P0 ;  /* 0x000000ff84027208 */ /* 0x000fe40000000000 */
[----:B------:R-:W-:Y:S01]  /*18600*/  FSEL R176, R0, RZ, P0 ;  /* 0x000000ff00b07208 */ /* 0x000fe20000000000 */
[----:B------:R-:W-:Y:S01]  /*18610*/  FFMA.FTZ R0, R174, c[0x0][0x2d0], -R4 ;  /* 0x0000b400ae007a23 */ /* 0x000fe20000010804 */
[----:B------:R-:W-:Y:S03]  /*18620*/  ISETP.GT.AND P0, PT, R215, R242, PT ;  /* 0x000000f2d700720c */ /* 0x000fe60003f04270 */
[----:B------:R1:W2:Y:S01]  /*18630*/  MUFU.EX2 R226, R0 ;  /* 0x0000000000e27308 */ /* 0x0002a20000000800 */
[----:B------:R-:W-:Y:S09]  /*18640*/  FFMA.FTZ R5, R5, c[0x0][0x2d0], -R176 ;  /* 0x0000b40005057a23 */ /* 0x000ff200000108b0 */
[----:B------:R-:W-:Y:S01]  /*18650*/  MUFU.EX2 R223, R5 ;  /* 0x0000000500df7308 */ /* 0x000fe20000000800 */
[----:B-1----:R-:W-:Y:S01]  /*18660*/  FADD.FTZ R0, -R3, R135 ;  /* 0x0000008703007221 */ /* 0x002fe20000010100 */
[----:B--2---:R-:W-:Y:S01]  /*18670*/  F2FP.PACK_AB R174, R226, R227 ;  /* 0x000000e3e2ae723e */ /* 0x004fe200000000ff */
[----:B------:R-:W-:Y:S02]  /*18680*/  FFMA.FTZ R135, R17, c[0x0][0x2d0], -R4 ;  /* 0x0000b40011877a23 */ /* 0x000fe40000010804 */
[----:B------:R-:W-:Y:S05]  /*18690*/  FMUL.FTZ R0, R0, c[0x0][0x2d0] ;  /* 0x0000b40000007a20 */ /* 0x000fea0000410000 */
[----:B------:R1:W-:Y:S10]  /*186a0*/  MUFU.EX2 R221, R135 ;  /* 0x0000008700dd7308 */ /* 0x0003f40000000800 */
[----:B------:R2:W3:Y:S01]  /*186b0*/  MUFU.EX2 R3, R0 ;  /* 0x0000000000037308 */ /* 0x0004e20000000800 */
[--C-:B-1----:R-:W-:Y:S02]  /*186c0*/  FFMA.FTZ R135, R186, c[0x0][0x2d0], -R176.reuse ;  /* 0x0000b400ba877a23 */ /* 0x102fe400000108b0 */
[--C-:B--2---:R-:W-:Y:S02]  /*186d0*/  FFMA.FTZ R0, R6, c[0x0][0x2d0], -R176.reuse ;  /* 0x0000b40006007a23 */ /* 0x104fe400000108b0 */
[C---:B---3--:R-:W-:Y:S05]  /*186e0*/  FMUL.FTZ R5, R3.reuse, R141 ;  /* 0x0000008d03057220 */ /* 0x048fea0000410000 */
        /* <DEDUP_REMOVED lines=13> */
[----:B-1----:R-:W-:Y:S02]  /*187c0*/  FFMA.FTZ R0, R7, c[0x0][0x2d0], -R176 ;  /* 0x0000b40007007a23 */ /* 0x002fe400000108b0 */
        /* <DEDUP_REMOVED lines=15> */
[----:B------:R-:W-:Y:S02]  /*188c0*/  FADD.FTZ R0, -R2, R138 ;  /* 0x0000008a02007221 */ /* 0x000fe40000010100 */
[----:B------:R-:W-:Y:S02]  /*188d0*/  FFMA.FTZ R2, R11, c[0x0][0x2d0], -R176 ;  /* 0x0000b4000b027a23 */ /* 0x000fe400000108b0 */
[----:B------:R-:W-:Y:S02]  /*188e0*/  FMUL.FTZ R0, R0, c[0x0][0x2d0] ;  /* 0x0000b40000007a20 */ /* 0x000fe40000410000 */
[----:B------:R-:W1:Y:S01]  /*188f0*/  MUFU.EX2 R224, R2 ;  /* 0x0000000200e07308 */ /* 0x000e620000000800 */
[----:B------:R-:W-:Y:S02]  /*18900*/  FFMA.FTZ R138, R175, c[0x0][0x2d0], -R4 ;  /* 0x0000b400af8a7a23 */ /* 0x000fe40000010804 */
        /* <DEDUP_REMOVED lines=12> */
[C---:B------:R-:W-:Y:S01]  /*189d0*/  FMUL.FTZ R84, R3.reuse, R84 ;  /* 0x0000005403547220 */ /* 0x040fe20000410000 */
        /* <DEDUP_REMOVED lines=9> */
[----:B------:R-:W1:Y:S01]  /*18a70*/  LDSM.16.MT88.4 R140, [R195] ;  /* 0x00000000c38c783b */ /* 0x000e620000004200 */
[C---:B------:R-:W-:Y:S02]  /*18a80*/  FMUL.FTZ R10, R0.reuse, R146 ;  /* 0x00000092000a7220 */ /* 0x040fe40000410000 */
[C---:B------:R-:W-:Y:S02]  /*18a90*/  FMUL.FTZ R11, R0.reuse, R147 ;  /* 0x00000093000b7220 */ /* 0x040fe40000410000 */
[C---:B------:R-:W-:Y:S03]  /*18aa0*/  HMMA.16816.F32 R4, R172.reuse, R12, R4 ;  /* 0x0000000cac04723c */ /* 0x040fe60000001804 */
[----:B------:R-:W-:Y:S02]  /*18ab0*/  LDSM.16.MT88.4 R144, [R192+0x800] ;  /* 0x00080000c090783b */ /* 0x000fe40000004200 */
        /* <DEDUP_REMOVED lines=9> */
[----:B------:R-:W-:Y:S01]  /*18b50*/  LDSM.16.MT88.4 R160, [R195+0x1000] ;  /* 0x00100000c3a0783b */ /* 0x000fe20000004200 */
[C---:B------:R-:W-:Y:S03]  /*18b60*/  HMMA.16816.F32 R12, R172.reuse, R20, R12 ;  /* 0x00000014ac0c723c */ /* 0x040fe6000000180c */
[--C-:B------:R-:W-:Y:S02]  /*18b70*/  FFMA.FTZ R148, R185, c[0x0][0x2d0], -R176.reuse ;  /* 0x0000b400b9947a23 */ /* 0x100fe400000108b0 */
[C---:B------:R-:W-:Y:S02]  /*18b80*/  FMUL.FTZ R30, R0.reuse, R30 ;  /* 0x0000001e001e7220 */ /* 0x040fe40000410000 */
[C---:B------:R-:W-:Y:S01]  /*18b90*/  FMUL.FTZ R20, R3.reuse, R156 ;  /* 0x0000009c03147220 */ /* 0x040fe20000410000 */
[C---:B------:R-:W-:Y:S01]  /*18ba0*/  HMMA.16816.F32 R16, R172.reuse, R22, R16 ;  /* 0x00000016ac10723c */ /* 0x040fe20000001810 */
[----:B------:R-:W2:Y:S03]  /*18bb0*/  MUFU.EX2 R156, R177 ;  /* 0x000000b1009c7308 */ /* 0x000ea60000000800 */
[C---:B------:R-:W-:Y:S02]  /*18bc0*/  FMUL.FTZ R21, R3.reuse, R157 ;  /* 0x0000009d03157220 */ /* 0x040fe40000410000 */
[C---:B------:R-:W-:Y:S02]  /*18bd0*/  FMUL.FTZ R31, R0.reuse, R31 ;  /* 0x0000001f001f7220 */ /* 0x040fe40000410000 */
[C---:B------:R-:W-:Y:S04]  /*18be0*/  FMUL.FTZ R22, R0.reuse, R158 ;  /* 0x0000009e00167220 */ /* 0x040fe80000410000 */
        /* <DEDUP_REMOVED lines=75> */
[C---:B------:R-:W-:Y:S01]  /*190a0*/  FMUL.FTZ R124, R3.reuse, R124 ;  /* 0x0000007c037c7220 */ /* 0x040fe20000410000 */
[C---:B-1----:R-:W-:Y:S01]  /*190b0*/  HMMA.16816.F32 R44, R172.reuse, R140, R44 ;  /* 0x0000008cac2c723c */ /* 0x042fe2000000182c */
[----:B------:R1:W3:Y:S02]  /*190c0*/  MUFU.EX2 R218, R2 ;  /* 0x0000000200da7308 */ /* 0x0002e40000000800 */
[C---:B------:R-:W-:Y:S02]  /*190d0*/  FMUL.FTZ R125, R3.reuse, R125 ;  /* 0x0000007d037d7220 */ /* 0x040fe40000410000 */
[C---:B------:R-:W-:Y:S02]  /*190e0*/  FMUL.FTZ R128, R3.reuse, R128 ;  /* 0x0000008003807220 */ /* 0x040fe40000410000 */
[C---:B------:R-:W-:Y:S01]  /*190f0*/  FMUL.FTZ R129, R3.reuse, R129 ;  /* 0x0000008103817220 */ /* 0x040fe20000410000 */
[C---:B------:R-:W-:Y:S01]  /*19100*/  HMMA.16816.F32 R48, R172.reuse, R142, R48 ;  /* 0x0000008eac30723c */ /* 0x040fe20000001830 */
[----:B------:R-:W4:Y:S02]  /*19110*/  LDSM.16.MT88.4 R140, [R195+0x1800] ;  /* 0x00180000c38c783b */ /* 0x000f240000004200 */
[----:B------:R-:W-:Y:S01]  /*19120*/  MUFU.EX2 R182, R190 ;  /* 0x000000be00b67308 */ /* 0x000fe20000000800 */
[----:B------:R-:W-:Y:S01]  /*19130*/  FFMA.FTZ R3, R3, R222, R214 ;  /* 0x000000de03037223 */ /* 0x000fe200000100d6 */
[----:B------:R-:W-:Y:S03]  /*19140*/  IADD3 R214, R215, -0x1, RZ ;  /* 0xffffffffd7d67810 */ /* 0x000fe60007ffe0ff */
[----:B------:R-:W-:Y:S01]  /*19150*/  FADD.FTZ R152, R216, R3 ;  /* 0x00000003d8987221 */ /* 0x000fe20000010000 */
[----:B------:R-:W-:Y:S03]  /*19160*/  MOV R215, R214 ;  /* 0x000000d600d77202 */ /* 0x000fe60000000f00 */
[--C-:B-1----:R-:W-:Y:S02]  /*19170*/  FFMA.FTZ R2, R181, c[0x0][0x2d0], -R176.reuse ;  /* 0x0000b400b5027a23 */ /* 0x102fe400000108b0 */
[----:B------:R-:W-:Y:S10]  /*19180*/  MUFU.EX2 R181, R191 ;  /* 0x000000bf00b57308 */ /* 0x000ff40000000800 */
[----:B------:R1:W5:Y:S01]  /*19190*/  MUFU.EX2 R179, R2 ;  /* 0x0000000200b37308 */ /* 0x0003620000000800 */
[C---:B----4-:R-:W-:Y:S08]  /*191a0*/  HMMA.16816.F32 R52, R172.reuse, R140, R52 ;  /* 0x0000008cac34723c */ /* 0x050ff00000001834 */
[C---:B------:R-:W-:Y:S01]  /*191b0*/  HMMA.16816.F32 R56, R172.reuse, R142, R56 ;  /* 0x0000008eac38723c */ /* 0x040fe20000001838 */
[----:B------:R-:W4:Y:S03]  /*191c0*/  LDSM.16.MT88.4 R140, [R194+0x1800] ;  /* 0x00180000c28c783b */ /* 0x000f260000004200 */
[--C-:B-1----:R-:W-:Y:S02]  /*191d0*/  FFMA.FTZ R2, R183, c[0x0][0x2d0], -R176.reuse ;  /* 0x0000b400b7027a23 */ /* 0x102fe400000108b0 */
[----:B------:R-:W-:Y:S10]  /*191e0*/  MUFU.EX2 R183, R189 ;  /* 0x000000bd00b77308 */ /* 0x000ff40000000800 */
[----:B------:R1:W1:Y:S02]  /*191f0*/  MUFU.EX2 R177, R2 ;  /* 0x0000000200b17308 */ /* 0x0002640000000800 */
[--C-:B-1----:R-:W-:Y:S01]  /*19200*/  FFMA.FTZ R2, R184, c[0x0][0x2d0], -R176.reuse ;  /* 0x0000b400b8027a23 */ /* 0x102fe200000108b0 */
[C---:B----4-:R-:W-:Y:S07]  /*19210*/  HMMA.16816.F32 R60, R172.reuse, R140, R60 ;  /* 0x0000008cac3c723c */ /* 0x050fee000000183c */
[----:B------:R1:W4:Y:S01]  /*19220*/  MUFU.EX2 R178, R2 ;  /* 0x0000000200b27308 */ /* 0x0003220000000800 */
[C---:B------:R-:W-:Y:S01]  /*19230*/  HMMA.16816.F32 R64, R172.reuse, R142, R64 ;  /* 0x0000008eac40723c */ /* 0x040fe20000001840 */
[----:B------:R-:W2:Y:S03]  /*19240*/  LDSM.16.MT88.4 R140, [R192+0x3000] ;  /* 0x00300000c08c783b */ /* 0x000ea60000004200 */
[--C-:B-1----:R-:W-:Y:S02]  /*19250*/  FFMA.FTZ R2, R187, c[0x0][0x2d0], -R176.reuse ;  /* 0x0000b400bb027a23 */ /* 0x102fe400000108b0 */
[----:B------:R-:W-:Y:S03]  /*19260*/  FFMA.FTZ R176, R133, c[0x0][0x2d0], -R176 ;  /* 0x0000b40085b07a23 */ /* 0x000fe600000108b0 */
[----:B------:R1:W-:Y:S10]  /*19270*/  MUFU.EX2 R133, R148 ;  /* 0x0000009400857308 */ /* 0x0003f40000000800 */
[----:B------:R3:W3:Y:S01]  /*19280*/  MUFU.EX2 R3, R2 ;  /* 0x0000000200037308 */ /* 0x0006e20000000800 */
[C---:B--2---:R-:W-:Y:S09]  /*19290*/  HMMA.16816.F32 R68, R172.reuse, R140, R68 ;  /* 0x0000008cac44723c */ /* 0x044ff20000001844 */
[----:B------:R-:W2:Y:S01]  /*192a0*/  MUFU.EX2 R135, R176 ;  /* 0x000000b000877308 */ /* 0x000ea20000000800 */
[----:B-1----:R-:W-:Y:S01]  /*192b0*/  LDSM.16.MT88.4 R148, [R192+0x1000] ;  /* 0x00100000c094783b */ /* 0x002fe20000004200 */
[C---:B------:R-:W-:Y:S07]  /*192c0*/  HMMA.16816.F32 R72, R172.reuse, R142, R72 ;  /* 0x0000008eac48723c */ /* 0x040fee0000001848 */
[----:B------:R-:W1:Y:S01]  /*192d0*/  LDSM.16.MT88.4 R140, [R193+0x3000] ;  /* 0x00300000c18c783b */ /* 0x000e620000004200 */
[----:B---3--:R-:W-:Y:S04]  /*192e0*/  FFMA.FTZ R2, R0, R228, R188 ;  /* 0x000000e400027223 */ /* 0x008fe800000100bc */
[----:B------:R-:W-:Y:S03]  /*192f0*/  FADD.FTZ R0, R227, R152 ;  /* 0x00000098e3007221 */ /* 0x000fe60000010000 */
[----:B------:R-:W-:Y:S01]  /*19300*/  LDSM.16.MT88.4 R152, [R193+0x1000] ;  /* 0x00100000c198783b */ /* 0x000fe20000004200 */
[----:B------:R-:W-:Y:S02]  /*19310*/  FADD.FTZ R2, R225, R2 ;  /* 0x00000002e1027221 */ /* 0x000fe40000010000 */
[----:B------:R-:W-:Y:S02]  /*19320*/  FADD.FTZ R0, R226, R0 ;  /* 0x00000000e2007221 */ /* 0x000fe40000010000 */
[----:B------:R-:W-:Y:S02]  /*19330*/  FADD.FTZ R2, R223, R2 ;  /* 0x00000002df027221 */ /* 0x000fe40000010000 */
[----:B------:R-:W-:Y:S02]  /*19340*/  FADD.FTZ R0, R156, R0 ;  /* 0x000000009c007221 */ /* 0x000fe40000010000 */
[----:B------:R-:W-:Y:S02]  /*19350*/  FADD.FTZ R2, R224, R2 ;  /* 0x00000002e0027221 */ /* 0x000fe40000010000 */
[----:B------:R-:W-:Y:S02]  /*19360*/  FADD.FTZ R0, R219, R0 ;  /* 0x00000000db007221 */ /* 0x000fe40000010000 */
[----:B------:R-:W-:Y:S02]  /*19370*/  FADD.FTZ R2, R218, R2 ;  /* 0x00000002da027221 */ /* 0x000fe40000010000 */
[----:B------:R-:W-:Y:S02]  /*19380*/  FADD.FTZ R0, R220, R0 ;  /* 0x00000000dc007221 */ /* 0x000fe40000010000 */
[----:B-----5:R-:W-:Y:S02]  /*19390*/  FADD.FTZ R2, R179, R2 ;  /* 0x00000002b3027221 */ /* 0x020fe40000010000 */
[----:B------:R-:W-:Y:S02]  /*193a0*/  FADD.FTZ R0, R221, R0 ;  /* 0x00000000dd007221 */ /* 0x000fe40000010000 */
[----:B------:R-:W-:Y:S02]  /*193b0*/  FADD.FTZ R2, R177, R2 ;  /* 0x00000002b1027221 */ /* 0x000fe40000010000 */
[----:B------:R-:W-:Y:S02]  /*193c0*/  FADD.FTZ R0, R180, R0 ;  /* 0x00000000b4007221 */ /* 0x000fe40000010000 */
[C---:B----4-:R-:W-:Y:S01]  /*193d0*/  FADD.FTZ R2, R178.reuse, R2 ;  /* 0x00000002b2027221 */ /* 0x050fe20000010000 */
        /* <DEDUP_REMOVED lines=23> */
[----:B------:R-:W-:Y:S03]  /*19550*/  F2FP.PACK_AB R143, R178, R177 ;  /* 0x000000b1b28f723e */ /* 0x000fe600000000ff */
[----:B------:R-:W-:Y:S02]  /*19560*/  F2FP.PACK_AB R172, R181, R180 ;  /* 0x000000b4b5ac723e */ /* 0x000fe400000000ff */
[----:B------:R-:W-:Y:S02]  /*19570*/  F2FP.PACK_AB R174, R183, R182 ;  /* 0x000000b6b7ae723e */ /* 0x000fe400000000ff */
[C---:B------:R-:W-:Y:S05]  /*19580*/  HMMA.16816.F32 R4, R140.reuse, R144, R4 ;  /* 0x000000908c04723c */ /* 0x040fea0000001804 */
[C---:B------:R-:W-:Y:S01]  /*19590*/  F2FP.PACK_AB R173, R138.reuse, R3 ;  /* 0x000000038aad723e */ /* 0x040fe200000000ff */
[----:B------:R-:W-:Y:S01]  /*195a0*/  FADD.FTZ R3, R3, R2 ;  /* 0x0000000203037221 */ /* 0x000fe20000010000 */
[----:B--2---:R-:W-:Y:S01]  /*195b0*/  F2FP.PACK_AB R175, R135, R133 ;  /* 0x0000008587af723e */ /* 0x004fe200000000ff */
[C---:B------:R-:W-:Y:S01]  /*195c0*/  HMMA.16816.F32 R8, R140.reuse, R146, R8 ;  /* 0x000000928c08723c */ /* 0x040fe20000001808 */
[----:B------:R-:W1:Y:S03]  /*195d0*/  LDSM.16.MT88.4 R144, [R193+0x800] ;  /* 0x00080000c190783b */ /* 0x000e660000004200 */
[----:B------:R-:W-:Y:S02]  /*195e0*/  FADD.FTZ R2, R181, R0 ;  /* 0x00000000b5027221 */ /* 0x000fe40000010000 */
[----:B------:R-:W-:Y:S01]  /*195f0*/  FADD.FTZ R0, R138, R3 ;  /* 0x000000038a007221 */ /* 0x000fe20000010000 */
[----:B------:R-:W-:Y:S01]  /*19600*/  MOV R138, R132 ;  /* 0x00000084008a7202 */ /* 0x000fe20000000f00 */
[----:B------:R-:W-:Y:S04]  /*19610*/  FADD.FTZ R2, R182, R2 ;  /* 0x00000002b6027221 */ /* 0x000fe80000010000 */
[----:B------:R-:W-:Y:S02]  /*19620*/  FADD.FTZ R0, R133, R0 ;  /* 0x0000000085007221 */ /* 0x000fe40000010000 */
[----:B------:R-:W-:Y:S02]  /*19630*/  FADD.FTZ R222, R183, R2 ;  /* 0x00000002b7de7221 */ /* 0x000fe40000010000 */
[----:B------:R-:W-:Y:S01]  /*19640*/  FADD.FTZ R228, R135, R0 ;  /* 0x0000000087e47221 */ /* 0x000fe20000010000 */
        /* <DEDUP_REMOVED lines=44> */
[----:B------:R-:W-:Y:S08]  /*19910*/  HMMA.16816.F32 R128, R140, R146, R128 ;  /* 0x000000928c80723c */ /* 0x000ff00000001880 */
        /* <DEDUP_REMOVED lines=46> */
.L_x_4568:
        /* <DEDUP_REMOVED lines=21> */
.L_x_4584:
[----:B------:R-:W-:-:S04]  /*19d50*/  MOV R3, c[0x0][0x32c] ;  /* 0x0000cb0000037a02 */ /* 0x000fc80000000f00 */
[----:B------:R-:W-:-:S13]  /*19d60*/  ISETP.NE.AND P0, PT, R3, 0x1, PT ;  /* 0x000000010300780c */ /* 0x000fda0003f05270 */
[----:B------:R-:W-:-:S05]  /*19d70*/  @P0 IMAD.HI.U32 R3, R0, c[0x0][0x330], RZ ;  /* 0x0000cc0000030a27 */ /* 0x000fca00078e00ff */
[----:B------:R-:W-:Y:S02]  /*19d80*/  @P0 SHF.R.U32.HI R0, RZ, c[0x0][0x334], R3 ;  /* 0x0000cd00ff000a19 */ /* 0x000fe40000011603 */
.L_x_4585:
[----:B------:R-:W-:Y:S05]  /*19d90*/  BSYNC B0 ;  /* 0x0000000000007941 */ /* 0x000fea0003800000 */
.L_x_4583:
[----:B------:R-:W-:-:S05]  /*19da0*/  IMAD R0, R0, c[0x0][0x32c], RZ ;  /* 0x0000cb0000007a24 */ /* 0x000fca00078e02ff */
[----:B------:R-:W-:-:S04]  /*19db0*/  IMNMX R2, R2, R0, !PT ;  /* 0x0000000002027217 */ /* 0x000fc80007800200 */
.L_x_4582:
[----:B------:R-:W-:-:S05]  /*19dc0*/  IADD3 R2, R2, 0x2f, RZ ;  /* 0x0000002f02027810 */ /* 0x000fca0007ffe0ff */
[----:B------:R-:W-:-:S05]  /*19dd0*/  IMAD.HI R2, R2, 0x2aaaaaab, RZ ;  /* 0x2aaaaaab02027827 */ /* 0x000fca00078e02ff */
[----:B------:R-:W-:-:S04]  /*19de0*/  SHF.R.U32.HI R0, RZ, 0x1f, R2 ;  /* 0x0000001fff007819 */ /* 0x000fc80000011602 */
[----:B------:R-:W-:-:S04]  /*19df0*/  LEA.HI.SX32 R0, R2, R0, 0x1d ;  /* 0x0000000002007211 */ /* 0x000fc800078feaff */
[----:B------:R-:W-:-:S04]  /*19e00*/  IMNMX R226, R232, R0, !PT ;  /* 0x00000000e8e27217 */ /* 0x000fc80007800200 */
[----:B------:R-:W-:-:S13]  /*19e10*/  ISETP.GE.AND P0, PT, R214, R226, PT ;  /* 0x000000e2d600720c */ /* 0x000fda0003f06270 */
[----:B------:R-:W-:Y:S05]  /*19e20*/  @!P0 BRA `(.L_x_4586) ;  /* 0x000028a000008947 */ /* 0x000fea0003800000 */
.L_x_4591:
[----:B------:R-:W-:Y:S04]  /*19e30*/  DEPBAR.LE SB0, 0x0 ;  /* 0x000080000000791a */ /* 0x000fe80000000000 */
[----:B------:R-:W-:Y:S01]  /*19e40*/  WARPSYNC 0xffffffff ;  /* 0xffffffff00007948 */ /* 0x000fe20003800000 */
[----:B------:R-:W-:Y:S01]  /*19e50*/  BAR.SYNC.DEFER_BLOCKING 0x0 ;  /* 0x0000000000007b1d */ /* 0x000fe20000010000 */
[----:B------:R-:W-:Y:S01]  /*19e60*/  ISETP.GT.AND P0, PT, R232, R214, PT ;  /* 0x000000d6e800720c */ /* 0x000fe20003f04270 */
[----:B------:R-:W-:Y:S01]  /*19e70*/  IMAD.MOV.U32 R133, RZ, RZ, R134 ;  /* 0x000000ffff857224 */ /* 0x000fe200078e0086 */
[C---:B------:R-:W-:Y:S01]  /*19e80*/  LOP3.LUT P6, RZ, R212.reuse, 0x400, RZ, 0xc0, !PT ;  /* 0x00000400d4ff7812 */ /* 0x040fe200078cc0ff */
[----:B------:R-:W-:Y:S01]  /*19e90*/  IMAD.MOV.U32 R225, RZ, RZ, R214 ;  /* 0x000000ffffe17224 */ /* 0x000fe200078e00d6 */
        /* <DEDUP_REMOVED lines=15> */
[----:B------:R-:W-:Y:S04]  /*19f90*/  IMAD.WIDE.U32 R2, R214, c[0x0][0x208], RZ ;  /* 0x00008200d6027a25 */ /* 0x000fe800078e00ff */
        /* <DEDUP_REMOVED lines=30> */
.L_x_4588:
[----:B------:R-:W-:Y:S05]  /*1a180*/  BSYNC B0 ;  /* 0x0000000000007941 */ /* 0x000fea0003800000 */
.L_x_4587:
        /* <DEDUP_REMOVED lines=166> */
[C---:B------:R-:W-:Y:S01]  /*1abf0*/  ISETP.GE.AND P0, PT, R135.reuse, 0x21, PT ;  /* 0x000000218700780c */ /* 0x040fe20003f06270 */
[----:B------:R-:W-:Y:S01]  /*1ac00*/  IMAD.WIDE.U32 R2, R2, 0x30, RZ ;  /* 0x0000003002027825 */ /* 0x000fe200078e00ff */
[----:B------:R-:W-:Y:S03]  /*1ac10*/  ISETP.GE.AND P1, PT, R135, 0x1, PT ;  /* 0x000000018700780c */ /* 0x000fe60003f26270 */
[----:B------:R-:W-:Y:S04]  /*1ac20*/  IMAD R0, R0, 0x30, RZ ;  /* 0x0000003000007824 */ /* 0x000fe800078e02ff */
[----:B------:R-:W-:Y:S04]  /*1ac30*/  IMAD.IADD R0, R3, 0x1, R0 ;  /* 0x0000000103007824 */ /* 0x000fe800078e0200 */
[----:B------:R-:W-:Y:S02]  /*1ac40*/  @P0 IMAD.MOV.U32 R138, RZ, RZ, c[0x0][0x1e0] ;  /* 0x00007800ff8a0624 */ /* 0x000fe400078e00ff */
[----:B------:R-:W-:Y:S03]  /*1ac50*/  @P0 IMAD.MOV.U32 R135, RZ, RZ, c[0x0][0x1e4] ;  /* 0x00007900ff870624 */ /* 0x000fe600078e00ff */
[C---:B------:R-:W-:Y:S04]  /*1ac60*/  @P0 LEA R3, P2, R138.reuse, R2, 0x5 ;  /* 0x000000028a030211 */ /* 0x040fe800078428ff */
[----:B------:R-:W-:Y:S02]  /*1ac70*/  @P0 LEA.HI.X R138, R138, R0, R135, 0x5, P2 ;  /* 0x000000008a8a0211 */ /* 0x000fe400010f2c87 */
[----:B------:R-:W-:Y:S05]  /*1ac80*/  @P1 IADD3 R135, P2, R234, R2, RZ ;  /* 0x00000002ea871210 */ /* 0x000fea0007f5e0ff */
[--C-:B------:R-:W-:Y:S01]  /*1ac90*/  @P1 IMAD.X R173, R0, 0x1, R233.reuse, P2 ;  /* 0x0000000100ad1824 */ /* 0x100fe200010e06e9 */
        /* <DEDUP_REMOVED lines=17> */
.L_x_4590:
[----:B------:R-:W-:Y:S05]  /*1adb0*/  BSYNC B0 ;  /* 0x0000000000007941 */ /* 0x000fea0003800000 */
.L_x_4589:
        /* <DEDUP_REMOVED lines=26> */
[----:B------:R-:W-:Y:S01]  /*1af60*/  ISETP.GT.AND P0, PT, R225, R226, PT ;  /* 0x000000e2e100720c */ /* 0x000fe20003f04270 */
[----:B------:R-:W-:Y:S01]  /*1af70*/  SHFL.BFLY PT, R134, R3, 0x2, 0x1f ;  /* 0x0c401f0003867f89 */ /* 0x000fe200000e0000 */
[----:B------:R-:W-:Y:S07]  /*1af80*/  IADD3 R214, R214, -0x1, RZ ;  /* 0xffffffffd6d67810 */ /* 0x000fee0007ffe0ff */
        /* <DEDUP_REMOVED lines=21> */
[--C-:B------:R-:W-:Y:S05]  /*1b0e0*/  FFMA.FTZ R187, R24, c[0x0][0x2d0], -R133.reuse ;  /* 0x0000b40018bb7a23 */ /* 0x100fea0000010885 */
[----:B------:R-:W-:Y:S01]  /*1b0f0*/  MUFU.EX2 R191, R5 ;  /* 0x0000000500bf7308 */ /* 0x000fe20000000800 */
[----:B-1----:R-:W-:Y:S04]  /*1b100*/  FADD.FTZ R0, -R3, R132 ;  /* 0x0000008403007221 */ /* 0x002fe80000010100 */
[----:B------:R-:W-:Y:S05]  /*1b110*/  FMUL.FTZ R0, R0, c[0x0][0x2d0] ;  /* 0x0000b40000007a20 */ /* 0x000fea0000410000 */
[----:B------:R-:W1:Y:S01]  /*1b120*/  MUFU.EX2 R2, R2 ;  /* 0x0000000200027308 */ /* 0x000e620000000800 */
[--C-:B--2---:R-:W-:Y:S02]  /*1b130*/  FFMA.FTZ R4, R9, c[0x0][0x2d0], -R133.reuse ;  /* 0x0000b40009047a23 */ /* 0x104fe40000010885 */
[----:B------:R-:W-:Y:S07]  /*1b140*/  FFMA.FTZ R133, R25, c[0x0][0x2d0], -R133 ;  /* 0x0000b40019857a23 */ /* 0x000fee0000010885 */
[----:B------:R2:W-:Y:S10]  /*1b150*/  MUFU.EX2 R223, R4 ;  /* 0x0000000400df7308 */ /* 0x0005f40000000800 */
[----:B------:R-:W3:Y:S01]  /*1b160*/  MUFU.EX2 R0, R0 ;  /* 0x0000000000007308 */ /* 0x000ee20000000800 */
[C---:B-1----:R-:W-:Y:S02]  /*1b170*/  FMUL.FTZ R8, R2.reuse, R144 ;  /* 0x0000009002087220 */ /* 0x042fe40000410000 */
[C---:B------:R-:W-:Y:S02]  /*1b180*/  FMUL.FTZ R9, R2.reuse, R145 ;  /* 0x0000009102097220 */ /* 0x040fe40000410000 */
[C---:B------:R-:W-:Y:S02]  /*1b190*/  FMUL.FTZ R12, R2.reuse, R148 ;  /* 0x00000094020c7220 */ /* 0x040fe40000410000 */
[C---:B------:R-:W-:Y:S03]  /*1b1a0*/  FMUL.FTZ R13, R2.reuse, R149 ;  /* 0x00000095020d7220 */ /* 0x040fe60000410000 */
[----:B------:R-:W-:Y:S01]  /*1b1b0*/  MUFU.EX2 R218, R178 ;  /* 0x000000b200da7308 */ /* 0x000fe20000000800 */
[C---:B------:R-:W-:Y:S02]  /*1b1c0*/  FMUL.FTZ R16, R2.reuse, R152 ;  /* 0x0000009802107220 */ /* 0x040fe40000410000 */
[----:B--2---:R-:W-:Y:S02]  /*1b1d0*/  FMUL.FTZ R4, R3, c[0x0][0x2d0] ;  /* 0x0000b40003047a20 */ /* 0x004fe40000410000 */
[----:B------:R-:W-:Y:S02]  /*1b1e0*/  FMUL.FTZ R17, R2, R153 ;  /* 0x0000009902117220 */ /* 0x000fe40000410000 */
[--C-:B------:R-:W-:Y:S02]  /*1b1f0*/  FFMA.FTZ R6, R6, c[0x0][0x2d0], -R4.reuse ;  /* 0x0000b40006067a23 */ /* 0x100fe40000010804 */
[--C-:B------:R-:W-:Y:S01]  /*1b200*/  FFMA.FTZ R5, R11, c[0x0][0x2d0], -R4.reuse ;  /* 0x0000b4000b057a23 */ /* 0x100fe20000010804 */
[----:B------:R-:W-:Y:S01]  /*1b210*/  MUFU.EX2 R219, R176 ;  /* 0x000000b000db7308 */ /* 0x000fe20000000800 */
[--C-:B------:R-:W-:Y:S02]  /*1b220*/  FFMA.FTZ R7, R7, c[0x0][0x2d0], -R4.reuse ;  /* 0x0000b40007077a23 */ /* 0x100fe40000010804 */
[----:B---3--:R-:W-:Y:S02]  /*1b230*/  FMUL.FTZ R11, R0, R147 ;  /* 0x00000093000b7220 */ /* 0x008fe40000410000 */
        /* <DEDUP_REMOVED lines=9> */
[----:B------:R2:W3:Y:S01]  /*1b2d0*/  MUFU.EX2 R190, R7 ;  /* 0x0000000700be7308 */ /* 0x0004e20000000800 */
[C---:B------:R-:W-:Y:S02]  /*1b2e0*/  FMUL.FTZ R14, R0.reuse, R150 ;  /* 0x00000096000e7220 */ /* 0x040fe40000410000 */
[C---:B------:R-:W-:Y:S02]  /*1b2f0*/  FMUL.FTZ R15, R0.reuse, R151 ;  /* 0x00000097000f7220 */ /* 0x040fe40000410000 */
[C---:B------:R-:W-:Y:S01]  /*1b300*/  FMUL.FTZ R18, R0.reuse, R154 ;  /* 0x0000009a00127220 */ /* 0x040fe20000410000 */
[----:B------:R-:W-:Y:S01]  /*1b310*/  LDSM.16.MT88.4 R148, [R193+0x800] ;  /* 0x00080000c194783b */ /* 0x000fe20000004200 */
[----:B------:R-:W-:Y:S02]  /*1b320*/  FMUL.FTZ R19, R0, R155 ;  /* 0x0000009b00137220 */ /* 0x000fe40000410000 */
[C---:B------:R-:W-:Y:S01]  /*1b330*/  FMUL.FTZ R20, R2.reuse, R156 ;  /* 0x0000009c02147220 */ /* 0x040fe20000410000 */
[----:B------:R4:W-:Y:S01]  /*1b340*/  MUFU.EX2 R220, R5 ;  /* 0x0000000500dc7308 */ /* 0x0009e20000000800 */
[----:B------:R-:W-:Y:S02]  /*1b350*/  FMUL.FTZ R21, R2, R157 ;  /* 0x0000009d02157220 */ /* 0x000fe40000410000 */
[----:B------:R-:W-:Y:S01]  /*1b360*/  FMUL.FTZ R22, R0, R158 ;  /* 0x0000009e00167220 */ /* 0x000fe20000410000 */
[----:B------:R-:W-:Y:S01]  /*1b370*/  LDSM.16.MT88.4 R152, [R193+0x1000] ;  /* 0x00100000c198783b */ /* 0x000fe20000004200 */
[----:B-1----:R-:W-:Y:S02]  /*1b380*/  FFMA.FTZ R6, R10, c[0x0][0x2d0], -R4 ;  /* 0x0000b4000a067a23 */ /* 0x002fe40000010804 */
[----:B------:R-:W-:Y:S02]  /*1b390*/  FMUL.FTZ R10, R0, R146 ;  /* 0x00000092000a7220 */ /* 0x000fe40000410000 */
[----:B------:R-:W-:Y:S01]  /*1b3a0*/  FMUL.FTZ R4, R2, R140 ;  /* 0x0000008c02047220 */ /* 0x000fe20000410000 */
[----:B------:R-:W1:Y:S01]  /*1b3b0*/  MUFU.EX2 R221, R6 ;  /* 0x0000000600dd7308 */ /* 0x000e620000000800 */
[----:B------:R-:W-:Y:S01]  /*1b3c0*/  F2FP.PACK_AB R140, R191, R135 ;  /* 0x00000087bf8c723e */ /* 0x000fe200000000ff */
[----:B------:R-:W5:Y:S01]  /*1b3d0*/  LDSM.16.MT88.4 R144, [R193] ;  /* 0x00000000c190783b */ /* 0x000f620000004200 */
[C---:B------:R-:W-:Y:S02]  /*1b3e0*/  FMUL.FTZ R23, R0.reuse, R159 ;  /* 0x0000009f00177220 */ /* 0x040fe40000410000 */
[----:B--2---:R-:W-:Y:S02]  /*1b3f0*/  FMUL.FTZ R7, R0, R143 ;  /* 0x0000008f00077220 */ /* 0x004fe40000410000 */
[C---:B------:R-:W-:Y:S02]  /*1b400*/  FMUL.FTZ R24, R2.reuse, R160 ;  /* 0x000000a002187220 */ /* 0x040fe40000410000 */
[----:B------:R-:W-:Y:S01]  /*1b410*/  FMUL.FTZ R25, R2, R161 ;  /* 0x000000a102197220 */ /* 0x000fe20000410000 */
[----:B------:R-:W-:Y:S01]  /*1b420*/  MUFU.EX2 R157, R179 ;  /* 0x000000b3009d7308 */ /* 0x000fe20000000800 */
[C---:B------:R-:W-:Y:S02]  /*1b430*/  FMUL.FTZ R26, R0.reuse, R162 ;  /* 0x000000a2001a7220 */ /* 0x040fe40000410000 */
[----:B------:R-:W-:Y:S02]  /*1b440*/  FMUL.FTZ R27, R0, R163 ;  /* 0x000000a3001b7220 */ /* 0x000fe40000410000 */
[----:B----4-:R-:W-:Y:S01]  /*1b450*/  FMUL.FTZ R5, R2, R141 ;  /* 0x0000008d02057220 */ /* 0x010fe20000410000 */
[----:B---3--:R-:W-:Y:S01]  /*1b460*/  F2FP.PACK_AB R141, R190, R189 ;  /* 0x000000bdbe8d723e */ /* 0x008fe200000000ff */
[C---:B------:R-:W-:Y:S01]  /*1b470*/  FMUL.FTZ R28, R2.reuse, R28 ;  /* 0x0000001c021c7220 */ /* 0x040fe20000410000 */
[----:B------:R-:W-:Y:S01]  /*1b480*/  LDSM.16.MT88.4 R160, [R195+0x1000] ;  /* 0x00100000c3a0783b */ /* 0x000fe20000004200 */
[----:B------:R-:W-:Y:S01]  /*1b490*/  FMUL.FTZ R29, R2, R29 ;  /* 0x0000001d021d7220 */ /* 0x000fe20000410000 */
[----:B------:R-:W-:Y:S01]  /*1b4a0*/  MUFU.EX2 R156, R138 ;  /* 0x0000008a009c7308 */ /* 0x000fe20000000800 */
[C---:B------:R-:W-:Y:S02]  /*1b4b0*/  FMUL.FTZ R30, R0.reuse, R30 ;  /* 0x0000001e001e7220 */ /* 0x040fe40000410000 */
[----:B------:R-:W-:Y:S01]  /*1b4c0*/  FMUL.FTZ R31, R0, R31 ;  /* 0x0000001f001f7220 */ /* 0x000fe20000410000 */
[----:B-1----:R-:W-:Y:S01]  /*1b4d0*/  F2FP.PACK_AB R143, R220, R221 ;  /* 0x000000dddc8f723e */ /* 0x002fe200000000ff */
[----:B------:R-:W-:Y:S01]  /*1b4e0*/  FMUL.FTZ R6, R0, R142 ;  /* 0x0000008e00067220 */ /* 0x000fe20000410000 */
[----:B------:R-:W-:Y:S01]  /*1b4f0*/  F2FP.PACK_AB R142, R223, R224 ;  /* 0x000000e0df8e723e */ /* 0x000fe200000000ff */
[C---:B------:R-:W-:Y:S02]  /*1b500*/  FMUL.FTZ R32, R2.reuse, R32 ;  /* 0x0000002002207220 */ /* 0x040fe40000410000 */
[----:B------:R-:W-:Y:S01]  /*1b510*/  FMUL.FTZ R33, R2, R33 ;  /* 0x0000002102217220 */ /* 0x000fe20000410000 */
[----:B------:R-:W-:Y:S01]  /*1b520*/  MUFU.EX2 R216, R132 ;  /* 0x0000008400d87308 */ /* 0x000fe20000000800 */
[C---:B------:R-:W-:Y:S02]  /*1b530*/  FMUL.FTZ R34, R0.reuse, R34 ;  /* 0x0000002200227220 */ /* 0x040fe40000410000 */
[C---:B------:R-:W-:Y:S05]  /*1b540*/  HMMA.16816.F32 R4, R140.reuse, R172, R4 ;  /* 0x000000ac8c04723c */ /* 0x040fea0000001804 */
[----:B------:R-:W-:Y:S02]  /*1b550*/  FMUL.FTZ R35, R0, R35 ;  /* 0x0000002300237220 */ /* 0x000fe40000410000 */
[C---:B------:R-:W-:Y:S01]  /*1b560*/  FMUL.FTZ R36, R2.reuse, R36 ;  /* 0x0000002402247220 */ /* 0x040fe20000410000 */
[C---:B------:R-:W-:Y:S01]  /*1b570*/  HMMA.16816.F32 R8, R140.reuse, R174, R8 ;  /* 0x000000ae8c08723c */ /* 0x040fe20000001808 */
[----:B------:R-:W-:Y:S03]  /*1b580*/  MUFU.EX2 R215, R180 ;  /* 0x000000b400d77308 */ /* 0x000fe60000000800 */
[----:B------:R-:W-:Y:S02]  /*1b590*/  FMUL.FTZ R37, R2, R37 ;  /* 0x0000002502257220 */ /* 0x000fe40000410000 */
[C---:B------:R-:W-:Y:S02]  /*1b5a0*/  FMUL.FTZ R38, R0.reuse, R38 ;  /* 0x0000002600267220 */ /* 0x040fe40000410000 */
[C---:B-----5:R-:W-:Y:S03]  /*1b5b0*/  HMMA.16816.F32 R12, R140.reuse, R144, R12 ;  /* 0x000000908c0c723c */ /* 0x060fe6000000180c */
[----:B------:R-:W-:Y:S01]  /*1b5c0*/  MUFU.EX2 R180, R177 ;  /* 0x000000b100b47308 */ /* 0x000fe20000000800 */
[----:B------:R-:W-:Y:S02]  /*1b5d0*/  FMUL.FTZ R39, R0, R39 ;  /* 0x0000002700277220 */ /* 0x000fe40000410000 */
[C---:B------:R-:W-:Y:S02]  /*1b5e0*/  FMUL.FTZ R40, R2.reuse, R40 ;  /* 0x0000002802287220 */ /* 0x040fe40000410000 */
[C---:B------:R-:W-:Y:S01]  /*1b5f0*/  HMMA.16816.F32 R16, R140.reuse, R146, R16 ;  /* 0x000000928c10723c */ /* 0x040fe20000001810 */
[----:B------:R-:W1:Y:S03]  /*1b600*/  LDSM.16.MT88.4 R144, [R195] ;  /* 0x00000000c390783b */ /* 0x000e660000004200 */
[----:B------:R-:W-:Y:S01]  /*1b610*/  FMUL.FTZ R41, R2, R41 ;  /* 0x0000002902297220 */ /* 0x000fe20000410000 */
[----:B------:R-:W-:Y:S01]  /*1b620*/  MUFU.EX2 R181, R181 ;  /* 0x000000b500b57308 */ /* 0x000fe20000000800 */
        /* <DEDUP_REMOVED lines=16> */
[----:B------:R-:W2:Y:S01]  /*1b730*/  MUFU.EX2 R177, R182 ;  /* 0x000000b600b17308 */ /* 0x000ea20000000800 */
[C---:B------:R-:W-:Y:S02]  /*1b740*/  FMUL.FTZ R56, R2.reuse, R56 ;  /* 0x0000003802387220 */ /* 0x040fe40000410000 */
[----:B------:R-:W-:Y:S02]  /*1b750*/  FMUL.FTZ R57, R2, R57 ;  /* 0x0000003902397220 */ /* 0x000fe40000410000 */
[C---:B------:R-:W-:Y:S01]  /*1b760*/  FMUL.FTZ R58, R0.reuse, R58 ;  /* 0x0000003a003a7220 */ /* 0x040fe20000410000 */
[C---:B-1----:R-:W-:Y:S03]  /*1b770*/  HMMA.16816.F32 R20, R140.reuse, R144, R20 ;  /* 0x000000908c14723c */ /* 0x042fe60000001814 */
[----:B------:R-:W-:Y:S01]  /*1b780*/  FMUL.FTZ R59, R0, R59 ;  /* 0x0000003b003b7220 */ /* 0x000fe20000410000 */
[----:B------:R-:W-:Y:S01]  /*1b790*/  MUFU.EX2 R178, R187 ;  /* 0x000000bb00b27308 */ /* 0x000fe20000000800 */
[C---:B------:R-:W-:Y:S02]  /*1b7a0*/  FMUL.FTZ R60, R2.reuse, R60 ;  /* 0x0000003c023c7220 */ /* 0x040fe40000410000 */
[----:B------:R-:W-:Y:S01]  /*1b7b0*/  FMUL.FTZ R61, R2, R61 ;  /* 0x0000003d023d7220 */ /* 0x000fe20000410000 */
[C---:B------:R-:W-:Y:S01]  /*1b7c0*/  HMMA.16816.F32 R24, R140.reuse, R146, R24 ;  /* 0x000000928c18723c */ /* 0x040fe20000001818 */
[----:B------:R-:W1:Y:S03]  /*1b7d0*/  LDSM.16.MT88.4 R144, [R194] ;  /* 0x00000000c290783b */ /* 0x000e660000004200 */
[C---:B------:R-:W-:Y:S02]  /*1b7e0*/  FMUL.FTZ R62, R0.reuse, R62 ;  /* 0x0000003e003e7220 */ /* 0x040fe40000410000 */
[----:B------:R-:W-:Y:S01]  /*1b7f0*/  FMUL.FTZ R63, R0, R63 ;  /* 0x0000003f003f7220 */ /* 0x000fe20000410000 */
[----:B------:R-:W3:Y:S01]  /*1b800*/  MUFU.EX2 R179, R133 ;  /* 0x0000008500b37308 */ /* 0x000ee20000000800 */
[C---:B------:R-:W-:Y:S04]  /*1b810*/  FMUL.FTZ R64, R2.reuse, R64 ;  /* 0x0000004002407220 */ /* 0x040fe80000410000 */
[----:B------:R-:W-:Y:S01]  /*1b820*/  FMUL.FTZ R65, R2, R65 ;  /* 0x0000004102417220 */ /* 0x000fe20000410000 */
[----:B--2---:R-:W-:Y:S01]  /*1b830*/  F2FP.PACK_AB R173, R177, R138 ;  /* 0x0000008ab1ad723e */ /* 0x004fe200000000ff */
        /* <DEDUP_REMOVED lines=8> */
[----:B------:R-:W2:Y:S01]  /*1b8c0*/  MUFU.EX2 R133, R188 ;  /* 0x000000bc00857308 */ /* 0x000ea20000000800 */
[----:B------:R-:W-:Y:S02]  /*1b8d0*/  FMUL.FTZ R73, R2, R73 ;  /* 0x0000004902497220 */ /* 0x000fe40000410000 */
[C---:B------:R-:W-:Y:S01]  /*1b8e0*/  FMUL.FTZ R74, R0.reuse, R74 ;  /* 0x0000004a004a7220 */ /* 0x040fe20000410000 */
[----:B---3--:R-:W-:Y:S01]  /*1b8f0*/  F2FP.PACK_AB R174, R179, R178 ;  /* 0x000000b2b3ae723e */ /* 0x008fe200000000ff */
        /* <DEDUP_REMOVED lines=11> */
[----:B------:R-:W-:Y:S01]  /*1b9b0*/  FMUL.FTZ R83, R0, R83 ;  /* 0x0000005300537220 */ /* 0x000fe20000410000 */
[----:B--2---:R-:W-:Y:S01]  /*1b9c0*/  F2FP.PACK_AB R175, R133, R132 ;  /* 0x0000008485af723e */ /* 0x004fe200000000ff */
        /* <DEDUP_REMOVED lines=54> */
[----:B------:R-:W-:Y:S02]  /*1bd30*/  FFMA.FTZ R2, R2, R222, R135 ;  /* 0x000000de02027223 */ /* 0x000fe40000010087 */
[----:B------:R-:W2:Y:S01]  /*1bd40*/  MUFU.EX2 R135, R185 ;  /* 0x000000b900877308 */ /* 0x000ea20000000800 */
[----:B------:R-:W-:Y:S02]  /*1bd50*/  FFMA.FTZ R0, R0, R228, R189 ;  /* 0x000000e400007223 */ /* 0x000fe400000100bd */
        /* <DEDUP_REMOVED lines=8> */
[C---:B-1----:R-:W-:Y:S03]  /*1bde0*/  HMMA.16816.F32 R52, R140.reuse, R144, R52 ;  /* 0x000000908c34723c */ /* 0x042fe60000001834 */
[----:B------:R-:W-:Y:S01]  /*1bdf0*/  FADD.FTZ R2, R218, R2 ;  /* 0x00000002da027221 */ /* 0x000fe20000010000 */
[----:B--2---:R-:W-:Y:S01]  /*1be00*/  F2FP.PACK_AB R172, R176, R135 ;  /* 0x00000087b0ac723e */ /* 0x004fe200000000ff */
[----:B------:R-:W-:Y:S03]  /*1be10*/  FADD.FTZ R0, R216, R0 ;  /* 0x00000000d8007221 */ /* 0x000fe60000010000 */
[C---:B------:R-:W-:Y:S01]  /*1be20*/  HMMA.16816.F32 R56, R140.reuse, R146, R56 ;  /* 0x000000928c38723c */ /* 0x040fe20000001838 */
[----:B------:R-:W1:Y:S03]  /*1be30*/  LDSM.16.MT88.4 R144, [R194+0x1800] ;  /* 0x00180000c290783b */ /* 0x000e660000004200 */
        /* <DEDUP_REMOVED lines=137> */
.L_x_4586:
[----:B------:R-:W-:-:S13]  /*1c6d0*/  ISETP.GE.AND P0, PT, R214, R232, PT ;  /* 0x000000e8d600720c */ /* 0x000fda0003f06270 */
[----:B------:R-:W-:Y:S05]  /*1c6e0*/  @!P0 BRA `(.L_x_4592) ;  /* 0x000033c000008947 */ /* 0x000fea0003800000 */
[----:B------:R-:W-:Y:S02]  /*1c6f0*/  MOV R138, R132 ;  /* 0x00000084008a7202 */ /* 0x000fe40000000f00 */
[----:B------:R-:W-:Y:S02]  /*1c700*/  MOV R135, R134 ;  /* 0x0000008600877202 */ /* 0x000fe40000000f00 */
.L_x_4603:
[----:B------:R-:W-:Y:S04]  /*1c710*/  DEPBAR.LE SB0, 0x0 ;  /* 0x000080000000791a */ /* 0x000fe80000000000 */
[----:B------:R-:W-:Y:S01]  /*1c720*/  WARPSYNC 0xffffffff ;  /* 0xffffffff00007948 */ /* 0x000fe20003800000 */
[----:B------:R-:W-:Y:S01]  /*1c730*/  BAR.SYNC.DEFER_BLOCKING 0x0 ;  /* 0x0000000000007b1d */ /* 0x000fe20000010000 */
[----:B------:R-:W-:Y:S01]  /*1c740*/  SHF.R.S32.HI R0, RZ, 0x1f, R214 ;  /* 0x0000001fff007819 */ /* 0x000fe200000114d6 */
[----:B------:R-:W-:Y:S01]  /*1c750*/  IMAD.WIDE.U32 R2, R214, c[0x0][0x208], RZ ;  /* 0x00008200d6027a25 */ /* 0x000fe200078e00ff */
[C---:B------:R-:W-:Y:S02]  /*1c760*/  LOP3.LUT P6, RZ, R212.reuse, 0x400, RZ, 0xc0, !PT ;  /* 0x00000400d4ff7812 */ /* 0x040fe400078cc0ff */
[----:B------:R-:W-:Y:S01]  /*1c770*/  LOP3.LUT P5, RZ, R212, 0x200, RZ, 0xc0, !PT ;  /* 0x00000200d4ff7812 */ /* 0x000fe200078ac0ff */
[----:B------:R-:W-:Y:S01]  /*1c780*/  IMAD R0, R0, c[0x0][0x208], RZ ;  /* 0x0000820000007a24 */ /* 0x000fe200078e02ff */
[C---:B------:R-:W-:Y:S02]  /*1c790*/  LOP3.LUT P4, RZ, R212.reuse, 0x100, RZ, 0xc0, !PT ;  /* 0x00000100d4ff7812 */ /* 0x040fe4000788c0ff */
[----:B------:R-:W-:Y:S01]  /*1c7a0*/  LOP3.LUT P3, RZ, R212, 0x80, RZ, 0xc0, !PT ;  /* 0x00000080d4ff7812 */ /* 0x000fe2000786c0ff */
[----:B------:R-:W-:Y:S04]  /*1c7b0*/  IMAD R0, R214, c[0x0][0x20c], R0 ;  /* 0x00008300d6007a24 */ /* 0x000fe800078e0200 */
[----:B------:R-:W-:Y:S02]  /*1c7c0*/  IMAD.IADD R0, R3, 0x1, R0 ;  /* 0x0000000103007824 */ /* 0x000fe400078e0200 */
[----:B------:R-:W-:Y:S01]  /*1c7d0*/  IMAD.WIDE.U32 R2, R2, 0x30, RZ ;  /* 0x0000003002027825 */ /* 0x000fe200078e00ff */
[----:B------:R-:W-:Y:S01]  /*1c7e0*/  LDSM.16.M88.4 R24, [R196] ;  /* 0x00000000c418783b */ /* 0x000fe20000000200 */
[----:B------:R-:W-:Y:S03]  /*1c7f0*/  BSSY B0, `(.L_x_4593) ;  /* 0x00000e5000007945 */ /* 0x000fe60003800000 */
[----:B------:R-:W1:Y:S04]  /*1c800*/  LDSM.16.M88.4 R8, [R171] ;  /* 0x00000000ab08783b */ /* 0x000e680000000200 */
[----:B------:R-:W2:Y:S04]  /*1c810*/  LDSM.16.M88.4 R16, [R171+0x800] ;  /* 0x00080000ab10783b */ /* 0x000ea80000000200 */
[----:B------:R-:W3:Y:S04]  /*1c820*/  LDSM.16.M88.4 R172, [R171+0x1000] ;  /* 0x00100000abac783b */ /* 0x000ee80000000200 */
[----:B------:R-:W-:Y:S04]  /*1c830*/  LDSM.16.M88.4 R176, [R197] ;  /* 0x00000000c5b0783b */ /* 0x000fe80000000200 */
[----:B------:R-:W4:Y:S01]  /*1c840*/  S2R R132, SR_TID.X ;  /* 0x0000000000847919 */ /* 0x000f220000002100 */
[C---:B-1----:R-:W-:Y:S03]  /*1c850*/  HMMA.16816.F32 R4, R24.reuse, R8, RZ ;  /* 0x000000081804723c */ /* 0x042fe600000018ff */
[----:B----4-:R-:W-:Y:S01]  /*1c860*/  ISETP.GT.AND P1, PT, R132, 0x7f, PT ;  /* 0x0000007f8400780c */ /* 0x010fe20003f24270 */
[----:B------:R-:W-:Y:S04]  /*1c870*/  IMAD R132, R0, 0x30, RZ ;  /* 0x0000003000847824 */ /* 0x000fe800078e02ff */
[C---:B------:R-:W-:Y:S01]  /*1c880*/  HMMA.16816.F32 R8, R24.reuse, R10, RZ ;  /* 0x0000000a1808723c */ /* 0x040fe200000018ff */
[----:B------:R-:W-:Y:S07]  /*1c890*/  IMAD.IADD R132, R3, 0x1, R132 ;  /* 0x0000000103847824 */ /* 0x000fee00078e0284 */
[C---:B--2---:R-:W-:Y:S01]  /*1c8a0*/  HMMA.16816.F32 R12, R24.reuse, R16, RZ ;  /* 0x00000010180c723c */ /* 0x044fe200000018ff */
[----:B------:R-:W-:Y:S03]  /*1c8b0*/  @!P1 IMAD.MOV.U32 R0, RZ, RZ, c[0x0][0x208] ;  /* 0x00008200ff009624 */ /* 0x000fe600078e00ff */
[----:B------:R-:W-:Y:S02]  /*1c8c0*/  @!P1 IMAD.MOV.U32 R133, RZ, RZ, c[0x0][0x20c] ;  /* 0x00008300ff859624 */ /* 0x000fe400078e00ff */
[C---:B------:R-:W-:Y:S02]  /*1c8d0*/  @!P1 LEA R134, P0, R0.reuse, R2, 0x5 ;  /* 0x0000000200869211 */ /* 0x040fe400078028ff */
[C---:B------:R-:W-:Y:S04]  /*1c8e0*/  HMMA.16816.F32 R16, R24.reuse, R18, RZ ;  /* 0x000000121810723c */ /* 0x040fe800000018ff */
[----:B------:R-:W-:Y:S02]  /*1c8f0*/  @!P1 LEA.HI.X R133, R0, R132, R133, 0x5, P0 ;  /* 0x0000008400859211 */ /* 0x000fe400000f2c85 */
[----:B------:R-:W-:Y:S02]  /*1c900*/  IADD3 R3, P0, R236, R2, RZ ;  /* 0x00000002ec037210 */ /* 0x000fe40007f1e0ff */
[C---:B---3--:R-:W-:Y:S04]  /*1c910*/  HMMA.16816.F32 R20, R24.reuse, R172, RZ ;  /* 0x000000ac1814723c */ /* 0x048fe800000018ff */
[----:B------:R-:W-:Y:S01]  /*1c920*/  IMAD.X R0, R132, 0x1, R238, P0 ;  /* 0x0000000184007824 */ /* 0x000fe200000e06ee */
[C---:B------:R-:W-:Y:S03]  /*1c930*/  LEA R2, P0, R3.reuse, c[0x0][0x1f8], 0x1 ;  /* 0x00007e0003027a11 */ /* 0x040fe600078008ff */
[----:B------:R-:W-:Y:S01]  /*1c940*/  HMMA.16816.F32 R24, R24, R174, RZ ;  /* 0x000000ae1818723c */ /* 0x000fe200000018ff */
[----:B------:R-:W1:Y:S03]  /*1c950*/  LDSM.16.M88.4 R172, [R200] ;  /* 0x00000000c8ac783b */ /* 0x000e660000000200 */
[----:B------:R-:W-:Y:S02]  /*1c960*/  LEA.HI.X R3, R3, c[0x0][0x1fc], R0, 0x1, P0 ;  /* 0x00007f0003037a11 */ /* 0x000fe400000f0c00 */
[----:B------:R-:W-:Y:S06]  /*1c970*/  @!P1 IADD3 R0, P0, R134, R236, RZ ;  /* 0x000000ec86009210 */ /* 0x000fec0007f1e0ff */
[----:B------:R-:W-:Y:S01]  /*1c980*/  @!P1 IMAD.X R133, R133, 0x1, R238, P0 ;  /* 0x0000000185859824 */ /* 0x000fe200000e06ee */
[C---:B------:R-:W-:Y:S04]  /*1c990*/  @!P1 LEA R132, P0, R0.reuse, c[0x0][0x1f8], 0x1 ;  /* 0x00007e0000849a11 */ /* 0x040fe800078008ff */
[----:B------:R-:W-:Y:S02]  /*1c9a0*/  @!P1 LEA.HI.X R133, R0, c[0x0][0x1fc], R133, 0x1, P0 ;  /* 0x00007f0000859a11 */ /* 0x000fe400000f0c85 */
[----:B------:R-:W-:Y:S01]  /*1c9b0*/  ISETP.GT.AND P0, PT, R214, R232, PT ;  /* 0x000000e8d600720c */ /* 0x000fe20003f04270 */
[C---:B-1----:R-:W-:Y:S08]  /*1c9c0*/  HMMA.16816.F32 R4, R176.reuse, R172, R4 ;  /* 0x000000acb004723c */ /* 0x042ff00000001804 */
[C---:B------:R-:W-:Y:S01]  /*1c9d0*/  HMMA.16816.F32 R8, R176.reuse, R174, R8 ;  /* 0x000000aeb008723c */ /* 0x040fe20000001808 */
[----:B------:R-:W1:Y:S07]  /*1c9e0*/  LDSM.16.M88.4 R172, [R210] ;  /* 0x00000000d2ac783b */ /* 0x000e6e0000000200 */
[C---:B-1----:R-:W-:Y:S08]  /*1c9f0*/  HMMA.16816.F32 R12, R176.reuse, R172, R12 ;  /* 0x000000acb00c723c */ /* 0x042ff0000000180c */
[C---:B------:R-:W-:Y:S01]  /*1ca00*/  HMMA.16816.F32 R16, R176.reuse, R174, R16 ;  /* 0x000000aeb010723c */ /* 0x040fe20000001810 */
[----:B------:R-:W1:Y:S04]  /*1ca10*/  LDSM.16.M88.4 R172, [R211] ;  /* 0x00000000d3ac783b */ /* 0x000e680000000200 */
[----:B------:R-:W-:Y:S01]  /*1ca20*/  @!PT LDS RZ, [RZ] ;  /* 0x00000000fffff984 */ /* 0x000fe20000000800 */
[----:B------:R-:W-:Y:S01]  /*1ca30*/  @!PT LDS RZ, [RZ] ;  /* 0x00000000fffff984 */ /* 0x000fe20000000800 */
[----:B------:R-:W-:Y:S01]  /*1ca40*/  @!PT LDS RZ, [RZ] ;  /* 0x00000000fffff984 */ /* 0x000fe20000000800 */
[----:B------:R2:W-:Y:S04]  /*1ca50*/  LDGSTS.E.BYPASS.LTC128B.128 [R217+0x4080], [R2.64], !P6 ;  /* 0x0408000002d97fae */ /* 0x0005e8000f101d46 */
[----:B------:R2:W-:Y:S04]  /*1ca60*/  LDGSTS.E.BYPASS.LTC128B.128 [R217+0x5880], [R2.64+0x80], !P5 ;  /* 0x0588008002d97fae */ /* 0x0005e8000e901d46 */
[----:B------:R2:W-:Y:S04]  /*1ca70*/  LDGSTS.E.BYPASS.LTC128B.128 [R217+0x7080], [R2.64+0x100], !P4 ;  /* 0x0708010002d97fae */ /* 0x0005e8000e101d46 */
[----:B------:R2:W-:Y:S04]  /*1ca80*/  LDGSTS.E.BYPASS.LTC128B.128 [R217+0x8880], [R2.64+0x180], !P3 ;  /* 0x0888018002d97fae */ /* 0x0005e8000d901d46 */
[----:B------:R2:W-:Y:S04]  /*1ca90*/  @!P1 LDGSTS.E.BYPASS.LTC128B.128 [R217+0x5080], [R132.64], !P6 ;  /* 0x0508000084d99fae */ /* 0x0005e8000f101d46 */
[----:B------:R2:W-:Y:S04]  /*1caa0*/  @!P1 LDGSTS.E.BYPASS.LTC128B.128 [R217+0x6880], [R132.64+0x80], !P5 ;  /* 0x0688008084d99fae */ /* 0x0005e8000e901d46 */
[----:B------:R2:W-:Y:S04]  /*1cab0*/  @!P1 LDGSTS.E.BYPASS.LTC128B.128 [R217+0x8080], [R132.64+0x100], !P4 ;  /* 0x0808010084d99fae */ /* 0x0005e8000e101d46 */
[----:B------:R2:W-:Y:S04]  /*1cac0*/  @!P1 LDGSTS.E.BYPASS.LTC128B.128 [R217+0x9880], [R132.64+0x180], !P3 ;  /* 0x0988018084d99fae */ /* 0x0005e8000d901d46 */
[----:B------:R-:W0:Y:S01]  /*1cad0*/  LDGDEPBAR ;  /* 0x00000000000079af */ /* 0x000e220000000000 */
[C---:B-1----:R-:W-:Y:S08]  /*1cae0*/  HMMA.16816.F32 R20, R176.reuse, R172, R20 ;  /* 0x000000acb014723c */ /* 0x042ff00000001814 */
[----:B------:R-:W-:Y:S01]  /*1caf0*/  HMMA.16816.F32 R24, R176, R174, R24 ;  /* 0x000000aeb018723c */ /* 0x000fe20000001818 */
[----:B------:R-:W-:Y:S04]  /*1cb00*/  LDSM.16.M88.4 R172, [R199] ;  /* 0x00000000c7ac783b */ /* 0x000fe80000000200 */
[----:B------:R-:W1:Y:S03]  /*1cb10*/  LDSM.16.M88.4 R176, [R170] ;  /* 0x00000000aab0783b */ /* 0x000e660000000200 */
        /* <DEDUP_REMOVED lines=18> */
[----:B------:R-:W-:Y:S04]  /*1cc40*/  LDSM.16.M88.4 R172, [R196+0x4000] ;  /* 0x00400000c4ac783b */ /* 0x000fe80000000200 */
[----:B------:R-:W1:Y:S03]  /*1cc50*/  LDSM.16.M88.4 R176, [R171+0x1800] ;  /* 0x00180000abb0783b */ /* 0x000e660000000200 */
        /* <DEDUP_REMOVED lines=9> */
[----:B------:R-:W1:Y:S03]  /*1ccf0*/  LDSM.16.M88.4 R176, [R203] ;  /* 0x00000000cbb0783b */ /* 0x000e660000000200 */
        /* <DEDUP_REMOVED lines=105> */
[----:B------:R-:W1:Y:S01]  /*1d390*/  LDSM.16.M88.4 R176, [R169+0x5800] ;  /* 0x00580000a9b0783b */ /* 0x000e620000000200 */
[----:B------:R-:W-:Y:S04]  /*1d3a0*/  DEPBAR.LE SB0, 0x0 ;  /* 0x000080000000791a */ /* 0x000fe80000000000 */
[----:B------:R-:W-:Y:S02]  /*1d3b0*/  BAR.SYNC.DEFER_BLOCKING 0x0 ;  /* 0x0000000000007b1d */ /* 0x000fe40000010000 */
[C---:B-1----:R-:W-:Y:S08]  /*1d3c0*/  HMMA.16816.F32 R20, R172.reuse, R176, R20 ;  /* 0x000000b0ac14723c */ /* 0x042ff00000001814 */
[----:B------:R-:W-:Y:S01]  /*1d3d0*/  HMMA.16816.F32 R24, R172, R178, R24 ;  /* 0x000000b2ac18723c */ /* 0x000fe20000001818 */
[----:B------:R-:W-:Y:S07]  /*1d3e0*/  @!UPT UIADD3 URZ, URZ, URZ, URZ ;  /* 0x0000003f3f3ff290 */ /* 0x000fee000fffe03f */
[----:B------:R-:W-:-:S11]  /*1d3f0*/  @!P0 BRA `(.L_x_4594) ;  /* 0x0000024000008947 */ /* 0x000fd60003800000 */
[----:B--2---:R-:W-:Y:S04]  /*1d400*/  IADD3 R0, R214, -0x1, RZ ;  /* 0xffffffffd6007810 */ /* 0x004fe80007ffe0ff */
        /* <DEDUP_REMOVED lines=35> */
.L_x_4594:
[----:B--2---:R-:W-:Y:S05]  /*1d640*/  BSYNC B0 ;  /* 0x0000000000007941 */ /* 0x004fea0003800000 */
.L_x_4593:
        /* <DEDUP_REMOVED lines=33> */
.L_x_4597:
[----:B------:R-:W-:Y:S04]  /*1d860*/  MOV R174, c[0x0][0x32c] ;  /* 0x0000cb0000ae7a02 */ /* 0x000fe80000000f00 */
[----:B------:R-:W-:Y:S11]  /*1d870*/  ISETP.NE.AND P0, PT, R174, 0x1, PT ;  /* 0x00000001ae00780c */ /* 0x000ff60003f05270 */
[----:B------:R-:W-:Y:S02]  /*1d880*/  @!UPT UIADD3 URZ, URZ, URZ, URZ ;  /* 0x0000003f3f3ff290 */ /* 0x000fe4000fffe03f */
[----:B------:R-:W-:Y:S05]  /*1d890*/  @P0 IMAD.HI.U32 R174, R132, c[0x0][0x330], RZ ;  /* 0x0000cc0084ae0a27 */ /* 0x000fea00078e00ff */
[----:B------:R-:W-:Y:S02]  /*1d8a0*/  @P0 SHF.R.U32.HI R132, RZ, c[0x0][0x334], R174 ;  /* 0x0000cd00ff840a19 */ /* 0x000fe400000116ae */
.L_x_4598:
[----:B------:R-:W-:Y:S05]  /*1d8b0*/  BSYNC B0 ;  /* 0x0000000000007941 */ /* 0x000fea0003800000 */
.L_x_4596:
[----:B------:R-:W-:Y:S05]  /*1d8c0*/  IMAD R132, R132, c[0x0][0x32c], R173 ;  /* 0x0000cb0084847a24 */ /* 0x000fea00078e02ad */
[----:B------:R-:W-:Y:S02]  /*1d8d0*/  IMNMX R0, R0, R132, !PT ;  /* 0x0000008400007217 */ /* 0x000fe40007800200 */
[----:B------:R-:W-:Y:S04]  /*1d8e0*/  IADD3 R132, R132, c[0x0][0x32c], RZ ;  /* 0x0000cb0084847a10 */ /* 0x000fe80007ffe0ff */
[----:B------:R-:W-:Y:S02]  /*1d8f0*/  IMNMX R3, R3, R132, PT ;  /* 0x0000008403037217 */ /* 0x000fe40003800200 */
.L_x_4595:
        /* <DEDUP_REMOVED lines=79> */
.L_x_4601:
[----:B------:R-:W-:Y:S04]  /*1ddf0*/  MOV R4, c[0x0][0x32c] ;  /* 0x0000cb0000047a02 */ /* 0x000fe80000000f00 */
[----:B------:R-:W-:Y:S11]  /*1de00*/  ISETP.NE.AND P0, PT, R4, 0x1, PT ;  /* 0x000000010400780c */ /* 0x000ff60003f05270 */
[----:B------:R-:W-:Y:S02]  /*1de10*/  @!UPT UIADD3 URZ, URZ, URZ, URZ ;  /* 0x0000003f3f3ff290 */ /* 0x000fe4000fffe03f */
[----:B------:R-:W-:Y:S05]  /*1de20*/  @P0 IMAD.HI.U32 R4, R3, c[0x0][0x330], RZ ;  /* 0x0000cc0003040a27 */ /* 0x000fea00078e00ff */
[----:B------:R-:W-:Y:S02]  /*1de30*/  @P0 SHF.R.U32.HI R3, RZ, c[0x0][0x334], R4 ;  /* 0x0000cd00ff030a19 */ /* 0x000fe40000011604 */
.L_x_4602:
[----:B------:R-:W-:Y:S05]  /*1de40*/  BSYNC B0 ;  /* 0x0000000000007941 */ /* 0x000fea0003800000 */
.L_x_4600:
[----:B------:R-:W-:Y:S05]  /*1de50*/  IMAD R3, R3, c[0x0][0x32c], R173 ;  /* 0x0000cb0003037a24 */ /* 0x000fea00078e02ad */
[----:B------:R-:W-:Y:S02]  /*1de60*/  IADD3 R4, R3, c[0x0][0x32c], RZ ;  /* 0x0000cb0003047a10 */ /* 0x000fe40007ffe0ff */
[----:B------:R-:W-:Y:S02]  /*1de70*/  IMNMX R0, R0, R3, !PT ;  /* 0x0000000300007217 */ /* 0x000fe40007800200 */
[----:B------:R-:W-:Y:S02]  /*1de80*/  IMNMX R2, R2, R4, PT ;  /* 0x0000000402027217 */ /* 0x000fe40003800200 */
.L_x_4599:
        /* <DEDUP_REMOVED lines=24> */
[----:B------:R-:W-:Y:S01]  /*1e010*/  ISETP.GT.AND P0, PT, R0, 0x18, !P6 ;  /* 0x000000180000780c */ /* 0x000fe20007704270 */
[----:B------:R-:W-:Y:S03]  /*1e020*/  LDSM.16.MT88.4 R12, [R192] ;  /* 0x00000000c00c783b */ /* 0x000fe60000004200 */
        /* <DEDUP_REMOVED lines=42> */
[----:B------:R-:W-:Y:S01]  /*1e2d0*/  MUFU.EX2 R218, R10 ;  /* 0x0000000a00da7308 */ /* 0x000fe20000000800 */
[----:B------:R-:W-:Y:S04]  /*1e2e0*/  FMNMX.FTZ R0, R4, R0, !PT ;  /* 0x0000000004007209 */ /* 0x000fe80007810000 */
[----:B------:R-:W-:Y:S04]  /*1e2f0*/  FMNMX.FTZ R0, R5, R0, !PT ;  /* 0x0000000005007209 */ /* 0x000fe80007810000 */
[----:B------:R-:W-:Y:S01]  /*1e300*/  FMNMX.FTZ R0, R179, R0, !PT ;  /* 0x00000000b3007209 */ /* 0x000fe20007810000 */
[----:B------:R-:W1:Y:S03]  /*1e310*/  MUFU.EX2 R224, R8 ;  /* 0x0000000800e07308 */ /* 0x000e660000000800 */
[----:B------:R-:W-:Y:S04]  /*1e320*/  FMNMX.FTZ R0, R178, R0, !PT ;  /* 0x00000000b2007209 */ /* 0x000fe80007810000 */
[----:B------:R-:W-:Y:S04]  /*1e330*/  FMNMX.FTZ R0, R180, R0, !PT ;  /* 0x00000000b4007209 */ /* 0x000fe80007810000 */
[----:B------:R-:W-:Y:S04]  /*1e340*/  FMNMX.FTZ R0, R181, R0, !PT ;  /* 0x00000000b5007209 */ /* 0x000fe80007810000 */
[----:B------:R-:W-:Y:S04]  /*1e350*/  FMNMX.FTZ R0, R184, R0, !PT ;  /* 0x00000000b8007209 */ /* 0x000fe80007810000 */
[----:B------:R-:W-:Y:S04]  /*1e360*/  FMNMX.FTZ R0, R183, R0, !PT ;  /* 0x00000000b7007209 */ /* 0x000fe80007810000 */
[----:B------:R-:W-:Y:S02]  /*1e370*/  FMNMX.FTZ R0, R182, R0, !PT ;  /* 0x00000000b6007209 */ /* 0x000fe40007810000 */
[----:B-1----:R-:W-:Y:S02]  /*1e380*/  F2FP.PACK_AB R172, R224, R218 ;  /* 0x000000dae0ac723e */ /* 0x002fe400000000ff */
        /* <DEDUP_REMOVED lines=9> */
[--C-:B------:R-:W-:Y:S01]  /*1e420*/  FFMA.FTZ R0, R174, c[0x0][0x2d0], -R177.reuse ;  /* 0x0000b400ae007a23 */ /* 0x100fe200000108b1 */
[----:B------:R-:W-:Y:S03]  /*1e430*/  ISETP.GT.AND P0, PT, R214, R232, PT ;  /* 0x000000e8d600720c */ /* 0x000fe60003f04270 */
[----:B------:R1:W-:Y:S01]  /*1e440*/  MUFU.EX2 R226, R0 ;  /* 0x0000000000e27308 */ /* 0x0003e20000000800 */
[--C-:B------:R-:W-:Y:S09]  /*1e450*/  FFMA.FTZ R6, R6, c[0x0][0x2d0], -R176.reuse ;  /* 0x0000b40006067a23 */ /* 0x100ff200000108b0 */
[----:B------:R-:W-:Y:S01]  /*1e460*/  MUFU.EX2 R216, R6 ;  /* 0x0000000600d87308 */ /* 0x000fe20000000800 */
[----:B-1----:R-:W-:Y:S09]  /*1e470*/  FFMA.FTZ R0, R9, c[0x0][0x2d0], -R177 ;  /* 0x0000b40009007a23 */ /* 0x002ff200000108b1 */
[----:B------:R1:W2:Y:S02]  /*1e480*/  MUFU.EX2 R227, R0 ;  /* 0x0000000000e37308 */ /* 0x0002a40000000800 */
[----:B-1----:R-:W-:Y:S01]  /*1e490*/  FADD.FTZ R0, -R3, R135 ;  /* 0x0000008703007221 */ /* 0x002fe20000010100 */
[----:B--2---:R-:W-:Y:S01]  /*1e4a0*/  F2FP.PACK_AB R174, R227, R226 ;  /* 0x000000e2e3ae723e */ /* 0x004fe200000000ff */
[--C-:B------:R-:W-:Y:S02]  /*1e4b0*/  FFMA.FTZ R135, R190, c[0x0][0x2d0], -R177.reuse ;  /* 0x0000b400be877a23 */ /* 0x100fe400000108b1 */
[----:B------:R-:W-:Y:S04]  /*1e4c0*/  FMUL.FTZ R0, R0, c[0x0][0x2d0] ;  /* 0x0000b40000007a20 */ /* 0x000fe80000410000 */
[----:B------:R1:W2:Y:S02]  /*1e4d0*/  MUFU.EX2 R3, R0 ;  /* 0x0000000000037308 */ /* 0x0002a40000000800 */
[--C-:B-1----:R-:W-:Y:S02]  /*1e4e0*/  FFMA.FTZ R0, R7, c[0x0][0x2d0], -R176.reuse ;  /* 0x0000b40007007a23 */ /* 0x102fe400000108b0 */
[C---:B--2---:R-:W-:Y:S06]  /*1e4f0*/  FMUL.FTZ R8, R3.reuse, R144 ;  /* 0x0000009003087220 */ /* 0x044fec0000410000 */
        /* <DEDUP_REMOVED lines=29> */
[----:B-1----:R-:W-:Y:S02]  /*1e6d0*/  FADD.FTZ R0, -R2, R138 ;  /* 0x0000008a02007221 */ /* 0x002fe40000010100 */
[--C-:B------:R-:W-:Y:S02]  /*1e6e0*/  FFMA.FTZ R2, R5, c[0x0][0x2d0], -R176.reuse ;  /* 0x0000b40005027a23 */ /* 0x100fe400000108b0 */
[----:B------:R-:W-:Y:S02]  /*1e6f0*/  FMUL.FTZ R0, R0, c[0x0][0x2d0] ;  /* 0x0000b40000007a20 */ /* 0x000fe40000410000 */
[----:B------:R-:W1:Y:S01]  /*1e700*/  MUFU.EX2 R223, R2 ;  /* 0x0000000200df7308 */ /* 0x000e620000000800 */
        /* <DEDUP_REMOVED lines=16> */
[--C-:B------:R-:W-:Y:S02]  /*1e810*/  FFMA.FTZ R2, R188, c[0x0][0x2d0], -R177.reuse ;  /* 0x0000b400bc027a23 */ /* 0x100fe400000108b1 */
[C---:B------:R-:W-:Y:S02]  /*1e820*/  FMUL.FTZ R92, R3.reuse, R92 ;  /* 0x0000005c035c7220 */ /* 0x040fe40000410000 */
[----:B------:R1:W3:Y:S01]  /*1e830*/  MUFU.EX2 R188, R2 ;  /* 0x0000000200bc7308 */ /* 0x0002e20000000800 */
[C---:B--2---:R-:W-:Y:S02]  /*1e840*/  FMUL.FTZ R6, R0.reuse, R142 ;  /* 0x0000008e00067220 */ /* 0x044fe40000410000 */
[C---:B------:R-:W-:Y:S02]  /*1e850*/  FMUL.FTZ R7, R0.reuse, R143 ;  /* 0x0000008f00077220 */ /* 0x040fe40000410000 */
[----:B------:R-:W2:Y:S01]  /*1e860*/  LDSM.16.MT88.4 R140, [R195] ;  /* 0x00000000c38c783b */ /* 0x000ea20000004200 */
[C---:B------:R-:W-:Y:S02]  /*1e870*/  FMUL.FTZ R10, R0.reuse, R146 ;  /* 0x00000092000a7220 */ /* 0x040fe40000410000 */
[C---:B------:R-:W-:Y:S02]  /*1e880*/  FMUL.FTZ R11, R0.reuse, R147 ;  /* 0x00000093000b7220 */ /* 0x040fe40000410000 */
[C---:B------:R-:W-:Y:S03]  /*1e890*/  HMMA.16816.F32 R4, R172.reuse, R12, R4 ;  /* 0x0000000cac04723c */ /* 0x040fe60000001804 */
[----:B------:R-:W-:Y:S02]  /*1e8a0*/  LDSM.16.MT88.4 R144, [R192+0x800] ;  /* 0x00080000c090783b */ /* 0x000fe40000004200 */
[C---:B------:R-:W-:Y:S02]  /*1e8b0*/  FMUL.FTZ R18, R0.reuse, R154 ;  /* 0x0000009a00127220 */ /* 0x040fe40000410000 */
[C---:B------:R-:W-:Y:S01]  /*1e8c0*/  FMUL.FTZ R19, R0.reuse, R155 ;  /* 0x0000009b00137220 */ /* 0x040fe20000410000 */
[C---:B------:R-:W-:Y:S04]  /*1e8d0*/  HMMA.16816.F32 R8, R172.reuse, R14, R8 ;  /* 0x0000000eac08723c */ /* 0x040fe80000001808 */
[C---:B------:R-:W-:Y:S02]  /*1e8e0*/  FMUL.FTZ R12, R3.reuse, R148 ;  /* 0x00000094030c7220 */ /* 0x040fe40000410000 */
[----:B------:R-:W-:Y:S02]  /*1e8f0*/  FMUL.FTZ R13, R3, R149 ;  /* 0x00000095030d7220 */ /* 0x000fe40000410000 */
[C---:B------:R-:W-:Y:S04]  /*1e900*/  FMUL.FTZ R14, R0.reuse, R150 ;  /* 0x00000096000e7220 */ /* 0x040fe80000410000 */
[C---:B------:R-:W-:Y:S02]  /*1e910*/  FMUL.FTZ R15, R0.reuse, R151 ;  /* 0x00000097000f7220 */ /* 0x040fe40000410000 */
[C---:B------:R-:W-:Y:S02]  /*1e920*/  FMUL.FTZ R26, R0.reuse, R162 ;  /* 0x000000a2001a7220 */ /* 0x040fe40000410000 */
[----:B------:R-:W-:Y:S02]  /*1e930*/  FMUL.FTZ R27, R0, R163 ;  /* 0x000000a3001b7220 */ /* 0x000fe40000410000 */
[----:B------:R-:W-:Y:S01]  /*1e940*/  LDSM.16.MT88.4 R160, [R195+0x1000] ;  /* 0x00100000c3a0783b */ /* 0x000fe20000004200 */
[C---:B------:R-:W-:Y:S03]  /*1e950*/  HMMA.16816.F32 R12, R172.reuse, R20, R12 ;  /* 0x00000014ac0c723c */ /* 0x040fe6000000180c */
[--C-:B------:R-:W-:Y:S02]  /*1e960*/  FFMA.FTZ R148, R215, c[0x0][0x2d0], -R177.reuse ;  /* 0x0000b400d7947a23 */ /* 0x100fe400000108b1 */
[----:B------:R-:W-:Y:S02]  /*1e970*/  FFMA.FTZ R149, R182, c[0x0][0x2d0], -R176 ;  /* 0x0000b400b6957a23 */ /* 0x000fe400000108b0 */
[C---:B------:R-:W-:Y:S01]  /*1e980*/  FFMA.FTZ R152, R3.reuse, R222, R218 ;  /* 0x000000de03987223 */ /* 0x040fe200000100da */
[C---:B------:R-:W-:Y:S01]  /*1e990*/  HMMA.16816.F32 R16, R172.reuse, R22, R16 ;  /* 0x00000016ac10723c */ /* 0x040fe20000001810 */
[----:B------:R-:W-:Y:S03]  /*1e9a0*/  MUFU.EX2 R182, R135 ;  /* 0x0000008700b67308 */ /* 0x000fe60000000800 */
[C---:B------:R-:W-:Y:S02]  /*1e9b0*/  FMUL.FTZ R20, R3.reuse, R156 ;  /* 0x0000009c03147220 */ /* 0x040fe40000410000 */
[C---:B------:R-:W-:Y:S02]  /*1e9c0*/  FMUL.FTZ R21, R3.reuse, R157 ;  /* 0x0000009d03157220 */ /* 0x040fe40000410000 */
[C---:B------:R-:W-:Y:S04]  /*1e9d0*/  FMUL.FTZ R22, R0.reuse, R158 ;  /* 0x0000009e00167220 */ /* 0x040fe80000410000 */
        /* <DEDUP_REMOVED lines=9> */
[----:B------:R-:W2:Y:S03]  /*1ea70*/  LDSM.16.MT88.4 R140, [R194] ;  /* 0x00000000c28c783b */ /* 0x000ea60000004200 */
        /* <DEDUP_REMOVED lines=65> */
[C---:B------:R-:W-:Y:S01]  /*1ee90*/  FMUL.FTZ R130, R0.reuse, R130 ;  /* 0x0000008200827220 */ /* 0x040fe20000410000 */
[C---:B--2---:R-:W-:Y:S03]  /*1eea0*/  HMMA.16816.F32 R44, R172.reuse, R140, R44 ;  /* 0x0000008cac2c723c */ /* 0x044fe6000000182c */
[----:B------:R-:W-:Y:S02]  /*1eeb0*/  FMUL.FTZ R131, R0, R131 ;  /* 0x0000008300837220 */ /* 0x000fe40000410000 */
[--C-:B------:R-:W-:Y:S02]  /*1eec0*/  FFMA.FTZ R138, R191, c[0x0][0x2d0], -R177.reuse ;  /* 0x0000b400bf8a7a23 */ /* 0x100fe400000108b1 */
[--C-:B-1----:R-:W-:Y:S01]  /*1eed0*/  FFMA.FTZ R2, R187, c[0x0][0x2d0], -R177.reuse ;  /* 0x0000b400bb027a23 */ /* 0x102fe200000108b1 */
[C---:B------:R-:W-:Y:S01]  /*1eee0*/  HMMA.16816.F32 R48, R172.reuse, R142, R48 ;  /* 0x0000008eac30723c */ /* 0x040fe20000001830 */
[----:B------:R-:W1:Y:S02]  /*1eef0*/  LDSM.16.MT88.4 R140, [R195+0x1800] ;  /* 0x00180000c38c783b */ /* 0x000e640000004200 */
[----:B------:R2:W-:Y:S01]  /*1ef00*/  MUFU.EX2 R187, R2 ;  /* 0x0000000200bb7308 */ /* 0x0005e20000000800 */
[C---:B------:R-:W-:Y:S02]  /*1ef10*/  FMUL.FTZ R124, R3.reuse, R124 ;  /* 0x0000007c037c7220 */ /* 0x040fe40000410000 */
[----:B------:R-:W-:Y:S02]  /*1ef20*/  FMUL.FTZ R125, R3, R125 ;  /* 0x0000007d037d7220 */ /* 0x000fe40000410000 */
[----:B------:R-:W-:Y:S04]  /*1ef30*/  FFMA.FTZ R3, R184, c[0x0][0x2d0], -R176 ;  /* 0x0000b400b8037a23 */ /* 0x000fe800000108b0 */
[C---:B------:R-:W-:Y:S02]  /*1ef40*/  FMUL.FTZ R126, R0.reuse, R126 ;  /* 0x0000007e007e7220 */ /* 0x040fe40000410000 */
[----:B------:R-:W-:Y:S01]  /*1ef50*/  MUFU.EX2 R3, R3 ;  /* 0x0000000300037308 */ /* 0x000fe20000000800 */
[C---:B------:R-:W-:Y:S02]  /*1ef60*/  FMUL.FTZ R127, R0.reuse, R127 ;  /* 0x0000007f007f7220 */ /* 0x040fe40000410000 */
[----:B------:R-:W-:Y:S04]  /*1ef70*/  FFMA.FTZ R0, R0, R228, R216 ;  /* 0x000000e400007223 */ /* 0x000fe800000100d8 */
[----:B------:R-:W-:Y:S04]  /*1ef80*/  FADD.FTZ R0, R221, R0 ;  /* 0x00000000dd007221 */ /* 0x000fe80000010000 */
[----:B------:R-:W-:Y:S02]  /*1ef90*/  FADD.FTZ R0, R225, R0 ;  /* 0x00000000e1007221 */ /* 0x000fe40000010000 */
[--C-:B--2---:R-:W-:Y:S04]  /*1efa0*/  FFMA.FTZ R2, R186, c[0x0][0x2d0], -R177.reuse ;  /* 0x0000b400ba027a23 */ /* 0x104fe800000108b1 */
[----:B------:R2:W-:Y:S01]  /*1efb0*/  MUFU.EX2 R220, R2 ;  /* 0x0000000200dc7308 */ /* 0x0005e20000000800 */
[C---:B-1----:R-:W-:Y:S08]  /*1efc0*/  HMMA.16816.F32 R52, R172.reuse, R140, R52 ;  /* 0x0000008cac34723c */ /* 0x042ff00000001834 */
[C---:B------:R-:W-:Y:S01]  /*1efd0*/  HMMA.16816.F32 R56, R172.reuse, R142, R56 ;  /* 0x0000008eac38723c */ /* 0x040fe20000001838 */
[----:B------:R-:W1:Y:S03]  /*1efe0*/  LDSM.16.MT88.4 R140, [R194+0x1800] ;  /* 0x00180000c28c783b */ /* 0x000e660000004200 */
[--C-:B--2---:R-:W-:Y:S02]  /*1eff0*/  FFMA.FTZ R2, R185, c[0x0][0x2d0], -R177.reuse ;  /* 0x0000b400b9027a23 */ /* 0x104fe400000108b1 */
[----:B------:R-:W-:Y:S02]  /*1f000*/  FFMA.FTZ R177, R189, c[0x0][0x2d0], -R177 ;  /* 0x0000b400bdb17a23 */ /* 0x000fe400000108b1 */
[----:B------:R2:W-:Y:S10]  /*1f010*/  MUFU.EX2 R219, R2 ;  /* 0x0000000200db7308 */ /* 0x0005f40000000800 */
[----:B------:R-:W-:Y:S01]  /*1f020*/  MUFU.EX2 R177, R177 ;  /* 0x000000b100b17308 */ /* 0x000fe20000000800 */
[--C-:B--2---:R-:W-:Y:S09]  /*1f030*/  FFMA.FTZ R2, R179, c[0x0][0x2d0], -R176.reuse ;  /* 0x0000b400b3027a23 */ /* 0x104ff200000108b0 */
[----:B------:R2:W4:Y:S01]  /*1f040*/  MUFU.EX2 R186, R2 ;  /* 0x0000000200ba7308 */ /* 0x0005220000000800 */
[C---:B-1----:R-:W-:Y:S08]  /*1f050*/  HMMA.16816.F32 R60, R172.reuse, R140, R60 ;  /* 0x0000008cac3c723c */ /* 0x042ff0000000183c */
[C---:B------:R-:W-:Y:S01]  /*1f060*/  HMMA.16816.F32 R64, R172.reuse, R142, R64 ;  /* 0x0000008eac40723c */ /* 0x040fe20000001840 */
[----:B------:R-:W1:Y:S03]  /*1f070*/  LDSM.16.MT88.4 R140, [R192+0x3000] ;  /* 0x00300000c08c783b */ /* 0x000e660000004200 */
[--C-:B--2---:R-:W-:Y:S04]  /*1f080*/  FFMA.FTZ R2, R178, c[0x0][0x2d0], -R176.reuse ;  /* 0x0000b400b2027a23 */ /* 0x104fe800000108b0 */
[----:B------:R2:W5:Y:S01]  /*1f090*/  MUFU.EX2 R185, R2 ;  /* 0x0000000200b97308 */ /* 0x0005620000000800 */
[C---:B-1----:R-:W-:Y:S03]  /*1f0a0*/  HMMA.16816.F32 R68, R172.reuse, R140, R68 ;  /* 0x0000008cac44723c */ /* 0x042fe60000001844 */
[--C-:B--2---:R-:W-:Y:S06]  /*1f0b0*/  FFMA.FTZ R2, R180, c[0x0][0x2d0], -R176.reuse ;  /* 0x0000b400b4027a23 */ /* 0x104fec00000108b0 */
[----:B------:R-:W-:Y:S01]  /*1f0c0*/  MUFU.EX2 R180, R148 ;  /* 0x0000009400b47308 */ /* 0x000fe20000000800 */
[C---:B------:R-:W-:Y:S01]  /*1f0d0*/  HMMA.16816.F32 R72, R172.reuse, R142, R72 ;  /* 0x0000008eac48723c */ /* 0x040fe20000001848 */
[----:B------:R-:W1:Y:S08]  /*1f0e0*/  LDSM.16.MT88.4 R140, [R193+0x3000] ;  /* 0x00300000c18c783b */ /* 0x000e700000004200 */
[----:B------:R2:W1:Y:S03]  /*1f0f0*/  MUFU.EX2 R178, R2 ;  /* 0x0000000200b27308 */ /* 0x0004660000000800 */
[--C-:B--2---:R-:W-:Y:S07]  /*1f100*/  FFMA.FTZ R2, R181, c[0x0][0x2d0], -R176.reuse ;  /* 0x0000b400b5027a23 */ /* 0x104fee00000108b0 */
[----:B------:R-:W-:Y:S01]  /*1f110*/  MUFU.EX2 R181, R138 ;  /* 0x0000008a00b57308 */ /* 0x000fe20000000800 */
[C---:B-1----:R-:W-:Y:S09]  /*1f120*/  HMMA.16816.F32 R76, R172.reuse, R140, R76 ;  /* 0x0000008cac4c723c */ /* 0x042ff2000000184c */
[----:B------:R1:W2:Y:S01]  /*1f130*/  MUFU.EX2 R179, R2 ;  /* 0x0000000200b37308 */ /* 0x0002a20000000800 */
[C---:B------:R-:W-:Y:S01]  /*1f140*/  HMMA.16816.F32 R80, R172.reuse, R142, R80 ;  /* 0x0000008eac50723c */ /* 0x040fe20000001850 */
[----:B------:R-:W2:Y:S02]  /*1f150*/  LDSM.16.MT88.4 R140, [R195+0x3000] ;  /* 0x00300000c38c783b */ /* 0x000ea40000004200 */
[--C-:B-1----:R-:W-:Y:S02]  /*1f160*/  FFMA.FTZ R2, R183, c[0x0][0x2d0], -R176.reuse ;  /* 0x0000b400b7027a23 */ /* 0x102fe400000108b0 */
[----:B------:R-:W-:Y:S04]  /*1f170*/  FFMA.FTZ R176, R133, c[0x0][0x2d0], -R176 ;  /* 0x0000b40085b07a23 */ /* 0x000fe800000108b0 */
[----:B------:R1:W-:Y:S10]  /*1f180*/  MUFU.EX2 R133, R149 ;  /* 0x0000009500857308 */ /* 0x0003f40000000800 */
[----:B------:R3:W3:Y:S01]  /*1f190*/  MUFU.EX2 R138, R2 ;  /* 0x00000002008a7308 */ /* 0x0006e20000000800 */
[C---:B--2---:R-:W-:Y:S09]  /*1f1a0*/  HMMA.16816.F32 R84, R172.reuse, R140, R84 ;  /* 0x0000008cac54723c */ /* 0x044ff20000001854 */
[----:B------:R2:W2:Y:S01]  /*1f1b0*/  MUFU.EX2 R135, R176 ;  /* 0x000000b000877308 */ /* 0x0004a20000000800 */
[----:B-1----:R-:W-:Y:S01]  /*1f1c0*/  LDSM.16.MT88.4 R148, [R192+0x1000] ;  /* 0x00100000c094783b */ /* 0x002fe20000004200 */
[C---:B------:R-:W-:Y:S07]  /*1f1d0*/  HMMA.16816.F32 R88, R172.reuse, R142, R88 ;  /* 0x0000008eac58723c */ /* 0x040fee0000001858 */
[----:B------:R-:W1:Y:S01]  /*1f1e0*/  LDSM.16.MT88.4 R140, [R194+0x3000] ;  /* 0x00300000c28c783b */ /* 0x000e620000004200 */
[----:B---3--:R-:W-:Y:S04]  /*1f1f0*/  FADD.FTZ R2, R224, R152 ;  /* 0x00000098e0027221 */ /* 0x008fe80000010000 */
[----:B------:R-:W-:Y:S03]  /*1f200*/  FADD.FTZ R2, R226, R2 ;  /* 0x00000002e2027221 */ /* 0x000fe60000010000 */
[----:B------:R-:W-:Y:S01]  /*1f210*/  LDSM.16.MT88.4 R152, [R193+0x1000] ;  /* 0x00100000c198783b */ /* 0x000fe20000004200 */
[----:B--2---:R-:W-:Y:S02]  /*1f220*/  FADD.FTZ R176, R227, R2 ;  /* 0x00000002e3b07221 */ /* 0x004fe40000010000 */
[----:B------:R-:W-:Y:S02]  /*1f230*/  FADD.FTZ R2, R223, R0 ;  /* 0x00000000df027221 */ /* 0x000fe40000010000 */
[----:B------:R-:W-:Y:S02]  /*1f240*/  FADD.FTZ R0, R188, R176 ;  /* 0x000000b0bc007221 */ /* 0x000fe40000010000 */
[----:B----4-:R-:W-:Y:S02]  /*1f250*/  FADD.FTZ R2, R186, R2 ;  /* 0x00000002ba027221 */ /* 0x010fe40000010000 */
[----:B------:R-:W-:Y:S02]  /*1f260*/  FADD.FTZ R0, R187, R0 ;  /* 0x00000000bb007221 */ /* 0x000fe40000010000 */
[----:B-----5:R-:W-:Y:S02]  /*1f270*/  FADD.FTZ R2, R185, R2 ;  /* 0x00000002b9027221 */ /* 0x020fe40000010000 */
[----:B------:R-:W-:Y:S02]  /*1f280*/  FADD.FTZ R0, R220, R0 ;  /* 0x00000000dc007221 */ /* 0x000fe40000010000 */
[----:B------:R-:W-:Y:S02]  /*1f290*/  FADD.FTZ R2, R178, R2 ;  /* 0x00000002b2027221 */ /* 0x000fe40000010000 */
        /* <DEDUP_REMOVED lines=26> */
[----:B------:R-:W-:Y:S01]  /*1f440*/  F2FP.PACK_AB R175, R135, R133 ;  /* 0x0000008587af723e */ /* 0x000fe200000000ff */
        /* <DEDUP_REMOVED lines=9> */
[----:B------:R-:W-:Y:S02]  /*1f4e0*/  IADD3 R0, R214, -0x1, RZ ;  /* 0xffffffffd6007810 */ /* 0x000fe40007ffe0ff */
        /* <DEDUP_REMOVED lines=92> */
.L_x_4592:
[----:B------:R-:W-:Y:S07]  /*1fab0*/  @!UPT UIADD3 URZ, URZ, URZ, URZ ;  /* 0x0000003f3f3ff290 */ /* 0x000fee000fffe03f */
[----:B------:R-:W-:Y:S02]  /*1fac0*/  MOV R7, 0x1f ;  /* 0x0000001f00077802 */ /* 0x000fe40000000f00 */
[----:B------:R-:W-:Y:S01]  /*1fad0*/  MOV R6, 0xffffffff ;  /* 0xffffffff00067802 */ /* 0x000fe20000000f00 */
[----:B------:R-:W-:Y:S06]  /*1fae0*/  BRA.DIV ~URZ, `(.L_x_4604) ;  /* 0x000064627f007947 */ /* 0x000fec000b800000 */
[----:B------:R1:W2:Y:S02]  /*1faf0*/  SHFL.BFLY PT, R0, R222, 0x2, 0x1f ;  /* 0x0c401f00de007f89 */ /* 0x0002a400000e0000 */
.L_x_4677:
[----:B--2---:R-:W-:Y:S01]  /*1fb00*/  FADD.FTZ R0, R0, R222 ;  /* 0x000000de00007221 */ /* 0x004fe20000010000 */
[----:B------:R-:W-:Y:S05]  /*1fb10*/  BRA.DIV ~URZ, `(.L_x_4605) ;  /* 0x000064927f007947 */ /* 0x000fea000b800000 */
[----:B------:R-:W2:Y:S04]  /*1fb20*/  SHFL.BFLY PT, R2, R228, 0x2, 0x1f ;  /* 0x0c401f00e4027f89 */ /* 0x000ea800000e0000 */
[----:B------:R-:W3:Y:S01]  /*1fb30*/  SHFL.BFLY PT, R5, R0, 0x1, 0x1f ;  /* 0x0c201f0000057f89 */ /* 0x000ee200000e0000 */
[----:B--2---:R-:W-:-:S02]  /*1fb40*/  FADD.FTZ R4, R2, R228 ;  /* 0x000000e402047221 */ /* 0x004fc40000010000 */
[----:B---3--:R-:W-:-:S03]  /*1fb50*/  FADD.FTZ R0, R0, R5 ;  /* 0x0000000500007221 */ /* 0x008fc60000010000 */
[----:B------:R2:W3:Y:S04]  /*1fb60*/  SHFL.BFLY PT, R3, R4, 0x1, 0x1f ;  /* 0x0c201f0004037f89 */ /* 0x0004e800000e0000 */
.L_x_4678:
        /* <DEDUP_REMOVED lines=21> */
[----:B------:R-:W-:Y:S02]  /*1fcc0*/  FMUL.FTZ R57, R2, R65 ;  /* 0x0000004102397220 */ /* 0x000fe40000410000 */
[----:B----4-:R-:W-:-:S02]  /*1fcd0*/  @P1 FMUL.FTZ R5, R5, 0.69314718246459960938 ;  /* 0x3f31721805051820 */ /* 0x010fc40000410000 */
        /* <DEDUP_REMOVED lines=56> */
[----:B------:R3:W4:Y:S01]  /*20060*/  @P0 MUFU.LG2 R2, R3 ;  /* 0x0000000300020308 */ /* 0x0007220000000c00 */
[C---:B--2---:R-:W-:Y:S02]  /*20070*/  FMUL.FTZ R152, R0.reuse, R30 ;  /* 0x0000001e00987220 */ /* 0x044fe40000410000 */
[C---:B------:R-:W-:Y:S02]  /*20080*/  FMUL.FTZ R153, R0.reuse, R31 ;  /* 0x0000001f00997220 */ /* 0x040fe40000410000 */
[C---:B------:R-:W-:Y:S02]  /*20090*/  FMUL.FTZ R30, R0.reuse, R34 ;  /* 0x00000022001e7220 */ /* 0x040fe40000410000 */
[C---:B------:R-:W-:Y:S02]  /*200a0*/  FMUL.FTZ R31, R0.reuse, R35 ;  /* 0x00000023001f7220 */ /* 0x040fe40000410000 */
[----:B------:R-:W-:-:S02]  /*200b0*/  FMUL.FTZ R34, R0, R42 ;  /* 0x0000002a00227220 */ /* 0x000fc40000410000 */
[C---:B------:R-:W-:Y:S02]  /*200c0*/  FMUL.FTZ R35, R0.reuse, R43 ;  /* 0x0000002b00237220 */ /* 0x040fe40000410000 */
[C---:B------:R-:W-:Y:S02]  /*200d0*/  FMUL.FTZ R42, R0.reuse, R50 ;  /* 0x00000032002a7220 */ /* 0x040fe40000410000 */
[C---:B------:R-:W-:Y:S01]  /*200e0*/  FMUL.FTZ R43, R0.reuse, R51 ;  /* 0x00000033002b7220 */ /* 0x040fe20000410000 */
[----:B---3--:R-:W-:Y:S01]  /*200f0*/  @P0 MOV R3, 0x3f317218 ;  /* 0x3f31721800030802 */ /* 0x008fe20000000f00 */
        /* <DEDUP_REMOVED lines=60> */
.L_x_4477:
        /* <DEDUP_REMOVED lines=17> */
.L_x_4607:
[----:B------:R-:W-:Y:S05]  /*205d0*/  BSYNC B0 ;  /* 0x0000000000007941 */ /* 0x000fea0003800000 */
.L_x_4606:
        /* <DEDUP_REMOVED lines=148> */
[----:B------:R2:W-:Y:S02]  /*20f20*/  STS [R9+0xc000], R3 ;  /* 0x00c0000309007388 */ /* 0x0005e40000000800 */
        /* <DEDUP_REMOVED lines=8> */
[----:B--2---:R-:W-:Y:S01]  /*20fb0*/  SEL R3, R8, c[0x0][0x3d4], P0 ;  /* 0x0000f50008037a07 */ /* 0x004fe20000000000 */
[----:B------:R-:W-:Y:S05]  /*20fc0*/  @P1 BRA `(.L_x_4610) ;  /* 0x0000004000001947 */ /* 0x000fea0003800000 */
[----:B-1----:R-:W-:Y:S05]  /*20fd0*/  @!P2 BRA `(.L_x_4610) ;  /* 0x000000300000a947 */ /* 0x002fea0003800000 */
[----:B------:R1:W2:Y:S04]  /*20fe0*/  LDG.E R0, [R4.64] ;  /* 0x0000000604007981 */ /* 0x0002a8000c1e1900 */
[----:B-1----:R-:W2:Y:S02]  /*20ff0*/  LDG.E R4, [R4.64+0x4] ;  /* 0x0000040604047981 */ /* 0x002ea4000c1e1900 */
[----:B--2--5:R-:W-:Y:S02]  /*21000*/  IADD3 R12, -R0, R4, RZ ;  /* 0x00000004000c7210 */ /* 0x024fe40007ffe1ff */
.L_x_4610:
[----:B-1----:R-:W2:Y:S01]  /*21010*/  LDL R115, [R1] ;  /* 0x0000000001737983 */ /* 0x002ea20000100800 */
[----:B------:R-:W-:Y:S01]  /*21020*/  IMAD.MOV.U32 R10, RZ, RZ, 0x368 ;  /* 0x00000368ff0a7424 */ /* 0x000fe200078e00ff */
[----:B------:R-:W-:Y:S02]  /*21030*/  ISETP.GT.AND P2, PT, R3, 0x1, PT ;  /* 0x000000010300780c */ /* 0x000fe40003f44270 */
[----:B------:R-:W3:Y:S02]  /*21040*/  LDL R13, [R1+0x2c] ;  /* 0x00002c00010d7983 */ /* 0x000ee40000100800 */
[----:B------:R-:W-:-:S02]  /*21050*/  SEL R10, R10, 0x328, P2 ;  /* 0x000003280a0a7807 */ /* 0x000fc40001000000 */
[----:B------:R-:W4:Y:S02]  /*21060*/  LDL R118, [R1+0x38] ;  /* 0x0000380001767983 */ /* 0x000f240000100800 */
[----:B------:R-:W2:Y:S08]  /*21070*/  LDC.64 R14, c[0x0][R10+0x168] ;  /* 0x00005a000a0e7b82 */ /* 0x000eb00000000a00 */
[----:B------:R2:W1:Y:S08]  /*21080*/  LDC.64 R6, c[0x0][R10+0x170] ;  /* 0x00005c000a067b82 */ /* 0x0004700000000a00 */
[----:B------:R2:W1:Y:S08]  /*21090*/  LDC.64 R16, c[0x0][R10+0x178] ;  /* 0x00005e000a107b82 */ /* 0x0004700000000a00 */
[----:B------:R2:W1:Y:S01]  /*210a0*/  LDC.64 R18, c[0x0][R10+0x160] ;  /* 0x000058000a127b82 */ /* 0x0004620000000a00 */
[----:B------:R-:W-:Y:S01]  /*210b0*/  IMAD.MOV.U32 R0, RZ, RZ, c[0x0][0x4e8] ;  /* 0x00013a00ff007624 */ /* 0x000fe200078e00ff */
[----:B------:R-:W-:-:S04]  /*210c0*/  ISETP.NE.U32.AND P0, PT, RZ, c[0x0][0x500], PT ;  /* 0x00014000ff007a0c */ /* 0x000fc80003f05070 */
[----:B------:R-:W-:Y:S02]  /*210d0*/  ISETP.NE.AND P3, PT, R0, 0x1, PT ;  /* 0x000000010000780c */ /* 0x000fe40003f65270 */
[----:B------:R-:W-:Y:S02]  /*210e0*/  ISETP.NE.AND.EX P0, PT, RZ, c[0x0][0x504], PT, P0 ;  /* 0x00014100ff007a0c */ /* 0x000fe40003f05300 */
[----:B------:R-:W-:Y:S02]  /*210f0*/  SHF.R.S32.HI R3, RZ, 0x1f, R251 ;  /* 0x0000001fff037819 */ /* 0x000fe400000114fb */
[----:B------:R-:W-:Y:S01]  /*21100*/  SEL R0, R251, RZ, !P0 ;  /* 0x000000fffb007207 */ /* 0x000fe20004000000 */
[----:B------:R-:W-:Y:S01]  /*21110*/  IMAD.IADD R8, R252, 0x1, R243 ;  /* 0x00000001fc087824 */ /* 0x000fe200078e02f3 */
[----:B------:R-:W-:Y:S01]  /*21120*/  SEL R4, R3, RZ, !P0 ;  /* 0x000000ff03047207 */ /* 0x000fe20004000000 */
[----:B--2---:R-:W-:Y:S02]  /*21130*/  IMAD R10, R15, R115, RZ ;  /* 0x000000730f0a7224 */ /* 0x004fe400078e02ff */
[----:B------:R-:W2:Y:S01]  /*21140*/  LDL R15, [R1+0x30] ;  /* 0x00003000010f7983 */ /* 0x000ea20000100800 */
[----:B-1----:R-:W-:-:S02]  /*21150*/  IMAD R3, R7, R0, RZ ;  /* 0x0000000007037224 */ /* 0x002fc400078e02ff */
[----:B------:R-:W-:-:S04]  /*21160*/  @P3 IMAD.HI.U32 R9, R8, c[0x0][0x4ec], RZ ;  /* 0x00013b0008093a27 */ /* 0x000fc800078e00ff */
[C---:B------:R-:W-:Y:S02]  /*21170*/  IMAD R11, R6.reuse, R4, R3 ;  /* 0x00000004060b7224 */ /* 0x040fe400078e0203 */
[----:B------:R-:W-:-:S04]  /*21180*/  IMAD.WIDE.U32 R4, R6, R0, RZ ;  /* 0x0000000006047225 */ /* 0x000fc800078e00ff */
[----:B------:R-:W-:-:S04]  /*21190*/  IMAD.WIDE.U32 R6, R14, R115, RZ ;  /* 0x000000730e067225 */ /* 0x000fc800078e00ff */
[----:B------:R-:W-:Y:S01]  /*211a0*/  IMAD.MOV.U32 R3, RZ, RZ, R8 ;  /* 0x000000ffff037224 */ /* 0x000fe200078e0008 */
[----:B------:R-:W-:Y:S02]  /*211b0*/  @P3 SHF.R.U32.HI R3, RZ, c[0x0][0x4f0], R9 ;  /* 0x00013c00ff033a19 */ /* 0x000fe40000011609 */
[----:B---3--:R-:W-:Y:S01]  /*211c0*/  SEL R9, R13, RZ, P2 ;  /* 0x000000ff0d097207 */ /* 0x008fe20001000000 */
        /* <DEDUP_REMOVED lines=26> */
[----:B------:R-:W-:-:S03]  /*21370*/  IMAD R12, R12, c[0x0][0x4e8], RZ ;  /* 0x00013a000c0c7a24 */ /* 0x000fc600078e02ff */
[----:B------:R4:W-:Y:S04]  /*21380*/  SHFL.IDX PT, R4, R3, 0x1, 0x1c1f ;  /* 0x003c1f0003047f89 */ /* 0x0009e800000e0000 */
[----:B------:R-:W3:Y:S01]  /*21390*/  SHFL.IDX PT, R5, R5, 0x1, 0x1c1f ;  /* 0x003c1f0005057f89 */ /* 0x000ee200000e0000 */
[----:B----4-:R-:W-:-:S05]  /*213a0*/  IMAD.IADD R3, R118, 0x1, R243 ;  /* 0x0000000176037824 */ /* 0x010fca00078e02f3 */
[----:B------:R-:W-:Y:S02]  /*213b0*/  IADD3 R9, R3, 0x8, RZ ;  /* 0x0000000803097810 */ /* 0x000fe40007ffe0ff */
[----:B------:R-:W-:Y:S02]  /*213c0*/  LOP3.LUT R212, R212, 0xfffffffd, RZ, 0xc0, !PT ;  /* 0xfffffffdd4d47812 */ /* 0x000fe400078ec0ff */
[----:B--2---:R-:W-:-:S04]  /*213d0*/  LOP3.LUT P0, RZ, R15, 0x3, RZ, 0xc0, !PT ;  /* 0x000000030fff7812 */ /* 0x004fc8000780c0ff */
        /* <DEDUP_REMOVED lines=8> */
[----:B-1----:R-:W1:Y:S01]  /*21460*/  S2R R7, SR_TID.X ;  /* 0x0000000000077919 */ /* 0x002e620000002100 */
[----:B------:R-:W-:Y:S01]  /*21470*/  IMAD R10, R10, c[0x0][0x3a0], RZ ;  /* 0x0000e8000a0a7a24 */ /* 0x000fe200078e02ff */
[----:B------:R-:W-:Y:S01]  /*21480*/  IADD3 R13, R229, R243, RZ ;  /* 0x000000f3e50d7210 */ /* 0x000fe20007ffe0ff */
[C---:B------:R-:W-:Y:S01]  /*21490*/  IMAD.WIDE.U32 R4, R2.reuse, c[0x0][0x3a0], RZ ;  /* 0x0000e80002047a25 */ /* 0x040fe200078e00ff */
[----:B------:R2:W3:Y:S03]  /*214a0*/  LDS.128 R32, [R213+0x80] ;  /* 0x00008000d5207984 */ /* 0x0004e60000000c00 */
[----:B------:R-:W-:Y:S01]  /*214b0*/  IMAD R2, R2, c[0x0][0x3a4], R10 ;  /* 0x0000e90002027a24 */ /* 0x000fe200078e020a */
[----:B------:R2:W4:Y:S04]  /*214c0*/  LDS.128 R48, [R213+0x1080] ;  /* 0x00108000d5307984 */ /* 0x0005280000000c00 */
[----:B------:R-:W-:Y:S01]  /*214d0*/  IADD3 R3, R5, R2, RZ ;  /* 0x0000000205037210 */ /* 0x000fe20007ffe0ff */
[----:B------:R2:W2:Y:S04]  /*214e0*/  LDS.128 R64, [R213+0x2080] ;  /* 0x00208000d5407984 */ /* 0x0004a80000000c00 */
[----:B------:R2:W2:Y:S04]  /*214f0*/  LDS.128 R80, [R213+0x3080] ;  /* 0x00308000d5507984 */ /* 0x0004a80000000c00 */
[----:B------:R2:W2:Y:S01]  /*21500*/  LDS.128 R28, [R213+0x4080] ;  /* 0x00408000d51c7984 */ /* 0x0004a20000000c00 */
[----:B-1----:R-:W-:-:S03]  /*21510*/  SHF.R.S32.HI R6, RZ, 0x1f, R7 ;  /* 0x0000001fff067819 */ /* 0x002fc60000011407 */
[----:B------:R1:W1:Y:S01]  /*21520*/  LDS.128 R44, [R213+0x5080] ;  /* 0x00508000d52c7984 */ /* 0x0002620000000c00 */
[----:B------:R-:W-:-:S03]  /*21530*/  LEA.HI R6, R6, R7, RZ, 0x3 ;  /* 0x0000000706067211 */ /* 0x000fc600078f18ff */
[----:B------:R1:W1:Y:S01]  /*21540*/  LDS.128 R60, [R213+0x6080] ;  /* 0x00608000d53c7984 */ /* 0x0002620000000c00 */
[----:B------:R-:W-:-:S03]  /*21550*/  LOP3.LUT R6, R6, 0xfffffff8, RZ, 0xc0, !PT ;  /* 0xfffffff806067812 */ /* 0x000fc600078ec0ff */
[----:B------:R1:W1:Y:S01]  /*21560*/  LDS.128 R76, [R213+0x7080] ;  /* 0x00708000d54c7984 */ /* 0x0002620000000c00 */
[----:B------:R-:W-:-:S03]  /*21570*/  IADD3 R2, -R6, R7, RZ ;  /* 0x0000000706027210 */ /* 0x000fc60007ffe1ff */
[----:B------:R1:W1:Y:S01]  /*21580*/  LDS.128 R24, [R213+0x8080] ;  /* 0x00808000d5187984 */ /* 0x0002620000000c00 */
[----:B------:R-:W-:-:S03]  /*21590*/  LEA R6, R2, R229, 0x5 ;  /* 0x000000e502067211 */ /* 0x000fc600078e28ff */
[----:B------:R1:W1:Y:S01]  /*215a0*/  LDS.128 R40, [R213+0x9080] ;  /* 0x00908000d5287984 */ /* 0x0002620000000c00 */
[----:B------:R-:W-:-:S03]  /*215b0*/  MOV R2, R4 ;  /* 0x0000000400027202 */ /* 0x000fc60000000f00 */
[----:B------:R1:W1:Y:S02]  /*215c0*/  LDS.128 R56, [R213+0xa080] ;  /* 0x00a08000d5387984 */ /* 0x0002640000000c00 */
[----:B------:R-:W-:Y:S01]  /*215d0*/  IMAD.WIDE.U32 R4, R115, c[0x0][0x3e8], R2 ;  /* 0x0000fa0073047a25 */ /* 0x000fe200078e0002 */
[----:B------:R-:W-:Y:S01]  /*215e0*/  IADD3 R3, R243, R6, RZ ;  /* 0x00000006f3037210 */ /* 0x000fe20007ffe0ff */
[----:B------:R1:W1:Y:S01]  /*215f0*/  LDS.128 R72, [R213+0xb080] ;  /* 0x00b08000d5487984 */ /* 0x0002620000000c00 */
[----:B------:R-:W-:Y:S01]  /*21600*/  SHF.R.S32.HI R2, RZ, 0x1f, R0 ;  /* 0x0000001fff027819 */ /* 0x000fe20000011400 */
[----:B------:R-:W-:Y:S02]  /*21610*/  IMAD R5, R115, c[0x0][0x3ec], R5 ;  /* 0x0000fb0073057a24 */ /* 0x000fe400078e0205 */
        /* <DEDUP_REMOVED lines=13> */
[----:B------:R-:W-:Y:S02]  /*216f0*/  IMAD R6, R6, c[0x0][0x3e0], RZ ;  /* 0x0000f80006067a24 */ /* 0x000fe400078e02ff */
[----:B------:R-:W-:Y:S02]  /*21700*/  IMAD R0, R0, c[0x0][0x4e8], R3 ;  /* 0x00013a0000007a24 */ /* 0x000fe400078e0203 */
[----:B------:R-:W-:-:S04]  /*21710*/  IMAD.WIDE.U32 R4, R2, c[0x0][0x3e0], R4 ;  /* 0x0000f80002047a25 */ /* 0x000fc800078e0004 */
[----:B------:R-:W-:Y:S01]  /*21720*/  IMAD R2, R2, c[0x0][0x3e4], R6 ;  /* 0x0000f90002027a24 */ /* 0x000fe200078e0206 */
[----:B------:R-:W-:-:S03]  /*21730*/  SHF.R.S32.HI R6, RZ, 0x1f, R0 ;  /* 0x0000001fff067819 */ /* 0x000fc60000011400 */
[----:B------:R-:W-:Y:S01]  /*21740*/  IMAD.IADD R3, R5, 0x1, R2 ;  /* 0x0000000105037824 */ /* 0x000fe200078e0202 */
[----:B------:R-:W-:Y:S01]  /*21750*/  MOV R2, R4 ;  /* 0x0000000400027202 */ /* 0x000fe20000000f00 */
        /* <DEDUP_REMOVED lines=8> */
.L_x_4679:
[----:B------:R-:W-:Y:S05]  /*217e0*/  BRA.DIV ~URZ, `(.L_x_4613) ;  /* 0x000049327f007947 */ /* 0x000fea000b800000 */
[----:B------:R4:W2:Y:S02]  /*217f0*/  SHFL.IDX PT, R2, R15, RZ, 0x181f ;  /* 0x00181fff0f027589 */ /* 0x0008a400000e0000 */
.L_x_4680:
        /* <DEDUP_REMOVED lines=23> */
[----:B------:R2:W-:Y:S04]  /*21970*/  @!P2 ST.E.128 [R8.64], R28 ;  /* 0x0000001c0800a985 */ /* 0x0005e8000c101d06 */
[----:B-1----:R2:W-:Y:S04]  /*21980*/  @!P1 ST.E.128 [R6.64], R24 ;  /* 0x0000001806009985 */ /* 0x0025e8000c101d06 */
[----:B------:R2:W-:Y:S02]  /*21990*/  @!P0 ST.E.128 [R2.64], R20 ;  /* 0x0000001402008985 */ /* 0x0005e4000c101d06 */
.L_x_4615:
[----:B------:R-:W-:Y:S05]  /*219a0*/  BSYNC B0 ;  /* 0x0000000000007941 */ /* 0x000fea0003800000 */
.L_x_4614:
[----:B------:R-:W-:Y:S05]  /*219b0*/  BRA.DIV ~URZ, `(.L_x_4616) ;  /* 0x000047d27f007947 */ /* 0x000fea000b800000 */
[----:B---3--:R3:W4:Y:S04]  /*219c0*/  SHFL.IDX PT, R4, R14, 0x1, 0x181f ;  /* 0x00381f000e047f89 */ /* 0x00872800000e0000 */
[----:B--2---:R3:W2:Y:S02]  /*219d0*/  SHFL.IDX PT, R2, R15, 0x1, 0x181f ;  /* 0x00381f000f027f89 */ /* 0x0046a400000e0000 */
.L_x_4681:
        /* <DEDUP_REMOVED lines=20> */
.L_x_4618:
[----:B------:R-:W-:Y:S05]  /*21b20*/  BSYNC B0 ;  /* 0x0000000000007941 */ /* 0x000fea0003800000 */
.L_x_4617:
[----:B------:R-:W-:Y:S05]  /*21b30*/  BRA.DIV ~URZ, `(.L_x_4619) ;  /* 0x000047227f007947 */ /* 0x000fea000b800000 */
[----:B----4-:R4:W3:Y:S02]  /*21b40*/  SHFL.IDX PT, R4, R14, 0x2, 0x181f ;  /* 0x00581f000e047f89 */ /* 0x0108e400000e0000 */
.L_x_4682:
[----:B------:R-:W-:Y:S05]  /*21b50*/  BRA.DIV ~URZ, `(.L_x_4620) ;  /* 0x000047727f007947 */ /* 0x000fea000b800000 */
[----:B--2---:R2:W4:Y:S02]  /*21b60*/  SHFL.IDX PT, R2, R15, 0x2, 0x181f ;  /* 0x00581f000f027f89 */ /* 0x00452400000e0000 */
.L_x_4683:
        /* <DEDUP_REMOVED lines=20> */
.L_x_4622:
[----:B------:R-:W-:Y:S05]  /*21cb0*/  BSYNC B0 ;  /* 0x0000000000007941 */ /* 0x000fea0003800000 */
.L_x_4621:
[----:B------:R-:W-:Y:S05]  /*21cc0*/  BRA.DIV ~URZ, `(.L_x_4623) ;  /* 0x000046727f007947 */ /* 0x000fea000b800000 */
[----:B---3--:R3:W2:Y:S04]  /*21cd0*/  SHFL.IDX PT, R10, R14, 0x3, 0x181f ;  /* 0x00781f000e0a7f89 */ /* 0x0086a800000e0000 */
[----:B----4-:R3:W4:Y:S02]  /*21ce0*/  SHFL.IDX PT, R2, R15, 0x3, 0x181f ;  /* 0x00781f000f027f89 */ /* 0x01072400000e0000 */
.L_x_4684:
        /* <DEDUP_REMOVED lines=12> */
[----:B------:R2:W-:Y:S04]  /*21db0*/  @!P2 ST.E.128 [R8.64], R80 ;  /* 0x000000500800a985 */ /* 0x0005e8000c101d06 */
[----:B-1----:R2:W-:Y:S04]  /*21dc0*/  @!P1 ST.E.128 [R6.64], R76 ;  /* 0x0000004c06009985 */ /* 0x0025e8000c101d06 */
[----:B------:R2:W-:Y:S01]  /*21dd0*/  @!P0 ST.E.128 [R4.64], R72 ;  /* 0x0000004804008985 */ /* 0x0005e2000c101d06 */
[----:B------:R-:W-:-:S13]  /*21de0*/  ISETP.GE.AND P0, PT, R231, c[0x0][0x3c8], PT ;  /* 0x0000f200e7007a0c */ /* 0x000fda0003f06270 */
[----:B------:R-:W-:Y:S05]  /*21df0*/  @P0 BRA `(.L_x_4624) ;  /* 0x00002a0000000947 */ /* 0x000fea0003800000 */
[----:B------:R-:W-:-:S04]  /*21e00*/  LEA R2, P0, R231, R2, 0x1 ;  /* 0x00000002e7027211 */ /* 0x000fc800078008ff */
[----:B------:R-:W-:-:S05]  /*21e10*/  LEA.HI.X R3, R231, R10, R19, 0x1, P0 ;  /* 0x0000000ae7037211 */ /* 0x000fca00000f0c13 */
[----:B------:R1:W-:Y:S01]  /*21e20*/  ST.E.128 [R2.64], R68 ;  /* 0x0000004402007985 */ /* 0x0003e2000c101d06 */
[----:B------:R-:W-:Y:S05]  /*21e30*/  BRA `(.L_x_4624) ;  /* 0x000029c000007947 */ /* 0x000fea0003800000 */
.L_x_4611:
        /* <DEDUP_REMOVED lines=35> */
.L_x_4685:
[----:B------:R-:W-:Y:S05]  /*22070*/  BRA.DIV ~URZ, `(.L_x_4626) ;  /* 0x000044027f007947 */ /* 0x000fea000b800000 */
[----:B------:R3:W4:Y:S02]  /*22080*/  SHFL.IDX PT, R0, R17, RZ, 0x1c1f ;  /* 0x001c1fff11007589 */ /* 0x00072400000e0000 */
.L_x_4686:
        /* <DEDUP_REMOVED lines=100> */
[----:B------:R-:W-:Y:S02]  /*226d0*/  ISETP.GE.AND P4, PT, R5, c[0x0][0x3c8], PT ;  /* 0x0000f20005007a0c */ /* 0x000fe40003f86270 */
[----:B--2---:R-:W-:Y:S02]  /*226e0*/  SHF.R.S32.HI R9, RZ, 0x1f, R6 ;  /* 0x0000001fff097819 */ /* 0x004fe40000011406 */
[----:B------:R-:W-:-:S02]  /*226f0*/  @!P2 LEA R8, P1, R6, R0, 0x2 ;  /* 0x000000000608a211 */ /* 0x000fc400078210ff */
[----:B-----5:R-:W-:Y:S02]  /*22700*/  @!P5 LEA R12, P0, R2, R0, 0x2 ;  /* 0x00000000020cd211 */ /* 0x020fe400078010ff */
        /* <DEDUP_REMOVED lines=8> */
[----:B--2---:R-:W-:Y:S02]  /*22790*/  SHF.R.S32.HI R9, RZ, 0x1f, R3 ;  /* 0x0000001fff097819 */ /* 0x004fe40000011403 */
[-C--:B------:R-:W-:Y:S02]  /*227a0*/  @!P3 LEA R8, P1, R3, R0.reuse, 0x2 ;  /* 0x000000000308b211 */ /* 0x080fe400078210ff */
[----:B----4-:R-:W-:Y:S02]  /*227b0*/  @!P4 LEA R10, P0, R5, R0, 0x2 ;  /* 0x00000000050ac211 */ /* 0x010fe400078010ff */
[-C--:B------:R-:W-:Y:S02]  /*227c0*/  @!P3 LEA.HI.X R9, R3, R4.reuse, R9, 0x2, P1 ;  /* 0x000000040309b211 */ /* 0x080fe400008f1409 */
[----:B------:R-:W-:Y:S02]  /*227d0*/  IADD3 R3, R241, 0x98, RZ ;  /* 0x00000098f1037810 */ /* 0x000fe40007ffe0ff */
[----:B------:R-:W-:Y:S01]  /*227e0*/  @!P4 LEA.HI.X R11, R5, R4, R7, 0x2, P0 ;  /* 0x00000004050bc211 */ /* 0x000fe200000f1407 */
[----:B------:R2:W-:Y:S01]  /*227f0*/  @!P3 ST.E.64 [R8.64], R56 ;  /* 0x000000380800b985 */ /* 0x0005e2000c101b06 */
[----:B------:R-:W-:-:S02]  /*22800*/  ISETP.GE.AND P3, PT, R3, c[0x0][0x3c8], PT ;  /* 0x0000f20003007a0c */ /* 0x000fc40003f66270 */
[----:B------:R-:W-:Y:S01]  /*22810*/  IADD3 R5, R241, 0xa8, RZ ;  /* 0x000000a8f1057810 */ /* 0x000fe20007ffe0ff */
[----:B------:R4:W-:Y:S01]  /*22820*/  @!P5 ST.E.64 [R12.64], R68 ;  /* 0x000000440c00d985 */ /* 0x0009e2000c101b06 */
[----:B------:R-:W-:Y:S02]  /*22830*/  ISETP.GE.AND P5, PT, R2, c[0x0][0x3c8], PT ;  /* 0x0000f20002007a0c */ /* 0x000fe40003fa6270 */
[----:B------:R-:W-:Y:S02]  /*22840*/  SHF.R.S32.HI R7, RZ, 0x1f, R2 ;  /* 0x0000001fff077819 */ /* 0x000fe40000011402 */
[----:B--2---:R-:W-:Y:S02]  /*22850*/  SHF.R.S32.HI R9, RZ, 0x1f, R6 ;  /* 0x0000001fff097819 */ /* 0x004fe40000011406 */
[----:B------:R-:W-:-:S07]  /*22860*/  @!P2 LEA R8, P1, R6, R0, 0x2 ;  /* 0x000000000608a211 */ /* 0x000fce00078210ff */
[----:B----4-:R-:W-:Y:S02]  /*22870*/  @!P5 LEA R12, P0, R2, R0, 0x2 ;  /* 0x00000000020cd211 */ /* 0x010fe400078010ff */
        /* <DEDUP_REMOVED lines=20> */
[----:B------:R-:W-:Y:S02]  /*229c0*/  IADD3 R6, R241, 0xc8, RZ ;  /* 0x000000c8f1067810 */ /* 0x000fe40007ffe0ff */
[----:B--2---:R-:W-:-:S04]  /*229d0*/  @!P2 LEA R8, P1, R5, R0, 0x2 ;  /* 0x000000000508a211 */ /* 0x004fc800078210ff */
[----:B------:R-:W-:Y:S02]  /*229e0*/  @!P2 LEA.HI.X R9, R5, R4, R7, 0x2, P1 ;  /* 0x000000040509a211 */ /* 0x000fe400008f1407 */
[----:B------:R-:W-:Y:S02]  /*229f0*/  IADD3 R5, R241, 0xd0, RZ ;  /* 0x000000d0f1057810 */ /* 0x000fe40007ffe0ff */
[----:B------:R-:W-:Y:S01]  /*22a00*/  SHF.R.S32.HI R7, RZ, 0x1f, R2 ;  /* 0x0000001fff077819 */ /* 0x000fe20000011402 */
[----:B------:R2:W-:Y:S01]  /*22a10*/  @!P2 ST.E.64 [R8.64], R80 ;  /* 0x000000500800a985 */ /* 0x0005e2000c101b06 */
[----:B----4-:R-:W-:Y:S02]  /*22a20*/  SHF.R.S32.HI R13, RZ, 0x1f, R3 ;  /* 0x0000001fff0d7819 */ /* 0x010fe40000011403 */
[----:B------:R-:W-:Y:S01]  /*22a30*/  @!P4 LEA R12, P0, R3, R0, 0x2 ;  /* 0x00000000030cc211 */ /* 0x000fe200078010ff */
[----:B------:R4:W-:Y:S01]  /*22a40*/  @!P6 ST.E.64 [R10.64], R92 ;  /* 0x0000005c0a00e985 */ /* 0x0009e2000c101b06 */
[----:B------:R-:W-:-:S02]  /*22a50*/  ISETP.GE.AND P5, PT, R5, c[0x0][0x3c8], PT ;  /* 0x0000f20005007a0c */ /* 0x000fc40003fa6270 */
[----:B------:R-:W-:Y:S02]  /*22a60*/  ISETP.GE.AND P2, PT, R6, c[0x0][0x3c8], PT ;  /* 0x0000f20006007a0c */ /* 0x000fe40003f46270 */
[----:B------:R-:W-:Y:S02]  /*22a70*/  @!P4 LEA.HI.X R13, R3, R4, R13, 0x2, P0 ;  /* 0x00000004030dc211 */ /* 0x000fe400000f140d */
[----:B------:R-:W-:Y:S02]  /*22a80*/  SHF.R.S32.HI R3, RZ, 0x1f, R5 ;  /* 0x0000001fff037819 */ /* 0x000fe40000011405 */
[----:B--2---:R-:W-:-:S04]  /*22a90*/  @!P3 LEA R8, P1, R2, R0, 0x2 ;  /* 0x000000000208b211 */ /* 0x004fc800078210ff */
[----:B------:R-:W-:Y:S02]  /*22aa0*/  @!P3 LEA.HI.X R9, R2, R4, R7, 0x2, P1 ;  /* 0x000000040209b211 */ /* 0x000fe400008f1407 */
[C---:B------:R-:W-:Y:S02]  /*22ab0*/  IADD3 R2, R241.reuse, 0xd8, RZ ;  /* 0x000000d8f1027810 */ /* 0x040fe40007ffe0ff */
[----:B------:R-:W-:Y:S01]  /*22ac0*/  IADD3 R7, R241, 0xe0, RZ ;  /* 0x000000e0f1077810 */ /* 0x000fe20007ffe0ff */
[----:B------:R2:W-:Y:S01]  /*22ad0*/  @!P3 ST.E.64 [R8.64], R88 ;  /* 0x000000580800b985 */ /* 0x0005e2000c101b06 */
[----:B----4-:R-:W-:Y:S02]  /*22ae0*/  @!P5 LEA R10, P0, R5, R0, 0x2 ;  /* 0x00000000050ad211 */ /* 0x010fe400078010ff */
[----:B------:R-:W-:Y:S01]  /*22af0*/  ISETP.GE.AND P6, PT, R7, c[0x0][0x3c8], PT ;  /* 0x0000f20007007a0c */ /* 0x000fe20003fc6270 */
[----:B------:R4:W-:Y:S01]  /*22b00*/  @!P4 ST.E.64 [R12.64], R100 ;  /* 0x000000640c00c985 */ /* 0x0009e2000c101b06 */
[----:B------:R-:W-:-:S02]  /*22b10*/  ISETP.GE.AND P4, PT, R2, c[0x0][0x3c8], PT ;  /* 0x0000f20002007a0c */ /* 0x000fc40003f86270 */
[----:B------:R-:W-:Y:S02]  /*22b20*/  @!P5 LEA.HI.X R11, R5, R4, R3, 0x2, P0 ;  /* 0x00000004050bd211 */ /* 0x000fe400000f1403 */
[C---:B------:R-:W-:Y:S02]  /*22b30*/  IADD3 R5, R241.reuse, 0xe8, RZ ;  /* 0x000000e8f1057810 */ /* 0x040fe40007ffe0ff */
[----:B------:R-:W-:Y:S02]  /*22b40*/  IADD3 R3, R241, 0xf0, RZ ;  /* 0x000000f0f1037810 */ /* 0x000fe40007ffe0ff */
[----:B------:R-:W-:Y:S02]  /*22b50*/  ISETP.GE.AND P3, PT, R5, c[0x0][0x3c8], PT ;  /* 0x0000f20005007a0c */ /* 0x000fe40003f66270 */
[----:B--2---:R-:W-:Y:S02]  /*22b60*/  SHF.R.S32.HI R9, RZ, 0x1f, R6 ;  /* 0x0000001fff097819 */ /* 0x004fe40000011406 */
[----:B------:R-:W-:-:S02]  /*22b70*/  @!P2 LEA R8, P1, R6, R0, 0x2 ;  /* 0x000000000608a211 */ /* 0x000fc400078210ff */
[----:B----4-:R-:W-:Y:S02]  /*22b80*/  @!P6 LEA R12, P0, R7, R0, 0x2 ;  /* 0x00000000070ce211 */ /* 0x010fe400078010ff */
[----:B------:R-:W-:Y:S02]  /*22b90*/  @!P2 LEA.HI.X R9, R6, R4, R9, 0x2, P1 ;  /* 0x000000040609a211 */ /* 0x000fe400008f1409 */
[----:B------:R-:W-:Y:S02]  /*22ba0*/  SHF.R.S32.HI R6, RZ, 0x1f, R2 ;  /* 0x0000001fff067819 */ /* 0x000fe40000011402 */
[C---:B------:R-:W-:Y:S01]  /*22bb0*/  @!P4 LEA R14, P1, R2.reuse, R0, 0x2 ;  /* 0x00000000020ec211 */ /* 0x040fe200078210ff */
[----:B------:R2:W-:Y:S01]  /*22bc0*/  @!P2 ST.E.64 [R8.64], R96 ;  /* 0x000000600800a985 */ /* 0x0005e2000c101b06 */
[----:B------:R-:W-:Y:S02]  /*22bd0*/  ISETP.GE.AND P2, PT, R3, c[0x0][0x3c8], PT ;  /* 0x0000f20003007a0c */ /* 0x000fe40003f46270 */
[----:B------:R-:W-:Y:S01]  /*22be0*/  @!P4 LEA.HI.X R15, R2, R4, R6, 0x2, P1 ;  /* 0x00000004020fc211 */ /* 0x000fe200008f1406 */
[----:B------:R4:W-:Y:S01]  /*22bf0*/  @!P5 ST.E.64 [R10.64], R108 ;  /* 0x0000006c0a00d985 */ /* 0x0009e2000c101b06 */
[----:B------:R-:W-:-:S02]  /*22c00*/  IADD3 R2, R241, 0xf8, RZ ;  /* 0x000000f8f1027810 */ /* 0x000fc40007ffe0ff */
[----:B------:R-:W-:Y:S01]  /*22c10*/  SHF.R.S32.HI R6, RZ, 0x1f, R5 ;  /* 0x0000001fff067819 */ /* 0x000fe20000011405 */
[----:B------:R1:W-:Y:S01]  /*22c20*/  @!P4 ST.E.64 [R14.64], R156 ;  /* 0x0000009c0e00c985 */ /* 0x0003e2000c101b06 */
[----:B------:R-:W-:Y:S02]  /*22c30*/  ISETP.GE.AND P1, PT, R2, c[0x0][0x3c8], PT ;  /* 0x0000f20002007a0c */ /* 0x000fe40003f26270 */
        /* <DEDUP_REMOVED lines=14> */
.L_x_4628:
[----:B------:R-:W-:Y:S05]  /*22d20*/  BSYNC B0 ;  /* 0x0000000000007941 */ /* 0x000fea0003800000 */
.L_x_4627:
[----:B------:R-:W-:Y:S05]  /*22d30*/  BRA.DIV ~URZ, `(.L_x_4629) ;  /* 0x000037b27f007947 */ /* 0x000fea000b800000 */
[----:B--2---:R2:W1:Y:S04]  /*22d40*/  SHFL.IDX PT, R4, R16, 0x1, 0x1c1f ;  /* 0x003c1f0010047f89 */ /* 0x00446800000e0000 */
[----:B----4-:R2:W4:Y:S02]  /*22d50*/  SHFL.IDX PT, R0, R17, 0x1, 0x1c1f ;  /* 0x003c1f0011007f89 */ /* 0x01052400000e0000 */
.L_x_4687:
        /* <DEDUP_REMOVED lines=100> */
[----:B------:R-:W-:Y:S02]  /*233a0*/  @!P1 LEA.HI.X R19, R5, R4, R9, 0x2, P4 ;  /* 0x0000000405139211 */ /* 0x000fe400020f1409 */
[----:B------:R-:W-:Y:S02]  /*233b0*/  ISETP.GE.AND P4, PT, R2, c[0x0][0x3c8], PT ;  /* 0x0000f20002007a0c */ /* 0x000fe40003f86270 */
[----:B------:R-:W-:-:S02]  /*233c0*/  IADD3 R8, R241, 0x80, RZ ;  /* 0x00000080f1087810 */ /* 0x000fc40007ffe0ff */
[----:B------:R-:W-:Y:S02]  /*233d0*/  IADD3 R2, R241, 0x90, RZ ;  /* 0x00000090f1027810 */ /* 0x000fe40007ffe0ff */
[----:B------:R-:W-:Y:S02]  /*233e0*/  ISETP.GE.AND P6, PT, R8, c[0x0][0x3c8], PT ;  /* 0x0000f20008007a0c */ /* 0x000fe40003fc6270 */
[----:B------:R-:W-:Y:S02]  /*233f0*/  SHF.R.S32.HI R5, RZ, 0x1f, R8 ;  /* 0x0000001fff057819 */ /* 0x000fe40000011408 */
[C---:B---3--:R-:W-:Y:S02]  /*23400*/  @!P0 LEA R16, P3, R3.reuse, R0, 0x2 ;  /* 0x0000000003108211 */ /* 0x048fe400078610ff */
[----:B------:R-:W-:Y:S01]  /*23410*/  SHF.R.S32.HI R9, RZ, 0x1f, R2 ;  /* 0x0000001fff097819 */ /* 0x000fe20000011402 */
[----:B------:R1:W-:Y:S01]  /*23420*/  @!P4 ST.E.64 [R12.64], R54 ;  /* 0x000000360c00c985 */ /* 0x0003e2000c101b06 */
[----:B------:R-:W-:-:S02]  /*23430*/  @!P0 LEA.HI.X R17, R3, R4, R6, 0x2, P3 ;  /* 0x0000000403118211 */ /* 0x000fc400018f1406 */
[----:B------:R-:W-:Y:S01]  /*23440*/  SHF.R.S32.HI R3, RZ, 0x1f, R7 ;  /* 0x0000001fff037819 */ /* 0x000fe20000011407 */
[----:B------:R-:W-:Y:S01]  /*23450*/  @!P2 ST.E.64 [R10.64], R50 ;  /* 0x000000320a00a985 */ /* 0x000fe2000c101b06 */
[C---:B------:R-:W-:Y:S02]  /*23460*/  IADD3 R6, R241.reuse, 0x98, RZ ;  /* 0x00000098f1067810 */ /* 0x040fe40007ffe0ff */
[----:B----4-:R-:W-:Y:S01]  /*23470*/  @!P6 LEA R14, P3, R8, R0, 0x2 ;  /* 0x00000000080ee211 */ /* 0x010fe200078610ff */
[----:B------:R-:W-:Y:S01]  /*23480*/  @!P1 ST.E.64 [R18.64], R62 ;  /* 0x0000003e12009985 */ /* 0x000fe2000c101b06 */
[----:B------:R-:W-:Y:S02]  /*23490*/  ISETP.GE.AND P4, PT, R6, c[0x0][0x3c8], PT ;  /* 0x0000f20006007a0c */ /* 0x000fe40003f86270 */
[----:B------:R-:W-:Y:S01]  /*234a0*/  @!P6 LEA.HI.X R15, R8, R4, R5, 0x2, P3 ;  /* 0x00000004080fe211 */ /* 0x000fe200018f1405 */
[----:B------:R-:W-:Y:S01]  /*234b0*/  @!P0 ST.E.64 [R16.64], R58 ;  /* 0x0000003a10008985 */ /* 0x000fe2000c101b06 */
[----:B------:R-:W-:-:S03]  /*234c0*/  IADD3 R5, R241, 0xa0, RZ ;  /* 0x000000a0f1057810 */ /* 0x000fc60007ffe0ff */
[----:B------:R2:W-:Y:S01]  /*234d0*/  @!P6 ST.E.64 [R14.64], R70 ;  /* 0x000000460e00e985 */ /* 0x0005e2000c101b06 */
[----:B------:R-:W-:Y:S02]  /*234e0*/  ISETP.GE.AND P3, PT, R5, c[0x0][0x3c8], PT ;  /* 0x0000f20005007a0c */ /* 0x000fe40003f66270 */
[----:B------:R-:W-:-:S03]  /*234f0*/  ISETP.GE.AND P6, PT, R2, c[0x0][0x3c8], PT ;  /* 0x0000f20002007a0c */ /* 0x000fc60003fc6270 */
[-C--:B------:R-:W-:Y:S02]  /*23500*/  @!P4 LEA R8, P1, R6, R0.reuse, 0x2 ;  /* 0x000000000608c211 */ /* 0x080fe400078210ff */
[----:B-1----:R-:W-:-:S04]  /*23510*/  @!P5 LEA R12, P2, R7, R0, 0x2 ;  /* 0x00000000070cd211 */ /* 0x002fc800078410ff */
[----:B------:R-:W-:Y:S02]  /*23520*/  @!P5 LEA.HI.X R13, R7, R4, R3, 0x2, P2 ;  /* 0x00000004070dd211 */ /* 0x000fe400010f1403 */
[----:B------:R-:W-:Y:S02]  /*23530*/  ISETP.GE.AND P2, PT, R2, c[0x0][0x3c8], PT ;  /* 0x0000f20002007a0c */ /* 0x000fe40003f46270 */
[----:B------:R-:W-:Y:S01]  /*23540*/  IADD3 R3, R241, 0xa8, RZ ;  /* 0x000000a8f1037810 */ /* 0x000fe20007ffe0ff */
[----:B------:R1:W-:Y:S01]  /*23550*/  @!P5 ST.E.64 [R12.64], R66 ;  /* 0x000000420c00d985 */ /* 0x0003e2000c101b06 */
[----:B------:R-:W-:Y:S02]  /*23560*/  SHF.R.S32.HI R7, RZ, 0x1f, R6 ;  /* 0x0000001fff077819 */ /* 0x000fe40000011406 */
[----:B--2---:R-:W-:-:S07]  /*23570*/  SHF.R.S32.HI R15, RZ, 0x1f, R5 ;  /* 0x0000001fff0f7819 */ /* 0x004fce0000011405 */
[----:B------:R-:W-:-:S04]  /*23580*/  @!P2 LEA R10, P0, R2, R0, 0x2 ;  /* 0x00000000020aa211 */ /* 0x000fc800078010ff */
[-C--:B------:R-:W-:Y:S02]  /*23590*/  @!P2 LEA.HI.X R11, R2, R4.reuse, R9, 0x2, P0 ;  /* 0x00000004020ba211 */ /* 0x080fe400000f1409 */
[----:B------:R-:W-:Y:S02]  /*235a0*/  ISETP.GE.AND P2, PT, R3, c[0x0][0x3c8], PT ;  /* 0x0000f20003007a0c */ /* 0x000fe40003f46270 */
[----:B------:R-:W-:Y:S01]  /*235b0*/  @!P4 LEA.HI.X R9, R6, R4, R7, 0x2, P1 ;  /* 0x000000040609c211 */ /* 0x000fe200008f1407 */
[----:B------:R2:W-:Y:S01]  /*235c0*/  @!P6 ST.E.64 [R10.64], R78 ;  /* 0x0000004e0a00e985 */ /* 0x0005e2000c101b06 */
[----:B------:R-:W-:Y:S02]  /*235d0*/  @!P3 LEA R14, P0, R5, R0, 0x2 ;  /* 0x00000000050eb211 */ /* 0x000fe400078010ff */
[----:B------:R-:W-:Y:S01]  /*235e0*/  IADD3 R6, R241, 0xb8, RZ ;  /* 0x000000b8f1067810 */ /* 0x000fe20007ffe0ff */
[----:B------:R3:W-:Y:S01]  /*235f0*/  @!P4 ST.E.64 [R8.64], R74 ;  /* 0x0000004a0800c985 */ /* 0x0007e2000c101b06 */
[----:B------:R-:W-:-:S02]  /*23600*/  @!P3 LEA.HI.X R15, R5, R4, R15, 0x2, P0 ;  /* 0x00000004050fb211 */ /* 0x000fc400000f140f */
[----:B------:R-:W-:Y:S02]  /*23610*/  ISETP.GE.AND P0, PT, R6, c[0x0][0x3c8], PT ;  /* 0x0000f20006007a0c */ /* 0x000fe40003f06270 */
[----:B------:R-:W-:Y:S01]  /*23620*/  IADD3 R7, R241, 0xb0, RZ ;  /* 0x000000b0f1077810 */ /* 0x000fe20007ffe0ff */
[----:B------:R-:W-:Y:S01]  /*23630*/  @!P3 ST.E.64 [R14.64], R86 ;  /* 0x000000560e00b985 */ /* 0x000fe2000c101b06 */
[----:B-1----:R-:W-:Y:S02]  /*23640*/  SHF.R.S32.HI R13, RZ, 0x1f, R3 ;  /* 0x0000001fff0d7819 */ /* 0x002fe40000011403 */
[----:B------:R-:W-:Y:S02]  /*23650*/  @!P2 LEA R12, P5, R3, R0, 0x2 ;  /* 0x00000000030ca211 */ /* 0x000fe400078a10ff */
[----:B------:R-:W-:Y:S02]  /*23660*/  ISETP.GE.AND P1, PT, R7, c[0x0][0x3c8], PT ;  /* 0x0000f20007007a0c */ /* 0x000fe40003f26270 */
[----:B------:R-:W-:-:S02]  /*23670*/  @!P2 LEA.HI.X R13, R3, R4, R13, 0x2, P5 ;  /* 0x00000004030da211 */ /* 0x000fc400028f140d */
[C---:B------:R-:W-:Y:S02]  /*23680*/  IADD3 R3, R241.reuse, 0xc0, RZ ;  /* 0x000000c0f1037810 */ /* 0x040fe40007ffe0ff */
[----:B------:R-:W-:Y:S01]  /*23690*/  IADD3 R2, R241, 0xc8, RZ ;  /* 0x000000c8f1027810 */ /* 0x000fe20007ffe0ff */
[----:B------:R1:W-:Y:S01]  /*236a0*/  @!P2 ST.E.64 [R12.64], R82 ;  /* 0x000000520c00a985 */ /* 0x0003e2000c101b06 */
[----:B------:R-:W-:Y:S02]  /*236b0*/  ISETP.GE.AND P6, PT, R3, c[0x0][0x3c8], PT ;  /* 0x0000f20003007a0c */ /* 0x000fe40003fc6270 */
[----:B------:R-:W-:-:S03]  /*236c0*/  SHF.R.S32.HI R5, RZ, 0x1f, R7 ;  /* 0x0000001fff057819 */ /* 0x000fc60000011407 */
[-C--:B--2---:R-:W-:Y:S02]  /*236d0*/  @!P1 LEA R10, P5, R7, R0.reuse, 0x2 ;  /* 0x00000000070a9211 */ /* 0x084fe400078a10ff */
[----:B---3--:R-:W-:Y:S02]  /*236e0*/  SHF.R.S32.HI R9, RZ, 0x1f, R6 ;  /* 0x0000001fff097819 */ /* 0x008fe40000011406 */
[----:B------:R-:W-:-:S04]  /*236f0*/  @!P0 LEA R8, P4, R6, R0, 0x2 ;  /* 0x0000000006088211 */ /* 0x000fc800078810ff */
[----:B------:R-:W-:Y:S02]  /*23700*/  @!P6 LEA R16, P3, R3, R0, 0x2 ;  /* 0x000000000310e211 */ /* 0x000fe400078610ff */
[-C--:B------:R-:W-:Y:S02]  /*23710*/  @!P0 LEA.HI.X R9, R6, R4.reuse, R9, 0x2, P4 ;  /* 0x0000000406098211 */ /* 0x080fe400020f1409 */
[----:B------:R-:W-:Y:S02]  /*23720*/  ISETP.GE.AND P4, PT, R2, c[0x0][0x3c8], PT ;  /* 0x0000f20002007a0c */ /* 0x000fe40003f86270 */
[----:B------:R-:W-:Y:S02]  /*23730*/  SHF.R.S32.HI R6, RZ, 0x1f, R3 ;  /* 0x0000001fff067819 */ /* 0x000fe40000011403 */
[----:B------:R-:W-:Y:S02]  /*23740*/  @!P1 LEA.HI.X R11, R7, R4, R5, 0x2, P5 ;  /* 0x00000004070b9211 */ /* 0x000fe400028f1405 */
[----:B------:R-:W-:-:S02]  /*23750*/  IADD3 R5, R241, 0xd0, RZ ;  /* 0x000000d0f1057810 */ /* 0x000fc40007ffe0ff */
[----:B------:R-:W-:Y:S01]  /*23760*/  @!P6 LEA.HI.X R17, R3, R4, R6, 0x2, P3 ;  /* 0x000000040311e211 */ /* 0x000fe200018f1406 */
[----:B------:R-:W-:Y:S01]  /*23770*/  @!P1 ST.E.64 [R10.64], R158 ;  /* 0x0000009e0a009985 */ /* 0x000fe2000c101b06 */
[C---:B------:R-:W-:Y:S02]  /*23780*/  ISETP.GE.AND P3, PT, R2.reuse, c[0x0][0x3c8], PT ;  /* 0x0000f20002007a0c */ /* 0x040fe40003f66270 */
[----:B------:R-:W-:Y:S01]  /*23790*/  ISETP.GE.AND P5, PT, R5, c[0x0][0x3c8], PT ;  /* 0x0000f20005007a0c */ /* 0x000fe20003fa6270 */
[----:B------:R2:W-:Y:S01]  /*237a0*/  @!P0 ST.E.64 [R8.64], R90 ;  /* 0x0000005a08008985 */ /* 0x0005e2000c101b06 */
[----:B------:R-:W-:Y:S02]  /*237b0*/  @!P4 LEA R18, P2, R2, R0, 0x2 ;  /* 0x000000000212c211 */ /* 0x000fe400078410ff */
[----:B------:R-:W-:Y:S01]  /*237c0*/  IADD3 R7, R241, 0xd8, RZ ;  /* 0x000000d8f1077810 */ /* 0x000fe20007ffe0ff */
[----:B------:R-:W-:Y:S01]  /*237d0*/  @!P6 ST.E.64 [R16.64], R160 ;  /* 0x000000a01000e985 */ /* 0x000fe2000c101b06 */
[----:B-1----:R-:W-:-:S02]  /*237e0*/  SHF.R.S32.HI R12, RZ, 0x1f, R2 ;  /* 0x0000001fff0c7819 */ /* 0x002fc40000011402 */
[----:B------:R-:W-:Y:S02]  /*237f0*/  ISETP.GE.AND P4, PT, R7, c[0x0][0x3c8], PT ;  /* 0x0000f20007007a0c */ /* 0x000fe40003f86270 */
[C---:B------:R-:W-:Y:S02]  /*23800*/  IADD3 R3, R241.reuse, 0xe0, RZ ;  /* 0x000000e0f1037810 */ /* 0x040fe40007ffe0ff */
[----:B------:R-:W-:Y:S02]  /*23810*/  IADD3 R6, R241, 0xe8, RZ ;  /* 0x000000e8f1067810 */ /* 0x000fe40007ffe0ff */
[----:B------:R-:W-:Y:S02]  /*23820*/  @!P5 LEA R14, P1, R5, R0, 0x2 ;  /* 0x00000000050ed211 */ /* 0x000fe400078210ff */
[----:B------:R-:W-:Y:S02]  /*23830*/  @!P3 LEA.HI.X R19, R2, R4, R12, 0x2, P2 ;  /* 0x000000040213b211 */ /* 0x000fe400010f140c */
[----:B------:R-:W-:-:S02]  /*23840*/  ISETP.GE.AND P3, PT, R3, c[0x0][0x3c8], PT ;  /* 0x0000f20003007a0c */ /* 0x000fc40003f66270 */
[----:B------:R-:W-:Y:S02]  /*23850*/  ISETP.GE.AND P2, PT, R6, c[0x0][0x3c8], PT ;  /* 0x0000f20006007a0c */ /* 0x000fe40003f46270 */
[----:B------:R-:W-:Y:S02]  /*23860*/  @!P4 LEA R12, P0, R7, R0, 0x2 ;  /* 0x00000000070cc211 */ /* 0x000fe400078010ff */
[----:B------:R-:W-:Y:S02]  /*23870*/  ISETP.GE.AND P6, PT, R2, c[0x0][0x3c8], PT ;  /* 0x0000f20002007a0c */ /* 0x000fe40003fc6270 */
[----:B--2---:R-:W-:Y:S02]  /*23880*/  SHF.R.S32.HI R8, RZ, 0x1f, R5 ;  /* 0x0000001fff087819 */ /* 0x004fe40000011405 */
[----:B------:R-:W-:Y:S02]  /*23890*/  SHF.R.S32.HI R9, RZ, 0x1f, R7 ;  /* 0x0000001fff097819 */ /* 0x000fe40000011407 */
[----:B------:R-:W-:-:S02]  /*238a0*/  @!P5 LEA.HI.X R15, R5, R4, R8, 0x2, P1 ;  /* 0x00000004050fd211 */ /* 0x000fc400008f1408 */
[----:B------:R-:W-:-:S05]  /*238b0*/  IADD3 R5, R241, 0xf0, RZ ;  /* 0x000000f0f1057810 */ /* 0x000fca0007ffe0ff */
[----:B------:R-:W-:Y:S01]  /*238c0*/  @!P6 ST.E.64 [R18.64], R174 ;  /* 0x000000ae1200e985 */ /* 0x000fe2000c101b06 */
[----:B------:R-:W-:Y:S02]  /*238d0*/  @!P4 LEA.HI.X R13, R7, R4, R9, 0x2, P0 ;  /* 0x00000004070dc211 */ /* 0x000fe400000f1409 */
[----:B------:R-:W-:Y:S01]  /*238e0*/  ISETP.GE.AND P1, PT, R5, c[0x0][0x3c8], PT ;  /* 0x0000f20005007a0c */ /* 0x000fe20003f26270 */
[----:B------:R-:W-:Y:S01]  /*238f0*/  @!P5 ST.E.64 [R14.64], R162 ;  /* 0x000000a20e00d985 */ /* 0x000fe2000c101b06 */
        /* <DEDUP_REMOVED lines=21> */
.L_x_4609:
        /* <DEDUP_REMOVED lines=13> */
[----:B-1----:R-:W-:Y:S01]  /*23b20*/  SEL R18, R6, c[0x0][0x3d4], P1 ;  /* 0x0000f50006127a07 */ /* 0x002fe20000800000 */
[----:B------:R-:W-:Y:S05]  /*23b30*/  @P0 BRA `(.L_x_4630) ;  /* 0x0000004000000947 */ /* 0x000fea0003800000 */
[----:B---3--:R-:W-:Y:S05]  /*23b40*/  @!P2 BRA `(.L_x_4630) ;  /* 0x000000300000a947 */ /* 0x008fea0003800000 */
[----:B------:R1:W2:Y:S04]  /*23b50*/  LDG.E R4, [R2.64] ;  /* 0x0000000602047981 */ /* 0x0002a8000c1e1900 */
[----:B-1----:R-:W2:Y:S02]  /*23b60*/  LDG.E R2, [R2.64+0x4] ;  /* 0x0000040602027981 */ /* 0x002ea4000c1e1900 */
[----:B--2--5:R-:W-:Y:S02]  /*23b70*/  IADD3 R19, -R4, R2, RZ ;  /* 0x0000000204137210 */ /* 0x024fe40007ffe1ff */
.L_x_4630:
[----:B---3--:R-:W1:Y:S01]  /*23b80*/  S2R R21, SR_TID.X ;  /* 0x0000000000157919 */ /* 0x008e620000002100 */
        /* <DEDUP_REMOVED lines=35> */
[-C--:B-----5:R-:W-:Y:S02]  /*23dc0*/  IMAD R8, R15, R3.reuse, RZ ;  /* 0x000000030f087224 */ /* 0x0a0fe400078e02ff */
[----:B------:R-:W-:Y:S01]  /*23dd0*/  IMAD.WIDE.U32 R4, R14, R3, RZ ;  /* 0x000000030e047225 */ /* 0x000fe200078e00ff */
[----:B------:R-:W-:-:S03]  /*23de0*/  IADD3.X R9, R7, R9, R17, P1, P0 ;  /* 0x0000000907097210 */ /* 0x000fc60000fe0411 */
[----:B------:R-:W-:Y:S01]  /*23df0*/  IMAD R3, R6, c[0x0][0x4e8], R13 ;  /* 0x00013a0006037a24 */ /* 0x000fe200078e020d */
        /* <DEDUP_REMOVED lines=17> */
.L_x_4632:
[----:B------:R-:W-:Y:S05]  /*23f10*/  BSYNC B0 ;  /* 0x0000000000007941 */ /* 0x000fea0003800000 */
.L_x_4631:
[----:B------:R-:W-:-:S13]  /*23f20*/  ISETP.GT.AND P0, PT, R18, 0x1, PT ;  /* 0x000000011200780c */ /* 0x000fda0003f04270 */
[----:B------:R-:W-:Y:S05]  /*23f30*/  @P0 BRA `(.L_x_4624) ;  /* 0x000008c000000947 */ /* 0x000fea0003800000 */
[----:B------:R-:W2:Y:S01]  /*23f40*/  LDL.LU R7, [R1] ;  /* 0x0000000001077983 */ /* 0x000ea20000300800 */
[----:B-1----:R-:W-:Y:S01]  /*23f50*/  SHF.R.S32.HI R5, RZ, 0x1f, R21 ;  /* 0x0000001fff057819 */ /* 0x002fe20000011415 */
[----:B------:R-:W-:Y:S01]  /*23f60*/  IMAD R4, R17, c[0x0][0x3a0], RZ ;  /* 0x0000e80011047a24 */ /* 0x000fe200078e02ff */
[----:B------:R-:W-:Y:S01]  /*23f70*/  MOV R6, c[0x0][0x4e8] ;  /* 0x00013a0000067a02 */ /* 0x000fe20000000f00 */
[----:B------:R-:W-:Y:S01]  /*23f80*/  IMAD.WIDE.U32 R2, R0, c[0x0][0x3a0], RZ ;  /* 0x0000e80000027a25 */ /* 0x000fe200078e00ff */
[----:B------:R-:W-:Y:S02]  /*23f90*/  LEA.HI R5, R5, R21, RZ, 0x3 ;  /* 0x0000001505057211 */ /* 0x000fe400078f18ff */
[----:B------:R-:W-:Y:S01]  /*23fa0*/  ISETP.NE.AND P0, PT, R6, 0x1, PT ;  /* 0x000000010600780c */ /* 0x000fe20003f05270 */
[----:B------:R-:W-:Y:S01]  /*23fb0*/  IMAD R0, R0, c[0x0][0x3a4], R4 ;  /* 0x0000e90000007a24 */ /* 0x000fe200078e0204 */
[----:B------:R-:W-:Y:S01]  /*23fc0*/  LOP3.LUT R4, R5, 0xfffffff8, RZ, 0xc0, !PT ;  /* 0xfffffff805047812 */ /* 0x000fe200078ec0ff */
[----:B------:R-:W-:Y:S01]  /*23fd0*/  IMAD R5, R20, c[0x0][0x3f0], RZ ;  /* 0x0000fc0014057a24 */ /* 0x000fe200078e02ff */
[----:B------:R-:W-:-:S02]  /*23fe0*/  IADD3 R14, R229, R243, RZ ;  /* 0x000000f3e50e7210 */ /* 0x000fc40007ffe0ff */
[----:B------:R-:W-:Y:S01]  /*23ff0*/  IADD3 R3, R3, R0, RZ ;  /* 0x0000000003037210 */ /* 0x000fe20007ffe0ff */
[----:B------:R-:W-:Y:S01]  /*24000*/  IMAD R5, R12, c[0x0][0x3f4], R5 ;  /* 0x0000fd000c057a24 */ /* 0x000fe200078e0205 */
[----:B------:R-:W-:-:S04]  /*24010*/  IADD3 R0, -R4, R21, RZ ;  /* 0x0000001504007210 */ /* 0x000fc80007ffe1ff */
[----:B------:R-:W-:-:S05]  /*24020*/  LEA R0, R0, R229, 0x5 ;  /* 0x000000e500007211 */ /* 0x000fca00078e28ff */
[----:B------:R-:W-:-:S04]  /*24030*/  IMAD.IADD R4, R243, 0x1, R0 ;  /* 0x00000001f3047824 */ /* 0x000fc800078e0200 */
[----:B------:R-:W-:Y:S01]  /*24040*/  @P0 IMAD.HI.U32 R6, R4, c[0x0][0x4ec], RZ ;  /* 0x00013b0004060a27 */ /* 0x000fe200078e00ff */
[----:B------:R-:W-:-:S04]  /*24050*/  MOV R0, R4 ;  /* 0x0000000400007202 */ /* 0x000fc80000000f00 */
[----:B------:R-:W-:-:S04]  /*24060*/  @P0 SHF.R.U32.HI R0, RZ, c[0x0][0x4f0], R6 ;  /* 0x00013c00ff000a19 */ /* 0x000fc80000011606 */
[----:B------:R-:W-:-:S05]  /*24070*/  SHF.R.S32.HI R6, RZ, 0x1f, R0 ;  /* 0x0000001fff067819 */ /* 0x000fca0000011400 */
[----:B------:R-:W-:Y:S02]  /*24080*/  IMAD R6, R6, c[0x0][0x3e0], RZ ;  /* 0x0000f80006067a24 */ /* 0x000fe400078e02ff */
[----:B--2---:R-:W-:-:S04]  /*24090*/  IMAD.WIDE.U32 R2, R7, c[0x0][0x3e8], R2 ;  /* 0x0000fa0007027a25 */ /* 0x004fc800078e0002 */
[----:B------:R-:W-:-:S04]  /*240a0*/  IMAD R3, R7, c[0x0][0x3ec], R3 ;  /* 0x0000fb0007037a24 */ /* 0x000fc800078e0203 */
[----:B------:R-:W-:-:S05]  /*240b0*/  IMAD.WIDE.U32 R2, R12, c[0x0][0x3f0], R2 ;  /* 0x0000fc000c027a25 */ /* 0x000fca00078e0002 */
[----:B------:R-:W-:Y:S01]  /*240c0*/  IADD3 R3, R3, R5, RZ ;  /* 0x0000000503037210 */ /* 0x000fe20007ffe0ff */
[----:B------:R-:W-:-:S04]  /*240d0*/  IMAD.MOV R5, RZ, RZ, -R0 ;  /* 0x000000ffff057224 */ /* 0x000fc800078e0a00 */
        /* <DEDUP_REMOVED lines=13> */
.L_x_4688:
[----:B------:R-:W-:Y:S05]  /*241b0*/  BRA.DIV ~URZ, `(.L_x_4634) ;  /* 0x000024727f007947 */ /* 0x000fea000b800000 */
[----:B------:R3:W4:Y:S02]  /*241c0*/  SHFL.IDX PT, R2, R15, RZ, 0x181f ;  /* 0x00181fff0f027589 */ /* 0x00072400000e0000 */
.L_x_4689:
        /* <DEDUP_REMOVED lines=27> */
.L_x_4636:
[----:B------:R-:W-:Y:S05]  /*24380*/  BSYNC B0 ;  /* 0x0000000000007941 */ /* 0x000fea0003800000 */
.L_x_4635:
[----:B------:R-:W-:Y:S05]  /*24390*/  BRA.DIV ~URZ, `(.L_x_4637) ;  /* 0x000023027f007947 */ /* 0x000fea000b800000 */
[----:B--2---:R2:W1:Y:S04]  /*243a0*/  SHFL.IDX PT, R4, R12, 0x1, 0x181f ;  /* 0x00381f000c047f89 */ /* 0x00446800000e0000 */
[----:B----4-:R2:W4:Y:S02]  /*243b0*/  SHFL.IDX PT, R2, R15, 0x1, 0x181f ;  /* 0x00381f000f027f89 */ /* 0x01052400000e0000 */
.L_x_4690:
        /* <DEDUP_REMOVED lines=20> */
.L_x_4639:
[----:B------:R-:W-:Y:S05]  /*24500*/  BSYNC B0 ;  /* 0x0000000000007941 */ /* 0x000fea0003800000 */
.L_x_4638:
[----:B------:R-:W-:Y:S05]  /*24510*/  BRA.DIV ~URZ, `(.L_x_4640) ;  /* 0x000022527f007947 */ /* 0x000fea000b800000 */
[----:B-1----:R1:W2:Y:S02]  /*24520*/  SHFL.IDX PT, R4, R12, 0x2, 0x181f ;  /* 0x00581f000c047f89 */ /* 0x0022a400000e0000 */
.L_x_4691:
[----:B------:R-:W-:Y:S05]  /*24530*/  BRA.DIV ~URZ, `(.L_x_4641) ;  /* 0x000022a27f007947 */ /* 0x000fea000b800000 */
[----:B----4-:R4:W1:Y:S02]  /*24540*/  SHFL.IDX PT, R2, R15, 0x2, 0x181f ;  /* 0x00581f000f027f89 */ /* 0x01086400000e0000 */
.L_x_4692:
        /* <DEDUP_REMOVED lines=20> */
.L_x_4643:
[----:B------:R-:W-:Y:S05]  /*24690*/  BSYNC B0 ;  /* 0x0000000000007941 */ /* 0x000fea0003800000 */
.L_x_4642:
[----:B------:R-:W-:Y:S05]  /*246a0*/  BRA.DIV ~URZ, `(.L_x_4644) ;  /* 0x000021a27f007947 */ /* 0x000fea000b800000 */
[----:B--2---:R2:W3:Y:S04]  /*246b0*/  SHFL.IDX PT, R4, R12, 0x3, 0x181f ;  /* 0x00781f000c047f89 */ /* 0x0044e800000e0000 */
[----:B-1----:R2:W1:Y:S02]  /*246c0*/  SHFL.IDX PT, R2, R15, 0x3, 0x181f ;  /* 0x00781f000f027f89 */ /* 0x00246400000e0000 */
.L_x_4693:
        /* <DEDUP_REMOVED lines=19> */
.L_x_4624:
[----:B------:R-:W-:Y:S05]  /*24800*/  BSYNC B1 ;  /* 0x0000000000017941 */ /* 0x000fea0003800000 */
.L_x_4608:
[----:B----4-:R-:W4:Y:S02]  /*24810*/  LDL R0, [R1+0x34] ;  /* 0x0000340001007983 */ /* 0x010f240000100800 */
[----:B----4-:R-:W-:-:S13]  /*24820*/  ISETP.NE.AND P0, PT, R0, RZ, PT ;  /* 0x000000ff0000720c */ /* 0x010fda0003f05270 */
[----:B------:R-:W-:Y:S01]  /*24830*/  @P0 WARPSYNC 0xffffffff ;  /* 0xffffffff00000948 */ /* 0x000fe20003800000 */
[----:B------:R-:W-:Y:S06]  /*24840*/  @P0 BAR.SYNC.DEFER_BLOCKING 0x5, 0x100 ;  /* 0x0144000000000b1d */ /* 0x000fec0000010000 */
[----:B------:R-:W4:Y:S04]  /*24850*/  @P0 LDS.128 R248, [0x20080] ;  /* 0x02008000fff80984 */ /* 0x000f280000000c00 */
[----:B------:R-:W-:Y:S06]  /*24860*/  @P0 BAR.ARV 0x4, 0x100 ;  /* 0x0104000000000b1d */ /* 0x000fec0000002000 */
[----:B------:R-:W-:Y:S05]  /*24870*/  @P0 BRA `(.L_x_4645) ;  /* 0x00000f8000000947 */ /* 0x000fea0003800000 */
[----:B-1-3--:R-:W1:Y:S01]  /*24880*/  S2R R14, SR_TID.X ;  /* 0x00000000000e7919 */ /* 0x00ae620000002100 */
[----:B--2---:R-:W-:Y:S01]  /*24890*/  IMAD.MOV.U32 R7, RZ, RZ, RZ ;  /* 0x000000ffff077224 */ /* 0x004fe200078e00ff */
[----:B-1----:R-:W-:-:S04]  /*248a0*/  LOP3.LUT R14, R14, 0x1f, RZ, 0xc0, !PT ;  /* 0x0000001f0e0e7812 */ /* 0x002fc800078ec0ff */
[----:B------:R-:W-:Y:S01]  /*248b0*/  ISETP.NE.AND P6, PT, R14, 0x1f, PT ;  /* 0x0000001f0e00780c */ /* 0x000fe20003fc5270 */
[----:B------:R-:W-:Y:S10]  /*248c0*/  BRA.DIV ~URZ, `(.L_x_4646) ;  /* 0x000020527f007947 */ /* 0x000ff4000b800000 */
[----:B------:R1:W2:Y:S02]  /*248d0*/  SHFL.IDX PT, R10, R114, RZ, 0x1f ;  /* 0x00001fff720a7589 */ /* 0x0002a400000e0000 */
.L_x_4694:
[----:B------:R-:W-:Y:S05]  /*248e0*/  BRA.DIV ~URZ, `(.L_x_4647) ;  /* 0x000020a27f007947 */ /* 0x000fea000b800000 */
[----:B------:R3:W1:Y:S02]  /*248f0*/  SHFL.IDX PT, R8, R114, 0x1, 0x1f ;  /* 0x00201f0072087f89 */ /* 0x00066400000e0000 */
.L_x_4695:
[----:B----4-:R-:W-:Y:S02]  /*24900*/  IMAD.IADD R0, R251, 0x1, R14 ;  /* 0x00000001fb007824 */ /* 0x010fe400078e020e */
[----:B------:R-:W-:-:S03]  /*24910*/  IMAD.MOV.U32 R6, RZ, RZ, RZ ;  /* 0x000000ffff067224 */ /* 0x000fc600078e00ff */
[----:B------:R-:W-:-:S13]  /*24920*/  ISETP.GE.OR P0, PT, R0, c[0x0][0x53c], !P6 ;  /* 0x00014f0000007a0c */ /* 0x000fda0007706670 */
[----:B------:R-:W-:Y:S01]  /*24930*/  @!P0 MOV R2, 0x4 ;  /* 0x0000000400028802 */ /* 0x000fe20000000f00 */
[----:B------:R-:W-:-:S04]  /*24940*/  @!P0 IMAD.MOV.U32 R4, RZ, RZ, 0x4 ;  /* 0x00000004ff048424 */ /* 0x000fc800078e00ff */
[----:B------:R-:W-:-:S04]  /*24950*/  @!P0 IMAD.WIDE R4, R0, R4, c[0x0][0x580] ;  /* 0x0001600000048625 */ /* 0x000fc800078e0204 */
[----:B------:R-:W-:Y:S01]  /*24960*/  @!P0 IMAD.WIDE R2, R0, R2, c[0x0][0x578] ;  /* 0x00015e0000028625 */ /* 0x000fe200078e0202 */
[----:B------:R-:W4:Y:S04]  /*24970*/  @!P0 LDG.E R6, [R4.64] ;  /* 0x0000000604068981 */ /* 0x000f28000c1e1900 */
[----:B------:R-:W4:Y:S01]  /*24980*/  @!P0 LDG.E R7, [R2.64] ;  /* 0x0000000602078981 */ /* 0x000f22000c1e1900 */
[C---:B------:R-:W-:Y:S02]  /*24990*/  ISETP.GE.U32.AND P4, PT, R14.reuse, 0x10, PT ;  /* 0x000000100e00780c */ /* 0x040fe40003f86070 */
[C---:B------:R-:W-:Y:S02]  /*249a0*/  ISETP.GE.U32.AND P3, PT, R14.reuse, 0x8, PT ;  /* 0x000000080e00780c */ /* 0x040fe40003f66070 */
[----:B------:R-:W-:-:S02]  /*249b0*/  ISETP.GE.U32.AND P2, PT, R14, 0x4, PT ;  /* 0x000000040e00780c */ /* 0x000fc40003f46070 */
[C---:B------:R-:W-:Y:S02]  /*249c0*/  ISETP.GE.U32.AND P1, PT, R14.reuse, 0x2, PT ;  /* 0x000000020e00780c */ /* 0x040fe40003f26070 */
[----:B------:R-:W-:Y:S02]  /*249d0*/  ISETP.NE.AND P5, PT, R14, RZ, PT ;  /* 0x000000ff0e00720c */ /* 0x000fe40003fa5270 */
[----:B------:R-:W-:Y:S01]  /*249e0*/  MOV R13, RZ ;  /* 0x000000ff000d7202 */ /* 0x000fe20000000f00 */
[----:B----4-:R-:W-:Y:S01]  /*249f0*/  IMAD R0, R7, R6, RZ ;  /* 0x0000000607007224 */ /* 0x010fe200078e02ff */
[----:B------:R-:W-:Y:S07]  /*24a00*/  BRA.DIV ~URZ, `(.L_x_4648) ;  /* 0x00001ff27f007947 */ /* 0x000fee000b800000 */
[----:B------:R4:W3:Y:S02]  /*24a10*/  SHFL.UP PT, R4, R0, 0x1, RZ ;  /* 0x0420000000047989 */ /* 0x0008e400000e00ff */
.L_x_4696:
[----:B---3--:R-:W-:-:S04]  /*24a20*/  SEL R4, R4, RZ, P5 ;  /* 0x000000ff04047207 */ /* 0x008fc80002800000 */
[----:B----4-:R-:W-:Y:S01]  /*24a30*/  IADD3 R0, R0, R4, RZ ;  /* 0x0000000400007210 */ /* 0x010fe20007ffe0ff */
        /* <DEDUP_REMOVED lines=14> */
.L_x_4697:
[----:B----4-:R-:W-:Y:S01]  /*24b20*/  IMAD R0, R0, c[0x0][0x538], RZ ;  /* 0x00014e0000007a24 */ /* 0x010fe200078e02ff */
[----:B------:R-:W-:Y:S04]  /*24b30*/  BSSY B1, `(.L_x_4650) ;  /* 0x00000c7000017945 */ /* 0x000fe80003800000 */
[----:B-1----:R-:W-:-:S04]  /*24b40*/  IADD3 R8, R0, R8, RZ ;  /* 0x0000000800087210 */ /* 0x002fc80007ffe0ff */
[----:B--2---:R-:W-:-:S13]  /*24b50*/  ISETP.GT.AND P0, PT, R8, R10, PT ;  /* 0x0000000a0800720c */ /* 0x004fda0003f04270 */
[----:B------:R-:W-:Y:S05]  /*24b60*/  @P0 BRA `(.L_x_4651) ;  /* 0x0000024000000947 */ /* 0x000fea0003800000 */
.L_x_4655:
[----:B------:R-:W-:-:S04]  /*24b70*/  IADD3 R0, R251, 0x1f, RZ ;  /* 0x0000001ffb007810 */ /* 0x000fc80007ffe0ff */
[----:B------:R-:W-:-:S13]  /*24b80*/  ISETP.GE.AND P0, PT, R0, c[0x0][0x53c], PT ;  /* 0x00014f0000007a0c */ /* 0x000fda0003f06270 */
[----:B------:R-:W-:Y:S05]  /*24b90*/  @P0 BRA `(.L_x_4652) ;  /* 0x00000bc000000947 */ /* 0x000fea0003800000 */
[----:B------:R-:W-:Y:S01]  /*24ba0*/  MOV R251, R0 ;  /* 0x0000000000fb7202 */ /* 0x000fe20000000f00 */
[----:B------:R-:W-:-:S03]  /*24bb0*/  CS2R R6, SRZ ;  /* 0x0000000000067805 */ /* 0x000fc6000001ff00 */
[----:B------:R-:W-:-:S04]  /*24bc0*/  IADD3 R0, R251, R14, RZ ;  /* 0x0000000efb007210 */ /* 0x000fc80007ffe0ff */
        /* <DEDUP_REMOVED lines=10> */
.L_x_4698:
        /* <DEDUP_REMOVED lines=16> */
.L_x_4699:
[----:B--2---:R-:W-:-:S05]  /*24d70*/  IMAD R0, R0, c[0x0][0x538], RZ ;  /* 0x00014e0000007a24 */ /* 0x004fca00078e02ff */
[----:B------:R-:W-:-:S04]  /*24d80*/  IADD3 R8, R0, R8, RZ ;  /* 0x0000000800087210 */ /* 0x000fc80007ffe0ff */
[----:B------:R-:W-:-:S13]  /*24d90*/  ISETP.GT.AND P0, PT, R8, R10, PT ;  /* 0x0000000a0800720c */ /* 0x000fda0003f04270 */
[----:B-1----:R-:W-:Y:S05]  /*24da0*/  @!P0 BRA `(.L_x_4655) ;  /* 0xfffffdc000008947 */ /* 0x002fea000383ffff */
.L_x_4651:
[----:B------:R-:W-:-:S05]  /*24db0*/  IADD3 R12, -R0, R8, RZ ;  /* 0x00000008000c7210 */ /* 0x000fca0007ffe1ff */
[----:B------:R-:W-:-:S05]  /*24dc0*/  IMAD R0, R4, c[0x0][0x538], R12 ;  /* 0x00014e0004007a24 */ /* 0x000fca00078e020c */
[----:B------:R-:W-:Y:S01]  /*24dd0*/  ISETP.GT.AND P0, PT, R0, R10, PT ;  /* 0x0000000a0000720c */ /* 0x000fe20003f04270 */
[----:B------:R-:W-:-:S12]  /*24de0*/  BRA.DIV ~URZ, `(.L_x_4656) ;  /* 0x000020027f007947 */ /* 0x000fd8000b800000 */
[----:B------:R-:W-:-:S04]  /*24df0*/  VOTE.ANY R11, PT, !P0 ;  /* 0x00000000000b7806 */ /* 0x000fc800040e0100 */
.L_x_4700:
[----:B------:R-:W1:Y:S02]  /*24e00*/  POPC R0, R11 ;  /* 0x0000000b00007309 */ /* 0x000e640000000000 */
[----:B-1----:R-:W-:Y:S01]  /*24e10*/  IADD3 R251, R0, R251, RZ ;  /* 0x000000fb00fb7210 */ /* 0x002fe20007ffe0ff */
[----:B------:R-:W-:Y:S05]  /*24e20*/  BRA.DIV ~URZ, `(.L_x_4657) ;  /* 0x000020127f007947 */ /* 0x000fea000b800000 */
[----:B------:R1:W2:Y:S04]  /*24e30*/  SHFL.IDX PT, R8, R6, R0, 0x1f ;  /* 0x00001f0006087589 */ /* 0x0002a800000e0000 */
[----:B------:R1:W4:Y:S02]  /*24e40*/  SHFL.IDX PT, R7, R7, R0, 0x1f ;  /* 0x00001f0007077589 */ /* 0x00032400000e0000 */
.L_x_4701:
[----:B------:R-:W-:Y:S01]  /*24e50*/  ISETP.NE.AND P0, PT, R11, RZ, PT ;  /* 0x000000ff0b00720c */ /* 0x000fe20003f05270 */
[----:B------:R-:W-:-:S12]  /*24e60*/  BSSY B0, `(.L_x_4658) ;  /* 0x0000005000007945 */ /* 0x000fd80003800000 */
[----:B------:R-:W-:Y:S05]  /*24e70*/  @!P0 BRA `(.L_x_4659) ;  /* 0x0000003000008947 */ /* 0x000fea0003800000 */
[----:B-1----:R-:W-:Y:S01]  /*24e80*/  IADD3 R0, R0, -0x1, RZ ;  /* 0xffffffff00007810 */ /* 0x002fe20007ffe0ff */
[----:B------:R-:W-:Y:S05]  /*24e90*/  BRA.DIV ~URZ, `(.L_x_4660) ;  /* 0x000020727f007947 */ /* 0x000fea000b800000 */
[----:B------:R1:W3:Y:S02]  /*24ea0*/  SHFL.IDX PT, R13, R4, R0, 0x1f ;  /* 0x00001f00040d7589 */ /* 0x0002e400000e0000 */
.L_x_4659:
[----:B------:R-:W-:Y:S05]  /*24eb0*/  BSYNC B0 ;  /* 0x0000000000007941 */ /* 0x000fea0003800000 */
.L_x_4658:
[----:B----4-:R-:W-:Y:S01]  /*24ec0*/  ISETP.NE.AND P0, PT, R7, 0x1, PT ;  /* 0x000000010700780c */ /* 0x010fe20003f05270 */
[----:B---3--:R-:W-:Y:S01]  /*24ed0*/  IMAD R248, R13, c[0x0][0x538], R12 ;  /* 0x00014e000df87a24 */ /* 0x008fe200078e020c */
[----:B------:R-:W-:Y:S04]  /*24ee0*/  BSSY B0, `(.L_x_4661) ;  /* 0x0000084000007945 */ /* 0x000fe80003800000 */
[----:B-1----:R-:W-:-:S07]  /*24ef0*/  IADD3 R6, -R248, R10, RZ ;  /* 0x0000000af8067210 */ /* 0x002fce0007ffe1ff */
        /* <DEDUP_REMOVED lines=63> */
.L_x_4662:
        /* <DEDUP_REMOVED lines=67> */
.L_x_4663:
[----:B------:R-:W-:Y:S05]  /*25720*/  BSYNC B0 ;  /* 0x0000000000007941 */ /* 0x000fea0003800000 */
.L_x_4661:
[----:B------:R-:W-:-:S04]  /*25730*/  LOP3.LUT R2, RZ, R2, RZ, 0x33, !PT ;  /* 0x00000002ff027212 */ /* 0x000fc800078e33ff */
[----:B------:R-:W-:Y:S01]  /*25740*/  IADD3 R249, R2, R8, RZ ;  /* 0x0000000802f97210 */ /* 0x000fe20007ffe0ff */
[----:B------:R-:W-:Y:S05]  /*25750*/  BRA `(.L_x_4664) ;  /* 0x0000004000007947 */ /* 0x000fea0003800000 */
.L_x_4652:
[----:B------:R-:W-:Y:S01]  /*25760*/  IMAD.MOV.U32 R248, RZ, RZ, R10 ;  /* 0x000000fffff87224 */ /* 0x000fe200078e000a */
[----:B------:R-:W-:Y:S01]  /*25770*/  MOV R250, RZ ;  /* 0x000000ff00fa7202 */ /* 0x000fe20000000f00 */
[----:B------:R-:W-:Y:S01]  /*25780*/  IMAD.MOV.U32 R249, RZ, RZ, RZ ;  /* 0x000000fffff97224 */ /* 0x000fe200078e00ff */
[----:B------:R-:W-:Y:S02]  /*25790*/  MOV R251, c[0x0][0x53c] ;  /* 0x00014f0000fb7a02 */ /* 0x000fe40000000f00 */
.L_x_4664:
[----:B------:R-:W-:Y:S05]  /*257a0*/  BSYNC B1 ;  /* 0x0000000000017941 */ /* 0x000fea0003800000 */
.L_x_4650:
[----:B------:R-:W-:Y:S01]  /*257b0*/  WARPSYNC 0xffffffff ;  /* 0xffffffff00007948 */ /* 0x000fe20003800000 */
[----:B------:R-:W-:Y:S01]  /*257c0*/  BAR.SYNC.DEFER_BLOCKING 0x4, 0x100 ;  /* 0x0104000000007b1d */ /* 0x000fe20000010000 */
[----:B------:R-:W-:-:S13]  /*257d0*/  ISETP.NE.AND P0, PT, R14, RZ, PT ;  /* 0x000000ff0e00720c */ /* 0x000fda0003f05270 */
[----:B------:R1:W-:Y:S04]  /*257e0*/  @!P0 STS.128 [0x20080], R248 ;  /* 0x020080f8ff008388 */ /* 0x0003e80000000c00 */
[----:B------:R-:W-:Y:S06]  /*257f0*/  BAR.ARV 0x5, 0x100 ;  /* 0x0144000000007b1d */ /* 0x000fec0000002000 */
.L_x_4645:
[----:B----4-:R-:W-:-:S13]  /*25800*/  ISETP.GE.AND P0, PT, R251, c[0x0][0x53c], PT ;  /* 0x00014f00fb007a0c */ /* 0x010fda0003f06270 */
[----:B-123--:R-:W-:Y:S01]  /*25810*/  @P0 CALL.REL.NOINC `(.L_x_4665) ;  /* 0x0000001000000944 */ /* 0x00efe20003c00000 */
[----:B------:R-:W-:Y:S05]  /*25820*/  BRA `(.L_x_4666) ;  /* 0xfffdc0b000007947 */ /* 0x000fea000383ffff */
.L_x_4665:
[----:B------:R-:W-:Y:S05]  /*25830*/  EXIT ;  /* 0x000000000000794d */ /* 0x000fea0003800000 */
.L_x_4400:
[----:B------:R-:W-:Y:S01]  /*25840*/  IMAD.MOV.U32 R0, RZ, RZ, R5 ;  /* 0x000000ffff007224 */ /* 0x000fe200078e0005 */
[----:B------:R-:W-:Y:S02]  /*25850*/  MOV R2, 0x1 ;  /* 0x0000000100027802 */ /* 0x000fe40000000f00 */
[----:B------:R-:W-:Y:S02]  /*25860*/  MOV R3, 0x25880 ;  /* 0x0002588000037802 */ /* 0x000fe40000000f00 */
[----:B--2---:R-:W-:Y:S05]  /*25870*/  CALL.REL.NOINC `($__internal_92_$__cuda_sm70_shflsync_up_p) ;  /* 0x000017a000007944 */ /* 0x004fea0003c00000 */
[----:B------:R-:W-:Y:S01]  /*25880*/  MOV R0, R4 ;  /* 0x0000000400007202 */ /* 0x000fe20000000f00 */
[----:B------:R-:W-:Y:S05]  /*25890*/  BRA `(.L_x_4667) ;  /* 0xfffdabc000007947 */ /* 0x000fea000383ffff */
.L_x_4401:
[----:B------:R-:W-:Y:S01]  /*258a0*/  IMAD.MOV.U32 R0, RZ, RZ, R5 ;  /* 0x000000ffff007224 */ /* 0x000fe200078e0005 */
[----:B------:R-:W-:Y:S02]  /*258b0*/  MOV R2, 0x2 ;  /* 0x0000000200027802 */ /* 0x000fe40000000f00 */
[----:B------:R-:W-:Y:S02]  /*258c0*/  MOV R3, 0x258e0 ;  /* 0x000258e000037802 */ /* 0x000fe40000000f00 */
[----:B--2---:R-:W-:Y:S05]  /*258d0*/  CALL.REL.NOINC `($__internal_92_$__cuda_sm70_shflsync_up_p) ;  /* 0x0000174000007944 */ /* 0x004fea0003c00000 */
[----:B------:R-:W-:Y:S01]  /*258e0*/  SEL R0, R4, RZ, P4 ;  /* 0x000000ff04007207 */ /* 0x000fe20002000000 */
[----:B------:R-:W-:Y:S01]  /*258f0*/  IMAD.MOV.U32 R2, RZ, RZ, 0x4 ;  /* 0x00000004ff027424 */ /* 0x000fe200078e00ff */
[----:B------:R-:W-:-:S03]  /*25900*/  MOV R3, 0x25930 ;  /* 0x0002593000037802 */ /* 0x000fc60000000f00 */
[----:B------:R-:W-:Y:S02]  /*25910*/  IMAD.IADD R0, R5, 0x1, R0 ;  /* 0x0000000105007824 */ /* 0x000fe400078e0200 */
[----:B------:R-:W-:Y:S05]  /*25920*/  CALL.REL.NOINC `($__internal_92_$__cuda_sm70_shflsync_up_p) ;  /* 0x000016f000007944 */ /* 0x000fea0003c00000 */
        /* <DEDUP_REMOVED lines=12> */
[----:B------:R-:W-:Y:S02]  /*259f0*/  MOV R3, 0x1f ;  /* 0x0000001f00037802 */ /* 0x000fe40000000f00 */
[----:B------:R-:W-:Y:S01]  /*25a00*/  MOV R2, 0x25a40 ;  /* 0x00025a4000027802 */ /* 0x000fe20000000f00 */
[----:B------:R-:W-:-:S04]  /*25a10*/  IMAD.IADD R4, R0, 0x1, R4 ;  /* 0x0000000100047824 */ /* 0x000fc800078e0204 */
[----:B------:R-:W-:Y:S02]  /*25a20*/  IMAD.MOV.U32 R9, RZ, RZ, R4 ;  /* 0x000000ffff097224 */ /* 0x000fe400078e0004 */
[----:B------:R-:W-:Y:S05]  /*25a30*/  CALL.REL.NOINC `($__internal_91_$__cuda_sm70_shflsync_idx_p) ;  /* 0x0000159000007944 */ /* 0x000fea0003c00000 */
[----:B------:R-:W-:Y:S01]  /*25a40*/  MOV R0, R5 ;  /* 0x0000000500007202 */ /* 0x000fe20000000f00 */
[----:B------:R-:W-:Y:S05]  /*25a50*/  BRA `(.L_x_4668) ;  /* 0xfffdab0000007947 */ /* 0x000fea000383ffff */
.L_x_4403:
[----:B------:R-:W-:Y:S02]  /*25a60*/  SEL R0, RZ, 0x1, P0 ;  /* 0x00000001ff007807 */ /* 0x000fe40000000000 */
[----:B------:R-:W-:Y:S02]  /*25a70*/  MOV R2, 0x25a90 ;  /* 0x00025a9000027802 */ /* 0x000fe40000000f00 */
[----:B--2---:R-:W-:Y:S05]  /*25a80*/  CALL.REL.NOINC `($__internal_93_$__cuda_sm70_votesync_ballot) ;  /* 0x0000160000007944 */ /* 0x004fea0003c00000 */
[----:B------:R-:W-:Y:S01]  /*25a90*/  MOV R11, R0 ;  /* 0x00000000000b7202 */ /* 0x000fe20000000f00 */
[----:B------:R-:W-:Y:S05]  /*25aa0*/  BRA `(.L_x_4669) ;  /* 0xfffdab4000007947 */ /* 0x000fea000383ffff */
.L_x_4404:
[----:B------:R-:W-:Y:S01]  /*25ab0*/  IMAD.MOV.U32 R9, RZ, RZ, R10 ;  /* 0x000000ffff097224 */ /* 0x000fe200078e000a */
[----:B------:R-:W-:Y:S01]  /*25ac0*/  MOV R5, R0 ;  /* 0x0000000000057202 */ /* 0x000fe20000000f00 */
[----:B------:R-:W-:Y:S01]  /*25ad0*/  IMAD.MOV.U32 R3, RZ, RZ, 0x1f ;  /* 0x0000001fff037424 */ /* 0x000fe200078e00ff */
[----:B------:R-:W-:Y:S02]  /*25ae0*/  MOV R2, 0x25b00 ;  /* 0x00025b0000027802 */ /* 0x000fe40000000f00 */
[----:B------:R-:W-:Y:S05]  /*25af0*/  CALL.REL.NOINC `($__internal_91_$__cuda_sm70_shflsync_idx_p) ;  /* 0x000014d000007944 */ /* 0x000fea0003c00000 */
[----:B------:R-:W-:Y:S01]  /*25b00*/  IMAD.MOV.U32 R249, RZ, RZ, R5 ;  /* 0x000000fffff97224 */ /* 0x000fe200078e0005 */
[----:B------:R-:W-:Y:S01]  /*25b10*/  MOV R9, R8 ;  /* 0x0000000800097202 */ /* 0x000fe20000000f00 */
[----:B------:R-:W-:Y:S01]  /*25b20*/  IMAD.MOV.U32 R6, RZ, RZ, RZ ;  /* 0x000000ffff067224 */ /* 0x000fe200078e00ff */
[----:B------:R-:W-:Y:S01]  /*25b30*/  MOV R5, R0 ;  /* 0x0000000000057202 */ /* 0x000fe20000000f00 */
[----:B------:R-:W-:Y:S01]  /*25b40*/  IMAD.MOV.U32 R3, RZ, RZ, 0x1f ;  /* 0x0000001fff037424 */ /* 0x000fe200078e00ff */
[----:B------:R-:W-:-:S02]  /*25b50*/  MOV R2, 0x25b70 ;  /* 0x00025b7000027802 */ /* 0x000fc40000000f00 */
[----:B------:R-:W-:Y:S05]  /*25b60*/  CALL.REL.NOINC `($__internal_91_$__cuda_sm70_shflsync_idx_p) ;  /* 0x0000146000007944 */ /* 0x000fea0003c00000 */
[----:B------:R-:W-:Y:S01]  /*25b70*/  MOV R10, R5 ;  /* 0x00000005000a7202 */ /* 0x000fe20000000f00 */
[----:B------:R-:W-:Y:S05]  /*25b80*/  BRA `(.L_x_4670) ;  /* 0xfffdaac000007947 */ /* 0x000fea000383ffff */
.L_x_4407:
[----:B------:R-:W-:Y:S01]  /*25b90*/  IMAD.MOV.U32 R9, RZ, RZ, R4 ;  /* 0x000000ffff097224 */ /* 0x000fe200078e0004 */
[----:B------:R-:W-:-:S02]  /*25ba0*/  MOV R3, 0x1f ;  /* 0x0000001f00037802 */ /* 0x000fc40000000f00 */
[----:B------:R-:W-:Y:S02]  /*25bb0*/  MOV R2, 0x25bd0 ;  /* 0x00025bd000027802 */ /* 0x000fe40000000f00 */
[----:B-123--:R-:W-:Y:S05]  /*25bc0*/  CALL.REL.NOINC `($__internal_91_$__cuda_sm70_shflsync_idx_p) ;  /* 0x0000140000007944 */ /* 0x00efea0003c00000 */
[----:B------:R-:W-:Y:S01]  /*25bd0*/  MOV R6, R5 ;  /* 0x0000000500067202 */ /* 0x000fe20000000f00 */
[----:B------:R-:W-:Y:S05]  /*25be0*/  BRA `(.L_x_4406) ;  /* 0xfffdaac000007947 */ /* 0x000fea000383ffff */
.L_x_4478:
[----:B------:R-:W-:Y:S01]  /*25bf0*/  IMAD.MOV.U32 R9, RZ, RZ, R12 ;  /* 0x000000ffff097224 */ /* 0x000fe200078e000c */
[----:B------:R-:W-:Y:S01]  /*25c00*/  MOV R5, RZ ;  /* 0x000000ff00057202 */ /* 0x000fe20000000f00 */
[----:B------:R-:W-:Y:S01]  /*25c10*/  IMAD.MOV.U32 R3, RZ, RZ, 0x181f ;  /* 0x0000181fff037424 */ /* 0x000fe200078e00ff */
[----:B------:R-:W-:Y:S02]  /*25c20*/  MOV R2, 0x25c40 ;  /* 0x00025c4000027802 */ /* 0x000fe40000000f00 */
[----:B-1---5:R-:W-:Y:S05]  /*25c30*/  CALL.REL.NOINC `($__internal_91_$__cuda_sm70_shflsync_idx_p) ;  /* 0x0000139000007944 */ /* 0x022fea0003c00000 */
[----:B------:R-:W-:Y:S01]  /*25c40*/  MOV R4, R5 ;  /* 0x0000000500047202 */ /* 0x000fe20000000f00 */
[----:B------:R-:W-:Y:S05]  /*25c50*/  BRA `(.L_x_4671) ;  /* 0xfffe41e000007947 */ /* 0x000fea000383ffff */
.L_x_4479:
[----:B------:R-:W-:Y:S01]  /*25c60*/  IMAD.MOV.U32 R9, RZ, RZ, R16 ;  /* 0x000000ffff097224 */ /* 0x000fe200078e0010 */
[----:B------:R-:W-:Y:S01]  /*25c70*/  MOV R5, RZ ;  /* 0x000000ff00057202 */ /* 0x000fe20000000f00 */
[----:B------:R-:W-:Y:S01]  /*25c80*/  IMAD.MOV.U32 R3, RZ, RZ, 0x181f ;  /* 0x0000181fff037424 */ /* 0x000fe200078e00ff */
[----:B------:R-:W-:Y:S02]  /*25c90*/  MOV R2, 0x25cb0 ;  /* 0x00025cb000027802 */ /* 0x000fe40000000f00 */
[----:B-123-5:R-:W-:Y:S05]  /*25ca0*/  CALL.REL.NOINC `($__internal_91_$__cuda_sm70_shflsync_idx_p) ;  /* 0x0000132000007944 */ /* 0x02efea0003c00000 */
[----:B------:R-:W-:Y:S01]  /*25cb0*/  MOV R2, R5 ;  /* 0x0000000500027202 */ /* 0x000fe20000000f00 */
[----:B------:R-:W-:Y:S05]  /*25cc0*/  BRA `(.L_x_4672) ;  /* 0xfffe419000007947 */ /* 0x000fea000383ffff */
.L_x_4482:
[----:B-1----:R-:W-:Y:S01]  /*25cd0*/  IMAD.MOV.U32 R9, RZ, RZ, R12 ;  /* 0x000000ffff097224 */ /* 0x002fe200078e000c */
[----:B------:R-:W-:Y:S01]  /*25ce0*/  MOV R5, 0x1 ;  /* 0x0000000100057802 */ /* 0x000fe20000000f00 */
[----:B------:R-:W-:Y:S01]  /*25cf0*/  IMAD.MOV.U32 R3, RZ, RZ, 0x181f ;  /* 0x0000181fff037424 */ /* 0x000fe200078e00ff */
[----:B------:R-:W-:-:S02]  /*25d00*/  MOV R2, 0x25d20 ;  /* 0x00025d2000027802 */ /* 0x000fc40000000f00 */
[----:B--2345:R-:W-:Y:S05]  /*25d10*/  CALL.REL.NOINC `($__internal_91_$__cuda_sm70_shflsync_idx_p) ;  /* 0x000012b000007944 */ /* 0x03cfea0003c00000 */
[----:B------:R-:W-:Y:S01]  /*25d20*/  IMAD.MOV.U32 R4, RZ, RZ, R5 ;  /* 0x000000ffff047224 */ /* 0x000fe200078e0005 */
[----:B------:R-:W-:Y:S01]  /*25d30*/  MOV R5, 0x1 ;  /* 0x0000000100057802 */ /* 0x000fe20000000f00 */
[----:B------:R-:W-:Y:S01]  /*25d40*/  IMAD.MOV.U32 R9, RZ, RZ, R16 ;  /* 0x000000ffff097224 */ /* 0x000fe200078e0010 */
[----:B------:R-:W-:-:S02]  /*25d50*/  MOV R3, 0x181f ;  /* 0x0000181f00037802 */ /* 0x000fc40000000f00 */
[----:B------:R-:W-:Y:S02]  /*25d60*/  MOV R2, 0x25d80 ;  /* 0x00025d8000027802 */ /* 0x000fe40000000f00 */
[----:B------:R-:W-:Y:S05]  /*25d70*/  CALL.REL.NOINC `($__internal_91_$__cuda_sm70_shflsync_idx_p) ;  /* 0x0000125000007944 */ /* 0x000fea0003c00000 */
[----:B------:R-:W-:Y:S01]  /*25d80*/  MOV R2, R5 ;  /* 0x0000000500027202 */ /* 0x000fe20000000f00 */
[----:B------:R-:W-:Y:S05]  /*25d90*/  BRA `(.L_x_4673) ;  /* 0xfffe429000007947 */ /* 0x000fea000383ffff */
.L_x_4485:
[----:B-1----:R-:W-:Y:S01]  /*25da0*/  IMAD.MOV.U32 R9, RZ, RZ, R12 ;  /* 0x000000ffff097224 */ /* 0x002fe200078e000c */
[----:B------:R-:W-:Y:S01]  /*25db0*/  MOV R5, 0x2 ;  /* 0x0000000200057802 */ /* 0x000fe20000000f00 */
[----:B------:R-:W-:Y:S01]  /*25dc0*/  IMAD.MOV.U32 R3, RZ, RZ, 0x181f ;  /* 0x0000181fff037424 */ /* 0x000fe200078e00ff */
[----:B------:R-:W-:Y:S02]  /*25dd0*/  MOV R2, 0x25df0 ;  /* 0x00025df000027802 */ /* 0x000fe40000000f00 */
[----:B--2345:R-:W-:Y:S05]  /*25de0*/  CALL.REL.NOINC `($__internal_91_$__cuda_sm70_shflsync_idx_p) ;  /* 0x000011e000007944 */ /* 0x03cfea0003c00000 */
[----:B------:R-:W-:Y:S01]  /*25df0*/  MOV R4, R5 ;  /* 0x0000000500047202 */ /* 0x000fe20000000f00 */
[----:B------:R-:W-:Y:S05]  /*25e00*/  BRA `(.L_x_4674) ;  /* 0xfffe43a000007947 */ /* 0x000fea000383ffff */
.L_x_4486:
[----:B-1----:R-:W-:Y:S01]  /*25e10*/  IMAD.MOV.U32 R9, RZ, RZ, R16 ;  /* 0x000000ffff097224 */ /* 0x002fe200078e0010 */
[----:B------:R-:W-:Y:S01]  /*25e20*/  MOV R5, 0x2 ;  /* 0x0000000200057802 */ /* 0x000fe20000000f00 */
[----:B------:R-:W-:Y:S01]  /*25e30*/  IMAD.MOV.U32 R3, RZ, RZ, 0x181f ;  /* 0x0000181fff037424 */ /* 0x000fe200078e00ff */
[----:B------:R-:W-:Y:S02]  /*25e40*/  MOV R2, 0x25e60 ;  /* 0x00025e6000027802 */ /* 0x000fe40000000f00 */
[----:B--2345:R-:W-:Y:S05]  /*25e50*/  CALL.REL.NOINC `($__internal_91_$__cuda_sm70_shflsync_idx_p) ;  /* 0x0000117000007944 */ /* 0x03cfea0003c00000 */
[----:B------:R-:W-:Y:S01]  /*25e60*/  MOV R2, R5 ;  /* 0x0000000500027202 */ /* 0x000fe20000000f00 */
[----:B------:R-:W-:Y:S05]  /*25e70*/  BRA `(.L_x_4675) ;  /* 0xfffe435000007947 */ /* 0x000fea000383ffff */
.L_x_4489:
[----:B--2---:R-:W-:Y:S01]  /*25e80*/  IMAD.MOV.U32 R9, RZ, RZ, R12 ;  /* 0x000000ffff097224 */ /* 0x004fe200078e000c */
[----:B------:R-:W-:Y:S01]  /*25e90*/  MOV R5, 0x3 ;  /* 0x0000000300057802 */ /* 0x000fe20000000f00 */
[----:B------:R-:W-:Y:S01]  /*25ea0*/  IMAD.MOV.U32 R3, RZ, RZ, 0x181f ;  /* 0x0000181fff037424 */ /* 0x000fe200078e00ff */
[----:B------:R-:W-:-:S02]  /*25eb0*/  MOV R2, 0x25ed0 ;  /* 0x00025ed000027802 */ /* 0x000fc40000000f00 */
[----:B-1-345:R-:W-:Y:S05]  /*25ec0*/  CALL.REL.NOINC `($__internal_91_$__cuda_sm70_shflsync_idx_p) ;  /* 0x0000110000007944 */ /* 0x03afea0003c00000 */
        /* <DEDUP_REMOVED lines=8> */
.L_x_4604:
[----:B------:R-:W-:Y:S01]  /*25f50*/  IMAD.MOV.U32 R2, RZ, RZ, R222 ;  /* 0x000000ffff027224 */ /* 0x000fe200078e00de */
[----:B------:R-:W-:Y:S02]  /*25f60*/  MOV R5, 0x2 ;  /* 0x0000000200057802 */ /* 0x000fe40000000f00 */
[----:B------:R-:W-:Y:S02]  /*25f70*/  MOV R3, 0x25f90 ;  /* 0x00025f9000037802 */ /* 0x000fe40000000f00 */
[----:B------:R-:W-:Y:S05]  /*25f80*/  CALL.REL.NOINC `($__internal_90_$__cuda_sm70_shflsync_bfly_p) ;  /* 0x00000ff000007944 */ /* 0x000fea0003c00000 */
[----:B------:R-:W-:Y:S01]  /*25f90*/  MOV R0, R5 ;  /* 0x0000000500007202 */ /* 0x000fe20000000f00 */
[----:B------:R-:W-:Y:S05]  /*25fa0*/  BRA `(.L_x_4677) ;  /* 0xffff9b5000007947 */ /* 0x000fea000383ffff */
.L_x_4605:
[----:B------:R-:W-:Y:S01]  /*25fb0*/  IMAD.MOV.U32 R2, RZ, RZ, R0 ;  /* 0x000000ffff027224 */ /* 0x000fe200078e0000 */
[----:B------:R-:W-:Y:S02]  /*25fc0*/  MOV R5, 0x1 ;  /* 0x0000000100057802 */ /* 0x000fe40000000f00 */
[----:B------:R-:W-:Y:S02]  /*25fd0*/  MOV R3, 0x25ff0 ;  /* 0x00025ff000037802 */ /* 0x000fe40000000f00 */
[----:B-1----:R-:W-:Y:S05]  /*25fe0*/  CALL.REL.NOINC `($__internal_90_$__cuda_sm70_shflsync_bfly_p) ;  /* 0x00000f9000007944 */ /* 0x002fea0003c00000 */
[----:B------:R-:W-:Y:S01]  /*25ff0*/  FADD.FTZ R0, R0, R5 ;  /* 0x0000000500007221 */ /* 0x000fe20000010000 */
[----:B------:R-:W-:Y:S02]  /*26000*/  MOV R2, R228 ;  /* 0x000000e400027202 */ /* 0x000fe40000000f00 */
[----:B------:R-:W-:-:S02]  /*26010*/  MOV R5, 0x2 ;  /* 0x0000000200057802 */ /* 0x000fc40000000f00 */
[----:B------:R-:W-:Y:S02]  /*26020*/  MOV R3, 0x26040 ;  /* 0x0002604000037802 */ /* 0x000fe40000000f00 */
[----:B------:R-:W-:Y:S05]  /*26030*/  CALL.REL.NOINC `($__internal_90_$__cuda_sm70_shflsync_bfly_p) ;  /* 0x00000f4000007944 */ /* 0x000fea0003c00000 */
[----:B------:R-:W-:Y:S01]  /*26040*/  FADD.FTZ R4, R228, R5 ;  /* 0x00000005e4047221 */ /* 0x000fe20000010000 */
[----:B------:R-:W-:Y:S02]  /*26050*/  MOV R5, 0x1 ;  /* 0x0000000100057802 */ /* 0x000fe40000000f00 */
[----:B------:R-:W-:Y:S02]  /*26060*/  MOV R3, 0x26090 ;  /* 0x0002609000037802 */ /* 0x000fe40000000f00 */
[----:B------:R-:W-:Y:S02]  /*26070*/  MOV R2, R4 ;  /* 0x0000000400027202 */ /* 0x000fe40000000f00 */
[----:B------:R-:W-:Y:S05]  /*26080*/  CALL.REL.NOINC `($__internal_90_$__cuda_sm70_shflsync_bfly_p) ;  /* 0x00000ef000007944 */ /* 0x000fea0003c00000 */
[----:B------:R-:W-:Y:S01]  /*26090*/  MOV R3, R5 ;  /* 0x0000000500037202 */ /* 0x000fe20000000f00 */
[----:B------:R-:W-:Y:S05]  /*260a0*/  BRA `(.L_x_4678) ;  /* 0xffff9ac000007947 */ /* 0x000fea000383ffff */
.L_x_4612:
[----:B--234-:R-:W-:Y:S01]  /*260b0*/  IMAD.MOV.U32 R9, RZ, RZ, R14 ;  /* 0x000000ffff097224 */ /* 0x01cfe200078e000e */
[----:B------:R-:W-:Y:S01]  /*260c0*/  MOV R5, RZ ;  /* 0x000000ff00057202 */ /* 0x000fe20000000f00 */
[----:B------:R-:W-:Y:S01]  /*260d0*/  IMAD.MOV.U32 R3, RZ, RZ, 0x181f ;  /* 0x0000181fff037424 */ /* 0x000fe200078e00ff */
[----:B------:R-:W-:Y:S02]  /*260e0*/  MOV R2, 0x26100 ;  /* 0x0002610000027802 */ /* 0x000fe40000000f00 */
[----:B-1----:R-:W-:Y:S05]  /*260f0*/  CALL.REL.NOINC `($__internal_91_$__cuda_sm70_shflsync_idx_p) ;  /* 0x00000ed000007944 */ /* 0x002fea0003c00000 */
[----:B------:R-:W-:Y:S01]  /*26100*/  MOV R4, R5 ;  /* 0x0000000500047202 */ /* 0x000fe20000000f00 */
[----:B------:R-:W-:Y:S05]  /*26110*/  BRA `(.L_x_4679) ;  /* 0xffffb6c000007947 */ /* 0x000fea000383ffff */
.L_x_4613:
[----:B------:R-:W-:Y:S01]  /*26120*/  IMAD.MOV.U32 R9, RZ, RZ, R15 ;  /* 0x000000ffff097224 */ /* 0x000fe200078e000f */
[----:B------:R-:W-:Y:S01]  /*26130*/  MOV R5, RZ ;  /* 0x000000ff00057202 */ /* 0x000fe20000000f00 */
[----:B------:R-:W-:Y:S01]  /*26140*/  IMAD.MOV.U32 R3, RZ, RZ, 0x181f ;  /* 0x0000181fff037424 */ /* 0x000fe200078e00ff */
[----:B------:R-:W-:-:S02]  /*26150*/  MOV R2, 0x26170 ;  /* 0x0002617000027802 */ /* 0x000fc40000000f00 */
[----:B-123--:R-:W-:Y:S05]  /*26160*/  CALL.REL.NOINC `($__internal_91_$__cuda_sm70_shflsync_idx_p) ;  /* 0x00000e6000007944 */ /* 0x00efea0003c00000 */
[----:B------:R-:W-:Y:S01]  /*26170*/  MOV R2, R5 ;  /* 0x0000000500027202 */ /* 0x000fe20000000f00 */
[----:B------:R-:W-:Y:S05]  /*26180*/  BRA `(.L_x_4680) ;  /* 0xffffb67000007947 */ /* 0x000fea000383ffff */
.L_x_4616:
[----:B--2---:R-:W-:Y:S01]  /*26190*/  IMAD.MOV.U32 R9, RZ, RZ, R14 ;  /* 0x000000ffff097224 */ /* 0x004fe200078e000e */
[----:B------:R-:W-:Y:S01]  /*261a0*/  MOV R5, 0x1 ;  /* 0x0000000100057802 */ /* 0x000fe20000000f00 */
[----:B------:R-:W-:Y:S01]  /*261b0*/  IMAD.MOV.U32 R3, RZ, RZ, 0x181f ;  /* 0x0000181fff037424 */ /* 0x000fe200078e00ff */
[----:B------:R-:W-:-:S02]  /*261c0*/  MOV R2, 0x261e0 ;  /* 0x000261e000027802 */ /* 0x000fc40000000f00 */
[----:B-1-34-:R-:W-:Y:S05]  /*261d0*/  CALL.REL.NOINC `($__internal_91_$__cuda_sm70_shflsync_idx_p) ;  /* 0x00000df000007944 */ /* 0x01afea0003c00000 */
        /* <DEDUP_REMOVED lines=8> */
.L_x_4619:
[----:B--2---:R-:W-:Y:S01]  /*26260*/  IMAD.MOV.U32 R9, RZ, RZ, R14 ;  /* 0x000000ffff097224 */ /* 0x004fe200078e000e */
[----:B------:R-:W-:Y:S01]  /*26270*/  MOV R5, 0x2 ;  /* 0x0000000200057802 */ /* 0x000fe20000000f00 */
[----:B------:R-:W-:Y:S01]  /*26280*/  IMAD.MOV.U32 R3, RZ, RZ, 0x181f ;  /* 0x0000181fff037424 */ /* 0x000fe200078e00ff */
[----:B------:R-:W-:Y:S02]  /*26290*/  MOV R2, 0x262b0 ;  /* 0x000262b000027802 */ /* 0x000fe40000000f00 */
[----:B-1-34-:R-:W-:Y:S05]  /*262a0*/  CALL.REL.NOINC `($__internal_91_$__cuda_sm70_shflsync_idx_p) ;  /* 0x00000d2000007944 */ /* 0x01afea0003c00000 */
[----:B------:R-:W-:Y:S01]  /*262b0*/  MOV R4, R5 ;  /* 0x0000000500047202 */ /* 0x000fe20000000f00 */
[----:B------:R-:W-:Y:S05]  /*262c0*/  BRA `(.L_x_4682) ;  /* 0xffffb88000007947 */ /* 0x000fea000383ffff */
.L_x_4620:
[----:B--2---:R-:W-:Y:S01]  /*262d0*/  IMAD.MOV.U32 R9, RZ, RZ, R15 ;  /* 0x000000ffff097224 */ /* 0x004fe200078e000f */
[----:B------:R-:W-:Y:S01]  /*262e0*/  MOV R5, 0x2 ;  /* 0x0000000200057802 */ /* 0x000fe20000000f00 */
[----:B------:R-:W-:Y:S01]  /*262f0*/  IMAD.MOV.U32 R3, RZ, RZ, 0x181f ;  /* 0x0000181fff037424 */ /* 0x000fe200078e00ff */
[----:B------:R-:W-:Y:S02]  /*26300*/  MOV R2, 0x26320 ;  /* 0x0002632000027802 */ /* 0x000fe40000000f00 */
[----:B-1-34-:R-:W-:Y:S05]  /*26310*/  CALL.REL.NOINC `($__internal_91_$__cuda_sm70_shflsync_idx_p) ;  /* 0x00000cb000007944 */ /* 0x01afea0003c00000 */
[----:B------:R-:W-:Y:S01]  /*26320*/  MOV R2, R5 ;  /* 0x0000000500027202 */ /* 0x000fe20000000f00 */
[----:B------:R-:W-:Y:S05]  /*26330*/  BRA `(.L_x_4683) ;  /* 0xffffb83000007947 */ /* 0x000fea000383ffff */
.L_x_4623:
[----:B---3--:R-:W-:Y:S01]  /*26340*/  IMAD.MOV.U32 R9, RZ, RZ, R14 ;  /* 0x000000ffff097224 */ /* 0x008fe200078e000e */
[----:B------:R-:W-:Y:S01]  /*26350*/  MOV R5, 0x3 ;  /* 0x0000000300057802 */ /* 0x000fe20000000f00 */
[----:B------:R-:W-:Y:S01]  /*26360*/  IMAD.MOV.U32 R3, RZ, RZ, 0x181f ;  /* 0x0000181fff037424 */ /* 0x000fe200078e00ff */
[----:B----4-:R-:W-:-:S02]  /*26370*/  MOV R2, 0x26390 ;  /* 0x0002639000027802 */ /* 0x010fc40000000f00 */
[----:B-12---:R-:W-:Y:S05]  /*26380*/  CALL.REL.NOINC `($__internal_91_$__cuda_sm70_shflsync_idx_p) ;  /* 0x00000c4000007944 */ /* 0x006fea0003c00000 */
        /* <DEDUP_REMOVED lines=8> */
.L_x_4625:
[----:B------:R-:W-:Y:S01]  /*26410*/  IMAD.MOV.U32 R9, RZ, RZ, R16 ;  /* 0x000000ffff097224 */ /* 0x000fe200078e0010 */
[----:B------:R-:W-:Y:S01]  /*26420*/  MOV R5, RZ ;  /* 0x000000ff00057202 */ /* 0x000fe20000000f00 */
[----:B------:R-:W-:Y:S01]  /*26430*/  IMAD.MOV.U32 R3, RZ, RZ, 0x1c1f ;  /* 0x00001c1fff037424 */ /* 0x000fe200078e00ff */
[----:B------:R-:W-:Y:S02]  /*26440*/  MOV R2, 0x26460 ;  /* 0x0002646000027802 */ /* 0x000fe40000000f00 */
[----:B------:R-:W-:Y:S05]  /*26450*/  CALL.REL.NOINC `($__internal_91_$__cuda_sm70_shflsync_idx_p) ;  /* 0x00000b7000007944 */ /* 0x000fea0003c00000 */
[----:B------:R-:W-:Y:S01]  /*26460*/  MOV R4, R5 ;  /* 0x0000000500047202 */ /* 0x000fe20000000f00 */
[----:B------:R-:W-:Y:S05]  /*26470*/  BRA `(.L_x_4685) ;  /* 0xffffbbf000007947 */ /* 0x000fea000383ffff */
.L_x_4626:
[----:B------:R-:W-:Y:S01]  /*26480*/  IMAD.MOV.U32 R9, RZ, RZ, R17 ;  /* 0x000000ffff097224 */ /* 0x000fe200078e0011 */
[----:B------:R-:W-:Y:S01]  /*26490*/  MOV R5, RZ ;  /* 0x000000ff00057202 */ /* 0x000fe20000000f00 */
[----:B------:R-:W-:Y:S01]  /*264a0*/  IMAD.MOV.U32 R3, RZ, RZ, 0x1c1f ;  /* 0x00001c1fff037424 */ /* 0x000fe200078e00ff */
[----:B------:R-:W-:Y:S02]  /*264b0*/  MOV R2, 0x264d0 ;  /* 0x000264d000027802 */ /* 0x000fe40000000f00 */
[----:B-12---:R-:W-:Y:S05]  /*264c0*/  CALL.REL.NOINC `($__internal_91_$__cuda_sm70_shflsync_idx_p) ;  /* 0x00000b0000007944 */ /* 0x006fea0003c00000 */
[----:B------:R-:W-:Y:S01]  /*264d0*/  MOV R0, R5 ;  /* 0x0000000500007202 */ /* 0x000fe20000000f00 */
[----:B------:R-:W-:Y:S05]  /*264e0*/  BRA `(.L_x_4686) ;  /* 0xffffbba000007947 */ /* 0x000fea000383ffff */
.L_x_4629:
[----:B-1----:R-:W-:Y:S01]  /*264f0*/  IMAD.MOV.U32 R9, RZ, RZ, R16 ;  /* 0x000000ffff097224 */ /* 0x002fe200078e0010 */
[----:B------:R-:W-:Y:S01]  /*26500*/  MOV R5, 0x1 ;  /* 0x0000000100057802 */ /* 0x000fe20000000f00 */
[----:B------:R-:W-:Y:S01]  /*26510*/  IMAD.MOV.U32 R3, RZ, RZ, 0x1c1f ;  /* 0x00001c1fff037424 */ /* 0x000fe200078e00ff */
[----:B------:R-:W-:-:S02]  /*26520*/  MOV R2, 0x26540 ;  /* 0x0002654000027802 */ /* 0x000fc40000000f00 */
[----:B--234-:R-:W-:Y:S05]  /*26530*/  CALL.REL.NOINC `($__internal_91_$__cuda_sm70_shflsync_idx_p) ;  /* 0x00000a9000007944 */ /* 0x01cfea0003c00000 */
        /* <DEDUP_REMOVED lines=8> */
.L_x_4633:
[----:B------:R-:W-:Y:S01]  /*265c0*/  IMAD.MOV.U32 R9, RZ, RZ, R12 ;  /* 0x000000ffff097224 */ /* 0x000fe200078e000c */
[----:B------:R-:W-:Y:S01]  /*265d0*/  MOV R5, RZ ;  /* 0x000000ff00057202 */ /* 0x000fe20000000f00 */
[----:B------:R-:W-:Y:S01]  /*265e0*/  IMAD.MOV.U32 R3, RZ, RZ, 0x181f ;  /* 0x0000181fff037424 */ /* 0x000fe200078e00ff */
[----:B------:R-:W-:Y:S02]  /*265f0*/  MOV R2, 0x26610 ;  /* 0x0002661000027802 */ /* 0x000fe40000000f00 */
[----:B------:R-:W-:Y:S05]  /*26600*/  CALL.REL.NOINC `($__internal_91_$__cuda_sm70_shflsync_idx_p) ;  /* 0x000009c000007944 */ /* 0x000fea0003c00000 */
[----:B------:R-:W-:Y:S01]  /*26610*/  MOV R4, R5 ;  /* 0x0000000500047202 */ /* 0x000fe20000000f00 */
[----:B------:R-:W-:Y:S05]  /*26620*/  BRA `(.L_x_4688) ;  /* 0xffffdb8000007947 */ /* 0x000fea000383ffff */
.L_x_4634:
[----:B------:R-:W-:Y:S01]  /*26630*/  IMAD.MOV.U32 R9, RZ, RZ, R15 ;  /* 0x000000ffff097224 */ /* 0x000fe200078e000f */
[----:B------:R-:W-:Y:S01]  /*26640*/  MOV R5, RZ ;  /* 0x000000ff00057202 */ /* 0x000fe20000000f00 */
[----:B------:R-:W-:Y:S01]  /*26650*/  IMAD.MOV.U32 R3, RZ, RZ, 0x181f ;  /* 0x0000181fff037424 */ /* 0x000fe200078e00ff */
[----:B------:R-:W-:Y:S02]  /*26660*/  MOV R2, 0x26680 ;  /* 0x0002668000027802 */ /* 0x000fe40000000f00 */
[----:B-12---:R-:W-:Y:S05]  /*26670*/  CALL.REL.NOINC `($__internal_91_$__cuda_sm70_shflsync_idx_p) ;  /* 0x0000095000007944 */ /* 0x006fea0003c00000 */
[----:B------:R-:W-:Y:S01]  /*26680*/  MOV R2, R5 ;  /* 0x0000000500027202 */ /* 0x000fe20000000f00 */
[----:B------:R-:W-:Y:S05]  /*26690*/  BRA `(.L_x_4689) ;  /* 0xffffdb3000007947 */ /* 0x000fea000383ffff */
.L_x_4637:
[----:B--2---:R-:W-:Y:S01]  /*266a0*/  IMAD.MOV.U32 R9, RZ, RZ, R12 ;  /* 0x000000ffff097224 */ /* 0x004fe200078e000c */
[----:B------:R-:W-:Y:S01]  /*266b0*/  MOV R5, 0x1 ;  /* 0x0000000100057802 */ /* 0x000fe20000000f00 */
[----:B------:R-:W-:Y:S01]  /*266c0*/  IMAD.MOV.U32 R3, RZ, RZ, 0x181f ;  /* 0x0000181fff037424 */ /* 0x000fe200078e00ff */
[----:B----4-:R-:W-:-:S02]  /*266d0*/  MOV R2, 0x266f0 ;  /* 0x000266f000027802 */ /* 0x010fc40000000f00 */
[----:B-1-3--:R-:W-:Y:S05]  /*266e0*/  CALL.REL.NOINC `($__internal_91_$__cuda_sm70_shflsync_idx_p) ;  /* 0x000008e000007944 */ /* 0x00afea0003c00000 */
        /* <DEDUP_REMOVED lines=8> */
.L_x_4640:
[----:B-1----:R-:W-:Y:S01]  /*26770*/  IMAD.MOV.U32 R9, RZ, RZ, R12 ;  /* 0x000000ffff097224 */ /* 0x002fe200078e000c */
[----:B------:R-:W-:Y:S01]  /*26780*/  MOV R5, 0x2 ;  /* 0x0000000200057802 */ /* 0x000fe20000000f00 */
[----:B------:R-:W-:Y:S01]  /*26790*/  IMAD.MOV.U32 R3, RZ, RZ, 0x181f ;  /* 0x0000181fff037424 */ /* 0x000fe200078e00ff */
[----:B----4-:R-:W-:Y:S02]  /*267a0*/  MOV R2, 0x267c0 ;  /* 0x000267c000027802 */ /* 0x010fe40000000f00 */
[----:B--23--:R-:W-:Y:S05]  /*267b0*/  CALL.REL.NOINC `($__internal_91_$__cuda_sm70_shflsync_idx_p) ;  /* 0x0000081000007944 */ /* 0x00cfea0003c00000 */
[----:B------:R-:W-:Y:S01]  /*267c0*/  MOV R4, R5 ;  /* 0x0000000500047202 */ /* 0x000fe20000000f00 */
[----:B------:R-:W-:Y:S05]  /*267d0*/  BRA `(.L_x_4691) ;  /* 0xffffdd5000007947 */ /* 0x000fea000383ffff */
.L_x_4641:
[----:B------:R-:W-:Y:S01]  /*267e0*/  IMAD.MOV.U32 R9, RZ, RZ, R15 ;  /* 0x000000ffff097224 */ /* 0x000fe200078e000f */
[----:B------:R-:W-:Y:S01]  /*267f0*/  MOV R5, 0x2 ;  /* 0x0000000200057802 */ /* 0x000fe20000000f00 */
[----:B------:R-:W-:Y:S01]  /*26800*/  IMAD.MOV.U32 R3, RZ, RZ, 0x181f ;  /* 0x0000181fff037424 */ /* 0x000fe200078e00ff */
[----:B----4-:R-:W-:Y:S02]  /*26810*/  MOV R2, 0x26830 ;  /* 0x0002683000027802 */ /* 0x010fe40000000f00 */
[----:B-123--:R-:W-:Y:S05]  /*26820*/  CALL.REL.NOINC `($__internal_91_$__cuda_sm70_shflsync_idx_p) ;  /* 0x000007a000007944 */ /* 0x00efea0003c00000 */
[----:B------:R-:W-:Y:S01]  /*26830*/  MOV R2, R5 ;  /* 0x0000000500027202 */ /* 0x000fe20000000f00 */
[----:B------:R-:W-:Y:S05]  /*26840*/  BRA `(.L_x_4692) ;  /* 0xffffdd0000007947 */ /* 0x000fea000383ffff */
.L_x_4644:
        /* <DEDUP_REMOVED lines=13> */
.L_x_4646:
[----:B------:R-:W-:Y:S01]  /*26920*/  IMAD.MOV.U32 R9, RZ, RZ, R114 ;  /* 0x000000ffff097224 */ /* 0x000fe200078e0072 */
[----:B------:R-:W-:Y:S01]  /*26930*/  MOV R5, RZ ;  /* 0x000000ff00057202 */ /* 0x000fe20000000f00 */
[----:B------:R-:W-:Y:S01]  /*26940*/  IMAD.MOV.U32 R3, RZ, RZ, 0x1f ;  /* 0x0000001fff037424 */ /* 0x000fe200078e00ff */
[----:B------:R-:W-:Y:S02]  /*26950*/  MOV R2, 0x26970 ;  /* 0x0002697000027802 */ /* 0x000fe40000000f00 */
[----:B----4-:R-:W-:Y:S05]  /*26960*/  CALL.REL.NOINC `($__internal_91_$__cuda_sm70_shflsync_idx_p) ;  /* 0x0000066000007944 */ /* 0x010fea0003c00000 */
[----:B------:R-:W-:Y:S01]  /*26970*/  MOV R10, R5 ;  /* 0x00000005000a7202 */ /* 0x000fe20000000f00 */
[----:B------:R-:W-:Y:S05]  /*26980*/  BRA `(.L_x_4694) ;  /* 0xffffdf5000007947 */ /* 0x000fea000383ffff */
.L_x_4647:
[----:B------:R-:W-:Y:S01]  /*26990*/  IMAD.MOV.U32 R9, RZ, RZ, R114 ;  /* 0x000000ffff097224 */ /* 0x000fe200078e0072 */
[----:B------:R-:W-:Y:S01]  /*269a0*/  MOV R5, 0x1 ;  /* 0x0000000100057802 */ /* 0x000fe20000000f00 */
[----:B------:R-:W-:Y:S01]  /*269b0*/  IMAD.MOV.U32 R3, RZ, RZ, 0x1f ;  /* 0x0000001fff037424 */ /* 0x000fe200078e00ff */
[----:B------:R-:W-:Y:S02]  /*269c0*/  MOV R2, 0x269e0 ;  /* 0x000269e000027802 */ /* 0x000fe40000000f00 */
[----:B-12-4-:R-:W-:Y:S05]  /*269d0*/  CALL.REL.NOINC `($__internal_91_$__cuda_sm70_shflsync_idx_p) ;  /* 0x000005f000007944 */ /* 0x016fea0003c00000 */
[----:B------:R-:W-:Y:S01]  /*269e0*/  MOV R8, R5 ;  /* 0x0000000500087202 */ /* 0x000fe20000000f00 */
[----:B------:R-:W-:Y:S05]  /*269f0*/  BRA `(.L_x_4695) ;  /* 0xffffdf0000007947 */ /* 0x000fea000383ffff */
.L_x_4648:
[----:B------:R-:W-:Y:S02]  /*26a00*/  MOV R2, 0x1 ;  /* 0x0000000100027802 */ /* 0x000fe40000000f00 */
[----:B------:R-:W-:-:S02]  /*26a10*/  MOV R3, 0x26a30 ;  /* 0x00026a3000037802 */ /* 0x000fc40000000f00 */
[----:B-123--:R-:W-:Y:S05]  /*26a20*/  CALL.REL.NOINC `($__internal_92_$__cuda_sm70_shflsync_up_p) ;  /* 0x000005f000007944 */ /* 0x00efea0003c00000 */
[----:B------:R-:W-:Y:S05]  /*26a30*/  BRA `(.L_x_4696) ;  /* 0xffffdfe000007947 */ /* 0x000fea000383ffff */
.L_x_4649:
[----:B------:R-:W-:Y:S02]  /*26a40*/  MOV R2, 0x2 ;  /* 0x0000000200027802 */ /* 0x000fe40000000f00 */
[----:B------:R-:W-:-:S02]  /*26a50*/  MOV R3, 0x26a70 ;  /* 0x00026a7000037802 */ /* 0x000fc40000000f00 */
[----:B-12---:R-:W-:Y:S05]  /*26a60*/  CALL.REL.NOINC `($__internal_92_$__cuda_sm70_shflsync_up_p) ;  /* 0x000005b000007944 */ /* 0x006fea0003c00000 */
[----:B------:R-:W-:Y:S01]  /*26a70*/  SEL R3, R4, RZ, P1 ;  /* 0x000000ff04037207 */ /* 0x000fe20000800000 */
[----:B------:R-:W-:-:S04]  /*26a80*/  IMAD.MOV.U32 R2, RZ, RZ, 0x4 ;  /* 0x00000004ff027424 */ /* 0x000fc800078e00ff */
[----:B------:R-:W-:Y:S01]  /*26a90*/  IMAD.IADD R0, R0, 0x1, R3 ;  /* 0x0000000100007824 */ /* 0x000fe200078e0203 */
[----:B------:R-:W-:Y:S02]  /*26aa0*/  MOV R3, 0x26ac0 ;  /* 0x00026ac000037802 */ /* 0x000fe40000000f00 */
        /* <DEDUP_REMOVED lines=20> */
.L_x_4653:
[----:B------:R-:W-:Y:S02]  /*26bf0*/  MOV R2, 0x1 ;  /* 0x0000000100027802 */ /* 0x000fe40000000f00 */
[----:B------:R-:W-:Y:S02]  /*26c00*/  MOV R3, 0x26c20 ;  /* 0x00026c2000037802 */ /* 0x000fe40000000f00 */
[----:B------:R-:W-:Y:S05]  /*26c10*/  CALL.REL.NOINC `($__internal_92_$__cuda_sm70_shflsync_up_p) ;  /* 0x0000040000007944 */ /* 0x000fea0003c00000 */
[----:B------:R-:W-:Y:S01]  /*26c20*/  MOV R2, R4 ;  /* 0x0000000400027202 */ /* 0x000fe20000000f00 */
[----:B------:R-:W-:Y:S05]  /*26c30*/  BRA `(.L_x_4698) ;  /* 0xffffe03000007947 */ /* 0x000fea000383ffff */
.L_x_4654:
[----:B------:R-:W-:Y:S02]  /*26c40*/  MOV R2, 0x2 ;  /* 0x0000000200027802 */ /* 0x000fe40000000f00 */
        /* <DEDUP_REMOVED lines=26> */
.L_x_4656:
[----:B------:R-:W-:Y:S02]  /*26df0*/  SEL R0, RZ, 0x1, P0 ;  /* 0x00000001ff007807 */ /* 0x000fe40000000000 */
[----:B------:R-:W-:Y:S02]  /*26e00*/  MOV R2, 0x26e20 ;  /* 0x00026e2000027802 */ /* 0x000fe40000000f00 */
[----:B---3--:R-:W-:Y:S05]  /*26e10*/  CALL.REL.NOINC `($__internal_93_$__cuda_sm70_votesync_ballot) ;  /* 0x0000027000007944 */ /* 0x008fea0003c00000 */
[----:B------:R-:W-:Y:S01]  /*26e20*/  MOV R11, R0 ;  /* 0x00000000000b7202 */ /* 0x000fe20000000f00 */
[----:B------:R-:W-:Y:S05]  /*26e30*/  BRA `(.L_x_4700) ;  /* 0xffffdfc000007947 */ /* 0x000fea000383ffff */
.L_x_4657:
[----:B------:R-:W-:Y:S01]  /*26e40*/  IMAD.MOV.U32 R9, RZ, RZ, R6 ;  /* 0x000000ffff097224 */ /* 0x000fe200078e0006 */
[----:B------:R-:W-:Y:S01]  /*26e50*/  MOV R5, R0 ;  /* 0x0000000000057202 */ /* 0x000fe20000000f00 */
[----:B------:R-:W-:Y:S01]  /*26e60*/  IMAD.MOV.U32 R3, RZ, RZ, 0x1f ;  /* 0x0000001fff037424 */ /* 0x000fe200078e00ff */
[----:B------:R-:W-:Y:S02]  /*26e70*/  MOV R2, 0x26e90 ;  /* 0x00026e9000027802 */ /* 0x000fe40000000f00 */
[----:B---3--:R-:W-:Y:S05]  /*26e80*/  CALL.REL.NOINC `($__internal_91_$__cuda_sm70_shflsync_idx_p) ;  /* 0x0000014000007944 */ /* 0x008fea0003c00000 */
[----:B------:R-:W-:Y:S01]  /*26e90*/  IMAD.MOV.U32 R8, RZ, RZ, R5 ;  /* 0x000000ffff087224 */ /* 0x000fe200078e0005 */
[----:B------:R-:W-:Y:S01]  /*26ea0*/  MOV R5, R0 ;  /* 0x0000000000057202 */ /* 0x000fe20000000f00 */
[----:B------:R-:W-:Y:S01]  /*26eb0*/  IMAD.MOV.U32 R9, RZ, RZ, R7 ;  /* 0x000000ffff097224 */ /* 0x000fe200078e0007 */
[----:B------:R-:W-:-:S02]  /*26ec0*/  MOV R3, 0x1f ;  /* 0x0000001f00037802 */ /* 0x000fc40000000f00 */
[----:B------:R-:W-:Y:S02]  /*26ed0*/  MOV R2, 0x26ef0 ;  /* 0x00026ef000027802 */ /* 0x000fe40000000f00 */
[----:B------:R-:W-:Y:S05]  /*26ee0*/  CALL.REL.NOINC `($__internal_91_$__cuda_sm70_shflsync_idx_p) ;  /* 0x000000e000007944 */ /* 0x000fea0003c00000 */
[----:B------:R-:W-:Y:S01]  /*26ef0*/  MOV R7, R5 ;  /* 0x0000000500077202 */ /* 0x000fe20000000f00 */
[----:B------:R-:W-:Y:S05]  /*26f00*/  BRA `(.L_x_4701) ;  /* 0xffffdf4000007947 */ /* 0x000fea000383ffff */
.L_x_4660:
[----:B------:R-:W-:Y:S01]  /*26f10*/  IMAD.MOV.U32 R9, RZ, RZ, R4 ;  /* 0x000000ffff097224 */ /* 0x000fe200078e0004 */
[----:B------:R-:W-:Y:S01]  /*26f20*/  MOV R5, R0 ;  /* 0x0000000000057202 */ /* 0x000fe20000000f00 */
[----:B------:R-:W-:Y:S01]  /*26f30*/  IMAD.MOV.U32 R3, RZ, RZ, 0x1f ;  /* 0x0000001fff037424 */ /* 0x000fe200078e00ff */
[----:B------:R-:W-:Y:S02]  /*26f40*/  MOV R2, 0x26f60 ;  /* 0x00026f6000027802 */ /* 0x000fe40000000f00 */
[----:B--234-:R-:W-:Y:S05]  /*26f50*/  CALL.REL.NOINC `($__internal_91_$__cuda_sm70_shflsync_idx_p) ;  /* 0x0000007000007944 */ /* 0x01cfea0003c00000 */
[----:B------:R-:W-:Y:S01]  /*26f60*/  MOV R13, R5 ;  /* 0x00000005000d7202 */ /* 0x000fe20000000f00 */
[----:B------:R-:W-:Y:S05]  /*26f70*/  BRA `(.L_x_4659) ;  /* 0xffffdf3000007947 */ /* 0x000fea000383ffff */
        .weak           $__internal_90_$__cuda_sm70_shflsync_bfly_p
        .type           $__internal_90_$__cuda_sm70_shflsync_bfly_p,@function
        .size           $__internal_90_$__cuda_sm70_shflsync_bfly_p,($__internal_91_$__cuda_sm70_shflsync_idx_p - $__internal_90_$__cuda_sm70_shflsync_bfly_p)
$__internal_90_$__cuda_sm70_shflsync_bfly_p:
[----:B------:R-:W-:Y:S04]  /*26f80*/  WARPSYNC R6 ;  /* 0x0000000600007348 */ /* 0x000fe80003800000 */
[----:B------:R1:W2:Y:S02]  /*26f90*/  SHFL.BFLY PT, R5, R2, R5, R7 ;  /* 0x0c00000502057389 */ /* 0x0002a400000e0007 */
[----:B-1----:R-:W-:-:S02]  /*26fa0*/  MOV R2, R3 ;  /* 0x0000000300027202 */ /* 0x002fc40000000f00 */
[----:B------:R-:W-:-:S04]  /*26fb0*/  MOV R3, 0x0 ;  /* 0x0000000000037802 */ /* 0x000fc80000000f00 */
[----:B--2---:R-:W-:Y:S05]  /*26fc0*/  RET.REL.NODEC R2 `(_ZN7cutlass13device_kernelIN5flash19enable_sm80_to_sm89INS1_16FlashAttnFwdSm80INS1_25CollectiveMainloopFwdSm80ILi8ELi1ELb0EN4cute5tupleIJNS5_1CILi128EEENS7_ILi48EEENS7_ILi256EEEEEELi256ENS_6half_tEfNS_4arch4Sm80ELb0ELb1ELb0ELb1ELb0ELb1ELb1ELb1EEENS1_21CollectiveEpilogueFwdINS6_IJS8_SA_S9_EEENS6_IJNS7_ILi1EEESI_SI_EEESC_SE_Li256ELb1ELb1ELb1ELb0EEENS1_36VarlenDynamicPersistentTileSchedulerILi128ELi48ELi256ELi256ELb1ELb1ELb0ELb1ELb0ELb1EEEEEEEEEvNT_6ParamsE) ;  /* 0xfffd903002007950 */ /* 0x004fea0003c3ffff */
        .weak           $__internal_91_$__cuda_sm70_shflsync_idx_p
        .type           $__internal_91_$__cuda_sm70_shflsync_idx_p,@function
        .size           $__internal_91_$__cuda_sm70_shflsync_idx_p,($__internal_92_$__cuda_sm70_shflsync_up_p - $__internal_91_$__cuda_sm70_shflsync_idx_p)
$__internal_91_$__cuda_sm70_shflsync_idx_p:
[----:B------:R-:W-:-:S04]  /*26fd0*/  MOV R115, 0xffffffff ;  /* 0xffffffff00737802 */ /* 0x000fc80000000f00 */
[----:B------:R-:W-:Y:S04]  /*26fe0*/  WARPSYNC R115 ;  /* 0x0000007300007348 */ /* 0x000fe80003800000 */
[----:B------:R1:W2:Y:S02]  /*26ff0*/  SHFL.IDX PT, R5, R9, R5, R3 ;  /* 0x0000000509057389 */ /* 0x0002a400000e0003 */
[----:B-1----:R-:W-:-:S04]  /*27000*/  MOV R3, 0x0 ;  /* 0x0000000000037802 */ /* 0x002fc80000000f00 */
[----:B--2---:R-:W-:Y:S05]  /*27010*/  RET.REL.NODEC R2 `(_ZN7cutlass13device_kernelIN5flash19enable_sm80_to_sm89INS1_16FlashAttnFwdSm80INS1_25CollectiveMainloopFwdSm80ILi8ELi1ELb0EN4cute5tupleIJNS5_1CILi128EEENS7_ILi48EEENS7_ILi256EEEEEELi256ENS_6half_tEfNS_4arch4Sm80ELb0ELb1ELb0ELb1ELb0ELb1ELb1ELb1EEENS1_21CollectiveEpilogueFwdINS6_IJS8_SA_S9_EEENS6_IJNS7_ILi1EEESI_SI_EEESC_SE_Li256ELb1ELb1ELb1ELb0EEENS1_36VarlenDynamicPersistentTileSchedulerILi128ELi48ELi256ELi256ELb1ELb1ELb0ELb1ELb0ELb1EEEEEEEEEvNT_6ParamsE) ;  /* 0xfffd8fe002007950 */ /* 0x004fea0003c3ffff */
        .weak           $__internal_92_$__cuda_sm70_shflsync_up_p
        .type           $__internal_92_$__cuda_sm70_shflsync_up_p,@function
        .size           $__internal_92_$__cuda_sm70_shflsync_up_p,($__internal_93_$__cuda_sm70_votesync_ballot - $__internal_92_$__cuda_sm70_shflsync_up_p)
$__internal_92_$__cuda_sm70_shflsync_up_p:
[----:B------:R-:W-:Y:S02]  /*27020*/  IMAD.MOV.U32 R4, RZ, RZ, RZ ;  /* 0x000000ffff047224 */ /* 0x000fe400078e00ff */
[----:B------:R-:W-:-:S04]  /*27030*/  IMAD.MOV.U32 R9, RZ, RZ, -0x1 ;  /* 0xffffffffff097424 */ /* 0x000fc800078e00ff */
[----:B------:R-:W-:Y:S04]  /*27040*/  WARPSYNC R9 ;  /* 0x0000000900007348 */ /* 0x000fe80003800000 */
[----:B------:R1:W2:Y:S02]  /*27050*/  SHFL.UP PT, R4, R0, R2, R4 ;  /* 0x0400000200047389 */ /* 0x0002a400000e0004 */
[----:B-1----:R-:W-:Y:S02]  /*27060*/  MOV R2, R3 ;  /* 0x0000000300027202 */ /* 0x002fe40000000f00 */
[----:B------:R-:W-:-:S04]  /*27070*/  MOV R3, 0x0 ;  /* 0x0000000000037802 */ /* 0x000fc80000000f00 */
[----:B--2---:R-:W-:Y:S05]  /*27080*/  RET.REL.NODEC R2 `(_ZN7cutlass13device_kernelIN5flash19enable_sm80_to_sm89INS1_16FlashAttnFwdSm80INS1_25CollectiveMainloopFwdSm80ILi8ELi1ELb0EN4cute5tupleIJNS5_1CILi128EEENS7_ILi48EEENS7_ILi256EEEEEELi256ENS_6half_tEfNS_4arch4Sm80ELb0ELb1ELb0ELb1ELb0ELb1ELb1ELb1EEENS1_21CollectiveEpilogueFwdINS6_IJS8_SA_S9_EEENS6_IJNS7_ILi1EEESI_SI_EEESC_SE_Li256ELb1ELb1ELb1ELb0EEENS1_36VarlenDynamicPersistentTileSchedulerILi128ELi48ELi256ELi256ELb1ELb1ELb0ELb1ELb0ELb1EEEEEEEEEvNT_6ParamsE) ;  /* 0xfffd8f7002007950 */ /* 0x004fea0003c3ffff */
        .weak           $__internal_93_$__cuda_sm70_votesync_ballot
        .type           $__internal_93_$__cuda_sm70_votesync_ballot,@function
        .size           $__internal_93_$__cuda_sm70_votesync_ballot,(.L_x_5264 - $__internal_93_$__cuda_sm70_votesync_ballot)
$__internal_93_$__cuda_sm70_votesync_ballot:
[----:B------:R-:W-:Y:S01]  /*27090*/  ISETP.NE.U32.AND P0, PT, R0, 0x1, PT ;  /* 0x000000010000780c */ /* 0x000fe20003f05070 */
[----:B------:R-:W-:-:S04]  /*270a0*/  IMAD.MOV.U32 R3, RZ, RZ, -0x1 ;  /* 0xffffffffff037424 */ /* 0x000fc800078e00ff */
[----:B------:R-:W-:Y:S08]  /*270b0*/  WARPSYNC R3 ;  /* 0x0000000300007348 */ /* 0x000ff00003800000 */
[----:B------:R-:W-:-:S04]  /*270c0*/  VOTE.ANY R0, PT, !P0 ;  /* 0x0000000000007806 */ /* 0x000fc800040e0100 */
[----:B------:R-:W-:Y:S01]  /*270d0*/  LOP3.LUT R0, R0, R3, RZ, 0xc0, !PT ;  /* 0x0000000300007212 */ /* 0x000fe200078ec0ff */
[----:B------:R-:W-:-:S04]  /*270e0*/  IMAD.MOV.U32 R3, RZ, RZ, 0x0 ;  /* 0x00000000ff037424 */ /* 0x000fc800078e00ff */
[----:B------:R-:W-:Y:S05]  /*270f0*/  RET.REL.NODEC R2 `(_ZN7cutlass13device_kernelIN5flash19enable_sm80_to_sm89INS1_16FlashAttnFwdSm80INS1_25CollectiveMainloopFwdSm80ILi8ELi1ELb0EN4cute5tupleIJNS5_1CILi128EEENS7_ILi48EEENS7_ILi256EEEEEELi256ENS_6half_tEfNS_4arch4Sm80ELb0ELb1ELb0ELb1ELb0ELb1ELb1ELb1EEENS1_21CollectiveEpilogueFwdINS6_IJS8_SA_S9_EEENS6_IJNS7_ILi1EEESI_SI_EEESC_SE_Li256ELb1ELb1ELb1ELb0EEENS1_36VarlenDynamicPersistentTileSchedulerILi128ELi48ELi256ELi256ELb1ELb1ELb0ELb1ELb0ELb1EEEEEEEEEvNT_6ParamsE) ;  /* 0xfffd8f0002007950 */ /* 0x000fea0003c3ffff */
.L_x_4702:
        /* <DEDUP_REMOVED lines=16> */
.L_x_5264:


//--------------------- .text._ZN7cutlass13device_kernelIN5flash19enable_sm80_to_sm89INS1_16FlashAttnFwdSm80INS1_25CollectiveMainloopFwdSm80ILi8ELi1ELb0EN4cute5tupleIJNS5_1CILi128EEENS7_ILi96EEENS7_ILi256EEEEEELi256ENS_6half_tEfNS_4arch4Sm80ELb1ELb0ELb0ELb0ELb0ELb0ELb1ELb1EEENS1_21CollectiveEpilogueFwdINS6_IJS8_SA_S9_EEENS6_IJNS7_ILi1EEESI_SI_EEESC_SE_Li256ELb0ELb1ELb1ELb0EEENS1_30DynamicPersistentTileSchedulerILi256ELi256ELb1ELb1ELb0EEEEEEEEEvNT_6ParamsE --------------------------
	.section	.text._ZN7cutlass13device_kernelIN5flash19enable_sm80_to_sm89INS1_16FlashAttnFwdSm80INS1_25CollectiveMainloopFwdSm80ILi8ELi1ELb0EN4cute5tupleIJNS5_1CILi128EEENS7_ILi96EEENS7_ILi256EEEEEELi256ENS_6half_tEfNS_4arch4Sm80ELb1ELb0ELb0ELb0ELb0ELb0ELb1ELb1EEENS1_21CollectiveEpilogueFwdINS6_IJS8_SA_S9_EEENS6_IJNS7_ILi1EEESI_SI_EEESC_SE_Li256ELb0ELb1ELb1ELb0EEENS1_30DynamicPersistentTileSchedulerILi256ELi256ELb1ELb1ELb0EEEEEEEEEvNT_6ParamsE,"ax",@progbits
	.sectioninfo	@"SHI_REGISTERS=255"
	.align	128
.text._ZN7cutlass13device_kernelIN5flash19enable_sm80_to_sm89INS1_16FlashAttnFwdSm80INS1_25CollectiveMainloopFwdSm80ILi8ELi1ELb0EN4cute5tupleIJNS5_1CILi128EEENS7_ILi96EEENS7_ILi256EEEEEELi256ENS_6half_tEfNS_4arch4Sm80ELb1ELb0ELb0ELb0ELb0ELb0ELb1ELb1EEENS1_21CollectiveEpilogueFwdINS6_IJS8_SA_S9_EEENS6_IJNS7_ILi1EEESI_SI_EEESC_SE_Li256ELb0ELb1ELb1ELb0EEENS1_30DynamicPersistentTileSchedulerILi256ELi256ELb1ELb1ELb0EEEEEEEEEvNT_6ParamsE:
        .type           _ZN7cutlass13device_kernelIN5flash19enable_sm80_to_sm89INS1_16FlashAttnFwdSm80INS1_25CollectiveMainloopFwdSm80ILi8ELi1ELb0EN4cute5tupleIJNS5_1CILi128EEENS7_ILi96EEENS7_ILi256EEEEEELi256ENS_6half_tEfNS_4arch4Sm80ELb1ELb0ELb0ELb0ELb0ELb0ELb1ELb1EEENS1_21CollectiveEpilogueFwdINS6_IJS8_SA_S9_EEENS6_IJNS7_ILi1EEESI_SI_EEESC_SE_Li256ELb0ELb1ELb1ELb0EEENS1_30DynamicPersistentTileSchedulerILi256ELi256ELb1ELb1ELb0EEEEEEEEEvNT_6ParamsE,@function
        .size           _ZN7cutlass13device_kernelIN5flash19enable_sm80_to_sm89INS1_16FlashAttnFwdSm80INS1_25CollectiveMainloopFwdSm80ILi8ELi1ELb0EN4cute5tupleIJNS5_1CILi128EEENS7_ILi96EEENS7_ILi256EEEEEELi256ENS_6half_tEfNS_4arch4Sm80ELb1ELb0ELb0ELb0ELb0ELb0ELb1ELb1EEENS1_21CollectiveEpilogueFwdINS6_IJS8_SA_S9_EEENS6_IJNS7_ILi1EEESI_SI_EEESC_SE_Li256ELb0ELb1ELb1ELb0EEENS1_30DynamicPersistentTileSchedulerILi256ELi256ELb1ELb1ELb0EEEEEEEEEvNT_6ParamsE,(.L_x_5269 - _ZN7cutlass13device_kernelIN5flash19enable_sm80_to_sm89INS1_16FlashAttnFwdSm80INS1_25CollectiveMainloopFwdSm80ILi8ELi1ELb0EN4cute5tupleIJNS5_1CILi128EEENS7_ILi96EEENS7_ILi256EEEEEELi256ENS_6half_tEfNS_4arch4Sm80ELb1ELb0ELb0ELb0ELb0ELb0ELb1ELb1EEENS1_21CollectiveEpilogueFwdINS6_IJS8_SA_S9_EEENS6_IJNS7_ILi1EEESI_SI_EEESC_SE_Li256ELb0ELb1ELb1ELb0EEENS1_30DynamicPersistentTileSchedulerILi256ELi256ELb1ELb1ELb0EEEEEEEEEvNT_6ParamsE)
        .other          _ZN7cutlass13device_kernelIN5flash19enable_sm80_to_sm89INS1_16FlashAttnFwdSm80INS1_25CollectiveMainloopFwdSm80ILi8ELi1ELb0EN4cute5tupleIJNS5_1CILi128EEENS7_ILi96EEENS7_ILi256EEEEEELi256ENS_6half_tEfNS_4arch4Sm80ELb1ELb0ELb0ELb0ELb0ELb0ELb1ELb1EEENS1_21CollectiveEpilogueFwdINS6_IJS8_SA_S9_EEENS6_IJNS7_ILi1EEESI_SI_EEESC_SE_Li256ELb0ELb1ELb1ELb0EEENS1_30DynamicPersistentTileSchedulerILi256ELi256ELb1ELb1ELb0EEEEEEEEEvNT_6ParamsE,@"STO_CUDA_ENTRY STV_DEFAULT"
_ZN7cutlass13device_kernelIN5flash19enable_sm80_to_sm89INS1_16FlashAttnFwdSm80INS1_25CollectiveMainloopFwdSm80ILi8ELi1ELb0EN4cute5tupleIJNS5_1CILi128EEENS7_ILi96EEENS7_ILi256EEEEEELi256ENS_6half_tEfNS_4arch4Sm80ELb1ELb0ELb0ELb0ELb0ELb0ELb1ELb1EEENS1_21CollectiveEpilogueFwdINS6_IJS8_SA_S9_EEENS6_IJNS7_ILi1EEESI_SI_EEESC_SE_Li256ELb0ELb1ELb1ELb0EEENS1_30DynamicPersistentTileSchedulerILi256ELi256ELb1ELb1ELb0EEEEEEEEEvNT_6ParamsE:
[----:B------:R-:W-:-:S03]  /*0000*/  MOV R1, c[0x0][0x28] ;  /* 0x00000a0000017a02 */ /* 0x000fc60000000f00 */
[----:B------:R-:W1:Y:S01]  /*0010*/  S2R R16, SR_TID.X ;  /* 0x0000000000107919 */ /* 0x000e620000002100 */
[----:B------:R-:W-:-:S03]  /*0020*/  IADD3 R1, R1, -0xb8, RZ ;  /* 0xffffff4801017810 */ /* 0x000fc60007ffe0ff */
[----:B------:R-:W2:Y:S01]  /*0030*/  S2R R15, SR_CTAID.X ;  /* 0x00000000000f7919 */ /* 0x000ea20000002500 */
[----:B-1----:R-:W-:-:S05]  /*0040*/  SHF.R.U32.HI R0, RZ, 0x5, R16 ;  /* 0x00000005ff007819 */ /* 0x002fca0000011610 */
[----:B------:R-:W1:Y:S04]  /*0050*/  SHFL.IDX PT, R2, R0, RZ, 0x1f ;  /* 0x00001fff00027589 */ /* 0x000e6800000e0000 */
[----:B------:R-:W3:Y:S01]  /*0060*/  SHFL.IDX PT, R0, R0, RZ, 0x1f ;  /* 0x00001fff00007589 */ /* 0x000ee200000e0000 */
[----:B-1----:R-:W-:Y:S01]  /*0070*/  ISETP.GE.AND P0, PT, R2, 0x1, PT ;  /* 0x000000010200780c */ /* 0x002fe20003f06270 */
[----:B---3--:R1:W3:-:S12]  /*0080*/  R2UR UR6, R0 ;  /* 0x00000000000673c2 */ /* 0x0082d800000e0000 */
[----:B------:R-:W-:Y:S06]  /*0090*/  @P0 BAR.ARV 0x4, 0x100 ;  /* 0x0104000000000b1d */ /* 0x000fec0000002000 */
[----:B--2---:R-:W-:-:S13]  /*00a0*/  ISETP.GE.AND P0, PT, R15, c[0x0][0x538], PT ;  /* 0x00014e000f007a0c */ /* 0x004fda0003f06270 */
[----:B------:R-:W-:Y:S05]  /*00b0*/  @P0 EXIT ;  /* 0x000000000000094d */ /* 0x000fea0003800000 */
[----:B-1-3--:R-:W-:Y:S01]  /*00c0*/  SHF.R.S32.HI R8, RZ, 0x1f, R16 ;  /* 0x0000001fff087819 */ /* 0x00afe20000011410 */
[----:B------:R-:W-:Y:S01]  /*00d0*/  IMAD.MOV.U32 R218, RZ, RZ, 0x20 ;  /* 0x00000020ffda7424 */ /* 0x000fe200078e00ff */
[----:B------:R-:W-:Y:S01]  /*00e0*/  ULDC.64 UR8, c[0x0][0x118] ;  /* 0x0000460000087ab9 */ /* 0x000fe20000000a00 */
[----:B------:R-:W-:Y:S01]  /*00f0*/  IMAD.MOV.U32 R220, RZ, RZ, 0x40 ;  /* 0x00000040ffdc7424 */ /* 0x000fe200078e00ff */
[CC--:B------:R-:W-:Y:S02]  /*0100*/  LEA.HI R0, R8.reuse, R16.reuse, RZ, 0x2 ;  /* 0x0000001008007211 */ /* 0x0c0fe400078f10ff */
[CC--:B------:R-:W-:Y:S02]  /*0110*/  LEA.HI R10, R8.reuse, R16.reuse, RZ, 0x3 ;  /* 0x00000010080a7211 */ /* 0x0c0fe400078f18ff */
[----:B------:R-:W-:Y:S02]  /*0120*/  LEA.HI R6, R8, R16, RZ, 0x4 ;  /* 0x0000001008067211 */ /* 0x000fe400078f20ff */
[----:B------:R-:W-:-:S02]  /*0130*/  LOP3.LUT R4, R0, 0xfffffffc, RZ, 0xc0, !PT ;  /* 0xfffffffc00047812 */ /* 0x000fc400078ec0ff */
[----:B------:R-:W-:Y:S02]  /*0140*/  SHF.R.S32.HI R20, RZ, 0x3, R10 ;  /* 0x00000003ff147819 */ /* 0x000fe4000001140a */
[----:B------:R-:W-:Y:S01]  /*0150*/  LOP3.LUT R2, R10, 0xfffffff8, RZ, 0xc0, !PT ;  /* 0xfffffff80a027812 */ /* 0x000fe200078ec0ff */
[----:B------:R-:W-:Y:S01]  /*0160*/  IMAD.IADD R4, R16, 0x1, -R4 ;  /* 0x0000000110047824 */ /* 0x000fe200078e0a04 */
[----:B------:R-:W-:Y:S01]  /*0170*/  LOP3.LUT R0, R6, 0xfffffff0, RZ, 0xc0, !PT ;  /* 0xfffffff006007812 */ /* 0x000fe200078ec0ff */
[----:B------:R-:W-:Y:S01]  /*0180*/  IMAD.SHL.U32 R7, R20, 0x40, RZ ;  /* 0x0000004014077824 */ /* 0x000fe200078e00ff */
[----:B------:R-:W-:Y:S01]  /*0190*/  SHF.R.S32.HI R5, RZ, 0x4, R6 ;  /* 0x00000004ff057819 */ /* 0x000fe20000011406 */
[C---:B------:R-:W-:Y:S02]  /*01a0*/  IMAD.IADD R9, R16.reuse, 0x1, -R2 ;  /* 0x0000000110097824 */ /* 0x040fe400078e0a02 */
[----:B------:R-:W-:Y:S01]  /*01b0*/  IMAD.IADD R3, R16, 0x1, -R0 ;  /* 0x0000000110037824 */ /* 0x000fe200078e0a00 */
[----:B------:R-:W-:Y:S01]  /*01c0*/  LEA.HI R2, R6, R5, RZ, 0x1 ;  /* 0x0000000506027211 */ /* 0x000fe200078f08ff */
[----:B------:R-:W-:Y:S01]  /*01d0*/  IMAD.SHL.U32 R18, R9, 0x8, RZ ;  /* 0x0000000809127824 */ /* 0x000fe200078e00ff */
[----:B------:R-:W-:-:S02]  /*01e0*/  LOP3.LUT R0, R7, 0x1c0, RZ, 0xc0, !PT ;  /* 0x000001c007007812 */ /* 0x000fc400078ec0ff */
[----:B------:R-:W-:Y:S02]  /*01f0*/  SHF.R.S32.HI R11, RZ, 0x1f, R3 ;  /* 0x0000001fff0b7819 */ /* 0x000fe40000011403 */
[----:B------:R-:W-:Y:S01]  /*0200*/  LOP3.LUT R6, R2, 0xfffffffe, RZ, 0xc0, !PT ;  /* 0xfffffffe02067812 */ /* 0x000fe200078ec0ff */
[----:B------:R-:W-:Y:S01]  /*0210*/  STL [R1+0x48], R18 ;  /* 0x0000481201007387 */ /* 0x000fe20000100800 */
[----:B------:R-:W-:Y:S02]  /*0220*/  LOP3.LUT R7, R0, 0x38, R18, 0xf8, !PT ;  /* 0x0000003800077812 */ /* 0x000fe400078ef812 */
[----:B------:R-:W-:Y:S01]  /*0230*/  SHF.R.U32.HI R2, RZ, 0x3, R0 ;  /* 0x00000003ff027819 */ /* 0x000fe20000011600 */
[----:B------:R-:W-:Y:S01]  /*0240*/  IMAD.IADD R12, R5, 0x1, -R6 ;  /* 0x00000001050c7824 */ /* 0x000fe200078e0a06 */
[----:B------:R-:W-:Y:S01]  /*0250*/  LEA.HI R11, R11, R3, RZ, 0x3 ;  /* 0x000000030b0b7211 */ /* 0x000fe200078f18ff */
[----:B------:R-:W-:Y:S01]  /*0260*/  IMAD.SHL.U32 R5, R9, 0x40, RZ ;  /* 0x0000004009057824 */ /* 0x000fe200078e00ff */
[----:B------:R-:W-:-:S02]  /*0270*/  LEA.HI R0, R4, R4, RZ, 0x1 ;  /* 0x0000000404007211 */ /* 0x000fc400078f08ff */
[----:B------:R-:W-:Y:S02]  /*0280*/  LOP3.LUT R13, R7, R2, RZ, 0x3c, !PT ;  /* 0x00000002070d7212 */ /* 0x000fe400078e3cff */
[----:B------:R-:W-:Y:S02]  /*0290*/  LOP3.LUT R2, R11, 0xfffffff8, RZ, 0xc0, !PT ;  /* 0xfffffff80b027812 */ /* 0x000fe400078ec0ff */
[----:B------:R-:W-:Y:S02]  /*02a0*/  LOP3.LUT R0, R0, 0x1ffffffe, RZ, 0xc0, !PT ;  /* 0x1ffffffe00007812 */ /* 0x000fe400078ec0ff */
[----:B------:R-:W-:Y:S01]  /*02b0*/  LEA.HI R6, R8, R16, RZ, 0x5 ;  /* 0x0000001008067211 */ /* 0x000fe200078f28ff */
[----:B------:R-:W-:Y:S02]  /*02c0*/  IMAD.IADD R7, R3, 0x1, -R2 ;  /* 0x0000000103077824 */ /* 0x000fe400078e0a02 */
[----:B------:R-:W-:Y:S01]  /*02d0*/  IMAD.IADD R14, R4, 0x1, -R0 ;  /* 0x00000001040e7824 */ /* 0x000fe200078e0a00 */
[----:B------:R-:W-:-:S02]  /*02e0*/  LOP3.LUT R3, R6, 0xffffffe0, RZ, 0xc0, !PT ;  /* 0xffffffe006037812 */ /* 0x000fc400078ec0ff */
[----:B------:R-:W-:Y:S02]  /*02f0*/  LOP3.LUT R0, R5, 0x1c0, RZ, 0xc0, !PT ;  /* 0x000001c005007812 */ /* 0x000fe400078ec0ff */
[----:B------:R-:W-:Y:S01]  /*0300*/  SHF.R.S32.HI R223, RZ, 0x5, R6 ;  /* 0x00000005ffdf7819 */ /* 0x000fe20000011406 */
[----:B------:R-:W-:Y:S01]  /*0310*/  IMAD.IADD R17, R16, 0x1, -R3 ;  /* 0x0000000110117824 */ /* 0x000fe200078e0a03 */
[----:B------:R-:W-:Y:S02]  /*0320*/  LOP3.LUT R4, R0, 0x8, R10, 0xf8, !PT ;  /* 0x0000000800047812 */ /* 0x000fe400078ef80a */
[----:B------:R-:W-:Y:S02]  /*0330*/  SHF.R.U32.HI R2, RZ, 0x3, R0 ;  /* 0x00000003ff027819 */ /* 0x000fe40000011600 */
[----:B------:R-:W-:Y:S02]  /*0340*/  SHF.R.S32.HI R0, RZ, 0x1f, R6 ;  /* 0x0000001fff007819 */ /* 0x000fe40000011406 */
[----:B------:R-:W-:-:S02]  /*0350*/  LEA.HI R3, R8, R16, RZ, 0x6 ;  /* 0x0000001008037211 */ /* 0x000fc400078f30ff */
[----:B------:R-:W-:Y:S02]  /*0360*/  LEA.HI R0, R0, R223, RZ, 0x3 ;  /* 0x000000df00007211 */ /* 0x000fe400078f18ff */
        /* <DEDUP_REMOVED lines=14> */
[----:B------:R-:W-:Y:S02]  /*0450*/  SHF.R.S32.HI R5, RZ, 0x2, R8 ;  /* 0x00000002ff057819 */ /* 0x000fe40000011408 */
[----:B------:R-:W-:Y:S02]  /*0460*/  LOP3.LUT R2, R2, 0xfffffe00, RZ, 0xc0, !PT ;  /* 0xfffffe0002027812 */ /* 0x000fe400078ec0ff */
[----:B------:R-:W-:Y:S01]  /*0470*/  LOP3.LUT R0, R3, R0, RZ, 0x3c, !PT ;  /* 0x0000000003007212 */ /* 0x000fe200078e3cff */
[----:B------:R-:W-:Y:S01]  /*0480*/  IMAD R16, R6, 0x10, R5 ;  /* 0x0000001006107824 */ /* 0x000fe200078e0205 */
[----:B------:R-:W-:Y:S01]  /*0490*/  IADD3 R4, R18, 0x80, RZ ;  /* 0x0000008012047810 */ /* 0x000fe20007ffe0ff */
[----:B------:R-:W-:Y:S01]  /*04a0*/  IMAD R223, R223, 0x400, R2 ;  /* 0x00000400dfdf7824 */ /* 0x000fe200078e0202 */
[----:B------:R-:W-:Y:S01]  /*04b0*/  LOP3.LUT R217, R0, R2, RZ, 0xfc, !PT ;  /* 0x0000000200d97212 */ /* 0x000fe200078efcff */
[----:B------:R-:W-:Y:S01]  /*04c0*/  IMAD R2, R9, 0x20, R20 ;  /* 0x0000002009027824 */ /* 0x000fe200078e0214 */
[----:B------:R-:W-:Y:S01]  /*04d0*/  STL [R1+0x90], R16 ;  /* 0x0000901001007387 */ /* 0x000fe20000100800 */
[----:B------:R-:W-:Y:S01]  /*04e0*/  IMAD.IADD R223, R223, 0x1, R0 ;  /* 0x00000001dfdf7824 */ /* 0x000fe200078e0200 */
[----:B------:R-:W-:-:S02]  /*04f0*/  IADD3 R0, R18, 0x40, RZ ;  /* 0x0000004012007810 */ /* 0x000fc40007ffe0ff */
[----:B------:R-:W-:Y:S01]  /*0500*/  STL [R1+0x5c], R15 ;  /* 0x00005c0f01007387 */ /* 0x000fe20000100800 */
[----:B------:R-:W-:Y:S02]  /*0510*/  IADD3 R3, R18, 0xc0, RZ ;  /* 0x000000c012037810 */ /* 0x000fe40007ffe0ff */
[----:B------:R-:W-:Y:S01]  /*0520*/  SHF.R.S32.HI R5, RZ, 0x1f, R0 ;  /* 0x0000001fff057819 */ /* 0x000fe20000011400 */
[----:B------:R1:W-:Y:S01]  /*0530*/  STL [R1+0x94], R2 ;  /* 0x0000940201007387 */ /* 0x0003e20000100800 */
[----:B------:R-:W-:Y:S02]  /*0540*/  SHF.R.S32.HI R4, RZ, 0x1f, R4 ;  /* 0x0000001fff047819 */ /* 0x000fe40000011404 */
[----:B------:R-:W-:Y:S01]  /*0550*/  LOP3.LUT P0, RZ, R7, 0x4, RZ, 0xc0, !PT ;  /* 0x0000000407ff7812 */ /* 0x000fe2000780c0ff */
[----:B------:R-:W-:Y:S01]  /*0560*/  STL [R1+0x78], R5 ;  /* 0x0000780501007387 */ /* 0x000fe20000100800 */
[----:B------:R-:W-:Y:S02]  /*0570*/  LEA R216, R216, 0xc100, 0x1 ;  /* 0x0000c100d8d87811 */ /* 0x000fe400078e08ff */
[----:B------:R-:W-:Y:S01]  /*0580*/  R2P PR, R9, 0x6 ;  /* 0x0000000609007804 */ /* 0x000fe20000000000 */
[----:B------:R2:W-:Y:S01]  /*0590*/  STL [R1+0x74], R4 ;  /* 0x0000740401007387 */ /* 0x0005e20000100800 */
[----:B------:R-:W-:-:S02]  /*05a0*/  SEL R218, R218, 0xffffffe0, !P3 ;  /* 0xffffffe0dada7807 */ /* 0x000fc40005800000 */
[----:B------:R-:W-:Y:S02]  /*05b0*/  LEA R223, R223, 0x18100, 0x1 ;  /* 0x00018100dfdf7811 */ /* 0x000fe400078e08ff */
        /* <DEDUP_REMOVED lines=8> */
[--C-:B------:R-:W-:Y:S01]  /*0640*/  IMAD.IADD R226, R223, 0x1, R220.reuse ;  /* 0x00000001dfe27824 */ /* 0x100fe200078e02dc */
[----:B------:R-:W-:Y:S01]  /*0650*/  @P1 IADD3 R227, R216, -0x20, RZ ;  /* 0xffffffe0d8e31810 */ /* 0x000fe20007ffe0ff */
[----:B------:R-:W-:Y:S01]  /*0660*/  IMAD.IADD R221, R220, 0x1, R217 ;  /* 0x00000001dcdd7824 */ /* 0x000fe200078e02d9 */
[----:B-1----:R-:W-:Y:S01]  /*0670*/  LOP3.LUT R2, R8, 0x7ffffffc, RZ, 0xc0, !PT ;  /* 0x7ffffffc08027812 */ /* 0x002fe200078ec0ff */
[----:B------:R-:W-:Y:S01]  /*0680*/  IMAD.IADD R225, R224, 0x1, R220 ;  /* 0x00000001e0e17824 */ /* 0x000fe200078e02dc */
[C---:B------:R-:W-:Y:S01]  /*0690*/  IADD3 R250, R227.reuse, 0x800, RZ ;  /* 0x00000800e3fa7810 */ /* 0x040fe20007ffe0ff */
[----:B------:R-:W-:Y:S01]  /*06a0*/  IMAD.SHL.U32 R251, R10, 0x2, RZ ;  /* 0x000000020afb7824 */ /* 0x000fe200078e00ff */
[----:B------:R-:W-:Y:S01]  /*06b0*/  IADD3 R249, R227, 0x1000, RZ ;  /* 0x00001000e3f97810 */ /* 0x000fe20007ffe0ff */
[----:B------:R-:W-:Y:S01]  /*06c0*/  IMAD.IADD R0, R17, 0x1, -R2 ;  /* 0x0000000111007824 */ /* 0x000fe200078e0a02 */
[----:B------:R-:W-:Y:S01]  /*06d0*/  SHF.R.S32.HI R2, RZ, 0x1f, R3 ;  /* 0x0000001fff027819 */ /* 0x000fe20000011403 */
[----:B------:R-:W-:Y:S01]  /*06e0*/  IMAD.IADD R219, R219, 0x1, R227 ;  /* 0x00000001dbdb7824 */ /* 0x000fe200078e02e3 */
[C---:B------:R-:W-:Y:S01]  /*06f0*/  IADD3 R248, R227.reuse, 0x1800, RZ ;  /* 0x00001800e3f87810 */ /* 0x040fe20007ffe0ff */
[----:B------:R-:W-:Y:S01]  /*0700*/  IMAD.SHL.U32 R0, R0, 0x2, RZ ;  /* 0x0000000200007824 */ /* 0x000fe200078e00ff */
[C---:B------:R-:W-:Y:S01]  /*0710*/  IADD3 R247, R227.reuse, 0x2000, RZ ;  /* 0x00002000e3f77810 */ /* 0x040fe20007ffe0ff */
[----:B------:R1:W-:Y:S01]  /*0720*/  STL [R1+0x70], R2 ;  /* 0x0000700201007387 */ /* 0x0003e20000100800 */
[----:B------:R-:W-:Y:S01]  /*0730*/  IADD3 R246, R227, 0x2800, RZ ;  /* 0x00002800e3f67810 */ /* 0x000fe20007ffe0ff */
[----:B------:R-:W-:Y:S01]  /*0740*/  IMAD.IADD R220, R220, 0x1, R218 ;  /* 0x00000001dcdc7824 */ /* 0x000fe200078e02da */
[----:B--2---:R-:W-:-:S02]  /*0750*/  IADD3 R4, R0, 0xe0, RZ ;  /* 0x000000e000047810 */ /* 0x004fc40007ffe0ff */
[----:B------:R-:W-:Y:S02]  /*0760*/  IADD3 R3, R0, 0xe8, RZ ;  /* 0x000000e800037810 */ /* 0x000fe40007ffe0ff */
        /* <DEDUP_REMOVED lines=8> */
[C---:B------:R-:W-:Y:S01]  /*07f0*/  IADD3 R237, R227.reuse, 0x7000, RZ ;  /* 0x00007000e3ed7810 */ /* 0x040fe20007ffe0ff */
[----:B-1----:R-:W-:Y:S01]  /*0800*/  IMAD R2, R14, 0x8, R16 ;  /* 0x000000080e027824 */ /* 0x002fe200078e0210 */
[C---:B------:R-:W-:Y:S02]  /*0810*/  IADD3 R236, R227.reuse, 0x7800, RZ ;  /* 0x00007800e3ec7810 */ /* 0x040fe40007ffe0ff */
[----:B------:R-:W-:-:S02]  /*0820*/  IADD3 R235, R227, 0x8000, RZ ;  /* 0x00008000e3eb7810 */ /* 0x000fc40007ffe0ff */
[----:B------:R1:W-:Y:S01]  /*0830*/  STL [R1+0x8c], R2 ;  /* 0x00008c0201007387 */ /* 0x0003e20000100800 */
[C---:B------:R-:W-:Y:S02]  /*0840*/  IADD3 R234, R227.reuse, 0x8800, RZ ;  /* 0x00008800e3ea7810 */ /* 0x040fe40007ffe0ff */
[C---:B------:R-:W-:Y:S01]  /*0850*/  IADD3 R233, R227.reuse, 0x9000, RZ ;  /* 0x00009000e3e97810 */ /* 0x040fe20007ffe0ff */
        /* <DEDUP_REMOVED lines=8> */
[C---:B-1----:R-:W-:Y:S02]  /*08e0*/  IADD3 R2, R0.reuse, 0xf0, RZ ;  /* 0x000000f000027810 */ /* 0x042fe40007ffe0ff */
[----:B--2---:R-:W-:-:S03]  /*08f0*/  IADD3 R0, R0, 0xf8, RZ ;  /* 0x000000f800007810 */ /* 0x004fc60007ffe0ff */
[----:B------:R1:W-:Y:S01]  /*0900*/  STL [R1+0x64], R2 ;  /* 0x0000640201007387 */ /* 0x0003e20000100800 */
[----:B---3--:R-:W-:-:S03]  /*0910*/  SHF.R.S32.HI R4, RZ, 0x1f, R4 ;  /* 0x0000001fff047819 */ /* 0x008fc60000011404 */
[----:B------:R2:W-:Y:S01]  /*0920*/  STL [R1+0x60], R0 ;  /* 0x0000600001007387 */ /* 0x0005e20000100800 */
[----:B----4-:R-:W-:-:S03]  /*0930*/  SHF.R.S32.HI R3, RZ, 0x1f, R3 ;  /* 0x0000001fff037819 */ /* 0x010fc60000011403 */
[----:B------:R3:W-:Y:S04]  /*0940*/  STL [R1+0x88], R4 ;  /* 0x0000880401007387 */ /* 0x0007e80000100800 */
[----:B------:R3:W-:Y:S01]  /*0950*/  STL [R1+0x84], R3 ;  /* 0x0000840301007387 */ /* 0x0007e20000100800 */
[----:B-1----:R-:W-:Y:S02]  /*0960*/  SHF.R.S32.HI R2, RZ, 0x1f, R2 ;  /* 0x0000001fff027819 */ /* 0x002fe40000011402 */
[----:B--2---:R-:W-:-:S03]  /*0970*/  SHF.R.S32.HI R0, RZ, 0x1f, R0 ;  /* 0x0000001fff007819 */ /* 0x004fc60000011400 */
[----:B------:R3:W-:Y:S04]  /*0980*/  STL [R1+0x80], R2 ;  /* 0x0000800201007387 */ /* 0x0007e80000100800 */
[----:B------:R3:W-:Y:S02]  /*0990*/  STL [R1+0x7c], R0 ;  /* 0x00007c0001007387 */ /* 0x0007e40000100800 */
.L_x_4740:
[----:B---3--:R-:W2:Y:S01]  /*09a0*/  LDL R4, [R1+0x5c] ;  /* 0x00005c0001047983 */ /* 0x008ea20000100800 */
        /* <DEDUP_REMOVED lines=18> */
.L_x_4704:
[----:B------:R-:W-:-:S04]  /*0ad0*/  MOV R0, c[0x0][0x554] ;  /* 0x0001550000007a02 */ /* 0x000fc80000000f00 */
[----:B------:R-:W-:Y:S02]  /*0ae0*/  ISETP.NE.AND P0, PT, R0, 0x1, PT ;  /* 0x000000010000780c */ /* 0x000fe40003f05270 */
[----:B------:R-:W-:-:S11]  /*0af0*/  MOV R0, R2 ;  /* 0x0000000200007202 */ /* 0x000fd60000000f00 */
[----:B------:R-:W-:-:S05]  /*0b00*/  @P0 IMAD.HI.U32 R4, R2, c[0x0][0x558], RZ ;  /* 0x0001560002040a27 */ /* 0x000fca00078e00ff */
[----:B------:R-:W-:-:S05]  /*0b10*/  @P0 SHF.R.U32.HI R0, RZ, c[0x0][0x55c], R4 ;  /* 0x00015700ff000a19 */ /* 0x000fca0000011604 */
[----:B------:R-:W-:Y:S02]  /*0b20*/  IMAD R4, R0, c[0x0][0x554], RZ ;  /* 0x0001550000047a24 */ /* 0x000fe400078e02ff */
.L_x_4705:
[----:B------:R-:W-:Y:S05]  /*0b30*/  BSYNC B0 ;  /* 0x0000000000007941 */ /* 0x000fea0003800000 */
.L_x_4703:
[----:B------:R-:W2:Y:S01]  /*0b40*/  LDL.LU R11, [R1] ;  /* 0x00000000010b7983 */ /* 0x000ea20000300800 */
        /* <DEDUP_REMOVED lines=42> */
[----:B------:R1:W-:Y:S04]  /*0df0*/  STL [R1], R11 ;  /* 0x0000000b01007387 */ /* 0x0003e80000100800 */
        /* <DEDUP_REMOVED lines=34> */
.L_x_4707:
[----:B------:R-:W-:Y:S05]  /*1020*/  BSYNC B0 ;  /* 0x0000000000007941 */ /* 0x000fea0003800000 */
.L_x_4706:
        /* <DEDUP_REMOVED lines=157> */
[----:B------:R1:W-:Y:S01]  /*1a00*/  STL [R1], R23 ;  /* 0x0000001701007387 */ /* 0x0003e20000100800 */
        /* <DEDUP_REMOVED lines=22> */
.L_x_4741:
[----:B------:R-:W-:Y:S05]  /*1b70*/  BRA.DIV ~URZ, `(.L_x_4710) ;  /* 0x00011fd27f007947 */ /* 0x000fea000b800000 */
[----:B-1----:R1:W4:Y:S02]  /*1b80*/  SHFL.IDX PT, R2, R11, RZ, 0x181f ;  /* 0x00181fff0b027589 */ /* 0x00232400000e0000 */
.L_x_4742:
        /* <DEDUP_REMOVED lines=25> */
.L_x_4712:
[----:B------:R-:W-:Y:S05]  /*1d20*/  BSYNC B0 ;  /* 0x0000000000007941 */ /* 0x000fea0003800000 */
.L_x_4711:
[----:B------:R-:W-:Y:S05]  /*1d30*/  BRA.DIV ~URZ, `(.L_x_4713) ;  /* 0x00011e827f007947 */ /* 0x000fea000b800000 */
[----:B---3--:R3:W1:Y:S04]  /*1d40*/  SHFL.IDX PT, R6, R10, 0x1, 0x181f ;  /* 0x00381f000a067f89 */ /* 0x00866800000e0000 */
[----:B--2-4-:R3:W2:Y:S02]  /*1d50*/  SHFL.IDX PT, R2, R11, 0x1, 0x181f ;  /* 0x00381f000b027f89 */ /* 0x0146a400000e0000 */
.L_x_4743:
        /* <DEDUP_REMOVED lines=24> */
.L_x_4715:
[----:B------:R-:W-:Y:S05]  /*1ee0*/  BSYNC B0 ;  /* 0x0000000000007941 */ /* 0x000fea0003800000 */
.L_x_4714:
[----:B------:R-:W-:Y:S05]  /*1ef0*/  BRA.DIV ~URZ, `(.L_x_4716) ;  /* 0x00011d927f007947 */ /* 0x000fea000b800000 */
[----:B-1----:R1:W4:Y:S02]  /*1f00*/  SHFL.IDX PT, R6, R10, 0x2, 0x181f ;  /* 0x00581f000a067f89 */ /* 0x00232400000e0000 */
.L_x_4744:
[----:B------:R-:W-:Y:S05]  /*1f10*/  BRA.DIV ~URZ, `(.L_x_4717) ;  /* 0x00011de27f007947 */ /* 0x000fea000b800000 */
[----:B--2---:R2:W1:Y:S02]  /*1f20*/  SHFL.IDX PT, R2, R11, 0x2, 0x181f ;  /* 0x00581f000b027f89 */ /* 0x00446400000e0000 */
.L_x_4745:
        /* <DEDUP_REMOVED lines=24> */
.L_x_4719:
[----:B------:R-:W-:Y:S05]  /*20b0*/  BSYNC B0 ;  /* 0x0000000000007941 */ /* 0x000fea0003800000 */
.L_x_4718:
[----:B------:R-:W-:Y:S05]  /*20c0*/  BRA.DIV ~URZ, `(.L_x_4720) ;  /* 0x00011ca27f007947 */ /* 0x000fea000b800000 */
[----:B----4-:R4:W2:Y:S04]  /*20d0*/  SHFL.IDX PT, R6, R10, 0x3, 0x181f ;  /* 0x00781f000a067f89 */ /* 0x0108a800000e0000 */
[----:B-1----:R4:W1:Y:S02]  /*20e0*/  SHFL.IDX PT, R2, R11, 0x3, 0x181f ;  /* 0x00781f000b027f89 */ /* 0x00286400000e0000 */
.L_x_4746:
        /* <DEDUP_REMOVED lines=25> */
[----:B------:R-:W3:Y:S04]  /*2280*/  LDL R9, [R1+0x20] ;  /* 0x0000200001097983 */ /* 0x000ee80000100800 */
[----:B------:R-:W4:Y:S04]  /*2290*/  LDL.64 R20, [R1+0x28] ;  /* 0x0000280001147983 */ /* 0x000f280000100a00 */
[----:B------:R-:W5:Y:S04]  /*22a0*/  LDL R130, [R1] ;  /* 0x0000000001827983 */ /* 0x000f680000100800 */
[----:B------:R-:W5:Y:S04]  /*22b0*/  LDL R16, [R1+0x38] ;  /* 0x0000380001107983 */ /* 0x000f680000100800 */
[----:B------:R-:W5:Y:S04]  /*22c0*/  LDL.64 R14, [R1+0x30] ;  /* 0x00003000010e7983 */ /* 0x000f680000100a00 */
[----:B------:R-:W1:Y:S01]  /*22d0*/  S2R R19, SR_TID.X ;  /* 0x0000000000137919 */ /* 0x000e620000002100 */
[----:B------:R-:W-:Y:S01]  /*22e0*/  IMAD.MOV.U32 R121, RZ, RZ, -0x60 ;  /* 0xffffffa0ff797424 */ /* 0x000fe200078e00ff */
[----:B------:R-:W-:Y:S01]  /*22f0*/  SHF.R.S32.HI R6, RZ, 0x1f, R120 ;  /* 0x0000001fff067819 */ /* 0x000fe20000011478 */
[----:B-1----:R-:W-:Y:S01]  /*2300*/  IMAD.WIDE.U32 R4, R120, c[0x0][0x1e0], RZ ;  /* 0x0000780078047a25 */ /* 0x002fe200078e00ff */
[----:B------:R-:W5:Y:S03]  /*2310*/  LDL R126, [R1+0xc] ;  /* 0x00000c00017e7983 */ /* 0x000f660000100800 */
[----:B------:R-:W-:Y:S01]  /*2320*/  IMAD R2, R6, c[0x0][0x1e0], RZ ;  /* 0x0000780006027a24 */ /* 0x000fe200078e02ff */
[----:B------:R-:W-:-:S04]  /*2330*/  SHF.R.S32.HI R17, RZ, 0x1f, R19 ;  /* 0x0000001fff117819 */ /* 0x000fc80000011413 */
[----:B------:R-:W-:-:S04]  /*2340*/  LEA.HI R17, R17, R19, RZ, 0x3 ;  /* 0x0000001311117211 */ /* 0x000fc800078f18ff */
[----:B------:R-:W-:Y:S01]  /*2350*/  SHF.R.S32.HI R17, RZ, 0x3, R17 ;  /* 0x00000003ff117819 */ /* 0x000fe20000011411 */
[----:B------:R-:W-:-:S04]  /*2360*/  IMAD R2, R120, c[0x0][0x1e4], R2 ;  /* 0x0000790078027a24 */ /* 0x000fc800078e0202 */
[----:B------:R-:W-:-:S04]  /*2370*/  IMAD.IADD R2, R5, 0x1, R2 ;  /* 0x0000000105027824 */ /* 0x000fc800078e0202 */
[----:B------:R-:W-:Y:S02]  /*2380*/  IMAD R3, R2, 0x60, RZ ;  /* 0x0000006002037824 */ /* 0x000fe400078e02ff */
[----:B------:R-:W-:Y:S02]  /*2390*/  IMAD.MOV.U32 R124, RZ, RZ, c[0x0][0x1e0] ;  /* 0x00007800ff7c7624 */ /* 0x000fe400078e00ff */
[----:B------:R-:W-:Y:S02]  /*23a0*/  IMAD.MOV.U32 R125, RZ, RZ, c[0x0][0x1e4] ;  /* 0x00007900ff7d7624 */ /* 0x000fe400078e00ff */
[----:B------:R-:W-:-:S04]  /*23b0*/  IMAD R6, R6, c[0x0][0x208], RZ ;  /* 0x0000820006067a24 */ /* 0x000fc800078e02ff */
[----:B------:R-:W-:Y:S02]  /*23c0*/  IMAD R10, R120, c[0x0][0x20c], R6 ;  /* 0x00008300780a7a24 */ /* 0x000fe400078e0206 */
[----:B------:R-:W-:Y:S02]  /*23d0*/  IMAD.MOV.U32 R34, RZ, RZ, c[0x0][0x208] ;  /* 0x00008200ff227624 */ /* 0x000fe400078e00ff */
[----:B------:R-:W-:-:S05]  /*23e0*/  IMAD.MOV.U32 R33, RZ, RZ, 0x6 ;  /* 0x00000006ff217424 */ /* 0x000fca00078e00ff */
[C---:B------:R-:W-:Y:S01]  /*23f0*/  SHF.L.U64.HI R33, R34.reuse, R33, c[0x0][0x20c] ;  /* 0x0000830022217619 */ /* 0x040fe20000010221 */
[----:B------:R-:W-:Y:S01]  /*2400*/  IMAD.SHL.U32 R34, R34, 0x40, RZ ;  /* 0x0000004022227824 */ /* 0x000fe200078e00ff */
[----:B------:R-:W-:Y:S01]  /*2410*/  LOP3.LUT P2, RZ, R32, 0x8, RZ, 0xc0, !PT ;  /* 0x0000000820ff7812 */ /* 0x000fe2000784c0ff */
[----:B------:R-:W-:Y:S01]  /*2420*/  BAR.SYNC.DEFER_BLOCKING 0x0 ;  /* 0x0000000000007b1d */ /* 0x000fe20000010000 */
[----:B--2---:R-:W-:-:S05]  /*2430*/  IMAD R121, R127, R121, 0x60 ;  /* 0x000000607f797424 */ /* 0x004fca00078e0279 */
[----:B------:R-:W-:-:S04]  /*2440*/  IADD3 R0, R121, c[0x0][0x1d0], -R17 ;  /* 0x0000740079007a10 */ /* 0x000fc80007ffe811 */
[----:B------:R-:W-:Y:S01]  /*2450*/  ISETP.GE.AND P0, PT, R0, 0x1, PT ;  /* 0x000000010000780c */ /* 0x000fe20003f06270 */
[----:B----4-:R-:W-:Y:S02]  /*2460*/  IMAD.MOV.U32 R122, RZ, RZ, R20 ;  /* 0x000000ffff7a7224 */ /* 0x010fe400078e0014 */
[----:B---3--:R-:W-:-:S04]  /*2470*/  IMAD.MOV.U32 R123, RZ, RZ, R9 ;  /* 0x000000ffff7b7224 */ /* 0x008fc800078e0009 */
[----:B------:R-:W-:Y:S01]  /*2480*/  IMAD.WIDE.U32 R4, R4, 0x60, R122 ;  /* 0x0000006004047825 */ /* 0x000fe200078e007a */
[----:B-----5:R-:W-:-:S03]  /*2490*/  LOP3.LUT P3, RZ, R130, 0x2, RZ, 0xc0, !PT ;  /* 0x0000000282ff7812 */ /* 0x020fc6000786c0ff */
[----:B------:R-:W-:Y:S02]  /*24a0*/  IMAD.IADD R5, R5, 0x1, R3 ;  /* 0x0000000105057824 */ /* 0x000fe400078e0203 */
        /* <DEDUP_REMOVED lines=13> */
[----:B------:R-:W-:-:S04]  /*2580*/  IMAD.WIDE.U32 R8, R120, c[0x0][0x208], RZ ;  /* 0x0000820078087a25 */ /* 0x000fc800078e00ff */
[----:B------:R-:W-:Y:S02]  /*2590*/  IMAD.IADD R9, R9, 0x1, R10 ;  /* 0x0000000109097824 */ /* 0x000fe400078e020a */
[----:B------:R-:W-:Y:S01]  /*25a0*/  IMAD.MOV.U32 R6, RZ, RZ, R14 ;  /* 0x000000ffff067224 */ /* 0x000fe200078e000e */
[----:B-1----:R-:W-:-:S04]  /*25b0*/  @P1 LEA R3, P0, R124, R4, 0x5 ;  /* 0x000000047c031211 */ /* 0x002fc800078028ff */
[----:B------:R-:W-:Y:S02]  /*25c0*/  @P1 LEA.HI.X R7, R124, R5, R125, 0x5, P0 ;  /* 0x000000057c071211 */ /* 0x000fe400000f2c7d */
[----:B------:R-:W-:-:S04]  /*25d0*/  @P1 LEA R2, P0, R3, c[0x0][0x1c8], 0x1 ;  /* 0x0000720003021a11 */ /* 0x000fc800078008ff */
[----:B------:R-:W-:Y:S02]  /*25e0*/  @P1 LEA.HI.X R3, R3, c[0x0][0x1cc], R7, 0x1, P0 ;  /* 0x0000730003031a11 */ /* 0x000fe400000f0c07 */
[----:B------:R-:W-:Y:S01]  /*25f0*/  ISETP.GE.AND P0, PT, R0, 0x41, PT ;  /* 0x000000410000780c */ /* 0x000fe20003f06270 */
[----:B------:R-:W-:Y:S02]  /*2600*/  IMAD.MOV.U32 R7, RZ, RZ, R16 ;  /* 0x000000ffff077224 */ /* 0x000fe400078e0010 */
[----:B------:R-:W-:Y:S01]  /*2610*/  IMAD.WIDE.U32 R10, R124, 0x40, RZ ;  /* 0x000000407c0a7825 */ /* 0x000fe200078e00ff */
[----:B------:R1:W-:Y:S04]  /*2620*/  @P1 LDGSTS.E.BYPASS.LTC128B.128 [R251+0xd100], [R2.64], !P5 ;  /* 0x0d10000002fb1fae */ /* 0x0003e8000e901d48 */
[----:B------:R1:W-:Y:S01]  /*2630*/  @P1 LDGSTS.E.BYPASS.LTC128B.128 [R251+0x10100], [R2.64+0x80], !P3 ;  /* 0x1010008002fb1fae */ /* 0x0003e2000d901d48 */
[----:B------:R-:W-:-:S03]  /*2640*/  IMAD.WIDE.U32 R6, R8, 0x60, R6 ;  /* 0x0000006008067825 */ /* 0x000fc600078e0006 */
[----:B------:R1:W-:Y:S04]  /*2650*/  @P1 LDGSTS.E.BYPASS.LTC128B.128 [R251+0x13100], [R2.64+0x100], !P4 ;  /* 0x1310010002fb1fae */ /* 0x0003e8000e101d48 */
[----:B------:R1:W-:Y:S01]  /*2660*/  @P1 LDGSTS.E.BYPASS.LTC128B.128 [R251+0x16100], [R2.64+0x180], !P6 ;  /* 0x1610018002fb1fae */ /* 0x0003e2000f101d48 */
[----:B------:R-:W-:Y:S02]  /*2670*/  @P0 IADD3 R8, P1, R4, R10, RZ ;  /* 0x0000000a04080210 */ /* 0x000fe40007f3e0ff */
[----:B------:R-:W-:Y:S01]  /*2680*/  @P0 ISETP.GE.AND P5, PT, R128, c[0x0][0x1d4], PT ;  /* 0x0000750080000a0c */ /* 0x000fe20003fa6270 */
[----:B-1----:R-:W-:Y:S02]  /*2690*/  IMAD.SHL.U32 R2, R125, 0x40, RZ ;  /* 0x000000407d027824 */ /* 0x002fe400078e00ff */
[----:B------:R-:W-:-:S03]  /*26a0*/  IMAD R3, R9, 0x60, RZ ;  /* 0x0000006009037824 */ /* 0x000fc600078e02ff */
[----:B------:R-:W-:Y:S01]  /*26b0*/  @P0 IADD3.X R5, R5, R11, R2, P1, !PT ;  /* 0x0000000b05050210 */ /* 0x000fe20000ffe402 */
[----:B------:R-:W-:Y:S01]  /*26c0*/  IMAD.IADD R3, R7, 0x1, R3 ;  /* 0x0000000107037824 */ /* 0x000fe200078e0203 */
[----:B------:R-:W-:-:S04]  /*26d0*/  LEA R2, P1, R6, c[0x0][0x1f8], 0x1 ;  /* 0x00007e0006027a11 */ /* 0x000fc800078208ff */
        /* <DEDUP_REMOVED lines=22> */
[----:B------:R-:W-:Y:S04]  /*2840*/  LDSM.16.M88.4 R28, [R216] ;  /* 0x00000000d81c783b */ /* 0x000fe80000000200 */
[----:B------:R-:W1:Y:S04]  /*2850*/  LDSM.16.M88.4 R24, [R216+0x800] ;  /* 0x00080000d818783b */ /* 0x000e680000000200 */
[----:B------:R-:W2:Y:S04]  /*2860*/  LDSM.16.M88.4 R20, [R216+0x1000] ;  /* 0x00100000d814783b */ /* 0x000ea80000000200 */
[----:B------:R-:W3:Y:S04]  /*2870*/  LDSM.16.M88.4 R48, [R216+0x1800] ;  /* 0x00180000d830783b */ /* 0x000ee80000000200 */
[----:B------:R-:W4:Y:S04]  /*2880*/  LDSM.16.M88.4 R56, [R216+0x2000] ;  /* 0x00200000d838783b */ /* 0x000f280000000200 */
[----:B------:R-:W5:Y:S04]  /*2890*/  LDSM.16.M88.4 R68, [R216+0x2800] ;  /* 0x00280000d844783b */ /* 0x000f680000000200 */
[----:B------:R-:W-:Y:S04]  /*28a0*/  LDSM.16.M88.4 R8, [R224] ;  /* 0x00000000e008783b */ /* 0x000fe80000000200 */
[----:B------:R-:W-:Y:S04]  /*28b0*/  LDSM.16.M88.4 R64, [R227] ;  /* 0x00000000e340783b */ /* 0x000fe80000000200 */
[----:B------:R-:W1:Y:S04]  /*28c0*/  LDSM.16.M88.4 R60, [R250] ;  /* 0x00000000fa3c783b */ /* 0x000e680000000200 */
[----:B------:R-:W1:Y:S04]  /*28d0*/  LDSM.16.M88.4 R80, [R249] ;  /* 0x00000000f950783b */ /* 0x000e680000000200 */
        /* <DEDUP_REMOVED lines=14> */
[----:B------:R-:W-:-:S05]  /*29c0*/  IADD3 R12, P0, R34, R2, RZ ;  /* 0x00000002220c7210 */ /* 0x000fca0007f1e0ff */
[----:B------:R-:W-:Y:S01]  /*29d0*/  IMAD.X R13, R33, 0x1, R3, P0 ;  /* 0x00000001210d7824 */ /* 0x000fe200000e0603 */
[----:B-1----:R-:W-:-:S05]  /*29e0*/  IADD3 R2, P0, R12, R34, RZ ;  /* 0x000000220c027210 */ /* 0x002fca0007f1e0ff */
[----:B------:R-:W-:Y:S01]  /*29f0*/  IMAD.X R3, R13, 0x1, R33, P0 ;  /* 0x000000010d037824 */ /* 0x000fe200000e0621 */
        /* <DEDUP_REMOVED lines=8> */
[----:B------:R-:W-:-:S13]  /*2a80*/  ISETP.LT.OR P0, PT, R0, 0x41, P1 ;  /* 0x000000410000780c */ /* 0x000fda0000f01670 */
[----:B------:R1:W-:Y:S01]  /*2a90*/  LDGSTS.E.BYPASS.LTC128B.128 [R251+0x2100], [R2.64], !P0 ;  /* 0x0210000002fb7fae */ /* 0x0003e2000c101d48 */
[C---:B------:R-:W-:Y:S02]  /*2aa0*/  ISETP.LT.OR P0, PT, R0.reuse, 0x41, !P4 ;  /* 0x000000410000780c */ /* 0x040fe40006701670 */
[C---:B------:R-:W-:Y:S01]  /*2ab0*/  ISETP.LT.OR P1, PT, R0.reuse, 0x41, !P3 ;  /* 0x000000410000780c */ /* 0x040fe20005f21670 */
[C---:B------:R-:W-:Y:S10]  /*2ac0*/  HMMA.16816.F32 R40, R4.reuse, R24, RZ ;  /* 0x000000180428723c */ /* 0x040ff400000018ff */
[----:B------:R1:W-:Y:S01]  /*2ad0*/  LDGSTS.E.BYPASS.LTC128B.128 [R251+0x5100], [R2.64+0x80], !P0 ;  /* 0x0510008002fb7fae */ /* 0x0003e2000c101d48 */
[----:B------:R-:W-:Y:S01]  /*2ae0*/  ISETP.LT.OR P0, PT, R0, 0x41, !P2 ;  /* 0x000000410000780c */ /* 0x000fe20005701670 */
[C---:B------:R-:W-:Y:S02]  /*2af0*/  HMMA.16816.F32 R32, R4.reuse, R26, RZ ;  /* 0x0000001a0420723c */ /* 0x040fe400000018ff */
[----:B------:R1:W-:Y:S06]  /*2b00*/  LDGSTS.E.BYPASS.LTC128B.128 [R251+0x8100], [R2.64+0x100], !P1 ;  /* 0x0810010002fb7fae */ /* 0x0003ec000c901d48 */
[C---:B--2---:R-:W-:Y:S04]  /*2b10*/  HMMA.16816.F32 R36, R4.reuse, R20, RZ ;  /* 0x000000140424723c */ /* 0x044fe800000018ff */
[----:B------:R2:W-:Y:S04]  /*2b20*/  LDGSTS.E.BYPASS.LTC128B.128 [R251+0xb100], [R2.64+0x180], !P0 ;  /* 0x0b10018002fb7fae */ /* 0x0005e8000c101d48 */
[C---:B------:R-:W-:Y:S01]  /*2b30*/  HMMA.16816.F32 R52, R4.reuse, R28, RZ ;  /* 0x0000001c0434723c */ /* 0x040fe200000018ff */
[----:B------:R-:W0:Y:S07]  /*2b40*/  LDGDEPBAR ;  /* 0x00000000000079af */ /* 0x000e2e0000000000 */
[C---:B------:R-:W-:Y:S08]  /*2b50*/  HMMA.16816.F32 R44, R4.reuse, R30, RZ ;  /* 0x0000001e042c723c */ /* 0x040ff000000018ff */
[C---:B------:R-:W-:Y:S08]  /*2b60*/  HMMA.16816.F32 R28, R4.reuse, R22, RZ ;  /* 0x00000016041c723c */ /* 0x040ff000000018ff */
[C---:B---3--:R-:W-:Y:S08]  /*2b70*/  HMMA.16816.F32 R24, R4.reuse, R48, RZ ;  /* 0x000000300418723c */ /* 0x048ff000000018ff */
[C---:B------:R-:W-:Y:S08]  /*2b80*/  HMMA.16816.F32 R20, R4.reuse, R50, RZ ;  /* 0x000000320414723c */ /* 0x040ff000000018ff */
[C---:B----4-:R-:W-:Y:S08]  /*2b90*/  HMMA.16816.F32 R16, R4.reuse, R56, RZ ;  /* 0x000000380410723c */ /* 0x050ff000000018ff */
[C---:B-1----:R-:W-:Y:S08]  /*2ba0*/  HMMA.16816.F32 R12, R4.reuse, R58, RZ ;  /* 0x0000003a040c723c */ /* 0x042ff000000018ff */
[C---:B-----5:R-:W-:Y:S08]  /*2bb0*/  HMMA.16816.F32 R96, R4.reuse, R68, RZ ;  /* 0x000000440460723c */ /* 0x060ff000000018ff */
[----:B------:R-:W-:Y:S01]  /*2bc0*/  HMMA.16816.F32 R92, R4, R70, RZ ;  /* 0x00000046045c723c */ /* 0x000fe200000018ff */
[----:B------:R-:W-:Y:S04]  /*2bd0*/  LDSM.16.M88.4 R4, [R226] ;  /* 0x00000000e204783b */ /* 0x000fe80000000200 */
[----:B------:R-:W1:Y:S03]  /*2be0*/  LDSM.16.M88.4 R68, [R222+0x800] ;  /* 0x00080000de44783b */ /* 0x000e660000000200 */
[C---:B------:R-:W-:Y:S01]  /*2bf0*/  HMMA.16816.F32 R48, R8.reuse, R60, R40 ;  /* 0x0000003c0830723c */ /* 0x040fe20000001828 */
[----:B------:R-:W3:Y:S07]  /*2c00*/  LDSM.16.M88.4 R40, [R222] ;  /* 0x00000000de28783b */ /* 0x000eee0000000200 */
[C---:B------:R-:W-:Y:S01]  /*2c10*/  HMMA.16816.F32 R76, R8.reuse, R62, R32 ;  /* 0x0000003e084c723c */ /* 0x040fe20000001820 */
[----:B------:R-:W4:Y:S04]  /*2c20*/  LDSM.16.M88.4 R60, [R222+0x1000] ;  /* 0x00100000de3c783b */ /* 0x000f280000000200 */
[----:B------:R-:W-:Y:S03]  /*2c30*/  LDSM.16.M88.4 R32, [R222+0x2000] ;  /* 0x00200000de20783b */ /* 0x000fe60000000200 */
[C---:B------:R-:W-:Y:S01]  /*2c40*/  HMMA.16816.F32 R72, R8.reuse, R80, R36 ;  /* 0x000000500848723c */ /* 0x040fe20000001824 */
[----:B------:R-:W5:Y:S07]  /*2c50*/  LDSM.16.M88.4 R36, [R222+0x1800] ;  /* 0x00180000de24783b */ /* 0x000f6e0000000200 */
[C---:B------:R-:W-:Y:S08]  /*2c60*/  HMMA.16816.F32 R88, R8.reuse, R64, R52 ;  /* 0x000000400858723c */ /* 0x040ff00000001834 */
[C---:B------:R-:W-:Y:S08]  /*2c70*/  HMMA.16816.F32 R84, R8.reuse, R66, R44 ;  /* 0x000000420854723c */ /* 0x040ff0000000182c */
[C---:B------:R-:W-:Y:S01]  /*2c80*/  HMMA.16816.F32 R64, R8.reuse, R82, R28 ;  /* 0x000000520840723c */ /* 0x040fe2000000181c */
[----:B------:R-:W1:Y:S04]  /*2c90*/  LDSM.16.M88.4 R28, [R222+0x2800] ;  /* 0x00280000de1c783b */ /* 0x000e680000000200 */
[----:B------:R-:W-:Y:S03]  /*2ca0*/  LDSM.16.M88.4 R80, [R219] ;  /* 0x00000000db50783b */ /* 0x000fe60000000200 */
[C---:B------:R-:W-:Y:S08]  /*2cb0*/  HMMA.16816.F32 R56, R8.reuse, R100, R24 ;  /* 0x000000640838723c */ /* 0x040ff00000001818 */
[C---:B------:R-:W-:Y:S01]  /*2cc0*/  HMMA.16816.F32 R52, R8.reuse, R102, R20 ;  /* 0x000000660834723c */ /* 0x040fe20000001814 */
[----:B------:R-:W-:Y:S07]  /*2cd0*/  LDSM.16.M88.4 R100, [R219+0x800] ;  /* 0x00080000db64783b */ /* 0x000fee0000000200 */
[C---:B------:R-:W-:Y:S01]  /*2ce0*/  HMMA.16816.F32 R20, R8.reuse, R108, R96 ;  /* 0x0000006c0814723c */ /* 0x040fe20000001860 */
[----:B------:R-:W-:Y:S07]  /*2cf0*/  LDSM.16.M88.4 R96, [R219+0x2000] ;  /* 0x00200000db60783b */ /* 0x000fee0000000200 */
[C---:B------:R-:W-:Y:S01]  /*2d00*/  HMMA.16816.F32 R44, R8.reuse, R104, R16 ;  /* 0x00000068082c723c */ /* 0x040fe20000001810 */
[----:B------:R-:W2:Y:S07]  /*2d10*/  LDSM.16.M88.4 R16, [R225] ;  /* 0x00000000e110783b */ /* 0x000eae0000000200 */
[C---:B------:R-:W-:Y:S01]  /*2d20*/  HMMA.16816.F32 R24, R8.reuse, R106, R12 ;  /* 0x0000006a0818723c */ /* 0x040fe2000000180c */
[----:B------:R-:W-:Y:S07]  /*2d30*/  LDSM.16.M88.4 R104, [R245] ;  /* 0x00000000f568783b */ /* 0x000fee0000000200 */
[----:B------:R-:W-:Y:S01]  /*2d40*/  HMMA.16816.F32 R12, R8, R110, R92 ;  /* 0x0000006e080c723c */ /* 0x000fe2000000185c */
[----:B------:R-:W2:Y:S04]  /*2d50*/  LDSM.16.M88.4 R92, [R219+0x1000] ;  /* 0x00100000db5c783b */ /* 0x000ea80000000200 */
[----:B------:R-:W-:Y:S03]  /*2d60*/  LDSM.16.M88.4 R108, [R242] ;  /* 0x00000000f26c783b */ /* 0x000fe60000000200 */
[C---:B-1----:R-:W-:Y:S08]  /*2d70*/  HMMA.16816.F32 R48, R4.reuse, R68, R48 ;  /* 0x000000440430723c */ /* 0x042ff00000001830 */
[C---:B------:R-:W-:Y:S01]  /*2d80*/  HMMA.16816.F32 R76, R4.reuse, R70, R76 ;  /* 0x00000046044c723c */ /* 0x040fe2000000184c */
[----:B------:R-:W1:Y:S07]  /*2d90*/  LDSM.16.M88.4 R68, [R219+0x1800] ;  /* 0x00180000db44783b */ /* 0x000e6e0000000200 */
[C---:B---3--:R-:W-:Y:S08]  /*2da0*/  HMMA.16816.F32 R8, R4.reuse, R40, R88 ;  /* 0x000000280408723c */ /* 0x048ff00000001858 */
[C---:B------:R-:W-:Y:S08]  /*2db0*/  HMMA.16816.F32 R40, R4.reuse, R42, R84 ;  /* 0x0000002a0428723c */ /* 0x040ff00000001854 */
[C---:B----4-:R-:W-:Y:S08]  /*2dc0*/  HMMA.16816.F32 R72, R4.reuse, R60, R72 ;  /* 0x0000003c0448723c */ /* 0x050ff00000001848 */
[C---:B------:R-:W-:Y:S08]  /*2dd0*/  HMMA.16816.F32 R64, R4.reuse, R62, R64 ;  /* 0x0000003e0440723c */ /* 0x040ff00000001840 */
[C---:B-----5:R-:W-:Y:S08]  /*2de0*/  HMMA.16816.F32 R60, R4.reuse, R36, R56 ;  /* 0x00000024043c723c */ /* 0x060ff00000001838 */
[C---:B------:R-:W-:Y:S08]  /*2df0*/  HMMA.16816.F32 R56, R4.reuse, R38, R52 ;  /* 0x000000260438723c */ /* 0x040ff00000001834 */
[C---:B------:R-:W-:Y:S01]  /*2e00*/  HMMA.16816.F32 R88, R4.reuse, R28, R20 ;  /* 0x0000001c0458723c */ /* 0x040fe20000001814 */
[----:B------:R-:W3:Y:S07]  /*2e10*/  LDSM.16.M88.4 R20, [R219+0x2800] ;  /* 0x00280000db14783b */ /* 0x000eee0000000200 */
[C---:B------:R-:W-:Y:S01]  /*2e20*/  HMMA.16816.F32 R52, R4.reuse, R32, R44 ;  /* 0x000000200434723c */ /* 0x040fe2000000182c */
[----:B------:R-:W-:Y:S07]  /*2e30*/  LDSM.16.M88.4 R44, [R216+0x3800] ;  /* 0x00380000d82c783b */ /* 0x000fee0000000200 */
[C---:B------:R-:W-:Y:S08]  /*2e40*/  HMMA.16816.F32 R32, R4.reuse, R34, R24 ;  /* 0x000000220420723c */ /* 0x040ff00000001818 */
[----:B------:R-:W-:Y:S01]  /*2e50*/  HMMA.16816.F32 R24, R4, R30, R12 ;  /* 0x0000001e0418723c */ /* 0x000fe2000000180c */
[----:B------:R-:W-:Y:S04]  /*2e60*/  LDSM.16.M88.4 R4, [R223+0x4000] ;  /* 0x00400000df04783b */ /* 0x000fe80000000200 */
[----:B------:R-:W4:Y:S03]  /*2e70*/  LDSM.16.M88.4 R28, [R216+0x3000] ;  /* 0x00300000d81c783b */ /* 0x000f260000000200 */
[C---:B--2---:R-:W-:Y:S01]  /*2e80*/  HMMA.16816.F32 R8, R16.reuse, R80, R8 ;  /* 0x000000501008723c */ /* 0x044fe20000001808 */
[----:B------:R-:W-:Y:S07]  /*2e90*/  LDSM.16.M88.4 R12, [R224+0x4000] ;  /* 0x00400000e00c783b */ /* 0x000fee0000000200 */
[C---:B------:R-:W-:Y:S08]  /*2ea0*/  HMMA.16816.F32 R36, R16.reuse, R82, R40 ;  /* 0x000000521024723c */ /* 0x040ff00000001828 */
[C---:B------:R-:W-:Y:S08]  /*2eb0*/  HMMA.16816.F32 R80, R16.reuse, R92, R72 ;  /* 0x0000005c1050723c */ /* 0x040ff00000001848 */
[C---:B-1----:R-:W-:Y:S01]  /*2ec0*/  HMMA.16816.F32 R72, R16.reuse, R68, R60 ;  /* 0x000000441048723c */ /* 0x042fe2000000183c */
[----:B------:R-:W1:Y:S07]  /*2ed0*/  LDSM.16.M88.4 R60, [R216+0x4800] ;  /* 0x00480000d83c783b */ /* 0x000e6e0000000200 */
[C---:B------:R-:W-:Y:S08]  /*2ee0*/  HMMA.16816.F32 R84, R16.reuse, R102, R76 ;  /* 0x000000661054723c */ /* 0x040ff0000000184c */
[C---:B------:R-:W-:Y:S01]  /*2ef0*/  HMMA.16816.F32 R68, R16.reuse, R70, R56 ;  /* 0x000000461044723c */ /* 0x040fe20000001838 */
[----:B------:R-:W2:Y:S07]  /*2f00*/  LDSM.16.M88.4 R56, [R216+0x5000] ;  /* 0x00500000d838783b */ /* 0x000eae0000000200 */
[C---:B------:R-:W-:Y:S01]  /*2f10*/  HMMA.16816.F32 R76, R16.reuse, R94, R64 ;  /* 0x0000005e104c723c */ /* 0x040fe20000001840 */
[----:B------:R-:W5:Y:S04]  /*2f20*/  LDSM.16.M88.4 R64, [R216+0x4000] ;  /* 0x00400000d840783b */ /* 0x000f680000000200 */
[----:B------:R-:W1:Y:S03]  /*2f30*/  LDSM.16.M88.4 R92, [R216+0x5800] ;  /* 0x00580000d85c783b */ /* 0x000e660000000200 */
[C---:B------:R-:W-:Y:S01]  /*2f40*/  HMMA.16816.F32 R40, R16.reuse, R100, R48 ;  /* 0x000000641028723c */ /* 0x040fe20000001830 */
[----:B------:R-:W-:Y:S07]  /*2f50*/  LDSM.16.M88.4 R100, [R243] ;  /* 0x00000000f364783b */ /* 0x000fee0000000200 */
[C---:B------:R-:W-:Y:S08]  /*2f60*/  HMMA.16816.F32 R52, R16.reuse, R96, R52 ;  /* 0x000000601034723c */ /* 0x040ff00000001834 */
[C---:B------:R-:W-:Y:S01]  /*2f70*/  HMMA.16816.F32 R48, R16.reuse, R98, R32 ;  /* 0x000000621030723c */ /* 0x040fe20000001820 */
[----:B------:R-:W1:Y:S07]  /*2f80*/  LDSM.16.M88.4 R96, [R244] ;  /* 0x00000000f460783b */ /* 0x000e6e0000000200 */
[C---:B---3--:R-:W-:Y:S08]  /*2f90*/  HMMA.16816.F32 R88, R16.reuse, R20, R88 ;  /* 0x000000141058723c */ /* 0x048ff00000001858 */
[----:B------:R-:W-:Y:S08]  /*2fa0*/  HMMA.16816.F32 R32, R16, R22, R24 ;  /* 0x000000161020723c */ /* 0x000ff00000001818 */
[C---:B----4-:R-:W-:Y:S08]  /*2fb0*/  HMMA.16816.F32 R24, R4.reuse, R28, R8 ;  /* 0x0000001c0418723c */ /* 0x050ff00000001808 */
[C---:B------:R-:W-:Y:S01]  /*2fc0*/  HMMA.16816.F32 R20, R4.reuse, R30, R36 ;  /* 0x0000001e0414723c */ /* 0x040fe20000001824 */
[----:B------:R-:W-:Y:S04]  /*2fd0*/  LDSM.16.M88.4 R36, [R240] ;  /* 0x00000000f024783b */ /* 0x000fe80000000200 */
[----:B------:R-:W-:Y:S03]  /*2fe0*/  LDSM.16.M88.4 R28, [R222+0x3000] ;  /* 0x00300000de1c783b */ /* 0x000fe60000000200 */
[C---:B------:R-:W-:Y:S08]  /*2ff0*/  HMMA.16816.F32 R8, R4.reuse, R46, R84 ;  /* 0x0000002e0408723c */ /* 0x040ff00000001854 */
[C---:B-1----:R-:W-:Y:S08]  /*3000*/  HMMA.16816.F32 R72, R4.reuse, R60, R72 ;  /* 0x0000003c0448723c */ /* 0x042ff00000001848 */
[C---:B------:R-:W-:Y:S08]  /*3010*/  HMMA.16816.F32 R84, R4.reuse, R62, R68 ;  /* 0x0000003e0454723c */ /* 0x040ff00000001844 */
[C---:B------:R-:W-:Y:S01]  /*3020*/  HMMA.16816.F32 R16, R4.reuse, R44, R40 ;  /* 0x0000002c0410723c */ /* 0x040fe20000001828 */
[----:B------:R-:W1:Y:S07]  /*3030*/  LDSM.16.M88.4 R44, [R241] ;  /* 0x00000000f12c783b */ /* 0x000e6e0000000200 */
[C---:B--2---:R-:W-:Y:S08]  /*3040*/  HMMA.16816.F32 R68, R4.reuse, R56, R52 ;  /* 0x000000380444723c */ /* 0x044ff00000001834 */
[C---:B------:R-:W-:Y:S08]  /*3050*/  HMMA.16816.F32 R60, R4.reuse, R58, R48 ;  /* 0x0000003a043c723c */ /* 0x040ff00000001830 */
[C---:B-----5:R-:W-:Y:S08]  /*3060*/  HMMA.16816.F32 R80, R4.reuse, R64, R80 ;  /* 0x000000400450723c */ /* 0x060ff00000001850 */
[C---:B------:R-:W-:Y:S01]  /*3070*/  HMMA.16816.F32 R76, R4.reuse, R66, R76 ;  /* 0x00000042044c723c */ /* 0x040fe2000000184c */
[----:B------:R-:W-:Y:S07]  /*3080*/  LDSM.16.M88.4 R64, [R222+0x4000] ;  /* 0x00400000de40783b */ /* 0x000fee0000000200 */
[C---:B------:R-:W-:Y:S01]  /*3090*/  HMMA.16816.F32 R56, R4.reuse, R92, R88 ;  /* 0x0000005c0438723c */ /* 0x040fe20000001858 */
[----:B------:R-:W-:Y:S07]  /*30a0*/  LDSM.16.M88.4 R88, [R222+0x5000] ;  /* 0x00500000de58783b */ /* 0x000fee0000000200 */
[----:B------:R-:W-:Y:S01]  /*30b0*/  HMMA.16816.F32 R52, R4, R94, R32 ;  /* 0x0000005e0434723c */ /* 0x000fe20000001820 */
[----:B------:R-:W2:Y:S07]  /*30c0*/  LDSM.16.M88.4 R4, [R226+0x4000] ;  /* 0x00400000e204783b */ /* 0x000eae0000000200 */
[C---:B------:R-:W-:Y:S01]  /*30d0*/  HMMA.16816.F32 R48, R12.reuse, R104, R24 ;  /* 0x000000680c30723c */ /* 0x040fe20000001818 */
[----:B------:R-:W3:Y:S07]  /*30e0*/  LDSM.16.M88.4 R24, [R222+0x3800] ;  /* 0x00380000de18783b */ /* 0x000eee0000000200 */
[C---:B------:R-:W-:Y:S01]  /*30f0*/  HMMA.16816.F32 R40, R12.reuse, R106, R20 ;  /* 0x0000006a0c28723c */ /* 0x040fe20000001814 */
[----:B------:R-:W-:Y:S07]  /*3100*/  LDSM.16.M88.4 R104, [R219+0x3800] ;  /* 0x00380000db68783b */ /* 0x000fee0000000200 */
[C---:B------:R-:W-:Y:S08]  /*3110*/  HMMA.16816.F32 R32, R12.reuse, R96, R16 ;  /* 0x000000600c20723c */ /* 0x040ff00000001810 */
[C---:B------:R-:W-:Y:S01]  /*3120*/  HMMA.16816.F32 R16, R12.reuse, R100, R80 ;  /* 0x000000640c10723c */ /* 0x040fe20000001850 */
[----:B------:R-:W4:Y:S07]  /*3130*/  LDSM.16.M88.4 R80, [R222+0x4800] ;  /* 0x00480000de50783b */ /* 0x000f2e0000000200 */
[C---:B------:R-:W-:Y:S08]  /*3140*/  HMMA.16816.F32 R76, R12.reuse, R102, R76 ;  /* 0x000000660c4c723c */ /* 0x040ff0000000184c */
[C---:B------:R-:W-:Y:S01]  /*3150*/  HMMA.16816.F32 R20, R12.reuse, R98, R8 ;  /* 0x000000620c14723c */ /* 0x040fe20000001808 */
[----:B------:R-:W5:Y:S04]  /*3160*/  LDSM.16.M88.4 R96, [R222+0x5800] ;  /* 0x00580000de60783b */ /* 0x000f680000000200 */
[----:B------:R-:W-:Y:S03]  /*3170*/  LDSM.16.M88.4 R8, [R225+0x4000] ;  /* 0x00400000e108783b */ /* 0x000fe60000000200 */
[C---:B------:R-:W-:Y:S08]  /*3180*/  HMMA.16816.F32 R72, R12.reuse, R108, R72 ;  /* 0x0000006c0c48723c */ /* 0x040ff00000001848 */
[C---:B------:R-:W-:Y:S01]  /*3190*/  HMMA.16816.F32 R84, R12.reuse, R110, R84 ;  /* 0x0000006e0c54723c */ /* 0x040fe20000001854 */
[----:B------:R-:W3:Y:S07]  /*31a0*/  LDSM.16.M88.4 R108, [R219+0x3000] ;  /* 0x00300000db6c783b */ /* 0x000eee0000000200 */
[C---:B-1----:R-:W-:Y:S08]  /*31b0*/  HMMA.16816.F32 R68, R12.reuse, R44, R68 ;  /* 0x0000002c0c44723c */ /* 0x042ff00000001844 */
[C---:B------:R-:W-:Y:S08]  /*31c0*/  HMMA.16816.F32 R60, R12.reuse, R46, R60 ;  /* 0x0000002e0c3c723c */ /* 0x040ff0000000183c */
[C---:B------:R-:W-:Y:S08]  /*31d0*/  HMMA.16816.F32 R56, R12.reuse, R36, R56 ;  /* 0x000000240c38723c */ /* 0x040ff00000001838 */
[----:B------:R-:W-:Y:S08]  /*31e0*/  HMMA.16816.F32 R52, R12, R38, R52 ;  /* 0x000000260c34723c */ /* 0x000ff00000001834 */
[C---:B--2---:R-:W-:Y:S01]  /*31f0*/  HMMA.16816.F32 R12, R4.reuse, R30, R40 ;  /* 0x0000001e040c723c */ /* 0x044fe20000001828 */
[----:B------:R-:W1:Y:S07]  /*3200*/  LDSM.16.M88.4 R40, [R219+0x4000] ;  /* 0x00400000db28783b */ /* 0x000e6e0000000200 */
[C---:B------:R-:W-:Y:S08]  /*3210*/  HMMA.16816.F32 R48, R4.reuse, R28, R48 ;  /* 0x0000001c0430723c */ /* 0x040ff00000001830 */
[C---:B---3--:R-:W-:Y:S08]  /*3220*/  HMMA.16816.F32 R44, R4.reuse, R24, R32 ;  /* 0x00000018042c723c */ /* 0x048ff00000001820 */
[C---:B------:R-:W-:Y:S01]  /*3230*/  HMMA.16816.F32 R32, R4.reuse, R64, R16 ;  /* 0x000000400420723c */ /* 0x040fe20000001810 */
[----:B------:R-:W2:Y:S07]  /*3240*/  LDSM.16.M88.4 R16, [R219+0x4800] ;  /* 0x00480000db10783b */ /* 0x000eae0000000200 */
[C---:B------:R-:W-:Y:S08]  /*3250*/  HMMA.16816.F32 R28, R4.reuse, R66, R76 ;  /* 0x00000042041c723c */ /* 0x040ff0000000184c */
[C---:B------:R-:W-:Y:S08]  /*3260*/  HMMA.16816.F32 R36, R4.reuse, R26, R20 ;  /* 0x0000001a0424723c */ /* 0x040ff00000001814 */
[C---:B----4-:R-:W-:Y:S01]  /*3270*/  HMMA.16816.F32 R24, R4.reuse, R80, R72 ;  /* 0x000000500418723c */ /* 0x050fe20000001848 */
[----:B------:R-:W-:Y:S07]  /*3280*/  LDSM.16.M88.4 R72, [R216+0x6000] ;  /* 0x00600000d848783b */ /* 0x000fee0000000200 */
[C---:B------:R-:W-:Y:S08]  /*3290*/  HMMA.16816.F32 R20, R4.reuse, R82, R84 ;  /* 0x000000520414723c */ /* 0x040ff00000001854 */
[C---:B------:R-:W-:Y:S08]  /*32a0*/  HMMA.16816.F32 R84, R4.reuse, R88, R68 ;  /* 0x000000580454723c */ /* 0x040ff00000001844 */
[C---:B-----5:R-:W-:Y:S01]  /*32b0*/  HMMA.16816.F32 R100, R4.reuse, R96, R56 ;  /* 0x000000600464723c */ /* 0x060fe20000001838 */
[----:B------:R-:W3:Y:S07]  /*32c0*/  LDSM.16.M88.4 R56, [R219+0x5800] ;  /* 0x00580000db38783b */ /* 0x000eee0000000200 */
[C---:B------:R-:W-:Y:S08]  /*32d0*/  HMMA.16816.F32 R80, R4.reuse, R90, R60 ;  /* 0x0000005a0450723c */ /* 0x040ff0000000183c */
[----:B------:R-:W-:Y:S01]  /*32e0*/  HMMA.16816.F32 R96, R4, R98, R52 ;  /* 0x000000620460723c */ /* 0x000fe20000001834 */
[----:B------:R-:W-:Y:S04]  /*32f0*/  LDSM.16.M88.4 R4, [R223+0x8000] ;  /* 0x00800000df04783b */ /* 0x000fe80000000200 */
[----:B------:R-:W-:Y:S03]  /*3300*/  LDSM.16.M88.4 R52, [R216+0x7000] ;  /* 0x00700000d834783b */ /* 0x000fe60000000200 */
[C---:B------:R-:W-:Y:S08]  /*3310*/  HMMA.16816.F32 R92, R8.reuse, R108, R48 ;  /* 0x0000006c085c723c */ /* 0x040ff00000001830 */
[C---:B-1----:R-:W-:Y:S01]  /*3320*/  HMMA.16816.F32 R68, R8.reuse, R42, R28 ;  /* 0x0000002a0844723c */ /* 0x042fe2000000181c */
[----:B------:R-:W1:Y:S07]  /*3330*/  LDSM.16.M88.4 R28, [R216+0x6800] ;  /* 0x00680000d81c783b */ /* 0x000e6e0000000200 */
[C---:B------:R-:W-:Y:S01]  /*3340*/  HMMA.16816.F32 R108, R8.reuse, R110, R12 ;  /* 0x0000006e086c723c */ /* 0x040fe2000000180c */
[----:B------:R-:W4:Y:S07]  /*3350*/  LDSM.16.M88.4 R12, [R219+0x5000] ;  /* 0x00500000db0c783b */ /* 0x000f2e0000000200 */
[C---:B------:R-:W-:Y:S01]  /*3360*/  HMMA.16816.F32 R88, R8.reuse, R104, R44 ;  /* 0x000000680858723c */ /* 0x040fe2000000182c */
[----:B------:R-:W-:Y:S07]  /*3370*/  LDSM.16.M88.4 R44, [R216+0x8000] ;  /* 0x00800000d82c783b */ /* 0x000fee0000000200 */
[C---:B--2---:R-:W-:Y:S01]  /*3380*/  HMMA.16816.F32 R60, R8.reuse, R16, R24 ;  /* 0x00000010083c723c */ /* 0x044fe20000001818 */
[----:B------:R-:W2:Y:S07]  /*3390*/  LDSM.16.M88.4 R24, [R216+0x7800] ;  /* 0x00780000d818783b */ /* 0x000eae0000000200 */
[C---:B------:R-:W-:Y:S08]  /*33a0*/  HMMA.16816.F32 R76, R8.reuse, R106, R36 ;  /* 0x0000006a084c723c */ /* 0x040ff00000001824 */
[C---:B------:R-:W-:Y:S08]  /*33b0*/  HMMA.16816.F32 R64, R8.reuse, R40, R32 ;  /* 0x000000280840723c */ /* 0x040ff00000001820 */
[C---:B------:R-:W-:Y:S01]  /*33c0*/  HMMA.16816.F32 R40, R8.reuse, R18, R20 ;  /* 0x000000120828723c */ /* 0x040fe20000001814 */
[----:B------:R-:W5:Y:S07]  /*33d0*/  LDSM.16.M88.4 R20, [R216+0x8800] ;  /* 0x00880000d814783b */ /* 0x000f6e0000000200 */
[----:B---3--:R-:W-:Y:S08]  /*33e0*/  HMMA.16816.F32 R16, R8, R58, R96 ;  /* 0x0000003a0810723c */ /* 0x008ff00000001860 */
[----:B-1----:R-:W-:Y:S08]  /*33f0*/  HMMA.16816.F32 R96, R4, R28, R88 ;  /* 0x0000001c0460723c */ /* 0x002ff00000001858 */
[C---:B----4-:R-:W-:Y:S08]  /*3400*/  HMMA.16816.F32 R48, R8.reuse, R12, R84 ;  /* 0x0000000c0830723c */ /* 0x050ff00000001854 */
[----:B------:R-:W-:Y:S01]  /*3410*/  HMMA.16816.F32 R36, R8, R14, R80 ;  /* 0x0000000e0824723c */ /* 0x000fe20000001850 */
[----:B------:R-:W-:Y:S07]  /*3420*/  LDSM.16.M88.4 R12, [R224+0x8000] ;  /* 0x00800000e00c783b */ /* 0x000fee0000000200 */
[----:B------:R-:W-:Y:S01]  /*3430*/  HMMA.16816.F32 R88, R4, R30, R76 ;  /* 0x0000001e0458723c */ /* 0x000fe2000000184c */
[----:B------:R-:W1:Y:S04]  /*3440*/  LDSM.16.M88.4 R28, [R239] ;  /* 0x00000000ef1c783b */ /* 0x000e680000000200 */
[----:B------:R-:W-:Y:S03]  /*3450*/  LDSM.16.M88.4 R76, [R235] ;  /* 0x00000000eb4c783b */ /* 0x000fe60000000200 */
[----:B------:R-:W-:Y:S01]  /*3460*/  HMMA.16816.F32 R32, R8, R56, R100 ;  /* 0x000000380820723c */ /* 0x000fe20000001864 */
[----:B------:R-:W-:Y:S07]  /*3470*/  LDSM.16.M88.4 R56, [R222+0x6000] ;  /* 0x00600000de38783b */ /* 0x000fee0000000200 */
[C---:B------:R-:W-:Y:S08]  /*3480*/  HMMA.16816.F32 R104, R4.reuse, R74, R108 ;  /* 0x0000004a0468723c */ /* 0x040ff0000000186c */
[C---:B--2---:R-:W-:Y:S08]  /*3490*/  HMMA.16816.F32 R108, R4.reuse, R24, R60 ;  /* 0x00000018046c723c */ /* 0x044ff0000000183c */
[C---:B------:R-:W-:Y:S01]  /*34a0*/  HMMA.16816.F32 R100, R4.reuse, R26, R40 ;  /* 0x0000001a0464723c */ /* 0x040fe20000001828 */
[----:B------:R-:W2:Y:S04]  /*34b0*/  LDSM.16.M88.4 R24, [R238] ;  /* 0x00000000ee18783b */ /* 0x000ea80000000200 */
[----:B------:R-:W-:Y:S03]  /*34c0*/  LDSM.16.M88.4 R40, [R222+0x7000] ;  /* 0x00700000de28783b */ /* 0x000fe60000000200 */
[C---:B------:R-:W-:Y:S01]  /*34d0*/  HMMA.16816.F32 R8, R4.reuse, R72, R92 ;  /* 0x000000480408723c */ /* 0x040fe2000000185c */
[----:B------:R-:W3:Y:S07]  /*34e0*/  LDSM.16.M88.4 R72, [R237] ;  /* 0x00000000ed48783b */ /* 0x000eee0000000200 */
[C---:B------:R-:W-:Y:S01]  /*34f0*/  HMMA.16816.F32 R112, R4.reuse, R54, R68 ;  /* 0x000000360470723c */ /* 0x040fe20000001844 */
[----:B------:R-:W4:Y:S07]  /*3500*/  LDSM.16.M88.4 R68, [R236] ;  /* 0x00000000ec44783b */ /* 0x000f2e0000000200 */
[C---:B------:R-:W-:Y:S01]  /*3510*/  HMMA.16816.F32 R116, R4.reuse, R52, R64 ;  /* 0x000000340474723c */ /* 0x040fe20000001840 */
[----:B------:R-:W2:Y:S07]  /*3520*/  LDSM.16.M88.4 R64, [R234] ;  /* 0x00000000ea40783b */ /* 0x000eae0000000200 */
[C---:B------:R-:W-:Y:S08]  /*3530*/  HMMA.16816.F32 R92, R4.reuse, R44, R48 ;  /* 0x0000002c045c723c */ /* 0x040ff00000001830 */
[C---:B------:R-:W-:Y:S01]  /*3540*/  HMMA.16816.F32 R84, R4.reuse, R46, R36 ;  /* 0x0000002e0454723c */ /* 0x040fe20000001824 */
[----:B------:R-:W-:Y:S04]  /*3550*/  LDSM.16.M88.4 R44, [R222+0x6800] ;  /* 0x00680000de2c783b */ /* 0x000fe80000000200 */
[----:B------:R-:W-:Y:S03]  /*3560*/  LDSM.16.M88.4 R36, [R222+0x7800] ;  /* 0x00780000de24783b */ /* 0x000fe60000000200 */
[C---:B-----5:R-:W-:Y:S08]  /*3570*/  HMMA.16816.F32 R80, R4.reuse, R20, R32 ;  /* 0x000000140450723c */ /* 0x060ff00000001820 */
[----:B------:R-:W-:Y:S08]  /*3580*/  HMMA.16816.F32 R60, R4, R22, R16 ;  /* 0x00000016043c723c */ /* 0x000ff00000001810 */
[C---:B-1----:R-:W-:Y:S01]  /*3590*/  HMMA.16816.F32 R4, R12.reuse, R28, R8 ;  /* 0x0000001c0c04723c */ /* 0x042fe20000001808 */
[----:B------:R-:W1:Y:S07]  /*35a0*/  LDSM.16.M88.4 R8, [R226+0x8000] ;  /* 0x00800000e208783b */ /* 0x000e6e0000000200 */
[C---:B------:R-:W-:Y:S01]  /*35b0*/  HMMA.16816.F32 R52, R12.reuse, R30, R104 ;  /* 0x0000001e0c34723c */ /* 0x040fe20000001868 */
[----:B------:R-:W-:Y:S07]  /*35c0*/  LDSM.16.M88.4 R104, [R222+0x8800] ;  /* 0x00880000de68783b */ /* 0x000fee0000000200 */
[C---:B--2---:R-:W-:Y:S08]  /*35d0*/  HMMA.16816.F32 R48, R12.reuse, R24, R96 ;  /* 0x000000180c30723c */ /* 0x044ff00000001860 */
[C---:B------:R-:W-:Y:S08]  /*35e0*/  HMMA.16816.F32 R32, R12.reuse, R26, R88 ;  /* 0x0000001a0c20723c */ /* 0x040ff00000001858 */
[C---:B---3--:R-:W-:Y:S01]  /*35f0*/  HMMA.16816.F32 R28, R12.reuse, R72, R116 ;  /* 0x000000480c1c723c */ /* 0x048fe20000001874 */
[----:B------:R-:W2:Y:S07]  /*3600*/  LDSM.16.M88.4 R116, [R222+0x8000] ;  /* 0x00800000de74783b */ /* 0x000eae0000000200 */
[C---:B------:R-:W-:Y:S01]  /*3610*/  HMMA.16816.F32 R24, R12.reuse, R74, R112 ;  /* 0x0000004a0c18723c */ /* 0x040fe20000001870 */
[----:B------:R-:W-:Y:S07]  /*3620*/  LDSM.16.M88.4 R112, [R222+0x9000] ;  /* 0x00900000de70783b */ /* 0x000fee0000000200 */
[C---:B----4-:R-:W-:Y:S01]  /*3630*/  HMMA.16816.F32 R20, R12.reuse, R68, R108 ;  /* 0x000000440c14723c */ /* 0x050fe2000000186c */
[----:B------:R-:W-:Y:S07]  /*3640*/  LDSM.16.M88.4 R108, [R228] ;  /* 0x00000000e46c783b */ /* 0x000fee0000000200 */
[C---:B------:R-:W-:Y:S08]  /*3650*/  HMMA.16816.F32 R16, R12.reuse, R70, R100 ;  /* 0x000000460c10723c */ /* 0x040ff00000001864 */
[C---:B------:R-:W-:Y:S01]  /*3660*/  HMMA.16816.F32 R68, R12.reuse, R76, R92 ;  /* 0x0000004c0c44723c */ /* 0x040fe2000000185c */
[----:B------:R-:W-:Y:S07]  /*3670*/  LDSM.16.M88.4 R92, [R219+0x6000] ;  /* 0x00600000db5c783b */ /* 0x000fee0000000200 */
[C---:B------:R-:W-:Y:S08]  /*3680*/  HMMA.16816.F32 R84, R12.reuse, R78, R84 ;  /* 0x0000004e0c54723c */ /* 0x040ff00000001854 */
[C---:B------:R-:W-:Y:S08]  /*3690*/  HMMA.16816.F32 R100, R12.reuse, R64, R80 ;  /* 0x000000400c64723c */ /* 0x040ff00000001850 */
[----:B------:R-:W-:Y:S01]  /*36a0*/  HMMA.16816.F32 R96, R12, R66, R60 ;  /* 0x000000420c60723c */ /* 0x000fe2000000183c */
[----:B------:R-:W-:Y:S07]  /*36b0*/  LDSM.16.M88.4 R12, [R223+0xc000] ;  /* 0x00c00000df0c783b */ /* 0x000fee0000000200 */
[C---:B-1----:R-:W-:Y:S01]  /*36c0*/  HMMA.16816.F32 R88, R8.reuse, R56, R4 ;  /* 0x000000380858723c */ /* 0x042fe20000001804 */
[----:B------:R-:W-:Y:S07]  /*36d0*/  LDSM.16.M88.4 R4, [R225+0x8000] ;  /* 0x00800000e104783b */ /* 0x000fee0000000200 */
[C---:B------:R-:W-:Y:S08]  /*36e0*/  HMMA.16816.F32 R72, R8.reuse, R40, R28 ;  /* 0x000000280848723c */ /* 0x040ff0000000181c */
[C---:B------:R-:W-:Y:S01]  /*36f0*/  HMMA.16816.F32 R60, R8.reuse, R42, R24 ;  /* 0x0000002a083c723c */ /* 0x040fe20000001818 */
[----:B------:R-:W1:Y:S07]  /*3700*/  LDSM.16.M88.4 R40, [R219+0x7800] ;  /* 0x00780000db28783b */ /* 0x000e6e0000000200 */
[C---:B------:R-:W-:Y:S01]  /*3710*/  HMMA.16816.F32 R76, R8.reuse, R46, R32 ;  /* 0x0000002e084c723c */ /* 0x040fe20000001820 */
[----:B------:R-:W3:Y:S07]  /*3720*/  LDSM.16.M88.4 R32, [R219+0x8800] ;  /* 0x00880000db20783b */ /* 0x000eee0000000200 */
[C---:B------:R-:W-:Y:S01]  /*3730*/  HMMA.16816.F32 R80, R8.reuse, R44, R48 ;  /* 0x0000002c0850723c */ /* 0x040fe20000001830 */
[----:B------:R-:W4:Y:S04]  /*3740*/  LDSM.16.M88.4 R48, [R219+0x6800] ;  /* 0x00680000db30783b */ /* 0x000f280000000200 */
[----:B------:R-:W5:Y:S03]  /*3750*/  LDSM.16.M88.4 R44, [R219+0x7000] ;  /* 0x00700000db2c783b */ /* 0x000f660000000200 */
[C---:B------:R-:W-:Y:S08]  /*3760*/  HMMA.16816.F32 R64, R8.reuse, R58, R52 ;  /* 0x0000003a0840723c */ /* 0x040ff00000001834 */
[C---:B------:R-:W-:Y:S08]  /*3770*/  HMMA.16816.F32 R56, R8.reuse, R36, R20 ;  /* 0x000000240838723c */ /* 0x040ff00000001814 */
[C---:B------:R-:W-:Y:S01]  /*3780*/  HMMA.16816.F32 R28, R8.reuse, R38, R16 ;  /* 0x00000026081c723c */ /* 0x040fe20000001810 */
[----:B------:R-:W3:Y:S07]  /*3790*/  LDSM.16.M88.4 R36, [R219+0x8000] ;  /* 0x00800000db24783b */ /* 0x000eee0000000200 */
[C---:B--2---:R-:W-:Y:S08]  /*37a0*/  HMMA.16816.F32 R24, R8.reuse, R116, R68 ;  /* 0x000000740818723c */ /* 0x044ff00000001844 */
[C---:B------:R-:W-:Y:S08]  /*37b0*/  HMMA.16816.F32 R20, R8.reuse, R118, R84 ;  /* 0x000000760814723c */ /* 0x040ff00000001854 */
[C---:B------:R-:W-:Y:S01]  /*37c0*/  HMMA.16816.F32 R16, R8.reuse, R104, R100 ;  /* 0x000000680810723c */ /* 0x040fe20000001864 */
[----:B------:R-:W2:Y:S07]  /*37d0*/  LDSM.16.M88.4 R100, [R216+0x9000] ;  /* 0x00900000d864783b */ /* 0x000eae0000000200 */
[----:B------:R-:W-:Y:S01]  /*37e0*/  HMMA.16816.F32 R8, R8, R106, R96 ;  /* 0x0000006a0808723c */ /* 0x000fe20000001860 */
[----:B------:R-:W2:Y:S04]  /*37f0*/  LDSM.16.M88.4 R96, [R216+0x9800] ;  /* 0x00980000d860783b */ /* 0x000ea80000000200 */
[----:B------:R-:W2:Y:S03]  /*3800*/  LDSM.16.M88.4 R104, [R216+0xa000] ;  /* 0x00a00000d868783b */ /* 0x000ea60000000200 */
[C---:B-1----:R-:W-:Y:S08]  /*3810*/  HMMA.16816.F32 R84, R4.reuse, R40, R56 ;  /* 0x000000280454723c */ /* 0x042ff00000001838 */
[C---:B---3--:R-:W-:Y:S01]  /*3820*/  HMMA.16816.F32 R56, R4.reuse, R32, R16 ;  /* 0x000000200438723c */ /* 0x048fe20000001810 */
[----:B------:R-:W-:Y:S07]  /*3830*/  LDSM.16.M88.4 R16, [R216+0xb000] ;  /* 0x00b00000d810783b */ /* 0x000fee0000000200 */
[C---:B------:R-:W-:Y:S01]  /*3840*/  HMMA.16816.F32 R32, R4.reuse, R34, R8 ;  /* 0x000000220420723c */ /* 0x040fe20000001808 */
[----:B------:R-:W1:Y:S07]  /*3850*/  LDSM.16.M88.4 R8, [R216+0xa800] ;  /* 0x00a80000d808783b */ /* 0x000e6e0000000200 */
[C---:B------:R-:W-:Y:S08]  /*3860*/  HMMA.16816.F32 R52, R4.reuse, R92, R88 ;  /* 0x0000005c0434723c */ /* 0x040ff00000001858 */
[C---:B------:R-:W-:Y:S08]  /*3870*/  HMMA.16816.F32 R64, R4.reuse, R94, R64 ;  /* 0x0000005e0440723c */ /* 0x040ff00000001840 */
[C---:B----4-:R-:W-:Y:S08]  /*3880*/  HMMA.16816.F32 R68, R4.reuse, R48, R80 ;  /* 0x000000300444723c */ /* 0x050ff00000001850 */
[C---:B------:R-:W-:Y:S08]  /*3890*/  HMMA.16816.F32 R48, R4.reuse, R50, R76 ;  /* 0x000000320430723c */ /* 0x040ff0000000184c */
[C---:B-----5:R-:W-:Y:S08]  /*38a0*/  HMMA.16816.F32 R88, R4.reuse, R44, R72 ;  /* 0x0000002c0458723c */ /* 0x060ff00000001848 */
[C---:B------:R-:W-:Y:S01]  /*38b0*/  HMMA.16816.F32 R92, R4.reuse, R46, R60 ;  /* 0x0000002e045c723c */ /* 0x040fe2000000183c */
[----:B------:R-:W-:Y:S04]  /*38c0*/  LDSM.16.M88.4 R44, [R232] ;  /* 0x00000000e82c783b */ /* 0x000fe80000000200 */
[----:B------:R-:W-:Y:S03]  /*38d0*/  LDSM.16.M88.4 R60, [R231] ;  /* 0x00000000e73c783b */ /* 0x000fe60000000200 */
[C---:B------:R-:W-:Y:S08]  /*38e0*/  HMMA.16816.F32 R76, R4.reuse, R36, R24 ;  /* 0x00000024044c723c */ /* 0x040ff00000001818 */
[C---:B------:R-:W-:Y:S01]  /*38f0*/  HMMA.16816.F32 R72, R4.reuse, R38, R20 ;  /* 0x000000260448723c */ /* 0x040fe20000001814 */
[----:B------:R-:W3:Y:S07]  /*3900*/  LDSM.16.M88.4 R36, [R216+0xb800] ;  /* 0x00b80000d824783b */ /* 0x000eee0000000200 */
[----:B------:R-:W-:Y:S01]  /*3910*/  HMMA.16816.F32 R80, R4, R42, R28 ;  /* 0x0000002a0450723c */ /* 0x000fe2000000181c */
[----:B------:R-:W-:Y:S04]  /*3920*/  LDSM.16.M88.4 R4, [R224+0xc000] ;  /* 0x00c00000e004783b */ /* 0x000fe80000000200 */
[----:B------:R-:W4:Y:S03]  /*3930*/  LDSM.16.M88.4 R28, [R233] ;  /* 0x00000000e91c783b */ /* 0x000f260000000200 */
[C---:B--2---:R-:W-:Y:S08]  /*3940*/  HMMA.16816.F32 R24, R12.reuse, R100, R52 ;  /* 0x000000640c18723c */ /* 0x044ff00000001834 */
[C---:B------:R-:W-:Y:S01]  /*3950*/  HMMA.16816.F32 R20, R12.reuse, R102, R64 ;  /* 0x000000660c14723c */ /* 0x040fe20000001840 */
[----:B------:R-:W2:Y:S07]  /*3960*/  LDSM.16.M88.4 R100, [R230] ;  /* 0x00000000e664783b */ /* 0x000eae0000000200 */
[C---:B------:R-:W-:Y:S08]  /*3970*/  HMMA.16816.F32 R40, R12.reuse, R96, R68 ;  /* 0x000000600c28723c */ /* 0x040ff00000001844 */
[C---:B------:R-:W-:Y:S01]  /*3980*/  HMMA.16816.F32 R48, R12.reuse, R98, R48 ;  /* 0x000000620c30723c */ /* 0x040fe20000001830 */
[----:B------:R-:W-:Y:S07]  /*3990*/  LDSM.16.M88.4 R96, [R222+0xb000] ;  /* 0x00b00000de60783b */ /* 0x000fee0000000200 */
[C---:B------:R-:W-:Y:S01]  /*39a0*/  HMMA.16816.F32 R68, R12.reuse, R106, R92 ;  /* 0x0000006a0c44723c */ /* 0x040fe2000000185c */
[----:B------:R-:W5:Y:S07]  /*39b0*/  LDSM.16.M88.4 R92, [R229] ;  /* 0x00000000e55c783b */ /* 0x000f6e0000000200 */
[C---:B-1----:R-:W-:Y:S08]  /*39c0*/  HMMA.16816.F32 R84, R12.reuse, R8, R84 ;  /* 0x000000080c54723c */ /* 0x042ff00000001854 */
[C---:B------:R-:W-:Y:S01]  /*39d0*/  HMMA.16816.F32 R80, R12.reuse, R10, R80 ;  /* 0x0000000a0c50723c */ /* 0x040fe20000001850 */
[----:B------:R-:W1:Y:S07]  /*39e0*/  LDSM.16.M88.4 R8, [R226+0xc000] ;  /* 0x00c00000e208783b */ /* 0x000e6e0000000200 */
[C---:B------:R-:W-:Y:S01]  /*39f0*/  HMMA.16816.F32 R52, R12.reuse, R104, R88 ;  /* 0x000000680c34723c */ /* 0x040fe20000001858 */
[----:B------:R-:W-:Y:S07]  /*3a00*/  LDSM.16.M88.4 R104, [R222+0xb800] ;  /* 0x00b80000de68783b */ /* 0x000fee0000000200 */
[C---:B------:R-:W-:Y:S08]  /*3a10*/  HMMA.16816.F32 R88, R12.reuse, R16, R76 ;  /* 0x000000100c58723c */ /* 0x040ff0000000184c */
[C---:B------:R-:W-:Y:S08]  /*3a20*/  HMMA.16816.F32 R76, R12.reuse, R18, R72 ;  /* 0x000000120c4c723c */ /* 0x040ff00000001848 */
[C---:B---3--:R-:W-:Y:S08]  /*3a30*/  HMMA.16816.F32 R72, R12.reuse, R36, R56 ;  /* 0x000000240c48723c */ /* 0x048ff00000001838 */
[----:B------:R-:W-:Y:S01]  /*3a40*/  HMMA.16816.F32 R64, R12, R38, R32 ;  /* 0x000000260c40723c */ /* 0x000fe20000001820 */
[----:B------:R-:W3:Y:S04]  /*3a50*/  LDSM.16.M88.4 R36, [R222+0x9800] ;  /* 0x00980000de24783b */ /* 0x000ee80000000200 */
[----:B------:R-:W1:Y:S03]  /*3a60*/  LDSM.16.M88.4 R32, [R222+0xa000] ;  /* 0x00a00000de20783b */ /* 0x000e660000000200 */
[C---:B----4-:R-:W-:Y:S08]  /*3a70*/  HMMA.16816.F32 R56, R4.reuse, R28, R24 ;  /* 0x0000001c0438723c */ /* 0x050ff00000001818 */
[C---:B------:R-:W-:Y:S08]  /*3a80*/  HMMA.16816.F32 R28, R4.reuse, R30, R20 ;  /* 0x0000001e041c723c */ /* 0x040ff00000001814 */
[C---:B------:R-:W-:Y:S08]  /*3a90*/  HMMA.16816.F32 R24, R4.reuse, R44, R40 ;  /* 0x0000002c0418723c */ /* 0x040ff00000001828 */
[C---:B------:R-:W-:Y:S01]  /*3aa0*/  HMMA.16816.F32 R20, R4.reuse, R46, R48 ;  /* 0x0000002e0414723c */ /* 0x040fe20000001830 */
[----:B------:R-:W4:Y:S07]  /*3ab0*/  LDSM.16.M88.4 R44, [R222+0xa800] ;  /* 0x00a80000de2c783b */ /* 0x000f2e0000000200 */
[C---:B------:R-:W-:Y:S08]  /*3ac0*/  HMMA.16816.F32 R16, R4.reuse, R60, R52 ;  /* 0x0000003c0410723c */ /* 0x040ff00000001834 */
[C---:B------:R-:W-:Y:S01]  /*3ad0*/  HMMA.16816.F32 R12, R4.reuse, R62, R68 ;  /* 0x0000003e040c723c */ /* 0x040fe20000001844 */
[----:B------:R-:W-:Y:S07]  /*3ae0*/  LDSM.16.M88.4 R68, [R219+0x9800] ;  /* 0x00980000db44783b */ /* 0x000fee0000000200 */
[C---:B--2---:R-:W-:Y:S08]  /*3af0*/  HMMA.16816.F32 R40, R4.reuse, R100, R84 ;  /* 0x000000640428723c */ /* 0x044ff00000001854 */
[C---:B------:R-:W-:Y:S01]  /*3b00*/  HMMA.16816.F32 R52, R4.reuse, R102, R80 ;  /* 0x000000660434723c */ /* 0x040fe20000001850 */
[----:B------:R-:W-:Y:S07]  /*3b10*/  LDSM.16.M88.4 R100, [R219+0xa800] ;  /* 0x00a80000db64783b */ /* 0x000fee0000000200 */
[C---:B-----5:R-:W-:Y:S08]  /*3b20*/  HMMA.16816.F32 R88, R4.reuse, R92, R88 ;  /* 0x0000005c0458723c */ /* 0x060ff00000001858 */
[C---:B------:R-:W-:Y:S01]  /*3b30*/  HMMA.16816.F32 R84, R4.reuse, R94, R76 ;  /* 0x0000005e0454723c */ /* 0x040fe2000000184c */
[----:B------:R-:W-:Y:S04]  /*3b40*/  LDSM.16.M88.4 R92, [R219+0xa000] ;  /* 0x00a00000db5c783b */ /* 0x000fe80000000200 */
[----:B------:R-:W-:Y:S03]  /*3b50*/  LDSM.16.M88.4 R76, [R219+0x9000] ;  /* 0x00900000db4c783b */ /* 0x000fe60000000200 */
[C---:B------:R-:W-:Y:S08]  /*3b60*/  HMMA.16816.F32 R80, R4.reuse, R108, R72 ;  /* 0x0000006c0450723c */ /* 0x040ff00000001848 */
[----:B------:R-:W-:Y:S01]  /*3b70*/  HMMA.16816.F32 R72, R4, R110, R64 ;  /* 0x0000006e0448723c */ /* 0x000fe20000001840 */
[----:B------:R-:W2:Y:S04]  /*3b80*/  LDSM.16.M88.4 R4, [R225+0xc000] ;  /* 0x00c00000e104783b */ /* 0x000ea80000000200 */
[----:B------:R-:W5:Y:S03]  /*3b90*/  LDSM.16.M88.4 R108, [R219+0xb000] ;  /* 0x00b00000db6c783b */ /* 0x000f660000000200 */
[C---:B-1----:R-:W-:Y:S08]  /*3ba0*/  HMMA.16816.F32 R64, R8.reuse, R112, R56 ;  /* 0x000000700840723c */ /* 0x042ff00000001838 */
[----:B------:R-:W-:Y:S01]  /*3bb0*/  HMMA.16816.F32 R60, R8, R114, R28 ;  /* 0x00000072083c723c */ /* 0x000fe2000000181c */
[----:B------:R-:W1:Y:S01]  /*3bc0*/  LDSM.16.M88.4 R112, [R219+0xb800] ;  /* 0x00b80000db70783b */ /* 0x000e620000000200 */
[----:B------:R-:W-:Y:S01]  /*3bd0*/  ISETP.GT.AND P0, PT, R120, R126, PT ;  /* 0x0000007e7800720c */ /* 0x000fe20003f04270 */
[----:B------:R-:W-:-:S05]  /*3be0*/  DEPBAR.LE SB0, 0x0 ;  /* 0x000080000000791a */ /* 0x000fca0000000000 */
[C---:B---3--:R-:W-:Y:S08]  /*3bf0*/  HMMA.16816.F32 R56, R8.reuse, R36, R24 ;  /* 0x000000240838723c */ /* 0x048ff00000001818 */
[C---:B------:R-:W-:Y:S08]  /*3c00*/  HMMA.16816.F32 R48, R8.reuse, R38, R20 ;  /* 0x000000260830723c */ /* 0x040ff00000001814 */
[C---:B------:R-:W-:Y:S08]  /*3c10*/  HMMA.16816.F32 R36, R8.reuse, R32, R16 ;  /* 0x000000200824723c */ /* 0x040ff00000001810 */
[C---:B------:R-:W-:Y:S08]  /*3c20*/  HMMA.16816.F32 R32, R8.reuse, R34, R12 ;  /* 0x000000220820723c */ /* 0x040ff0000000180c */
[C---:B----4-:R-:W-:Y:S08]  /*3c30*/  HMMA.16816.F32 R28, R8.reuse, R44, R40 ;  /* 0x0000002c081c723c */ /* 0x050ff00000001828 */
[C---:B------:R-:W-:Y:S08]  /*3c40*/  HMMA.16816.F32 R24, R8.reuse, R46, R52 ;  /* 0x0000002e0818723c */ /* 0x040ff00000001834 */
[C---:B------:R-:W-:Y:S08]  /*3c50*/  HMMA.16816.F32 R20, R8.reuse, R96, R88 ;  /* 0x000000600814723c */ /* 0x040ff00000001858 */
[C---:B------:R-:W-:Y:S08]  /*3c60*/  HMMA.16816.F32 R16, R8.reuse, R98, R84 ;  /* 0x000000620810723c */ /* 0x040ff00000001854 */
[C---:B------:R-:W-:Y:S08]  /*3c70*/  HMMA.16816.F32 R12, R8.reuse, R104, R80 ;  /* 0x00000068080c723c */ /* 0x040ff00000001850 */
[----:B------:R-:W-:Y:S01]  /*3c80*/  HMMA.16816.F32 R8, R8, R106, R72 ;  /* 0x0000006a0808723c */ /* 0x000fe20000001848 */
[----:B------:R-:W-:Y:S07]  /*3c90*/  BSSY B0, `(.L_x_4721) ;  /* 0x0000039000007945 */ /* 0x000fee0003800000 */
        /* <DEDUP_REMOVED lines=8> */
[C---:B-----5:R-:W-:Y:S08]  /*3d20*/  HMMA.16816.F32 R24, R4.reuse, R108, R20 ;  /* 0x0000006c0418723c */ /* 0x060ff00000001814 */
[C---:B------:R-:W-:Y:S08]  /*3d30*/  HMMA.16816.F32 R40, R4.reuse, R110, R16 ;  /* 0x0000006e0428723c */ /* 0x040ff00000001810 */
[C---:B-1----:R-:W-:Y:S08]  /*3d40*/  HMMA.16816.F32 R60, R4.reuse, R112, R12 ;  /* 0x00000070043c723c */ /* 0x042ff0000000180c */
[----:B------:R-:W-:Y:S01]  /*3d50*/  HMMA.16816.F32 R52, R4, R114, R8 ;  /* 0x000000720434723c */ /* 0x000fe20000001808 */
[----:B------:R-:W-:Y:S06]  /*3d60*/  BAR.SYNC.DEFER_BLOCKING 0x0 ;  /* 0x0000000000007b1d */ /* 0x000fec0000010000 */
[----:B------:R-:W-:Y:S01]  /*3d70*/  @!UPT UIADD3 URZ, URZ, URZ, URZ ;  /* 0x0000003f3f3ff290 */ /* 0x000fe2000fffe03f */
[----:B------:R-:W-:Y:S11]  /*3d80*/  @!P0 BRA `(.L_x_4722) ;  /* 0x0000029000008947 */ /* 0x000ff60003800000 */
[----:B------:R-:W-:Y:S01]  /*3d90*/  IADD3 R0, R127, -0x2, RZ ;  /* 0xfffffffe7f007810 */ /* 0x000fe20007ffe0ff */
[----:B------:R-:W-:Y:S01]  /*3da0*/  IMAD.SHL.U32 R7, R124, 0x40, RZ ;  /* 0x000000407c077824 */ /* 0x000fe200078e00ff */
[----:B------:R-:W-:-:S02]  /*3db0*/  ISETP.GE.AND P5, PT, R128, c[0x0][0x1d4], PT ;  /* 0x0000750080007a0c */ /* 0x000fc40003fa6270 */
[----:B------:R-:W-:Y:S02]  /*3dc0*/  SHF.R.S32.HI R2, RZ, 0x1f, R0 ;  /* 0x0000001fff027819 */ /* 0x000fe40000011400 */
[C---:B------:R-:W-:Y:S02]  /*3dd0*/  LOP3.LUT P3, RZ, R130.reuse, 0x2, RZ, 0xc0, !PT ;  /* 0x0000000282ff7812 */ /* 0x040fe4000786c0ff */
[----:B------:R-:W-:Y:S01]  /*3de0*/  LOP3.LUT P4, RZ, R130, 0x1, RZ, 0xc0, !PT ;  /* 0x0000000182ff7812 */ /* 0x000fe2000788c0ff */
[----:B------:R-:W-:Y:S02]  /*3df0*/  IMAD R4, R2, c[0x0][0x1e0], RZ ;  /* 0x0000780002047a24 */ /* 0x000fe400078e02ff */
[----:B------:R-:W-:-:S04]  /*3e00*/  IMAD.WIDE.U32 R2, R0, c[0x0][0x1e0], RZ ;  /* 0x0000780000027a25 */ /* 0x000fc800078e00ff */
[----:B------:R-:W-:Y:S02]  /*3e10*/  IMAD R0, R0, c[0x0][0x1e4], R4 ;  /* 0x0000790000007a24 */ /* 0x000fe400078e0204 */
[----:B------:R-:W-:-:S04]  /*3e20*/  IMAD.WIDE.U32 R4, R2, 0x60, R122 ;  /* 0x0000006002047825 */ /* 0x000fc800078e007a */
[----:B------:R-:W-:Y:S01]  /*3e30*/  IMAD.IADD R0, R3, 0x1, R0 ;  /* 0x0000000103007824 */ /* 0x000fe200078e0200 */
[----:B------:R-:W-:-:S03]  /*3e40*/  LEA R2, P2, R4, c[0x0][0x1c8], 0x1 ;  /* 0x0000720004027a11 */ /* 0x000fc600078408ff */
[----:B------:R-:W-:Y:S01]  /*3e50*/  IMAD R0, R0, 0x60, RZ ;  /* 0x0000006000007824 */ /* 0x000fe200078e02ff */
[----:B------:R-:W-:-:S03]  /*3e60*/  IADD3 R12, P1, P0, R7, 0x80, R2 ;  /* 0x00000080070c7810 */ /* 0x000fc6000783e002 */
[----:B------:R-:W-:Y:S01]  /*3e70*/  IMAD.IADD R0, R5, 0x1, R0 ;  /* 0x0000000105007824 */ /* 0x000fe200078e0200 */
[----:B------:R-:W-:-:S04]  /*3e80*/  SHF.L.U64.HI R5, R124, 0x6, R125 ;  /* 0x000000067c057819 */ /* 0x000fc8000001027d */
        /* <DEDUP_REMOVED lines=25> */
.L_x_4722:
[----:B------:R-:W-:Y:S05]  /*4020*/  BSYNC B0 ;  /* 0x0000000000007941 */ /* 0x000fea0003800000 */
.L_x_4721:
[----:B------:R-:W2:Y:S04]  /*4030*/  LDL R0, [R1+0x8c] ;  /* 0x00008c0001007983 */ /* 0x000ea80000100800 */
[----:B-1----:R-:W3:Y:S04]  /*4040*/  LDL R6, [R1+0x18] ;  /* 0x0000180001067983 */ /* 0x002ee80000100800 */
[----:B------:R1:W-:Y:S01]  /*4050*/  STL [R1+0xb4], R227 ;  /* 0x0000b4e301007387 */ /* 0x0003e20000100800 */
[----:B------:R-:W-:-:S03]  /*4060*/  IMAD.MOV.U32 R2, RZ, RZ, c[0x0][0x2c4] ;  /* 0x0000b100ff027624 */ /* 0x000fc600078e00ff */
[----:B------:R-:W-:Y:S04]  /*4070*/  LDSM.16.MT88.4 R68, [R221+0x6000] ;  /* 0x00600000dd44783b */ /* 0x000fe80000004200 */
[----:B------:R-:W0:Y:S04]  /*4080*/  LDGDEPBAR ;  /* 0x00000000000079af */ /* 0x000e280000000000 */
[----:B-1----:R-:W2:Y:S01]  /*4090*/  LDL R227, [R1+0x58] ;  /* 0x0000580001e37983 */ /* 0x002ea20000100800 */
[----:B------:R-:W-:-:S03]  /*40a0*/  ISETP.NE.AND P2, PT, R2, 0x1, PT ;  /* 0x000000010200780c */ /* 0x000fc60003f45270 */
[----:B------:R-:W-:Y:S04]  /*40b0*/  STL [R1+0xb0], R226 ;  /* 0x0000b0e201007387 */ /* 0x000fe80000100800 */
[----:B------:R-:W-:Y:S04]  /*40c0*/  STL [R1+0xac], R225 ;  /* 0x0000ace101007387 */ /* 0x000fe80000100800 */
[----:B------:R-:W-:Y:S04]  /*40d0*/  STL [R1+0xa8], R224 ;  /* 0x0000a8e001007387 */ /* 0x000fe80000100800 */
[----:B------:R-:W-:Y:S04]  /*40e0*/  STL [R1+0xa4], R223 ;  /* 0x0000a4df01007387 */ /* 0x000fe80000100800 */
[----:B------:R-:W-:Y:S04]  /*40f0*/  STL [R1+0xa0], R222 ;  /* 0x0000a0de01007387 */ /* 0x000fe80000100800 */
[----:B------:R-:W-:Y:S04]  /*4100*/  STL [R1+0x9c], R219 ;  /* 0x00009cdb01007387 */ /* 0x000fe80000100800 */
[----:B------:R-:W-:Y:S01]  /*4110*/  STL [R1+0x98], R216 ;  /* 0x000098d801007387 */ /* 0x000fe20000100800 */
[----:B--2---:R-:W-:-:S04]  /*4120*/  IMAD.IADD R0, R0, 0x1, R227 ;  /* 0x0000000100007824 */ /* 0x004fc800078e02e3 */
[----:B------:R-:W-:Y:S01]  /*4130*/  @P2 IMAD.HI.U32 R2, R0, c[0x0][0x2c8], RZ ;  /* 0x0000b20000022a27 */ /* 0x000fe200078e00ff */
[----:B------:R1:W-:Y:S04]  /*4140*/  STL [R1+0x1c], R0 ;  /* 0x00001c0001007387 */ /* 0x0003e80000100800 */
[----:B-1----:R-:W-:Y:S02]  /*4150*/  @P2 SHF.R.U32.HI R0, RZ, c[0x0][0x2cc], R2 ;  /* 0x0000b300ff002a19 */ /* 0x002fe40000011602 */
[----:B------:R-:W-:-:S03]  /*4160*/  IADD3 R2, R121, c[0x0][0x1d0], RZ ;  /* 0x0000740079027a10 */ /* 0x000fc60007ffe0ff */
[----:B------:R-:W1:Y:S01]  /*4170*/  SHFL.IDX PT, R5, R0, RZ, 0x1c1f ;  /* 0x001c1fff00057589 */ /* 0x000e6200000e0000 */
[----:B---3--:R-:W-:-:S03]  /*4180*/  IADD3 R3, -R6, 0x1, R2 ;  /* 0x0000000106037810 */ /* 0x008fc60007ffe102 */
[----:B------:R-:W2:Y:S01]  /*4190*/  SHFL.IDX PT, R0, R0, 0x1, 0x1c1f ;  /* 0x003c1f0000007f89 */ /* 0x000ea200000e0000 */
[----:B------:R-:W-:Y:S02]  /*41a0*/  IADD3 R4, R3, -c[0x0][0x168], RZ ;  /* 0x80005a0003047a10 */ /* 0x000fe40007ffe0ff */
[----:B------:R-:W-:-:S03]  /*41b0*/  IADD3 R3, -R6, R2, RZ ;  /* 0x0000000206037210 */ /* 0x000fc60007ffe1ff */
[C---:B-1----:R-:W-:Y:S02]  /*41c0*/  IMAD.IADD R2, R4.reuse, 0x1, R5 ;  /* 0x0000000104027824 */ /* 0x042fe400078e0205 */
[----:B--2---:R-:W-:-:S03]  /*41d0*/  IMAD.IADD R0, R4, 0x1, R0 ;  /* 0x0000000104007824 */ /* 0x004fc600078e0200 */
        /* <DEDUP_REMOVED lines=25> */
[----:B------:R-:W-:Y:S02]  /*4370*/  IMNMX R0, R3, R0, PT ;  /* 0x0000000003007217 */ /* 0x000fe40003800200 */
        /* <DEDUP_REMOVED lines=9> */
[----:B------:R-:W-:Y:S02]  /*4410*/  ISETP.GT.AND P0, PT, R2, 0x40, PT ;  /* 0x000000400200780c */ /* 0x000fe40003f04270 */
[----:B------:R-:W-:-:S02]  /*4420*/  FMNMX.FTZ R3, R9, R3, !PT ;  /* 0x0000000309037209 */ /* 0x000fc40007810000 */
[----:B------:R-:W-:Y:S02]  /*4430*/  FSEL R97, R29, -INF , P1 ;  /* 0xff8000001d617808 */ /* 0x000fe40000800000 */
[----:B------:R-:W-:Y:S02]  /*4440*/  ISETP.GT.AND P1, PT, R2, 0x41, PT ;  /* 0x000000410200780c */ /* 0x000fe40003f24270 */
[----:B------:R-:W-:Y:S02]  /*4450*/  FSEL R116, R24, -INF , P0 ;  /* 0xff80000018747808 */ /* 0x000fe40000000000 */
[----:B------:R-:W-:Y:S02]  /*4460*/  ISETP.GT.AND P0, PT, R2, 0x48, PT ;  /* 0x000000480200780c */ /* 0x000fe40003f04270 */
[----:B------:R-:W-:Y:S02]  /*4470*/  FMNMX.FTZ R3, R10, R3, !PT ;  /* 0x000000030a037209 */ /* 0x000fe40007810000 */
[----:B------:R-:W-:-:S02]  /*4480*/  FSEL R103, R25, -INF , P1 ;  /* 0xff80000019677808 */ /* 0x000fc40000800000 */
[----:B------:R-:W-:Y:S02]  /*4490*/  ISETP.GT.AND P1, PT, R0, RZ, PT ;  /* 0x000000ff0000720c */ /* 0x000fe40003f24270 */
[----:B------:R-:W-:Y:S02]  /*44a0*/  FSEL R107, R40, -INF , P0 ;  /* 0xff800000286b7808 */ /* 0x000fe40000000000 */
[----:B------:R-:W-:Y:S02]  /*44b0*/  FMNMX.FTZ R3, R12, R3, !PT ;  /* 0x000000030c037209 */ /* 0x000fe40007810000 */
[----:B------:R-:W-:Y:S02]  /*44c0*/  ISETP.GT.AND P0, PT, R0, 0x1, PT ;  /* 0x000000010000780c */ /* 0x000fe40003f04270 */
[----:B------:R-:W-:Y:S02]  /*44d0*/  FSEL R8, R66, -INF , P1 ;  /* 0xff80000042087808 */ /* 0x000fe40000800000 */
[----:B------:R-:W-:-:S02]  /*44e0*/  FMNMX.FTZ R3, R18, R3, !PT ;  /* 0x0000000312037209 */ /* 0x000fc40007810000 */
[C---:B------:R-:W-:Y:S02]  /*44f0*/  ISETP.GT.AND P1, PT, R0.reuse, 0x8, PT ;  /* 0x000000080000780c */ /* 0x040fe40003f24270 */
[----:B------:R-:W-:Y:S02]  /*4500*/  FSEL R16, R67, -INF , P0 ;  /* 0xff80000043107808 */ /* 0x000fe40000000000 */
[----:B------:R-:W-:Y:S01]  /*4510*/  ISETP.GT.AND P0, PT, R0, 0x9, PT ;  /* 0x000000090000780c */ /* 0x000fe20003f04270 */
[----:B------:R-:W-:Y:S01]  /*4520*/  LDSM.16.MT88.4 R64, [R218+0x3000] ;  /* 0x00300000da40783b */ /* 0x000fe20000004200 */
[----:B------:R-:W-:Y:S02]  /*4530*/  FMNMX.FTZ R3, R23, R3, !PT ;  /* 0x0000000317037209 */ /* 0x000fe40007810000 */
[----:B------:R-:W-:Y:S02]  /*4540*/  FSEL R11, R78, -INF , P1 ;  /* 0xff8000004e0b7808 */ /* 0x000fe40000800000 */
[----:B------:R-:W-:-:S02]  /*4550*/  FMNMX.FTZ R4, R8, R16, !PT ;  /* 0x0000001008047209 */ /* 0x000fc40007810000 */
[----:B------:R-:W-:Y:S02]  /*4560*/  FSEL R17, R79, -INF , P0 ;  /* 0xff8000004f117808 */ /* 0x000fe40000000000 */
[----:B------:R-:W-:Y:S02]  /*4570*/  ISETP.GT.AND P0, PT, R0, 0x11, PT ;  /* 0x000000110000780c */ /* 0x000fe40003f04270 */
[----:B------:R-:W-:Y:S02]  /*4580*/  FMNMX.FTZ R3, R80, R3, !PT ;  /* 0x0000000350037209 */ /* 0x000fe40007810000 */
[----:B------:R-:W-:Y:S02]  /*4590*/  ISETP.GT.AND P1, PT, R0, 0x10, PT ;  /* 0x000000100000780c */ /* 0x000fe40003f24270 */
[----:B------:R-:W-:Y:S02]  /*45a0*/  FMNMX.FTZ R4, R11, R4, !PT ;  /* 0x000000040b047209 */ /* 0x000fe40007810000 */
[----:B------:R-:W-:-:S02]  /*45b0*/  FSEL R20, R59, -INF , P0 ;  /* 0xff8000003b147808 */ /* 0x000fc40000000000 */
[----:B------:R-:W-:Y:S02]  /*45c0*/  ISETP.GT.AND P0, PT, R0, 0x19, PT ;  /* 0x000000190000780c */ /* 0x000fe40003f04270 */
[----:B------:R-:W-:Y:S02]  /*45d0*/  FMNMX.FTZ R3, R83, R3, !PT ;  /* 0x0000000353037209 */ /* 0x000fe40007810000 */
[----:B------:R-:W-:Y:S02]  /*45e0*/  FSEL R21, R58, -INF , P1 ;  /* 0xff8000003a157808 */ /* 0x000fe40000800000 */
[----:B------:R-:W-:Y:S01]  /*45f0*/  FMNMX.FTZ R4, R17, R4, !PT ;  /* 0x0000000411047209 */ /* 0x000fe20007810000 */
[----:B------:R-:W-:Y:S01]  /*4600*/  LDSM.16.MT88.4 R56, [R220] ;  /* 0x00000000dc38783b */ /* 0x000fe20000004200 */
[----:B------:R-:W-:Y:S02]  /*4610*/  FSEL R24, R51, -INF , P0 ;  /* 0xff80000033187808 */ /* 0x000fe40000000000 */
[----:B------:R-:W-:-:S02]  /*4620*/  FMNMX.FTZ R3, R82, R3, !PT ;  /* 0x0000000352037209 */ /* 0x000fc40007810000 */
[C---:B------:R-:W-:Y:S02]  /*4630*/  ISETP.GT.AND P1, PT, R0.reuse, 0x18, PT ;  /* 0x000000180000780c */ /* 0x040fe40003f24270 */
[----:B------:R-:W-:Y:S02]  /*4640*/  ISETP.GT.AND P0, PT, R0, 0x20, PT ;  /* 0x000000200000780c */ /* 0x000fe40003f04270 */
[----:B------:R-:W-:Y:S02]  /*4650*/  FMNMX.FTZ R4, R21, R4, !PT ;  /* 0x0000000415047209 */ /* 0x000fe40007810000 */
[----:B------:R-:W-:Y:S02]  /*4660*/  FMNMX.FTZ R3, R81, R3, !PT ;  /* 0x0000000351037209 */ /* 0x000fe40007810000 */
[----:B------:R-:W-:Y:S02]  /*4670*/  FSEL R22, R50, -INF , P1 ;  /* 0xff80000032167808 */ /* 0x000fe40000800000 */
[----:B------:R-:W-:-:S02]  /*4680*/  FSEL R77, R46, -INF , P0 ;  /* 0xff8000002e4d7808 */ /* 0x000fc40000000000 */
[----:B------:R-:W-:Y:S02]  /*4690*/  FMNMX.FTZ R4, R20, R4, !PT ;  /* 0x0000000414047209 */ /* 0x000fe40007810000 */
[C---:B------:R-:W-:Y:S02]  /*46a0*/  ISETP.GT.AND P0, PT, R2.reuse, 0x50, PT ;  /* 0x000000500200780c */ /* 0x040fe40003f04270 */
[----:B------:R-:W-:Y:S02]  /*46b0*/  ISETP.GT.AND P1, PT, R2, 0x49, PT ;  /* 0x000000490200780c */ /* 0x000fe40003f24270 */
[----:B------:R-:W-:Y:S02]  /*46c0*/  FMNMX.FTZ R3, R117, R3, !PT ;  /* 0x0000000375037209 */ /* 0x000fe40007810000 */
[----:B------:R-:W-:Y:S02]  /*46d0*/  FMNMX.FTZ R4, R22, R4, !PT ;  /* 0x0000000416047209 */ /* 0x000fe40007810000 */
[----:B------:R-:W-:-:S02]  /*46e0*/  FSEL R114, R60, -INF , P0 ;  /* 0xff8000003c727808 */ /* 0x000fc40000000000 */
[----:B------:R-:W-:Y:S02]  /*46f0*/  ISETP.GT.AND P0, PT, R0, 0x28, PT ;  /* 0x000000280000780c */ /* 0x000fe40003f04270 */
[----:B------:R-:W-:Y:S02]  /*4700*/  FSEL R109, R41, -INF , P1 ;  /* 0xff800000296d7808 */ /* 0x000fe40000800000 */
        /* <DEDUP_REMOVED lines=8> */
[----:B------:R-:W-:Y:S01]  /*4790*/  LDSM.16.MT88.4 R44, [R220+0x800] ;  /* 0x00080000dc2c783b */ /* 0x000fe20000004200 */
        /* <DEDUP_REMOVED lines=20> */
[----:B------:R-:W-:-:S02]  /*48e0*/  ISETP.GT.AND P1, PT, R0, 0x39, PT ;  /* 0x000000390000780c */ /* 0x000fc40003f24270 */
[----:B------:R-:W-:Y:S02]  /*48f0*/  ISETP.GT.AND P0, PT, R2, 0x59, PT ;  /* 0x000000590200780c */ /* 0x000fe40003f04270 */
[----:B------:R-:W-:Y:S02]  /*4900*/  FMNMX.FTZ R173, R109, R173, !PT ;  /* 0x000000ad6dad7209 */ /* 0x000fe40007810000 */
[----:B------:R-:W-:Y:S02]  /*4910*/  FMNMX.FTZ R2, R98, R3, !PT ;  /* 0x0000000362027209 */ /* 0x000fe40007810000 */
[----:B------:R-:W-:Y:S02]  /*4920*/  FSEL R111, R31, -INF , P1 ;  /* 0xff8000001f6f7808 */ /* 0x000fe40000800000 */
[----:B------:R-:W-:Y:S01]  /*4930*/  FMNMX.FTZ R173, R114, R173, !PT ;  /* 0x000000ad72ad7209 */ /* 0x000fe20007810000 */
[----:B------:R-:W-:Y:S01]  /*4940*/  LDSM.16.MT88.4 R28, [R218+0x800] ;  /* 0x00080000da1c783b */ /* 0x000fe20000004200 */
[----:B------:R-:W-:-:S02]  /*4950*/  ISETP.GT.AND P1, PT, R0, 0x40, PT ;  /* 0x000000400000780c */ /* 0x000fc40003f24270 */
[----:B------:R-:W-:Y:S02]  /*4960*/  FMNMX.FTZ R2, R113, R2, !PT ;  /* 0x0000000271027209 */ /* 0x000fe40007810000 */
[----:B------:R-:W-:Y:S02]  /*4970*/  FSEL R78, R53, -INF , P0 ;  /* 0xff800000354e7808 */ /* 0x000fe40000000000 */
[----:B------:R-:W-:Y:S02]  /*4980*/  FMNMX.FTZ R173, R219, R173, !PT ;  /* 0x000000addbad7209 */ /* 0x000fe40007810000 */
[----:B------:R-:W-:Y:S02]  /*4990*/  ISETP.GT.AND P0, PT, R0, 0x41, PT ;  /* 0x000000410000780c */ /* 0x000fe40003f04270 */
[----:B------:R-:W-:Y:S02]  /*49a0*/  FSEL R110, R26, -INF , P1 ;  /* 0xff8000001a6e7808 */ /* 0x000fe40000800000 */
[----:B------:R-:W-:-:S02]  /*49b0*/  FMNMX.FTZ R2, R111, R2, !PT ;  /* 0x000000026f027209 */ /* 0x000fc40007810000 */
[----:B------:R-:W-:Y:S02]  /*49c0*/  FMNMX.FTZ R173, R216, R173, !PT ;  /* 0x000000add8ad7209 */ /* 0x000fe40007810000 */
[----:B------:R-:W-:Y:S02]  /*49d0*/  FSEL R106, R27, -INF , P0 ;  /* 0xff8000001b6a7808 */ /* 0x000fe40000000000 */
[----:B------:R-:W-:Y:S02]  /*49e0*/  ISETP.GT.AND P1, PT, R0, 0x48, PT ;  /* 0x000000480000780c */ /* 0x000fe40003f24270 */
[----:B------:R-:W-:Y:S02]  /*49f0*/  FMNMX.FTZ R2, R110, R2, !PT ;  /* 0x000000026e027209 */ /* 0x000fe40007810000 */
[----:B------:R-:W-:Y:S02]  /*4a00*/  FMNMX.FTZ R173, R78, R173, !PT ;  /* 0x000000ad4ead7209 */ /* 0x000fe40007810000 */
[----:B------:R-:W-:-:S02]  /*4a10*/  ISETP.GT.AND P0, PT, R0, 0x49, PT ;  /* 0x000000490000780c */ /* 0x000fc40003f04270 */
[----:B------:R-:W-:Y:S01]  /*4a20*/  FSEL R224, R42, -INF , P1 ;  /* 0xff8000002ae07808 */ /* 0x000fe20000800000 */
[----:B------:R-:W1:Y:S01]  /*4a30*/  SHFL.BFLY PT, R3, R173, 0x2, 0x1f ;  /* 0x0c401f00ad037f89 */ /* 0x000e6200000e0000 */
        /* <DEDUP_REMOVED lines=8> */
[----:B------:R-:W-:Y:S01]  /*4ac0*/  ISETP.GT.AND P1, PT, R0, 0x58, PT ;  /* 0x000000580000780c */ /* 0x000fe20003f24270 */
[----:B------:R-:W-:Y:S01]  /*4ad0*/  LDSM.16.MT88.4 R60, [R217+0x800] ;  /* 0x00080000d93c783b */ /* 0x000fe20000004200 */
[----:B------:R-:W-:Y:S02]  /*4ae0*/  FMNMX.FTZ R2, R102, R2, !PT ;  /* 0x0000000266027209 */ /* 0x000fe40007810000 */
[----:B------:R-:W-:-:S02]  /*4af0*/  ISETP.GT.AND P0, PT, R0, 0x59, PT ;  /* 0x000000590000780c */ /* 0x000fc40003f04270 */
[----:B------:R-:W-:Y:S02]  /*4b00*/  FSEL R118, R54, -INF , P1 ;  /* 0xff80000036767808 */ /* 0x000fe40000800000 */
[----:B------:R-:W-:Y:S02]  /*4b10*/  FMNMX.FTZ R0, R108, R2, !PT ;  /* 0x000000026c007209 */ /* 0x000fe40007810000 */
[----:B------:R-:W-:Y:S02]  /*4b20*/  FSEL R104, R55, -INF , P0 ;  /* 0xff80000037687808 */ /* 0x000fe40000000000 */
[----:B------:R-:W-:Y:S02]  /*4b30*/  FMNMX.FTZ R0, R118, R0, !PT ;  /* 0x0000000076007209 */ /* 0x000fe40007810000 */
[----:B-1----:R-:W-:Y:S02]  /*4b40*/  FMNMX.FTZ R173, R173, R3, !PT ;  /* 0x00000003adad7209 */ /* 0x002fe40007810000 */
[----:B------:R-:W-:-:S02]  /*4b50*/  FMNMX.FTZ R0, R104, R0, !PT ;  /* 0x0000000068007209 */ /* 0x000fc40007810000 */
[----:B------:R-:W-:Y:S01]  /*4b60*/  MOV R79, R126 ;  /* 0x0000007e004f7202 */ /* 0x000fe20000000f00 */
        /* <DEDUP_REMOVED lines=18> */
[----:B--2---:R-:W-:Y:S02]  /*4c90*/  FFMA.FTZ R3, R7, c[0x0][0x2d0], -R2 ;  /* 0x0000b40007037a23 */ /* 0x004fe40000010802 */
[----:B------:R-:W-:Y:S01]  /*4ca0*/  LDSM.16.MT88.4 R4, [R218] ;  /* 0x00000000da04783b */ /* 0x000fe20000004200 */
[----:B---3--:R-:W-:Y:S01]  /*4cb0*/  FADD.FTZ R125, R73, R72 ;  /* 0x00000048497d7221 */ /* 0x008fe20000010000 */
[----:B------:R1:W2:Y:S02]  /*4cc0*/  MUFU.EX2 R214, R3 ;  /* 0x0000000300d67308 */ /* 0x0002a40000000800 */
[----:B-1----:R-:W-:Y:S01]  /*4cd0*/  FFMA.FTZ R3, R10, c[0x0][0x2d0], -R2 ;  /* 0x0000b4000a037a23 */ /* 0x002fe20000010802 */
[----:B--2---:R-:W-:-:S05]  /*4ce0*/  F2FP.PACK_AB R10, R213, R214 ;  /* 0x000000d6d50a723e */ /* 0x004fca00000000ff */
[----:B------:R1:W-:Y:S02]  /*4cf0*/  MUFU.EX2 R252, R3 ;  /* 0x0000000300fc7308 */ /* 0x0003e40000000800 */
[----:B-1----:R-:W-:Y:S02]  /*4d00*/  FFMA.FTZ R3, R12, c[0x0][0x2d0], -R2 ;  /* 0x0000b4000c037a23 */ /* 0x002fe40000010802 */
[----:B------:R-:W1:Y:S04]  /*4d10*/  LDSM.16.MT88.4 R12, [R217] ;  /* 0x00000000d90c783b */ /* 0x000e680000004200 */
[----:B------:R2:W-:Y:S02]  /*4d20*/  MUFU.EX2 R215, R3 ;  /* 0x0000000300d77308 */ /* 0x0005e40000000800 */
[----:B--2---:R-:W-:Y:S01]  /*4d30*/  FFMA.FTZ R3, R8, c[0x0][0x2d0], -R0 ;  /* 0x0000b40008037a23 */ /* 0x004fe20000010800 */
[----:B------:R-:W-:-:S05]  /*4d40*/  F2FP.PACK_AB R8, R72, R73 ;  /* 0x000000494808723e */ /* 0x000fca00000000ff */
        /* <DEDUP_REMOVED lines=8> */
[--C-:B--2---:R-:W-:Y:S01]  /*4dd0*/  FFMA.FTZ R3, R18, c[0x0][0x2d0], -R2.reuse ;  /* 0x0000b40012037a23 */ /* 0x104fe20000010802 */
[----:B---3--:R-:W-:Y:S01]  /*4de0*/  F2FP.PACK_AB R11, R212, R127 ;  /* 0x0000007fd40b723e */ /* 0x008fe200000000ff */
[----:B------:R-:W2:Y:S04]  /*4df0*/  LDSM.16.MT88.4 R16, [R221] ;  /* 0x00000000dd10783b */ /* 0x000ea80000004200 */
[----:B------:R3:W-:Y:S02]  /*4e00*/  MUFU.EX2 R222, R3 ;  /* 0x0000000300de7308 */ /* 0x0007e40000000800 */
[C---:B-1----:R-:W-:Y:S08]  /*4e10*/  HMMA.16816.F32 R48, R8.reuse, R12, RZ ;  /* 0x0000000c0830723c */ /* 0x042ff000000018ff */
[----:B------:R-:W-:Y:S01]  /*4e20*/  HMMA.16816.F32 R40, R8, R4, RZ ;  /* 0x000000040828723c */ /* 0x000fe200000018ff */
[----:B---3--:R-:W-:-:S06]  /*4e30*/  FFMA.FTZ R3, R23, c[0x0][0x2d0], -R2 ;  /* 0x0000b40017037a23 */ /* 0x008fcc0000010802 */
[----:B------:R-:W-:Y:S01]  /*4e40*/  F2FP.PACK_AB R4, R215, R252 ;  /* 0x000000fcd704723e */ /* 0x000fe200000000ff */
[----:B------:R1:W3:Y:S01]  /*4e50*/  MUFU.EX2 R101, R3 ;  /* 0x0000000300657308 */ /* 0x0002e20000000800 */
[C---:B------:R-:W-:Y:S08]  /*4e60*/  HMMA.16816.F32 R36, R8.reuse, R6, RZ ;  /* 0x000000060824723c */ /* 0x040ff000000018ff */
[----:B------:R-:W-:Y:S01]  /*4e70*/  HMMA.16816.F32 R52, R8, R14, RZ ;  /* 0x0000000e0834723c */ /* 0x000fe200000018ff */
[----:B-1----:R-:W-:Y:S01]  /*4e80*/  FFMA.FTZ R3, R21, c[0x0][0x2d0], -R0 ;  /* 0x0000b40015037a23 */ /* 0x002fe20000010800 */
[----:B---3--:R-:W-:-:S06]  /*4e90*/  F2FP.PACK_AB R6, R101, R222 ;  /* 0x000000de6506723e */ /* 0x008fcc00000000ff */
[----:B------:R-:W-:Y:S01]  /*4ea0*/  HMMA.16816.F32 R12, R8, R56, RZ ;  /* 0x00000038080c723c */ /* 0x000fe200000018ff */
[----:B------:R1:W-:Y:S02]  /*4eb0*/  MUFU.EX2 R174, R3 ;  /* 0x0000000300ae7308 */ /* 0x0003e40000000800 */
[----:B-1----:R-:W-:-:S06]  /*4ec0*/  FFMA.FTZ R3, R20, c[0x0][0x2d0], -R0 ;  /* 0x0000b40014037a23 */ /* 0x002fcc0000010800 */
[----:B------:R1:W3:Y:S02]  /*4ed0*/  MUFU.EX2 R112, R3 ;  /* 0x0000000300707308 */ /* 0x0002e40000000800 */
[--C-:B-1----:R-:W-:Y:S01]  /*4ee0*/  FFMA.FTZ R3, R22, c[0x0][0x2d0], -R0.reuse ;  /* 0x0000b40016037a23 */ /* 0x102fe20000010800 */
[----:B---3--:R-:W-:Y:S01]  /*4ef0*/  F2FP.PACK_AB R5, R112, R174 ;  /* 0x000000ae7005723e */ /* 0x008fe200000000ff */
[C---:B--2---:R-:W-:Y:S04]  /*4f00*/  HMMA.16816.F32 R20, R8.reuse, R16, RZ ;  /* 0x000000100814723c */ /* 0x044fe800000018ff */
[----:B------:R1:W-:Y:S04]  /*4f10*/  MUFU.EX2 R100, R3 ;  /* 0x0000000300647308 */ /* 0x0003e80000000800 */
[----:B------:R-:W-:Y:S01]  /*4f20*/  HMMA.16816.F32 R16, R8, R18, RZ ;  /* 0x000000120810723c */ /* 0x000fe200000018ff */
[----:B-1----:R-:W-:-:S02]  /*4f30*/  FFMA.FTZ R3, R24, c[0x0][0x2d0], -R0 ;  /* 0x0000b40018037a23 */ /* 0x002fc40000010800 */
[----:B------:R-:W1:Y:S02]  /*4f40*/  LDSM.16.MT88.4 R24, [R221+0x800] ;  /* 0x00080000dd18783b */ /* 0x000e640000004200 */
[----:B------:R-:W2:Y:S02]  /*4f50*/  MUFU.EX2 R105, R3 ;  /* 0x0000000300697308 */ /* 0x000ea40000000800 */
[----:B--2---:R-:W-:Y:S01]  /*4f60*/  F2FP.PACK_AB R7, R105, R100 ;  /* 0x000000646907723e */ /* 0x004fe200000000ff */
[----:B------:R-:W-:-:S05]  /*4f70*/  FFMA.FTZ R3, R80, c[0x0][0x2d0], -R2 ;  /* 0x0000b40050037a23 */ /* 0x000fca0000010802 */
[----:B------:R2:W-:Y:S01]  /*4f80*/  MUFU.EX2 R124, R3 ;  /* 0x00000003007c7308 */ /* 0x0005e20000000800 */
[----:B------:R-:W-:Y:S08]  /*4f90*/  HMMA.16816.F32 R88, R4, R60, R48 ;  /* 0x0000003c0458723c */ /* 0x000ff00000001830 */
[----:B------:R-:W-:Y:S01]  /*4fa0*/  HMMA.16816.F32 R48, R8, R58, RZ ;  /* 0x0000003a0830723c */ /* 0x000fe200000018ff */
[----:B------:R-:W3:Y:S01]  /*4fb0*/  LDSM.16.MT88.4 R56, [R217+0x3800] ;  /* 0x00380000d938783b */ /* 0x000ee20000004200 */
[----:B--2---:R-:W-:-:S06]  /*4fc0*/  FFMA.FTZ R3, R83, c[0x0][0x2d0], -R2 ;  /* 0x0000b40053037a23 */ /* 0x004fcc0000010802 */
[C---:B-1----:R-:W-:Y:S08]  /*4fd0*/  HMMA.16816.F32 R204, R4.reuse, R24, R20 ;  /* 0x0000001804cc723c */ /* 0x042ff00000001814 */
[----:B------:R-:W-:Y:S01]  /*4fe0*/  HMMA.16816.F32 R192, R4, R26, R16 ;  /* 0x0000001a04c0723c */ /* 0x000fe20000001810 */
[----:B------:R-:W-:Y:S07]  /*4ff0*/  LDSM.16.MT88.4 R24, [R221+0x3000] ;  /* 0x00300000dd18783b */ /* 0x000fee0000004200 */
[C---:B------:R-:W-:Y:S08]  /*5000*/  HMMA.16816.F32 R20, R8.reuse, R32, RZ ;  /* 0x000000200814723c */ /* 0x040ff000000018ff */
[----:B------:R-:W-:Y:S01]  /*5010*/  HMMA.16816.F32 R16, R8, R34, RZ ;  /* 0x000000220810723c */ /* 0x000fe200000018ff */
[----:B------:R-:W1:Y:S07]  /*5020*/  LDSM.16.MT88.4 R32, [R218+0x3800] ;  /* 0x00380000da20783b */ /* 0x000e6e0000004200 */
[C---:B------:R-:W-:Y:S01]  /*5030*/  HMMA.16816.F32 R208, R4.reuse, R28, R40 ;  /* 0x0000001c04d0723c */ /* 0x040fe20000001828 */
[----:B------:R-:W2:Y:S07]  /*5040*/  LDSM.16.MT88.4 R40, [R220+0x3000] ;  /* 0x00300000dc28783b */ /* 0x000eae0000004200 */
[C---:B------:R-:W-:Y:S01]  /*5050*/  HMMA.16816.F32 R196, R4.reuse, R30, R36 ;  /* 0x0000001e04c4723c */ /* 0x040fe20000001824 */
[----:B------:R-:W4:Y:S07]  /*5060*/  LDSM.16.MT88.4 R36, [R217+0x6000] ;  /* 0x00600000d924783b */ /* 0x000f2e0000004200 */
[----:B------:R-:W-:Y:S08]  /*5070*/  HMMA.16816.F32 R200, R4, R44, R12 ;  /* 0x0000002c04c8723c */ /* 0x000ff0000000180c */
[----:B------:R-:W-:Y:S08]  /*5080*/  HMMA.16816.F32 R12, R8, R64, RZ ;  /* 0x00000040080c723c */ /* 0x000ff000000018ff */
[C---:B------:R-:W-:Y:S01]  /*5090*/  HMMA.16816.F32 R84, R4.reuse, R62, R52 ;  /* 0x0000003e0454723c */ /* 0x040fe20000001834 */
[----:B------:R-:W-:Y:S04]  /*50a0*/  LDSM.16.MT88.4 R60, [R220+0x3800] ;  /* 0x00380000dc3c783b */ /* 0x000fe80000004200 */
[----:B------:R-:W-:Y:S03]  /*50b0*/  LDSM.16.MT88.4 R52, [R218+0x6000] ;  /* 0x00600000da34783b */ /* 0x000fe60000004200 */
[----:B------:R-:W-:Y:S01]  /*50c0*/  HMMA.16816.F32 R188, R4, R46, R48 ;  /* 0x0000002e04bc723c */ /* 0x000fe20000001830 */
[----:B------:R-:W2:Y:S04]  /*50d0*/  LDSM.16.MT88.4 R44, [R221+0x3800] ;  /* 0x00380000dd2c783b */ /* 0x000ea80000004200 */
[----:B------:R-:W-:Y:S03]  /*50e0*/  LDSM.16.MT88.4 R48, [R220+0x6000] ;  /* 0x00600000dc30783b */ /* 0x000fe60000004200 */
[----:B------:R-:W-:Y:S01]  /*50f0*/  HMMA.16816.F32 R28, R8, R66, RZ ;  /* 0x00000042081c723c */ /* 0x000fe200000018ff */
[----:B------:R-:W-:Y:S07]  /*5100*/  LDSM.16.MT88.4 R64, [R221+0x6800] ;  /* 0x00680000dd40783b */ /* 0x000fee0000004200 */
[C---:B---3--:R-:W-:Y:S08]  /*5110*/  HMMA.16816.F32 R184, R4.reuse, R56, R20 ;  /* 0x0000003804b8723c */ /* 0x048ff00000001814 */
[C---:B------:R-:W-:Y:S01]  /*5120*/  HMMA.16816.F32 R180, R4.reuse, R58, R16 ;  /* 0x0000003a04b4723c */ /* 0x040fe20000001810 */
[----:B------:R-:W3:Y:S07]  /*5130*/  LDSM.16.MT88.4 R56, [R217+0x6800] ;  /* 0x00680000d938783b */ /* 0x000eee0000004200 */
[----:B-1----:R-:W-:Y:S08]  /*5140*/  HMMA.16816.F32 R176, R4, R32, R12 ;  /* 0x0000002004b0723c */ /* 0x002ff0000000180c */
[C---:B------:R-:W-:Y:S08]  /*5150*/  HMMA.16816.F32 R16, R8.reuse, R26, RZ ;  /* 0x0000001a0810723c */ /* 0x040ff000000018ff */
[C---:B--2---:R-:W-:Y:S08]  /*5160*/  HMMA.16816.F32 R12, R8.reuse, R40, RZ ;  /* 0x00000028080c723c */ /* 0x044ff000000018ff */
[----:B------:R-:W-:Y:S08]  /*5170*/  HMMA.16816.F32 R20, R8, R24, RZ ;  /* 0x000000180814723c */ /* 0x000ff000000018ff */
[----:B------:R-:W-:Y:S08]  /*5180*/  HMMA.16816.F32 R164, R4, R34, R28 ;  /* 0x0000002204a4723c */ /* 0x000ff0000000181c */
[C---:B------:R-:W-:Y:S01]  /*5190*/  HMMA.16816.F32 R32, R8.reuse, R42, RZ ;  /* 0x0000002a0820723c */ /* 0x040fe200000018ff */
[----:B------:R-:W1:Y:S07]  /*51a0*/  LDSM.16.MT88.4 R40, [R218+0x6800] ;  /* 0x00680000da28783b */ /* 0x000e6e0000004200 */
[----:B----4-:R-:W-:Y:S08]  /*51b0*/  HMMA.16816.F32 R28, R8, R36, RZ ;  /* 0x00000024081c723c */ /* 0x010ff000000018ff */
[C---:B------:R-:W-:Y:S08]  /*51c0*/  HMMA.16816.F32 R152, R4.reuse, R46, R16 ;  /* 0x0000002e0498723c */ /* 0x040ff00000001810 */
[C---:B------:R-:W-:Y:S07]  /*51d0*/  HMMA.16816.F32 R156, R4.reuse, R60, R12 ;  /* 0x0000003c049c723c */ /* 0x040fee000000180c */
[----:B------:R-:W-:Y:S01]  /*51e0*/  MOV R60, R99 ;  /* 0x00000063003c7202 */ /* 0x000fe20000000f00 */
[----:B------:R-:W-:Y:S01]  /*51f0*/  HMMA.16816.F32 R160, R4, R44, R20 ;  /* 0x0000002c04a0723c */ /* 0x000fe20000001814 */
[----:B------:R-:W-:-:S07]  /*5200*/  IMAD.MOV.U32 R61, RZ, RZ, R117 ;  /* 0x000000ffff3d7224 */ /* 0x000fce00078e0075 */
[C---:B------:R-:W-:Y:S08]  /*5210*/  HMMA.16816.F32 R16, R8.reuse, R54, RZ ;  /* 0x000000360810723c */ /* 0x040ff000000018ff */
[C---:B------:R-:W-:Y:S07]  /*5220*/  HMMA.16816.F32 R12, R8.reuse, R68, RZ ;  /* 0x00000044080c723c */ /* 0x040fee00000018ff */
[----:B------:R-:W-:Y:S01]  /*5230*/  IMAD.MOV.U32 R69, RZ, RZ, R98 ;  /* 0x000000ffff457224 */ /* 0x000fe200078e0062 */
[----:B------:R-:W-:Y:S01]  /*5240*/  HMMA.16816.F32 R20, R8, R52, RZ ;  /* 0x000000340814723c */ /* 0x000fe200000018ff */
[----:B------:R-:W-:-:S07]  /*5250*/  IMAD.MOV.U32 R68, RZ, RZ, R97 ;  /* 0x000000ffff447224 */ /* 0x000fce00078e0061 */
[----:B------:R-:W-:Y:S01]  /*5260*/  HMMA.16816.F32 R140, R4, R62, R32 ;  /* 0x0000003e048c723c */ /* 0x000fe20000001820 */
[----:B------:R-:W2:Y:S06]  /*5270*/  LDSM.16.MT88.4 R32, [R220+0x6800] ;  /* 0x00680000dc20783b */ /* 0x000eac0000004200 */
[----:B------:R-:W-:Y:S01]  /*5280*/  MOV R63, R96 ;  /* 0x00000060003f7202 */ /* 0x000fe20000000f00 */
[----:B------:R-:W-:Y:S01]  /*5290*/  HMMA.16816.F32 R24, R8, R38, RZ ;  /* 0x000000260818723c */ /* 0x000fe200000018ff */
[----:B------:R-:W-:Y:S01]  /*52a0*/  LDSM.16.MT88.4 R36, [R218+0x9000] ;  /* 0x00900000da24783b */ /* 0x000fe20000004200 */
[----:B------:R-:W-:-:S06]  /*52b0*/  MOV R62, R114 ;  /* 0x00000072003e7202 */ /* 0x000fcc0000000f00 */
[C---:B---3--:R-:W-:Y:S01]  /*52c0*/  HMMA.16816.F32 R148, R4.reuse, R56, R28 ;  /* 0x000000380494723c */ /* 0x048fe2000000181c */
[----:B------:R-:W3:Y:S06]  /*52d0*/  LDSM.16.MT88.4 R28, [R217+0x9000] ;  /* 0x00900000d91c783b */ /* 0x000eec0000004200 */
[----:B------:R-:W-:Y:S01]  /*52e0*/  IMAD.MOV.U32 R57, RZ, RZ, R115 ;  /* 0x000000ffff397224 */ /* 0x000fe200078e0073 */
[----:B-1----:R-:W-:Y:S01]  /*52f0*/  HMMA.16816.F32 R96, R4, R42, R16 ;  /* 0x0000002a0460723c */ /* 0x002fe20000001810 */
[----:B------:R-:W-:-:S06]  /*5300*/  IMAD.MOV.U32 R56, RZ, RZ, R113 ;  /* 0x000000ffff387224 */ /* 0x000fcc00078e0071 */
[----:B------:R-:W-:Y:S01]  /*5310*/  IMAD.MOV.U32 R43, RZ, RZ, R116 ;  /* 0x000000ffff2b7224 */ /* 0x000fe200078e0074 */
[----:B------:R-:W-:Y:S01]  /*5320*/  HMMA.16816.F32 R168, R4, R64, R12 ;  /* 0x0000004004a8723c */ /* 0x000fe2000000180c */
[----:B------:R-:W-:-:S06]  /*5330*/  IMAD.MOV.U32 R42, RZ, RZ, R110 ;  /* 0x000000ffff2a7224 */ /* 0x000fcc00078e006e */
[----:B------:R-:W-:Y:S01]  /*5340*/  IMAD.MOV.U32 R65, RZ, RZ, R109 ;  /* 0x000000ffff417224 */ /* 0x000fe200078e006d */
[----:B------:R-:W-:Y:S01]  /*5350*/  HMMA.16816.F32 R144, R4, R40, R20 ;  /* 0x000000280490723c */ /* 0x000fe20000001814 */
[----:B------:R-:W-:-:S06]  /*5360*/  MOV R64, R108 ;  /* 0x0000006c00407202 */ /* 0x000fcc0000000f00 */
[----:B------:R-:W-:Y:S01]  /*5370*/  IMAD.MOV.U32 R40, RZ, RZ, R118 ;  /* 0x000000ffff287224 */ /* 0x000fe200078e0076 */
[C---:B------:R-:W-:Y:S08]  /*5380*/  HMMA.16816.F32 R16, R8.reuse, R48, RZ ;  /* 0x000000300810723c */ /* 0x040ff000000018ff */
[C---:B------:R-:W-:Y:S08]  /*5390*/  HMMA.16816.F32 R12, R8.reuse, R50, RZ ;  /* 0x00000032080c723c */ /* 0x040ff000000018ff */
[----:B------:R-:W-:Y:S07]  /*53a0*/  HMMA.16816.F32 R20, R8, R70, RZ ;  /* 0x000000460814723c */ /* 0x000fee00000018ff */
[----:B------:R-:W-:Y:S01]  /*53b0*/  IMAD.MOV.U32 R71, RZ, RZ, R107 ;  /* 0x000000ffff477224 */ /* 0x000fe200078e006b */
[----:B------:R-:W-:Y:S01]  /*53c0*/  HMMA.16816.F32 R92, R4, R58, R24 ;  /* 0x0000003a045c723c */ /* 0x000fe20000001818 */
[----:B------:R-:W1:Y:S01]  /*53d0*/  LDSM.16.MT88.4 R24, [R217+0x9800] ;  /* 0x00980000d918783b */ /* 0x000e620000004200 */
[----:B------:R-:W-:-:S05]  /*53e0*/  IMAD.MOV.U32 R70, RZ, RZ, R106 ;  /* 0x000000ffff467224 */ /* 0x000fca00078e006a */
[----:B------:R-:W-:Y:S01]  /*53f0*/  IMAD.MOV.U32 R59, RZ, RZ, R112 ;  /* 0x000000ffff3b7224 */ /* 0x000fe200078e0070 */
[----:B--2---:R-:W-:Y:S01]  /*5400*/  HMMA.16816.F32 R136, R4, R32, R16 ;  /* 0x000000200488723c */ /* 0x004fe20000001810 */
[----:B------:R-:W-:-:S07]  /*5410*/  MOV R58, R111 ;  /* 0x0000006f003a7202 */ /* 0x000fce0000000f00 */
[C---:B------:R-:W-:Y:S01]  /*5420*/  HMMA.16816.F32 R132, R4.reuse, R34, R12 ;  /* 0x000000220484723c */ /* 0x040fe2000000180c */
[----:B------:R-:W2:Y:S07]  /*5430*/  LDSM.16.MT88.4 R32, [R218+0x9800] ;  /* 0x00980000da20783b */ /* 0x000eae0000004200 */
[----:B------:R-:W-:Y:S07]  /*5440*/  HMMA.16816.F32 R120, R4, R66, R20 ;  /* 0x000000420478723c */ /* 0x000fee0000001814 */
[----:B------:R-:W-:Y:S01]  /*5450*/  MOV R67, R105 ;  /* 0x0000006900437202 */ /* 0x000fe20000000f00 */
[----:B---3--:R-:W-:Y:S01]  /*5460*/  HMMA.16816.F32 R20, R8, R28, RZ ;  /* 0x0000001c0814723c */ /* 0x008fe200000018ff */
[----:B------:R-:W-:-:S06]  /*5470*/  IMAD.MOV.U32 R66, RZ, RZ, R104 ;  /* 0x000000ffff427224 */ /* 0x000fcc00078e0068 */
[----:B------:R-:W-:Y:S01]  /*5480*/  IMAD.MOV.U32 R29, RZ, RZ, R103 ;  /* 0x000000ffff1d7224 */ /* 0x000fe200078e0067 */
[C---:B------:R-:W-:Y:S07]  /*5490*/  HMMA.16816.F32 R12, R8.reuse, R36, RZ ;  /* 0x00000024080c723c */ /* 0x040fee00000018ff */
[----:B------:R-:W-:Y:S01]  /*54a0*/  MOV R37, R102 ;  /* 0x0000006600257202 */ /* 0x000fe20000000f00 */
[----:B------:R-:W-:Y:S01]  /*54b0*/  HMMA.16816.F32 R16, R8, R30, RZ ;  /* 0x0000001e0810723c */ /* 0x000fe200000018ff */
[----:B------:R-:W-:Y:S01]  /*54c0*/  IMAD.MOV.U32 R36, RZ, RZ, R101 ;  /* 0x000000ffff247224 */ /* 0x000fe200078e0065 */
[----:B------:R3:W4:Y:S06]  /*54d0*/  MUFU.EX2 R31, R3 ;  /* 0x00000003001f7308 */ /* 0x00072c0000000800 */
[C---:B-1----:R-:W-:Y:S01]  /*54e0*/  HMMA.16816.F32 R128, R4.reuse, R24, R20 ;  /* 0x000000180480723c */ /* 0x042fe20000001814 */
[----:B------:R-:W1:Y:S06]  /*54f0*/  LDSM.16.MT88.4 R20, [R221+0x9000] ;  /* 0x00900000dd14783b */ /* 0x000e6c0000004200 */
[----:B------:R-:W-:Y:S01]  /*5500*/  IMAD.MOV.U32 R25, RZ, RZ, R100 ;  /* 0x000000ffff197224 */ /* 0x000fe200078e0064 */
[----:B--2---:R-:W-:Y:S01]  /*5510*/  HMMA.16816.F32 R112, R4, R32, R12 ;  /* 0x000000200470723c */ /* 0x004fe2000000180c */
[----:B------:R-:W-:Y:S01]  /*5520*/  MOV R24, R78 ;  /* 0x0000004e00187202 */ /* 0x000fe20000000f00 */
[----:B---3--:R-:W-:-:S04]  /*5530*/  FFMA.FTZ R3, R82, c[0x0][0x2d0], -R2 ;  /* 0x0000b40052037a23 */ /* 0x008fc80000010802 */
[----:B------:R2:W-:Y:S02]  /*5540*/  MUFU.EX2 R225, R3 ;  /* 0x0000000300e17308 */ /* 0x0005e40000000800 */
[----:B------:R-:W-:Y:S08]  /*5550*/  HMMA.16816.F32 R12, R8, R38, RZ ;  /* 0x00000026080c723c */ /* 0x000ff000000018ff */
[----:B------:R-:W-:Y:S01]  /*5560*/  HMMA.16816.F32 R116, R4, R26, R16 ;  /* 0x0000001a0474723c */ /* 0x000fe20000001810 */
[----:B------:R-:W3:Y:S01]  /*5570*/  LDSM.16.MT88.4 R16, [R221+0x9800] ;  /* 0x00980000dd10783b */ /* 0x000ee20000004200 */
[----:B--2---:R-:W-:-:S04]  /*5580*/  FFMA.FTZ R3, R81, c[0x0][0x2d0], -R2 ;  /* 0x0000b40051037a23 */ /* 0x004fc80000010802 */
[----:B------:R2:W-:Y:S10]  /*5590*/  MUFU.EX2 R226, R3 ;  /* 0x0000000300e27308 */ /* 0x0005f40000000800 */
[----:B------:R-:W-:Y:S08]  /*55a0*/  HMMA.16816.F32 R108, R4, R34, R12 ;  /* 0x00000022046c723c */ /* 0x000ff0000000180c */
[----:B-1----:R-:W-:Y:S01]  /*55b0*/  HMMA.16816.F32 R12, R8, R20, RZ ;  /* 0x00000014080c723c */ /* 0x002fe200000018ff */
[----:B--2---:R-:W-:-:S04]  /*55c0*/  FFMA.FTZ R3, R77, c[0x0][0x2d0], -R0 ;  /* 0x0000b4004d037a23 */ /* 0x004fc80000010800 */
[----:B------:R1:W-:Y:S02]  /*55d0*/  MUFU.EX2 R28, R3 ;  /* 0x00000003001c7308 */ /* 0x0003e40000000800 */
[--C-:B-1----:R-:W-:Y:S11]  /*55e0*/  FFMA.FTZ R3, R76, c[0x0][0x2d0], -R0.reuse ;  /* 0x0000b4004c037a23 */ /* 0x102ff60000010800 */
[----:B------:R-:W-:Y:S06]  /*55f0*/  @!UPT UIADD3 URZ, URZ, URZ, URZ ;  /* 0x0000003f3f3ff290 */ /* 0x000fec000fffe03f */
[----:B---3--:R-:W-:Y:S01]  /*5600*/  HMMA.16816.F32 R104, R4, R16, R12 ;  /* 0x000000100468723c */ /* 0x008fe2000000180c */
[----:B------:R1:W2:Y:S07]  /*5610*/  MUFU.EX2 R78, R3 ;  /* 0x00000003004e7308 */ /* 0x0002ae0000000800 */
[----:B------:R-:W-:Y:S01]  /*5620*/  HMMA.16816.F32 R12, R8, R22, RZ ;  /* 0x00000016080c723c */ /* 0x000fe200000018ff */
[----:B-1----:R-:W-:-:S04]  /*5630*/  FFMA.FTZ R3, R75, c[0x0][0x2d0], -R0 ;  /* 0x0000b4004b037a23 */ /* 0x002fc80000010800 */
[----:B------:R1:W-:Y:S11]  /*5640*/  MUFU.EX2 R30, R3 ;  /* 0x00000003001e7308 */ /* 0x0003f60000000800 */
[----:B------:R-:W-:Y:S08]  /*5650*/  @!UPT UIADD3 URZ, URZ, URZ, URZ ;  /* 0x0000003f3f3ff290 */ /* 0x000ff0000fffe03f */
[----:B------:R-:W-:Y:S01]  /*5660*/  HMMA.16816.F32 R100, R4, R18, R12 ;  /* 0x000000120464723c */ /* 0x000fe2000000180c */
[----:B------:R-:W3:Y:S01]  /*5670*/  LDSM.16.MT88.4 R12, [R220+0x9000] ;  /* 0x00900000dc0c783b */ /* 0x000ee20000004200 */
[----:B-1----:R-:W-:-:S04]  /*5680*/  FFMA.FTZ R3, R74, c[0x0][0x2d0], -R0 ;  /* 0x0000b4004a037a23 */ /* 0x002fc80000010800 */
[----:B------:R1:W1:Y:S02]  /*5690*/  MUFU.EX2 R41, R3 ;  /* 0x0000000300297308 */ /* 0x0002640000000800 */
[----:B-1----:R-:W-:-:S04]  /*56a0*/  IMAD.MOV.U32 R3, RZ, RZ, R61 ;  /* 0x000000ffff037224 */ /* 0x002fc800078e003d */
[----:B------:R-:W-:Y:S01]  /*56b0*/  FFMA.FTZ R3, R3, c[0x0][0x2d0], -R2 ;  /* 0x0000b40003037a23 */ /* 0x000fe20000010802 */
[C---:B---3--:R-:W-:Y:S08]  /*56c0*/  HMMA.16816.F32 R16, R8.reuse, R12, RZ ;  /* 0x0000000c0810723c */ /* 0x048ff000000018ff */
[----:B------:R-:W-:Y:S01]  /*56d0*/  HMMA.16816.F32 R8, R8, R14, RZ ;  /* 0x0000000e0808723c */ /* 0x000fe200000018ff */
[----:B------:R-:W1:Y:S11]  /*56e0*/  LDSM.16.MT88.4 R12, [R220+0x9800] ;  /* 0x00980000dc0c783b */ /* 0x000e760000004200 */
[----:B------:R-:W-:Y:S04]  /*56f0*/  @!UPT UIADD3 URZ, URZ, URZ, URZ ;  /* 0x0000003f3f3ff290 */ /* 0x000fe8000fffe03f */
[C---:B-1----:R-:W-:Y:S08]  /*5700*/  HMMA.16816.F32 R52, R4.reuse, R12, R16 ;  /* 0x0000000c0434723c */ /* 0x042ff00000001810 */
[----:B------:R-:W-:Y:S01]  /*5710*/  HMMA.16816.F32 R12, R4, R14, R8 ;  /* 0x0000000e040c723c */ /* 0x000fe20000001808 */
[----:B------:R-:W1:Y:S06]  /*5720*/  LDSM.16.MT88.4 R8, [R217+0x1000] ;  /* 0x00100000d908783b */ /* 0x000e6c0000004200 */
[----:B----4-:R-:W-:-:S02]  /*5730*/  F2FP.PACK_AB R4, R31, R124 ;  /* 0x0000007c1f04723e */ /* 0x010fc400000000ff */
[----:B--2---:R-:W-:Y:S02]  /*5740*/  F2FP.PACK_AB R5, R78, R28 ;  /* 0x0000001c4e05723e */ /* 0x004fe400000000ff */
[----:B------:R-:W-:Y:S02]  /*5750*/  F2FP.PACK_AB R6, R226, R225 ;  /* 0x000000e1e206723e */ /* 0x000fe400000000ff */
[----:B------:R-:W-:-:S07]  /*5760*/  F2FP.PACK_AB R7, R41, R30 ;  /* 0x0000001e2907723e */ /* 0x000fce00000000ff */
[C---:B-1----:R-:W-:Y:S08]  /*5770*/  HMMA.16816.F32 R88, R4.reuse, R8, R88 ;  /* 0x000000080458723c */ /* 0x042ff00000001858 */
[C---:B------:R-:W-:Y:S01]  /*5780*/  HMMA.16816.F32 R48, R4.reuse, R10, R84 ;  /* 0x0000000a0430723c */ /* 0x040fe20000001854 */
[----:B------:R-:W1:Y:S07]  /*5790*/  LDSM.16.MT88.4 R8, [R218+0x1000] ;  /* 0x00100000da08783b */ /* 0x000e6e0000004200 */
        /* <DEDUP_REMOVED lines=8> */
[----:B------:R-:W-:Y:S01]  /*5820*/  MOV R197, R40 ;  /* 0x0000002800c57202 */ /* 0x000fe20000000f00 */
[----:B------:R-:W-:Y:S01]  /*5830*/  IMAD.MOV.U32 R196, RZ, RZ, R24 ;  /* 0x000000ffffc47224 */ /* 0x000fe200078e0018 */
[----:B------:R-:W-:Y:S01]  /*5840*/  MOV R198, R67 ;  /* 0x0000004300c67202 */ /* 0x000fe20000000f00 */
[----:B------:R-:W-:Y:S02]  /*5850*/  IMAD.MOV.U32 R208, RZ, RZ, R25 ;  /* 0x000000ffffd07224 */ /* 0x000fe400078e0019 */
[----:B------:R-:W-:Y:S01]  /*5860*/  IMAD.MOV.U32 R199, RZ, RZ, R66 ;  /* 0x000000ffffc77224 */ /* 0x000fe200078e0042 */
[C---:B-1----:R-:W-:Y:S07]  /*5870*/  HMMA.16816.F32 R80, R4.reuse, R8, R204 ;  /* 0x000000080450723c */ /* 0x042fee00000018cc */
[----:B------:R-:W-:Y:S01]  /*5880*/  IMAD.MOV.U32 R205, RZ, RZ, R43 ;  /* 0x000000ffffcd7224 */ /* 0x000fe200078e002b */
[----:B------:R-:W-:Y:S01]  /*5890*/  MOV R207, R62 ;  /* 0x0000003e00cf7202 */ /* 0x000fe20000000f00 */
[----:B------:R-:W-:Y:S01]  /*58a0*/  IMAD.MOV.U32 R204, RZ, RZ, R41 ;  /* 0x000000ffffcc7224 */ /* 0x000fe200078e0029 */
[----:B------:R-:W-:Y:S01]  /*58b0*/  MOV R206, R59 ;  /* 0x0000003b00ce7202 */ /* 0x000fe20000000f00 */
[----:B------:R-:W-:Y:S01]  /*58c0*/  HMMA.16816.F32 R40, R4, R10, R192 ;  /* 0x0000000a0428723c */ /* 0x000fe200000018c0 */
[----:B------:R-:W1:Y:S06]  /*58d0*/  LDSM.16.MT88.4 R8, [R220+0x1000] ;  /* 0x00100000dc08783b */ /* 0x000e6c0000004200 */
[----:B------:R-:W-:Y:S01]  /*58e0*/  IMAD.MOV.U32 R193, RZ, RZ, R79 ;  /* 0x000000ffffc17224 */ /* 0x000fe200078e004f */
[----:B------:R-:W-:Y:S01]  /*58f0*/  MOV R194, R31 ;  /* 0x0000001f00c27202 */ /* 0x000fe20000000f00 */
[----:B------:R-:W-:-:S02]  /*5900*/  IMAD.MOV.U32 R192, RZ, RZ, R78 ;  /* 0x000000ffffc07224 */ /* 0x000fc400078e004e */
[----:B------:R-:W-:Y:S01]  /*5910*/  IMAD.MOV.U32 R195, RZ, RZ, R30 ;  /* 0x000000ffffc37224 */ /* 0x000fe200078e001e */
[C---:B-1----:R-:W-:Y:S07]  /*5920*/  HMMA.16816.F32 R76, R4.reuse, R8, R200 ;  /* 0x00000008044c723c */ /* 0x042fee00000018c8 */
[----:B------:R-:W-:Y:S01]  /*5930*/  MOV R203, R28 ;  /* 0x0000001c00cb7202 */ /* 0x000fe20000000f00 */
[----:B------:R-:W-:Y:S01]  /*5940*/  HMMA.16816.F32 R36, R4, R10, R188 ;  /* 0x0000000a0424723c */ /* 0x000fe200000018bc */
[----:B------:R-:W1:Y:S01]  /*5950*/  LDSM.16.MT88.4 R8, [R217+0x4000] ;  /* 0x00400000d908783b */ /* 0x000e620000004200 */
[----:B------:R-:W-:-:S02]  /*5960*/  IMAD.MOV.U32 R202, RZ, RZ, R29 ;  /* 0x000000ffffca7224 */ /* 0x000fc400078e001d */
[----:B------:R-:W-:Y:S02]  /*5970*/  IMAD.MOV.U32 R201, RZ, RZ, R70 ;  /* 0x000000ffffc97224 */ /* 0x000fe400078e0046 */
[----:B------:R-:W-:Y:S01]  /*5980*/  IMAD.MOV.U32 R200, RZ, RZ, R71 ;  /* 0x000000ffffc87224 */ /* 0x000fe200078e0047 */
[----:B------:R-:W-:Y:S01]  /*5990*/  MOV R191, R64 ;  /* 0x0000004000bf7202 */ /* 0x000fe20000000f00 */
[----:B------:R-:W-:Y:S02]  /*59a0*/  IMAD.MOV.U32 R190, RZ, RZ, R65 ;  /* 0x000000ffffbe7224 */ /* 0x000fe400078e0041 */
[----:B------:R-:W-:Y:S02]  /*59b0*/  IMAD.MOV.U32 R189, RZ, RZ, R58 ;  /* 0x000000ffffbd7224 */ /* 0x000fe400078e003a */
[----:B------:R-:W-:Y:S01]  /*59c0*/  IMAD.MOV.U32 R188, RZ, RZ, R56 ;  /* 0x000000ffffbc7224 */ /* 0x000fe200078e0038 */
[C---:B-1----:R-:W-:Y:S07]  /*59d0*/  HMMA.16816.F32 R72, R4.reuse, R8, R184 ;  /* 0x000000080448723c */ /* 0x042fee00000018b8 */
[----:B------:R-:W-:Y:S01]  /*59e0*/  IMAD.MOV.U32 R185, RZ, RZ, R68 ;  /* 0x000000ffffb97224 */ /* 0x000fe200078e0044 */
[----:B------:R-:W-:Y:S01]  /*59f0*/  HMMA.16816.F32 R32, R4, R10, R180 ;  /* 0x0000000a0420723c */ /* 0x000fe200000018b4 */
[----:B------:R-:W1:Y:S01]  /*5a00*/  LDSM.16.MT88.4 R8, [R218+0x4000] ;  /* 0x00400000da08783b */ /* 0x000e620000004200 */
[----:B------:R-:W-:Y:S01]  /*5a10*/  MOV R187, R69 ;  /* 0x0000004500bb7202 */ /* 0x000fe20000000f00 */
[----:B------:R-:W-:-:S02]  /*5a20*/  IMAD.MOV.U32 R184, RZ, RZ, R60 ;  /* 0x000000ffffb87224 */ /* 0x000fc400078e003c */
[----:B------:R-:W-:Y:S02]  /*5a30*/  IMAD.MOV.U32 R186, RZ, RZ, R57 ;  /* 0x000000ffffba7224 */ /* 0x000fe400078e0039 */
[----:B------:R-:W-:Y:S01]  /*5a40*/  IMAD.MOV.U32 R183, RZ, RZ, R63 ;  /* 0x000000ffffb77224 */ /* 0x000fe200078e003f */
[C---:B-1----:R-:W-:Y:S01]  /*5a50*/  HMMA.16816.F32 R68, R4.reuse, R8, R176 ;  /* 0x000000080444723c */ /* 0x042fe200000018b0 */
[----:B------:R1:W-:Y:S06]  /*5a60*/  MUFU.EX2 R179, R3 ;  /* 0x0000000300b37308 */ /* 0x0003ec0000000800 */
[----:B------:R-:W-:Y:S01]  /*5a70*/  IMAD.MOV.U32 R178, RZ, RZ, R193 ;  /* 0x000000ffffb27224 */ /* 0x000fe200078e00c1 */
[----:B------:R-:W-:Y:S01]  /*5a80*/  HMMA.16816.F32 R28, R4, R10, R164 ;  /* 0x0000000a041c723c */ /* 0x000fe200000018a4 */
[----:B------:R-:W2:Y:S01]  /*5a90*/  LDSM.16.MT88.4 R8, [R221+0x4000] ;  /* 0x00400000dd08783b */ /* 0x000ea20000004200 */
[----:B-1----:R-:W-:-:S04]  /*5aa0*/  FFMA.FTZ R3, R183, c[0x0][0x2d0], -R2 ;  /* 0x0000b400b7037a23 */ /* 0x002fc80000010802 */
[----:B------:R1:W-:Y:S02]  /*5ab0*/  MUFU.EX2 R177, R3 ;  /* 0x0000000300b17308 */ /* 0x0003e40000000800 */
[----:B-1----:R-:W-:-:S06]  /*5ac0*/  FFMA.FTZ R3, R184, c[0x0][0x2d0], -R2 ;  /* 0x0000b400b8037a23 */ /* 0x002fcc0000010802 */
[----:B------:R1:W-:Y:S01]  /*5ad0*/  MUFU.EX2 R176, R3 ;  /* 0x0000000300b07308 */ /* 0x0003e20000000800 */
[C---:B--2---:R-:W-:Y:S08]  /*5ae0*/  HMMA.16816.F32 R64, R4.reuse, R8, R160 ;  /* 0x000000080440723c */ /* 0x044ff000000018a0 */
[----:B------:R-:W-:Y:S01]  /*5af0*/  HMMA.16816.F32 R24, R4, R10, R152 ;  /* 0x0000000a0418723c */ /* 0x000fe20000001898 */
[----:B------:R-:W2:Y:S01]  /*5b00*/  LDSM.16.MT88.4 R8, [R220+0x4000] ;  /* 0x00400000dc08783b */ /* 0x000ea20000004200 */
[----:B-1----:R-:W-:-:S06]  /*5b10*/  FFMA.FTZ R3, R185, c[0x0][0x2d0], -R2 ;  /* 0x0000b400b9037a23 */ /* 0x002fcc0000010802 */
        /* <DEDUP_REMOVED lines=24> */
[----:B------:R2:W3:Y:S02]  /*5ca0*/  MUFU.EX2 R100, R3 ;  /* 0x0000000300647308 */ /* 0x0004e40000000800 */
[----:B--2---:R-:W-:-:S02]  /*5cb0*/  FADD.FTZ R3, R175, R126 ;  /* 0x0000007eaf037221 */ /* 0x004fc40000010000 */
[----:B------:R-:W-:Y:S02]  /*5cc0*/  IMAD.MOV.U32 R175, RZ, RZ, R194 ;  /* 0x000000ffffaf7224 */ /* 0x000fe400078e00c2 */
[C---:B-1----:R-:W-:Y:S07]  /*5cd0*/  HMMA.16816.F32 R148, R4.reuse, R8, R52 ;  /* 0x000000080494723c */ /* 0x042fee0000001834 */
[----:B------:R-:W-:Y:S01]  /*5ce0*/  MOV R54, R201 ;  /* 0x000000c900367202 */ /* 0x000fe20000000f00 */
[----:B------:R-:W-:Y:S01]  /*5cf0*/  HMMA.16816.F32 R12, R4, R10, R12 ;  /* 0x0000000a040c723c */ /* 0x000fe2000000180c */
[----:B------:R-:W1:Y:S01]  /*5d00*/  LDSM.16.MT88.4 R8, [R217+0x1800] ;  /* 0x00180000d908783b */ /* 0x000e620000004200 */
[----:B------:R-:W-:Y:S01]  /*5d10*/  IMAD.MOV.U32 R55, RZ, RZ, R202 ;  /* 0x000000ffff377224 */ /* 0x000fe200078e00ca */
[----:B------:R-:W-:Y:S01]  /*5d20*/  MOV R53, R190 ;  /* 0x000000be00357202 */ /* 0x000fe20000000f00 */
[----:B------:R-:W-:-:S03]  /*5d30*/  IMAD.MOV.U32 R52, RZ, RZ, R191 ;  /* 0x000000ffff347224 */ /* 0x000fc600078e00bf */
[--C-:B------:R-:W-:Y:S01]  /*5d40*/  FFMA.FTZ R4, R186, c[0x0][0x2d0], -R0.reuse ;  /* 0x0000b400ba047a23 */ /* 0x100fe20000010800 */
[----:B---3--:R-:W-:Y:S01]  /*5d50*/  F2FP.PACK_AB R6, R100, R176 ;  /* 0x000000b06406723e */ /* 0x008fe200000000ff */
[----:B------:R-:W-:Y:S02]  /*5d60*/  FADD.FTZ R5, R214, R125 ;  /* 0x0000007dd6057221 */ /* 0x000fe40000010000 */
[----:B------:R2:W-:Y:S02]  /*5d70*/  MUFU.EX2 R106, R4 ;  /* 0x00000004006a7308 */ /* 0x0005e40000000800 */
[----:B------:R-:W-:Y:S02]  /*5d80*/  FADD.FTZ R5, R213, R5 ;  /* 0x00000005d5057221 */ /* 0x000fe40000010000 */
[----:B--2---:R-:W-:Y:S02]  /*5d90*/  FADD.FTZ R4, R127, R3 ;  /* 0x000000037f047221 */ /* 0x004fe40000010000 */
[----:B------:R-:W-:-:S02]  /*5da0*/  FFMA.FTZ R3, R187, c[0x0][0x2d0], -R0 ;  /* 0x0000b400bb037a23 */ /* 0x000fc40000010800 */
[----:B------:R-:W-:Y:S02]  /*5db0*/  FADD.FTZ R4, R212, R4 ;  /* 0x00000004d4047221 */ /* 0x000fe40000010000 */
[----:B------:R2:W3:Y:S02]  /*5dc0*/  MUFU.EX2 R101, R3 ;  /* 0x0000000300657308 */ /* 0x0004e40000000800 */
[----:B------:R-:W-:Y:S01]  /*5dd0*/  FADD.FTZ R126, R174, R4 ;  /* 0x00000004ae7e7221 */ /* 0x000fe20000010000 */
[----:B------:R-:W-:Y:S02]  /*5de0*/  F2FP.PACK_AB R4, R177, R179 ;  /* 0x000000b3b104723e */ /* 0x000fe400000000ff */
[----:B------:R-:W-:Y:S01]  /*5df0*/  MOV R174, R195 ;  /* 0x000000c300ae7202 */ /* 0x000fe20000000f00 */
[----:B--2---:R-:W-:-:S04]  /*5e00*/  FFMA.FTZ R3, R188, c[0x0][0x2d0], -R0 ;  /* 0x0000b400bc037a23 */ /* 0x004fc80000010800 */
[----:B------:R2:W-:Y:S02]  /*5e10*/  MUFU.EX2 R125, R3 ;  /* 0x00000003007d7308 */ /* 0x0005e40000000800 */
[----:B--2---:R-:W-:-:S06]  /*5e20*/  FFMA.FTZ R3, R189, c[0x0][0x2d0], -R0 ;  /* 0x0000b400bd037a23 */ /* 0x004fcc0000010800 */
[----:B------:R2:W4:Y:S02]  /*5e30*/  MUFU.EX2 R102, R3 ;  /* 0x0000000300667308 */ /* 0x0005240000000800 */
[----:B--2---:R-:W-:Y:S01]  /*5e40*/  FADD.FTZ R3, R252, R5 ;  /* 0x00000005fc037221 */ /* 0x004fe20000010000 */
[----:B---3--:R-:W-:Y:S01]  /*5e50*/  F2FP.PACK_AB R5, R101, R106 ;  /* 0x0000006a6505723e */ /* 0x008fe200000000ff */
[----:B------:R-:W-:Y:S01]  /*5e60*/  IMAD.MOV.U32 R252, RZ, RZ, R204 ;  /* 0x000000fffffc7224 */ /* 0x000fe200078e00cc */
[----:B----4-:R-:W-:Y:S01]  /*5e70*/  F2FP.PACK_AB R7, R102, R125 ;  /* 0x0000007d6607723e */ /* 0x010fe200000000ff */
[----:B------:R-:W-:Y:S01]  /*5e80*/  FADD.FTZ R127, R215, R3 ;  /* 0x00000003d77f7221 */ /* 0x000fe20000010000 */
[----:B------:R-:W-:-:S05]  /*5e90*/  MOV R3, R205 ;  /* 0x000000cd00037202 */ /* 0x000fca0000000f00 */
[----:B-1----:R-:W-:Y:S01]  /*5ea0*/  HMMA.16816.F32 R180, R4, R8, R88 ;  /* 0x0000000804b4723c */ /* 0x002fe20000001858 */
[----:B------:R-:W-:-:S07]  /*5eb0*/  FFMA.FTZ R3, R3, c[0x0][0x2d0], -R2 ;  /* 0x0000b40003037a23 */ /* 0x000fce0000010802 */
[C---:B------:R-:W-:Y:S01]  /*5ec0*/  HMMA.16816.F32 R88, R4.reuse, R10, R48 ;  /* 0x0000000a0458723c */ /* 0x040fe20000001830 */
[----:B------:R-:W1:Y:S06]  /*5ed0*/  LDSM.16.MT88.4 R8, [R218+0x1800] ;  /* 0x00180000da08783b */ /* 0x000e6c0000004200 */
[----:B------:R-:W-:Y:S01]  /*5ee0*/  IMAD.MOV.U32 R48, RZ, RZ, R101 ;  /* 0x000000ffff307224 */ /* 0x000fe200078e0065 */
[----:B------:R-:W-:Y:S01]  /*5ef0*/  MOV R49, R192 ;  /* 0x000000c000317202 */ /* 0x000fe20000000f00 */
[----:B------:R-:W-:Y:S02]  /*5f00*/  IMAD.MOV.U32 R51, RZ, RZ, R200 ;  /* 0x000000ffff337224 */ /* 0x000fe400078e00c8 */
[----:B------:R-:W-:Y:S01]  /*5f10*/  IMAD.MOV.U32 R50, RZ, RZ, R203 ;  /* 0x000000ffff327224 */ /* 0x000fe200078e00cb */
[C---:B-1----:R-:W-:Y:S08]  /*5f20*/  HMMA.16816.F32 R84, R4.reuse, R8, R84 ;  /* 0x000000080454723c */ /* 0x042ff00000001854 */
[----:B------:R-:W-:Y:S01]  /*5f30*/  HMMA.16816.F32 R212, R4, R10, R44 ;  /* 0x0000000a04d4723c */ /* 0x000fe2000000182c */
[----:B------:R-:W1:Y:S06]  /*5f40*/  LDSM.16.MT88.4 R8, [R221+0x1800] ;  /* 0x00180000dd08783b */ /* 0x000e6c0000004200 */
[----:B------:R-:W-:Y:S01]  /*5f50*/  MOV R47, R208 ;  /* 0x000000d0002f7202 */ /* 0x000fe20000000f00 */
[----:B------:R-:W-:Y:S01]  /*5f60*/  IMAD.MOV.U32 R46, RZ, RZ, R209 ;  /* 0x000000ffff2e7224 */ /* 0x000fe200078e00d1 */
[----:B------:R-:W-:Y:S01]  /*5f70*/  MOV R44, R211 ;  /* 0x000000d3002c7202 */ /* 0x000fe20000000f00 */
[----:B------:R-:W-:-:S06]  /*5f80*/  IMAD.MOV.U32 R45, RZ, RZ, R210 ;  /* 0x000000ffff2d7224 */ /* 0x000fcc00078e00d2 */
[----:B------:R-:W-:Y:S01]  /*5f90*/  IMAD.MOV.U32 R104, RZ, RZ, R87 ;  /* 0x000000ffff687224 */ /* 0x000fe200078e0057 */
[----:B------:R-:W-:Y:S01]  /*5fa0*/  MOV R103, R84 ;  /* 0x0000005400677202 */ /* 0x000fe20000000f00 */
[----:B------:R-:W-:Y:S02]  /*5fb0*/  IMAD.MOV.U32 R101, RZ, RZ, R85 ;  /* 0x000000ffff657224 */ /* 0x000fe400078e0055 */
[----:B------:R-:W-:Y:S02]  /*5fc0*/  IMAD.MOV.U32 R87, RZ, RZ, R206 ;  /* 0x000000ffff577224 */ /* 0x000fe400078e00ce */
[----:B------:R-:W-:Y:S02]  /*5fd0*/  IMAD.MOV.U32 R85, RZ, RZ, R207 ;  /* 0x000000ffff557224 */ /* 0x000fe400078e00cf */
[----:B------:R-:W-:Y:S02]  /*5fe0*/  IMAD.MOV.U32 R84, RZ, RZ, R196 ;  /* 0x000000ffff547224 */ /* 0x000fe400078e00c4 */
[----:B------:R-:W-:Y:S01]  /*5ff0*/  IMAD.MOV.U32 R105, RZ, RZ, R86 ;  /* 0x000000ffff697224 */ /* 0x000fe200078e0056 */
[----:B------:R-:W-:Y:S01]  /*6000*/  MOV R86, R106 ;  /* 0x0000006a00567202 */ /* 0x000fe20000000f00 */
[C---:B-1----:R-:W-:Y:S07]  /*6010*/  HMMA.16816.F32 R208, R4.reuse, R8, R80 ;  /* 0x0000000804d0723c */ /* 0x042fee0000001850 */
[----:B------:R-:W-:Y:S01]  /*6020*/  IMAD.MOV.U32 R83, RZ, RZ, R197 ;  /* 0x000000ffff537224 */ /* 0x000fe200078e00c5 */
[----:B------:R-:W-:Y:S01]  /*6030*/  HMMA.16816.F32 R204, R4, R10, R40 ;  /* 0x0000000a04cc723c */ /* 0x000fe20000001828 */
[----:B------:R-:W1:Y:S01]  /*6040*/  LDSM.16.MT88.4 R8, [R220+0x1800] ;  /* 0x00180000dc08783b */ /* 0x000e620000004200 */
[----:B------:R-:W-:Y:S01]  /*6050*/  IMAD.MOV.U32 R80, RZ, RZ, R105 ;  /* 0x000000ffff507224 */ /* 0x000fe200078e0069 */
[----:B------:R-:W-:Y:S01]  /*6060*/  MOV R82, R103 ;  /* 0x0000006700527202 */ /* 0x000fe20000000f00 */
[----:B------:R-:W-:-:S03]  /*6070*/  IMAD.MOV.U32 R81, RZ, RZ, R104 ;  /* 0x000000ffff517224 */ /* 0x000fc600078e0068 */
[----:B------:R-:W-:Y:S01]  /*6080*/  MOV R41, R198 ;  /* 0x000000c600297202 */ /* 0x000fe20000000f00 */
[----:B------:R-:W-:Y:S02]  /*6090*/  IMAD.MOV.U32 R42, RZ, RZ, R199 ;  /* 0x000000ffff2a7224 */ /* 0x000fe400078e00c7 */
[----:B------:R-:W-:Y:S02]  /*60a0*/  IMAD.MOV.U32 R40, RZ, RZ, R102 ;  /* 0x000000ffff287224 */ /* 0x000fe400078e0066 */
[----:B------:R-:W-:Y:S01]  /*60b0*/  IMAD.MOV.U32 R43, RZ, RZ, R101 ;  /* 0x000000ffff2b7224 */ /* 0x000fe200078e0065 */
[C---:B-1----:R-:W-:Y:S07]  /*60c0*/  HMMA.16816.F32 R200, R4.reuse, R8, R76 ;  /* 0x0000000804c8723c */ /* 0x042fee000000184c */
[----:B------:R-:W-:Y:S01]  /*60d0*/  MOV R79, R100 ;  /* 0x00000064004f7202 */ /* 0x000fe20000000f00 */
[----:B------:R-:W-:Y:S01]  /*60e0*/  HMMA.16816.F32 R192, R4, R10, R36 ;  /* 0x0000000a04c0723c */ /* 0x000fe20000001824 */
[----:B------:R-:W1:Y:S01]  /*60f0*/  LDSM.16.MT88.4 R8, [R217+0x4800] ;  /* 0x00480000d908783b */ /* 0x000e620000004200 */
        /* <DEDUP_REMOVED lines=19> */
[----:B------:R-:W-:-:S02]  /*6230*/  IMAD.MOV.U32 R27, RZ, RZ, R78 ;  /* 0x000000ffff1b7224 */ /* 0x000fc400078e004e */
[----:B------:R-:W-:Y:S02]  /*6240*/  IMAD.MOV.U32 R24, RZ, RZ, R86 ;  /* 0x000000ffff187224 */ /* 0x000fe400078e0056 */
[----:B------:R-:W-:Y:S02]  /*6250*/  IMAD.MOV.U32 R26, RZ, RZ, R45 ;  /* 0x000000ffff1a7224 */ /* 0x000fe400078e002d */
[----:B------:R-:W-:Y:S01]  /*6260*/  IMAD.MOV.U32 R25, RZ, RZ, R46 ;  /* 0x000000ffff197224 */ /* 0x000fe200078e002e */
[C---:B-1----:R-:W-:Y:S08]  /*6270*/  HMMA.16816.F32 R112, R4.reuse, R8, R60 ;  /* 0x000000080470723c */ /* 0x042ff0000000183c */
[C---:B------:R-:W-:Y:S01]  /*6280*/  HMMA.16816.F32 R104, R4.reuse, R10, R20 ;  /* 0x0000000a0468723c */ /* 0x040fe20000001814 */
[----:B------:R-:W1:Y:S06]  /*6290*/  LDSM.16.MT88.4 R8, [R217+0x7800] ;  /* 0x00780000d908783b */ /* 0x000e6c0000004200 */
[----:B------:R-:W-:Y:S01]  /*62a0*/  MOV R22, R81 ;  /* 0x0000005100167202 */ /* 0x000fe20000000f00 */
[C---:B-1----:R-:W-:Y:S08]  /*62b0*/  HMMA.16816.F32 R100, R4.reuse, R8, R56 ;  /* 0x000000080464723c */ /* 0x042ff00000001838 */
[----:B------:R-:W-:Y:S01]  /*62c0*/  HMMA.16816.F32 R60, R4, R10, R16 ;  /* 0x0000000a043c723c */ /* 0x000fe20000001810 */
[----:B------:R-:W1:Y:S06]  /*62d0*/  LDSM.16.MT88.4 R8, [R218+0x7800] ;  /* 0x00780000da08783b */ /* 0x000e6c0000004200 */
[----:B------:R-:W-:Y:S01]  /*62e0*/  IMAD.MOV.U32 R16, RZ, RZ, R40 ;  /* 0x000000ffff107224 */ /* 0x000fe200078e0028 */
[----:B------:R-:W-:Y:S01]  /*62f0*/  MOV R40, R80 ;  /* 0x0000005000287202 */ /* 0x000fe20000000f00 */
[----:B------:R-:W-:-:S02]  /*6300*/  IMAD.MOV.U32 R17, RZ, RZ, R79 ;  /* 0x000000ffff117224 */ /* 0x000fc400078e004f */
[----:B------:R-:W-:Y:S01]  /*6310*/  IMAD.MOV.U32 R79, RZ, RZ, R43 ;  /* 0x000000ffff4f7224 */ /* 0x000fe200078e002b */
[----:B------:R-:W-:Y:S01]  /*6320*/  MOV R43, R83 ;  /* 0x00000053002b7202 */ /* 0x000fe20000000f00 */
        /* <DEDUP_REMOVED lines=11> */
[C---:B-1----:R-:W-:Y:S07]  /*63e0*/  HMMA.16816.F32 R48, R4.reuse, R8, R92 ;  /* 0x000000080430723c */ /* 0x042fee000000185c */
[----:B------:R-:W-:Y:S01]  /*63f0*/  MOV R93, R79 ;  /* 0x0000004f005d7202 */ /* 0x000fe20000000f00 */
[----:B------:R-:W-:Y:S01]  /*6400*/  HMMA.16816.F32 R36, R4, R10, R96 ;  /* 0x0000000a0424723c */ /* 0x000fe20000001860 */
[----:B------:R-:W1:Y:S01]  /*6410*/  LDSM.16.MT88.4 R8, [R221+0x7800] ;  /* 0x00780000dd08783b */ /* 0x000e620000004200 */
[----:B------:R-:W-:Y:S01]  /*6420*/  IMAD.MOV.U32 R94, RZ, RZ, R40 ;  /* 0x000000ffff5e7224 */ /* 0x000fe200078e0028 */
[----:B------:R-:W-:Y:S01]  /*6430*/  MOV R92, R42 ;  /* 0x0000002a005c7202 */ /* 0x000fe20000000f00 */
[----:B------:R-:W-:-:S03]  /*6440*/  IMAD.MOV.U32 R95, RZ, RZ, R41 ;  /* 0x000000ffff5f7224 */ /* 0x000fc600078e0029 */
[----:B------:R-:W-:Y:S01]  /*6450*/  IMAD.MOV.U32 R99, RZ, RZ, R77 ;  /* 0x000000ffff637224 */ /* 0x000fe200078e004d */
[----:B------:R-:W-:Y:S01]  /*6460*/  MOV R96, R84 ;  /* 0x0000005400607202 */ /* 0x000fe20000000f00 */
[----:B------:R-:W-:Y:S02]  /*6470*/  IMAD.MOV.U32 R98, RZ, RZ, R82 ;  /* 0x000000ffff627224 */ /* 0x000fe400078e0052 */
[----:B------:R-:W-:Y:S01]  /*6480*/  IMAD.MOV.U32 R97, RZ, RZ, R83 ;  /* 0x000000ffff617224 */ /* 0x000fe200078e0053 */
[C---:B-1----:R-:W-:Y:S07]  /*6490*/  HMMA.16816.F32 R84, R4.reuse, R8, R168 ;  /* 0x000000080454723c */ /* 0x042fee00000018a8 */
[----:B------:R-:W-:Y:S01]  /*64a0*/  IMAD.MOV.U32 R168, RZ, RZ, R47 ;  /* 0x000000ffffa87224 */ /* 0x000fe200078e002f */
[----:B------:R-:W-:Y:S01]  /*64b0*/  HMMA.16816.F32 R76, R4, R10, R120 ;  /* 0x0000000a044c723c */ /* 0x000fe20000001878 */
[----:B------:R-:W1:Y:S01]  /*64c0*/  LDSM.16.MT88.4 R8, [R220+0x7800] ;  /* 0x00780000dc08783b */ /* 0x000e620000004200 */
[----:B------:R-:W-:Y:S01]  /*64d0*/  IMAD.MOV.U32 R169, RZ, RZ, R52 ;  /* 0x000000ffffa97224 */ /* 0x000fe200078e0034 */
[----:B------:R-:W-:Y:S01]  /*64e0*/  MOV R170, R53 ;  /* 0x0000003500aa7202 */ /* 0x000fe20000000f00 */
[----:B------:R-:W-:-:S03]  /*64f0*/  IMAD.MOV.U32 R171, RZ, RZ, R54 ;  /* 0x000000ffffab7224 */ /* 0x000fc600078e0036 */
[----:B------:R-:W-:-:S05]  /*6500*/  IMAD.MOV.U32 R123, RZ, RZ, R55 ;  /* 0x000000ffff7b7224 */ /* 0x000fca00078e0037 */
        /* <DEDUP_REMOVED lines=8> */
[----:B------:R-:W-:Y:S02]  /*6590*/  IMAD.MOV.U32 R97, RZ, RZ, R98 ;  /* 0x000000ffff617224 */ /* 0x000fe400078e0062 */
[----:B------:R-:W-:Y:S01]  /*65a0*/  IMAD.MOV.U32 R98, RZ, RZ, R99 ;  /* 0x000000ffff627224 */ /* 0x000fe200078e0063 */
[----:B------:R-:W-:Y:S01]  /*65b0*/  MOV R99, R16 ;  /* 0x0000001000637202 */ /* 0x000fe20000000f00 */
[----:B------:R-:W-:-:S02]  /*65c0*/  IMAD.MOV.U32 R16, RZ, RZ, R17 ;  /* 0x000000ffff107224 */ /* 0x000fc400078e0011 */
[----:B------:R-:W-:Y:S02]  /*65d0*/  IMAD.MOV.U32 R17, RZ, RZ, R125 ;  /* 0x000000ffff117224 */ /* 0x000fe400078e007d */
[----:B------:R2:W-:Y:S01]  /*65e0*/  MUFU.EX2 R125, R3 ;  /* 0x00000003007d7308 */ /* 0x0005e20000000800 */
[----:B------:R-:W-:Y:S02]  /*65f0*/  IMAD.MOV.U32 R123, RZ, RZ, R169 ;  /* 0x000000ffff7b7224 */ /* 0x000fe400078e00a9 */
[----:B------:R-:W-:Y:S01]  /*6600*/  IMAD.MOV.U32 R169, RZ, RZ, R171 ;  /* 0x000000ffffa97224 */ /* 0x000fe200078e00ab */
[----:B------:R-:W-:Y:S01]  /*6610*/  MOV R171, R97 ;  /* 0x0000006100ab7202 */ /* 0x000fe20000000f00 */
[----:B------:R-:W-:Y:S02]  /*6620*/  IMAD.MOV.U32 R97, RZ, RZ, R99 ;  /* 0x000000ffff617224 */ /* 0x000fe400078e0063 */
[----:B------:R-:W-:Y:S01]  /*6630*/  IMAD.MOV.U32 R99, RZ, RZ, R17 ;  /* 0x000000ffff637224 */ /* 0x000fe200078e0011 */
[----:B------:R-:W-:-:S02]  /*6640*/  MOV R17, R227 ;  /* 0x000000e300117202 */ /* 0x000fc40000000f00 */
[----:B------:R3:W5:Y:S01]  /*6650*/  LDL.LU R227, [R1+0xb4] ;  /* 0x0000b40001e37983 */ /* 0x0007620000300800 */
[----:B-1----:R-:W-:Y:S01]  /*6660*/  HMMA.16816.F32 R68, R4, R8, R164 ;  /* 0x000000080444723c */ /* 0x002fe200000018a4 */
[----:B--2---:R-:W-:Y:S02]  /*6670*/  FFMA.FTZ R3, R122, c[0x0][0x2d0], -R2 ;  /* 0x0000b4007a037a23 */ /* 0x004fe40000010802 */
[----:B------:R-:W-:Y:S01]  /*6680*/  IMAD.MOV.U32 R122, RZ, RZ, R168 ;  /* 0x000000ffff7a7224 */ /* 0x000fe200078e00a8 */
[----:B------:R-:W-:-:S04]  /*6690*/  MOV R168, R170 ;  /* 0x000000aa00a87202 */ /* 0x000fc80000000f00 */
[C---:B------:R-:W-:Y:S01]  /*66a0*/  HMMA.16816.F32 R56, R4.reuse, R10, R144 ;  /* 0x0000000a0438723c */ /* 0x040fe20000001890 */
[----:B------:R-:W1:Y:S01]  /*66b0*/  LDSM.16.MT88.4 R8, [R217+0xa800] ;  /* 0x00a80000d908783b */ /* 0x000e620000004200 */
[----:B------:R-:W-:Y:S02]  /*66c0*/  IMAD.MOV.U32 R170, RZ, RZ, R96 ;  /* 0x000000ffffaa7224 */ /* 0x000fe400078e0060 */
[----:B------:R-:W-:Y:S01]  /*66d0*/  IMAD.MOV.U32 R96, RZ, RZ, R98 ;  /* 0x000000ffff607224 */ /* 0x000fe200078e0062 */
[----:B------:R-:W-:Y:S01]  /*66e0*/  MOV R98, R16 ;  /* 0x0000001000627202 */ /* 0x000fe20000000f00 */
[----:B------:R-:W-:Y:S02]  /*66f0*/  IMAD.MOV.U32 R16, RZ, RZ, R176 ;  /* 0x000000ffff107224 */ /* 0x000fe400078e00b0 */
[C---:B-1----:R-:W-:Y:S08]  /*6700*/  HMMA.16816.F32 R44, R4.reuse, R8, R160 ;  /* 0x00000008042c723c */ /* 0x042ff000000018a0 */
[C---:B------:R-:W-:Y:S01]  /*6710*/  HMMA.16816.F32 R32, R4.reuse, R10, R140 ;  /* 0x0000000a0420723c */ /* 0x040fe2000000188c */
[----:B------:R-:W1:Y:S07]  /*6720*/  LDSM.16.MT88.4 R8, [R218+0xa800] ;  /* 0x00a80000da08783b */ /* 0x000e6e0000004200 */
[C---:B-1----:R-:W-:Y:S08]  /*6730*/  HMMA.16816.F32 R80, R4.reuse, R8, R156 ;  /* 0x000000080450723c */ /* 0x042ff0000000189c */
[----:B------:R-:W-:Y:S01]  /*6740*/  HMMA.16816.F32 R72, R4, R10, R136 ;  /* 0x0000000a0448723c */ /* 0x000fe20000001888 */
[----:B------:R-:W1:Y:S01]  /*6750*/  LDSM.16.MT88.4 R8, [R221+0xa800] ;  /* 0x00a80000dd08783b */ /* 0x000e620000004200 */
[----:B------:R2:W4:Y:S02]  /*6760*/  MUFU.EX2 R176, R3 ;  /* 0x0000000300b07308 */ /* 0x0005240000000800 */
[----:B--2---:R-:W-:-:S02]  /*6770*/  FFMA.FTZ R3, R121, c[0x0][0x2d0], -R2 ;  /* 0x0000b40079037a23 */ /* 0x004fc40000010802 */
[----:B------:R-:W-:Y:S02]  /*6780*/  IMAD.MOV.U32 R121, RZ, RZ, R122 ;  /* 0x000000ffff797224 */ /* 0x000fe400078e007a */
[----:B------:R-:W-:Y:S01]  /*6790*/  IMAD.MOV.U32 R122, RZ, RZ, R123 ;  /* 0x000000ffff7a7224 */ /* 0x000fe200078e007b */
[----:B------:R-:W-:Y:S01]  /*67a0*/  MOV R123, R168 ;  /* 0x000000a8007b7202 */ /* 0x000fe20000000f00 */
[----:B------:R-:W-:Y:S01]  /*67b0*/  IMAD.MOV.U32 R168, RZ, RZ, R169 ;  /* 0x000000ffffa87224 */ /* 0x000fe200078e00a9 */
[C---:B-1----:R-:W-:Y:S08]  /*67c0*/  HMMA.16816.F32 R64, R4.reuse, R8, R152 ;  /* 0x000000080440723c */ /* 0x042ff00000001898 */
[----:B------:R-:W-:Y:S01]  /*67d0*/  HMMA.16816.F32 R52, R4, R10, R132 ;  /* 0x0000000a0434723c */ /* 0x000fe20000001884 */
[----:B------:R-:W1:Y:S01]  /*67e0*/  LDSM.16.MT88.4 R8, [R220+0xa800] ;  /* 0x00a80000dc08783b */ /* 0x000e620000004200 */
        /* <DEDUP_REMOVED lines=10> */
[----:B------:R2:W-:Y:S01]  /*6890*/  MUFU.EX2 R177, R3 ;  /* 0x0000000300b17308 */ /* 0x0005e20000000800 */
[----:B------:R-:W-:Y:S01]  /*68a0*/  MOV R120, R122 ;  /* 0x0000007a00787202 */ /* 0x000fe20000000f00 */
[----:B------:R-:W-:-:S02]  /*68b0*/  IMAD.MOV.U32 R122, RZ, RZ, R168 ;  /* 0x000000ffff7a7224 */ /* 0x000fc400078e00a8 */
[----:B------:R-:W-:Y:S01]  /*68c0*/  IMAD.MOV.U32 R168, RZ, RZ, R170 ;  /* 0x000000ffffa87224 */ /* 0x000fe200078e00aa */
[----:B------:R-:W-:Y:S01]  /*68d0*/  MOV R170, R96 ;  /* 0x0000006000aa7202 */ /* 0x000fe20000000f00 */
[----:B------:R-:W-:Y:S02]  /*68e0*/  IMAD.MOV.U32 R96, RZ, RZ, R98 ;  /* 0x000000ffff607224 */ /* 0x000fe400078e0062 */
[----:B--2---:R-:W-:Y:S02]  /*68f0*/  FFMA.FTZ R3, R121, c[0x0][0x2d0], -R2 ;  /* 0x0000b40079037a23 */ /* 0x004fe40000010802 */
        /* <DEDUP_REMOVED lines=8> */
[----:B-1----:R-:W-:Y:S01]  /*6980*/  HMMA.16816.F32 R40, R4, R8, R148 ;  /* 0x000000080428723c */ /* 0x002fe20000001894 */
[----:B------:R1:W2:Y:S01]  /*6990*/  MUFU.EX2 R252, R3 ;  /* 0x0000000300fc7308 */ /* 0x0002a20000000800 */
[----:B------:R-:W-:Y:S01]  /*69a0*/  IMAD.MOV.U32 R98, RZ, RZ, R16 ;  /* 0x000000ffff627224 */ /* 0x000fe200078e0010 */
[----:B------:R-:W-:Y:S01]  /*69b0*/  MOV R16, R18 ;  /* 0x0000001200107202 */ /* 0x000fe20000000f00 */
[----:B------:R-:W-:-:S02]  /*69c0*/  IMAD.MOV.U32 R121, RZ, RZ, R123 ;  /* 0x000000ffff797224 */ /* 0x000fc400078e007b */
[----:B------:R-:W-:Y:S02]  /*69d0*/  IMAD.MOV.U32 R123, RZ, RZ, R169 ;  /* 0x000000ffff7b7224 */ /* 0x000fe400078e00a9 */
[----:B------:R-:W-:Y:S01]  /*69e0*/  HMMA.16816.F32 R28, R4, R10, R12 ;  /* 0x0000000a041c723c */ /* 0x000fe2000000180c */
[----:B------:R-:W-:Y:S01]  /*69f0*/  IMAD.MOV.U32 R18, RZ, RZ, R226 ;  /* 0x000000ffff127224 */ /* 0x000fe200078e00e2 */
[----:B------:R-:W-:Y:S01]  /*6a00*/  MOV R169, R171 ;  /* 0x000000ab00a97202 */ /* 0x000fe20000000f00 */
[----:B-1----:R-:W-:Y:S01]  /*6a10*/  FFMA.FTZ R3, R120, c[0x0][0x2d0], -R0 ;  /* 0x0000b40078037a23 */ /* 0x002fe20000010800 */
        /* <DEDUP_REMOVED lines=8> */
[----:B------:R-:W1:Y:S01]  /*6aa0*/  LDSM.16.MT88.4 R12, [R221+0x2000] ;  /* 0x00200000dd0c783b */ /* 0x000e620000004200 */
[----:B------:R-:W-:-:S02]  /*6ab0*/  IMAD.MOV.U32 R167, RZ, RZ, R121 ;  /* 0x000000ffffa77224 */ /* 0x000fc400078e0079 */
[----:B------:R-:W-:Y:S02]  /*6ac0*/  IMAD.MOV.U32 R98, RZ, RZ, R16 ;  /* 0x000000ffff627224 */ /* 0x000fe400078e0010 */
[----:B------:R-:W-:Y:S02]  /*6ad0*/  IMAD.MOV.U32 R121, RZ, RZ, R123 ;  /* 0x000000ffff797224 */ /* 0x000fe400078e007b */
[----:B------:R-:W-:Y:S02]  /*6ae0*/  IMAD.MOV.U32 R171, RZ, RZ, R97 ;  /* 0x000000ffffab7224 */ /* 0x000fe400078e0061 */
        /* <DEDUP_REMOVED lines=26> */
[----:B------:R-:W-:Y:S01]  /*6c90*/  IMAD.MOV.U32 R170, RZ, RZ, R96 ;  /* 0x000000ffffaa7224 */ /* 0x000fe200078e0060 */
[----:B------:R2:W-:Y:S01]  /*6ca0*/  MUFU.EX2 R175, R4 ;  /* 0x0000000400af7308 */ /* 0x0005e20000000800 */
[----:B------:R-:W-:Y:S01]  /*6cb0*/  MOV R96, R98 ;  /* 0x0000006200607202 */ /* 0x000fe20000000f00 */
[----:B------:R-:W-:Y:S02]  /*6cc0*/  IMAD.MOV.U32 R98, RZ, RZ, R16 ;  /* 0x000000ffff627224 */ /* 0x000fe400078e0010 */
[----:B------:R-:W-:Y:S02]  /*6cd0*/  FADD.FTZ R5, R222, R127 ;  /* 0x0000007fde057221 */ /* 0x000fe40000010000 */
[----:B------:R-:W-:-:S02]  /*6ce0*/  IMAD.MOV.U32 R16, RZ, RZ, R18 ;  /* 0x000000ffff107224 */ /* 0x000fc400078e0012 */
[--C-:B-1----:R-:W-:Y:S02]  /*6cf0*/  FFMA.FTZ R3, R224, c[0x0][0x2d0], -R0.reuse ;  /* 0x0000b400e0037a23 */ /* 0x102fe40000010800 */
[----:B------:R3:W5:Y:S01]  /*6d00*/  LDL.LU R224, [R1+0xa8] ;  /* 0x0000a80001e07983 */ /* 0x0007620000300800 */
[----:B------:R-:W-:Y:S01]  /*6d10*/  MOV R18, R24 ;  /* 0x0000001800127202 */ /* 0x000fe20000000f00 */
[----:B--2---:R-:W-:Y:S02]  /*6d20*/  FFMA.FTZ R4, R223, c[0x0][0x2d0], -R0 ;  /* 0x0000b400df047a23 */ /* 0x004fe40000010800 */
[----:B------:R3:W5:Y:S04]  /*6d30*/  LDL.LU R223, [R1+0xa4] ;  /* 0x0000a40001df7983 */ /* 0x0007680000300800 */
[----:B------:R3:W5:Y:S04]  /*6d40*/  LDL.LU R222, [R1+0xa0] ;  /* 0x0000a00001de7983 */ /* 0x0007680000300800 */
[----:B------:R-:W2:Y:S01]  /*6d50*/  LDL.LU R24, [R1+0x3c] ;  /* 0x00003c0001187983 */ /* 0x000ea20000300800 */
[----:B------:R1:W-:Y:S01]  /*6d60*/  MUFU.EX2 R179, R3 ;  /* 0x0000000300b37308 */ /* 0x0003e20000000800 */
[----:B------:R-:W-:-:S04]  /*6d70*/  IMAD.MOV.U32 R164, RZ, RZ, R165 ;  /* 0x000000ffffa47224 */ /* 0x000fc800078e00a5 */
[----:B------:R-:W-:Y:S02]  /*6d80*/  IMAD.MOV.U32 R147, RZ, RZ, R164 ;  /* 0x000000ffff937224 */ /* 0x000fe400078e00a4 */
[----:B-1----:R-:W-:Y:S02]  /*6d90*/  FADD.FTZ R3, R166, R126 ;  /* 0x0000007ea6037221 */ /* 0x002fe40000010000 */
[----:B------:R-:W-:Y:S02]  /*6da0*/  IMAD.MOV.U32 R166, RZ, RZ, R120 ;  /* 0x000000ffffa67224 */ /* 0x000fe400078e0078 */
        /* <DEDUP_REMOVED lines=15> */
[----:B------:R4:W1:Y:S01]  /*6ea0*/  MUFU.EX2 R178, R4 ;  /* 0x0000000400b27308 */ /* 0x0008620000000800 */
        /* <DEDUP_REMOVED lines=19> */
[--C-:B------:R-:W-:Y:S02]  /*6fe0*/  FFMA.FTZ R26, R26, c[0x0][0x2d0], -R2.reuse ;  /* 0x0000b4001a1a7a23 */ /* 0x100fe40000010802 */
[----:B------:R-:W-:Y:S01]  /*6ff0*/  FFMA.FTZ R23, R23, c[0x0][0x2d0], -R2 ;  /* 0x0000b40017177a23 */ /* 0x000fe20000010802 */
[----:B----4-:R-:W-:Y:S02]  /*7000*/  F2FP.PACK_AB R4, R176, R125 ;  /* 0x0000007db004723e */ /* 0x010fe400000000ff */
[----:B------:R-:W-:-:S02]  /*7010*/  F2FP.PACK_AB R6, R252, R177 ;  /* 0x000000b1fc06723e */ /* 0x000fc400000000ff */
[----:B-1----:R-:W-:Y:S01]  /*7020*/  F2FP.PACK_AB R7, R178, R179 ;  /* 0x000000b3b207723e */ /* 0x002fe200000000ff */
[----:B------:R-:W-:Y:S01]  /*7030*/  FADD.FTZ R3, R147, R3 ;  /* 0x0000000393037221 */ /* 0x000fe20000010000 */
[----:B------:R-:W-:Y:S01]  /*7040*/  MOV R144, R170 ;  /* 0x000000aa00907202 */ /* 0x000fe20000000f00 */
[--C-:B------:R-:W-:Y:S02]  /*7050*/  FFMA.FTZ R22, R22, c[0x0][0x2d0], -R0.reuse ;  /* 0x0000b40016167a23 */ /* 0x100fe40000010800 */
[--C-:B------:R-:W-:Y:S02]  /*7060*/  FFMA.FTZ R21, R21, c[0x0][0x2d0], -R0.reuse ;  /* 0x0000b40015157a23 */ /* 0x100fe40000010800 */
[--C-:B------:R-:W-:Y:S02]  /*7070*/  FFMA.FTZ R20, R20, c[0x0][0x2d0], -R0.reuse ;  /* 0x0000b40014147a23 */ /* 0x100fe40000010800 */
[----:B------:R-:W-:Y:S02]  /*7080*/  FFMA.FTZ R27, R27, c[0x0][0x2d0], -R0 ;  /* 0x0000b4001b1b7a23 */ /* 0x000fe40000010800 */
[----:B------:R-:W-:Y:S01]  /*7090*/  FADD.FTZ R0, R165, R3 ;  /* 0x00000003a5007221 */ /* 0x000fe20000010000 */
        /* <DEDUP_REMOVED lines=11> */
[----:B--2---:R-:W-:Y:S01]  /*7150*/  IMAD.MOV.U32 R19, RZ, RZ, R24 ;  /* 0x000000ffff137224 */ /* 0x004fe200078e0018 */
[----:B------:R-:W-:Y:S01]  /*7160*/  MOV R24, R25 ;  /* 0x0000001900187202 */ /* 0x000fe20000000f00 */
[----:B------:R-:W-:-:S02]  /*7170*/  FFMA.FTZ R25, R219, c[0x0][0x2d0], -R2 ;  /* 0x0000b400db197a23 */ /* 0x000fc40000010802 */
[----:B------:R-:W-:Y:S01]  /*7180*/  IMAD.MOV.U32 R18, RZ, RZ, R19 ;  /* 0x000000ffff127224 */ /* 0x000fe200078e0013 */
[----:B------:R-:W-:Y:S01]  /*7190*/  MOV R19, R24 ;  /* 0x0000001800137202 */ /* 0x000fe20000000f00 */
[----:B------:R-:W-:Y:S01]  /*71a0*/  FFMA.FTZ R24, R216, c[0x0][0x2d0], -R2 ;  /* 0x0000b400d8187a23 */ /* 0x000fe20000010802 */
[----:B------:R3:W5:Y:S01]  /*71b0*/  LDL.LU R219, [R1+0x9c] ;  /* 0x00009c0001db7983 */ /* 0x0007620000300800 */
[----:B------:R-:W-:Y:S01]  /*71c0*/  FADD.FTZ R2, R164, R5 ;  /* 0x00000005a4027221 */ /* 0x000fe20000010000 */
[----:B------:R-:W-:Y:S01]  /*71d0*/  F2FP.PACK_AB R5, R175, R174 ;  /* 0x000000aeaf05723e */ /* 0x000fe200000000ff */
[----:B------:R-:W-:Y:S01]  /*71e0*/  IMAD.MOV.U32 R169, RZ, RZ, R19 ;  /* 0x000000ffffa97224 */ /* 0x000fe200078e0013 */
[----:B------:R-:W-:Y:S01]  /*71f0*/  MOV R170, R18 ;  /* 0x0000001200aa7202 */ /* 0x000fe20000000f00 */
[----:B------:R3:W5:Y:S04]  /*7200*/  LDL.LU R216, [R1+0x98] ;  /* 0x0000980001d87983 */ /* 0x0007680000300800 */
[C---:B------:R-:W-:Y:S01]  /*7210*/  HMMA.16816.F32 R180, R4.reuse, R8, R180 ;  /* 0x0000000804b4723c */ /* 0x040fe200000018b4 */
[----:B------:R-:W1:Y:S07]  /*7220*/  LDSM.16.MT88.4 R16, [R218+0x2000] ;  /* 0x00200000da10783b */ /* 0x000e6e0000004200 */
[----:B------:R-:W-:Y:S01]  /*7230*/  HMMA.16816.F32 R88, R4, R10, R88 ;  /* 0x0000000a0458723c */ /* 0x000fe20000001858 */
[----:B------:R-:W2:Y:S01]  /*7240*/  LDSM.16.MT88.4 R8, [R220+0x2000] ;  /* 0x00200000dc08783b */ /* 0x000ea20000004200 */
[----:B------:R-:W-:-:S06]  /*7250*/  IMAD.MOV.U32 R164, RZ, RZ, R99 ;  /* 0x000000ffffa47224 */ /* 0x000fcc00078e0063 */
[C---:B------:R-:W-:Y:S08]  /*7260*/  HMMA.16816.F32 R140, R4.reuse, R12, R208 ;  /* 0x0000000c048c723c */ /* 0x040ff000000018d0 */
[C---:B------:R-:W-:Y:S01]  /*7270*/  HMMA.16816.F32 R96, R4.reuse, R14, R204 ;  /* 0x0000000e0460723c */ /* 0x040fe200000018cc */
[----:B------:R-:W4:Y:S07]  /*7280*/  LDSM.16.MT88.4 R12, [R218+0x5000] ;  /* 0x00500000da0c783b */ /* 0x000f2e0000004200 */
[C---:B-1----:R-:W-:Y:S08]  /*7290*/  HMMA.16816.F32 R132, R4.reuse, R16, R92 ;  /* 0x000000100484723c */ /* 0x042ff0000000185c */
[C---:B--2---:R-:W-:Y:S08]  /*72a0*/  HMMA.16816.F32 R136, R4.reuse, R10, R192 ;  /* 0x0000000a0488723c */ /* 0x044ff000000018c0 */
[----:B------:R-:W-:Y:S01]  /*72b0*/  HMMA.16816.F32 R92, R4, R18, R212 ;  /* 0x00000012045c723c */ /* 0x000fe200000018d4 */
[----:B------:R-:W1:Y:S01]  /*72c0*/  LDSM.16.MT88.4 R16, [R217+0x5000] ;  /* 0x00500000d910783b */ /* 0x000e620000004200 */
[----:B------:R-:W-:-:S06]  /*72d0*/  FADD.FTZ R2, R124, R2 ;  /* 0x000000027c027221 */ /* 0x000fcc0000010000 */
[C---:B------:R-:W-:Y:S01]  /*72e0*/  HMMA.16816.F32 R148, R4.reuse, R8, R200 ;  /* 0x000000080494723c */ /* 0x040fe200000018c8 */
[----:B------:R-:W2:Y:S07]  /*72f0*/  LDSM.16.MT88.4 R8, [R221+0x5000] ;  /* 0x00500000dd08783b */ /* 0x000eae0000004200 */
        /* <DEDUP_REMOVED lines=12> */
[C---:B----4-:R-:W-:Y:S08]  /*73c0*/  HMMA.16816.F32 R120, R4.reuse, R14, R128 ;  /* 0x0000000e0478723c */ /* 0x050ff00000001880 */
[C---:B------:R-:W-:Y:S01]  /*73d0*/  HMMA.16816.F32 R164, R4.reuse, R12, R184 ;  /* 0x0000000c04a4723c */ /* 0x040fe200000018b8 */
[----:B------:R-:W4:Y:S07]  /*73e0*/  LDSM.16.MT88.4 R12, [R217+0x8000] ;  /* 0x00800000d90c783b */ /* 0x000f2e0000004200 */
[C---:B-1----:R-:W-:Y:S08]  /*73f0*/  HMMA.16816.F32 R156, R4.reuse, R16, R196 ;  /* 0x00000010049c723c */ /* 0x042ff000000018c4 */
[C---:B------:R-:W-:Y:S01]  /*7400*/  HMMA.16816.F32 R208, R4.reuse, R18, R188 ;  /* 0x0000001204d0723c */ /* 0x040fe200000018bc */
[----:B------:R-:W1:Y:S07]  /*7410*/  LDSM.16.MT88.4 R16, [R220+0x5000] ;  /* 0x00500000dc10783b */ /* 0x000e6e0000004200 */
[C---:B--2---:R-:W-:Y:S08]  /*7420*/  HMMA.16816.F32 R116, R4.reuse, R8, R116 ;  /* 0x000000080474723c */ /* 0x044ff00000001874 */
[----:B------:R-:W-:Y:S01]  /*7430*/  HMMA.16816.F32 R108, R4, R10, R108 ;  /* 0x0000000a046c723c */ /* 0x000fe2000000186c */
[----:B------:R-:W2:Y:S01]  /*7440*/  LDSM.16.MT88.4 R8, [R218+0x8000] ;  /* 0x00800000da08783b */ /* 0x000ea20000004200 */
[----:B------:R-:W-:Y:S01]  /*7450*/  IMAD.MOV.U32 R3, RZ, RZ, R137 ;  /* 0x000000ffff037224 */ /* 0x000fe200078e0089 */
[----:B------:R-:W-:-:S02]  /*7460*/  MOV R153, R136 ;  /* 0x0000008800997202 */ /* 0x000fc40000000f00 */
[----:B------:R-:W-:Y:S03]  /*7470*/  LDSM.16.MT88.4 R184, [R217+0x2800] ;  /* 0x00280000d9b8783b */ /* 0x000fe60000004200 */
[C---:B----4-:R-:W-:Y:S08]  /*7480*/  HMMA.16816.F32 R100, R4.reuse, R12, R100 ;  /* 0x0000000c0464723c */ /* 0x050ff00000001864 */
[C---:B------:R-:W-:Y:S08]  /*7490*/  HMMA.16816.F32 R12, R4.reuse, R14, R60 ;  /* 0x0000000e040c723c */ /* 0x040ff0000000183c */
[C---:B-1----:R-:W-:Y:S08]  /*74a0*/  HMMA.16816.F32 R112, R4.reuse, R16, R112 ;  /* 0x000000100470723c */ /* 0x042ff00000001870 */
[----:B------:R-:W-:Y:S01]  /*74b0*/  HMMA.16816.F32 R104, R4, R18, R104 ;  /* 0x000000120468723c */ /* 0x000fe20000001868 */
[----:B------:R-:W1:Y:S07]  /*74c0*/  LDSM.16.MT88.4 R16, [R221+0x8000] ;  /* 0x00800000dd10783b */ /* 0x000e6e0000004200 */
[----:B------:R-:W-:Y:S01]  /*74d0*/  MOV R63, R12 ;  /* 0x0000000c003f7202 */ /* 0x000fe20000000f00 */
[----:B------:R-:W-:Y:S01]  /*74e0*/  IMAD.MOV.U32 R62, RZ, RZ, R13 ;  /* 0x000000ffff3e7224 */ /* 0x000fe200078e000d */
[----:B------:R-:W-:Y:S01]  /*74f0*/  MOV R61, R14 ;  /* 0x0000000e003d7202 */ /* 0x000fe20000000f00 */
[----:B------:R-:W-:-:S02]  /*7500*/  IMAD.MOV.U32 R60, RZ, RZ, R15 ;  /* 0x000000ffff3c7224 */ /* 0x000fc400078e000f */
[----:B------:R-:W4:Y:S01]  /*7510*/  LDSM.16.MT88.4 R12, [R220+0x8000] ;  /* 0x00800000dc0c783b */ /* 0x000f220000004200 */
[C---:B--2---:R-:W-:Y:S08]  /*7520*/  HMMA.16816.F32 R212, R4.reuse, R8, R48 ;  /* 0x0000000804d4723c */ /* 0x044ff00000001830 */
[----:B------:R-:W-:Y:S01]  /*7530*/  HMMA.16816.F32 R204, R4, R10, R36 ;  /* 0x0000000a04cc723c */ /* 0x000fe20000001824 */
[----:B------:R-:W2:Y:S01]  /*7540*/  LDSM.16.MT88.4 R8, [R217+0xb000] ;  /* 0x00b00000d908783b */ /* 0x000ea20000004200 */
[----:B------:R-:W-:Y:S01]  /*7550*/  MOV R131, R100 ;  /* 0x0000006400837202 */ /* 0x000fe20000000f00 */
[----:B------:R-:W-:Y:S01]  /*7560*/  IMAD.MOV.U32 R130, RZ, RZ, R101 ;  /* 0x000000ffff827224 */ /* 0x000fe200078e0065 */
[----:B------:R-:W-:Y:S01]  /*7570*/  MOV R129, R102 ;  /* 0x0000006600817202 */ /* 0x000fe20000000f00 */
[----:B------:R-:W-:-:S03]  /*7580*/  IMAD.MOV.U32 R128, RZ, RZ, R103 ;  /* 0x000000ffff807224 */ /* 0x000fc600078e0067 */
[C---:B-1----:R-:W-:Y:S08]  /*7590*/  HMMA.16816.F32 R84, R4.reuse, R16, R84 ;  /* 0x000000100454723c */ /* 0x042ff00000001854 */
[C---:B------:R-:W-:Y:S01]  /*75a0*/  HMMA.16816.F32 R100, R4.reuse, R18, R76 ;  /* 0x000000120464723c */ /* 0x040fe2000000184c */
[----:B------:R-:W1:Y:S07]  /*75b0*/  LDSM.16.MT88.4 R16, [R218+0xb000] ;  /* 0x00b00000da10783b */ /* 0x000e6e0000004200 */
[C---:B----4-:R-:W-:Y:S08]  /*75c0*/  HMMA.16816.F32 R48, R4.reuse, R12, R68 ;  /* 0x0000000c0430723c */ /* 0x050ff00000001844 */
[----:B------:R-:W-:Y:S01]  /*75d0*/  HMMA.16816.F32 R36, R4, R14, R56 ;  /* 0x0000000e0424723c */ /* 0x000fe20000001838 */
[----:B------:R-:W4:Y:S01]  /*75e0*/  LDSM.16.MT88.4 R12, [R221+0xb000] ;  /* 0x00b00000dd0c783b */ /* 0x000f220000004200 */
[----:B------:R-:W-:-:S06]  /*75f0*/  MOV R70, R146 ;  /* 0x0000009200467202 */ /* 0x000fcc0000000f00 */
[C---:B--2---:R-:W-:Y:S08]  /*7600*/  HMMA.16816.F32 R44, R4.reuse, R8, R44 ;  /* 0x00000008042c723c */ /* 0x044ff0000000182c */
[----:B------:R-:W-:Y:S01]  /*7610*/  HMMA.16816.F32 R192, R4, R10, R32 ;  /* 0x0000000a04c0723c */ /* 0x000fe20000001820 */
[----:B------:R-:W2:Y:S01]  /*7620*/  LDSM.16.MT88.4 R8, [R220+0xb000] ;  /* 0x00b00000dc08783b */ /* 0x000ea20000004200 */
[----:B------:R-:W-:Y:S01]  /*7630*/  MOV R76, R138 ;  /* 0x0000008a004c7202 */ /* 0x000fe20000000f00 */
[----:B------:R-:W-:-:S02]  /*7640*/  IMAD.MOV.U32 R71, RZ, RZ, R147 ;  /* 0x000000ffff477224 */ /* 0x000fc400078e0093 */
[----:B------:R-:W-:Y:S02]  /*7650*/  FADD.FTZ R0, R70, R0 ;  /* 0x0000000046007221 */ /* 0x000fe40000010000 */
[----:B------:R-:W-:Y:S01]  /*7660*/  FADD.FTZ R3, R3, R2 ;  /* 0x0000000203037221 */ /* 0x000fe20000010000 */
[----:B------:R-:W-:Y:S01]  /*7670*/  MOV R78, R144 ;  /* 0x00000090004e7202 */ /* 0x000fe20000000f00 */
[----:B------:R-:W-:Y:S02]  /*7680*/  IMAD.MOV.U32 R77, RZ, RZ, R139 ;  /* 0x000000ffff4d7224 */ /* 0x000fe400078e008b */
[----:B------:R-:W-:Y:S01]  /*7690*/  IMAD.MOV.U32 R79, RZ, RZ, R145 ;  /* 0x000000ffff4f7224 */ /* 0x000fe200078e0091 */
[----:B-1----:R-:W-:Y:S01]  /*76a0*/  HMMA.16816.F32 R188, R4, R18, R72 ;  /* 0x0000001204bc723c */ /* 0x002fe20000001848 */
[----:B------:R-:W-:Y:S01]  /*76b0*/  FADD.FTZ R0, R71, R0 ;  /* 0x0000000047007221 */ /* 0x000fe20000010000 */
[----:B------:R-:W-:Y:S01]  /*76c0*/  LDSM.16.MT88.4 R144, [R221+0x2800] ;  /* 0x00280000dd90783b */ /* 0x000fe20000004200 */
[----:B------:R-:W-:-:S02]  /*76d0*/  FADD.FTZ R3, R76, R3 ;  /* 0x000000034c037221 */ /* 0x000fc40000010000 */
[----:B------:R-:W-:-:S03]  /*76e0*/  FADD.FTZ R2, R77, R0 ;  /* 0x000000004d027221 */ /* 0x000fc60000010000 */
[C---:B------:R-:W-:Y:S01]  /*76f0*/  HMMA.16816.F32 R200, R4.reuse, R16, R80 ;  /* 0x0000001004c8723c */ /* 0x040fe20000001850 */
[----:B------:R-:W-:Y:S01]  /*7700*/  FADD.FTZ R0, R78, R3 ;  /* 0x000000034e007221 */ /* 0x000fe20000010000 */
[----:B------:R-:W-:Y:S01]  /*7710*/  MOV R74, R126 ;  /* 0x0000007e004a7202 */ /* 0x000fe20000000f00 */
[----:B------:R-:W-:Y:S01]  /*7720*/  IMAD.MOV.U32 R73, RZ, RZ, R127 ;  /* 0x000000ffff497224 */ /* 0x000fe200078e007f */
        /* <DEDUP_REMOVED lines=8> */
[----:B------:R-:W1:Y:S01]  /*77b0*/  LDSM.16.MT88.4 R152, [R220+0x2800] ;  /* 0x00280000dc98783b */ /* 0x000e620000004200 */
[----:B------:R-:W-:Y:S01]  /*77c0*/  IMAD.MOV.U32 R79, RZ, RZ, R60 ;  /* 0x000000ffff4f7224 */ /* 0x000fe200078e003c */
[C---:B----4-:R-:W-:Y:S01]  /*77d0*/  HMMA.16816.F32 R32, R4.reuse, R12, R64 ;  /* 0x0000000c0420723c */ /* 0x050fe20000001840 */
[----:B------:R-:W-:Y:S01]  /*77e0*/  MOV R60, R168 ;  /* 0x000000a8003c7202 */ /* 0x000fe20000000f00 */
[----:B------:R-:W-:Y:S01]  /*77f0*/  IMAD.MOV.U32 R61, RZ, RZ, R169 ;  /* 0x000000ffff3d7224 */ /* 0x000fe200078e00a9 */
[----:B------:R-:W-:Y:S01]  /*7800*/  MOV R62, R170 ;  /* 0x000000aa003e7202 */ /* 0x000fe20000000f00 */
[----:B------:R-:W-:Y:S01]  /*7810*/  IMAD.MOV.U32 R63, RZ, RZ, R171 ;  /* 0x000000ffff3f7224 */ /* 0x000fe200078e00ab */
[----:B------:R-:W-:Y:S04]  /*7820*/  LDSM.16.MT88.4 R64, [R220+0x5800] ;  /* 0x00580000dc40783b */ /* 0x000fe80000004200 */
[----:B------:R-:W4:Y:S01]  /*7830*/  LDSM.16.MT88.4 R168, [R218+0x5800] ;  /* 0x00580000daa8783b */ /* 0x000f220000004200 */
[----:B------:R3:W-:Y:S01]  /*7840*/  MUFU.EX2 R12, R24 ;  /* 0x00000018000c7308 */ /* 0x0007e20000000800 */
[----:B------:R-:W-:Y:S01]  /*7850*/  IMAD.MOV.U32 R83, RZ, RZ, R163 ;  /* 0x000000ffff537224 */ /* 0x000fe200078e00a3 */
[C---:B------:R-:W-:Y:S01]  /*7860*/  HMMA.16816.F32 R196, R4.reuse, R14, R52 ;  /* 0x0000000e04c4723c */ /* 0x040fe20000001834 */
[----:B------:R-:W-:Y:S01]  /*7870*/  IMAD.MOV.U32 R81, RZ, RZ, R161 ;  /* 0x000000ffff517224 */ /* 0x000fe200078e00a1 */
[----:B------:R-:W-:Y:S01]  /*7880*/  MOV R82, R162 ;  /* 0x000000a200527202 */ /* 0x000fe20000000f00 */
[----:B------:R-:W-:Y:S01]  /*7890*/  IMAD.MOV.U32 R75, RZ, RZ, R124 ;  /* 0x000000ffff4b7224 */ /* 0x000fe200078e007c */
[----:B------:R-:W-:Y:S01]  /*78a0*/  MOV R68, R131 ;  /* 0x0000008300447202 */ /* 0x000fe20000000f00 */
[----:B------:R-:W-:Y:S01]  /*78b0*/  IMAD.MOV.U32 R69, RZ, RZ, R130 ;  /* 0x000000ffff457224 */ /* 0x000fe200078e0082 */
[----:B------:R-:W1:Y:S01]  /*78c0*/  MUFU.EX2 R13, R23 ;  /* 0x00000017000d7308 */ /* 0x000e620000000800 */
[----:B------:R-:W-:Y:S01]  /*78d0*/  LDSM.16.MT88.4 R56, [R221+0x5800] ;  /* 0x00580000dd38783b */ /* 0x000fe20000004200 */
[C---:B--2---:R-:W-:Y:S08]  /*78e0*/  HMMA.16816.F32 R40, R4.reuse, R8, R40 ;  /* 0x000000080428723c */ /* 0x044ff00000001828 */
[----:B------:R-:W-:Y:S01]  /*78f0*/  HMMA.16816.F32 R28, R4, R10, R28 ;  /* 0x0000000a041c723c */ /* 0x000fe2000000181c */
[----:B---3--:R-:W-:Y:S01]  /*7900*/  MOV R24, R61 ;  /* 0x0000003d00187202 */ /* 0x008fe20000000f00 */
[----:B------:R2:W-:Y:S01]  /*7910*/  MUFU.EX2 R10, R26 ;  /* 0x0000001a000a7308 */ /* 0x0005e20000000800 */
[----:B------:R-:W-:Y:S01]  /*7920*/  MOV R124, R160 ;  /* 0x000000a0007c7202 */ /* 0x000fe20000000f00 */
[----:B------:R-:W-:Y:S01]  /*7930*/  IMAD.MOV.U32 R71, RZ, RZ, R128 ;  /* 0x000000ffff477224 */ /* 0x000fe200078e0080 */
[----:B------:R-:W-:Y:S01]  /*7940*/  MOV R70, R129 ;  /* 0x0000008100467202 */ /* 0x000fe20000000f00 */
[----:B------:R-:W-:Y:S01]  /*7950*/  FADD.FTZ R0, R24, R2 ;  /* 0x0000000218007221 */ /* 0x000fe20000010000 */
[----:B------:R-:W-:Y:S01]  /*7960*/  MOV R5, R83 ;  /* 0x0000005300057202 */ /* 0x000fe20000000f00 */
[----:B------:R-:W-:Y:S01]  /*7970*/  IMAD.MOV.U32 R14, RZ, RZ, R62 ;  /* 0x000000ffff0e7224 */ /* 0x000fe200078e003e */
[----:B------:R-:W3:Y:S01]  /*7980*/  LDSM.16.MT88.4 R136, [R218+0x2800] ;  /* 0x00280000da88783b */ /* 0x000ee20000004200 */
[----:B------:R4:W3:Y:S01]  /*7990*/  MUFU.EX2 R11, R25 ;  /* 0x00000019000b7308 */ /* 0x0008e20000000800 */
[----:B------:R-:W-:Y:S01]  /*79a0*/  MOV R4, R81 ;  /* 0x0000005100047202 */ /* 0x000fe20000000f00 */
[----:B------:R-:W-:Y:S01]  /*79b0*/  FADD.FTZ R5, R5, R0 ;  /* 0x0000000005057221 */ /* 0x000fe20000010000 */
[----:B-1----:R-:W-:Y:S01]  /*79c0*/  F2FP.PACK_AB R130, R13, R12 ;  /* 0x0000000c0d82723e */ /* 0x002fe200000000ff */
[----:B------:R-:W-:Y:S04]  /*79d0*/  LDSM.16.MT88.4 R160, [R217+0x5800] ;  /* 0x00580000d9a0783b */ /* 0x000fe80000004200 */
[----:B------:R-:W-:Y:S01]  /*79e0*/  MUFU.EX2 R6, R22 ;  /* 0x0000001600067308 */ /* 0x000fe20000000800 */
[----:B--2---:R-:W-:Y:S01]  /*79f0*/  IMAD.MOV.U32 R26, RZ, RZ, R82 ;  /* 0x000000ffff1a7224 */ /* 0x004fe200078e0052 */
[----:B------:R-:W-:Y:S01]  /*7a00*/  MOV R15, R63 ;  /* 0x0000003f000f7202 */ /* 0x000fe20000000f00 */
[----:B------:R-:W-:Y:S04]  /*7a10*/  LDSM.16.MT88.4 R80, [R218+0x8800] ;  /* 0x00880000da50783b */ /* 0x000fe80000004200 */
[----:B------:R-:W-:Y:S01]  /*7a20*/  LDSM.16.MT88.4 R16, [R220+0xb800] ;  /* 0x00b80000dc10783b */ /* 0x000fe20000004200 */
[----:B------:R-:W1:Y:S01]  /*7a30*/  MUFU.EX2 R8, R21 ;  /* 0x0000001500087308 */ /* 0x000e620000000800 */
[----:B----4-:R-:W-:-:S07]  /*7a40*/  IMAD.MOV.U32 R25, RZ, RZ, R60 ;  /* 0x000000ffff197224 */ /* 0x010fce00078e003c */
[----:B------:R-:W-:Y:S01]  /*7a50*/  MUFU.EX2 R9, R20 ;  /* 0x0000001400097308 */ /* 0x000fe20000000800 */
[----:B------:R-:W-:-:S07]  /*7a60*/  FADD.FTZ R3, R25, R3 ;  /* 0x0000000319037221 */ /* 0x000fce0000010000 */
[----:B------:R-:W2:Y:S01]  /*7a70*/  MUFU.EX2 R7, R27 ;  /* 0x0000001b00077308 */ /* 0x000ea20000000800 */
[----:B------:R-:W-:-:S04]  /*7a80*/  @P2 IMAD.HI.U32 R2, R26, c[0x0][0x2c8], RZ ;  /* 0x0000b2001a022a27 */ /* 0x000fc800078e00ff */
[----:B------:R-:W-:Y:S02]  /*7a90*/  FADD.FTZ R4, R4, R3 ;  /* 0x0000000304047221 */ /* 0x000fe40000010000 */
[----:B------:R-:W-:Y:S02]  /*7aa0*/  FADD.FTZ R3, R124, R5 ;  /* 0x000000057c037221 */ /* 0x000fe40000010000 */
[----:B------:R-:W-:Y:S01]  /*7ab0*/  IMAD.MOV.U32 R0, RZ, RZ, R26 ;  /* 0x000000ffff007224 */ /* 0x000fe200078e001a */
[----:B------:R-:W-:Y:S01]  /*7ac0*/  @P2 SHF.R.U32.HI R0, RZ, c[0x0][0x2cc], R2 ;  /* 0x0000b300ff002a19 */ /* 0x000fe20000011602 */
[----:B------:R-:W-:Y:S01]  /*7ad0*/  FADD.FTZ R3, R126, R3 ;  /* 0x000000037e037221 */ /* 0x000fe20000010000 */
[----:B---3--:R-:W-:Y:S01]  /*7ae0*/  F2FP.PACK_AB R128, R11, R10 ;  /* 0x0000000a0b80723e */ /* 0x008fe200000000ff */
[----:B------:R-:W-:Y:S01]  /*7af0*/  FADD.FTZ R2, R127, R4 ;  /* 0x000000047f027221 */ /* 0x000fe20000010000 */
[----:B-1----:R-:W-:Y:S02]  /*7b00*/  F2FP.PACK_AB R129, R8, R6 ;  /* 0x000000060881723e */ /* 0x002fe400000000ff */
[----:B--2---:R-:W-:-:S02]  /*7b10*/  F2FP.PACK_AB R131, R7, R9 ;  /* 0x000000090783723e */ /* 0x004fc400000000ff */
[----:B------:R-:W-:Y:S01]  /*7b20*/  MOV R4, c[0x0][0x168] ;  /* 0x00005a0000047a02 */ /* 0x000fe20000000f00 */
[----:B------:R-:W-:Y:S02]  /*7b30*/  FADD.FTZ R3, R174, R3 ;  /* 0x00000003ae037221 */ /* 0x000fe40000010000 */
[----:B------:R-:W-:Y:S01]  /*7b40*/  FADD.FTZ R2, R125, R2 ;  /* 0x000000027d027221 */ /* 0x000fe20000010000 */
[----:B------:R-:W-:Y:S01]  /*7b50*/  IADD3 R0, R0, c[0x0][0x1d0], -R4 ;  /* 0x0000740000007a10 */ /* 0x000fe20007ffe804 */
[----:B------:R-:W-:Y:S01]  /*7b60*/  FADD.FTZ R3, R175, R3 ;  /* 0x00000003af037221 */ /* 0x000fe20000010000 */
[----:B------:R-:W-:Y:S01]  /*7b70*/  HMMA.16816.F32 R180, R128, R184, R180 ;  /* 0x000000b880b4723c */ /* 0x000fe200000018b4 */
[----:B------:R-:W-:Y:S02]  /*7b80*/  FADD.FTZ R2, R176, R2 ;  /* 0x00000002b0027221 */ /* 0x000fe40000010000 */
[----:B------:R-:W-:-:S05]  /*7b90*/  IMAD.HI R4, R0, 0x2aaaaaab, RZ ;  /* 0x2aaaaaab00047827 */ /* 0x000fca00078e02ff */
[----:B------:R-:W-:Y:S01]  /*7ba0*/  HMMA.16816.F32 R148, R128, R152, R148 ;  /* 0x000000988094723c */ /* 0x000fe20000001894 */
[----:B------:R-:W-:Y:S02]  /*7bb0*/  FADD.FTZ R0, R179, R3 ;  /* 0x00000003b3007221 */ /* 0x000fe40000010000 */
[----:B------:R-:W-:-:S05]  /*7bc0*/  FADD.FTZ R2, R177, R2 ;  /* 0x00000002b1027221 */ /* 0x000fca0000010000 */
[----:B------:R-:W-:Y:S01]  /*7bd0*/  HMMA.16816.F32 R184, R128, R186, R88 ;  /* 0x000000ba80b8723c */ /* 0x000fe20000001858 */
[----:B------:R-:W-:Y:S01]  /*7be0*/  LDSM.16.MT88.4 R88, [R221+0x8800] ;  /* 0x00880000dd58783b */ /* 0x000fe20000004200 */
[----:B------:R-:W-:-:S06]  /*7bf0*/  FADD.FTZ R0, R178, R0 ;  /* 0x00000000b2007221 */ /* 0x000fcc0000010000 */
[----:B------:R-:W-:Y:S01]  /*7c00*/  HMMA.16816.F32 R152, R128, R154, R72 ;  /* 0x0000009a8098723c */ /* 0x000fe20000001848 */
[----:B------:R-:W1:Y:S01]  /*7c10*/  LDSM.16.MT88.4 R72, [R217+0x8800] ;  /* 0x00880000d948783b */ /* 0x000e620000004200 */
[----:B------:R-:W-:-:S06]  /*7c20*/  FADD.FTZ R2, R252, R2 ;  /* 0x00000002fc027221 */ /* 0x000fcc0000010000 */
[C---:B------:R-:W-:Y:S08]  /*7c30*/  HMMA.16816.F32 R140, R128.reuse, R144, R140 ;  /* 0x00000090808c723c */ /* 0x040ff0000000188c */
[C---:B------:R-:W-:Y:S08]  /*7c40*/  HMMA.16816.F32 R164, R128.reuse, R168, R164 ;  /* 0x000000a880a4723c */ /* 0x040ff000000018a4 */
[C---:B------:R-:W-:Y:S01]  /*7c50*/  HMMA.16816.F32 R60, R128.reuse, R64, R112 ;  /* 0x00000040803c723c */ /* 0x040fe20000001870 */
[----:B------:R-:W-:Y:S07]  /*7c60*/  LDSM.16.MT88.4 R112, [R218+0xb800] ;  /* 0x00b80000da70783b */ /* 0x000fee0000004200 */
[C---:B------:R-:W-:Y:S01]  /*7c70*/  HMMA.16816.F32 R144, R128.reuse, R146, R96 ;  /* 0x000000928090723c */ /* 0x040fe20000001860 */
[----:B------:R-:W2:Y:S07]  /*7c80*/  LDSM.16.MT88.4 R96, [R220+0x8800] ;  /* 0x00880000dc60783b */ /* 0x000eae0000004200 */
[C---:B------:R-:W-:Y:S01]  /*7c90*/  HMMA.16816.F32 R168, R128.reuse, R170, R120 ;  /* 0x000000aa80a8723c */ /* 0x040fe20000001878 */
[----:B------:R-:W-:Y:S07]  /*7ca0*/  LDSM.16.MT88.4 R120, [R221+0xb800] ;  /* 0x00b80000dd78783b */ /* 0x000fee0000004200 */
[----:B------:R-:W-:Y:S01]  /*7cb0*/  HMMA.16816.F32 R64, R128, R66, R104 ;  /* 0x000000428040723c */ /* 0x000fe20000001868 */
[----:B------:R-:W3:Y:S01]  /*7cc0*/  LDSM.16.MT88.4 R104, [R217+0xb800] ;  /* 0x00b80000d968783b */ /* 0x000ee20000004200 */
        /* <DEDUP_REMOVED lines=11> */
[----:B------:R4:W-:Y:S01]  /*7d80*/  STL [R1+0x10], R3 ;  /* 0x0000100301007387 */ /* 0x0009e20000100800 */
[----:B------:R-:W-:-:S03]  /*7d90*/  IADD3 R252, R14, -0x2, RZ ;  /* 0xfffffffe0efc7810 */ /* 0x000fc60007ffe0ff */
[----:B------:R4:W-:Y:S04]  /*7da0*/  STL [R1+0x8], R0 ;  /* 0x0000080001007387 */ /* 0x0009e80000100800 */
[----:B------:R4:W-:Y:S01]  /*7db0*/  STL [R1+0x4], R2 ;  /* 0x0000040201007387 */ /* 0x0009e20000100800 */
[----:B------:R-:W-:Y:S01]  /*7dc0*/  ISETP.GE.AND P0, PT, R252, R3, PT ;  /* 0x00000003fc00720c */ /* 0x000fe20003f06270 */
[C---:B------:R-:W-:Y:S08]  /*7dd0*/  HMMA.16816.F32 R132, R128.reuse, R136, R132 ;  /* 0x000000888084723c */ /* 0x040ff00000001884 */
[C---:B------:R-:W-:Y:S08]  /*7de0*/  HMMA.16816.F32 R52, R128.reuse, R56, R116 ;  /* 0x000000388034723c */ /* 0x040ff00000001874 */
        /* <DEDUP_REMOVED lines=8> */
[C---:B--2---:R-:W-:Y:S08]  /*7e70*/  HMMA.16816.F32 R92, R128.reuse, R96, R48 ;  /* 0x00000060805c723c */ /* 0x044ff00000001830 */
        /* <DEDUP_REMOVED lines=14> */
[----:B------:R-:W-:Y:S02]  /*7f60*/  MOV R175, R173 ;  /* 0x000000ad00af7202 */ /* 0x000fe40000000f00 */
[----:B------:R-:W-:Y:S01]  /*7f70*/  MOV R201, R252 ;  /* 0x000000fc00c97202 */ /* 0x000fe20000000f00 */
[----:B--2---:R-:W-:-:S05]  /*7f80*/  @P2 IMAD.HI.U32 R0, R15, c[0x0][0x2c8], RZ ;  /* 0x0000b2000f002a27 */ /* 0x004fca00078e00ff */
[----:B------:R-:W-:-:S05]  /*7f90*/  @P2 SHF.R.U32.HI R0, RZ, c[0x0][0x2cc], R0 ;  /* 0x0000b300ff002a19 */ /* 0x000fca0000011600 */
[----:B------:R1:W-:Y:S02]  /*7fa0*/  @P2 STL [R1+0x14], R0 ;  /* 0x0000140001002387 */ /* 0x0003e40000100800 */
.L_x_4724:
[----:B------:R-:W-:Y:S04]  /*7fb0*/  DEPBAR.LE SB0, 0x0 ;  /* 0x000080000000791a */ /* 0x000fe80000000000 */
[----:B------:R-:W-:Y:S01]  /*7fc0*/  WARPSYNC 0xffffffff ;  /* 0xffffffff00007948 */ /* 0x000fe20003800000 */
[----:B------:R-:W-:Y:S01]  /*7fd0*/  BAR.SYNC.DEFER_BLOCKING 0x0 ;  /* 0x0000000000007b1d */ /* 0x000fe20000010000 */
[----:B------:R-:W-:Y:S05]  /*7fe0*/  MOV R196, c[0x0][0x2c4] ;  /* 0x0000b10000c47a02 */ /* 0x000fea0000000f00 */
[----:B-----5:R-:W-:Y:S06]  /*7ff0*/  LDSM.16.M88.4 R48, [R223] ;  /* 0x00000000df30783b */ /* 0x020fec0000000200 */
[----:B------:R-:W2:Y:S06]  /*8000*/  LDSM.16.M88.4 R8, [R216] ;  /* 0x00000000d808783b */ /* 0x000eac0000000200 */
[----:B------:R-:W3:Y:S06]  /*8010*/  LDSM.16.M88.4 R16, [R216+0x800] ;  /* 0x00080000d810783b */ /* 0x000eec0000000200 */
[----:B------:R-:W4:Y:S06]  /*8020*/  LDL R252, [R1+0xc] ;  /* 0x00000c0001fc7983 */ /* 0x000f2c0000100800 */
[----:B------:R-:W1:Y:S06]  /*8030*/  LDSM.16.M88.4 R24, [R216+0x1000] ;  /* 0x00100000d818783b */ /* 0x000e6c0000000200 */
[----:B------:R-:W4:Y:S06]  /*8040*/  LDL R174, [R1+0x38] ;  /* 0x0000380001ae7983 */ /* 0x000f2c0000100800 */
[----:B------:R-:W4:Y:S06]  /*8050*/  LDL.64 R172, [R1+0x30] ;  /* 0x0000300001ac7983 */ /* 0x000f2c0000100a00 */
[----:B------:R-:W1:Y:S01]  /*8060*/  LDSM.16.M88.4 R32, [R216+0x1800] ;  /* 0x00180000d820783b */ /* 0x000e620000000200 */
[C---:B--2---:R-:W-:Y:S05]  /*8070*/  HMMA.16816.F32 R4, R48.reuse, R8, RZ ;  /* 0x000000083004723c */ /* 0x044fea00000018ff */
[----:B------:R2:W-:Y:S03]  /*8080*/  STL [R1+0x98], R220 ;  /* 0x000098dc01007387 */ /* 0x0005e60000100800 */
[C---:B------:R-:W-:Y:S03]  /*8090*/  HMMA.16816.F32 R8, R48.reuse, R10, RZ ;  /* 0x0000000a3008723c */ /* 0x040fe600000018ff */
[----:B------:R-:W1:Y:S06]  /*80a0*/  LDSM.16.M88.4 R40, [R216+0x2000] ;  /* 0x00200000d828783b */ /* 0x000e6c0000000200 */
[----:B------:R-:W1:Y:S01]  /*80b0*/  LDSM.16.M88.4 R188, [R216+0x2800] ;  /* 0x00280000d8bc783b */ /* 0x000e620000000200 */
[C---:B---3--:R-:W-:Y:S05]  /*80c0*/  HMMA.16816.F32 R12, R48.reuse, R16, RZ ;  /* 0x00000010300c723c */ /* 0x048fea00000018ff */
[----:B------:R-:W-:Y:S03]  /*80d0*/  LDSM.16.M88.4 R192, [R227] ;  /* 0x00000000e3c0783b */ /* 0x000fe60000000200 */
[C---:B------:R-:W-:Y:S03]  /*80e0*/  HMMA.16816.F32 R16, R48.reuse, R18, RZ ;  /* 0x000000123010723c */ /* 0x040fe600000018ff */
[----:B--2---:R-:W2:Y:S05]  /*80f0*/  LDL R220, [R1] ;  /* 0x0000000001dc7983 */ /* 0x004eaa0000100800 */
[C---:B-1----:R-:W-:Y:S01]  /*8100*/  HMMA.16816.F32 R20, R48.reuse, R24, RZ ;  /* 0x000000183014723c */ /* 0x042fe200000018ff */
[----:B------:R-:W3:Y:S07]  /*8110*/  LDL R177, [R1+0x14] ;  /* 0x0000140001b17983 */ /* 0x000eee0000100800 */
        /* <DEDUP_REMOVED lines=16> */
[----:B------:R-:W1:Y:S02]  /*8220*/  LDSM.16.M88.4 R192, [R248] ;  /* 0x00000000f8c0783b */ /* 0x000e640000000200 */
[----:B----4-:R-:W-:Y:S05]  /*8230*/  ISETP.GT.AND P0, PT, R252, R201, PT ;  /* 0x000000c9fc00720c */ /* 0x010fea0003f04270 */
[C---:B-1----:R-:W-:Y:S08]  /*8240*/  HMMA.16816.F32 R28, R188.reuse, R192, R28 ;  /* 0x000000c0bc1c723c */ /* 0x042ff0000000181c */
[C---:B------:R-:W-:Y:S01]  /*8250*/  HMMA.16816.F32 R32, R188.reuse, R194, R32 ;  /* 0x000000c2bc20723c */ /* 0x040fe20000001820 */
[----:B------:R-:W1:Y:S03]  /*8260*/  LDSM.16.M88.4 R192, [R247] ;  /* 0x00000000f7c0783b */ /* 0x000e660000000200 */
[----:B------:R-:W-:Y:S01]  /*8270*/  @!P0 SHF.R.S32.HI R0, RZ, 0x1f, R201 ;  /* 0x0000001fff008819 */ /* 0x000fe200000114c9 */
[C---:B------:R-:W-:Y:S01]  /*8280*/  @!P0 IMAD.WIDE.U32 R2, R201.reuse, c[0x0][0x208], RZ ;  /* 0x00008200c9028a25 */ /* 0x040fe200078e00ff */
[----:B------:R-:W-:Y:S02]  /*8290*/  @!P0 MOV R179, R174 ;  /* 0x000000ae00b38202 */ /* 0x000fe40000000f00 */
[----:B------:R-:W4:Y:S01]  /*82a0*/  LDL R174, [R1+0x18] ;  /* 0x0000180001ae7983 */ /* 0x000f220000100800 */
[----:B------:R-:W-:Y:S03]  /*82b0*/  @!P0 IMAD R0, R0, c[0x0][0x208], RZ ;  /* 0x0000820000008a24 */ /* 0x000fe600078e02ff */
[----:B------:R-:W-:Y:S02]  /*82c0*/  @!P0 IMAD.MOV.U32 R178, RZ, RZ, R172 ;  /* 0x000000ffffb28224 */ /* 0x000fe400078e00ac */
[----:B------:R-:W-:Y:S02]  /*82d0*/  @!P0 IMAD R0, R201, c[0x0][0x20c], R0 ;  /* 0x00008300c9008a24 */ /* 0x000fe400078e0200 */
[----:B------:R-:W-:Y:S03]  /*82e0*/  @!P0 IMAD.WIDE.U32 R178, R2, 0x60, R178 ;  /* 0x0000006002b28825 */ /* 0x000fe600078e00b2 */
[----:B------:R-:W-:Y:S01]  /*82f0*/  @!P0 IADD3 R0, R3, R0, RZ ;  /* 0x0000000003008210 */ /* 0x000fe20007ffe0ff */
[----:B------:R-:W-:Y:S04]  /*8300*/  @!P0 IMAD.SHL.U32 R172, R178, 0x2, RZ ;  /* 0x00000002b2ac8824 */ /* 0x000fe800078e00ff */
[----:B------:R-:W-:Y:S01]  /*8310*/  @!P0 IMAD R0, R0, 0x60, RZ ;  /* 0x0000006000008824 */ /* 0x000fe200078e02ff */
[----:B------:R-:W-:Y:S04]  /*8320*/  @!P0 IADD3 R2, P1, R172, c[0x0][0x1f8], RZ ;  /* 0x00007e00ac028a10 */ /* 0x000fe80007f3e0ff */
[----:B------:R-:W-:Y:S04]  /*8330*/  @!P0 IADD3 R0, R179, R0, RZ ;  /* 0x00000000b3008210 */ /* 0x000fe80007ffe0ff */
[----:B------:R-:W-:Y:S02]  /*8340*/  @!P0 SHF.L.U64.HI R0, R178, 0x1, R0 ;  /* 0x00000001b2008819 */ /* 0x000fe40000010200 */
[----:B------:R-:W-:Y:S02]  /*8350*/  @!P0 IADD3 R178, P2, R172, 0x80, RZ ;  /* 0x00000080acb28810 */ /* 0x000fe40007f5e0ff */
[----:B------:R-:W-:Y:S02]  /*8360*/  @!P0 IADD3.X R3, R0, c[0x0][0x1fc], RZ, P1, !PT ;  /* 0x00007f0000038a10 */ /* 0x000fe40000ffe4ff */
[----:B------:R-:W-:Y:S01]  /*8370*/  @!P0 IADD3 R178, P1, R178, c[0x0][0x1f8], RZ ;  /* 0x00007e00b2b28a10 */ /* 0x000fe20007f3e0ff */
[C---:B-1----:R-:W-:Y:S03]  /*8380*/  HMMA.16816.F32 R36, R188.reuse, R192, R36 ;  /* 0x000000c0bc24723c */ /* 0x042fe60000001824 */
[C---:B--2---:R-:W-:Y:S02]  /*8390*/  LOP3.LUT P4, RZ, R220.reuse, 0x2, RZ, 0xc0, !PT ;  /* 0x00000002dcff7812 */ /* 0x044fe4000788c0ff */
[--C-:B------:R-:W-:Y:S02]  /*83a0*/  @!P0 IADD3.X R179, RZ, c[0x0][0x1fc], R0.reuse, P1, P2 ;  /* 0x00007f00ffb38a10 */ /* 0x100fe40000fe4400 */
[----:B------:R-:W-:Y:S01]  /*83b0*/  LOP3.LUT P3, RZ, R220, 0x1, RZ, 0xc0, !PT ;  /* 0x00000001dcff7812 */ /* 0x000fe2000786c0ff */
[C---:B------:R-:W-:Y:S01]  /*83c0*/  HMMA.16816.F32 R40, R188.reuse, R194, R40 ;  /* 0x000000c2bc28723c */ /* 0x040fe20000001828 */
[----:B------:R-:W1:Y:S06]  /*83d0*/  LDSM.16.M88.4 R192, [R246] ;  /* 0x00000000f6c0783b */ /* 0x000e6c0000000200 */
[----:B------:R-:W-:Y:S01]  /*83e0*/  @!PT LDS RZ, [RZ] ;  /* 0x00000000fffff984 */ /* 0x000fe20000000800 */
[----:B------:R-:W-:Y:S01]  /*83f0*/  @!PT LDS RZ, [RZ] ;  /* 0x00000000fffff984 */ /* 0x000fe20000000800 */
[----:B------:R-:W-:Y:S01]  /*8400*/  @!PT LDS RZ, [RZ] ;  /* 0x00000000fffff984 */ /* 0x000fe20000000800 */
[----:B------:R2:W-:Y:S06]  /*8410*/  @!P0 LDGSTS.E.BYPASS.LTC128B.128 [R251+0x100], [R2.64], !P5 ;  /* 0x0010000002fb8fae */ /* 0x0005ec000e901d48 */
[----:B------:R2:W-:Y:S02]  /*8420*/  @!P0 LDGSTS.E.BYPASS.LTC128B.128 [R251+0x3100], [R178.64], !P4 ;  /* 0x03100000b2fb8fae */ /* 0x0005e4000e101d48 */
[----:B--2---:R-:W-:Y:S01]  /*8430*/  @!P0 IADD3 R178, P2, R172, 0x100, RZ ;  /* 0x00000100acb28810 */ /* 0x004fe20007f5e0ff */
[C---:B-1----:R-:W-:Y:S03]  /*8440*/  HMMA.16816.F32 R44, R188.reuse, R192, R44 ;  /* 0x000000c0bc2c723c */ /* 0x042fe6000000182c */
[----:B------:R-:W-:Y:S04]  /*8450*/  @!P0 IADD3 R178, P1, R178, c[0x0][0x1f8], RZ ;  /* 0x00007e00b2b28a10 */ /* 0x000fe80007f3e0ff */
[--C-:B------:R-:W-:Y:S01]  /*8460*/  @!P0 IADD3.X R179, RZ, c[0x0][0x1fc], R0.reuse, P1, P2 ;  /* 0x00007f00ffb38a10 */ /* 0x100fe20000fe4400 */
[----:B------:R-:W-:Y:S04]  /*8470*/  HMMA.16816.F32 R48, R188, R194, R48 ;  /* 0x000000c2bc30723c */ /* 0x000fe80000001830 */
[----:B------:R-:W-:Y:S01]  /*8480*/  @!P0 IADD3 R172, P2, R172, 0x180, RZ ;  /* 0x00000180acac8810 */ /* 0x000fe20007f5e0ff */
[----:B------:R1:W-:Y:S03]  /*8490*/  @!P0 LDGSTS.E.BYPASS.LTC128B.128 [R251+0x6100], [R178.64], !P3 ;  /* 0x06100000b2fb8fae */ /* 0x0003e6000d901d48 */
[----:B------:R-:W-:Y:S04]  /*84a0*/  @!P0 IADD3 R172, P1, R172, c[0x0][0x1f8], RZ ;  /* 0x00007e00acac8a10 */ /* 0x000fe80007f3e0ff */
[----:B------:R-:W-:Y:S01]  /*84b0*/  @!P0 IADD3.X R173, RZ, c[0x0][0x1fc], R0, P1, P2 ;  /* 0x00007f00ffad8a10 */ /* 0x000fe20000fe4400 */
[----:B------:R-:W-:Y:S04]  /*84c0*/  @!P0 IMAD.MOV.U32 R0, RZ, RZ, c[0x0][0x208] ;  /* 0x00008200ff008624 */ /* 0x000fe800078e00ff */
[----:B------:R2:W-:Y:S02]  /*84d0*/  @!P0 LDGSTS.E.BYPASS.LTC128B.128 [R251+0x9100], [R172.64], !P6 ;  /* 0x09100000acfb8fae */ /* 0x0005e4000f101d48 */
[C---:B--2---:R-:W-:Y:S01]  /*84e0*/  @!P0 IMAD.SHL.U32 R172, R0.reuse, 0x40, RZ ;  /* 0x0000004000ac8824 */ /* 0x044fe200078e00ff */
[----:B------:R-:W-:Y:S04]  /*84f0*/  @!P0 MOV R173, 0x6 ;  /* 0x0000000600ad8802 */ /* 0x000fe80000000f00 */
[----:B------:R-:W-:Y:S02]  /*8500*/  @!P0 SHF.L.U64.HI R0, R0, R173, c[0x0][0x20c] ;  /* 0x0000830000008619 */ /* 0x000fe400000102ad */
[----:B------:R-:W-:Y:S04]  /*8510*/  @!P0 IADD3 R2, P1, R2, R172, RZ ;  /* 0x000000ac02028210 */ /* 0x000fe80007f3e0ff */
[----:B------:R-:W-:Y:S02]  /*8520*/  @!P0 IADD3.X R3, R3, R0, RZ, P1, !PT ;  /* 0x0000000003038210 */ /* 0x000fe40000ffe4ff */
[----:B------:R-:W-:Y:S03]  /*8530*/  @!P0 IADD3 R172, P1, R172, R2, RZ ;  /* 0x00000002acac8210 */ /* 0x000fe60007f3e0ff */
[----:B------:R2:W-:Y:S02]  /*8540*/  @!P0 LDGSTS.E.BYPASS.LTC128B.128 [R251+0x1100], [R2.64], !P5 ;  /* 0x0110000002fb8fae */ /* 0x0005e4000e901d48 */
[----:B------:R-:W-:Y:S01]  /*8550*/  @!P0 IMAD.X R173, R0, 0x1, R3, P1 ;  /* 0x0000000100ad8824 */ /* 0x000fe200008e0603 */
[----:B------:R-:W-:Y:S03]  /*8560*/  ISETP.NE.AND P1, PT, R196, 0x1, PT ;  /* 0x00000001c400780c */ /* 0x000fe60003f25270 */
[----:B------:R2:W-:Y:S06]  /*8570*/  @!P0 LDGSTS.E.BYPASS.LTC128B.128 [R251+0x4100], [R2.64+0x80], !P4 ;  /* 0x0410008002fb8fae */ /* 0x0005ec000e101d48 */
[----:B------:R2:W-:Y:S06]  /*8580*/  @!P0 LDGSTS.E.BYPASS.LTC128B.128 [R251+0x7100], [R2.64+0x100], !P3 ;  /* 0x0710010002fb8fae */ /* 0x0005ec000d901d48 */
[----:B------:R2:W-:Y:S06]  /*8590*/  @!P0 LDGSTS.E.BYPASS.LTC128B.128 [R251+0xa100], [R2.64+0x180], !P6 ;  /* 0x0a10018002fb8fae */ /* 0x0005ec000f101d48 */
[----:B------:R1:W-:Y:S06]  /*85a0*/  @!P0 LDGSTS.E.BYPASS.LTC128B.128 [R251+0x2100], [R172.64], !P5 ;  /* 0x02100000acfb8fae */ /* 0x0003ec000e901d48 */
[----:B------:R1:W-:Y:S06]  /*85b0*/  @!P0 LDGSTS.E.BYPASS.LTC128B.128 [R251+0x5100], [R172.64+0x80], !P4 ;  /* 0x05100080acfb8fae */ /* 0x0003ec000e101d48 */
[----:B------:R1:W-:Y:S06]  /*85c0*/  @!P0 LDGSTS.E.BYPASS.LTC128B.128 [R251+0x8100], [R172.64+0x100], !P3 ;  /* 0x08100100acfb8fae */ /* 0x0003ec000d901d48 */
[----:B------:R1:W-:Y:S06]  /*85d0*/  @!P0 LDGSTS.E.BYPASS.LTC128B.128 [R251+0xb100], [R172.64+0x180], !P6 ;  /* 0x0b100180acfb8fae */ /* 0x0003ec000f101d48 */
[----:B------:R-:W-:Y:S06]  /*85e0*/  LDSM.16.M88.4 R188, [R226] ;  /* 0x00000000e2bc783b */ /* 0x000fec0000000200 */
[----:B------:R-:W1:Y:S06]  /*85f0*/  LDSM.16.M88.4 R192, [R222] ;  /* 0x00000000dec0783b */ /* 0x000e6c0000000200 */
[----:B------:R-:W0:Y:S06]  /*8600*/  LDGDEPBAR ;  /* 0x00000000000079af */ /* 0x000e2c0000000000 */
[----:B------:R1:W3:Y:S02]  /*8610*/  LDL R0, [R1+0x1c] ;  /* 0x00001c0001007983 */ /* 0x0002e40000100800 */
        /* <DEDUP_REMOVED lines=18> */
[----:B------:R-:W1:Y:S01]  /*8740*/  LDSM.16.M88.4 R192, [R219] ;  /* 0x00000000dbc0783b */ /* 0x000e620000000200 */
[----:B---3--:R-:W-:Y:S05]  /*8750*/  @P1 IMAD.MOV.U32 R0, RZ, RZ, R177 ;  /* 0x000000ffff001224 */ /* 0x008fea00078e00b1 */
[----:B--2---:R-:W2:Y:S06]  /*8760*/  SHFL.IDX PT, R2, R0, RZ, 0x1c1f ;  /* 0x001c1fff00027589 */ /* 0x004eac00000e0000 */
[----:B------:R3:W2:Y:S01]  /*8770*/  SHFL.IDX PT, R3, R0, 0x1, 0x1c1f ;  /* 0x003c1f0000037f89 */ /* 0x0006a200000e0000 */
[C---:B-1----:R-:W-:Y:S03]  /*8780*/  HMMA.16816.F32 R4, R188.reuse, R192, R4 ;  /* 0x000000c0bc04723c */ /* 0x042fe60000001804 */
[----:B---3--:R-:W-:Y:S05]  /*8790*/  IMAD R0, R201, -0x60, RZ ;  /* 0xffffffa0c9007824 */ /* 0x008fea00078e02ff */
[C---:B------:R-:W-:Y:S01]  /*87a0*/  HMMA.16816.F32 R8, R188.reuse, R194, R8 ;  /* 0x000000c2bc08723c */ /* 0x040fe20000001808 */
[----:B------:R-:W1:Y:S03]  /*87b0*/  LDSM.16.M88.4 R192, [R219+0x800] ;  /* 0x00080000dbc0783b */ /* 0x000e660000000200 */
[----:B----4-:R-:W-:Y:S04]  /*87c0*/  IADD3 R0, -R174, 0x1, R0 ;  /* 0x00000001ae007810 */ /* 0x010fe80007ffe100 */
[----:B------:R-:W-:Y:S04]  /*87d0*/  IADD3 R0, R0, c[0x0][0x1d0], RZ ;  /* 0x0000740000007a10 */ /* 0x000fe80007ffe0ff */
[----:B------:R-:W-:Y:S04]  /*87e0*/  IADD3 R0, R0, -c[0x0][0x168], RZ ;  /* 0x80005a0000007a10 */ /* 0x000fe80007ffe0ff */
[C---:B--2---:R-:W-:Y:S01]  /*87f0*/  IADD3 R2, R0.reuse, R2, RZ ;  /* 0x0000000200027210 */ /* 0x044fe20007ffe0ff */
[----:B------:R-:W-:Y:S03]  /*8800*/  IMAD.IADD R0, R0, 0x1, R3 ;  /* 0x0000000100007824 */ /* 0x000fe600078e0203 */
[----:B------:R-:W-:Y:S02]  /*8810*/  ISETP.GT.AND P0, PT, R2, RZ, PT ;  /* 0x000000ff0200720c */ /* 0x000fe40003f04270 */
[----:B------:R-:W-:Y:S02]  /*8820*/  ISETP.GT.AND P1, PT, R0, RZ, PT ;  /* 0x000000ff0000720c */ /* 0x000fe40003f24270 */
[----:B------:R-:W-:Y:S01]  /*8830*/  ISETP.GT.AND P2, PT, R2, 0x1, PT ;  /* 0x000000010200780c */ /* 0x000fe20003f44270 */
        /* <DEDUP_REMOVED lines=229> */
[----:B------:R-:W-:Y:S02]  /*9690*/  FSEL R177, R6, -INF , P1 ;  /* 0xff80000006b17808 */ /* 0x000fe40000800000 */
[----:B------:R-:W-:Y:S02]  /*96a0*/  ISETP.GT.AND P1, PT, R2, 0x8, PT ;  /* 0x000000080200780c */ /* 0x000fe40003f24270 */
[----:B------:R-:W-:Y:S02]  /*96b0*/  FSEL R179, R5, -INF , P2 ;  /* 0xff80000005b37808 */ /* 0x000fe40001000000 */
[----:B------:R-:W-:Y:S02]  /*96c0*/  FSEL R178, R4, -INF , P0 ;  /* 0xff80000004b27808 */ /* 0x000fe40000000000 */
[----:B------:R-:W-:Y:S02]  /*96d0*/  ISETP.GT.AND P0, PT, R0, 0x1, PT ;  /* 0x000000010000780c */ /* 0x000fe40003f04270 */
[----:B------:R-:W-:Y:S02]  /*96e0*/  FMNMX.FTZ R3, R177, R176, !PT ;  /* 0x000000b0b1037209 */ /* 0x000fe40007810000 */
[----:B------:R-:W-:Y:S02]  /*96f0*/  FMNMX.FTZ R173, R178, R175, !PT ;  /* 0x000000afb2ad7209 */ /* 0x000fe40007810000 */
[C---:B------:R-:W-:Y:S02]  /*9700*/  ISETP.GT.AND P2, PT, R2.reuse, 0x39, PT ;  /* 0x000000390200780c */ /* 0x040fe40003f44270 */
[----:B------:R-:W-:Y:S01]  /*9710*/  FMNMX.FTZ R173, R179, R173, !PT ;  /* 0x000000adb3ad7209 */ /* 0x000fe20007810000 */
        /* <DEDUP_REMOVED lines=8> */
[----:B------:R-:W1:Y:S11]  /*97a0*/  LDSM.16.M88.4 R192, [R219+0xb000] ;  /* 0x00b00000dbc0783b */ /* 0x000e760000000200 */
[----:B------:R-:W-:Y:S11]  /*97b0*/  @!UPT UIADD3 URZ, URZ, URZ, URZ ;  /* 0x0000003f3f3ff290 */ /* 0x000ff6000fffe03f */
[----:B------:R-:W-:Y:S01]  /*97c0*/  @!UPT UIADD3 URZ, URZ, URZ, URZ ;  /* 0x0000003f3f3ff290 */ /* 0x000fe2000fffe03f */
[----:B------:R-:W-:Y:S02]  /*97d0*/  FSEL R213, R33, -INF , P2 ;  /* 0xff80000021d57808 */ /* 0x000fe40001000000 */
[C---:B------:R-:W-:Y:S01]  /*97e0*/  ISETP.GT.AND P2, PT, R2.reuse, 0x41, PT ;  /* 0x000000410200780c */ /* 0x040fe20003f44270 */
[C---:B-1----:R-:W-:Y:S08]  /*97f0*/  HMMA.16816.F32 R36, R188.reuse, R192, R36 ;  /* 0x000000c0bc24723c */ /* 0x042ff00000001824 */
[C---:B------:R-:W-:Y:S01]  /*9800*/  HMMA.16816.F32 R40, R188.reuse, R194, R40 ;  /* 0x000000c2bc28723c */ /* 0x040fe20000001828 */
[----:B------:R-:W1:Y:S01]  /*9810*/  LDSM.16.M88.4 R192, [R219+0xb800] ;  /* 0x00b80000dbc0783b */ /* 0x000e620000000200 */
[----:B------:R-:W-:Y:S05]  /*9820*/  DEPBAR.LE SB0, 0x0 ;  /* 0x000080000000791a */ /* 0x000fea0000000000 */
[----:B------:R-:W-:Y:S09]  /*9830*/  BAR.SYNC.DEFER_BLOCKING 0x0 ;  /* 0x0000000000007b1d */ /* 0x000ff20000010000 */
[----:B------:R-:W-:Y:S02]  /*9840*/  FSEL R37, R37, -INF , P2 ;  /* 0xff80000025257808 */ /* 0x000fe40001000000 */
[----:B------:R-:W-:Y:S06]  /*9850*/  ISETP.GT.AND P2, PT, R2, 0x49, PT ;  /* 0x000000490200780c */ /* 0x000fec0003f44270 */
[----:B------:R-:W-:Y:S02]  /*9860*/  FSEL R41, R41, -INF , P2 ;  /* 0xff80000029297808 */ /* 0x000fe40001000000 */
[C---:B------:R-:W-:Y:S02]  /*9870*/  ISETP.GT.AND P2, PT, R201.reuse, R252, PT ;  /* 0x000000fcc900720c */ /* 0x040fe40003f44270 */
[----:B------:R-:W-:Y:S11]  /*9880*/  IADD3 R252, R201, -0x1, RZ ;  /* 0xffffffffc9fc7810 */ /* 0x000ff60007ffe0ff */
[----:B------:R-:W-:Y:S01]  /*9890*/  @P2 SHF.R.S32.HI R6, RZ, 0x1f, R252 ;  /* 0x0000001fff062819 */ /* 0x000fe200000114fc */
[C---:B-1----:R-:W-:Y:S05]  /*98a0*/  HMMA.16816.F32 R44, R188.reuse, R192, R44 ;  /* 0x000000c0bc2c723c */ /* 0x042fea000000182c */
[----:B------:R-:W-:Y:S03]  /*98b0*/  @P2 IMAD R6, R6, c[0x0][0x1e0], RZ ;  /* 0x0000780006062a24 */ /* 0x000fe600078e02ff */
[----:B------:R-:W-:Y:S01]  /*98c0*/  HMMA.16816.F32 R48, R188, R194, R48 ;  /* 0x000000c2bc30723c */ /* 0x000fe20000001830 */
[----:B------:R-:W2:Y:S06]  /*98d0*/  LDL R191, [R1+0x20] ;  /* 0x0000200001bf7983 */ /* 0x000eac0000100800 */
[----:B------:R-:W-:Y:S02]  /*98e0*/  FSEL R188, R7, -INF , P0 ;  /* 0xff80000007bc7808 */ /* 0x000fe40000000000 */
[----:B------:R-:W-:Y:S03]  /*98f0*/  ISETP.GT.AND P0, PT, R2, 0x9, PT ;  /* 0x000000090200780c */ /* 0x000fe60003f04270 */
[----:B------:R-:W-:Y:S02]  /*9900*/  FSEL R189, R8, -INF , P1 ;  /* 0xff80000008bd7808 */ /* 0x000fe40000800000 */
[----:B------:R-:W-:Y:S02]  /*9910*/  FSEL R190, R9, -INF , P0 ;  /* 0xff80000009be7808 */ /* 0x000fe40000000000 */
[----:B------:R-:W3:Y:S01]  /*9920*/  LDL.64 R8, [R1+0x28] ;  /* 0x0000280001087983 */ /* 0x000ee20000100a00 */
[C---:B------:R-:W-:Y:S02]  /*9930*/  ISETP.GT.AND P0, PT, R0.reuse, 0x9, PT ;  /* 0x000000090000780c */ /* 0x040fe40003f04270 */
[----:B------:R-:W-:Y:S02]  /*9940*/  ISETP.GT.AND P1, PT, R0, 0x8, PT ;  /* 0x000000080000780c */ /* 0x000fe40003f24270 */
[----:B------:R-:W-:Y:S02]  /*9950*/  FSEL R192, R11, -INF , P0 ;  /* 0xff8000000bc07808 */ /* 0x000fe40000000000 */
[----:B------:R-:W-:Y:S01]  /*9960*/  FSEL R10, R10, -INF , P1 ;  /* 0xff8000000a0a7808 */ /* 0x000fe20000800000 */
[----:B------:R-:W4:Y:S01]  /*9970*/  LDL.LU R11, [R1+0x4] ;  /* 0x00000400010b7983 */ /* 0x000f220000300800 */
[C---:B------:R-:W-:Y:S02]  /*9980*/  ISETP.GT.AND P1, PT, R2.reuse, 0x10, PT ;  /* 0x000000100200780c */ /* 0x040fe40003f24270 */
[----:B------:R-:W-:Y:S02]  /*9990*/  ISETP.GT.AND P0, PT, R2, 0x11, PT ;  /* 0x000000110200780c */ /* 0x000fe40003f04270 */
[----:B------:R-:W-:Y:S02]  /*99a0*/  FMNMX.FTZ R3, R188, R3, !PT ;  /* 0x00000003bc037209 */ /* 0x000fe40007810000 */
[----:B------:R-:W-:Y:S02]  /*99b0*/  FSEL R193, R12, -INF , P1 ;  /* 0xff8000000cc17808 */ /* 0x000fe40000800000 */
[----:B------:R-:W-:Y:S02]  /*99c0*/  FSEL R194, R13, -INF , P0 ;  /* 0xff8000000dc27808 */ /* 0x000fe40000000000 */
[----:B------:R-:W-:Y:S02]  /*99d0*/  ISETP.GT.AND P0, PT, R0, 0x11, PT ;  /* 0x000000110000780c */ /* 0x000fe40003f04270 */
[----:B------:R-:W-:Y:S02]  /*99e0*/  FMNMX.FTZ R3, R10, R3, !PT ;  /* 0x000000030a037209 */ /* 0x000fe40007810000 */
        /* <DEDUP_REMOVED lines=10> */
[C---:B------:R-:W-:Y:S02]  /*9a90*/  ISETP.GT.AND P1, PT, R0.reuse, 0x18, PT ;  /* 0x000000180000780c */ /* 0x040fe40003f24270 */
[----:B------:R-:W-:Y:S02]  /*9aa0*/  ISETP.GT.AND P0, PT, R0, 0x19, PT ;  /* 0x000000190000780c */ /* 0x000fe40003f04270 */
[----:B------:R-:W-:Y:S02]  /*9ab0*/  FMNMX.FTZ R3, R195, R3, !PT ;  /* 0x00000003c3037209 */ /* 0x000fe40007810000 */
[----:B------:R-:W-:Y:S02]  /*9ac0*/  FMNMX.FTZ R173, R193, R173, !PT ;  /* 0x000000adc1ad7209 */ /* 0x000fe40007810000 */
[----:B------:R-:W-:Y:S02]  /*9ad0*/  FSEL R199, R18, -INF , P1 ;  /* 0xff80000012c77808 */ /* 0x000fe40000800000 */
[----:B------:R-:W-:Y:S02]  /*9ae0*/  FSEL R200, R19, -INF , P0 ;  /* 0xff80000013c87808 */ /* 0x000fe40000000000 */
[----:B------:R-:W-:Y:S02]  /*9af0*/  FMNMX.FTZ R3, R196, R3, !PT ;  /* 0x00000003c4037209 */ /* 0x000fe40007810000 */
[C---:B------:R-:W-:Y:S02]  /*9b00*/  ISETP.GT.AND P1, PT, R2.reuse, 0x20, PT ;  /* 0x000000200200780c */ /* 0x040fe40003f24270 */
[----:B------:R-:W-:Y:S02]  /*9b10*/  ISETP.GT.AND P0, PT, R2, 0x21, PT ;  /* 0x000000210200780c */ /* 0x000fe40003f04270 */
[----:B------:R-:W-:Y:S02]  /*9b20*/  FMNMX.FTZ R173, R194, R173, !PT ;  /* 0x000000adc2ad7209 */ /* 0x000fe40007810000 */
[----:B------:R-:W-:Y:S02]  /*9b30*/  FSEL R202, R20, -INF , P1 ;  /* 0xff80000014ca7808 */ /* 0x000fe40000800000 */
[C---:B------:R-:W-:Y:S02]  /*9b40*/  ISETP.GT.AND P1, PT, R0.reuse, 0x20, PT ;  /* 0x000000200000780c */ /* 0x040fe40003f24270 */
[----:B------:R-:W-:Y:S02]  /*9b50*/  FSEL R203, R21, -INF , P0 ;  /* 0xff80000015cb7808 */ /* 0x000fe40000000000 */
[----:B------:R-:W-:Y:S02]  /*9b60*/  ISETP.GT.AND P0, PT, R0, 0x21, PT ;  /* 0x000000210000780c */ /* 0x000fe40003f04270 */
[----:B------:R-:W-:Y:S02]  /*9b70*/  FMNMX.FTZ R3, R199, R3, !PT ;  /* 0x00000003c7037209 */ /* 0x000fe40007810000 */
        /* <DEDUP_REMOVED lines=8> */
[----:B------:R-:W-:Y:S02]  /*9c00*/  ISETP.GT.AND P1, PT, R0, 0x28, PT ;  /* 0x000000280000780c */ /* 0x000fe40003f24270 */
[----:B------:R-:W-:Y:S02]  /*9c10*/  FSEL R207, R25, -INF , P0 ;  /* 0xff80000019cf7808 */ /* 0x000fe40000000000 */
[----:B------:R-:W-:Y:S02]  /*9c20*/  FMNMX.FTZ R3, R204, R3, !PT ;  /* 0x00000003cc037209 */ /* 0x000fe40007810000 */
[----:B------:R-:W-:Y:S02]  /*9c30*/  ISETP.GT.AND P0, PT, R0, 0x29, PT ;  /* 0x000000290000780c */ /* 0x000fe40003f04270 */
[----:B------:R-:W-:Y:S02]  /*9c40*/  FMNMX.FTZ R173, R202, R173, !PT ;  /* 0x000000adcaad7209 */ /* 0x000fe40007810000 */
[----:B------:R-:W-:Y:S02]  /*9c50*/  FSEL R208, R26, -INF , P1 ;  /* 0xff8000001ad07808 */ /* 0x000fe40000800000 */
[----:B------:R-:W-:Y:S02]  /*9c60*/  FMNMX.FTZ R3, R205, R3, !PT ;  /* 0x00000003cd037209 */ /* 0x000fe40007810000 */
[----:B------:R-:W-:Y:S02]  /*9c70*/  FSEL R209, R27, -INF , P0 ;  /* 0xff8000001bd17808 */ /* 0x000fe40000000000 */
[C---:B------:R-:W-:Y:S02]  /*9c80*/  ISETP.GT.AND P1, PT, R2.reuse, 0x30, PT ;  /* 0x000000300200780c */ /* 0x040fe40003f24270 */
[----:B------:R-:W-:Y:S02]  /*9c90*/  ISETP.GT.AND P0, PT, R2, 0x31, PT ;  /* 0x000000310200780c */ /* 0x000fe40003f04270 */
[----:B------:R-:W-:Y:S02]  /*9ca0*/  FMNMX.FTZ R173, R203, R173, !PT ;  /* 0x000000adcbad7209 */ /* 0x000fe40007810000 */
[----:B------:R-:W-:Y:S02]  /*9cb0*/  FMNMX.FTZ R3, R208, R3, !PT ;  /* 0x00000003d0037209 */ /* 0x000fe40007810000 */
[----:B------:R-:W-:Y:S02]  /*9cc0*/  FSEL R211, R28, -INF , P1 ;  /* 0xff8000001cd37808 */ /* 0x000fe40000800000 */
[----:B------:R-:W-:Y:S02]  /*9cd0*/  FSEL R29, R29, -INF , P0 ;  /* 0xff8000001d1d7808 */ /* 0x000fe40000000000 */
[C---:B------:R-:W-:Y:S02]  /*9ce0*/  ISETP.GT.AND P1, PT, R0.reuse, 0x30, PT ;  /* 0x000000300000780c */ /* 0x040fe40003f24270 */
[----:B------:R-:W-:Y:S02]  /*9cf0*/  ISETP.GT.AND P0, PT, R0, 0x31, PT ;  /* 0x000000310000780c */ /* 0x000fe40003f04270 */
[----:B------:R-:W-:Y:S02]  /*9d00*/  FMNMX.FTZ R173, R206, R173, !PT ;  /* 0x000000adcead7209 */ /* 0x000fe40007810000 */
[----:B------:R-:W-:Y:S02]  /*9d10*/  FSEL R30, R30, -INF , P1 ;  /* 0xff8000001e1e7808 */ /* 0x000fe40000800000 */
[----:B------:R-:W-:Y:S02]  /*9d20*/  FSEL R31, R31, -INF , P0 ;  /* 0xff8000001f1f7808 */ /* 0x000fe40000000000 */
[----:B------:R-:W-:Y:S02]  /*9d30*/  ISETP.GT.AND P0, PT, R2, 0x38, PT ;  /* 0x000000380200780c */ /* 0x000fe40003f04270 */
[----:B------:R-:W-:Y:S02]  /*9d40*/  FMNMX.FTZ R3, R209, R3, !PT ;  /* 0x00000003d1037209 */ /* 0x000fe40007810000 */
[----:B------:R-:W-:Y:S02]  /*9d50*/  FMNMX.FTZ R173, R207, R173, !PT ;  /* 0x000000adcfad7209 */ /* 0x000fe40007810000 */
[----:B------:R-:W-:Y:S02]  /*9d60*/  FSEL R214, R32, -INF , P0 ;  /* 0xff80000020d67808 */ /* 0x000fe40000000000 */
[----:B------:R-:W-:Y:S02]  /*9d70*/  FMNMX.FTZ R3, R30, R3, !PT ;  /* 0x000000031e037209 */ /* 0x000fe40007810000 */
        /* <DEDUP_REMOVED lines=16> */
[----:B------:R-:W-:Y:S02]  /*9e80*/  ISETP.GT.AND P0, PT, R2, 0x48, PT ;  /* 0x000000480200780c */ /* 0x000fe40003f04270 */
[----:B------:R-:W-:Y:S02]  /*9e90*/  FMNMX.FTZ R173, R213, R173, !PT ;  /* 0x000000add5ad7209 */ /* 0x000fe40007810000 */
[----:B------:R-:W-:Y:S02]  /*9ea0*/  FSEL R40, R40, -INF , P0 ;  /* 0xff80000028287808 */ /* 0x000fe40000000000 */
[----:B------:R-:W-:Y:S02]  /*9eb0*/  ISETP.GT.AND P0, PT, R0, 0x49, PT ;  /* 0x000000490000780c */ /* 0x000fe40003f04270 */
[----:B------:R-:W-:Y:S02]  /*9ec0*/  FMNMX.FTZ R3, R38, R3, !PT ;  /* 0x0000000326037209 */ /* 0x000fe40007810000 */
[----:B------:R-:W-:Y:S02]  /*9ed0*/  ISETP.GT.AND P1, PT, R0, 0x48, PT ;  /* 0x000000480000780c */ /* 0x000fe40003f24270 */
        /* <DEDUP_REMOVED lines=14> */
[----:B------:R-:W-:Y:S02]  /*9fc0*/  FSEL R212, R48, -INF , P1 ;  /* 0xff80000030d47808 */ /* 0x000fe40000800000 */
[----:B------:R-:W-:Y:S02]  /*9fd0*/  ISETP.GT.AND P0, PT, R0, 0x51, PT ;  /* 0x000000510000780c */ /* 0x000fe40003f04270 */
        /* <DEDUP_REMOVED lines=8> */
[----:B------:R-:W-:Y:S02]  /*a060*/  ISETP.GT.AND P0, PT, R0, 0x59, PT ;  /* 0x000000590000780c */ /* 0x000fe40003f04270 */
[----:B------:R-:W-:Y:S02]  /*a070*/  FSEL R50, R50, -INF , P1 ;  /* 0xff80000032327808 */ /* 0x000fe40000800000 */
[----:B------:R-:W-:Y:S02]  /*a080*/  FMNMX.FTZ R0, R47, R2, !PT ;  /* 0x000000022f007209 */ /* 0x000fe40007810000 */
[----:B------:R-:W-:Y:S02]  /*a090*/  FMNMX.FTZ R173, R45, R173, !PT ;  /* 0x000000ad2dad7209 */ /* 0x000fe40007810000 */
[----:B------:R-:W-:Y:S02]  /*a0a0*/  FSEL R174, R51, -INF , P0 ;  /* 0xff80000033ae7808 */ /* 0x000fe40000000000 */
[----:B------:R-:W-:Y:S02]  /*a0b0*/  FMNMX.FTZ R0, R50, R0, !PT ;  /* 0x0000000032007209 */ /* 0x000fe40007810000 */
[----:B------:R-:W-:Y:S02]  /*a0c0*/  FMNMX.FTZ R173, R212, R173, !PT ;  /* 0x000000add4ad7209 */ /* 0x000fe40007810000 */
[----:B------:R-:W-:Y:S02]  /*a0d0*/  FMNMX.FTZ R0, R174, R0, !PT ;  /* 0x00000000ae007209 */ /* 0x000fe40007810000 */
[----:B------:R-:W-:Y:S03]  /*a0e0*/  FMNMX.FTZ R173, R210, R173, !PT ;  /* 0x000000add2ad7209 */ /* 0x000fe60007810000 */
[----:B------:R-:W1:Y:S06]  /*a0f0*/  SHFL.BFLY PT, R2, R0, 0x2, 0x1f ;  /* 0x0c401f0000027f89 */ /* 0x000e6c00000e0000 */
[----:B------:R-:W1:Y:S02]  /*a100*/  SHFL.BFLY PT, R3, R173, 0x2, 0x1f ;  /* 0x0c401f00ad037f89 */ /* 0x000e6400000e0000 */
[----:B-1----:R-:W-:Y:S02]  /*a110*/  FMNMX.FTZ R0, R0, R2, !PT ;  /* 0x0000000200007209 */ /* 0x002fe40007810000 */
[----:B------:R-:W-:Y:S03]  /*a120*/  FMNMX.FTZ R173, R173, R3, !PT ;  /* 0x00000003adad7209 */ /* 0x000fe60007810000 */
[----:B------:R-:W1:Y:S01]  /*a130*/  SHFL.BFLY PT, R3, R0, 0x1, 0x1f ;  /* 0x0c201f0000037f89 */ /* 0x000e6200000e0000 */
[----:B--2---:R-:W-:Y:S05]  /*a140*/  @P2 MOV R7, R191 ;  /* 0x000000bf00072202 */ /* 0x004fea0000000f00 */
[----:B------:R-:W2:Y:S01]  /*a150*/  SHFL.BFLY PT, R4, R173, 0x1, 0x1f ;  /* 0x0c201f00ad047f89 */ /* 0x000ea200000e0000 */
[----:B-1----:R-:W-:Y:S04]  /*a160*/  FMNMX.FTZ R172, R0, R3, !PT ;  /* 0x0000000300ac7209 */ /* 0x002fe80007810000 */
[----:B------:R-:W-:Y:S02]  /*a170*/  FSETP.NEU.FTZ.AND P0, PT, R172, -INF , PT ;  /* 0xff800000ac00780b */ /* 0x000fe40003f1d000 */
[----:B--2---:R-:W-:Y:S01]  /*a180*/  FMNMX.FTZ R173, R173, R4, !PT ;  /* 0x00000004adad7209 */ /* 0x004fe20007810000 */
[----:B------:R-:W-:Y:S01]  /*a190*/  @P2 IMAD.WIDE.U32 R4, R252, c[0x0][0x1e0], RZ ;  /* 0x00007800fc042a25 */ /* 0x000fe200078e00ff */
[----:B------:R-:W-:Y:S02]  /*a1a0*/  FSEL R0, R172, RZ, P0 ;  /* 0x000000ffac007208 */ /* 0x000fe40000000000 */
[C---:B------:R-:W-:Y:S03]  /*a1b0*/  FSETP.NEU.FTZ.AND P1, PT, R173.reuse, -INF , PT ;  /* 0xff800000ad00780b */ /* 0x040fe60003f3d000 */
[----:B------:R-:W-:Y:S01]  /*a1c0*/  FADD.FTZ R3, -R0, R176 ;  /* 0x000000b000037221 */ /* 0x000fe20000010100 */
[----:B------:R-:W-:Y:S01]  /*a1d0*/  FSEL R2, R173, RZ, P1 ;  /* 0x000000ffad027208 */ /* 0x000fe20000800000 */
[----:B------:R-:W-:Y:S02]  /*a1e0*/  @P2 IMAD R0, R252, c[0x0][0x1e4], R6 ;  /* 0x00007900fc002a24 */ /* 0x000fe400078e0206 */
[----:B---3--:R-:W-:Y:S02]  /*a1f0*/  @P2 IMAD.MOV.U32 R6, RZ, RZ, R8 ;  /* 0x000000ffff062224 */ /* 0x008fe400078e0008 */
[----:B------:R-:W-:Y:S01]  /*a200*/  FADD.FTZ R2, -R2, R175 ;  /* 0x000000af02027221 */ /* 0x000fe20000010100 */
[----:B------:R-:W-:Y:S01]  /*a210*/  @P2 IADD3 R0, R5, R0, RZ ;  /* 0x0000000005002210 */ /* 0x000fe20007ffe0ff */
[----:B------:R-:W-:Y:S04]  /*a220*/  @P2 IMAD.WIDE.U32 R6, R4, 0x60, R6 ;  /* 0x0000006004062825 */ /* 0x000fe800078e0006 */
[----:B------:R-:W-:Y:S02]  /*a230*/  @P2 IMAD R0, R0, 0x60, RZ ;  /* 0x0000006000002824 */ /* 0x000fe400078e02ff */
[----:B------:R-:W-:Y:S02]  /*a240*/  FMUL.FTZ R175, R173, c[0x0][0x2d0] ;  /* 0x0000b400adaf7a20 */ /* 0x000fe40000410000 */
[----:B------:R-:W-:Y:S01]  /*a250*/  FMUL.FTZ R176, R172, c[0x0][0x2d0] ;  /* 0x0000b400acb07a20 */ /* 0x000fe20000410000 */
[----:B------:R-:W-:Y:S02]  /*a260*/  @P2 IADD3 R0, R7, R0, RZ ;  /* 0x0000000007002210 */ /* 0x000fe40007ffe0ff */
[----:B------:R-:W-:Y:S02]  /*a270*/  FSEL R175, R175, RZ, P1 ;  /* 0x000000ffafaf7208 */ /* 0x000fe40000800000 */
[C---:B------:R-:W-:Y:S01]  /*a280*/  @P2 SHF.L.U64.HI R0, R6.reuse, 0x1, R0 ;  /* 0x0000000106002819 */ /* 0x040fe20000010200 */
[----:B------:R-:W-:Y:S01]  /*a290*/  @P2 IMAD.SHL.U32 R6, R6, 0x2, RZ ;  /* 0x0000000206062824 */ /* 0x000fe200078e00ff */
[----:B------:R-:W-:Y:S01]  /*a2a0*/  FSEL R176, R176, RZ, P0 ;  /* 0x000000ffb0b07208 */ /* 0x000fe20000000000 */
[--C-:B------:R-:W-:Y:S03]  /*a2b0*/  FFMA.FTZ R190, R190, c[0x0][0x2d0], -R175.reuse ;  /* 0x0000b400bebe7a23 */ /* 0x100fe600000108af */
[C---:B------:R-:W-:Y:S02]  /*a2c0*/  @P2 IADD3 R4, P3, R6.reuse, c[0x0][0x1c8], RZ ;  /* 0x0000720006042a10 */ /* 0x040fe40007f7e0ff */
[----:B------:R-:W-:Y:S01]  /*a2d0*/  @P2 IADD3 R8, P4, R6, 0x80, RZ ;  /* 0x0000008006082810 */ /* 0x000fe20007f9e0ff */
[----:B------:R-:W-:Y:S01]  /*a2e0*/  MUFU.EX2 R190, R190 ;  /* 0x000000be00be7308 */ /* 0x000fe20000000800 */
        /* <DEDUP_REMOVED lines=18> */
[----:B------:R3:W-:Y:S01]  /*a410*/  @P2 LDGSTS.E.BYPASS.LTC128B.128 [R251+0x15100], [R6.64], !P6 ;  /* 0x1510000006fb2fae */ /* 0x0007e2000f101d48 */
[----:B------:R1:W-:Y:S02]  /*a420*/  MUFU.EX2 R178, R0 ;  /* 0x0000000000b27308 */ /* 0x0003e40000000800 */
[--C-:B-1----:R-:W-:Y:S01]  /*a430*/  FFMA.FTZ R0, R177, c[0x0][0x2d0], -R176.reuse ;  /* 0x0000b400b1007a23 */ /* 0x102fe200000108b0 */
[----:B---3--:R-:W-:Y:S02]  /*a440*/  @P2 MOV R6, c[0x0][0x1e0] ;  /* 0x0000780000062a02 */ /* 0x008fe40000000f00 */
[----:B------:R-:W-:Y:S05]  /*a450*/  @P2 MOV R7, 0x6 ;  /* 0x0000000600072802 */ /* 0x000fea0000000f00 */
[----:B------:R1:W-:Y:S01]  /*a460*/  MUFU.EX2 R191, R0 ;  /* 0x0000000000bf7308 */ /* 0x0003e20000000800 */
[C---:B------:R-:W-:Y:S01]  /*a470*/  @P2 SHF.L.U64.HI R7, R6.reuse, R7, c[0x0][0x1e4] ;  /* 0x0000790006072619 */ /* 0x040fe20000010207 */
[----:B------:R-:W-:Y:S05]  /*a480*/  @P2 IMAD.SHL.U32 R6, R6, 0x40, RZ ;  /* 0x0000004006062824 */ /* 0x000fea00078e00ff */
[----:B------:R-:W-:Y:S04]  /*a490*/  @P2 IADD3 R4, P3, R4, R6, RZ ;  /* 0x0000000604042210 */ /* 0x000fe80007f7e0ff */
[C---:B------:R-:W-:Y:S02]  /*a4a0*/  @P2 IADD3.X R5, R7.reuse, R5, RZ, P3, !PT ;  /* 0x0000000507052210 */ /* 0x040fe40001ffe4ff */
[----:B------:R-:W-:Y:S02]  /*a4b0*/  LOP3.LUT P3, RZ, R220, 0x2, RZ, 0xc0, !PT ;  /* 0x00000002dcff7812 */ /* 0x000fe4000786c0ff */
[----:B------:R-:W3:Y:S01]  /*a4c0*/  LDL.LU R220, [R1+0x98] ;  /* 0x0000980001dc7983 */ /* 0x000ee20000300800 */
[----:B------:R-:W-:Y:S04]  /*a4d0*/  @P2 IADD3 R6, P0, R6, R4, RZ ;  /* 0x0000000406062210 */ /* 0x000fe80007f1e0ff */
[----:B------:R-:W-:Y:S01]  /*a4e0*/  @P2 IADD3.X R7, R7, R5, RZ, P0, !PT ;  /* 0x0000000507072210 */ /* 0x000fe200007fe4ff */
[----:B------:R2:W-:Y:S01]  /*a4f0*/  @P2 LDGSTS.E.BYPASS.LTC128B.128 [R251+0xd100], [R4.64], !P5 ;  /* 0x0d10000004fb2fae */ /* 0x0005e2000e901d48 */
[--C-:B-1----:R-:W-:Y:S04]  /*a500*/  FFMA.FTZ R0, R179, c[0x0][0x2d0], -R175.reuse ;  /* 0x0000b400b3007a23 */ /* 0x102fe800000108af */
[----:B------:R1:W-:Y:S01]  /*a510*/  MUFU.EX2 R177, R0 ;  /* 0x0000000000b17308 */ /* 0x0003e20000000800 */
[----:B------:R2:W-:Y:S06]  /*a520*/  @P2 LDGSTS.E.BYPASS.LTC128B.128 [R251+0x10100], [R4.64+0x80], !P3 ;  /* 0x1010008004fb2fae */ /* 0x0005ec000d901d48 */
[----:B------:R2:W-:Y:S06]  /*a530*/  @P2 LDGSTS.E.BYPASS.LTC128B.128 [R251+0x13100], [R4.64+0x100], !P4 ;  /* 0x1310010004fb2fae */ /* 0x0005ec000e101d48 */
[----:B------:R2:W-:Y:S06]  /*a540*/  @P2 LDGSTS.E.BYPASS.LTC128B.128 [R251+0x16100], [R4.64+0x180], !P6 ;  /* 0x1610018004fb2fae */ /* 0x0005ec000f101d48 */
[----:B------:R2:W-:Y:S01]  /*a550*/  @P2 LDGSTS.E.BYPASS.LTC128B.128 [R251+0xe100], [R6.64], !P5 ;  /* 0x0e10000006fb2fae */ /* 0x0005e2000e901d48 */
[----:B-1----:R-:W-:Y:S05]  /*a560*/  FMUL.FTZ R0, R2, c[0x0][0x2d0] ;  /* 0x0000b40002007a20 */ /* 0x002fea0000410000 */
[----:B------:R1:W-:Y:S01]  /*a570*/  @P2 LDGSTS.E.BYPASS.LTC128B.128 [R251+0x11100], [R6.64+0x80], !P3 ;  /* 0x1110008006fb2fae */ /* 0x0003e2000d901d48 */
[----:B------:R-:W-:Y:S04]  /*a580*/  FFMA.FTZ R2, R188, c[0x0][0x2d0], -R176 ;  /* 0x0000b400bc027a23 */ /* 0x000fe800000108b0 */
[----:B------:R1:W-:Y:S01]  /*a590*/  MUFU.EX2 R188, R2 ;  /* 0x0000000200bc7308 */ /* 0x0003e20000000800 */
[----:B------:R2:W-:Y:S06]  /*a5a0*/  @P2 LDGSTS.E.BYPASS.LTC128B.128 [R251+0x14100], [R6.64+0x100], !P4 ;  /* 0x1410010006fb2fae */ /* 0x0005ec000e101d48 */
[----:B------:R2:W-:Y:S03]  /*a5b0*/  @P2 LDGSTS.E.BYPASS.LTC128B.128 [R251+0x17100], [R6.64+0x180], !P6 ;  /* 0x1710018006fb2fae */ /* 0x0005e6000f101d48 */
[----:B------:R-:W2:Y:S03]  /*a5c0*/  MUFU.EX2 R0, R0 ;  /* 0x0000000000007308 */ /* 0x000ea60000000800 */
[----:B------:R-:W0:Y:S01]  /*a5d0*/  LDGDEPBAR ;  /* 0x00000000000079af */ /* 0x000e220000000000 */
[----:B-1----:R-:W-:Y:S01]  /*a5e0*/  FFMA.FTZ R2, R189, c[0x0][0x2d0], -R175 ;  /* 0x0000b400bd027a23 */ /* 0x002fe200000108af */
[----:B------:R-:W-:Y:S05]  /*a5f0*/  MOV R189, R38 ;  /* 0x0000002600bd7202 */ /* 0x000fea0000000f00 */
[----:B------:R1:W-:Y:S01]  /*a600*/  MUFU.EX2 R179, R2 ;  /* 0x0000000200b37308 */ /* 0x0003e20000000800 */
[C---:B--2---:R-:W-:Y:S01]  /*a610*/  FMUL.FTZ R20, R0.reuse, R140 ;  /* 0x0000008c00147220 */ /* 0x044fe20000410000 */
[----:B------:R-:W-:Y:S01]  /*a620*/  MOV R140, R40 ;  /* 0x00000028008c7202 */ /* 0x000fe20000000f00 */
[C---:B------:R-:W-:Y:S02]  /*a630*/  FMUL.FTZ R4, R0.reuse, R180 ;  /* 0x000000b400047220 */ /* 0x040fe40000410000 */
[C---:B------:R-:W-:Y:S01]  /*a640*/  FMUL.FTZ R5, R0.reuse, R181 ;  /* 0x000000b500057220 */ /* 0x040fe20000410000 */
[----:B------:R-:W-:Y:S01]  /*a650*/  MOV R181, R47 ;  /* 0x0000002f00b57202 */ /* 0x000fe20000000f00 */
[C---:B------:R-:W-:Y:S01]  /*a660*/  FMUL.FTZ R8, R0.reuse, R184 ;  /* 0x000000b800087220 */ /* 0x040fe20000410000 */
[----:B------:R-:W-:Y:S01]  /*a670*/  MOV R184, R46 ;  /* 0x0000002e00b87202 */ /* 0x000fe20000000f00 */
[C---:B------:R-:W-:Y:S02]  /*a680*/  FMUL.FTZ R9, R0.reuse, R185 ;  /* 0x000000b900097220 */ /* 0x040fe40000410000 */
[C---:B------:R-:W-:Y:S02]  /*a690*/  FMUL.FTZ R12, R0.reuse, R132 ;  /* 0x00000084000c7220 */ /* 0x040fe40000410000 */
[----:B------:R-:W-:Y:S02]  /*a6a0*/  IMAD.MOV.U32 R132, RZ, RZ, R29 ;  /* 0x000000ffff847224 */ /* 0x000fe400078e001d */
[C---:B------:R-:W-:Y:S01]  /*a6b0*/  FMUL.FTZ R13, R0.reuse, R133 ;  /* 0x00000085000d7220 */ /* 0x040fe20000410000 */
[----:B------:R-:W-:Y:S01]  /*a6c0*/  MOV R133, R30 ;  /* 0x0000001e00857202 */ /* 0x000fe20000000f00 */
[C---:B------:R-:W-:Y:S02]  /*a6d0*/  FMUL.FTZ R16, R0.reuse, R136 ;  /* 0x0000008800107220 */ /* 0x040fe40000410000 */
[----:B-1----:R-:W-:Y:S02]  /*a6e0*/  FMUL.FTZ R2, R3, c[0x0][0x2d0] ;  /* 0x0000b40003027a20 */ /* 0x002fe40000410000 */
[----:B------:R-:W-:Y:S02]  /*a6f0*/  IMAD.MOV.U32 R136, RZ, RZ, R36 ;  /* 0x000000ffff887224 */ /* 0x000fe400078e0024 */
[C---:B------:R-:W-:Y:S02]  /*a700*/  FMUL.FTZ R36, R0.reuse, R156 ;  /* 0x0000009c00247220 */ /* 0x040fe40000410000 */
[----:B------:R-:W1:Y:S01]  /*a710*/  MUFU.EX2 R2, R2 ;  /* 0x0000000200027308 */ /* 0x000e620000000800 */
[C---:B------:R-:W-:Y:S01]  /*a720*/  FMUL.FTZ R17, R0.reuse, R137 ;  /* 0x0000008900117220 */ /* 0x040fe20000410000 */
[----:B------:R-:W-:Y:S01]  /*a730*/  MOV R137, R37 ;  /* 0x0000002500897202 */ /* 0x000fe20000000f00 */
[C---:B------:R-:W-:Y:S01]  /*a740*/  FMUL.FTZ R21, R0.reuse, R141 ;  /* 0x0000008d00157220 */ /* 0x040fe20000410000 */
[----:B------:R-:W2:Y:S01]  /*a750*/  LDL.LU R156, [R1+0x8] ;  /* 0x00000800019c7983 */ /* 0x000ea20000300800 */
[----:B------:R-:W-:Y:S02]  /*a760*/  IMAD.MOV.U32 R141, RZ, RZ, R41 ;  /* 0x000000ffff8d7224 */ /* 0x000fe400078e0029 */
        /* <DEDUP_REMOVED lines=63> */
[----:B------:R-:W-:Y:S02]  /*ab60*/  FFMA.FTZ R0, R10, c[0x0][0x2d0], -R176 ;  /* 0x0000b4000a007a23 */ /* 0x000fe400000108b0 */
[C---:B-1----:R-:W-:Y:S02]  /*ab70*/  FMUL.FTZ R6, R2.reuse, R182 ;  /* 0x000000b602067220 */ /* 0x042fe40000410000 */
[----:B------:R-:W-:Y:S02]  /*ab80*/  IMAD.MOV.U32 R182, RZ, RZ, R140 ;  /* 0x000000ffffb67224 */ /* 0x000fe400078e008c */
[----:B------:R1:W-:Y:S01]  /*ab90*/  MUFU.EX2 R140, R0 ;  /* 0x00000000008c7308 */ /* 0x0003e20000000800 */
[C---:B------:R-:W-:Y:S02]  /*aba0*/  FMUL.FTZ R18, R2.reuse, R138 ;  /* 0x0000008a02127220 */ /* 0x040fe40000410000 */
[C---:B------:R-:W-:Y:S02]  /*abb0*/  FMUL.FTZ R19, R2.reuse, R139 ;  /* 0x0000008b02137220 */ /* 0x040fe40000410000 */
[C---:B------:R-:W-:Y:S01]  /*abc0*/  FMUL.FTZ R7, R2.reuse, R183 ;  /* 0x000000b702077220 */ /* 0x040fe20000410000 */
[----:B------:R-:W-:Y:S01]  /*abd0*/  MOV R183, R137 ;  /* 0x0000008900b77202 */ /* 0x000fe20000000f00 */
[C---:B------:R-:W-:Y:S01]  /*abe0*/  FMUL.FTZ R10, R2.reuse, R186 ;  /* 0x000000ba020a7220 */ /* 0x040fe20000410000 */
[----:B------:R-:W-:Y:S01]  /*abf0*/  MOV R186, R136 ;  /* 0x0000008800ba7202 */ /* 0x000fe20000000f00 */
[C---:B------:R-:W-:Y:S01]  /*ac00*/  FMUL.FTZ R27, R2.reuse, R147 ;  /* 0x00000093021b7220 */ /* 0x040fe20000410000 */
[----:B------:R-:W4:Y:S01]  /*ac10*/  LDSM.16.MT88.4 R136, [R217] ;  /* 0x00000000d988783b */ /* 0x000f220000004200 */
[----:B------:R-:W-:Y:S02]  /*ac20*/  IMAD.MOV.U32 R180, RZ, RZ, R50 ;  /* 0x000000ffffb47224 */ /* 0x000fe400078e0032 */
[C---:B------:R-:W-:Y:S02]  /*ac30*/  FMUL.FTZ R11, R2.reuse, R187 ;  /* 0x000000bb020b7220 */ /* 0x040fe40000410000 */
[----:B------:R-:W-:Y:S01]  /*ac40*/  FMUL.FTZ R14, R2, R134 ;  /* 0x00000086020e7220 */ /* 0x000fe20000410000 */
[----:B------:R-:W-:Y:S01]  /*ac50*/  F2FP.PACK_AB R134, R190, R179 ;  /* 0x000000b3be86723e */ /* 0x000fe200000000ff */
[C---:B------:R-:W-:Y:S02]  /*ac60*/  FMUL.FTZ R15, R2.reuse, R135 ;  /* 0x00000087020f7220 */ /* 0x040fe40000410000 */
[C---:B------:R-:W-:Y:S01]  /*ac70*/  FMUL.FTZ R50, R2.reuse, R170 ;  /* 0x000000aa02327220 */ /* 0x040fe20000410000 */
[----:B------:R-:W-:Y:S01]  /*ac80*/  MOV R170, R132 ;  /* 0x0000008400aa7202 */ /* 0x000fe20000000f00 */
[----:B------:R-:W-:Y:S01]  /*ac90*/  IMAD.MOV.U32 R187, RZ, RZ, R133 ;  /* 0x000000ffffbb7224 */ /* 0x000fe200078e0085 */
[----:B------:R-:W-:Y:S01]  /*aca0*/  F2FP.PACK_AB R132, R177, R178 ;  /* 0x000000b2b184723e */ /* 0x000fe200000000ff */
[----:B------:R-:W-:Y:S01]  /*acb0*/  FMUL.FTZ R22, R2, R142 ;  /* 0x0000008e02167220 */ /* 0x000fe20000410000 */
[----:B------:R-:W-:Y:S01]  /*acc0*/  F2FP.PACK_AB R133, R188, R191 ;  /* 0x000000bfbc85723e */ /* 0x000fe200000000ff */
[--C-:B-1----:R-:W-:Y:S02]  /*acd0*/  FFMA.FTZ R0, R192, c[0x0][0x2d0], -R176.reuse ;  /* 0x0000b400c0007a23 */ /* 0x102fe400000108b0 */
[C---:B------:R-:W-:Y:S02]  /*ace0*/  FMUL.FTZ R23, R2.reuse, R143 ;  /* 0x0000008f02177220 */ /* 0x040fe40000410000 */
[----:B------:R-:W1:Y:S01]  /*acf0*/  MUFU.EX2 R147, R0 ;  /* 0x0000000000937308 */ /* 0x000e620000000800 */
[C---:B------:R-:W-:Y:S02]  /*ad00*/  FMUL.FTZ R26, R2.reuse, R146 ;  /* 0x00000092021a7220 */ /* 0x040fe40000410000 */
[C---:B------:R-:W-:Y:S02]  /*ad10*/  FMUL.FTZ R30, R2.reuse, R150 ;  /* 0x00000096021e7220 */ /* 0x040fe40000410000 */
[----:B------:R-:W-:Y:S02]  /*ad20*/  IMAD.MOV.U32 R152, RZ, RZ, R31 ;  /* 0x000000ffff987224 */ /* 0x000fe400078e001f */
[C---:B------:R-:W-:Y:S02]  /*ad30*/  FMUL.FTZ R31, R2.reuse, R151 ;  /* 0x00000097021f7220 */ /* 0x040fe40000410000 */
[C---:B------:R-:W-:Y:S02]  /*ad40*/  FMUL.FTZ R34, R2.reuse, R154 ;  /* 0x0000009a02227220 */ /* 0x040fe40000410000 */
[C---:B------:R-:W-:Y:S02]  /*ad50*/  FMUL.FTZ R35, R2.reuse, R155 ;  /* 0x0000009b02237220 */ /* 0x040fe40000410000 */
[C---:B------:R-:W-:Y:S02]  /*ad60*/  FMUL.FTZ R38, R2.reuse, R158 ;  /* 0x0000009e02267220 */ /* 0x040fe40000410000 */
[C---:B------:R-:W-:Y:S02]  /*ad70*/  FMUL.FTZ R39, R2.reuse, R159 ;  /* 0x0000009f02277220 */ /* 0x040fe40000410000 */
[----:B------:R-:W-:Y:S02]  /*ad80*/  IMAD.MOV.U32 R185, RZ, RZ, R43 ;  /* 0x000000ffffb97224 */ /* 0x000fe400078e002b */
[C---:B------:R-:W-:Y:S02]  /*ad90*/  FMUL.FTZ R42, R2.reuse, R162 ;  /* 0x000000a2022a7220 */ /* 0x040fe40000410000 */
[C---:B------:R-:W-:Y:S02]  /*ada0*/  FMUL.FTZ R43, R2.reuse, R163 ;  /* 0x000000a3022b7220 */ /* 0x040fe40000410000 */
[C---:B------:R-:W-:Y:S01]  /*adb0*/  FMUL.FTZ R46, R2.reuse, R166 ;  /* 0x000000a6022e7220 */ /* 0x040fe20000410000 */
[----:B-1----:R-:W-:Y:S01]  /*adc0*/  F2FP.PACK_AB R135, R147, R140 ;  /* 0x0000008c9387723e */ /* 0x002fe200000000ff */
[C---:B------:R-:W-:Y:S01]  /*add0*/  FMUL.FTZ R51, R2.reuse, R171 ;  /* 0x000000ab02337220 */ /* 0x040fe20000410000 */
[----:B------:R-:W-:Y:S01]  /*ade0*/  MOV R166, R153 ;  /* 0x0000009900a67202 */ /* 0x000fe20000000f00 */
[--C-:B------:R-:W-:Y:S02]  /*adf0*/  FFMA.FTZ R149, R149, c[0x0][0x2d0], -R175.reuse ;  /* 0x0000b40095957a23 */ /* 0x100fe400000108af */
[C---:B------:R-:W-:Y:S02]  /*ae00*/  FMUL.FTZ R47, R2.reuse, R167 ;  /* 0x000000a7022f7220 */ /* 0x040fe40000410000 */
[C---:B----4-:R-:W-:Y:S05]  /*ae10*/  HMMA.16816.F32 R4, R132.reuse, R136, R4 ;  /* 0x000000888404723c */ /* 0x050fea0000001804 */
        /* <DEDUP_REMOVED lines=29> */
[----:B------:R-:W-:Y:S02]  /*aff0*/  FFMA.FTZ R0, R193, c[0x0][0x2d0], -R175 ;  /* 0x0000b400c1007a23 */ /* 0x000fe400000108af */
[C---:B------:R-:W-:Y:S02]  /*b000*/  FMUL.FTZ R102, R2.reuse, R102 ;  /* 0x0000006602667220 */ /* 0x040fe40000410000 */
[----:B------:R4:W-:Y:S02]  /*b010*/  MUFU.EX2 R146, R0 ;  /* 0x0000000000927308 */ /* 0x0009e40000000800 */
[C---:B------:R-:W-:Y:S02]  /*b020*/  FMUL.FTZ R103, R2.reuse, R103 ;  /* 0x0000006702677220 */ /* 0x040fe40000410000 */
        /* <DEDUP_REMOVED lines=8> */
[C---:B------:R-:W-:Y:S02]  /*b0b0*/  FMUL.FTZ R119, R2.reuse, R119 ;  /* 0x0000007702777220 */ /* 0x040fe40000410000 */
[----:B------:R-:W-:Y:S02]  /*b0c0*/  FMUL.FTZ R122, R2, R122 ;  /* 0x0000007a027a7220 */ /* 0x000fe40000410000 */
[----:B----4-:R-:W-:Y:S02]  /*b0d0*/  FFMA.FTZ R0, R194, c[0x0][0x2d0], -R175 ;  /* 0x0000b400c2007a23 */ /* 0x010fe400000108af */
[C---:B------:R-:W-:Y:S02]  /*b0e0*/  FMUL.FTZ R123, R2.reuse, R123 ;  /* 0x0000007b027b7220 */ /* 0x040fe40000410000 */
[----:B------:R4:W-:Y:S01]  /*b0f0*/  MUFU.EX2 R145, R0 ;  /* 0x0000000000917308 */ /* 0x0009e20000000800 */
[C---:B------:R-:W-:Y:S01]  /*b100*/  FMUL.FTZ R126, R2.reuse, R126 ;  /* 0x0000007e027e7220 */ /* 0x040fe20000410000 */
[C---:B-1----:R-:W-:Y:S03]  /*b110*/  HMMA.16816.F32 R20, R132.reuse, R136, R20 ;  /* 0x000000888414723c */ /* 0x042fe60000001814 */
[C---:B------:R-:W-:Y:S02]  /*b120*/  FMUL.FTZ R127, R2.reuse, R127 ;  /* 0x0000007f027f7220 */ /* 0x040fe40000410000 */
[C---:B------:R-:W-:Y:S02]  /*b130*/  FMUL.FTZ R130, R2.reuse, R130 ;  /* 0x0000008202827220 */ /* 0x040fe40000410000 */
[C---:B------:R-:W-:Y:S01]  /*b140*/  FMUL.FTZ R131, R2.reuse, R131 ;  /* 0x0000008302837220 */ /* 0x040fe20000410000 */
[C---:B------:R-:W-:Y:S01]  /*b150*/  HMMA.16816.F32 R24, R132.reuse, R138, R24 ;  /* 0x0000008a8418723c */ /* 0x040fe20000001818 */
[----:B---3--:R-:W1:Y:S03]  /*b160*/  LDSM.16.MT88.4 R136, [R220] ;  /* 0x00000000dc88783b */ /* 0x008e660000004200 */
[----:B------:R-:W-:Y:S02]  /*b170*/  FADD.FTZ R177, R177, R3 ;  /* 0x00000003b1b17221 */ /* 0x000fe40000010000 */
[----:B------:R-:W-:Y:S02]  /*b180*/  FFMA.FTZ R3, R199, c[0x0][0x2d0], -R176 ;  /* 0x0000b400c7037a23 */ /* 0x000fe400000108b0 */
[----:B------:R-:W-:Y:S02]  /*b190*/  IMAD.MOV.U32 R167, RZ, RZ, R152 ;  /* 0x000000ffffa77224 */ /* 0x000fe400078e0098 */
[----:B------:R3:W-:Y:S02]  /*b1a0*/  MUFU.EX2 R152, R3 ;  /* 0x0000000300987308 */ /* 0x0007e40000000800 */
[----:B----4-:R-:W-:Y:S02]  /*b1b0*/  FFMA.FTZ R0, R195, c[0x0][0x2d0], -R176 ;  /* 0x0000b400c3007a23 */ /* 0x010fe400000108b0 */
[----:B--2---:R-:W-:Y:S06]  /*b1c0*/  FFMA.FTZ R2, R2, R156, R191 ;  /* 0x0000009c02027223 */ /* 0x004fec00000100bf */
[----:B------:R2:W4:Y:S01]  /*b1d0*/  MUFU.EX2 R144, R0 ;  /* 0x0000000000907308 */ /* 0x0005220000000800 */
[----:B------:R-:W-:Y:S04]  /*b1e0*/  FADD.FTZ R2, R188, R2 ;  /* 0x00000002bc027221 */ /* 0x000fe80000010000 */
[----:B------:R-:W-:Y:S02]  /*b1f0*/  FADD.FTZ R2, R140, R2 ;  /* 0x000000028c027221 */ /* 0x000fe40000010000 */
[----:B------:R-:W-:Y:S02]  /*b200*/  LDSM.16.MT88.4 R140, [R218+0x1000] ;  /* 0x00100000da8c783b */ /* 0x000fe40000004200 */
[----:B------:R-:W-:Y:S02]  /*b210*/  FADD.FTZ R2, R147, R2 ;  /* 0x0000000293027221 */ /* 0x000fe40000010000 */
[--C-:B---3--:R-:W-:Y:S02]  /*b220*/  FFMA.FTZ R3, R208, c[0x0][0x2d0], -R176.reuse ;  /* 0x0000b400d0037a23 */ /* 0x108fe400000108b0 */
[----:B------:R-:W3:Y:S02]  /*b230*/  LDL R208, [R1+0x10] ;  /* 0x0000100001d07983 */ /* 0x000ee40000100800 */
[----:B------:R4:W-:Y:S01]  /*b240*/  MUFU.EX2 R159, R3 ;  /* 0x00000003009f7308 */ /* 0x0009e20000000800 */
[C---:B-1----:R-:W-:Y:S03]  /*b250*/  HMMA.16816.F32 R28, R132.reuse, R136, R28 ;  /* 0x00000088841c723c */ /* 0x042fe6000000181c */
[----:B--2---:R-:W-:Y:S06]  /*b260*/  FFMA.FTZ R0, R196, c[0x0][0x2d0], -R176 ;  /* 0x0000b400c4007a23 */ /* 0x004fec00000108b0 */
[----:B------:R-:W-:Y:S01]  /*b270*/  MUFU.EX2 R196, R149 ;  /* 0x0000009500c47308 */ /* 0x000fe20000000800 */
[C---:B------:R-:W-:Y:S01]  /*b280*/  HMMA.16816.F32 R32, R132.reuse, R138, R32 ;  /* 0x0000008a8420723c */ /* 0x040fe20000001820 */
[----:B------:R-:W1:Y:S08]  /*b290*/  LDSM.16.MT88.4 R136, [R217+0x3000] ;  /* 0x00300000d988783b */ /* 0x000e700000004200 */
[----:B------:R2:W-:Y:S03]  /*b2a0*/  MUFU.EX2 R148, R0 ;  /* 0x0000000000947308 */ /* 0x0005e60000000800 */
[----:B----4-:R-:W-:Y:S02]  /*b2b0*/  FADD.FTZ R3, R144, R2 ;  /* 0x0000000290037221 */ /* 0x010fe40000010000 */
[--C-:B------:R-:W-:Y:S02]  /*b2c0*/  FFMA.FTZ R2, R170, c[0x0][0x2d0], -R175.reuse ;  /* 0x0000b400aa027a23 */ /* 0x100fe400000108af */
[--C-:B--2---:R-:W-:Y:S04]  /*b2d0*/  FFMA.FTZ R0, R197, c[0x0][0x2d0], -R175.reuse ;  /* 0x0000b400c5007a23 */ /* 0x104fe800000108af */
[----:B------:R2:W4:Y:S01]  /*b2e0*/  MUFU.EX2 R151, R0 ;  /* 0x0000000000977308 */ /* 0x0005220000000800 */
[C---:B-1----:R-:W-:Y:S08]  /*b2f0*/  HMMA.16816.F32 R36, R132.reuse, R136, R36 ;  /* 0x000000888424723c */ /* 0x042ff00000001824 */
[C---:B------:R-:W-:Y:S01]  /*b300*/  HMMA.16816.F32 R40, R132.reuse, R138, R40 ;  /* 0x0000008a8428723c */ /* 0x040fe20000001828 */
[----:B------:R-:W1:Y:S03]  /*b310*/  LDSM.16.MT88.4 R136, [R218+0x3000] ;  /* 0x00300000da88783b */ /* 0x000e660000004200 */
[----:B--2---:R-:W-:Y:S04]  /*b320*/  FFMA.FTZ R0, R198, c[0x0][0x2d0], -R175 ;  /* 0x0000b400c6007a23 */ /* 0x004fe800000108af */
[----:B------:R2:W1:Y:S04]  /*b330*/  MUFU.EX2 R156, R0 ;  /* 0x00000000009c7308 */ /* 0x0004680000000800 */
[----:B--2---:R-:W-:Y:S01]  /*b340*/  FFMA.FTZ R0, R200, c[0x0][0x2d0], -R176 ;  /* 0x0000b400c8007a23 */ /* 0x004fe200000108b0 */
[C---:B-1----:R-:W-:Y:S05]  /*b350*/  HMMA.16816.F32 R44, R132.reuse, R136, R44 ;  /* 0x00000088842c723c */ /* 0x042fea000000182c */
[----:B------:R1:W-:Y:S03]  /*b360*/  MUFU.EX2 R155, R0 ;  /* 0x00000000009b7308 */ /* 0x0003e60000000800 */
[C---:B------:R-:W-:Y:S01]  /*b370*/  HMMA.16816.F32 R48, R132.reuse, R138, R48 ;  /* 0x0000008a8430723c */ /* 0x040fe20000001830 */
[----:B------:R-:W2:Y:S03]  /*b380*/  LDSM.16.MT88.4 R136, [R221+0x3000] ;  /* 0x00300000dd88783b */ /* 0x000ea60000004200 */
[----:B-1----:R-:W-:Y:S04]  /*b390*/  FADD.FTZ R0, R179, R177 ;  /* 0x000000b1b3007221 */ /* 0x002fe80000010000 */
[----:B------:R-:W-:Y:S04]  /*b3a0*/  FADD.FTZ R190, R190, R0 ;  /* 0x00000000bebe7221 */ /* 0x000fe80000010000 */
[--C-:B------:R-:W-:Y:S04]  /*b3b0*/  FFMA.FTZ R0, R202, c[0x0][0x2d0], -R175.reuse ;  /* 0x0000b400ca007a23 */ /* 0x100fe800000108af */
[----:B------:R1:W1:Y:S01]  /*b3c0*/  MUFU.EX2 R154, R0 ;  /* 0x00000000009a7308 */ /* 0x0002620000000800 */
[C---:B--2---:R-:W-:Y:S08]  /*b3d0*/  HMMA.16816.F32 R52, R132.reuse, R136, R52 ;  /* 0x000000888434723c */ /* 0x044ff00000001834 */
[C---:B------:R-:W-:Y:S01]  /*b3e0*/  HMMA.16816.F32 R56, R132.reuse, R138, R56 ;  /* 0x0000008a8438723c */ /* 0x040fe20000001838 */
[----:B------:R-:W2:Y:S03]  /*b3f0*/  LDSM.16.MT88.4 R136, [R220+0x3000] ;  /* 0x00300000dc88783b */ /* 0x000ea60000004200 */
[--C-:B-1----:R-:W-:Y:S04]  /*b400*/  FFMA.FTZ R0, R203, c[0x0][0x2d0], -R175.reuse ;  /* 0x0000b400cb007a23 */ /* 0x102fe800000108af */
[----:B------:R1:W1:Y:S04]  /*b410*/  MUFU.EX2 R163, R0 ;  /* 0x0000000000a37308 */ /* 0x0002680000000800 */
[--C-:B-1----:R-:W-:Y:S06]  /*b420*/  FFMA.FTZ R0, R204, c[0x0][0x2d0], -R176.reuse ;  /* 0x0000b400cc007a23 */ /* 0x102fec00000108b0 */
[----:B------:R1:W-:Y:S01]  /*b430*/  MUFU.EX2 R153, R0 ;  /* 0x0000000000997308 */ /* 0x0003e20000000800 */
[C---:B--2---:R-:W-:Y:S08]  /*b440*/  HMMA.16816.F32 R60, R132.reuse, R136, R60 ;  /* 0x00000088843c723c */ /* 0x044ff0000000183c */
[C---:B------:R-:W-:Y:S01]  /*b450*/  HMMA.16816.F32 R64, R132.reuse, R138, R64 ;  /* 0x0000008a8440723c */ /* 0x040fe20000001840 */
[----:B------:R-:W2:Y:S03]  /*b460*/  LDSM.16.MT88.4 R136, [R217+0x6000] ;  /* 0x00600000d988783b */ /* 0x000ea60000004200 */
[----:B-1----:R-:W-:Y:S04]  /*b470*/  FFMA.FTZ R0, R205, c[0x0][0x2d0], -R176 ;  /* 0x0000b400cd007a23 */ /* 0x002fe800000108b0 */
[----:B------:R1:W-:Y:S04]  /*b480*/  MUFU.EX2 R161, R0 ;  /* 0x0000000000a17308 */ /* 0x0003e80000000800 */
[--C-:B-1----:R-:W-:Y:S01]  /*b490*/  FFMA.FTZ R0, R206, c[0x0][0x2d0], -R175.reuse ;  /* 0x0000b400ce007a23 */ /* 0x102fe200000108af */
[C---:B--2---:R-:W-:Y:S05]  /*b4a0*/  HMMA.16816.F32 R68, R132.reuse, R136, R68 ;  /* 0x000000888444723c */ /* 0x044fea0000001844 */
[----:B------:R-:W-:Y:S03]  /*b4b0*/  MUFU.EX2 R206, R2 ;  /* 0x0000000200ce7308 */ /* 0x000fe60000000800 */
[C---:B------:R-:W-:Y:S01]  /*b4c0*/  HMMA.16816.F32 R72, R132.reuse, R138, R72 ;  /* 0x0000008a8448723c */ /* 0x040fe20000001848 */
[----:B------:R-:W1:Y:S06]  /*b4d0*/  LDSM.16.MT88.4 R136, [R218+0x6000] ;  /* 0x00600000da88783b */ /* 0x000e6c0000004200 */
[----:B------:R2:W1:Y:S02]  /*b4e0*/  MUFU.EX2 R162, R0 ;  /* 0x0000000000a27308 */ /* 0x0004640000000800 */
[--C-:B--2---:R-:W-:Y:S08]  /*b4f0*/  FFMA.FTZ R0, R207, c[0x0][0x2d0], -R175.reuse ;  /* 0x0000b400cf007a23 */ /* 0x104ff000000108af */
[----:B------:R2:W2:Y:S01]  /*b500*/  MUFU.EX2 R164, R0 ;  /* 0x0000000000a47308 */ /* 0x0004a20000000800 */
[C---:B-1----:R-:W-:Y:S03]  /*b510*/  HMMA.16816.F32 R76, R132.reuse, R136, R76 ;  /* 0x00000088844c723c */ /* 0x042fe6000000184c */
[----:B---3--:R-:W-:Y:S01]  /*b520*/  ISETP.GT.AND P0, PT, R201, R208, PT ;  /* 0x000000d0c900720c */ /* 0x008fe20003f04270 */
[----:B------:R-:W-:Y:S04]  /*b530*/  IMAD.MOV.U32 R201, RZ, RZ, R252 ;  /* 0x000000ffffc97224 */ /* 0x000fe800078e00fc */
[C---:B------:R-:W-:Y:S01]  /*b540*/  HMMA.16816.F32 R80, R132.reuse, R138, R80 ;  /* 0x0000008a8450723c */ /* 0x040fe20000001850 */
[----:B------:R-:W1:Y:S03]  /*b550*/  LDSM.16.MT88.4 R136, [R221+0x6000] ;  /* 0x00600000dd88783b */ /* 0x000e660000004200 */
[----:B--2---:R-:W-:Y:S04]  /*b560*/  FFMA.FTZ R0, R209, c[0x0][0x2d0], -R176 ;  /* 0x0000b400d1007a23 */ /* 0x004fe800000108b0 */
[----:B------:R2:W-:Y:S04]  /*b570*/  MUFU.EX2 R160, R0 ;  /* 0x0000000000a07308 */ /* 0x0005e80000000800 */
[----:B--2---:R-:W-:Y:S02]  /*b580*/  FADD.FTZ R0, R146, R190 ;  /* 0x000000be92007221 */ /* 0x004fe40000010000 */
[----:B------:R-:W-:Y:S02]  /*b590*/  FFMA.FTZ R190, R181, c[0x0][0x2d0], -R176 ;  /* 0x0000b400b5be7a23 */ /* 0x000fe400000108b0 */
[----:B------:R-:W-:Y:S02]  /*b5a0*/  FADD.FTZ R150, R145, R0 ;  /* 0x0000000091967221 */ /* 0x000fe40000010000 */
[----:B------:R-:W-:Y:S01]  /*b5b0*/  FFMA.FTZ R0, R211, c[0x0][0x2d0], -R175 ;  /* 0x0000b400d3007a23 */ /* 0x000fe200000108af */
[C---:B-1----:R-:W-:Y:S01]  /*b5c0*/  HMMA.16816.F32 R84, R132.reuse, R136, R84 ;  /* 0x000000888454723c */ /* 0x042fe20000001854 */
[----:B------:R-:W-:Y:S02]  /*b5d0*/  MUFU.EX2 R190, R190 ;  /* 0x000000be00be7308 */ /* 0x000fe40000000800 */
[----:B----4-:R-:W-:Y:S05]  /*b5e0*/  FADD.FTZ R150, R151, R150 ;  /* 0x0000009697967221 */ /* 0x010fea0000010000 */
[C---:B------:R-:W-:Y:S01]  /*b5f0*/  HMMA.16816.F32 R88, R132.reuse, R138, R88 ;  /* 0x0000008a8458723c */ /* 0x040fe20000001858 */
[----:B------:R-:W1:Y:S02]  /*b600*/  LDSM.16.MT88.4 R136, [R220+0x6000] ;  /* 0x00600000dc88783b */ /* 0x000e640000004200 */
[----:B------:R2:W3:Y:S02]  /*b610*/  MUFU.EX2 R158, R0 ;  /* 0x00000000009e7308 */ /* 0x0004e40000000800 */
[----:B--2---:R-:W-:Y:S01]  /*b620*/  FFMA.FTZ R0, R187, c[0x0][0x2d0], -R176 ;  /* 0x0000b400bb007a23 */ /* 0x004fe200000108b0 */
[----:B------:R-:W-:Y:S01]  /*b630*/  MOV R187, R186 ;  /* 0x000000ba00bb7202 */ /* 0x000fe20000000f00 */
[----:B------:R-:W-:Y:S01]  /*b640*/  IMAD.MOV.U32 R186, RZ, RZ, R183 ;  /* 0x000000ffffba7224 */ /* 0x000fe200078e00b7 */
[----:B------:R-:W-:Y:S04]  /*b650*/  MOV R183, R182 ;  /* 0x000000b600b77202 */ /* 0x000fe80000000f00 */
[----:B------:R-:W-:Y:S01]  /*b660*/  MOV R182, R169 ;  /* 0x000000a900b67202 */ /* 0x000fe20000000f00 */
[--C-:B------:R-:W-:Y:S02]  /*b670*/  FFMA.FTZ R2, R187, c[0x0][0x2d0], -R175.reuse ;  /* 0x0000b400bb027a23 */ /* 0x100fe400000108af */
[----:B------:R-:W-:Y:S01]  /*b680*/  IMAD.MOV.U32 R169, RZ, RZ, R168 ;  /* 0x000000ffffa97224 */ /* 0x000fe200078e00a8 */
[----:B------:R-:W-:Y:S01]  /*b690*/  MOV R168, R157 ;  /* 0x0000009d00a87202 */ /* 0x000fe20000000f00 */
[----:B------:R2:W-:Y:S01]  /*b6a0*/  MUFU.EX2 R200, R2 ;  /* 0x0000000200c87308 */ /* 0x0005e20000000800 */
[--C-:B------:R-:W-:Y:S02]  /*b6b0*/  FFMA.FTZ R191, R182, c[0x0][0x2d0], -R175.reuse ;  /* 0x0000b400b6bf7a23 */ /* 0x100fe400000108af */
[--C-:B------:R-:W-:Y:S01]  /*b6c0*/  FFMA.FTZ R192, R169, c[0x0][0x2d0], -R175.reuse ;  /* 0x0000b400a9c07a23 */ /* 0x100fe200000108af */
[C---:B-1----:R-:W-:Y:S03]  /*b6d0*/  HMMA.16816.F32 R92, R132.reuse, R136, R92 ;  /* 0x00000088845c723c */ /* 0x042fe6000000185c */
[----:B------:R-:W-:Y:S01]  /*b6e0*/  MOV R169, R189 ;  /* 0x000000bd00a97202 */ /* 0x000fe20000000f00 */
[--C-:B------:R-:W-:Y:S02]  /*b6f0*/  FFMA.FTZ R189, R212, c[0x0][0x2d0], -R175.reuse ;  /* 0x0000b400d4bd7a23 */ /* 0x100fe400000108af */
[----:B------:R1:W-:Y:S02]  /*b700*/  MUFU.EX2 R157, R0 ;  /* 0x00000000009d7308 */ /* 0x0003e40000000800 */
[C---:B------:R-:W-:Y:S01]  /*b710*/  HMMA.16816.F32 R96, R132.reuse, R138, R96 ;  /* 0x0000008a8460723c */ /* 0x040fe20000001860 */
[----:B------:R-:W4:Y:S07]  /*b720*/  LDSM.16.MT88.4 R136, [R217+0x9000] ;  /* 0x00900000d988783b */ /* 0x000f2e0000004200 */
[----:B------:R-:W-:Y:S01]  /*b730*/  MUFU.EX2 R191, R191 ;  /* 0x000000bf00bf7308 */ /* 0x000fe20000000800 */
[----:B--2---:R-:W-:Y:S04]  /*b740*/  FADD.FTZ R2, R156, R150 ;  /* 0x000000969c027221 */ /* 0x004fe80000010000 */
[----:B------:R-:W-:Y:S05]  /*b750*/  FADD.FTZ R2, R154, R2 ;  /* 0x000000029a027221 */ /* 0x000fea0000010000 */
[----:B------:R-:W-:Y:S01]  /*b760*/  MUFU.EX2 R192, R192 ;  /* 0x000000c000c07308 */ /* 0x000fe20000000800 */
[----:B------:R-:W-:Y:S02]  /*b770*/  FADD.FTZ R2, R163, R2 ;  /* 0x00000002a3027221 */ /* 0x000fe40000010000 */
[----:B-1----:R-:W-:Y:S02]  /*b780*/  FFMA.FTZ R0, R167, c[0x0][0x2d0], -R176 ;  /* 0x0000b400a7007a23 */ /* 0x002fe400000108b0 */
[----:B------:R-:W-:Y:S05]  /*b790*/  FADD.FTZ R2, R162, R2 ;  /* 0x00000002a2027221 */ /* 0x000fea0000010000 */
[----:B------:R1:W-:Y:S01]  /*b7a0*/  MUFU.EX2 R204, R0 ;  /* 0x0000000000cc7308 */ /* 0x0003e20000000800 */
[----:B------:R-:W-:Y:S04]  /*b7b0*/  FADD.FTZ R2, R164, R2 ;  /* 0x00000002a4027221 */ /* 0x000fe80000010000 */
[----:B---3--:R-:W-:Y:S04]  /*b7c0*/  FADD.FTZ R2, R158, R2 ;  /* 0x000000029e027221 */ /* 0x008fe80000010000 */
[----:B------:R-:W-:Y:S01]  /*b7d0*/  FADD.FTZ R2, R206, R2 ;  /* 0x00000002ce027221 */ /* 0x000fe20000010000 */
[----:B------:R-:W-:Y:S01]  /*b7e0*/  MUFU.EX2 R189, R189 ;  /* 0x000000bd00bd7308 */ /* 0x000fe20000000800 */
[C---:B----4-:R-:W-:Y:S08]  /*b7f0*/  HMMA.16816.F32 R100, R132.reuse, R136, R100 ;  /* 0x000000888464723c */ /* 0x050ff00000001864 */
[C---:B------:R-:W-:Y:S01]  /*b800*/  HMMA.16816.F32 R104, R132.reuse, R138, R104 ;  /* 0x0000008a8468723c */ /* 0x040fe20000001868 */
[----:B------:R-:W2:Y:S03]  /*b810*/  LDSM.16.MT88.4 R136, [R218+0x9000] ;  /* 0x00900000da88783b */ /* 0x000ea60000004200 */
[--C-:B-1----:R-:W-:Y:S04]  /*b820*/  FFMA.FTZ R0, R214, c[0x0][0x2d0], -R175.reuse ;  /* 0x0000b400d6007a23 */ /* 0x102fe800000108af */
[----:B------:R1:W3:Y:S04]  /*b830*/  MUFU.EX2 R205, R0 ;  /* 0x0000000000cd7308 */ /* 0x0002e80000000800 */
[----:B-1----:R-:W-:Y:S02]  /*b840*/  FFMA.FTZ R0, R213, c[0x0][0x2d0], -R175 ;  /* 0x0000b400d5007a23 */ /* 0x002fe400000108af */
[----:B---3--:R-:W-:Y:S04]  /*b850*/  FADD.FTZ R2, R205, R2 ;  /* 0x00000002cd027221 */ /* 0x008fe80000010000 */
[----:B------:R1:W3:Y:S01]  /*b860*/  MUFU.EX2 R207, R0 ;  /* 0x0000000000cf7308 */ /* 0x0002e20000000800 */
[C---:B--2---:R-:W-:Y:S08]  /*b870*/  HMMA.16816.F32 R108, R132.reuse, R136, R108 ;  /* 0x00000088846c723c */ /* 0x044ff0000000186c */
[C---:B------:R-:W-:Y:S01]  /*b880*/  HMMA.16816.F32 R112, R132.reuse, R138, R112 ;  /* 0x0000008a8470723c */ /* 0x040fe20000001870 */
[----:B------:R-:W2:Y:S03]  /*b890*/  LDSM.16.MT88.4 R136, [R221+0x9000] ;  /* 0x00900000dd88783b */ /* 0x000ea60000004200 */
[----:B-1----:R-:W-:Y:S02]  /*b8a0*/  FFMA.FTZ R0, R215, c[0x0][0x2d0], -R176 ;  /* 0x0000b400d7007a23 */ /* 0x002fe400000108b0 */
[----:B---3--:R-:W-:Y:S02]  /*b8b0*/  FADD.FTZ R2, R207, R2 ;  /* 0x00000002cf027221 */ /* 0x008fe40000010000 */
[----:B------:R1:W-:Y:S04]  /*b8c0*/  MUFU.EX2 R203, R0 ;  /* 0x0000000000cb7308 */ /* 0x0003e80000000800 */
[----:B------:R-:W-:Y:S02]  /*b8d0*/  FADD.FTZ R2, R200, R2 ;  /* 0x00000002c8027221 */ /* 0x000fe40000010000 */
[--C-:B-1----:R-:W-:Y:S01]  /*b8e0*/  FFMA.FTZ R0, R166, c[0x0][0x2d0], -R176.reuse ;  /* 0x0000b400a6007a23 */ /* 0x102fe200000108b0 */
[C---:B--2---:R-:W-:Y:S03]  /*b8f0*/  HMMA.16816.F32 R116, R132.reuse, R136, R116 ;  /* 0x000000888474723c */ /* 0x044fe60000001874 */
[----:B------:R1:W-:Y:S05]  /*b900*/  MUFU.EX2 R202, R0 ;  /* 0x0000000000ca7308 */ /* 0x0003ea0000000800 */
[C---:B------:R-:W-:Y:S01]  /*b910*/  HMMA.16816.F32 R120, R132.reuse, R138, R120 ;  /* 0x0000008a8478723c */ /* 0x040fe20000001878 */
[----:B------:R-:W2:Y:S03]  /*b920*/  LDSM.16.MT88.4 R136, [R220+0x9000] ;  /* 0x00900000dc88783b */ /* 0x000ea60000004200 */
[----:B-1----:R-:W-:Y:S02]  /*b930*/  FADD.FTZ R0, R148, R3 ;  /* 0x0000000394007221 */ /* 0x002fe40000010000 */
[--C-:B------:R-:W-:Y:S04]  /*b940*/  FFMA.FTZ R3, R186, c[0x0][0x2d0], -R175.reuse ;  /* 0x0000b400ba037a23 */ /* 0x100fe800000108af */
[----:B------:R1:W3:Y:S01]  /*b950*/  MUFU.EX2 R199, R3 ;  /* 0x0000000300c77308 */ /* 0x0002e20000000800 */
[C---:B--2---:R-:W-:Y:S08]  /*b960*/  HMMA.16816.F32 R124, R132.reuse, R136, R124 ;  /* 0x00000088847c723c */ /* 0x044ff0000000187c */
[----:B------:R-:W-:Y:S01]  /*b970*/  HMMA.16816.F32 R128, R132, R138, R128 ;  /* 0x0000008a8480723c */ /* 0x000fe20000001880 */
[----:B------:R-:W2:Y:S03]  /*b980*/  LDSM.16.MT88.4 R136, [R217+0x800] ;  /* 0x00080000d988783b */ /* 0x000ea60000004200 */
[----:B-1----:R-:W-:Y:S02]  /*b990*/  FFMA.FTZ R3, R184, c[0x0][0x2d0], -R176 ;  /* 0x0000b400b8037a23 */ /* 0x002fe400000108b0 */
[----:B---3--:R-:W-:Y:S01]  /*b9a0*/  FADD.FTZ R2, R199, R2 ;  /* 0x00000002c7027221 */ /* 0x008fe20000010000 */
[----:B------:R-:W-:Y:S02]  /*b9b0*/  F2FP.PACK_AB R132, R145, R146 ;  /* 0x000000929184723e */ /* 0x000fe400000000ff */
[----:B------:R-:W-:Y:S01]  /*b9c0*/  F2FP.PACK_AB R133, R148, R144 ;  /* 0x000000909485723e */ /* 0x000fe200000000ff */
[----:B------:R-:W1:Y:S01]  /*b9d0*/  MUFU.EX2 R3, R3 ;  /* 0x0000000300037308 */ /* 0x000e620000000800 */
[----:B------:R-:W-:Y:S01]  /*b9e0*/  LDSM.16.MT88.4 R144, [R221+0x1800] ;  /* 0x00180000dd90783b */ /* 0x000fe20000004200 */
[----:B------:R-:W-:Y:S01]  /*b9f0*/  F2FP.PACK_AB R134, R156, R151 ;  /* 0x000000979c86723e */ /* 0x000fe200000000ff */
[--C-:B------:R-:W-:Y:S01]  /*ba00*/  FFMA.FTZ R148, R183, c[0x0][0x2d0], -R175.reuse ;  /* 0x0000b400b7947a23 */ /* 0x100fe200000108af */
[----:B------:R-:W-:Y:S01]  /*ba10*/  F2FP.PACK_AB R135, R155, R152 ;  /* 0x000000989b87723e */ /* 0x000fe200000000ff */
[----:B------:R-:W-:Y:S02]  /*ba20*/  FADD.FTZ R152, R152, R0 ;  /* 0x0000000098987221 */ /* 0x000fe40000010000 */
[--C-:B------:R-:W-:Y:S02]  /*ba30*/  FFMA.FTZ R0, R169, c[0x0][0x2d0], -R176.reuse ;  /* 0x0000b400a9007a23 */ /* 0x100fe400000108b0 */
[----:B------:R-:W-:Y:S01]  /*ba40*/  FFMA.FTZ R156, R180, c[0x0][0x2d0], -R176 ;  /* 0x0000b400b49c7a23 */ /* 0x000fe200000108b0 */
[----:B------:R3:W4:Y:S01]  /*ba50*/  MUFU.EX2 R198, R148 ;  /* 0x0000009400c67308 */ /* 0x0007220000000800 */
[----:B------:R-:W-:Y:S09]  /*ba60*/  FFMA.FTZ R175, R210, c[0x0][0x2d0], -R175 ;  /* 0x0000b400d2af7a23 */ /* 0x000ff200000108af */
[----:B------:R4:W-:Y:S01]  /*ba70*/  MUFU.EX2 R195, R0 ;  /* 0x0000000000c37308 */ /* 0x0009e20000000800 */
[----:B-1----:R-:W-:Y:S09]  /*ba80*/  F2FP.PACK_AB R177, R190, R3 ;  /* 0x00000003beb1723e */ /* 0x002ff200000000ff */
[----:B------:R-:W1:Y:S01]  /*ba90*/  MUFU.EX2 R188, R175 ;  /* 0x000000af00bc7308 */ /* 0x000e620000000800 */
[C---:B--2---:R-:W-:Y:S01]  /*baa0*/  HMMA.16816.F32 R4, R132.reuse, R136, R4 ;  /* 0x000000888404723c */ /* 0x044fe20000001804 */
[----:B---3--:R-:W-:Y:S02]  /*bab0*/  LDSM.16.MT88.4 R148, [R221+0x2000] ;  /* 0x00200000dd94783b */ /* 0x008fe40000004200 */
[----:B----4-:R-:W-:Y:S05]  /*bac0*/  FADD.FTZ R2, R198, R2 ;  /* 0x00000002c6027221 */ /* 0x010fea0000010000 */
[C---:B------:R-:W-:Y:S01]  /*bad0*/  HMMA.16816.F32 R8, R132.reuse, R138, R8 ;  /* 0x0000008a8408723c */ /* 0x040fe20000001808 */
[----:B------:R-:W2:Y:S01]  /*bae0*/  LDSM.16.MT88.4 R136, [R218+0x800] ;  /* 0x00080000da88783b */ /* 0x000ea20000004200 */
[----:B------:R-:W-:Y:S02]  /*baf0*/  MUFU.EX2 R175, R156 ;  /* 0x0000009c00af7308 */ /* 0x000fe40000000800 */
[----:B------:R-:W-:Y:S02]  /*bb00*/  FADD.FTZ R2, R196, R2 ;  /* 0x00000002c4027221 */ /* 0x000fe40000010000 */
[----:B------:R-:W-:Y:S02]  /*bb10*/  FFMA.FTZ R0, R168, c[0x0][0x2d0], -R176 ;  /* 0x0000b400a8007a23 */ /* 0x000fe400000108b0 */
[----:B------:R-:W-:Y:S01]  /*bb20*/  LDSM.16.MT88.4 R168, [R218+0x5800] ;  /* 0x00580000daa8783b */ /* 0x000fe20000004200 */
[----:B------:R-:W-:Y:S03]  /*bb30*/  FADD.FTZ R2, R191, R2 ;  /* 0x00000002bf027221 */ /* 0x000fe60000010000 */
[----:B------:R3:W-:Y:S01]  /*bb40*/  MUFU.EX2 R197, R0 ;  /* 0x0000000000c57308 */ /* 0x0007e20000000800 */
[----:B-1----:R-:W-:Y:S01]  /*bb50*/  F2FP.PACK_AB R178, R188, R189 ;  /* 0x000000bdbcb2723e */ /* 0x002fe200000000ff */
[--C-:B---3--:R-:W-:Y:S08]  /*bb60*/  FFMA.FTZ R0, R165, c[0x0][0x2d0], -R176.reuse ;  /* 0x0000b400a5007a23 */ /* 0x108ff000000108b0 */
[----:B------:R1:W-:Y:S01]  /*bb70*/  MUFU.EX2 R194, R0 ;  /* 0x0000000000c27308 */ /* 0x0003e20000000800 */
[C---:B--2---:R-:W-:Y:S08]  /*bb80*/  HMMA.16816.F32 R12, R132.reuse, R136, R12 ;  /* 0x00000088840c723c */ /* 0x044ff0000000180c */
[C---:B------:R-:W-:Y:S01]  /*bb90*/  HMMA.16816.F32 R16, R132.reuse, R138, R16 ;  /* 0x0000008a8410723c */ /* 0x040fe20000001810 */
[----:B------:R-:W2:Y:S03]  /*bba0*/  LDSM.16.MT88.4 R136, [R221+0x800] ;  /* 0x00080000dd88783b */ /* 0x000ea60000004200 */
[--C-:B-1----:R-:W-:Y:S03]  /*bbb0*/  FFMA.FTZ R0, R185, c[0x0][0x2d0], -R176.reuse ;  /* 0x0000b400b9007a23 */ /* 0x102fe600000108b0 */
[----:B------:R-:W-:Y:S01]  /*bbc0*/  LDSM.16.MT88.4 R184, [R217+0x2800] ;  /* 0x00280000d9b8783b */ /* 0x000fe20000004200 */
[----:B------:R-:W-:Y:S01]  /*bbd0*/  FFMA.FTZ R176, R174, c[0x0][0x2d0], -R176 ;  /* 0x0000b400aeb07a23 */ /* 0x000fe200000108b0 */
[----:B------:R1:W-:Y:S10]  /*bbe0*/  MUFU.EX2 R193, R0 ;  /* 0x0000000000c17308 */ /* 0x0003f40000000800 */
[----:B------:R3:W4:Y:S01]  /*bbf0*/  MUFU.EX2 R174, R176 ;  /* 0x000000b000ae7308 */ /* 0x0007220000000800 */
[C---:B--2---:R-:W-:Y:S03]  /*bc00*/  HMMA.16816.F32 R20, R132.reuse, R136, R20 ;  /* 0x000000888414723c */ /* 0x044fe60000001814 */
[----:B-1----:R-:W-:Y:S04]  /*bc10*/  FADD.FTZ R0, R155, R152 ;  /* 0x000000989b007221 */ /* 0x002fe80000010000 */
[----:B------:R-:W-:Y:S01]  /*bc20*/  FADD.FTZ R0, R153, R0 ;  /* 0x0000000099007221 */ /* 0x000fe20000010000 */
[C---:B------:R-:W-:Y:S01]  /*bc30*/  HMMA.16816.F32 R24, R132.reuse, R138, R24 ;  /* 0x0000008a8418723c */ /* 0x040fe20000001818 */
[----:B------:R-:W1:Y:S03]  /*bc40*/  LDSM.16.MT88.4 R136, [R220+0x800] ;  /* 0x00080000dc88783b */ /* 0x000e660000004200 */
[----:B------:R-:W-:Y:S01]  /*bc50*/  FADD.FTZ R0, R161, R0 ;  /* 0x00000000a1007221 */ /* 0x000fe20000010000 */
[----:B---3--:R-:W-:Y:S02]  /*bc60*/  F2FP.PACK_AB R176, R192, R191 ;  /* 0x000000bfc0b0723e */ /* 0x008fe400000000ff */
[----:B----4-:R-:W-:Y:S01]  /*bc70*/  F2FP.PACK_AB R179, R174, R175 ;  /* 0x000000afaeb3723e */ /* 0x010fe200000000ff */
        /* <DEDUP_REMOVED lines=16> */
[----:B------:R-:W-:Y:S04]  /*bd80*/  FADD.FTZ R2, R189, R0 ;  /* 0x00000000bd027221 */ /* 0x000fe80000010000 */
[----:B------:R-:W-:Y:S02]  /*bd90*/  FADD.FTZ R2, R188, R2 ;  /* 0x00000002bc027221 */ /* 0x000fe40000010000 */
[----:B------:R-:W-:Y:S01]  /*bda0*/  FADD.FTZ R0, R175, R3 ;  /* 0x00000003af007221 */ /* 0x000fe20000010000 */
[----:B------:R-:W-:Y:S02]  /*bdb0*/  MOV R175, R173 ;  /* 0x000000ad00af7202 */ /* 0x000fe40000000f00 */
[----:B------:R-:W-:Y:S01]  /*bdc0*/  STL [R1+0x4], R2 ;  /* 0x0000040201007387 */ /* 0x000fe20000100800 */
[----:B------:R-:W-:Y:S05]  /*bdd0*/  FADD.FTZ R0, R174, R0 ;  /* 0x00000000ae007221 */ /* 0x000fea0000010000 */
        /* <DEDUP_REMOVED lines=41> */
[----:B------:R-:W-:Y:S03]  /*c070*/  F2FP.PACK_AB R135, R160, R159 ;  /* 0x0000009fa087723e */ /* 0x000fe600000000ff */
[----:B------:R-:W-:Y:S04]  /*c080*/  LDSM.16.MT88.4 R160, [R217+0x5800] ;  /* 0x00580000d9a0783b */ /* 0x000fe80000004200 */
        /* <DEDUP_REMOVED lines=139> */
[----:B------:R-:W-:Y:S07]  /*c940*/  LDSM.16.MT88.4 R144, [R221+0x2800] ;  /* 0x00280000dd90783b */ /* 0x000fee0000004200 */
[C---:B-1----:R-:W-:Y:S08]  /*c950*/  HMMA.16816.F32 R100, R132.reuse, R136, R100 ;  /* 0x000000888464723c */ /* 0x042ff00000001864 */
[C---:B------:R-:W-:Y:S01]  /*c960*/  HMMA.16816.F32 R104, R132.reuse, R138, R104 ;  /* 0x0000008a8468723c */ /* 0x040fe20000001868 */
[----:B------:R-:W1:Y:S07]  /*c970*/  LDSM.16.MT88.4 R136, [R218+0x2800] ;  /* 0x00280000da88783b */ /* 0x000e6e0000004200 */
[C---:B------:R-:W-:Y:S08]  /*c980*/  HMMA.16816.F32 R108, R132.reuse, R148, R108 ;  /* 0x00000094846c723c */ /* 0x040ff0000000186c */
[C---:B------:R-:W-:Y:S08]  /*c990*/  HMMA.16816.F32 R112, R132.reuse, R150, R112 ;  /* 0x000000968470723c */ /* 0x040ff00000001870 */
[C---:B--2---:R-:W-:Y:S08]  /*c9a0*/  HMMA.16816.F32 R116, R132.reuse, R140, R116 ;  /* 0x0000008c8474723c */ /* 0x044ff00000001874 */
[C---:B------:R-:W-:Y:S08]  /*c9b0*/  HMMA.16816.F32 R120, R132.reuse, R142, R120 ;  /* 0x0000008e8478723c */ /* 0x040ff00000001878 */
[C---:B----4-:R-:W-:Y:S08]  /*c9c0*/  HMMA.16816.F32 R124, R132.reuse, R152, R124 ;  /* 0x00000098847c723c */ /* 0x050ff0000000187c */
[----:B------:R-:W-:Y:S01]  /*c9d0*/  HMMA.16816.F32 R128, R132, R154, R128 ;  /* 0x0000009a8480723c */ /* 0x000fe20000001880 */
[----:B------:R-:W2:Y:S07]  /*c9e0*/  LDSM.16.MT88.4 R152, [R220+0x2800] ;  /* 0x00280000dc98783b */ /* 0x000eae0000004200 */
[C---:B------:R-:W-:Y:S01]  /*c9f0*/  HMMA.16816.F32 R180, R176.reuse, R184, R4 ;  /* 0x000000b8b0b4723c */ /* 0x040fe20000001804 */
[----:B------:R-:W3:Y:S07]  /*ca00*/  LDSM.16.MT88.4 R4, [R221+0x5800] ;  /* 0x00580000dd04783b */ /* 0x000eee0000004200 */
[C---:B------:R-:W-:Y:S01]  /*ca10*/  HMMA.16816.F32 R184, R176.reuse, R186, R8 ;  /* 0x000000bab0b8723c */ /* 0x040fe20000001808 */
[----:B------:R-:W4:Y:S07]  /*ca20*/  LDSM.16.MT88.4 R8, [R220+0x5800] ;  /* 0x00580000dc08783b */ /* 0x000f2e0000004200 */
[C---:B-1----:R-:W-:Y:S01]  /*ca30*/  HMMA.16816.F32 R132, R176.reuse, R136, R12 ;  /* 0x00000088b084723c */ /* 0x042fe2000000180c */
[----:B------:R-:W1:Y:S07]  /*ca40*/  LDSM.16.MT88.4 R12, [R217+0x8800] ;  /* 0x00880000d90c783b */ /* 0x000e6e0000004200 */
[C---:B------:R-:W-:Y:S01]  /*ca50*/  HMMA.16816.F32 R136, R176.reuse, R138, R16 ;  /* 0x0000008ab088723c */ /* 0x040fe20000001810 */
[----:B------:R-:W1:Y:S07]  /*ca60*/  LDSM.16.MT88.4 R16, [R218+0x8800] ;  /* 0x00880000da10783b */ /* 0x000e6e0000004200 */
[C---:B------:R-:W-:Y:S01]  /*ca70*/  HMMA.16816.F32 R140, R176.reuse, R144, R20 ;  /* 0x00000090b08c723c */ /* 0x040fe20000001814 */
[----:B------:R-:W-:Y:S07]  /*ca80*/  LDSM.16.MT88.4 R20, [R220+0x8800] ;  /* 0x00880000dc14783b */ /* 0x000fee0000004200 */
[C---:B------:R-:W-:Y:S01]  /*ca90*/  HMMA.16816.F32 R144, R176.reuse, R146, R24 ;  /* 0x00000092b090723c */ /* 0x040fe20000001818 */
[----:B------:R-:W-:Y:S07]  /*caa0*/  LDSM.16.MT88.4 R24, [R217+0xb800] ;  /* 0x00b80000d918783b */ /* 0x000fee0000004200 */
[C---:B--2---:R-:W-:Y:S01]  /*cab0*/  HMMA.16816.F32 R148, R176.reuse, R152, R28 ;  /* 0x00000098b094723c */ /* 0x044fe2000000181c */
[----:B------:R-:W-:Y:S07]  /*cac0*/  LDSM.16.MT88.4 R28, [R221+0xb800] ;  /* 0x00b80000dd1c783b */ /* 0x000fee0000004200 */
[C---:B------:R-:W-:Y:S08]  /*cad0*/  HMMA.16816.F32 R152, R176.reuse, R154, R32 ;  /* 0x0000009ab098723c */ /* 0x040ff00000001820 */
[C---:B------:R-:W-:Y:S08]  /*cae0*/  HMMA.16816.F32 R156, R176.reuse, R160, R36 ;  /* 0x000000a0b09c723c */ /* 0x040ff00000001824 */
[C---:B------:R-:W-:Y:S08]  /*caf0*/  HMMA.16816.F32 R160, R176.reuse, R162, R40 ;  /* 0x000000a2b0a0723c */ /* 0x040ff00000001828 */
[C---:B------:R-:W-:Y:S08]  /*cb00*/  HMMA.16816.F32 R164, R176.reuse, R168, R44 ;  /* 0x000000a8b0a4723c */ /* 0x040ff0000000182c */
        /* <DEDUP_REMOVED lines=26> */
.L_x_4723:
[----:B----4-:R-:W2:Y:S02]  /*ccb0*/  LDL R0, [R1+0xc] ;  /* 0x00000c0001007983 */ /* 0x010ea40000100800 */
[----:B--2---:R-:W-:-:S13]  /*ccc0*/  ISETP.GE.AND P0, PT, R252, R0, PT ;  /* 0x00000000fc00720c */ /* 0x004fda0003f06270 */
[----:B------:R-:W-:Y:S05]  /*ccd0*/  @!P0 BRA `(.L_x_4725) ;  /* 0x0000430000008947 */ /* 0x000fea0003800000 */
[----:B------:R-:W-:Y:S02]  /*cce0*/  MOV R175, R172 ;  /* 0x000000ac00af7202 */ /* 0x000fe40000000f00 */
[----:B------:R-:W-:Y:S02]  /*ccf0*/  MOV R174, R173 ;  /* 0x000000ad00ae7202 */ /* 0x000fe40000000f00 */
.L_x_4726:
[----:B------:R-:W2:Y:S01]  /*cd00*/  LDL R0, [R1] ;  /* 0x0000000001007983 */ /* 0x000ea20000100800 */
[----:B------:R-:W-:Y:S04]  /*cd10*/  DEPBAR.LE SB0, 0x0 ;  /* 0x000080000000791a */ /* 0x000fe80000000000 */
[----:B------:R-:W-:Y:S01]  /*cd20*/  WARPSYNC 0xffffffff ;  /* 0xffffffff00007948 */ /* 0x000fe20003800000 */
[----:B------:R-:W3:Y:S01]  /*cd30*/  LDL R14, [R1+0x38] ;  /* 0x00003800010e7983 */ /* 0x000ee20000100800 */
[----:B------:R-:W-:Y:S05]  /*cd40*/  IMAD.WIDE.U32 R12, R252, c[0x0][0x208], RZ ;  /* 0x00008200fc0c7a25 */ /* 0x000fea00078e00ff */
[----:B------:R-:W3:Y:S06]  /*cd50*/  LDL.64 R2, [R1+0x30] ;  /* 0x0000300001027983 */ /* 0x000eec0000100a00 */
[----:B------:R-:W-:Y:S06]  /*cd60*/  BAR.SYNC.DEFER_BLOCKING 0x0 ;  /* 0x0000000000007b1d */ /* 0x000fec0000010000 */
[----:B-----5:R-:W-:Y:S06]  /*cd70*/  LDSM.16.M88.4 R48, [R223] ;  /* 0x00000000df30783b */ /* 0x020fec0000000200 */
[----:B------:R-:W1:Y:S06]  /*cd80*/  LDSM.16.M88.4 R8, [R216] ;  /* 0x00000000d808783b */ /* 0x000e6c0000000200 */
[----:B------:R-:W4:Y:S06]  /*cd90*/  LDSM.16.M88.4 R16, [R216+0x800] ;  /* 0x00080000d810783b */ /* 0x000f2c0000000200 */
[----:B------:R-:W2:Y:S06]  /*cda0*/  LDSM.16.M88.4 R24, [R216+0x1000] ;  /* 0x00100000d818783b */ /* 0x000eac0000000200 */
[----:B------:R-:W2:Y:S06]  /*cdb0*/  LDSM.16.M88.4 R32, [R216+0x1800] ;  /* 0x00180000d820783b */ /* 0x000eac0000000200 */
[----:B------:R-:W2:Y:S06]  /*cdc0*/  LDSM.16.M88.4 R40, [R216+0x2000] ;  /* 0x00200000d828783b */ /* 0x000eac0000000200 */
[----:B------:R-:W2:Y:S06]  /*cdd0*/  LDSM.16.M88.4 R176, [R216+0x2800] ;  /* 0x00280000d8b0783b */ /* 0x000eac0000000200 */
[----:B------:R-:W-:Y:S01]  /*cde0*/  LDSM.16.M88.4 R188, [R224] ;  /* 0x00000000e0bc783b */ /* 0x000fe20000000200 */
[C---:B-1----:R-:W-:Y:S05]  /*cdf0*/  HMMA.16816.F32 R4, R48.reuse, R8, RZ ;  /* 0x000000083004723c */ /* 0x042fea00000018ff */
[----:B------:R-:W1:Y:S03]  /*ce00*/  LDSM.16.M88.4 R192, [R227] ;  /* 0x00000000e3c0783b */ /* 0x000e660000000200 */
[C---:B------:R-:W-:Y:S03]  /*ce10*/  HMMA.16816.F32 R8, R48.reuse, R10, RZ ;  /* 0x0000000a3008723c */ /* 0x040fe600000018ff */
[----:B------:R-:W1:Y:S06]  /*ce20*/  LDSM.16.M88.4 R196, [R250] ;  /* 0x00000000fac4783b */ /* 0x000e6c0000000200 */
[----:B------:R-:W1:Y:S06]  /*ce30*/  LDSM.16.M88.4 R200, [R249] ;  /* 0x00000000f9c8783b */ /* 0x000e6c0000000200 */
[----:B------:R-:W1:Y:S06]  /*ce40*/  LDSM.16.M88.4 R204, [R248] ;  /* 0x00000000f8cc783b */ /* 0x000e6c0000000200 */
[----:B------:R-:W1:Y:S06]  /*ce50*/  LDSM.16.M88.4 R208, [R247] ;  /* 0x00000000f7d0783b */ /* 0x000e6c0000000200 */
        /* <DEDUP_REMOVED lines=29> */
[----:B------:R-:W-:Y:S02]  /*d030*/  IADD3 R0, P1, R0, 0x180, RZ ;  /* 0x0000018000007810 */ /* 0x000fe40007f3e0ff */
[--C-:B------:R-:W-:Y:S02]  /*d040*/  IADD3.X R39, RZ, c[0x0][0x1fc], R2.reuse, P0, P2 ;  /* 0x00007f00ff277a10 */ /* 0x100fe400007e4402 */
[----:B------:R-:W-:Y:S02]  /*d050*/  IADD3 R36, P0, R0, c[0x0][0x1f8], RZ ;  /* 0x00007e0000247a10 */ /* 0x000fe40007f1e0ff */
[----:B------:R-:W-:Y:S01]  /*d060*/  MOV R0, c[0x0][0x208] ;  /* 0x0000820000007a02 */ /* 0x000fe20000000f00 */
[----:B------:R4:W-:Y:S01]  /*d070*/  LDGSTS.E.BYPASS.LTC128B.128 [R251+0x6100], [R38.64], !P3 ;  /* 0x0610000026fb7fae */ /* 0x0009e2000d901d48 */
        /* <DEDUP_REMOVED lines=9> */
[C---:B------:R-:W-:Y:S07]  /*d110*/  HMMA.16816.F32 R44, R48.reuse, R176, RZ ;  /* 0x000000b0302c723c */ /* 0x040fee00000018ff */
[----:B------:R-:W-:Y:S01]  /*d120*/  MOV R177, 0x6 ;  /* 0x0000000600b17802 */ /* 0x000fe20000000f00 */
[----:B------:R-:W-:Y:S04]  /*d130*/  HMMA.16816.F32 R48, R48, R178, RZ ;  /* 0x000000b23030723c */ /* 0x000fe800000018ff */
[----:B------:R-:W-:Y:S04]  /*d140*/  SHF.L.U64.HI R0, R0, R177, c[0x0][0x20c] ;  /* 0x0000830000007619 */ /* 0x000fe800000102b1 */
[C---:B-1----:R-:W-:Y:S05]  /*d150*/  HMMA.16816.F32 R4, R188.reuse, R192, R4 ;  /* 0x000000c0bc04723c */ /* 0x042fea0000001804 */
[----:B------:R-:W-:Y:S03]  /*d160*/  IADD3.X R3, R173, R0, RZ, P1, !PT ;  /* 0x00000000ad037210 */ /* 0x000fe60000ffe4ff */
[C---:B------:R-:W-:Y:S02]  /*d170*/  HMMA.16816.F32 R8, R188.reuse, R194, R8 ;  /* 0x000000c2bc08723c */ /* 0x040fe40000001808 */
[----:B------:R1:W-:Y:S02]  /*d180*/  LDGSTS.E.BYPASS.LTC128B.128 [R251+0x1100], [R2.64], !P5 ;  /* 0x0110000002fb7fae */ /* 0x0003e4000e901d48 */
[----:B------:R-:W-:Y:S04]  /*d190*/  IADD3.X R173, R0, R3, RZ, P0, !PT ;  /* 0x0000000300ad7210 */ /* 0x000fe800007fe4ff */
[C---:B------:R-:W-:Y:S01]  /*d1a0*/  HMMA.16816.F32 R12, R188.reuse, R196, R12 ;  /* 0x000000c4bc0c723c */ /* 0x040fe2000000180c */
[----:B------:R1:W-:Y:S06]  /*d1b0*/  LDGSTS.E.BYPASS.LTC128B.128 [R251+0x4100], [R2.64+0x80], !P4 ;  /* 0x0410008002fb7fae */ /* 0x0003ec000e101d48 */
[----:B------:R1:W-:Y:S01]  /*d1c0*/  LDGSTS.E.BYPASS.LTC128B.128 [R251+0x7100], [R2.64+0x100], !P3 ;  /* 0x0710010002fb7fae */ /* 0x0003e2000d901d48 */
[C---:B------:R-:W-:Y:S05]  /*d1d0*/  HMMA.16816.F32 R16, R188.reuse, R198, R16 ;  /* 0x000000c6bc10723c */ /* 0x040fea0000001810 */
[----:B------:R1:W-:Y:S03]  /*d1e0*/  LDGSTS.E.BYPASS.LTC128B.128 [R251+0xa100], [R2.64+0x180], !P6 ;  /* 0x0a10018002fb7fae */ /* 0x0003e6000f101d48 */
[C---:B------:R-:W-:Y:S03]  /*d1f0*/  HMMA.16816.F32 R20, R188.reuse, R200, R20 ;  /* 0x000000c8bc14723c */ /* 0x040fe60000001814 */
[----:B------:R2:W-:Y:S05]  /*d200*/  LDGSTS.E.BYPASS.LTC128B.128 [R251+0x2100], [R172.64], !P5 ;  /* 0x02100000acfb7fae */ /* 0x0005ea000e901d48 */
[C---:B------:R-:W-:Y:S01]  /*d210*/  HMMA.16816.F32 R24, R188.reuse, R202, R24 ;  /* 0x000000cabc18723c */ /* 0x040fe20000001818 */
[----:B------:R2:W-:Y:S06]  /*d220*/  LDGSTS.E.BYPASS.LTC128B.128 [R251+0x5100], [R172.64+0x80], !P4 ;  /* 0x05100080acfb7fae */ /* 0x0005ec000e101d48 */
[----:B------:R2:W-:Y:S01]  /*d230*/  LDGSTS.E.BYPASS.LTC128B.128 [R251+0x8100], [R172.64+0x100], !P3 ;  /* 0x08100100acfb7fae */ /* 0x0005e2000d901d48 */
[C---:B------:R-:W-:Y:S05]  /*d240*/  HMMA.16816.F32 R28, R188.reuse, R204, R28 ;  /* 0x000000ccbc1c723c */ /* 0x040fea000000181c */
[----:B------:R2:W-:Y:S03]  /*d250*/  LDGSTS.E.BYPASS.LTC128B.128 [R251+0xb100], [R172.64+0x180], !P6 ;  /* 0x0b100180acfb7fae */ /* 0x0005e6000f101d48 */
[C---:B------:R-:W-:Y:S03]  /*d260*/  HMMA.16816.F32 R32, R188.reuse, R206, R32 ;  /* 0x000000cebc20723c */ /* 0x040fe60000001820 */
[----:B------:R-:W-:Y:S05]  /*d270*/  LDSM.16.M88.4 R176, [R226] ;  /* 0x00000000e2b0783b */ /* 0x000fea0000000200 */
[C---:B------:R-:W-:Y:S01]  /*d280*/  HMMA.16816.F32 R36, R188.reuse, R208, R36 ;  /* 0x000000d0bc24723c */ /* 0x040fe20000001824 */
[----:B------:R-:W3:Y:S06]  /*d290*/  LDSM.16.M88.4 R192, [R222] ;  /* 0x00000000dec0783b */ /* 0x000eec0000000200 */
[----:B------:R-:W0:Y:S01]  /*d2a0*/  LDGDEPBAR ;  /* 0x00000000000079af */ /* 0x000e220000000000 */
[C---:B------:R-:W-:Y:S05]  /*d2b0*/  HMMA.16816.F32 R40, R188.reuse, R210, R40 ;  /* 0x000000d2bc28723c */ /* 0x040fea0000001828 */
[----:B------:R-:W4:Y:S03]  /*d2c0*/  LDSM.16.M88.4 R196, [R222+0x800] ;  /* 0x00080000dec4783b */ /* 0x000f260000000200 */
[C---:B------:R-:W-:Y:S03]  /*d2d0*/  HMMA.16816.F32 R44, R188.reuse, R212, R44 ;  /* 0x000000d4bc2c723c */ /* 0x040fe6000000182c */
[----:B------:R-:W1:Y:S05]  /*d2e0*/  LDSM.16.M88.4 R200, [R222+0x1000] ;  /* 0x00100000dec8783b */ /* 0x000e6a0000000200 */
[----:B------:R-:W-:Y:S01]  /*d2f0*/  HMMA.16816.F32 R48, R188, R214, R48 ;  /* 0x000000d6bc30723c */ /* 0x000fe20000001830 */
[----:B------:R-:W2:Y:S06]  /*d300*/  LDL R214, [R1+0xc] ;  /* 0x00000c0001d67983 */ /* 0x000eac0000100800 */
[----:B------:R-:W1:Y:S06]  /*d310*/  LDSM.16.M88.4 R204, [R222+0x1800] ;  /* 0x00180000decc783b */ /* 0x000e6c0000000200 */
[----:B------:R-:W2:Y:S01]  /*d320*/  LDL R215, [R1+0x20] ;  /* 0x0000200001d77983 */ /* 0x000ea20000100800 */
[C---:B---3--:R-:W-:Y:S05]  /*d330*/  HMMA.16816.F32 R4, R176.reuse, R192, R4 ;  /* 0x000000c0b004723c */ /* 0x048fea0000001804 */
[----:B------:R-:W3:Y:S03]  /*d340*/  LDSM.16.M88.4 R188, [R222+0x2000] ;  /* 0x00200000debc783b */ /* 0x000ee60000000200 */
[C---:B------:R-:W-:Y:S03]  /*d350*/  HMMA.16816.F32 R8, R176.reuse, R194, R8 ;  /* 0x000000c2b008723c */ /* 0x040fe60000001808 */
[----:B------:R-:W3:Y:S06]  /*d360*/  LDSM.16.M88.4 R208, [R222+0x2800] ;  /* 0x00280000ded0783b */ /* 0x000eec0000000200 */
[----:B------:R-:W-:Y:S01]  /*d370*/  LDSM.16.M88.4 R192, [R219] ;  /* 0x00000000dbc0783b */ /* 0x000fe20000000200 */
[C---:B----4-:R-:W-:Y:S05]  /*d380*/  HMMA.16816.F32 R12, R176.reuse, R196, R12 ;  /* 0x000000c4b00c723c */ /* 0x050fea000000180c */
[----:B------:R-:W4:Y:S03]  /*d390*/  LDL.64 R212, [R1+0x28] ;  /* 0x0000280001d47983 */ /* 0x000f260000100a00 */
[C---:B------:R-:W-:Y:S03]  /*d3a0*/  HMMA.16816.F32 R16, R176.reuse, R198, R16 ;  /* 0x000000c6b010723c */ /* 0x040fe60000001810 */
[----:B------:R-:W-:Y:S05]  /*d3b0*/  LDSM.16.M88.4 R196, [R219+0x800] ;  /* 0x00080000dbc4783b */ /* 0x000fea0000000200 */
        /* <DEDUP_REMOVED lines=9> */
[C---:B------:R-:W-:Y:S08]  /*d450*/  HMMA.16816.F32 R44, R176.reuse, R208, R44 ;  /* 0x000000d0b02c723c */ /* 0x040ff0000000182c */
[----:B------:R-:W-:Y:S01]  /*d460*/  HMMA.16816.F32 R48, R176, R210, R48 ;  /* 0x000000d2b030723c */ /* 0x000fe20000001830 */
[----:B------:R-:W3:Y:S06]  /*d470*/  LDSM.16.M88.4 R176, [R219+0x2000] ;  /* 0x00200000dbb0783b */ /* 0x000eec0000000200 */
        /* <DEDUP_REMOVED lines=16> */
[C---:B------:R-:W-:Y:S08]  /*d580*/  HMMA.16816.F32 R44, R188.reuse, R208, R44 ;  /* 0x000000d0bc2c723c */ /* 0x040ff0000000182c */
[----:B------:R-:W-:Y:S01]  /*d590*/  HMMA.16816.F32 R48, R188, R210, R48 ;  /* 0x000000d2bc30723c */ /* 0x000fe20000001830 */
[----:B------:R-:W3:Y:S06]  /*d5a0*/  LDSM.16.M88.4 R188, [R216+0x5000] ;  /* 0x00500000d8bc783b */ /* 0x000eec0000000200 */
[----:B------:R-:W2:Y:S01]  /*d5b0*/  LDSM.16.M88.4 R208, [R216+0x5800] ;  /* 0x00580000d8d0783b */ /* 0x000ea20000000200 */
        /* <DEDUP_REMOVED lines=11> */
[----:B------:R-:W-:Y:S02]  /*d670*/  LDSM.16.M88.4 R204, [R242] ;  /* 0x00000000f2cc783b */ /* 0x000fe40000000200 */
[C---:B--2---:R-:W-:Y:S02]  /*d680*/  ISETP.GT.AND P0, PT, R252.reuse, R214, PT ;  /* 0x000000d6fc00720c */ /* 0x044fe40003f04270 */
[----:B------:R-:W-:Y:S03]  /*d690*/  IADD3 R252, R252, -0x1, RZ ;  /* 0xfffffffffcfc7810 */ /* 0x000fe60007ffe0ff */
[C---:B---3--:R-:W-:Y:S08]  /*d6a0*/  HMMA.16816.F32 R36, R176.reuse, R188, R36 ;  /* 0x000000bcb024723c */ /* 0x048ff00000001824 */
[C---:B------:R-:W-:Y:S01]  /*d6b0*/  HMMA.16816.F32 R40, R176.reuse, R190, R40 ;  /* 0x000000beb028723c */ /* 0x040fe20000001828 */
[----:B------:R-:W1:Y:S07]  /*d6c0*/  LDSM.16.M88.4 R188, [R224+0x4000] ;  /* 0x00400000e0bc783b */ /* 0x000e6e0000000200 */
[C---:B------:R-:W-:Y:S08]  /*d6d0*/  HMMA.16816.F32 R44, R176.reuse, R208, R44 ;  /* 0x000000d0b02c723c */ /* 0x040ff0000000182c */
[----:B------:R-:W-:Y:S01]  /*d6e0*/  HMMA.16816.F32 R48, R176, R210, R48 ;  /* 0x000000d2b030723c */ /* 0x000fe20000001830 */
[----:B------:R-:W2:Y:S06]  /*d6f0*/  LDSM.16.M88.4 R176, [R241] ;  /* 0x00000000f1b0783b */ /* 0x000eac0000000200 */
[----:B------:R-:W3:Y:S01]  /*d700*/  LDSM.16.M88.4 R208, [R240] ;  /* 0x00000000f0d0783b */ /* 0x000ee20000000200 */
[----:B----4-:R-:W-:Y:S01]  /*d710*/  MOV R213, 0x6 ;  /* 0x0000000600d57802 */ /* 0x010fe20000000f00 */
        /* <DEDUP_REMOVED lines=22> */
[C---:B----4-:R-:W-:Y:S08]  /*d880*/  HMMA.16816.F32 R12, R192.reuse, R200, R12 ;  /* 0x000000c8c00c723c */ /* 0x050ff0000000180c */
        /* <DEDUP_REMOVED lines=14> */
[----:B------:R-:W-:Y:S01]  /*d970*/  LDSM.16.M88.4 R208, [R216+0x6800] ;  /* 0x00680000d8d0783b */ /* 0x000fe20000000200 */
[C---:B-1----:R-:W-:Y:S08]  /*d980*/  HMMA.16816.F32 R4, R196.reuse, R200, R4 ;  /* 0x000000c8c404723c */ /* 0x042ff00000001804 */
[C---:B------:R-:W-:Y:S01]  /*d990*/  HMMA.16816.F32 R8, R196.reuse, R202, R8 ;  /* 0x000000cac408723c */ /* 0x040fe20000001808 */
[----:B------:R-:W1:Y:S07]  /*d9a0*/  LDSM.16.M88.4 R200, [R219+0x5800] ;  /* 0x00580000dbc8783b */ /* 0x000e6e0000000200 */
[C---:B----4-:R-:W-:Y:S08]  /*d9b0*/  HMMA.16816.F32 R12, R196.reuse, R204, R12 ;  /* 0x000000ccc40c723c */ /* 0x050ff0000000180c */
        /* <DEDUP_REMOVED lines=14> */
[----:B------:R-:W1:Y:S01]  /*daa0*/  LDSM.16.M88.4 R200, [R216+0x8800] ;  /* 0x00880000d8c8783b */ /* 0x000e620000000200 */
[C---:B--2---:R-:W-:Y:S08]  /*dab0*/  HMMA.16816.F32 R4, R176.reuse, R204, R4 ;  /* 0x000000ccb004723c */ /* 0x044ff00000001804 */
[C---:B------:R-:W-:Y:S01]  /*dac0*/  HMMA.16816.F32 R8, R176.reuse, R206, R8 ;  /* 0x000000ceb008723c */ /* 0x040fe20000001808 */
[----:B------:R-:W-:Y:S07]  /*dad0*/  LDSM.16.M88.4 R204, [R239] ;  /* 0x00000000efcc783b */ /* 0x000fee0000000200 */
[C---:B------:R-:W-:Y:S08]  /*dae0*/  HMMA.16816.F32 R12, R176.reuse, R208, R12 ;  /* 0x000000d0b00c723c */ /* 0x040ff0000000180c */
[C---:B------:R-:W-:Y:S01]  /*daf0*/  HMMA.16816.F32 R16, R176.reuse, R210, R16 ;  /* 0x000000d2b010723c */ /* 0x040fe20000001810 */
[----:B------:R-:W-:Y:S07]  /*db00*/  LDSM.16.M88.4 R208, [R238] ;  /* 0x00000000eed0783b */ /* 0x000fee0000000200 */
[C---:B---3--:R-:W-:Y:S08]  /*db10*/  HMMA.16816.F32 R20, R176.reuse, R188, R20 ;  /* 0x000000bcb014723c */ /* 0x048ff00000001814 */
[C---:B------:R-:W-:Y:S01]  /*db20*/  HMMA.16816.F32 R24, R176.reuse, R190, R24 ;  /* 0x000000beb018723c */ /* 0x040fe20000001818 */
[----:B------:R-:W2:Y:S07]  /*db30*/  LDSM.16.M88.4 R188, [R224+0x8000] ;  /* 0x00800000e0bc783b */ /* 0x000eae0000000200 */
[C---:B----4-:R-:W-:Y:S08]  /*db40*/  HMMA.16816.F32 R28, R176.reuse, R192, R28 ;  /* 0x000000c0b01c723c */ /* 0x050ff0000000181c */
[C---:B------:R-:W-:Y:S01]  /*db50*/  HMMA.16816.F32 R32, R176.reuse, R194, R32 ;  /* 0x000000c2b020723c */ /* 0x040fe20000001820 */
[----:B------:R-:W3:Y:S07]  /*db60*/  LDSM.16.M88.4 R192, [R237] ;  /* 0x00000000edc0783b */ /* 0x000eee0000000200 */
[C---:B-1----:R-:W-:Y:S08]  /*db70*/  HMMA.16816.F32 R36, R176.reuse, R196, R36 ;  /* 0x000000c4b024723c */ /* 0x042ff00000001824 */
[C---:B------:R-:W-:Y:S01]  /*db80*/  HMMA.16816.F32 R40, R176.reuse, R198, R40 ;  /* 0x000000c6b028723c */ /* 0x040fe20000001828 */
[----:B------:R-:W1:Y:S07]  /*db90*/  LDSM.16.M88.4 R196, [R236] ;  /* 0x00000000ecc4783b */ /* 0x000e6e0000000200 */
[C---:B------:R-:W-:Y:S08]  /*dba0*/  HMMA.16816.F32 R44, R176.reuse, R200, R44 ;  /* 0x000000c8b02c723c */ /* 0x040ff0000000182c */
[----:B------:R-:W-:Y:S01]  /*dbb0*/  HMMA.16816.F32 R48, R176, R202, R48 ;  /* 0x000000cab030723c */ /* 0x000fe20000001830 */
[----:B------:R-:W4:Y:S06]  /*dbc0*/  LDSM.16.M88.4 R176, [R235] ;  /* 0x00000000ebb0783b */ /* 0x000f2c0000000200 */
[----:B------:R-:W1:Y:S01]  /*dbd0*/  LDSM.16.M88.4 R200, [R234] ;  /* 0x00000000eac8783b */ /* 0x000e620000000200 */
[C---:B--2---:R-:W-:Y:S08]  /*dbe0*/  HMMA.16816.F32 R4, R188.reuse, R204, R4 ;  /* 0x000000ccbc04723c */ /* 0x044ff00000001804 */
[C---:B------:R-:W-:Y:S01]  /*dbf0*/  HMMA.16816.F32 R8, R188.reuse, R206, R8 ;  /* 0x000000cebc08723c */ /* 0x040fe20000001808 */
[----:B------:R-:W-:Y:S07]  /*dc00*/  LDSM.16.M88.4 R204, [R226+0x8000] ;  /* 0x00800000e2cc783b */ /* 0x000fee0000000200 */
[C---:B------:R-:W-:Y:S08]  /*dc10*/  HMMA.16816.F32 R12, R188.reuse, R208, R12 ;  /* 0x000000d0bc0c723c */ /* 0x040ff0000000180c */
        /* <DEDUP_REMOVED lines=13> */
[----:B------:R-:W4:Y:S06]  /*dcf0*/  LDSM.16.M88.4 R188, [R222+0x8000] ;  /* 0x00800000debc783b */ /* 0x000f2c0000000200 */
[----:B------:R-:W-:Y:S01]  /*dd00*/  LDSM.16.M88.4 R200, [R225+0x8000] ;  /* 0x00800000e1c8783b */ /* 0x000fe20000000200 */
[C---:B--2---:R-:W-:Y:S08]  /*dd10*/  HMMA.16816.F32 R4, R204.reuse, R208, R4 ;  /* 0x000000d0cc04723c */ /* 0x044ff00000001804 */
[C---:B------:R-:W-:Y:S01]  /*dd20*/  HMMA.16816.F32 R8, R204.reuse, R210, R8 ;  /* 0x000000d2cc08723c */ /* 0x040fe20000001808 */
[----:B------:R-:W-:Y:S07]  /*dd30*/  LDSM.16.M88.4 R208, [R219+0x6000] ;  /* 0x00600000dbd0783b */ /* 0x000fee0000000200 */
[C---:B---3--:R-:W-:Y:S08]  /*dd40*/  HMMA.16816.F32 R12, R204.reuse, R192, R12 ;  /* 0x000000c0cc0c723c */ /* 0x048ff0000000180c */
[C---:B------:R-:W-:Y:S01]  /*dd50*/  HMMA.16816.F32 R16, R204.reuse, R194, R16 ;  /* 0x000000c2cc10723c */ /* 0x040fe20000001810 */
[----:B------:R-:W2:Y:S07]  /*dd60*/  LDSM.16.M88.4 R192, [R222+0x8800] ;  /* 0x00880000dec0783b */ /* 0x000eae0000000200 */
[C---:B-1----:R-:W-:Y:S08]  /*dd70*/  HMMA.16816.F32 R20, R204.reuse, R196, R20 ;  /* 0x000000c4cc14723c */ /* 0x042ff00000001814 */
[C---:B------:R-:W-:Y:S01]  /*dd80*/  HMMA.16816.F32 R24, R204.reuse, R198, R24 ;  /* 0x000000c6cc18723c */ /* 0x040fe20000001818 */
[----:B------:R-:W1:Y:S07]  /*dd90*/  LDSM.16.M88.4 R196, [R219+0x6800] ;  /* 0x00680000dbc4783b */ /* 0x000e6e0000000200 */
        /* <DEDUP_REMOVED lines=8> */
[----:B------:R-:W2:Y:S06]  /*de20*/  LDSM.16.M88.4 R192, [R219+0x8000] ;  /* 0x00800000dbc0783b */ /* 0x000eac0000000200 */
[----:B------:R-:W-:Y:S01]  /*de30*/  LDSM.16.M88.4 R204, [R223+0xc000] ;  /* 0x00c00000dfcc783b */ /* 0x000fe20000000200 */
[C---:B------:R-:W-:Y:S08]  /*de40*/  HMMA.16816.F32 R4, R200.reuse, R208, R4 ;  /* 0x000000d0c804723c */ /* 0x040ff00000001804 */
[C---:B------:R-:W-:Y:S01]  /*de50*/  HMMA.16816.F32 R8, R200.reuse, R210, R8 ;  /* 0x000000d2c808723c */ /* 0x040fe20000001808 */
[----:B------:R-:W-:Y:S07]  /*de60*/  LDSM.16.M88.4 R208, [R216+0x9000] ;  /* 0x00900000d8d0783b */ /* 0x000fee0000000200 */
        /* <DEDUP_REMOVED lines=10> */
[C---:B------:R-:W-:Y:S01]  /*df10*/  HMMA.16816.F32 R40, R200.reuse, R194, R40 ;  /* 0x000000c2c828723c */ /* 0x040fe20000001828 */
[----:B------:R-:W2:Y:S07]  /*df20*/  LDSM.16.M88.4 R192, [R216+0xa800] ;  /* 0x00a80000d8c0783b */ /* 0x000eae0000000200 */
[C---:B-1----:R-:W-:Y:S08]  /*df30*/  HMMA.16816.F32 R44, R200.reuse, R196, R44 ;  /* 0x000000c4c82c723c */ /* 0x042ff0000000182c */
[----:B------:R-:W-:Y:S01]  /*df40*/  HMMA.16816.F32 R48, R200, R198, R48 ;  /* 0x000000c6c830723c */ /* 0x000fe20000001830 */
[----:B------:R-:W1:Y:S06]  /*df50*/  LDSM.16.M88.4 R196, [R216+0xb000] ;  /* 0x00b00000d8c4783b */ /* 0x000e6c0000000200 */
        /* <DEDUP_REMOVED lines=10> */
[C---:B--2---:R-:W-:Y:S08]  /*e000*/  HMMA.16816.F32 R28, R204.reuse, R192, R28 ;  /* 0x000000c0cc1c723c */ /* 0x044ff0000000181c */
[C---:B------:R-:W-:Y:S01]  /*e010*/  HMMA.16816.F32 R32, R204.reuse, R194, R32 ;  /* 0x000000c2cc20723c */ /* 0x040fe20000001820 */
[----:B------:R-:W2:Y:S07]  /*e020*/  LDSM.16.M88.4 R192, [R231] ;  /* 0x00000000e7c0783b */ /* 0x000eae0000000200 */
[C---:B-1----:R-:W-:Y:S08]  /*e030*/  HMMA.16816.F32 R36, R204.reuse, R196, R36 ;  /* 0x000000c4cc24723c */ /* 0x042ff00000001824 */
[C---:B------:R-:W-:Y:S01]  /*e040*/  HMMA.16816.F32 R40, R204.reuse, R198, R40 ;  /* 0x000000c6cc28723c */ /* 0x040fe20000001828 */
[----:B------:R-:W-:Y:S07]  /*e050*/  LDSM.16.M88.4 R196, [R229] ;  /* 0x00000000e5c4783b */ /* 0x000fee0000000200 */
[C---:B---3--:R-:W-:Y:S08]  /*e060*/  HMMA.16816.F32 R44, R204.reuse, R176, R44 ;  /* 0x000000b0cc2c723c */ /* 0x048ff0000000182c */
[----:B------:R-:W-:Y:S01]  /*e070*/  HMMA.16816.F32 R48, R204, R178, R48 ;  /* 0x000000b2cc30723c */ /* 0x000fe20000001830 */
[----:B------:R-:W1:Y:S06]  /*e080*/  LDSM.16.M88.4 R176, [R230] ;  /* 0x00000000e6b0783b */ /* 0x000e6c0000000200 */
[----:B------:R-:W-:Y:S01]  /*e090*/  LDSM.16.M88.4 R204, [R226+0xc000] ;  /* 0x00c00000e2cc783b */ /* 0x000fe20000000200 */
[C---:B------:R-:W-:Y:S08]  /*e0a0*/  HMMA.16816.F32 R4, R200.reuse, R208, R4 ;  /* 0x000000d0c804723c */ /* 0x040ff00000001804 */
[C---:B------:R-:W-:Y:S01]  /*e0b0*/  HMMA.16816.F32 R8, R200.reuse, R210, R8 ;  /* 0x000000d2c808723c */ /* 0x040fe20000001808 */
[----:B------:R-:W-:Y:S07]  /*e0c0*/  LDSM.16.M88.4 R208, [R222+0x9000] ;  /* 0x00900000ded0783b */ /* 0x000fee0000000200 */
[C---:B----4-:R-:W-:Y:S08]  /*e0d0*/  HMMA.16816.F32 R12, R200.reuse, R188, R12 ;  /* 0x000000bcc80c723c */ /* 0x050ff0000000180c */
[C---:B------:R-:W-:Y:S01]  /*e0e0*/  HMMA.16816.F32 R16, R200.reuse, R190, R16 ;  /* 0x000000bec810723c */ /* 0x040fe20000001810 */
[----:B------:R-:W3:Y:S07]  /*e0f0*/  LDSM.16.M88.4 R188, [R228] ;  /* 0x00000000e4bc783b */ /* 0x000eee0000000200 */
[C---:B--2---:R-:W-:Y:S08]  /*e100*/  HMMA.16816.F32 R20, R200.reuse, R192, R20 ;  /* 0x000000c0c814723c */ /* 0x044ff00000001814 */
[C---:B------:R-:W-:Y:S01]  /*e110*/  HMMA.16816.F32 R24, R200.reuse, R194, R24 ;  /* 0x000000c2c818723c */ /* 0x040fe20000001818 */
[----:B------:R-:W2:Y:S07]  /*e120*/  LDSM.16.M88.4 R192, [R222+0x9800] ;  /* 0x00980000dec0783b */ /* 0x000eae0000000200 */
[C---:B-1----:R-:W-:Y:S08]  /*e130*/  HMMA.16816.F32 R28, R200.reuse, R176, R28 ;  /* 0x000000b0c81c723c */ /* 0x042ff0000000181c */
[C---:B------:R-:W-:Y:S01]  /*e140*/  HMMA.16816.F32 R32, R200.reuse, R178, R32 ;  /* 0x000000b2c820723c */ /* 0x040fe20000001820 */
[----:B------:R-:W1:Y:S07]  /*e150*/  LDSM.16.M88.4 R176, [R222+0xa000] ;  /* 0x00a00000deb0783b */ /* 0x000e6e0000000200 */
        /* <DEDUP_REMOVED lines=19> */
[C---:B------:R-:W-:Y:S08]  /*e290*/  HMMA.16816.F32 R36, R204.reuse, R196, R36 ;  /* 0x000000c4cc24723c */ /* 0x040ff00000001824 */
[C---:B------:R-:W-:Y:S08]  /*e2a0*/  HMMA.16816.F32 R40, R204.reuse, R198, R40 ;  /* 0x000000c6cc28723c */ /* 0x040ff00000001828 */
[C---:B--2---:R-:W-:Y:S08]  /*e2b0*/  HMMA.16816.F32 R44, R204.reuse, R192, R44 ;  /* 0x000000c0cc2c723c */ /* 0x044ff0000000182c */
[----:B------:R-:W-:Y:S01]  /*e2c0*/  HMMA.16816.F32 R48, R204, R194, R48 ;  /* 0x000000c2cc30723c */ /* 0x000fe20000001830 */
[----:B------:R-:W2:Y:S07]  /*e2d0*/  LDSM.16.M88.4 R192, [R219+0xa800] ;  /* 0x00a80000dbc0783b */ /* 0x000eae0000000200 */
[C---:B------:R-:W-:Y:S08]  /*e2e0*/  HMMA.16816.F32 R4, R200.reuse, R208, R4 ;  /* 0x000000d0c804723c */ /* 0x040ff00000001804 */
[C---:B------:R-:W-:Y:S08]  /*e2f0*/  HMMA.16816.F32 R8, R200.reuse, R210, R8 ;  /* 0x000000d2c808723c */ /* 0x040ff00000001808 */
[C---:B-1----:R-:W-:Y:S08]  /*e300*/  HMMA.16816.F32 R12, R200.reuse, R176, R12 ;  /* 0x000000b0c80c723c */ /* 0x042ff0000000180c */
[C---:B------:R-:W-:Y:S01]  /*e310*/  HMMA.16816.F32 R16, R200.reuse, R178, R16 ;  /* 0x000000b2c810723c */ /* 0x040fe20000001810 */
[----:B------:R-:W1:Y:S03]  /*e320*/  LDSM.16.M88.4 R176, [R219+0xb000] ;  /* 0x00b00000dbb0783b */ /* 0x000e660000000200 */
        /* <DEDUP_REMOVED lines=10> */
[C---:B--2---:R-:W-:Y:S05]  /*e3d0*/  HMMA.16816.F32 R28, R200.reuse, R192, R28 ;  /* 0x000000c0c81c723c */ /* 0x044fea000000181c */
[----:B------:R-:W-:Y:S02]  /*e3e0*/  FMNMX.FTZ R0, R9, R0, !PT ;  /* 0x0000000009007209 */ /* 0x000fe40007810000 */
[----:B------:R-:W-:Y:S01]  /*e3f0*/  FMNMX.FTZ R2, R10, R2, !PT ;  /* 0x000000020a027209 */ /* 0x000fe20007810000 */
[C---:B------:R-:W-:Y:S04]  /*e400*/  HMMA.16816.F32 R32, R200.reuse, R194, R32 ;  /* 0x000000c2c820723c */ /* 0x040fe80000001820 */
[----:B------:R-:W-:Y:S02]  /*e410*/  FMNMX.FTZ R0, R12, R0, !PT ;  /* 0x000000000c007209 */ /* 0x000fe40007810000 */
[----:B------:R-:W-:Y:S02]  /*e420*/  FMNMX.FTZ R2, R11, R2, !PT ;  /* 0x000000020b027209 */ /* 0x000fe40007810000 */
[----:B------:R-:W-:Y:S01]  /*e430*/  FMNMX.FTZ R0, R13, R0, !PT ;  /* 0x000000000d007209 */ /* 0x000fe20007810000 */
[C---:B-1----:R-:W-:Y:S03]  /*e440*/  HMMA.16816.F32 R36, R200.reuse, R176, R36 ;  /* 0x000000b0c824723c */ /* 0x042fe60000001824 */
[----:B------:R-:W-:Y:S02]  /*e450*/  FMNMX.FTZ R0, R16, R0, !PT ;  /* 0x0000000010007209 */ /* 0x000fe40007810000 */
[----:B------:R-:W-:Y:S02]  /*e460*/  FMNMX.FTZ R2, R14, R2, !PT ;  /* 0x000000020e027209 */ /* 0x000fe40007810000 */
[----:B------:R-:W-:Y:S01]  /*e470*/  FMNMX.FTZ R0, R17, R0, !PT ;  /* 0x0000000011007209 */ /* 0x000fe20007810000 */
[C---:B------:R-:W-:Y:S04]  /*e480*/  HMMA.16816.F32 R40, R200.reuse, R178, R40 ;  /* 0x000000b2c828723c */ /* 0x040fe80000001828 */
[----:B------:R-:W-:Y:S02]  /*e490*/  FMNMX.FTZ R2, R15, R2, !PT ;  /* 0x000000020f027209 */ /* 0x000fe40007810000 */
[----:B------:R-:W-:Y:S01]  /*e4a0*/  FMNMX.FTZ R0, R20, R0, !PT ;  /* 0x0000000014007209 */ /* 0x000fe20007810000 */
[----:B------:R-:W-:Y:S01]  /*e4b0*/  @P0 IMAD.WIDE.U32 R178, R252, c[0x0][0x1e0], RZ ;  /* 0x00007800fcb20a25 */ /* 0x000fe200078e00ff */
        /* <DEDUP_REMOVED lines=35> */
[----:B------:R-:W-:Y:S02]  /*e6f0*/  FMNMX.FTZ R0, R50, R0, !PT ;  /* 0x0000000032007209 */ /* 0x000fe40007810000 */
[----:B------:R-:W-:Y:S02]  /*e700*/  @P0 MOV R176, R212 ;  /* 0x000000d400b00202 */ /* 0x000fe40000000f00 */
[----:B------:R-:W-:Y:S03]  /*e710*/  FMNMX.FTZ R0, R51, R0, !PT ;  /* 0x0000000033007209 */ /* 0x000fe60007810000 */
[----:B------:R-:W-:Y:S02]  /*e720*/  @P0 IMAD.WIDE.U32 R176, R178, 0x60, R176 ;  /* 0x00000060b2b00825 */ /* 0x000fe400078e00b0 */
[----:B------:R-:W2:Y:S01]  /*e730*/  SHFL.BFLY PT, R2, R0, 0x2, 0x1f ;  /* 0x0c401f0000027f89 */ /* 0x000ea200000e0000 */
[----:B-1----:R-:W-:Y:S05]  /*e740*/  FMNMX.FTZ R173, R173, R3, !PT ;  /* 0x00000003adad7209 */ /* 0x002fea0007810000 */
[----:B------:R-:W1:Y:S01]  /*e750*/  SHFL.BFLY PT, R172, R173, 0x1, 0x1f ;  /* 0x0c201f00adac7f89 */ /* 0x000e6200000e0000 */
[----:B--2---:R-:W-:Y:S05]  /*e760*/  FMNMX.FTZ R0, R0, R2, !PT ;  /* 0x0000000200007209 */ /* 0x004fea0007810000 */
[----:B------:R-:W2:Y:S01]  /*e770*/  SHFL.BFLY PT, R3, R0, 0x1, 0x1f ;  /* 0x0c201f0000037f89 */ /* 0x000ea200000e0000 */
[----:B-1----:R-:W-:Y:S02]  /*e780*/  FMNMX.FTZ R173, R173, R172, !PT ;  /* 0x000000acadad7209 */ /* 0x002fe40007810000 */
[----:B------:R-:W-:Y:S03]  /*e790*/  @P0 SHF.R.S32.HI R172, RZ, 0x1f, R252 ;  /* 0x0000001fffac0819 */ /* 0x000fe600000114fc */
[C---:B------:R-:W-:Y:S02]  /*e7a0*/  FADD.FTZ R2, -R173.reuse, R174 ;  /* 0x000000aead027221 */ /* 0x040fe40000010100 */
[----:B------:R-:W-:Y:S02]  /*e7b0*/  @P0 IMAD R174, R172, c[0x0][0x1e0], RZ ;  /* 0x00007800acae0a24 */ /* 0x000fe400078e02ff */
[----:B------:R-:W-:Y:S01]  /*e7c0*/  FMUL.FTZ R196, R173, c[0x0][0x2d0] ;  /* 0x0000b400adc47a20 */ /* 0x000fe20000410000 */
[----:B--2---:R-:W-:Y:S01]  /*e7d0*/  FMNMX.FTZ R172, R0, R3, !PT ;  /* 0x0000000300ac7209 */ /* 0x004fe20007810000 */
[----:B------:R-:W-:Y:S02]  /*e7e0*/  FMUL.FTZ R0, R2, c[0x0][0x2d0] ;  /* 0x0000b40002007a20 */ /* 0x000fe40000410000 */
[--C-:B------:R-:W-:Y:S02]  /*e7f0*/  FFMA.FTZ R4, R4, c[0x0][0x2d0], -R196.reuse ;  /* 0x0000b40004047a23 */ /* 0x100fe400000108c4 */
[----:B------:R1:W2:Y:S01]  /*e800*/  MUFU.EX2 R2, R0 ;  /* 0x0000000000027308 */ /* 0x0002a20000000800 */
[----:B------:R-:W-:Y:S02]  /*e810*/  FFMA.FTZ R5, R5, c[0x0][0x2d0], -R196 ;  /* 0x0000b40005057a23 */ /* 0x000fe400000108c4 */
[----:B------:R-:W-:Y:S01]  /*e820*/  @P0 IMAD R3, R252, c[0x0][0x1e4], R174 ;  /* 0x00007900fc030a24 */ /* 0x000fe200078e02ae */
[----:B------:R-:W-:Y:S01]  /*e830*/  @P0 SHF.L.U32 R174, R176, 0x1, RZ ;  /* 0x00000001b0ae0819 */ /* 0x000fe200000006ff */
[--C-:B------:R-:W-:Y:S02]  /*e840*/  FFMA.FTZ R12, R12, c[0x0][0x2d0], -R196.reuse ;  /* 0x0000b4000c0c7a23 */ /* 0x100fe400000108c4 */
[--C-:B------:R-:W-:Y:S01]  /*e850*/  FFMA.FTZ R13, R13, c[0x0][0x2d0], -R196.reuse ;  /* 0x0000b4000d0d7a23 */ /* 0x100fe200000108c4 */
[----:B------:R-:W-:Y:S01]  /*e860*/  @P0 IADD3 R3, R179, R3, RZ ;  /* 0x00000003b3030210 */ /* 0x000fe20007ffe0ff */
[--C-:B------:R-:W-:Y:S01]  /*e870*/  FFMA.FTZ R16, R16, c[0x0][0x2d0], -R196.reuse ;  /* 0x0000b40010107a23 */ /* 0x100fe200000108c4 */
[----:B------:R3:W-:Y:S01]  /*e880*/  MUFU.EX2 R215, R4 ;  /* 0x0000000400d77308 */ /* 0x0007e20000000800 */
[----:B------:R-:W-:Y:S01]  /*e890*/  @P0 IADD3 R178, P2, R174, 0x80, RZ ;  /* 0x00000080aeb20810 */ /* 0x000fe20007f5e0ff */
[--C-:B------:R-:W-:Y:S02]  /*e8a0*/  FFMA.FTZ R17, R17, c[0x0][0x2d0], -R196.reuse ;  /* 0x0000b40011117a23 */ /* 0x100fe400000108c4 */
[----:B------:R-:W-:Y:S01]  /*e8b0*/  @P0 IMAD R3, R3, 0x60, RZ ;  /* 0x0000006003030824 */ /* 0x000fe200078e02ff */
[----:B------:R-:W-:Y:S01]  /*e8c0*/  @P0 IADD3 R178, P1, R178, c[0x0][0x1c8], RZ ;  /* 0x00007200b2b20a10 */ /* 0x000fe20007f3e0ff */
[--C-:B------:R-:W-:Y:S02]  /*e8d0*/  FFMA.FTZ R20, R20, c[0x0][0x2d0], -R196.reuse ;  /* 0x0000b40014147a23 */ /* 0x100fe400000108c4 */
[--C-:B------:R-:W-:Y:S01]  /*e8e0*/  FFMA.FTZ R21, R21, c[0x0][0x2d0], -R196.reuse ;  /* 0x0000b40015157a23 */ /* 0x100fe200000108c4 */
[----:B------:R-:W-:Y:S01]  /*e8f0*/  @P0 IADD3 R3, R177, R3, RZ ;  /* 0x00000003b1030210 */ /* 0x000fe20007ffe0ff */
[----:B------:R4:W-:Y:S01]  /*e900*/  MUFU.EX2 R205, R5 ;  /* 0x0000000500cd7308 */ /* 0x0009e20000000800 */
[--C-:B------:R-:W-:Y:S02]  /*e910*/  FFMA.FTZ R24, R24, c[0x0][0x2d0], -R196.reuse ;  /* 0x0000b40018187a23 */ /* 0x100fe400000108c4 */
[----:B------:R-:W-:Y:S01]  /*e920*/  @P0 SHF.L.U64.HI R3, R176, 0x1, R3 ;  /* 0x00000001b0030819 */ /* 0x000fe20000010203 */
[----:B-1----:R-:W-:Y:S02]  /*e930*/  FADD.FTZ R0, -R172, R175 ;  /* 0x000000afac007221 */ /* 0x002fe40000010100 */
[--C-:B------:R-:W-:Y:S01]  /*e940*/  FFMA.FTZ R175, R8, c[0x0][0x2d0], -R196.reuse ;  /* 0x0000b40008af7a23 */ /* 0x100fe200000108c4 */
[--C-:B------:R-:W-:Y:S01]  /*e950*/  @P0 IADD3.X R179, RZ, c[0x0][0x1cc], R3.reuse, P1, P2 ;  /* 0x00007300ffb30a10 */ /* 0x100fe20000fe4403 */
[----:B------:R-:W-:Y:S01]  /*e960*/  FMUL.FTZ R0, R0, c[0x0][0x2d0] ;  /* 0x0000b40000007a20 */ /* 0x000fe20000410000 */
[----:B------:R-:W-:Y:S01]  /*e970*/  @P0 IADD3 R176, P2, R174, 0x100, RZ ;  /* 0x00000100aeb00810 */ /* 0x000fe20007f5e0ff */
[----:B------:R1:W-:Y:S01]  /*e980*/  MUFU.EX2 R204, R175 ;  /* 0x000000af00cc7308 */ /* 0x0003e20000000800 */
[----:B------:R-:W-:Y:S01]  /*e990*/  @P0 MOV R8, c[0x0][0x1e0] ;  /* 0x0000780000080a02 */ /* 0x000fe20000000f00 */
[----:B--2---:R-:W-:Y:S01]  /*e9a0*/  FMUL.FTZ R132, R2, R132 ;  /* 0x0000008402847220 */ /* 0x004fe20000410000 */
[----:B---3--:R-:W-:Y:S01]  /*e9b0*/  @P0 IADD3 R4, P1, R174, c[0x0][0x1c8], RZ ;  /* 0x00007200ae040a10 */ /* 0x008fe20007f3e0ff */
[----:B------:R-:W-:Y:S01]  /*e9c0*/  FMUL.FTZ R133, R2, R133 ;  /* 0x0000008502857220 */ /* 0x000fe20000410000 */
[----:B------:R-:W-:Y:S01]  /*e9d0*/  @P0 SHF.L.U64.HI R188, R8, R213, c[0x0][0x1e4] ;  /* 0x0000790008bc0619 */ /* 0x000fe200000102d5 */
[C---:B------:R-:W-:Y:S02]  /*e9e0*/  FMUL.FTZ R136, R2.reuse, R136 ;  /* 0x0000008802887220 */ /* 0x040fe40000410000 */
[C---:B------:R-:W-:Y:S02]  /*e9f0*/  FMUL.FTZ R137, R2.reuse, R137 ;  /* 0x0000008902897220 */ /* 0x040fe40000410000 */
[----:B------:R-:W2:Y:S01]  /*ea00*/  MUFU.EX2 R0, R0 ;  /* 0x0000000000007308 */ /* 0x000ea20000000800 */
[C---:B------:R-:W-:Y:S02]  /*ea10*/  FMUL.FTZ R140, R2.reuse, R140 ;  /* 0x0000008c028c7220 */ /* 0x040fe40000410000 */
[C---:B------:R-:W-:Y:S01]  /*ea20*/  FMUL.FTZ R141, R2.reuse, R141 ;  /* 0x0000008d028d7220 */ /* 0x040fe20000410000 */
[----:B----4-:R-:W-:Y:S01]  /*ea30*/  @P0 IADD3.X R5, R3, c[0x0][0x1cc], RZ, P1, !PT ;  /* 0x0000730003050a10 */ /* 0x010fe20000ffe4ff */
[----:B------:R-:W-:Y:S01]  /*ea40*/  FMUL.FTZ R144, R2, R144 ;  /* 0x0000009002907220 */ /* 0x000fe20000410000 */
[----:B------:R-:W-:Y:S01]  /*ea50*/  @P0 IADD3 R176, P1, R176, c[0x0][0x1c8], RZ ;  /* 0x00007200b0b00a10 */ /* 0x000fe20007f3e0ff */
[C---:B------:R-:W-:Y:S02]  /*ea60*/  FMUL.FTZ R145, R2.reuse, R145 ;  /* 0x0000009102917220 */ /* 0x040fe40000410000 */
[----:B------:R3:W-:Y:S01]  /*ea70*/  @P0 LDGSTS.E.BYPASS.LTC128B.128 [R251+0xc100], [R4.64], !P5 ;  /* 0x0c10000004fb0fae */ /* 0x0007e2000e901d48 */
[--C-:B------:R-:W-:Y:S01]  /*ea80*/  @P0 IADD3.X R177, RZ, c[0x0][0x1cc], R3.reuse, P1, P2 ;  /* 0x00007300ffb10a10 */ /* 0x100fe20000fe4403 */
[C---:B------:R-:W-:Y:S01]  /*ea90*/  FMUL.FTZ R148, R2.reuse, R148 ;  /* 0x0000009402947220 */ /* 0x040fe20000410000 */
[----:B------:R-:W-:Y:S01]  /*eaa0*/  MUFU.EX2 R214, R12 ;  /* 0x0000000c00d67308 */ /* 0x000fe20000000800 */
[----:B------:R-:W-:Y:S02]  /*eab0*/  FMUL.FTZ R149, R2, R149 ;  /* 0x0000009502957220 */ /* 0x000fe40000410000 */
[--C-:B-1----:R-:W-:Y:S01]  /*eac0*/  FFMA.FTZ R175, R9, c[0x0][0x2d0], -R196.reuse ;  /* 0x0000b40009af7a23 */ /* 0x102fe200000108c4 */
[----:B------:R-:W-:Y:S01]  /*ead0*/  @P0 IADD3 R9, P2, R174, 0x180, RZ ;  /* 0x00000180ae090810 */ /* 0x000fe20007f5e0ff */
[----:B------:R1:W-:Y:S01]  /*eae0*/  @P0 LDGSTS.E.BYPASS.LTC128B.128 [R251+0xf100], [R178.64], !P4 ;  /* 0x0f100000b2fb0fae */ /* 0x0003e2000e101d48 */
[----:B------:R-:W-:Y:S02]  /*eaf0*/  FMUL.FTZ R174, R172, c[0x0][0x2d0] ;  /* 0x0000b400acae7a20 */ /* 0x000fe40000410000 */
[----:B------:R-:W-:Y:S02]  /*eb00*/  FFMA.FTZ R25, R25, c[0x0][0x2d0], -R196 ;  /* 0x0000b40019197a23 */ /* 0x000fe400000108c4 */
[----:B------:R4:W1:Y:S01]  /*eb10*/  MUFU.EX2 R203, R175 ;  /* 0x000000af00cb7308 */ /* 0x0008620000000800 */
[--C-:B------:R-:W-:Y:S01]  /*eb20*/  FFMA.FTZ R6, R6, c[0x0][0x2d0], -R174.reuse ;  /* 0x0000b40006067a23 */ /* 0x100fe200000108ae */
[----:B------:R3:W-:Y:S01]  /*eb30*/  @P0 LDGSTS.E.BYPASS.LTC128B.128 [R251+0x12100], [R176.64], !P3 ;  /* 0x12100000b0fb0fae */ /* 0x0007e2000d901d48 */
[--C-:B------:R-:W-:Y:S02]  /*eb40*/  FFMA.FTZ R10, R10, c[0x0][0x2d0], -R174.reuse ;  /* 0x0000b4000a0a7a23 */ /* 0x100fe400000108ae */
[--C-:B------:R-:W-:Y:S02]  /*eb50*/  FFMA.FTZ R11, R11, c[0x0][0x2d0], -R174.reuse ;  /* 0x0000b4000b0b7a23 */ /* 0x100fe400000108ae */
[C---:B--2---:R-:W-:Y:S02]  /*eb60*/  FMUL.FTZ R134, R0.reuse, R134 ;  /* 0x0000008600867220 */ /* 0x044fe40000410000 */
        /* <DEDUP_REMOVED lines=9> */
[----:B------:R-:W-:Y:S01]  /*ec00*/  FMUL.FTZ R150, R0, R150 ;  /* 0x0000009600967220 */ /* 0x000fe20000410000 */
[----:B----4-:R-:W-:Y:S01]  /*ec10*/  @P0 SHF.L.U32 R175, R8, 0x6, RZ ;  /* 0x0000000608af0819 */ /* 0x010fe200000006ff */
[----:B------:R-:W-:Y:S01]  /*ec20*/  FMUL.FTZ R151, R0, R151 ;  /* 0x0000009700977220 */ /* 0x000fe20000410000 */
[----:B------:R-:W-:Y:S01]  /*ec30*/  @P0 IADD3 R8, P1, R9, c[0x0][0x1c8], RZ ;  /* 0x0000720009080a10 */ /* 0x000fe20007f3e0ff */
[--C-:B------:R-:W-:Y:S01]  /*ec40*/  FFMA.FTZ R14, R14, c[0x0][0x2d0], -R174.reuse ;  /* 0x0000b4000e0e7a23 */ /* 0x100fe200000108ae */
[----:B-1----:R-:W-:Y:S01]  /*ec50*/  F2FP.PACK_AB R178, R203, R204 ;  /* 0x000000cccbb2723e */ /* 0x002fe200000000ff */
[--C-:B------:R-:W-:Y:S01]  /*ec60*/  FFMA.FTZ R15, R15, c[0x0][0x2d0], -R174.reuse ;  /* 0x0000b4000f0f7a23 */ /* 0x100fe200000108ae */
[----:B------:R-:W-:Y:S01]  /*ec70*/  @P0 IADD3.X R9, RZ, c[0x0][0x1cc], R3, P1, P2 ;  /* 0x00007300ff090a10 */ /* 0x000fe20000fe4403 */
[--C-:B------:R-:W-:Y:S01]  /*ec80*/  FFMA.FTZ R3, R7, c[0x0][0x2d0], -R174.reuse ;  /* 0x0000b40007037a23 */ /* 0x100fe200000108ae */
[----:B---3--:R-:W-:Y:S01]  /*ec90*/  @P0 IADD3 R4, P2, R4, R175, RZ ;  /* 0x000000af04040210 */ /* 0x008fe20007f5e0ff */
[----:B------:R-:W1:Y:S01]  /*eca0*/  MUFU.EX2 R200, R11 ;  /* 0x0000000b00c87308 */ /* 0x000e620000000800 */
[----:B------:R-:W-:Y:S01]  /*ecb0*/  F2FP.PACK_AB R176, R205, R215 ;  /* 0x000000d7cdb0723e */ /* 0x000fe200000000ff */
[----:B------:R3:W-:Y:S01]  /*ecc0*/  @P0 LDGSTS.E.BYPASS.LTC128B.128 [R251+0x15100], [R8.64], !P6 ;  /* 0x1510000008fb0fae */ /* 0x0007e2000f101d48 */
[----:B------:R-:W-:Y:S01]  /*ecd0*/  @P0 IADD3.X R5, R5, R188, RZ, P2, !PT ;  /* 0x000000bc05050210 */ /* 0x000fe200017fe4ff */
[--C-:B------:R-:W-:Y:S01]  /*ece0*/  FFMA.FTZ R18, R18, c[0x0][0x2d0], -R174.reuse ;  /* 0x0000b40012127a23 */ /* 0x100fe200000108ae */
[----:B--2---:R-:W-:Y:S01]  /*ecf0*/  @P0 IADD3 R6, P1, R175, R4, RZ ;  /* 0x00000004af060210 */ /* 0x004fe20007f3e0ff */
[--C-:B------:R-:W-:Y:S02]  /*ed00*/  FFMA.FTZ R19, R19, c[0x0][0x2d0], -R174.reuse ;  /* 0x0000b40013137a23 */ /* 0x100fe400000108ae */
[----:B------:R2:W-:Y:S01]  /*ed10*/  @P0 LDGSTS.E.BYPASS.LTC128B.128 [R251+0xd100], [R4.64], !P5 ;  /* 0x0d10000004fb0fae */ /* 0x0005e2000e901d48 */
[----:B------:R-:W-:Y:S01]  /*ed20*/  @P0 IADD3.X R7, R188, R5, RZ, P1, !PT ;  /* 0x00000005bc070210 */ /* 0x000fe20000ffe4ff */
[----:B------:R-:W4:Y:S01]  /*ed30*/  MUFU.EX2 R202, R3 ;  /* 0x0000000300ca7308 */ /* 0x000f220000000800 */
[----:B------:R-:W-:Y:S02]  /*ed40*/  FMUL.FTZ R10, R0, R186 ;  /* 0x000000ba000a7220 */ /* 0x000fe40000410000 */
[--C-:B------:R-:W-:Y:S01]  /*ed50*/  FFMA.FTZ R22, R22, c[0x0][0x2d0], -R174.reuse ;  /* 0x0000b40016167a23 */ /* 0x100fe200000108ae */
[----:B------:R2:W-:Y:S01]  /*ed60*/  @P0 LDGSTS.E.BYPASS.LTC128B.128 [R251+0x10100], [R4.64+0x80], !P4 ;  /* 0x1010008004fb0fae */ /* 0x0005e2000e101d48 */
[--C-:B------:R-:W-:Y:S02]  /*ed70*/  FFMA.FTZ R23, R23, c[0x0][0x2d0], -R174.reuse ;  /* 0x0000b40017177a23 */ /* 0x100fe400000108ae */
[--C-:B------:R-:W-:Y:S02]  /*ed80*/  FFMA.FTZ R26, R26, c[0x0][0x2d0], -R174.reuse ;  /* 0x0000b4001a1a7a23 */ /* 0x100fe400000108ae */
[----:B------:R-:W-:Y:S01]  /*ed90*/  FFMA.FTZ R27, R27, c[0x0][0x2d0], -R174 ;  /* 0x0000b4001b1b7a23 */ /* 0x000fe200000108ae */
[----:B------:R2:W-:Y:S01]  /*eda0*/  @P0 LDGSTS.E.BYPASS.LTC128B.128 [R251+0x13100], [R4.64+0x100], !P3 ;  /* 0x1310010004fb0fae */ /* 0x0005e2000d901d48 */
[----:B------:R-:W2:Y:S01]  /*edb0*/  MUFU.EX2 R213, R13 ;  /* 0x0000000d00d57308 */ /* 0x000ea20000000800 */
[--C-:B------:R-:W-:Y:S01]  /*edc0*/  FFMA.FTZ R28, R28, c[0x0][0x2d0], -R196.reuse ;  /* 0x0000b4001c1c7a23 */ /* 0x100fe200000108c4 */
[----:B-1----:R-:W-:Y:S01]  /*edd0*/  F2FP.PACK_AB R179, R200, R201 ;  /* 0x000000c9c8b3723e */ /* 0x002fe200000000ff */
[----:B------:R-:W-:Y:S02]  /*ede0*/  FMUL.FTZ R11, R0, R187 ;  /* 0x000000bb000b7220 */ /* 0x000fe40000410000 */
[----:B------:R2:W-:Y:S01]  /*edf0*/  @P0 LDGSTS.E.BYPASS.LTC128B.128 [R251+0x16100], [R4.64+0x180], !P6 ;  /* 0x1610018004fb0fae */ /* 0x0005e2000f101d48 */
[----:B------:R-:W-:Y:S02]  /*ee00*/  FFMA.FTZ R29, R29, c[0x0][0x2d0], -R196 ;  /* 0x0000b4001d1d7a23 */ /* 0x000fe400000108c4 */
[C---:B---3--:R-:W-:Y:S02]  /*ee10*/  FMUL.FTZ R8, R2.reuse, R184 ;  /* 0x000000b802087220 */ /* 0x048fe40000410000 */
[----:B------:R-:W-:Y:S01]  /*ee20*/  FMUL.FTZ R9, R2, R185 ;  /* 0x000000b902097220 */ /* 0x000fe20000410000 */
[----:B------:R1:W-:Y:S01]  /*ee30*/  @P0 LDGSTS.E.BYPASS.LTC128B.128 [R251+0xe100], [R6.64], !P5 ;  /* 0x0e10000006fb0fae */ /* 0x0003e2000e901d48 */
[----:B------:R-:W-:Y:S01]  /*ee40*/  MUFU.EX2 R198, R14 ;  /* 0x0000000e00c67308 */ /* 0x000fe20000000800 */
[----:B----4-:R-:W-:Y:S01]  /*ee50*/  F2FP.PACK_AB R177, R202, R199 ;  /* 0x000000c7cab1723e */ /* 0x010fe200000000ff */
[--C-:B------:R-:W-:Y:S02]  /*ee60*/  FFMA.FTZ R30, R30, c[0x0][0x2d0], -R174.reuse ;  /* 0x0000b4001e1e7a23 */ /* 0x100fe400000108ae */
[--C-:B------:R-:W-:Y:S01]  /*ee70*/  FFMA.FTZ R31, R31, c[0x0][0x2d0], -R174.reuse ;  /* 0x0000b4001f1f7a23 */ /* 0x100fe200000108ae */
[----:B------:R1:W-:Y:S01]  /*ee80*/  @P0 LDGSTS.E.BYPASS.LTC128B.128 [R251+0x11100], [R6.64+0x80], !P4 ;  /* 0x1110008006fb0fae */ /* 0x0003e2000e101d48 */
[----:B------:R-:W-:Y:S02]  /*ee90*/  FFMA.FTZ R3, R35, c[0x0][0x2d0], -R174 ;  /* 0x0000b40023037a23 */ /* 0x000fe400000108ae */
[--C-:B------:R-:W-:Y:S02]  /*eea0*/  FFMA.FTZ R32, R32, c[0x0][0x2d0], -R196.reuse ;  /* 0x0000b40020207a23 */ /* 0x100fe400000108c4 */
[----:B------:R3:W4:Y:S01]  /*eeb0*/  MUFU.EX2 R197, R15 ;  /* 0x0000000f00c57308 */ /* 0x0007220000000800 */
[----:B------:R1:W-:Y:S01]  /*eec0*/  @P0 LDGSTS.E.BYPASS.LTC128B.128 [R251+0x14100], [R6.64+0x100], !P3 ;  /* 0x1410010006fb0fae */ /* 0x0003e2000d901d48 */
[----:B------:R-:W-:Y:S02]  /*eed0*/  FFMA.FTZ R33, R33, c[0x0][0x2d0], -R196 ;  /* 0x0000b40021217a23 */ /* 0x000fe400000108c4 */
[----:B------:R-:W-:Y:S02]  /*eee0*/  FFMA.FTZ R34, R34, c[0x0][0x2d0], -R174 ;  /* 0x0000b40022227a23 */ /* 0x000fe400000108ae */
[C---:B------:R-:W-:Y:S01]  /*eef0*/  FMUL.FTZ R152, R2.reuse, R152 ;  /* 0x0000009802987220 */ /* 0x040fe20000410000 */
[----:B------:R1:W-:Y:S01]  /*ef00*/  @P0 LDGSTS.E.BYPASS.LTC128B.128 [R251+0x17100], [R6.64+0x180], !P6 ;  /* 0x1710018006fb0fae */ /* 0x0003e2000f101d48 */
[C---:B------:R-:W-:Y:S02]  /*ef10*/  FMUL.FTZ R153, R2.reuse, R153 ;  /* 0x0000009902997220 */ /* 0x040fe40000410000 */
[C---:B--2---:R-:W-:Y:S01]  /*ef20*/  FMUL.FTZ R4, R2.reuse, R180 ;  /* 0x000000b402047220 */ /* 0x044fe20000410000 */
[----:B------:R-:W-:Y:S01]  /*ef30*/  MUFU.EX2 R212, R16 ;  /* 0x0000001000d47308 */ /* 0x000fe20000000800 */
[----:B------:R-:W-:Y:S01]  /*ef40*/  FMUL.FTZ R5, R2, R181 ;  /* 0x000000b502057220 */ /* 0x000fe20000410000 */
[----:B------:R-:W2:Y:S01]  /*ef50*/  LDSM.16.MT88.4 R188, [R217] ;  /* 0x00000000d9bc783b */ /* 0x000ea20000004200 */
[C---:B------:R-:W-:Y:S02]  /*ef60*/  FMUL.FTZ R154, R0.reuse, R154 ;  /* 0x0000009a009a7220 */ /* 0x040fe40000410000 */
[----:B------:R-:W-:Y:S02]  /*ef70*/  FMUL.FTZ R155, R0, R155 ;  /* 0x0000009b009b7220 */ /* 0x000fe40000410000 */
[C---:B------:R-:W-:Y:S01]  /*ef80*/  FMUL.FTZ R156, R2.reuse, R156 ;  /* 0x0000009c029c7220 */ /* 0x040fe20000410000 */
[----:B------:R-:W4:Y:S01]  /*ef90*/  LDSM.16.MT88.4 R192, [R218] ;  /* 0x00000000dac0783b */ /* 0x000f220000004200 */
[----:B------:R-:W-:Y:S01]  /*efa0*/  FMUL.FTZ R157, R2, R157 ;  /* 0x0000009d029d7220 */ /* 0x000fe20000410000 */
[----:B------:R-:W2:Y:S01]  /*efb0*/  MUFU.EX2 R211, R17 ;  /* 0x0000001100d37308 */ /* 0x000ea20000000800 */
[C---:B------:R-:W-:Y:S02]  /*efc0*/  FMUL.FTZ R158, R0.reuse, R158 ;  /* 0x0000009e009e7220 */ /* 0x040fe40000410000 */
[----:B------:R-:W-:Y:S01]  /*efd0*/  FMUL.FTZ R159, R0, R159 ;  /* 0x0000009f009f7220 */ /* 0x000fe20000410000 */
[----:B------:R-:W-:Y:S01]  /*efe0*/  LDSM.16.MT88.4 R184, [R220] ;  /* 0x00000000dcb8783b */ /* 0x000fe20000004200 */
[C---:B------:R-:W-:Y:S02]  /*eff0*/  FMUL.FTZ R160, R2.reuse, R160 ;  /* 0x000000a002a07220 */ /* 0x040fe40000410000 */
[----:B------:R-:W-:Y:S02]  /*f000*/  FMUL.FTZ R161, R2, R161 ;  /* 0x000000a102a17220 */ /* 0x000fe40000410000 */
[C---:B------:R-:W-:Y:S01]  /*f010*/  FMUL.FTZ R162, R0.reuse, R162 ;  /* 0x000000a200a27220 */ /* 0x040fe20000410000 */
[----:B---3--:R-:W-:Y:S01]  /*f020*/  LDSM.16.MT88.4 R12, [R220+0x9000] ;  /* 0x00900000dc0c783b */ /* 0x008fe20000004200 */
[----:B------:R-:W-:Y:S01]  /*f030*/  MUFU.EX2 R210, R20 ;  /* 0x0000001400d27308 */ /* 0x000fe20000000800 */
[C---:B------:R-:W-:Y:S02]  /*f040*/  FMUL.FTZ R163, R0.reuse, R163 ;  /* 0x000000a300a37220 */ /* 0x040fe40000410000 */
[C---:B-1----:R-:W-:Y:S02]  /*f050*/  FMUL.FTZ R6, R0.reuse, R182 ;  /* 0x000000b600067220 */ /* 0x042fe40000410000 */
[----:B------:R-:W-:Y:S01]  /*f060*/  FMUL.FTZ R7, R0, R183 ;  /* 0x000000b700077220 */ /* 0x000fe20000410000 */
[----:B------:R-:W0:Y:S01]  /*f070*/  LDGDEPBAR ;  /* 0x00000000000079af */ /* 0x000e220000000000 */
[C---:B------:R-:W-:Y:S02]  /*f080*/  FMUL.FTZ R164, R2.reuse, R164 ;  /* 0x000000a402a47220 */ /* 0x040fe40000410000 */
[----:B------:R-:W-:Y:S01]  /*f090*/  FMUL.FTZ R165, R2, R165 ;  /* 0x000000a502a57220 */ /* 0x000fe20000410000 */
[----:B------:R-:W-:Y:S01]  /*f0a0*/  MUFU.EX2 R209, R21 ;  /* 0x0000001500d17308 */ /* 0x000fe20000000800 */
[C---:B------:R-:W-:Y:S01]  /*f0b0*/  FMUL.FTZ R166, R0.reuse, R166 ;  /* 0x000000a600a67220 */ /* 0x040fe20000410000 */
[----:B------:R-:W1:Y:S01]  /*f0c0*/  LDSM.16.MT88.4 R180, [R221] ;  /* 0x00000000ddb4783b */ /* 0x000e620000004200 */
[----:B------:R-:W-:Y:S02]  /*f0d0*/  FMUL.FTZ R167, R0, R167 ;  /* 0x000000a700a77220 */ /* 0x000fe40000410000 */
[C---:B------:R-:W-:Y:S02]  /*f0e0*/  FMUL.FTZ R168, R2.reuse, R168 ;  /* 0x000000a802a87220 */ /* 0x040fe40000410000 */
[----:B------:R-:W-:Y:S02]  /*f0f0*/  FMUL.FTZ R169, R2, R169 ;  /* 0x000000a902a97220 */ /* 0x000fe40000410000 */
[C---:B------:R-:W-:Y:S01]  /*f100*/  FMUL.FTZ R170, R0.reuse, R170 ;  /* 0x000000aa00aa7220 */ /* 0x040fe20000410000 */
[----:B------:R-:W-:Y:S01]  /*f110*/  MUFU.EX2 R208, R24 ;  /* 0x0000001800d07308 */ /* 0x000fe20000000800 */
[C---:B--2---:R-:W-:Y:S05]  /*f120*/  HMMA.16816.F32 R4, R176.reuse, R188, R4 ;  /* 0x000000bcb004723c */ /* 0x044fea0000001804 */
[----:B------:R-:W-:Y:S02]  /*f130*/  FMUL.FTZ R171, R0, R171 ;  /* 0x000000ab00ab7220 */ /* 0x000fe40000410000 */
[C---:B------:R-:W-:Y:S01]  /*f140*/  FMUL.FTZ R52, R2.reuse, R52 ;  /* 0x0000003402347220 */ /* 0x040fe20000410000 */
[C---:B------:R-:W-:Y:S01]  /*f150*/  HMMA.16816.F32 R8, R176.reuse, R190, R8 ;  /* 0x000000beb008723c */ /* 0x040fe20000001808 */
[----:B------:R-:W2:Y:S01]  /*f160*/  LDSM.16.MT88.4 R188, [R217+0x3000] ;  /* 0x00300000d9bc783b */ /* 0x000ea20000004200 */
[----:B------:R-:W-:Y:S02]  /*f170*/  MUFU.EX2 R207, R25 ;  /* 0x0000001900cf7308 */ /* 0x000fe40000000800 */
[----:B------:R-:W-:Y:S02]  /*f180*/  FMUL.FTZ R53, R2, R53 ;  /* 0x0000003502357220 */ /* 0x000fe40000410000 */
[C---:B------:R-:W-:Y:S02]  /*f190*/  FMUL.FTZ R54, R0.reuse, R54 ;  /* 0x0000003600367220 */ /* 0x040fe40000410000 */
[C---:B----4-:R-:W-:Y:S04]  /*f1a0*/  HMMA.16816.F32 R132, R176.reuse, R192, R132 ;  /* 0x000000c0b084723c */ /* 0x050fe80000001884 */
[----:B------:R-:W-:Y:S01]  /*f1b0*/  MUFU.EX2 R193, R22 ;  /* 0x0000001600c17308 */ /* 0x000fe20000000800 */
[----:B------:R-:W-:Y:S02]  /*f1c0*/  FMUL.FTZ R55, R0, R55 ;  /* 0x0000003700377220 */ /* 0x000fe40000410000 */
[C---:B------:R-:W-:Y:S01]  /*f1d0*/  FMUL.FTZ R56, R2.reuse, R56 ;  /* 0x0000003802387220 */ /* 0x040fe20000410000 */
[C---:B------:R-:W-:Y:S04]  /*f1e0*/  HMMA.16816.F32 R136, R176.reuse, R194, R136 ;  /* 0x000000c2b088723c */ /* 0x040fe80000001888 */
[----:B------:R-:W-:Y:S02]  /*f1f0*/  FMUL.FTZ R57, R2, R57 ;  /* 0x0000003902397220 */ /* 0x000fe40000410000 */
[----:B------:R-:W-:Y:S01]  /*f200*/  MUFU.EX2 R195, R18 ;  /* 0x0000001200c37308 */ /* 0x000fe20000000800 */
[C---:B------:R-:W-:Y:S01]  /*f210*/  FMUL.FTZ R58, R0.reuse, R58 ;  /* 0x0000003a003a7220 */ /* 0x040fe20000410000 */
[C---:B-1----:R-:W-:Y:S04]  /*f220*/  HMMA.16816.F32 R140, R176.reuse, R180, R140 ;  /* 0x000000b4b08c723c */ /* 0x042fe8000000188c */
[----:B------:R-:W-:Y:S02]  /*f230*/  FMUL.FTZ R59, R0, R59 ;  /* 0x0000003b003b7220 */ /* 0x000fe40000410000 */
[C---:B------:R-:W-:Y:S02]  /*f240*/  FMUL.FTZ R60, R2.reuse, R60 ;  /* 0x0000003c023c7220 */ /* 0x040fe40000410000 */
[C---:B------:R-:W-:Y:S01]  /*f250*/  HMMA.16816.F32 R144, R176.reuse, R182, R144 ;  /* 0x000000b6b090723c */ /* 0x040fe20000001890 */
[----:B------:R-:W1:Y:S01]  /*f260*/  LDSM.16.MT88.4 R180, [R218+0x3000] ;  /* 0x00300000dab4783b */ /* 0x000e620000004200 */
[----:B------:R3:W4:Y:S02]  /*f270*/  MUFU.EX2 R194, R19 ;  /* 0x0000001300c27308 */ /* 0x0007240000000800 */
[----:B------:R-:W-:Y:S02]  /*f280*/  FMUL.FTZ R61, R2, R61 ;  /* 0x0000003d023d7220 */ /* 0x000fe40000410000 */
[C---:B------:R-:W-:Y:S02]  /*f290*/  FMUL.FTZ R62, R0.reuse, R62 ;  /* 0x0000003e003e7220 */ /* 0x040fe40000410000 */
[C---:B------:R-:W-:Y:S04]  /*f2a0*/  HMMA.16816.F32 R148, R176.reuse, R184, R148 ;  /* 0x000000b8b094723c */ /* 0x040fe80000001894 */
[----:B------:R4:W1:Y:S01]  /*f2b0*/  MUFU.EX2 R192, R23 ;  /* 0x0000001700c07308 */ /* 0x0008620000000800 */
[----:B------:R-:W-:Y:S02]  /*f2c0*/  FMUL.FTZ R63, R0, R63 ;  /* 0x0000003f003f7220 */ /* 0x000fe40000410000 */
[C---:B------:R-:W-:Y:S01]  /*f2d0*/  FMUL.FTZ R64, R2.reuse, R64 ;  /* 0x0000004002407220 */ /* 0x040fe20000410000 */
[C---:B------:R-:W-:Y:S01]  /*f2e0*/  HMMA.16816.F32 R152, R176.reuse, R186, R152 ;  /* 0x000000bab098723c */ /* 0x040fe20000001898 */
[----:B------:R-:W1:Y:S03]  /*f2f0*/  LDSM.16.MT88.4 R184, [R221+0x3000] ;  /* 0x00300000ddb8783b */ /* 0x000e660000004200 */
[----:B------:R-:W-:Y:S02]  /*f300*/  FMUL.FTZ R65, R2, R65 ;  /* 0x0000004102417220 */ /* 0x000fe40000410000 */
[----:B------:R-:W-:Y:S01]  /*f310*/  MUFU.EX2 R206, R28 ;  /* 0x0000001c00ce7308 */ /* 0x000fe20000000800 */
[C---:B------:R-:W-:Y:S01]  /*f320*/  FMUL.FTZ R66, R0.reuse, R66 ;  /* 0x0000004200427220 */ /* 0x040fe20000410000 */
[C---:B--2---:R-:W-:Y:S01]  /*f330*/  HMMA.16816.F32 R156, R176.reuse, R188, R156 ;  /* 0x000000bcb09c723c */ /* 0x044fe2000000189c */
[----:B---3--:R-:W-:Y:S03]  /*f340*/  LDSM.16.MT88.4 R16, [R218+0x800] ;  /* 0x00080000da10783b */ /* 0x008fe60000004200 */
[----:B------:R-:W-:Y:S02]  /*f350*/  FMUL.FTZ R67, R0, R67 ;  /* 0x0000004300437220 */ /* 0x000fe40000410000 */
[C---:B------:R-:W-:Y:S02]  /*f360*/  FMUL.FTZ R68, R2.reuse, R68 ;  /* 0x0000004402447220 */ /* 0x040fe40000410000 */
[C---:B------:R-:W-:Y:S01]  /*f370*/  HMMA.16816.F32 R160, R176.reuse, R190, R160 ;  /* 0x000000beb0a0723c */ /* 0x040fe200000018a0 */
[----:B------:R-:W2:Y:S01]  /*f380*/  LDSM.16.MT88.4 R188, [R220+0x3000] ;  /* 0x00300000dcbc783b */ /* 0x000ea20000004200 */
[----:B------:R-:W-:Y:S02]  /*f390*/  MUFU.EX2 R175, R34 ;  /* 0x0000002200af7308 */ /* 0x000fe40000000800 */
[----:B------:R-:W-:Y:S02]  /*f3a0*/  FMUL.FTZ R69, R2, R69 ;  /* 0x0000004502457220 */ /* 0x000fe40000410000 */
[C---:B------:R-:W-:Y:S01]  /*f3b0*/  FMUL.FTZ R70, R0.reuse, R70 ;  /* 0x0000004600467220 */ /* 0x040fe20000410000 */
[----:B----4-:R-:W-:Y:S01]  /*f3c0*/  LDSM.16.MT88.4 R20, [R217+0x1000] ;  /* 0x00100000d914783b */ /* 0x010fe20000004200 */
[----:B------:R-:W-:Y:S01]  /*f3d0*/  FMUL.FTZ R71, R0, R71 ;  /* 0x0000004700477220 */ /* 0x000fe20000410000 */
[C---:B-1----:R-:W-:Y:S03]  /*f3e0*/  HMMA.16816.F32 R164, R176.reuse, R180, R164 ;  /* 0x000000b4b0a4723c */ /* 0x042fe600000018a4 */
[C---:B------:R-:W-:Y:S01]  /*f3f0*/  FMUL.FTZ R72, R2.reuse, R72 ;  /* 0x0000004802487220 */ /* 0x040fe20000410000 */
[----:B------:R-:W-:Y:S01]  /*f400*/  MUFU.EX2 R3, R3 ;  /* 0x0000000300037308 */ /* 0x000fe20000000800 */
        /* <DEDUP_REMOVED lines=70> */
[----:B------:R-:W-:Y:S02]  /*f870*/  LDSM.16.MT88.4 R188, [R217+0x3800] ;  /* 0x00380000d9bc783b */ /* 0x000fe40000004200 */
        /* <DEDUP_REMOVED lines=15> */
[C---:B------:R-:W-:Y:S03]  /*f970*/  HMMA.16816.F32 R124, R176.reuse, R12, R124 ;  /* 0x0000000cb07c723c */ /* 0x040fe6000000187c */
[C---:B------:R-:W-:Y:S02]  /*f980*/  FMUL.FTZ R130, R0.reuse, R130 ;  /* 0x0000008200827220 */ /* 0x040fe40000410000 */
[----:B------:R-:W-:Y:S02]  /*f990*/  FMUL.FTZ R131, R0, R131 ;  /* 0x0000008300837220 */ /* 0x000fe40000410000 */
[----:B------:R-:W-:Y:S01]  /*f9a0*/  F2FP.PACK_AB R12, R213, R214 ;  /* 0x000000d6d50c723e */ /* 0x000fe200000000ff */
[--C-:B------:R-:W-:Y:S01]  /*f9b0*/  FFMA.FTZ R49, R49, c[0x0][0x2d0], -R196.reuse ;  /* 0x0000b40031317a23 */ /* 0x100fe200000108c4 */
[----:B------:R-:W-:Y:S03]  /*f9c0*/  F2FP.PACK_AB R13, R197, R198 ;  /* 0x000000c6c50d723e */ /* 0x000fe600000000ff */
[----:B------:R-:W-:Y:S01]  /*f9d0*/  HMMA.16816.F32 R128, R176, R14, R128 ;  /* 0x0000000eb080723c */ /* 0x000fe20000001880 */
[----:B------:R-:W1:Y:S01]  /*f9e0*/  LDSM.16.MT88.4 R176, [R221+0x800] ;  /* 0x00080000ddb0783b */ /* 0x000e620000004200 */
[----:B------:R-:W-:Y:S01]  /*f9f0*/  MUFU.EX2 R49, R49 ;  /* 0x0000003100317308 */ /* 0x000fe20000000800 */
[--C-:B------:R-:W-:Y:S02]  /*fa00*/  FFMA.FTZ R36, R36, c[0x0][0x2d0], -R196.reuse ;  /* 0x0000b40024247a23 */ /* 0x100fe400000108c4 */
[----:B------:R-:W-:Y:S02]  /*fa10*/  FFMA.FTZ R37, R37, c[0x0][0x2d0], -R196 ;  /* 0x0000b40025257a23 */ /* 0x000fe400000108c4 */
[----:B------:R-:W-:Y:S01]  /*fa20*/  F2FP.PACK_AB R14, R211, R212 ;  /* 0x000000d4d30e723e */ /* 0x000fe200000000ff */
[--C-:B------:R-:W-:Y:S01]  /*fa30*/  FFMA.FTZ R38, R38, c[0x0][0x2d0], -R174.reuse ;  /* 0x0000b40026267a23 */ /* 0x100fe200000108ae */
[----:B------:R-:W-:Y:S03]  /*fa40*/  F2FP.PACK_AB R15, R194, R195 ;  /* 0x000000c3c20f723e */ /* 0x000fe600000000ff */
[----:B------:R-:W-:Y:S01]  /*fa50*/  MUFU.EX2 R36, R36 ;  /* 0x0000002400247308 */ /* 0x000fe20000000800 */
[----:B------:R-:W-:Y:S02]  /*fa60*/  FFMA.FTZ R39, R39, c[0x0][0x2d0], -R174 ;  /* 0x0000b40027277a23 */ /* 0x000fe400000108ae */
[--C-:B------:R-:W-:Y:S01]  /*fa70*/  FFMA.FTZ R40, R40, c[0x0][0x2d0], -R196.reuse ;  /* 0x0000b40028287a23 */ /* 0x100fe200000108c4 */
[C---:B---3--:R-:W-:Y:S05]  /*fa80*/  HMMA.16816.F32 R4, R12.reuse, R184, R4 ;  /* 0x000000b80c04723c */ /* 0x048fea0000001804 */
[----:B------:R-:W-:Y:S01]  /*fa90*/  FFMA.FTZ R41, R41, c[0x0][0x2d0], -R196 ;  /* 0x0000b40029297a23 */ /* 0x000fe200000108c4 */
[----:B------:R-:W-:Y:S01]  /*faa0*/  MUFU.EX2 R37, R37 ;  /* 0x0000002500257308 */ /* 0x000fe20000000800 */
[--C-:B------:R-:W-:Y:S01]  /*fab0*/  FFMA.FTZ R42, R42, c[0x0][0x2d0], -R174.reuse ;  /* 0x0000b4002a2a7a23 */ /* 0x100fe200000108ae */
[C---:B------:R-:W-:Y:S01]  /*fac0*/  HMMA.16816.F32 R8, R12.reuse, R186, R8 ;  /* 0x000000ba0c08723c */ /* 0x040fe20000001808 */
[----:B------:R-:W2:Y:S03]  /*fad0*/  LDSM.16.MT88.4 R184, [R218+0x3800] ;  /* 0x00380000dab8783b */ /* 0x000ea60000004200 */
[----:B------:R-:W-:Y:S02]  /*fae0*/  FFMA.FTZ R43, R43, c[0x0][0x2d0], -R174 ;  /* 0x0000b4002b2b7a23 */ /* 0x000fe400000108ae */
[--C-:B------:R-:W-:Y:S02]  /*faf0*/  FFMA.FTZ R44, R44, c[0x0][0x2d0], -R196.reuse ;  /* 0x0000b4002c2c7a23 */ /* 0x100fe400000108c4 */
[C---:B------:R-:W-:Y:S01]  /*fb00*/  HMMA.16816.F32 R132, R12.reuse, R16, R132 ;  /* 0x000000100c84723c */ /* 0x040fe20000001884 */
[----:B------:R-:W-:Y:S03]  /*fb10*/  MUFU.EX2 R38, R38 ;  /* 0x0000002600267308 */ /* 0x000fe60000000800 */
[----:B------:R-:W-:Y:S02]  /*fb20*/  FFMA.FTZ R45, R45, c[0x0][0x2d0], -R196 ;  /* 0x0000b4002d2d7a23 */ /* 0x000fe400000108c4 */
[--C-:B------:R-:W-:Y:S02]  /*fb30*/  FFMA.FTZ R46, R46, c[0x0][0x2d0], -R174.reuse ;  /* 0x0000b4002e2e7a23 */ /* 0x100fe400000108ae */
[C---:B------:R-:W-:Y:S01]  /*fb40*/  HMMA.16816.F32 R136, R12.reuse, R18, R136 ;  /* 0x000000120c88723c */ /* 0x040fe20000001888 */
[----:B------:R-:W3:Y:S02]  /*fb50*/  LDSM.16.MT88.4 R16, [R221+0x3800] ;  /* 0x00380000dd10783b */ /* 0x000ee40000004200 */
[----:B------:R-:W-:Y:S01]  /*fb60*/  MUFU.EX2 R39, R39 ;  /* 0x0000002700277308 */ /* 0x000fe20000000800 */
[----:B------:R-:W-:Y:S02]  /*fb70*/  FFMA.FTZ R47, R47, c[0x0][0x2d0], -R174 ;  /* 0x0000b4002f2f7a23 */ /* 0x000fe400000108ae */
[----:B------:R-:W-:Y:S02]  /*fb80*/  FFMA.FTZ R48, R48, c[0x0][0x2d0], -R196 ;  /* 0x0000b40030307a23 */ /* 0x000fe400000108c4 */
[C---:B-1----:R-:W-:Y:S04]  /*fb90*/  HMMA.16816.F32 R140, R12.reuse, R176, R140 ;  /* 0x000000b00c8c723c */ /* 0x042fe8000000188c */
[--C-:B------:R-:W-:Y:S01]  /*fba0*/  FFMA.FTZ R50, R50, c[0x0][0x2d0], -R174.reuse ;  /* 0x0000b40032327a23 */ /* 0x100fe200000108ae */
[----:B------:R-:W-:Y:S01]  /*fbb0*/  MUFU.EX2 R40, R40 ;  /* 0x0000002800287308 */ /* 0x000fe20000000800 */
[----:B------:R-:W-:Y:S02]  /*fbc0*/  FFMA.FTZ R174, R51, c[0x0][0x2d0], -R174 ;  /* 0x0000b40033ae7a23 */ /* 0x000fe400000108ae */
[C---:B------:R-:W-:Y:S01]  /*fbd0*/  HMMA.16816.F32 R144, R12.reuse, R178, R144 ;  /* 0x000000b20c90723c */ /* 0x040fe20000001890 */
[----:B------:R-:W1:Y:S06]  /*fbe0*/  LDSM.16.MT88.4 R176, [R220+0x3800] ;  /* 0x00380000dcb0783b */ /* 0x000e6c0000004200 */
[----:B------:R-:W-:Y:S01]  /*fbf0*/  MUFU.EX2 R174, R174 ;  /* 0x000000ae00ae7308 */ /* 0x000fe20000000800 */
[C---:B------:R-:W-:Y:S08]  /*fc00*/  HMMA.16816.F32 R148, R12.reuse, R180, R148 ;  /* 0x000000b40c94723c */ /* 0x040ff00000001894 */
[C---:B------:R-:W-:Y:S01]  /*fc10*/  HMMA.16816.F32 R152, R12.reuse, R182, R152 ;  /* 0x000000b60c98723c */ /* 0x040fe20000001898 */
[----:B------:R-:W4:Y:S01]  /*fc20*/  LDSM.16.MT88.4 R180, [R217+0x6800] ;  /* 0x00680000d9b4783b */ /* 0x000f220000004200 */
[----:B------:R-:W-:Y:S06]  /*fc30*/  MUFU.EX2 R41, R41 ;  /* 0x0000002900297308 */ /* 0x000fec0000000800 */
[C---:B------:R-:W-:Y:S04]  /*fc40*/  HMMA.16816.F32 R156, R12.reuse, R188, R156 ;  /* 0x000000bc0c9c723c */ /* 0x040fe8000000189c */
[----:B------:R-:W-:Y:S04]  /*fc50*/  MUFU.EX2 R42, R42 ;  /* 0x0000002a002a7308 */ /* 0x000fe80000000800 */
[C---:B------:R-:W-:Y:S01]  /*fc60*/  HMMA.16816.F32 R160, R12.reuse, R190, R160 ;  /* 0x000000be0ca0723c */ /* 0x040fe200000018a0 */
[----:B------:R-:W4:Y:S05]  /*fc70*/  LDSM.16.MT88.4 R188, [R218+0x6800] ;  /* 0x00680000dabc783b */ /* 0x000f2a0000004200 */
[----:B------:R-:W-:Y:S02]  /*fc80*/  MUFU.EX2 R43, R43 ;  /* 0x0000002b002b7308 */ /* 0x000fe40000000800 */
[C---:B--2---:R-:W-:Y:S08]  /*fc90*/  HMMA.16816.F32 R164, R12.reuse, R184, R164 ;  /* 0x000000b80ca4723c */ /* 0x044ff000000018a4 */
[C---:B------:R-:W-:Y:S01]  /*fca0*/  HMMA.16816.F32 R168, R12.reuse, R186, R168 ;  /* 0x000000ba0ca8723c */ /* 0x040fe200000018a8 */
[----:B------:R-:W2:Y:S01]  /*fcb0*/  LDSM.16.MT88.4 R184, [R221+0x6800] ;  /* 0x00680000ddb8783b */ /* 0x000ea20000004200 */
[----:B------:R-:W-:Y:S06]  /*fcc0*/  MUFU.EX2 R44, R44 ;  /* 0x0000002c002c7308 */ /* 0x000fec0000000800 */
[C---:B---3--:R-:W-:Y:S04]  /*fcd0*/  HMMA.16816.F32 R52, R12.reuse, R16, R52 ;  /* 0x000000100c34723c */ /* 0x048fe80000001834 */
[----:B------:R-:W-:Y:S04]  /*fce0*/  MUFU.EX2 R45, R45 ;  /* 0x0000002d002d7308 */ /* 0x000fe80000000800 */
[C---:B------:R-:W-:Y:S01]  /*fcf0*/  HMMA.16816.F32 R56, R12.reuse, R18, R56 ;  /* 0x000000120c38723c */ /* 0x040fe20000001838 */
[----:B------:R-:W3:Y:S05]  /*fd00*/  LDSM.16.MT88.4 R16, [R220+0x6800] ;  /* 0x00680000dc10783b */ /* 0x000eea0000004200 */
[----:B------:R-:W-:Y:S02]  /*fd10*/  MUFU.EX2 R46, R46 ;  /* 0x0000002e002e7308 */ /* 0x000fe40000000800 */
[C---:B-1----:R-:W-:Y:S08]  /*fd20*/  HMMA.16816.F32 R60, R12.reuse, R176, R60 ;  /* 0x000000b00c3c723c */ /* 0x042ff0000000183c */
[C---:B------:R-:W-:Y:S01]  /*fd30*/  HMMA.16816.F32 R64, R12.reuse, R178, R64 ;  /* 0x000000b20c40723c */ /* 0x040fe20000001840 */
[----:B------:R-:W1:Y:S01]  /*fd40*/  LDSM.16.MT88.4 R176, [R217+0x9800] ;  /* 0x00980000d9b0783b */ /* 0x000e620000004200 */
[----:B------:R-:W-:Y:S06]  /*fd50*/  MUFU.EX2 R47, R47 ;  /* 0x0000002f002f7308 */ /* 0x000fec0000000800 */
[C---:B----4-:R-:W-:Y:S04]  /*fd60*/  HMMA.16816.F32 R68, R12.reuse, R180, R68 ;  /* 0x000000b40c44723c */ /* 0x050fe80000001844 */
[----:B------:R-:W-:Y:S04]  /*fd70*/  MUFU.EX2 R48, R48 ;  /* 0x0000003000307308 */ /* 0x000fe80000000800 */
[C---:B------:R-:W-:Y:S01]  /*fd80*/  HMMA.16816.F32 R72, R12.reuse, R182, R72 ;  /* 0x000000b60c48723c */ /* 0x040fe20000001848 */
[----:B------:R-:W4:Y:S05]  /*fd90*/  LDSM.16.MT88.4 R180, [R218+0x9800] ;  /* 0x00980000dab4783b */ /* 0x000f2a0000004200 */
[----:B------:R-:W-:Y:S02]  /*fda0*/  MUFU.EX2 R50, R50 ;  /* 0x0000003200327308 */ /* 0x000fe40000000800 */
[C---:B------:R-:W-:Y:S08]  /*fdb0*/  HMMA.16816.F32 R76, R12.reuse, R188, R76 ;  /* 0x000000bc0c4c723c */ /* 0x040ff0000000184c */
[C---:B------:R-:W-:Y:S01]  /*fdc0*/  HMMA.16816.F32 R80, R12.reuse, R190, R80 ;  /* 0x000000be0c50723c */ /* 0x040fe20000001850 */
[----:B------:R-:W-:Y:S07]  /*fdd0*/  MUFU.EX2 R191, R26 ;  /* 0x0000001a00bf7308 */ /* 0x000fee0000000800 */
[C---:B--2---:R-:W-:Y:S03]  /*fde0*/  HMMA.16816.F32 R84, R12.reuse, R184, R84 ;  /* 0x000000b80c54723c */ /* 0x044fe60000001854 */
[----:B------:R2:W1:Y:S05]  /*fdf0*/  MUFU.EX2 R190, R27 ;  /* 0x0000001b00be7308 */ /* 0x00046a0000000800 */
[C---:B------:R-:W-:Y:S01]  /*fe00*/  HMMA.16816.F32 R88, R12.reuse, R186, R88 ;  /* 0x000000ba0c58723c */ /* 0x040fe20000001858 */
[----:B------:R-:W4:Y:S04]  /*fe10*/  LDSM.16.MT88.4 R184, [R221+0x9800] ;  /* 0x00980000ddb8783b */ /* 0x000f280000004200 */
[----:B------:R-:W-:Y:S03]  /*fe20*/  MUFU.EX2 R189, R30 ;  /* 0x0000001e00bd7308 */ /* 0x000fe60000000800 */
[C---:B---3--:R-:W-:Y:S07]  /*fe30*/  HMMA.16816.F32 R92, R12.reuse, R16, R92 ;  /* 0x000000100c5c723c */ /* 0x048fee000000185c */
[----:B------:R-:W-:Y:S01]  /*fe40*/  MUFU.EX2 R188, R31 ;  /* 0x0000001f00bc7308 */ /* 0x000fe20000000800 */
[C---:B------:R-:W-:Y:S01]  /*fe50*/  HMMA.16816.F32 R96, R12.reuse, R18, R96 ;  /* 0x000000120c60723c */ /* 0x040fe20000001860 */
[----:B------:R-:W3:Y:S06]  /*fe60*/  LDSM.16.MT88.4 R16, [R220+0x9800] ;  /* 0x00980000dc10783b */ /* 0x000eec0000004200 */
[----:B--2---:R-:W2:Y:S01]  /*fe70*/  LDSM.16.MT88.4 R24, [R218+0x1000] ;  /* 0x00100000da18783b */ /* 0x004ea20000004200 */
[C---:B-1----:R-:W-:Y:S08]  /*fe80*/  HMMA.16816.F32 R100, R12.reuse, R176, R100 ;  /* 0x000000b00c64723c */ /* 0x042ff00000001864 */
[C---:B------:R-:W-:Y:S01]  /*fe90*/  HMMA.16816.F32 R104, R12.reuse, R178, R104 ;  /* 0x000000b20c68723c */ /* 0x040fe20000001868 */
[----:B------:R-:W-:Y:S07]  /*fea0*/  LDSM.16.MT88.4 R176, [R220+0x1000] ;  /* 0x00100000dcb0783b */ /* 0x000fee0000004200 */
[C---:B----4-:R-:W-:Y:S08]  /*feb0*/  HMMA.16816.F32 R108, R12.reuse, R180, R108 ;  /* 0x000000b40c6c723c */ /* 0x050ff0000000186c */
[C---:B------:R-:W-:Y:S01]  /*fec0*/  HMMA.16816.F32 R112, R12.reuse, R182, R112 ;  /* 0x000000b60c70723c */ /* 0x040fe20000001870 */
[----:B------:R-:W-:Y:S07]  /*fed0*/  LDSM.16.MT88.4 R180, [R217+0x4000] ;  /* 0x00400000d9b4783b */ /* 0x000fee0000004200 */
[C---:B------:R-:W-:Y:S08]  /*fee0*/  HMMA.16816.F32 R116, R12.reuse, R184, R116 ;  /* 0x000000b80c74723c */ /* 0x040ff00000001874 */
[C---:B------:R-:W-:Y:S01]  /*fef0*/  HMMA.16816.F32 R120, R12.reuse, R186, R120 ;  /* 0x000000ba0c78723c */ /* 0x040fe20000001878 */
[----:B------:R-:W-:Y:S07]  /*ff00*/  LDSM.16.MT88.4 R184, [R217+0x2800] ;  /* 0x00280000d9b8783b */ /* 0x000fee0000004200 */
[C---:B---3--:R-:W-:Y:S08]  /*ff10*/  HMMA.16816.F32 R124, R12.reuse, R16, R124 ;  /* 0x000000100c7c723c */ /* 0x048ff0000000187c */
[----:B------:R-:W-:Y:S01]  /*ff20*/  HMMA.16816.F32 R128, R12, R18, R128 ;  /* 0x000000120c80723c */ /* 0x000fe20000001880 */
[----:B------:R-:W1:Y:S06]  /*ff30*/  LDSM.16.MT88.4 R16, [R221+0x1000] ;  /* 0x00100000dd10783b */ /* 0x000e6c0000004200 */
[----:B------:R-:W-:Y:S02]  /*ff40*/  F2FP.PACK_AB R12, R209, R210 ;  /* 0x000000d2d10c723e */ /* 0x000fe400000000ff */
[----:B------:R-:W-:Y:S03]  /*ff50*/  F2FP.PACK_AB R13, R192, R193 ;  /* 0x000000c1c00d723e */ /* 0x000fe600000000ff */
[----:B------:R-:W-:Y:S02]  /*ff60*/  F2FP.PACK_AB R14, R207, R208 ;  /* 0x000000d0cf0e723e */ /* 0x000fe400000000ff */
[----:B------:R-:W-:Y:S07]  /*ff70*/  F2FP.PACK_AB R15, R190, R191 ;  /* 0x000000bfbe0f723e */ /* 0x000fee00000000ff */
        /* <DEDUP_REMOVED lines=26> */
[----:B------:R-:W2:Y:S07]  /*10120*/  LDSM.16.MT88.4 R176, [R218+0xa000] ;  /* 0x00a00000dab0783b */ /* 0x000eae0000004200 */
[C---:B------:R-:W-:Y:S07]  /*10130*/  HMMA.16816.F32 R76, R12.reuse, R180, R76 ;  /* 0x000000b40c4c723c */ /* 0x040fee000000184c */
[----:B------:R-:W-:Y:S01]  /*10140*/  MOV R181, R205 ;  /* 0x000000cd00b57202 */ /* 0x000fe20000000f00 */
[C---:B------:R-:W-:Y:S01]  /*10150*/  HMMA.16816.F32 R80, R12.reuse, R182, R80 ;  /* 0x000000b60c50723c */ /* 0x040fe20000001850 */
[----:B------:R-:W4:Y:S01]  /*10160*/  LDL.LU R182, [R1+0x8] ;  /* 0x0000080001b67983 */ /* 0x000f220000300800 */
[----:B------:R1:W1:Y:S02]  /*10170*/  MUFU.EX2 R205, R29 ;  /* 0x0000001d00cd7308 */ /* 0x0002640000000800 */
[----:B------:R-:W-:Y:S03]  /*10180*/  MOV R180, R204 ;  /* 0x000000cc00b47202 */ /* 0x000fe60000000f00 */
[----:B------:R-:W-:Y:S01]  /*10190*/  MOV R183, R203 ;  /* 0x000000cb00b77202 */ /* 0x000fe20000000f00 */
[C---:B---3--:R-:W-:Y:S04]  /*101a0*/  HMMA.16816.F32 R84, R12.reuse, R20, R84 ;  /* 0x000000140c54723c */ /* 0x048fe80000001854 */
[----:B------:R-:W-:Y:S04]  /*101b0*/  MUFU.EX2 R204, R32 ;  /* 0x0000002000cc7308 */ /* 0x000fe80000000800 */
[C---:B------:R-:W-:Y:S01]  /*101c0*/  HMMA.16816.F32 R88, R12.reuse, R22, R88 ;  /* 0x000000160c58723c */ /* 0x040fe20000001858 */
[----:B------:R-:W3:Y:S05]  /*101d0*/  LDSM.16.MT88.4 R20, [R221+0xa000] ;  /* 0x00a00000dd14783b */ /* 0x000eea0000004200 */
[----:B------:R3:W3:Y:S02]  /*101e0*/  MUFU.EX2 R203, R33 ;  /* 0x0000002100cb7308 */ /* 0x0006e40000000800 */
[C---:B--2---:R-:W-:Y:S01]  /*101f0*/  HMMA.16816.F32 R92, R12.reuse, R24, R92 ;  /* 0x000000180c5c723c */ /* 0x044fe2000000185c */
[----:B-1----:R-:W-:Y:S07]  /*10200*/  LDSM.16.MT88.4 R28, [R218+0x1800] ;  /* 0x00180000da1c783b */ /* 0x002fee0000004200 */
[C---:B------:R-:W-:Y:S01]  /*10210*/  HMMA.16816.F32 R96, R12.reuse, R26, R96 ;  /* 0x0000001a0c60723c */ /* 0x040fe20000001860 */
[----:B------:R-:W1:Y:S07]  /*10220*/  LDSM.16.MT88.4 R24, [R220+0xa000] ;  /* 0x00a00000dc18783b */ /* 0x000e6e0000004200 */
[C---:B------:R-:W-:Y:S01]  /*10230*/  HMMA.16816.F32 R100, R12.reuse, R16, R100 ;  /* 0x000000100c64723c */ /* 0x040fe20000001864 */
[----:B---3--:R-:W-:Y:S07]  /*10240*/  LDSM.16.MT88.4 R32, [R221+0x1800] ;  /* 0x00180000dd20783b */ /* 0x008fee0000004200 */
[C---:B------:R-:W-:Y:S01]  /*10250*/  HMMA.16816.F32 R104, R12.reuse, R18, R104 ;  /* 0x000000120c68723c */ /* 0x040fe20000001868 */
[----:B------:R-:W2:Y:S07]  /*10260*/  LDSM.16.MT88.4 R16, [R217+0x1800] ;  /* 0x00180000d910783b */ /* 0x000eae0000004200 */
[C---:B------:R-:W-:Y:S01]  /*10270*/  HMMA.16816.F32 R108, R12.reuse, R176, R108 ;  /* 0x000000b00c6c723c */ /* 0x040fe2000000186c */
[----:B------:R-:W3:Y:S06]  /*10280*/  LDL.LU R177, [R1+0x4] ;  /* 0x0000040001b17983 */ /* 0x000eec0000300800 */
[----:B------:R-:W-:Y:S01]  /*10290*/  MOV R176, R180 ;  /* 0x000000b400b07202 */ /* 0x000fe20000000f00 */
[C---:B------:R-:W-:Y:S07]  /*102a0*/  HMMA.16816.F32 R112, R12.reuse, R178, R112 ;  /* 0x000000b20c70723c */ /* 0x040fee0000001870 */
[----:B------:R-:W-:Y:S01]  /*102b0*/  MOV R179, R181 ;  /* 0x000000b500b37202 */ /* 0x000fe20000000f00 */
[C---:B------:R-:W-:Y:S08]  /*102c0*/  HMMA.16816.F32 R116, R12.reuse, R20, R116 ;  /* 0x000000140c74723c */ /* 0x040ff00000001874 */
[C---:B------:R-:W-:Y:S01]  /*102d0*/  HMMA.16816.F32 R120, R12.reuse, R22, R120 ;  /* 0x000000160c78723c */ /* 0x040fe20000001878 */
[----:B------:R-:W2:Y:S07]  /*102e0*/  LDSM.16.MT88.4 R20, [R220+0x1800] ;  /* 0x00180000dc14783b */ /* 0x000eae0000004200 */
        /* <DEDUP_REMOVED lines=30> */
[----:B------:R-:W-:Y:S07]  /*104d0*/  LDSM.16.MT88.4 R32, [R217+0x5000] ;  /* 0x00500000d920783b */ /* 0x000fee0000004200 */
        /* <DEDUP_REMOVED lines=11> */
[----:B------:R-:W2:Y:S03]  /*10590*/  LDSM.16.MT88.4 R28, [R220+0xa800] ;  /* 0x00a80000dc1c783b */ /* 0x000ea60000004200 */
[----:B----4-:R-:W-:Y:S04]  /*105a0*/  FFMA.FTZ R0, R0, R182, R199 ;  /* 0x000000b600007223 */ /* 0x010fe800000100c7 */
[C---:B------:R-:W-:Y:S04]  /*105b0*/  HMMA.16816.F32 R100, R12.reuse, R20, R100 ;  /* 0x000000140c64723c */ /* 0x040fe80000001864 */
[----:B------:R-:W-:Y:S04]  /*105c0*/  FADD.FTZ R0, R202, R0 ;  /* 0x00000000ca007221 */ /* 0x000fe80000010000 */
[C---:B------:R-:W-:Y:S01]  /*105d0*/  HMMA.16816.F32 R104, R12.reuse, R22, R104 ;  /* 0x000000160c68723c */ /* 0x040fe20000001868 */
[----:B------:R-:W4:Y:S03]  /*105e0*/  LDSM.16.MT88.4 R20, [R217+0x2000] ;  /* 0x00200000d914783b */ /* 0x000f260000004200 */
[----:B------:R-:W-:Y:S04]  /*105f0*/  FADD.FTZ R0, R201, R0 ;  /* 0x00000000c9007221 */ /* 0x000fe80000010000 */
[C---:B-1----:R-:W-:Y:S04]  /*10600*/  HMMA.16816.F32 R108, R12.reuse, R24, R108 ;  /* 0x000000180c6c723c */ /* 0x042fe8000000186c */
[----:B------:R-:W-:Y:S04]  /*10610*/  FADD.FTZ R0, R200, R0 ;  /* 0x00000000c8007221 */ /* 0x000fe80000010000 */
[C---:B------:R-:W-:Y:S01]  /*10620*/  HMMA.16816.F32 R112, R12.reuse, R26, R112 ;  /* 0x0000001a0c70723c */ /* 0x040fe20000001870 */
[----:B------:R-:W1:Y:S03]  /*10630*/  LDSM.16.MT88.4 R24, [R218+0x2000] ;  /* 0x00200000da18783b */ /* 0x000e660000004200 */
[----:B------:R-:W-:Y:S04]  /*10640*/  FADD.FTZ R0, R198, R0 ;  /* 0x00000000c6007221 */ /* 0x000fe80000010000 */
[C---:B--2---:R-:W-:Y:S04]  /*10650*/  HMMA.16816.F32 R116, R12.reuse, R16, R116 ;  /* 0x000000100c74723c */ /* 0x044fe80000001874 */
[----:B------:R-:W-:Y:S04]  /*10660*/  FADD.FTZ R0, R197, R0 ;  /* 0x00000000c5007221 */ /* 0x000fe80000010000 */
[C---:B------:R-:W-:Y:S01]  /*10670*/  HMMA.16816.F32 R120, R12.reuse, R18, R120 ;  /* 0x000000120c78723c */ /* 0x040fe20000001878 */
[----:B------:R-:W2:Y:S03]  /*10680*/  LDSM.16.MT88.4 R16, [R221+0x2000] ;  /* 0x00200000dd10783b */ /* 0x000ea60000004200 */
[----:B------:R-:W-:Y:S04]  /*10690*/  FADD.FTZ R0, R195, R0 ;  /* 0x00000000c3007221 */ /* 0x000fe80000010000 */
[C---:B------:R-:W-:Y:S04]  /*106a0*/  HMMA.16816.F32 R124, R12.reuse, R28, R124 ;  /* 0x0000001c0c7c723c */ /* 0x040fe8000000187c */
[----:B---3--:R-:W-:Y:S01]  /*106b0*/  FFMA.FTZ R2, R2, R177, R215 ;  /* 0x000000b102027223 */ /* 0x008fe200000100d7 */
[----:B------:R-:W-:Y:S01]  /*106c0*/  MOV R177, R183 ;  /* 0x000000b700b17202 */ /* 0x000fe20000000f00 */
        /* <DEDUP_REMOVED lines=14> */
[C---:B----4-:R-:W-:Y:S03]  /*107b0*/  HMMA.16816.F32 R4, R12.reuse, R20, R4 ;  /* 0x000000140c04723c */ /* 0x050fe60000001804 */
[----:B------:R-:W-:Y:S02]  /*107c0*/  FADD.FTZ R0, R189, R0 ;  /* 0x00000000bd007221 */ /* 0x000fe40000010000 */
[----:B------:R-:W-:Y:S02]  /*107d0*/  FADD.FTZ R2, R214, R2 ;  /* 0x00000002d6027221 */ /* 0x000fe40000010000 */
[----:B------:R-:W-:Y:S01]  /*107e0*/  FADD.FTZ R0, R188, R0 ;  /* 0x00000000bc007221 */ /* 0x000fe20000010000 */
[C---:B------:R-:W-:Y:S01]  /*107f0*/  HMMA.16816.F32 R8, R12.reuse, R22, R8 ;  /* 0x000000160c08723c */ /* 0x040fe20000001808 */
[----:B------:R-:W4:Y:S03]  /*10800*/  LDSM.16.MT88.4 R20, [R218+0x5000] ;  /* 0x00500000da14783b */ /* 0x000f260000004200 */
[----:B------:R-:W-:Y:S01]  /*10810*/  FADD.FTZ R0, R175, R0 ;  /* 0x00000000af007221 */ /* 0x000fe20000010000 */
[----:B------:R-:W-:Y:S01]  /*10820*/  MOV R175, R172 ;  /* 0x000000ac00af7202 */ /* 0x000fe20000000f00 */
        /* <DEDUP_REMOVED lines=26> */
[----:B------:R-:W3:Y:S03]  /*109d0*/  LDSM.16.MT88.4 R32, [R218+0x8000] ;  /* 0x00800000da20783b */ /* 0x000ee60000004200 */
[----:B------:R-:W-:Y:S04]  /*109e0*/  FADD.FTZ R2, R205, R2 ;  /* 0x00000002cd027221 */ /* 0x000fe80000010000 */
[C---:B----4-:R-:W-:Y:S04]  /*109f0*/  HMMA.16816.F32 R164, R12.reuse, R20, R164 ;  /* 0x000000140ca4723c */ /* 0x050fe800000018a4 */
        /* <DEDUP_REMOVED lines=14> */
[C---:B---3--:R-:W-:Y:S04]  /*10ae0*/  HMMA.16816.F32 R68, R12.reuse, R28, R68 ;  /* 0x0000001c0c44723c */ /* 0x048fe80000001844 */
[----:B------:R-:W-:Y:S04]  /*10af0*/  FADD.FTZ R0, R44, R2 ;  /* 0x000000022c007221 */ /* 0x000fe80000010000 */
[C---:B------:R-:W-:Y:S01]  /*10b00*/  HMMA.16816.F32 R72, R12.reuse, R30, R72 ;  /* 0x0000001e0c48723c */ /* 0x040fe20000001848 */
[----:B------:R-:W3:Y:S03]  /*10b10*/  LDSM.16.MT88.4 R28, [R218+0xb000] ;  /* 0x00b00000da1c783b */ /* 0x000ee60000004200 */
[----:B------:R-:W-:Y:S04]  /*10b20*/  FADD.FTZ R0, R45, R0 ;  /* 0x000000002d007221 */ /* 0x000fe80000010000 */
[C---:B------:R-:W-:Y:S04]  /*10b30*/  HMMA.16816.F32 R76, R12.reuse, R32, R76 ;  /* 0x000000200c4c723c */ /* 0x040fe8000000184c */
[----:B------:R-:W-:Y:S02]  /*10b40*/  FADD.FTZ R2, R48, R0 ;  /* 0x0000000030027221 */ /* 0x000fe40000010000 */
[----:B------:R-:W-:Y:S02]  /*10b50*/  FADD.FTZ R0, R50, R3 ;  /* 0x0000000332007221 */ /* 0x000fe40000010000 */
[C---:B------:R-:W-:Y:S01]  /*10b60*/  HMMA.16816.F32 R80, R12.reuse, R34, R80 ;  /* 0x000000220c50723c */ /* 0x040fe20000001850 */
[----:B------:R-:W-:Y:S03]  /*10b70*/  LDSM.16.MT88.4 R32, [R217+0x5800] ;  /* 0x00580000d920783b */ /* 0x000fe60000004200 */
[----:B------:R-:W-:Y:S02]  /*10b80*/  FADD.FTZ R2, R49, R2 ;  /* 0x0000000231027221 */ /* 0x000fe40000010000 */
[C---:B------:R-:W-:Y:S02]  /*10b90*/  FADD.FTZ R0, R174.reuse, R0 ;  /* 0x00000000ae007221 */ /* 0x040fe40000010000 */
[C---:B----4-:R-:W-:Y:S01]  /*10ba0*/  HMMA.16816.F32 R84, R12.reuse, R20, R84 ;  /* 0x000000140c54723c */ /* 0x050fe20000001854 */
[----:B------:R-:W-:Y:S06]  /*10bb0*/  STL [R1+0x4], R2 ;  /* 0x0000040201007387 */ /* 0x000fec0000100800 */
[----:B------:R-:W-:Y:S01]  /*10bc0*/  STL [R1+0x8], R0 ;  /* 0x0000080001007387 */ /* 0x000fe20000100800 */
[C---:B------:R-:W-:Y:S05]  /*10bd0*/  HMMA.16816.F32 R88, R12.reuse, R22, R88 ;  /* 0x000000160c58723c */ /* 0x040fea0000001858 */
[----:B------:R-:W4:Y:S03]  /*10be0*/  LDSM.16.MT88.4 R20, [R221+0xb000] ;  /* 0x00b00000dd14783b */ /* 0x000f260000004200 */
        /* <DEDUP_REMOVED lines=13> */
[----:B------:R-:W-:Y:S01]  /*10cc0*/  HMMA.16816.F32 R128, R12, R26, R128 ;  /* 0x0000001a0c80723c */ /* 0x000fe20000001880 */
[----:B------:R-:W1:Y:S06]  /*10cd0*/  LDSM.16.MT88.4 R24, [R218+0x5800] ;  /* 0x00580000da18783b */ /* 0x000e6c0000004200 */
[----:B------:R-:W-:Y:S02]  /*10ce0*/  F2FP.PACK_AB R12, R45, R44 ;  /* 0x0000002c2d0c723e */ /* 0x000fe400000000ff */
[----:B------:R-:W-:Y:S03]  /*10cf0*/  F2FP.PACK_AB R13, R47, R46 ;  /* 0x0000002e2f0d723e */ /* 0x000fe600000000ff */
[----:B------:R-:W-:Y:S02]  /*10d00*/  F2FP.PACK_AB R14, R49, R48 ;  /* 0x00000030310e723e */ /* 0x000fe400000000ff */
[----:B------:R-:W-:Y:S02]  /*10d10*/  F2FP.PACK_AB R15, R174, R50 ;  /* 0x00000032ae0f723e */ /* 0x000fe400000000ff */
[----:B------:R-:W-:Y:S05]  /*10d20*/  MOV R174, R173 ;  /* 0x000000ad00ae7202 */ /* 0x000fea0000000f00 */
[C---:B------:R-:W-:Y:S01]  /*10d30*/  HMMA.16816.F32 R180, R12.reuse, R184, R4 ;  /* 0x000000b80cb4723c */ /* 0x040fe20000001804 */
[----:B------:R-:W1:Y:S07]  /*10d40*/  LDSM.16.MT88.4 R4, [R221+0x5800] ;  /* 0x00580000dd04783b */ /* 0x000e6e0000004200 */
        /* <DEDUP_REMOVED lines=11> */
[C---:B------:R-:W-:Y:S08]  /*10e00*/  HMMA.16816.F32 R156, R12.reuse, R32, R156 ;  /* 0x000000200c9c723c */ /* 0x040ff0000000189c */
[C---:B------:R-:W-:Y:S01]  /*10e10*/  HMMA.16816.F32 R160, R12.reuse, R34, R160 ;  /* 0x000000220ca0723c */ /* 0x040fe200000018a0 */
[----:B------:R-:W4:Y:S07]  /*10e20*/  LDSM.16.MT88.4 R32, [R220+0x8800] ;  /* 0x00880000dc20783b */ /* 0x000f2e0000004200 */
[C---:B-1----:R-:W-:Y:S08]  /*10e30*/  HMMA.16816.F32 R164, R12.reuse, R24, R164 ;  /* 0x000000180ca4723c */ /* 0x042ff000000018a4 */
[C---:B------:R-:W-:Y:S08]  /*10e40*/  HMMA.16816.F32 R168, R12.reuse, R26, R168 ;  /* 0x0000001a0ca8723c */ /* 0x040ff000000018a8 */
[C---:B------:R-:W-:Y:S08]  /*10e50*/  HMMA.16816.F32 R52, R12.reuse, R4, R52 ;  /* 0x000000040c34723c */ /* 0x040ff00000001834 */
[C---:B------:R-:W-:Y:S01]  /*10e60*/  HMMA.16816.F32 R56, R12.reuse, R6, R56 ;  /* 0x000000060c38723c */ /* 0x040fe20000001838 */
[----:B------:R-:W1:Y:S07]  /*10e70*/  LDSM.16.MT88.4 R4, [R217+0xb800] ;  /* 0x00b80000d904783b */ /* 0x000e6e0000004200 */
[C---:B------:R-:W-:Y:S08]  /*10e80*/  HMMA.16816.F32 R60, R12.reuse, R8, R60 ;  /* 0x000000080c3c723c */ /* 0x040ff0000000183c */
[C---:B------:R-:W-:Y:S01]  /*10e90*/  HMMA.16816.F32 R64, R12.reuse, R10, R64 ;  /* 0x0000000a0c40723c */ /* 0x040fe20000001840 */
[----:B------:R-:W1:Y:S07]  /*10ea0*/  LDSM.16.MT88.4 R8, [R218+0xb800] ;  /* 0x00b80000da08783b */ /* 0x000e6e0000004200 */
[C---:B--2---:R-:W-:Y:S08]  /*10eb0*/  HMMA.16816.F32 R68, R12.reuse, R16, R68 ;  /* 0x000000100c44723c */ /* 0x044ff00000001844 */
[C---:B------:R-:W-:Y:S01]  /*10ec0*/  HMMA.16816.F32 R72, R12.reuse, R18, R72 ;  /* 0x000000120c48723c */ /* 0x040fe20000001848 */
[----:B------:R-:W2:Y:S07]  /*10ed0*/  LDSM.16.MT88.4 R16, [R221+0xb800] ;  /* 0x00b80000dd10783b */ /* 0x000eae0000004200 */
[C---:B---3--:R-:W-:Y:S08]  /*10ee0*/  HMMA.16816.F32 R76, R12.reuse, R20, R76 ;  /* 0x000000140c4c723c */ /* 0x048ff0000000184c */
[C---:B------:R-:W-:Y:S08]  /*10ef0*/  HMMA.16816.F32 R80, R12.reuse, R22, R80 ;  /* 0x000000160c50723c */ /* 0x040ff00000001850 */
[C---:B------:R-:W-:Y:S08]  /*10f00*/  HMMA.16816.F32 R84, R12.reuse, R28, R84 ;  /* 0x0000001c0c54723c */ /* 0x040ff00000001854 */
[C---:B------:R-:W-:Y:S08]  /*10f10*/  HMMA.16816.F32 R88, R12.reuse, R30, R88 ;  /* 0x0000001e0c58723c */ /* 0x040ff00000001858 */
[C---:B----4-:R-:W-:Y:S08]  /*10f20*/  HMMA.16816.F32 R92, R12.reuse, R32, R92 ;  /* 0x000000200c5c723c */ /* 0x050ff0000000185c */
[C---:B------:R-:W-:Y:S08]  /*10f30*/  HMMA.16816.F32 R96, R12.reuse, R34, R96 ;  /* 0x000000220c60723c */ /* 0x040ff00000001860 */
[C---:B-1----:R-:W-:Y:S08]  /*10f40*/  HMMA.16816.F32 R100, R12.reuse, R4, R100 ;  /* 0x000000040c64723c */ /* 0x042ff00000001864 */
[C---:B------:R-:W-:Y:S01]  /*10f50*/  HMMA.16816.F32 R104, R12.reuse, R6, R104 ;  /* 0x000000060c68723c */ /* 0x040fe20000001868 */
[----:B------:R-:W1:Y:S07]  /*10f60*/  LDSM.16.MT88.4 R4, [R220+0xb800] ;  /* 0x00b80000dc04783b */ /* 0x000e6e0000004200 */
[C---:B------:R-:W-:Y:S08]  /*10f70*/  HMMA.16816.F32 R108, R12.reuse, R8, R108 ;  /* 0x000000080c6c723c */ /* 0x040ff0000000186c */
[C---:B------:R-:W-:Y:S08]  /*10f80*/  HMMA.16816.F32 R112, R12.reuse, R10, R112 ;  /* 0x0000000a0c70723c */ /* 0x040ff00000001870 */
[C---:B--2---:R-:W-:Y:S08]  /*10f90*/  HMMA.16816.F32 R116, R12.reuse, R16, R116 ;  /* 0x000000100c74723c */ /* 0x044ff00000001874 */
[C---:B------:R-:W-:Y:S08]  /*10fa0*/  HMMA.16816.F32 R120, R12.reuse, R18, R120 ;  /* 0x000000120c78723c */ /* 0x040ff00000001878 */
[C---:B-1----:R-:W-:Y:S08]  /*10fb0*/  HMMA.16816.F32 R124, R12.reuse, R4, R124 ;  /* 0x000000040c7c723c */ /* 0x042ff0000000187c */
[----:B------:R-:W-:Y:S01]  /*10fc0*/  HMMA.16816.F32 R128, R12, R6, R128 ;  /* 0x000000060c80723c */ /* 0x000fe20000001880 */
[----:B------:R-:W-:-:S07]  /*10fd0*/  @P0 BRA `(.L_x_4726) ;  /* 0xffffbd2000000947 */ /* 0x000fce000383ffff */
.L_x_4725:
[----:B------:R-:W-:Y:S07]  /*10fe0*/  @!UPT UIADD3 URZ, URZ, URZ, URZ ;  /* 0x0000003f3f3ff290 */ /* 0x000fee000fffe03f */
[----:B------:R-:W-:Y:S02]  /*10ff0*/  MOV R7, 0x1f ;  /* 0x0000001f00077802 */ /* 0x000fe40000000f00 */
[----:B------:R-:W-:Y:S01]  /*11000*/  MOV R6, 0xffffffff ;  /* 0xffffffff00067802 */ /* 0x000fe20000000f00 */
[----:B------:R-:W-:Y:S06]  /*11010*/  BRA.DIV ~URZ, `(.L_x_4727) ;  /* 0x00002e227f007947 */ /* 0x000fec000b800000 */
[----:B------:R-:W2:Y:S04]  /*11020*/  LDL R2, [R1+0x4] ;  /* 0x0000040001027983 */ /* 0x000ea80000100800 */
[----:B--2---:R1:W2:Y:S02]  /*11030*/  SHFL.BFLY PT, R0, R2, 0x2, 0x1f ;  /* 0x0c401f0002007f89 */ /* 0x0042a400000e0000 */
.L_x_4747:
        /* <DEDUP_REMOVED lines=9> */
.L_x_4748:
        /* <DEDUP_REMOVED lines=149> */
.L_x_4708:
[----:B--2---:R-:W2:Y:S04]  /*11a20*/  LDL.LU R2, [R1] ;  /* 0x0000000001027983 */ /* 0x004ea80000300800 */
[----:B------:R-:W3:Y:S04]  /*11a30*/  S2R R6, SR_TID.X ;  /* 0x0000000000067919 */ /* 0x000ee80000002100 */
[----:B------:R4:W5:Y:S01]  /*11a40*/  LDL R7, [R1+0x5c] ;  /* 0x00005c0001077983 */ /* 0x0009620000100800 */
[----:B------:R-:W-:Y:S01]  /*11a50*/  BSSY B0, `(.L_x_4729) ;  /* 0x0000014000007945 */ /* 0x000fe20003800000 */
[----:B---3--:R-:W-:-:S02]  /*11a60*/  LOP3.LUT P0, RZ, R6, 0xff, RZ, 0xc0, !PT ;  /* 0x000000ff06ff7812 */ /* 0x008fc4000780c0ff */
[----:B--2---:R-:W-:-:S11]  /*11a70*/  LOP3.LUT R2, R2, 0xfffffffd, RZ, 0xc0, !PT ;  /* 0xfffffffd02027812 */ /* 0x004fd600078ec0ff */
[----:B------:R-:W-:-:S05]  /*11a80*/  @P0 LOP3.LUT R2, R2, 0x2, RZ, 0xfc, !PT ;  /* 0x0000000202020812 */ /* 0x000fca00078efcff */
[----:B------:R4:W-:Y:S01]  /*11a90*/  STL [R1], R2 ;  /* 0x0000000201007387 */ /* 0x0009e20000100800 */
        /* <DEDUP_REMOVED lines=15> */
.L_x_4730:
[----:B------:R-:W-:Y:S05]  /*11b90*/  BSYNC B0 ;  /* 0x0000000000007941 */ /* 0x000fea0003800000 */
.L_x_4729:
        /* <DEDUP_REMOVED lines=14> */
[----:B--2---:R-:W-:Y:S05]  /*11c80*/  CALL.REL.NOINC `($__internal_95_$__cuda_sm70_shflsync_idx_p) ;  /* 0x000023e000007944 */ /* 0x004fea0003c00000 */
.L_x_4733:
        /* <DEDUP_REMOVED lines=111> */
[----:B-1----:R-:W-:-:S02]  /*12380*/  IADD3 R16, R201, 0x30, RZ ;  /* 0x00000030c9107810 */ /* 0x002fc40007ffe0ff */
[C---:B------:R-:W-:Y:S02]  /*12390*/  IADD3 R9, R201.reuse, 0x70, RZ ;  /* 0x00000070c9097810 */ /* 0x040fe40007ffe0ff */
        /* <DEDUP_REMOVED lines=13> */
[----:B------:R-:W-:Y:S02]  /*12470*/  IADD3 R36, R201, 0xd8, RZ ;  /* 0x000000d8c9247810 */ /* 0x000fe40007ffe0ff */
[----:B------:R-:W-:Y:S02]  /*12480*/  P2R R65, PR, RZ, 0x10 ;  /* 0x00000010ff417803 */ /* 0x000fe40000000000 */
        /* <DEDUP_REMOVED lines=26> */
[----:B------:R-:W-:Y:S01]  /*12630*/  SHF.R.S32.HI R64, RZ, 0x1f, R36 ;  /* 0x0000001fff407819 */ /* 0x000fe20000011424 */
[----:B------:R-:W-:Y:S05]  /*12640*/  @P0 BRA `(.L_x_4735) ;  /* 0x000007f000000947 */ /* 0x000fea0003800000 */
[----:B--2-4-:R-:W-:Y:S02]  /*12650*/  ISETP.GE.AND P0, PT, R201, c[0x0][0x3c8], PT ;  /* 0x0000f200c9007a0c */ /* 0x014fe40003f06270 */
[----:B------:R-:W-:Y:S02]  /*12660*/  ISETP.GE.AND P1, PT, R20, c[0x0][0x3c8], PT ;  /* 0x0000f20014007a0c */ /* 0x000fe40003f26270 */
[----:B------:R-:W-:Y:S02]  /*12670*/  ISETP.GE.AND P2, PT, R19, c[0x0][0x3c8], PT ;  /* 0x0000f20013007a0c */ /* 0x000fe40003f46270 */
[----:B------:R-:W-:Y:S02]  /*12680*/  ISETP.GE.AND P5, PT, R15, c[0x0][0x3c8], PT ;  /* 0x0000f2000f007a0c */ /* 0x000fe40003fa6270 */
[----:B------:R-:W-:Y:S02]  /*12690*/  ISETP.GE.AND P3, PT, R14, c[0x0][0x3c8], PT ;  /* 0x0000f2000e007a0c */ /* 0x000fe40003f66270 */
[----:B------:R-:W-:-:S02]  /*126a0*/  ISETP.GE.AND P4, PT, R13, c[0x0][0x3c8], PT ;  /* 0x0000f2000d007a0c */ /* 0x000fc40003f86270 */
[----:B-----5:R-:W-:Y:S01]  /*126b0*/  ISETP.GE.AND P6, PT, R199, c[0x0][0x3c8], PT ;  /* 0x0000f200c7007a0c */ /* 0x020fe20003fc6270 */
        /* <DEDUP_REMOVED lines=90> */
[----:B------:R-:W-:-:S05]  /*12c60*/  @!P5 LEA.HI.X R25, R32, R3, R60, 0x2, P0 ;  /* 0x000000032019d211 */ /* 0x000fca00000f143c */
[----:B------:R2:W-:Y:S01]  /*12c70*/  @!P5 ST.E.64 [R24.64], R96 ;  /* 0x000000601800d985 */ /* 0x0005e2000c101b08 */
[----:B------:R-:W-:Y:S02]  /*12c80*/  ISETP.GE.AND P5, PT, R36, c[0x0][0x3c8], PT ;  /* 0x0000f20024007a0c */ /* 0x000fe40003fa6270 */
[----:B-1----:R-:W-:-:S04]  /*12c90*/  @!P3 LEA R22, P0, R33, R2, 0x2 ;  /* 0x000000022116b211 */ /* 0x002fc800078010ff */
[-C--:B------:R-:W-:Y:S02]  /*12ca0*/  @!P3 LEA.HI.X R23, R33, R3.reuse, R61, 0x2, P0 ;  /* 0x000000032117b211 */ /* 0x080fe400000f143d */
[CC--:B------:R-:W-:Y:S02]  /*12cb0*/  @!P4 LEA R26, P0, R34.reuse, R2.reuse, 0x2 ;  /* 0x00000002221ac211 */ /* 0x0c0fe400078010ff */
[C---:B--2---:R-:W-:Y:S01]  /*12cc0*/  @!P2 LEA R24, P1, R35.reuse, R2, 0x2 ;  /* 0x000000022318a211 */ /* 0x044fe200078210ff */
[----:B------:R1:W-:Y:S01]  /*12cd0*/  @!P3 ST.E.64 [R22.64], R100 ;  /* 0x000000641600b985 */ /* 0x0003e2000c101b08 */
[-C--:B------:R-:W-:Y:S02]  /*12ce0*/  @!P4 LEA.HI.X R27, R34, R3.reuse, R62, 0x2, P0 ;  /* 0x00000003221bc211 */ /* 0x080fe400000f143e */
[----:B------:R-:W-:Y:S02]  /*12cf0*/  @!P2 LEA.HI.X R25, R35, R3, R63, 0x2, P1 ;  /* 0x000000032319a211 */ /* 0x000fe400008f143f */
[----:B------:R-:W-:Y:S01]  /*12d00*/  ISETP.GE.AND P3, PT, R197, c[0x0][0x3c8], PT ;  /* 0x0000f200c5007a0c */ /* 0x000fe20003f66270 */
        /* <DEDUP_REMOVED lines=19> */
.L_x_4735:
[----:B--2-4-:R-:W-:Y:S05]  /*12e40*/  BSYNC B0 ;  /* 0x0000000000007941 */ /* 0x014fea0003800000 */
.L_x_4734:
[----:B------:R-:W-:Y:S01]  /*12e50*/  ISETP.NE.AND P0, PT, R65, RZ, PT ;  /* 0x000000ff4100720c */ /* 0x000fe20003f05270 */
[----:B------:R1:W2:Y:S04]  /*12e60*/  SHFL.IDX PT, R3, R21, 0x1, 0x1c1f ;  /* 0x003c1f0015037f89 */ /* 0x0002a800000e0000 */
[----:B------:R1:W3:Y:S08]  /*12e70*/  SHFL.IDX PT, R2, R40, 0x1, 0x1c1f ;  /* 0x003c1f0028027f89 */ /* 0x0002f000000e0000 */
[----:B------:R-:W-:Y:S05]  /*12e80*/  @P0 BRA `(.L_x_4736) ;  /* 0x00000af000000947 */ /* 0x000fea0003800000 */
[----:B------:R-:W-:Y:S02]  /*12e90*/  ISETP.GE.AND P2, PT, R201, c[0x0][0x3c8], PT ;  /* 0x0000f200c9007a0c */ /* 0x000fe40003f46270 */
[----:B------:R-:W-:-:S02]  /*12ea0*/  ISETP.GE.AND P1, PT, R20, c[0x0][0x3c8], PT ;  /* 0x0000f20014007a0c */ /* 0x000fc40003f26270 */
[----:B------:R-:W-:Y:S02]  /*12eb0*/  ISETP.GE.AND P0, PT, R19, c[0x0][0x3c8], PT ;  /* 0x0000f20013007a0c */ /* 0x000fe40003f06270 */
[----:B------:R-:W-:Y:S02]  /*12ec0*/  ISETP.GE.AND P5, PT, R18, c[0x0][0x3c8], PT ;  /* 0x0000f20012007a0c */ /* 0x000fe40003fa6270 */
[----:B------:R-:W-:Y:S02]  /*12ed0*/  ISETP.GE.AND P6, PT, R16, c[0x0][0x3c8], PT ;  /* 0x0000f20010007a0c */ /* 0x000fe40003fc6270 */
[----:B------:R-:W-:-:S03]  /*12ee0*/  ISETP.GE.AND P4, PT, R17, c[0x0][0x3c8], PT ;  /* 0x0000f20011007a0c */ /* 0x000fc60003f86270 */
[----:B--23--:R-:W-:Y:S02]  /*12ef0*/  @!P2 IMAD.WIDE R22, R201, 0x4, R2 ;  /* 0x00000004c916a825 */ /* 0x00cfe400078e0202 */
[----:B------:R-:W-:-:S03]  /*12f00*/  @!P1 LEA R24, P3, R20, R2, 0x2 ;  /* 0x0000000214189211 */ /* 0x000fc600078610ff */
[----:B------:R2:W-:Y:S01]  /*12f10*/  @!P2 ST.E.64 [R22.64], R182 ;  /* 0x000000b61600a985 */ /* 0x0005e2000c101b08 */
[----:B------:R-:W-:Y:S02]  /*12f20*/  @!P1 LEA.HI.X R25, R20, R3, R37, 0x2, P3 ;  /* 0x0000000314199211 */ /* 0x000fe400018f1425 */
[----:B------:R-:W-:-:S03]  /*12f30*/  ISETP.GE.AND P3, PT, R15, c[0x0][0x3c8], PT ;  /* 0x0000f2000f007a0c */ /* 0x000fc60003f66270 */
[----:B------:R3:W-:Y:S01]  /*12f40*/  @!P1 ST.E.64 [R24.64], R186 ;  /* 0x000000ba18009985 */ /* 0x0007e2000c101b08 */
[----:B--2---:R-:W-:-:S04]  /*12f50*/  @!P0 LEA R22, P2, R19, R2, 0x2 ;  /* 0x0000000213168211 */ /* 0x004fc800078410ff */
[-C--:B------:R-:W-:Y:S02]  /*12f60*/  @!P0 LEA.HI.X R23, R19, R3.reuse, R38, 0x2, P2 ;  /* 0x0000000313178211 */ /* 0x080fe400010f1426 */
[CC--:B------:R-:W-:Y:S02]  /*12f70*/  @!P5 LEA R20, P2, R18.reuse, R2.reuse, 0x2 ;  /* 0x000000021214d211 */ /* 0x0c0fe400078410ff */
[C---:B---3--:R-:W-:Y:S01]  /*12f80*/  @!P4 LEA R24, P1, R17.reuse, R2, 0x2 ;  /* 0x000000021118c211 */ /* 0x048fe200078210ff */
[----:B------:R2:W-:Y:S01]  /*12f90*/  @!P0 ST.E.64 [R22.64], R134 ;  /* 0x0000008616008985 */ /* 0x0005e2000c101b08 */
[-C--:B-1----:R-:W-:Y:S02]  /*12fa0*/  @!P5 LEA.HI.X R21, R18, R3.reuse, R39, 0x2, P2 ;  /* 0x000000031215d211 */ /* 0x082fe400010f1427 */
[C---:B------:R-:W-:Y:S02]  /*12fb0*/  ISETP.GE.AND P2, PT, R4.reuse, c[0x0][0x3c8], PT ;  /* 0x0000f20004007a0c */ /* 0x040fe40003f46270 */
[----:B------:R-:W-:Y:S01]  /*12fc0*/  @!P4 LEA.HI.X R25, R17, R3, R42, 0x2, P1 ;  /* 0x000000031119c211 */ /* 0x000fe200008f142a */
[----:B------:R1:W-:Y:S01]  /*12fd0*/  @!P5 ST.E.64 [R20.64], R138 ;  /* 0x0000008a1400d985 */ /* 0x0003e2000c101b08 */
[----:B------:R-:W-:-:S02]  /*12fe0*/  ISETP.GE.AND P5, PT, R4, c[0x0][0x3c8], PT ;  /* 0x0000f20004007a0c */ /* 0x000fc40003fa6270 */
[----:B------:R-:W-:Y:S01]  /*12ff0*/  ISETP.GE.AND P1, PT, R13, c[0x0][0x3c8], PT ;  /* 0x0000f2000d007a0c */ /* 0x000fe20003f26270 */
[----:B------:R-:W-:Y:S06]  /*13000*/  @!P4 ST.E.64 [R24.64], R142 ;  /* 0x0000008e1800c985 */ /* 0x000fec000c101b08 */
[----:B------:R-:W-:-:S04]  /*13010*/  @!P2 LEA R26, P0, R4, R2, 0x2 ;  /* 0x00000002041aa211 */ /* 0x000fc800078010ff */
[----:B------:R-:W-:Y:S02]  /*13020*/  @!P2 LEA.HI.X R27, R4, R3, R41, 0x2, P0 ;  /* 0x00000003041ba211 */ /* 0x000fe400000f1429 */
[----:B------:R-:W-:-:S03]  /*13030*/  ISETP.GE.AND P2, PT, R14, c[0x0][0x3c8], PT ;  /* 0x0000f2000e007a0c */ /* 0x000fc60003f46270 */
[----:B------:R-:W-:Y:S01]  /*13040*/  @!P5 ST.E.64 [R26.64], R146 ;  /* 0x000000921a00d985 */ /* 0x000fe2000c101b08 */
[----:B------:R-:W-:Y:S02]  /*13050*/  ISETP.GE.AND P5, PT, R10, c[0x0][0x3c8], PT ;  /* 0x0000f2000a007a0c */ /* 0x000fe40003fa6270 */
[----:B--2---:R-:W-:-:S04]  /*13060*/  @!P6 LEA R22, P0, R16, R2, 0x2 ;  /* 0x000000021016e211 */ /* 0x004fc800078010ff */
[-C--:B------:R-:W-:Y:S02]  /*13070*/  @!P6 LEA.HI.X R23, R16, R3.reuse, R43, 0x2, P0 ;  /* 0x000000031017e211 */ /* 0x080fe400000f142b */
[-C--:B-1----:R-:W-:Y:S02]  /*13080*/  @!P3 LEA R20, P0, R15, R2.reuse, 0x2 ;  /* 0x000000020f14b211 */ /* 0x082fe400078010ff */
[-C--:B------:R-:W-:Y:S01]  /*13090*/  @!P1 LEA R16, P4, R13, R2.reuse, 0x2 ;  /* 0x000000020d109211 */ /* 0x080fe200078810ff */
[----:B------:R-:W-:Y:S01]  /*130a0*/  @!P6 ST.E.64 [R22.64], R150 ;  /* 0x000000961600e985 */ /* 0x000fe2000c101b08 */
[-C--:B------:R-:W-:Y:S02]  /*130b0*/  @!P3 LEA.HI.X R21, R15, R3.reuse, R44, 0x2, P0 ;  /* 0x000000030f15b211 */ /* 0x080fe400000f142c */
[C---:B------:R-:W-:Y:S02]  /*130c0*/  @!P2 LEA R18, P0, R14.reuse, R2, 0x2 ;  /* 0x000000020e12a211 */ /* 0x040fe400078010ff */
[-C--:B------:R-:W-:Y:S01]  /*130d0*/  @!P1 LEA.HI.X R17, R13, R3.reuse, R46, 0x2, P4 ;  /* 0x000000030d119211 */ /* 0x080fe200020f142e */
[----:B------:R-:W-:Y:S01]  /*130e0*/  @!P3 ST.E.64 [R20.64], R154 ;  /* 0x0000009a1400b985 */ /* 0x000fe2000c101b08 */
[----:B------:R-:W-:-:S02]  /*130f0*/  @!P2 LEA.HI.X R19, R14, R3, R45, 0x2, P0 ;  /* 0x000000030e13a211 */ /* 0x000fc400000f142d */
[----:B------:R-:W-:Y:S02]  /*13100*/  ISETP.GE.AND P0, PT, R12, c[0x0][0x3c8], PT ;  /* 0x0000f2000c007a0c */ /* 0x000fe40003f06270 */
[----:B------:R-:W-:Y:S01]  /*13110*/  ISETP.GE.AND P4, PT, R0, c[0x0][0x3c8], PT ;  /* 0x0000f20000007a0c */ /* 0x000fe20003f86270 */
[----:B------:R1:W-:Y:S01]  /*13120*/  @!P2 ST.E.64 [R18.64], R158 ;  /* 0x0000009e1200a985 */ /* 0x0003e2000c101b08 */
[----:B------:R-:W-:Y:S02]  /*13130*/  ISETP.GE.AND P3, PT, R11, c[0x0][0x3c8], PT ;  /* 0x0000f2000b007a0c */ /* 0x000fe40003f66270 */
[----:B------:R-:W-:Y:S01]  /*13140*/  ISETP.GE.AND P6, PT, R9, c[0x0][0x3c8], PT ;  /* 0x0000f20009007a0c */ /* 0x000fe20003fc6270 */
[----:B------:R2:W-:Y:S06]  /*13150*/  @!P1 ST.E.64 [R16.64], R162 ;  /* 0x000000a210009985 */ /* 0x0005ec000c101b08 */
[----:B------:R-:W-:-:S04]  /*13160*/  @!P0 LEA R14, P2, R12, R2, 0x2 ;  /* 0x000000020c0e8211 */ /* 0x000fc800078410ff */
[----:B------:R-:W-:Y:S02]  /*13170*/  @!P0 LEA.HI.X R15, R12, R3, R47, 0x2, P2 ;  /* 0x000000030c0f8211 */ /* 0x000fe400010f142f */
[----:B------:R-:W-:-:S03]  /*13180*/  @!P3 LEA R12, P2, R11, R2, 0x2 ;  /* 0x000000020b0cb211 */ /* 0x000fc600078410ff */
[----:B------:R3:W-:Y:S01]  /*13190*/  @!P0 ST.E.64 [R14.64], R166 ;  /* 0x000000a60e008985 */ /* 0x0007e2000c101b08 */
[----:B------:R-:W-:Y:S02]  /*131a0*/  @!P3 LEA.HI.X R13, R11, R3, R48, 0x2, P2 ;  /* 0x000000030b0db211 */ /* 0x000fe400010f1430 */
[----:B------:R-:W-:-:S03]  /*131b0*/  ISETP.GE.AND P2, PT, R6, c[0x0][0x3c8], PT ;  /* 0x0000f20006007a0c */ /* 0x000fc60003f46270 */
[----:B------:R4:W-:Y:S01]  /*131c0*/  @!P3 ST.E.64 [R12.64], R170 ;  /* 0x000000aa0c00b985 */ /* 0x0009e2000c101b08 */
[----:B------:R-:W-:Y:S02]  /*131d0*/  ISETP.GE.AND P3, PT, R7, c[0x0][0x3c8], PT ;  /* 0x0000f20007007a0c */ /* 0x000fe40003f66270 */
[-C--:B-1----:R-:W-:Y:S02]  /*131e0*/  @!P4 LEA R18, P0, R0, R2.reuse, 0x2 ;  /* 0x000000020012c211 */ /* 0x082fe400078010ff */
[----:B------:R-:W-:Y:S02]  /*131f0*/  ISETP.GE.AND P4, PT, R8, c[0x0][0x3c8], PT ;  /* 0x0000f20008007a0c */ /* 0x000fe40003f86270 */
[----:B--2---:R-:W-:-:S04]  /*13200*/  @!P5 LEA R16, P1, R10, R2, 0x2 ;  /* 0x000000020a10d211 */ /* 0x004fc800078210ff */
[----:B------:R-:W-:Y:S02]  /*13210*/  @!P5 LEA.HI.X R17, R10, R3, R50, 0x2, P1 ;  /* 0x000000030a11d211 */ /* 0x000fe400008f1432 */
[----:B------:R-:W-:-:S03]  /*13220*/  ISETP.GE.AND P1, PT, R0, c[0x0][0x3c8], PT ;  /* 0x0000f20000007a0c */ /* 0x000fc60003f26270 */
[----:B------:R-:W-:Y:S01]  /*13230*/  @!P5 ST.E.64 [R16.64], R116 ;  /* 0x000000741000d985 */ /* 0x000fe2000c101b08 */
[----:B------:R-:W-:-:S09]  /*13240*/  ISETP.GE.AND P5, PT, R34, c[0x0][0x3c8], PT ;  /* 0x0000f20022007a0c */ /* 0x000fd20003fa6270 */
[----:B------:R-:W-:Y:S02]  /*13250*/  @!P1 LEA.HI.X R19, R0, R3, R49, 0x2, P0 ;  /* 0x0000000300139211 */ /* 0x000fe400000f1431 */
[----:B---3--:R-:W-:-:S03]  /*13260*/  @!P6 LEA R14, P0, R9, R2, 0x2 ;  /* 0x00000002090ee211 */ /* 0x008fc600078010ff */
[----:B------:R-:W-:Y:S01]  /*13270*/  @!P1 ST.E.64 [R18.64], R190 ;  /* 0x000000be12009985 */ /* 0x000fe2000c101b08 */
[-C--:B------:R-:W-:Y:S02]  /*13280*/  @!P6 LEA.HI.X R15, R9, R3.reuse, R51, 0x2, P0 ;  /* 0x00000003090fe211 */ /* 0x080fe400000f1433 */
[CC--:B----4-:R-:W-:Y:S02]  /*13290*/  @!P4 LEA R12, P0, R8.reuse, R2.reuse, 0x2 ;  /* 0x00000002080cc211 */ /* 0x0d0fe400078010ff */
[----:B------:R-:W-:Y:S01]  /*132a0*/  ISETP.GE.AND P1, PT, R5, c[0x0][0x3c8], PT ;  /* 0x0000f20005007a0c */ /* 0x000fe20003f26270 */
[----:B------:R-:W-:Y:S01]  /*132b0*/  @!P6 ST.E.64 [R14.64], R192 ;  /* 0x000000c00e00e985 */ /* 0x000fe2000c101b08 */
[-C--:B------:R-:W-:Y:S02]  /*132c0*/  @!P4 LEA.HI.X R13, R8, R3.reuse, R52, 0x2, P0 ;  /* 0x00000003080dc211 */ /* 0x080fe400000f1434 */
[----:B------:R-:W-:Y:S02]  /*132d0*/  @!P3 LEA R10, P0, R7, R2, 0x2 ;  /* 0x00000002070ab211 */ /* 0x000fe400078010ff */
[----:B------:R-:W-:Y:S01]  /*132e0*/  ISETP.GE.AND P6, PT, R31, c[0x0][0x3c8], PT ;  /* 0x0000f2001f007a0c */ /* 0x000fe20003fc6270 */
[----:B------:R-:W-:Y:S01]  /*132f0*/  @!P4 ST.E.64 [R12.64], R66 ;  /* 0x000000420c00c985 */ /* 0x000fe2000c101b08 */
[----:B------:R-:W-:-:S02]  /*13300*/  @!P3 LEA.HI.X R11, R7, R3, R53, 0x2, P0 ;  /* 0x00000003070bb211 */ /* 0x000fc400000f1435 */
[-C--:B------:R-:W-:Y:S02]  /*13310*/  @!P2 LEA R8, P0, R6, R2.reuse, 0x2 ;  /* 0x000000020608a211 */ /* 0x080fe400078010ff */
[----:B------:R-:W-:Y:S01]  /*13320*/  ISETP.GE.AND P4, PT, R30, c[0x0][0x3c8], PT ;  /* 0x0000f2001e007a0c */ /* 0x000fe20003f86270 */
[----:B------:R1:W-:Y:S01]  /*13330*/  @!P3 ST.E.64 [R10.64], R70 ;  /* 0x000000460a00b985 */ /* 0x0003e2000c101b08 */
[-C--:B------:R-:W-:Y:S02]  /*13340*/  @!P2 LEA.HI.X R9, R6, R3.reuse, R54, 0x2, P0 ;  /* 0x000000030609a211 */ /* 0x080fe400000f1436 */
[----:B------:R-:W-:Y:S02]  /*13350*/  ISETP.GE.AND P0, PT, R28, c[0x0][0x3c8], PT ;  /* 0x0000f2001c007a0c */ /* 0x000fe40003f06270 */
[C---:B------:R-:W-:Y:S01]  /*13360*/  @!P1 LEA R4, P3, R5.reuse, R2, 0x2 ;  /* 0x0000000205049211 */ /* 0x040fe200078610ff */
[----:B------:R2:W-:Y:S03]  /*13370*/  @!P2 ST.E.64 [R8.64], R74 ;  /* 0x0000004a0800a985 */ /* 0x0005e6000c101b08 */
[----:B------:R-:W-:-:S05]  /*13380*/  @!P1 LEA.HI.X R5, R5, R3, R55, 0x2, P3 ;  /* 0x0000000305059211 */ /* 0x000fca00018f1437 */
[----:B------:R3:W-:Y:S02]  /*13390*/  @!P1 ST.E.64 [R4.64], R78 ;  /* 0x0000004e04009985 */ /* 0x0007e4000c101b08 */
[----:B------:R-:W-:-:S04]  /*133a0*/  @!P0 LEA R6, P3, R28, R2, 0x2 ;  /* 0x000000021c068211 */ /* 0x000fc800078610ff */
[----:B------:R-:W-:Y:S02]  /*133b0*/  @!P0 LEA.HI.X R7, R28, R3, R56, 0x2, P3 ;  /* 0x000000031c078211 */ /* 0x000fe400018f1438 */
[----:B------:R-:W-:-:S03]  /*133c0*/  ISETP.GE.AND P3, PT, R29, c[0x0][0x3c8], PT ;  /* 0x0000f2001d007a0c */ /* 0x000fc60003f66270 */
[----:B------:R4:W-:Y:S01]  /*133d0*/  @!P0 ST.E.64 [R6.64], R82 ;  /* 0x0000005206008985 */ /* 0x0009e2000c101b08 */
[----:B-1----:R-:W-:-:S04]  /*133e0*/  @!P6 LEA R10, P0, R31, R2, 0x2 ;  /* 0x000000021f0ae211 */ /* 0x002fc800078010ff */
[----:B------:R-:W-:-:S05]  /*133f0*/  @!P6 LEA.HI.X R11, R31, R3, R59, 0x2, P0 ;  /* 0x000000031f0be211 */ /* 0x000fca00000f143b */
[----:B--2---:R-:W-:-:S04]  /*13400*/  @!P3 LEA R8, P1, R29, R2, 0x2 ;  /* 0x000000021d08b211 */ /* 0x004fc800078210ff */
[----:B------:R-:W-:Y:S02]  /*13410*/  @!P3 LEA.HI.X R9, R29, R3, R57, 0x2, P1 ;  /* 0x000000031d09b211 */ /* 0x000fe400008f1439 */
[----:B------:R-:W-:Y:S02]  /*13420*/  ISETP.GE.AND P1, PT, R33, c[0x0][0x3c8], PT ;  /* 0x0000f20021007a0c */ /* 0x000fe40003f26270 */
[----:B---3--:R-:W-:-:S04]  /*13430*/  @!P4 LEA R4, P2, R30, R2, 0x2 ;  /* 0x000000021e04c211 */ /* 0x008fc800078410ff */
[----:B------:R-:W-:Y:S02]  /*13440*/  @!P4 LEA.HI.X R5, R30, R3, R58, 0x2, P2 ;  /* 0x000000031e05c211 */ /* 0x000fe400010f143a */
[----:B------:R-:W-:-:S03]  /*13450*/  ISETP.GE.AND P2, PT, R32, c[0x0][0x3c8], PT ;  /* 0x0000f20020007a0c */ /* 0x000fc60003f46270 */
[----:B------:R1:W-:Y:S01]  /*13460*/  @!P4 ST.E.64 [R4.64], R86 ;  /* 0x000000560400c985 */ /* 0x0003e2000c101b08 */
[----:B------:R-:W-:-:S03]  /*13470*/  ISETP.GE.AND P4, PT, R35, c[0x0][0x3c8], PT ;  /* 0x0000f20023007a0c */ /* 0x000fc60003f86270 */
[----:B------:R2:W-:Y:S01]  /*13480*/  @!P3 ST.E.64 [R8.64], R90 ;  /* 0x0000005a0800b985 */ /* 0x0005e2000c101b08 */
[----:B------:R-:W-:-:S03]  /*13490*/  ISETP.GE.AND P3, PT, R36, c[0x0][0x3c8], PT ;  /* 0x0000f20024007a0c */ /* 0x000fc60003f66270 */
[----:B------:R3:W-:Y:S02]  /*134a0*/  @!P6 ST.E.64 [R10.64], R94 ;  /* 0x0000005e0a00e985 */ /* 0x0007e4000c101b08 */
[----:B----4-:R-:W-:-:S04]  /*134b0*/  @!P2 LEA R6, P0, R32, R2, 0x2 ;  /* 0x000000022006a211 */ /* 0x010fc800078010ff */
[----:B------:R-:W-:-:S05]  /*134c0*/  @!P2 LEA.HI.X R7, R32, R3, R60, 0x2, P0 ;  /* 0x000000032007a211 */ /* 0x000fca00000f143c */
[----:B------:R4:W-:Y:S01]  /*134d0*/  @!P2 ST.E.64 [R6.64], R98 ;  /* 0x000000620600a985 */ /* 0x0009e2000c101b08 */
[----:B-----5:R-:W-:Y:S02]  /*134e0*/  ISETP.GE.AND P2, PT, R199, c[0x0][0x3c8], PT ;  /* 0x0000f200c7007a0c */ /* 0x020fe40003f46270 */
[----:B-1----:R-:W-:-:S04]  /*134f0*/  @!P1 LEA R4, P0, R33, R2, 0x2 ;  /* 0x0000000221049211 */ /* 0x002fc800078010ff */
[----:B------:R-:W-:Y:S02]  /*13500*/  @!P1 LEA.HI.X R5, R33, R3, R61, 0x2, P0 ;  /* 0x0000000321059211 */ /* 0x000fe400000f143d */
[----:B--2---:R-:W-:-:S03]  /*13510*/  @!P5 LEA R8, P0, R34, R2, 0x2 ;  /* 0x000000022208d211 */ /* 0x004fc600078010ff */
[----:B------:R1:W-:Y:S01]  /*13520*/  @!P1 ST.E.64 [R4.64], R102 ;  /* 0x0000006604009985 */ /* 0x0003e2000c101b08 */
[----:B------:R-:W-:Y:S02]  /*13530*/  @!P5 LEA.HI.X R9, R34, R3, R62, 0x2, P0 ;  /* 0x000000032209d211 */ /* 0x000fe400000f143e */
[----:B------:R-:W-:Y:S02]  /*13540*/  ISETP.GE.AND P1, PT, R197, c[0x0][0x3c8], PT ;  /* 0x0000f200c5007a0c */ /* 0x000fe40003f26270 */
[----:B------:R-:W-:Y:S01]  /*13550*/  ISETP.GE.AND P0, PT, R195, c[0x0][0x3c8], PT ;  /* 0x0000f200c3007a0c */ /* 0x000fe20003f06270 */
[----:B------:R2:W-:Y:S01]  /*13560*/  @!P5 ST.E.64 [R8.64], R106 ;  /* 0x0000006a0800d985 */ /* 0x0005e2000c101b08 */
[----:B---3--:R-:W-:-:S04]  /*13570*/  @!P3 LEA R10, P5, R36, R2, 0x2 ;  /* 0x00000002240ab211 */ /* 0x008fc800078a10ff */
[----:B------:R-:W-:-:S05]  /*13580*/  @!P3 LEA.HI.X R11, R36, R3, R64, 0x2, P5 ;  /* 0x00000003240bb211 */ /* 0x000fca00028f1440 */
[----:B----4-:R-:W-:-:S04]  /*13590*/  @!P1 LEA R6, P5, R197, R2, 0x2 ;  /* 0x00000002c5069211 */ /* 0x010fc800078a10ff */
[----:B------:R-:W-:Y:S02]  /*135a0*/  @!P1 LEA.HI.X R7, R197, R3, R198, 0x2, P5 ;  /* 0x00000003c5079211 */ /* 0x000fe400028f14c6 */
[----:B-1----:R-:W-:-:S04]  /*135b0*/  @!P4 LEA R4, P6, R35, R2, 0x2 ;  /* 0x000000022304c211 */ /* 0x002fc800078c10ff */
[----:B------:R-:W-:-:S05]  /*135c0*/  @!P4 LEA.HI.X R5, R35, R3, R63, 0x2, P6 ;  /* 0x000000032305c211 */ /* 0x000fca00030f143f */
[----:B------:R1:W-:Y:S01]  /*135d0*/  @!P4 ST.E.64 [R4.64], R110 ;  /* 0x0000006e0400c985 */ /* 0x0003e2000c101b08 */
[----:B--2---:R-:W-:-:S03]  /*135e0*/  @!P2 LEA R8, P4, R199, R2, 0x2 ;  /* 0x00000002c708a211 */ /* 0x004fc600078810ff */
[----:B------:R2:W-:Y:S01]  /*135f0*/  @!P3 ST.E.64 [R10.64], R114 ;  /* 0x000000720a00b985 */ /* 0x0005e2000c101b08 */
[----:B------:R-:W-:-:S05]  /*13600*/  @!P2 LEA.HI.X R9, R199, R3, R200, 0x2, P4 ;  /* 0x00000003c709a211 */ /* 0x000fca00020f14c8 */
        /* <DEDUP_REMOVED lines=11> */
.L_x_4732:
        /* <DEDUP_REMOVED lines=44> */
.L_x_4736:
[----:B------:R-:W-:Y:S05]  /*13980*/  BSYNC B1 ;  /* 0x0000000000017941 */ /* 0x000fea0003800000 */
.L_x_4731:
[----:B------:R-:W-:-:S13]  /*13990*/  ISETP.NE.AND P0, PT, RZ, UR6, PT ;  /* 0x00000006ff007c0c */ /* 0x000fda000bf05270 */
[----:B------:R-:W-:Y:S01]  /*139a0*/  @P0 WARPSYNC 0xffffffff ;  /* 0xffffffff00000948 */ /* 0x000fe20003800000 */
[----:B------:R-:W-:Y:S06]  /*139b0*/  @P0 BAR.SYNC.DEFER_BLOCKING 0x5, 0x100 ;  /* 0x0144000000000b1d */ /* 0x000fec0000010000 */
[----:B--2---:R-:W2:Y:S04]  /*139c0*/  @P0 LDS R0, [0x28100] ;  /* 0x02810000ff000984 */ /* 0x004ea80000000800 */
[----:B--2---:R2:W-:Y:S04]  /*139d0*/  @P0 STL [R1+0x5c], R0 ;  /* 0x00005c0001000387 */ /* 0x0045e80000100800 */
[----:B------:R-:W-:Y:S06]  /*139e0*/  @P0 BAR.ARV 0x4, 0x100 ;  /* 0x0104000000000b1d */ /* 0x000fec0000002000 */
[----:B------:R-:W-:Y:S05]  /*139f0*/  @P0 BRA `(.L_x_4737) ;  /* 0x0000009000000947 */ /* 0x000fea0003800000 */
[----:B------:R-:W-:Y:S05]  /*13a00*/  BRA.DIV ~URZ, `(.L_x_4738) ;  /* 0x000005a27f007947 */ /* 0x000fea000b800000 */
[----:B--2---:R2:W1:Y:S02]  /*13a10*/  SHFL.IDX PT, R0, R172, RZ, 0x1f ;  /* 0x00001fffac007589 */ /* 0x00446400000e0000 */
.L_x_4749:
[----:B-1-34-:R-:W1:Y:S01]  /*13a20*/  S2R R2, SR_TID.X ;  /* 0x0000000000027919 */ /* 0x01ae620000002100 */
[----:B------:R-:W-:Y:S03]  /*13a30*/  WARPSYNC 0xffffffff ;  /* 0xffffffff00007948 */ /* 0x000fe60003800000 */
[----:B------:R-:W-:Y:S06]  /*13a40*/  BAR.SYNC.DEFER_BLOCKING 0x4, 0x100 ;  /* 0x0104000000007b1d */ /* 0x000fec0000010000 */
[----:B------:R3:W-:Y:S01]  /*13a50*/  STL [R1+0x5c], R0 ;  /* 0x00005c0001007387 */ /* 0x0007e20000100800 */
[----:B-1----:R-:W-:-:S13]  /*13a60*/  LOP3.LUT P0, RZ, R2, 0xff, RZ, 0xc0, !PT ;  /* 0x000000ff02ff7812 */ /* 0x002fda000780c0ff */
[----:B------:R3:W-:Y:S04]  /*13a70*/  @!P0 STS [0x28100], R172 ;  /* 0x028100acff008388 */ /* 0x0007e80000000800 */
[----:B------:R-:W-:Y:S06]  /*13a80*/  BAR.ARV 0x5, 0x100 ;  /* 0x0144000000007b1d */ /* 0x000fec0000002000 */
.L_x_4737:
[----:B--23--:R-:W2:Y:S02]  /*13a90*/  LDL R0, [R1+0x5c] ;  /* 0x00005c0001007983 */ /* 0x00cea40000100800 */
[----:B--2---:R-:W-:-:S13]  /*13aa0*/  ISETP.GE.AND P0, PT, R0, c[0x0][0x538], PT ;  /* 0x00014e0000007a0c */ /* 0x004fda0003f06270 */
[----:B-1--45:R-:W-:Y:S01]  /*13ab0*/  @P0 CALL.REL.NOINC `(.L_x_4739) ;  /* 0x0000001000000944 */ /* 0x032fe20003c00000 */
[----:B------:R-:W-:Y:S05]  /*13ac0*/  BRA `(.L_x_4740) ;  /* 0xfffeced000007947 */ /* 0x000fea000383ffff */
.L_x_4739:
[----:B------:R-:W-:Y:S05]  /*13ad0*/  EXIT ;  /* 0x000000000000794d */ /* 0x000fea0003800000 */
.L_x_4709:
[----:B------:R-:W-:Y:S01]  /*13ae0*/  IMAD.MOV.U32 R12, RZ, RZ, R10 ;  /* 0x000000ffff0c7224 */ /* 0x000fe200078e000a */
[----:B------:R-:W-:Y:S01]  /*13af0*/  MOV R9, RZ ;  /* 0x000000ff00097202 */ /* 0x000fe20000000f00 */
[----:B-1----:R-:W-:Y:S01]  /*13b00*/  IMAD.MOV.U32 R3, RZ, RZ, 0x181f ;  /* 0x0000181fff037424 */ /* 0x002fe200078e00ff */
[----:B------:R-:W-:Y:S02]  /*13b10*/  MOV R2, 0x13b30 ;  /* 0x00013b3000027802 */ /* 0x000fe40000000f00 */
[----:B------:R-:W-:Y:S05]  /*13b20*/  CALL.REL.NOINC `($__internal_95_$__cuda_sm70_shflsync_idx_p) ;  /* 0x0000054000007944 */ /* 0x000fea0003c00000 */
[----:B------:R-:W-:Y:S01]  /*13b30*/  MOV R6, R9 ;  /* 0x0000000900067202 */ /* 0x000fe20000000f00 */
[----:B------:R-:W-:Y:S05]  /*13b40*/  BRA `(.L_x_4741) ;  /* 0xfffee02000007947 */ /* 0x000fea000383ffff */
.L_x_4710:
[----:B------:R-:W-:Y:S01]  /*13b50*/  IMAD.MOV.U32 R12, RZ, RZ, R11 ;  /* 0x000000ffff0c7224 */ /* 0x000fe200078e000b */
[----:B------:R-:W-:Y:S01]  /*13b60*/  MOV R9, RZ ;  /* 0x000000ff00097202 */ /* 0x000fe20000000f00 */
[----:B-1----:R-:W-:Y:S01]  /*13b70*/  IMAD.MOV.U32 R3, RZ, RZ, 0x181f ;  /* 0x0000181fff037424 */ /* 0x002fe200078e00ff */
[----:B------:R-:W-:Y:S02]  /*13b80*/  MOV R2, 0x13ba0 ;  /* 0x00013ba000027802 */ /* 0x000fe40000000f00 */
[----:B--23--:R-:W-:Y:S05]  /*13b90*/  CALL.REL.NOINC `($__internal_95_$__cuda_sm70_shflsync_idx_p) ;  /* 0x000004d000007944 */ /* 0x00cfea0003c00000 */
[----:B------:R-:W-:Y:S01]  /*13ba0*/  MOV R2, R9 ;  /* 0x0000000900027202 */ /* 0x000fe20000000f00 */
[----:B------:R-:W-:Y:S05]  /*13bb0*/  BRA `(.L_x_4742) ;  /* 0xfffedfd000007947 */ /* 0x000fea000383ffff */
.L_x_4713:
[----:B--2---:R-:W-:Y:S01]  /*13bc0*/  IMAD.MOV.U32 R12, RZ, RZ, R10 ;  /* 0x000000ffff0c7224 */ /* 0x004fe200078e000a */
[----:B------:R-:W-:Y:S01]  /*13bd0*/  MOV R9, 0x1 ;  /* 0x0000000100097802 */ /* 0x000fe20000000f00 */
[----:B------:R-:W-:Y:S01]  /*13be0*/  IMAD.MOV.U32 R3, RZ, RZ, 0x181f ;  /* 0x0000181fff037424 */ /* 0x000fe200078e00ff */
[----:B----4-:R-:W-:-:S02]  /*13bf0*/  MOV R2, 0x13c10 ;  /* 0x00013c1000027802 */ /* 0x010fc40000000f00 */
[----:B-1-3--:R-:W-:Y:S05]  /*13c00*/  CALL.REL.NOINC `($__internal_95_$__cuda_sm70_shflsync_idx_p) ;  /* 0x0000046000007944 */ /* 0x00afea0003c00000 */
[----:B------:R-:W-:Y:S01]  /*13c10*/  IMAD.MOV.U32 R6, RZ, RZ, R9 ;  /* 0x000000ffff067224 */ /* 0x000fe200078e0009 */
[----:B------:R-:W-:Y:S01]  /*13c20*/  MOV R9, 0x1 ;  /* 0x0000000100097802 */ /* 0x000fe20000000f00 */
[----:B------:R-:W-:Y:S01]  /*13c30*/  IMAD.MOV.U32 R12, RZ, RZ, R11 ;  /* 0x000000ffff0c7224 */ /* 0x000fe200078e000b */
[----:B------:R-:W-:-:S02]  /*13c40*/  MOV R3, 0x181f ;  /* 0x0000181f00037802 */ /* 0x000fc40000000f00 */
[----:B------:R-:W-:Y:S02]  /*13c50*/  MOV R2, 0x13c70 ;  /* 0x00013c7000027802 */ /* 0x000fe40000000f00 */
[----:B------:R-:W-:Y:S05]  /*13c60*/  CALL.REL.NOINC `($__internal_95_$__cuda_sm70_shflsync_idx_p) ;  /* 0x0000040000007944 */ /* 0x000fea0003c00000 */
[----:B------:R-:W-:Y:S01]  /*13c70*/  MOV R2, R9 ;  /* 0x0000000900027202 */ /* 0x000fe20000000f00 */
[----:B------:R-:W-:Y:S05]  /*13c80*/  BRA `(.L_x_4743) ;  /* 0xfffee0d000007947 */ /* 0x000fea000383ffff */
.L_x_4716:
[----:B-1----:R-:W-:Y:S01]  /*13c90*/  IMAD.MOV.U32 R12, RZ, RZ, R10 ;  /* 0x000000ffff0c7224 */ /* 0x002fe200078e000a */
[----:B------:R-:W-:Y:S01]  /*13ca0*/  MOV R9, 0x2 ;  /* 0x0000000200097802 */ /* 0x000fe20000000f00 */
[----:B------:R-:W-:Y:S01]  /*13cb0*/  IMAD.MOV.U32 R3, RZ, RZ, 0x181f ;  /* 0x0000181fff037424 */ /* 0x000fe200078e00ff */
[----:B--2---:R-:W-:Y:S02]  /*13cc0*/  MOV R2, 0x13ce0 ;  /* 0x00013ce000027802 */ /* 0x004fe40000000f00 */
[----:B---3--:R-:W-:Y:S05]  /*13cd0*/  CALL.REL.NOINC `($__internal_95_$__cuda_sm70_shflsync_idx_p) ;  /* 0x0000039000007944 */ /* 0x008fea0003c00000 */
[----:B------:R-:W-:Y:S01]  /*13ce0*/  MOV R6, R9 ;  /* 0x0000000900067202 */ /* 0x000fe20000000f00 */
[----:B------:R-:W-:Y:S05]  /*13cf0*/  BRA `(.L_x_4744) ;  /* 0xfffee21000007947 */ /* 0x000fea000383ffff */
.L_x_4717:
[----:B------:R-:W-:Y:S01]  /*13d00*/  IMAD.MOV.U32 R12, RZ, RZ, R11 ;  /* 0x000000ffff0c7224 */ /* 0x000fe200078e000b */
[----:B------:R-:W-:Y:S01]  /*13d10*/  MOV R9, 0x2 ;  /* 0x0000000200097802 */ /* 0x000fe20000000f00 */
[----:B------:R-:W-:Y:S01]  /*13d20*/  IMAD.MOV.U32 R3, RZ, RZ, 0x181f ;  /* 0x0000181fff037424 */ /* 0x000fe200078e00ff */
[----:B--2---:R-:W-:Y:S02]  /*13d30*/  MOV R2, 0x13d50 ;  /* 0x00013d5000027802 */ /* 0x004fe40000000f00 */
[----:B-1-34-:R-:W-:Y:S05]  /*13d40*/  CALL.REL.NOINC `($__internal_95_$__cuda_sm70_shflsync_idx_p) ;  /* 0x0000032000007944 */ /* 0x01afea0003c00000 */
[----:B------:R-:W-:Y:S01]  /*13d50*/  MOV R2, R9 ;  /* 0x0000000900027202 */ /* 0x000fe20000000f00 */
[----:B------:R-:W-:Y:S05]  /*13d60*/  BRA `(.L_x_4745) ;  /* 0xfffee1c000007947 */ /* 0x000fea000383ffff */
.L_x_4720:
[----:B-1----:R-:W-:Y:S01]  /*13d70*/  IMAD.MOV.U32 R12, RZ, RZ, R10 ;  /* 0x000000ffff0c7224 */ /* 0x002fe200078e000a */
[----:B------:R-:W-:Y:S01]  /*13d80*/  MOV R9, 0x3 ;  /* 0x0000000300097802 */ /* 0x000fe20000000f00 */
[----:B------:R-:W-:Y:S01]  /*13d90*/  IMAD.MOV.U32 R3, RZ, RZ, 0x181f ;  /* 0x0000181fff037424 */ /* 0x000fe200078e00ff */
[----:B------:R-:W-:-:S02]  /*13da0*/  MOV R2, 0x13dc0 ;  /* 0x00013dc000027802 */ /* 0x000fc40000000f00 */
[----:B--234-:R-:W-:Y:S05]  /*13db0*/  CALL.REL.NOINC `($__internal_95_$__cuda_sm70_shflsync_idx_p) ;  /* 0x000002b000007944 */ /* 0x01cfea0003c00000 */
        /* <DEDUP_REMOVED lines=8> */
.L_x_4727:
[----:B------:R1:W5:Y:S01]  /*13e40*/  LDL R2, [R1+0x4] ;  /* 0x0000040001027983 */ /* 0x0003620000100800 */
[----:B------:R-:W-:Y:S02]  /*13e50*/  MOV R5, 0x2 ;  /* 0x0000000200057802 */ /* 0x000fe40000000f00 */
[----:B------:R-:W-:Y:S02]  /*13e60*/  MOV R3, 0x13e80 ;  /* 0x00013e8000037802 */ /* 0x000fe40000000f00 */
[----:B-1---5:R-:W-:Y:S05]  /*13e70*/  CALL.REL.NOINC `($__internal_94_$__cuda_sm70_shflsync_bfly_p) ;  /* 0x000001a000007944 */ /* 0x022fea0003c00000 */
[----:B------:R-:W-:Y:S01]  /*13e80*/  MOV R0, R5 ;  /* 0x0000000500007202 */ /* 0x000fe20000000f00 */
[----:B------:R-:W-:Y:S05]  /*13e90*/  BRA `(.L_x_4747) ;  /* 0xffffd1a000007947 */ /* 0x000fea000383ffff */
.L_x_4728:
[----:B------:R-:W-:Y:S01]  /*13ea0*/  IMAD.MOV.U32 R2, RZ, RZ, R0 ;  /* 0x000000ffff027224 */ /* 0x000fe200078e0000 */
[----:B------:R-:W-:Y:S02]  /*13eb0*/  MOV R5, 0x1 ;  /* 0x0000000100057802 */ /* 0x000fe40000000f00 */
[----:B------:R-:W-:Y:S02]  /*13ec0*/  MOV R3, 0x13ee0 ;  /* 0x00013ee000037802 */ /* 0x000fe40000000f00 */
[----:B-----5:R-:W-:Y:S05]  /*13ed0*/  CALL.REL.NOINC `($__internal_94_$__cuda_sm70_shflsync_bfly_p) ;  /* 0x0000014000007944 */ /* 0x020fea0003c00000 */
[----:B------:R1:W5:Y:S01]  /*13ee0*/  LDL R2, [R1+0x8] ;  /* 0x0000080001027983 */ /* 0x0003620000100800 */
[----:B------:R-:W-:Y:S01]  /*13ef0*/  FADD.FTZ R0, R0, R5 ;  /* 0x0000000500007221 */ /* 0x000fe20000010000 */
[----:B------:R-:W-:-:S02]  /*13f00*/  MOV R5, 0x2 ;  /* 0x0000000200057802 */ /* 0x000fc40000000f00 */
[----:B------:R-:W-:Y:S02]  /*13f10*/  MOV R3, 0x13f30 ;  /* 0x00013f3000037802 */ /* 0x000fe40000000f00 */
[----:B-1---5:R-:W-:Y:S05]  /*13f20*/  CALL.REL.NOINC `($__internal_94_$__cuda_sm70_shflsync_bfly_p) ;  /* 0x000000f000007944 */ /* 0x022fea0003c00000 */
[----:B------:R-:W2:Y:S01]  /*13f30*/  LDL.LU R2, [R1+0x8] ;  /* 0x0000080001027983 */ /* 0x000ea20000300800 */
[----:B------:R-:W-:Y:S01]  /*13f40*/  MOV R3, 0x13f90 ;  /* 0x00013f9000037802 */ /* 0x000fe20000000f00 */
[----:B--2---:R-:W-:Y:S01]  /*13f50*/  FADD.FTZ R4, R2, R5 ;  /* 0x0000000502047221 */ /* 0x004fe20000010000 */
[----:B------:R-:W-:-:S04]  /*13f60*/  MOV R5, 0x1 ;  /* 0x0000000100057802 */ /* 0x000fc80000000f00 */
[----:B------:R-:W-:Y:S02]  /*13f70*/  MOV R2, R4 ;  /* 0x0000000400027202 */ /* 0x000fe40000000f00 */
[----:B------:R-:W-:Y:S05]  /*13f80*/  CALL.REL.NOINC `($__internal_94_$__cuda_sm70_shflsync_bfly_p) ;  /* 0x0000009000007944 */ /* 0x000fea0003c00000 */
[----:B------:R-:W-:Y:S01]  /*13f90*/  MOV R3, R5 ;  /* 0x0000000500037202 */ /* 0x000fe20000000f00 */
[----:B------:R-:W-:Y:S05]  /*13fa0*/  BRA `(.L_x_4748) ;  /* 0xffffd12000007947 */ /* 0x000fea000383ffff */
.L_x_4738:
[----:B-1----:R-:W-:Y:S01]  /*13fb0*/  IMAD.MOV.U32 R12, RZ, RZ, R172 ;  /* 0x000000ffff0c7224 */ /* 0x002fe200078e00ac */
[----:B------:R-:W-:Y:S01]  /*13fc0*/  MOV R9, RZ ;  /* 0x000000ff00097202 */ /* 0x000fe20000000f00 */
[----:B------:R-:W-:Y:S01]  /*13fd0*/  IMAD.MOV.U32 R3, RZ, RZ, 0x1f ;  /* 0x0000001fff037424 */ /* 0x000fe200078e00ff */
[----:B---34-:R-:W-:Y:S02]  /*13fe0*/  MOV R2, 0x14000 ;  /* 0x0001400000027802 */ /* 0x018fe40000000f00 */
[----:B--2--5:R-:W-:Y:S05]  /*13ff0*/  CALL.REL.NOINC `($__internal_95_$__cuda_sm70_shflsync_idx_p) ;  /* 0x0000007000007944 */ /* 0x024fea0003c00000 */
[----:B------:R-:W-:Y:S01]  /*14000*/  MOV R0, R9 ;  /* 0x0000000900007202 */ /* 0x000fe20000000f00 */
[----:B------:R-:W-:Y:S05]  /*14010*/  BRA `(.L_x_4749) ;  /* 0xfffffa0000007947 */ /* 0x000fea000383ffff */
        .weak           $__internal_94_$__cuda_sm70_shflsync_bfly_p
        .type           $__internal_94_$__cuda_sm70_shflsync_bfly_p,@function
        .size           $__internal_94_$__cuda_sm70_shflsync_bfly_p,($__internal_95_$__cuda_sm70_shflsync_idx_p - $__internal_94_$__cuda_sm70_shflsync_bfly_p)
$__internal_94_$__cuda_sm70_shflsync_bfly_p:
[----:B------:R-:W-:Y:S04]  /*14020*/  WARPSYNC R6 ;  /* 0x0000000600007348 */ /* 0x000fe80003800000 */
[----:B------:R1:W2:Y:S02]  /*14030*/  SHFL.BFLY PT, R5, R2, R5, R7 ;  /* 0x0c00000502057389 */ /* 0x0002a400000e0007 */
[----:B-1----:R-:W-:-:S02]  /*14040*/  MOV R2, R3 ;  /* 0x0000000300027202 */ /* 0x002fc40000000f00 */
[----:B------:R-:W-:-:S04]  /*14050*/  MOV R3, 0x0 ;  /* 0x0000000000037802 */ /* 0x000fc80000000f00 */
[----:B--2---:R-:W-:Y:S05]  /*14060*/  RET.REL.NODEC R2 `(_ZN7cutlass13device_kernelIN5flash19enable_sm80_to_sm89INS1_16FlashAttnFwdSm80INS1_25CollectiveMainloopFwdSm80ILi8ELi1ELb0EN4cute5tupleIJNS5_1CILi128EEENS7_ILi96EEENS7_ILi256EEEEEELi256ENS_6half_tEfNS_4arch4Sm80ELb1ELb0ELb0ELb0ELb0ELb0ELb1ELb1EEENS1_21CollectiveEpilogueFwdINS6_IJS8_SA_S9_EEENS6_IJNS7_ILi1EEESI_SI_EEESC_SE_Li256ELb0ELb1ELb1ELb0EEENS1_30DynamicPersistentTileSchedulerILi256ELi256ELb1ELb1ELb0EEEEEEEEEvNT_6ParamsE) ;  /* 0xfffebf9002007950 */ /* 0x004fea0003c3ffff */
        .weak           $__internal_95_$__cuda_sm70_shflsync_idx_p
        .type           $__internal_95_$__cuda_sm70_shflsync_idx_p,@function
        .size           $__internal_95_$__cuda_sm70_shflsync_idx_p,(.L_x_5269 - $__internal_95_$__cuda_sm70_shflsync_idx_p)
$__internal_95_$__cuda_sm70_shflsync_idx_p:
[----:B------:R-:W-:-:S04]  /*14070*/  MOV R13, 0xffffffff ;  /* 0xffffffff000d7802 */ /* 0x000fc80000000f00 */
[----:B------:R-:W-:Y:S04]  /*14080*/  WARPSYNC R13 ;  /* 0x0000000d00007348 */ /* 0x000fe80003800000 */
[----:B------:R1:W2:Y:S02]  /*14090*/  SHFL.IDX PT, R9, R12, R9, R3 ;  /* 0x000000090c097389 */ /* 0x0002a400000e0003 */
[----:B-1----:R-:W-:-:S04]  /*140a0*/  MOV R3, 0x0 ;  /* 0x0000000000037802 */ /* 0x002fc80000000f00 */
[----:B--2---:R-:W-:Y:S05]  /*140b0*/  RET.REL.NODEC R2 `(_ZN7cutlass13device_kernelIN5flash19enable_sm80_to_sm89INS1_16FlashAttnFwdSm80INS1_25CollectiveMainloopFwdSm80ILi8ELi1ELb0EN4cute5tupleIJNS5_1CILi128EEENS7_ILi96EEENS7_ILi256EEEEEELi256ENS_6half_tEfNS_4arch4Sm80ELb1ELb0ELb0ELb0ELb0ELb0ELb1ELb1EEENS1_21CollectiveEpilogueFwdINS6_IJS8_SA_S9_EEENS6_IJNS7_ILi1EEESI_SI_EEESC_SE_Li256ELb0ELb1ELb1ELb0EEENS1_30DynamicPersistentTileSchedulerILi256ELi256ELb1ELb1ELb0EEEEEEEEEvNT_6ParamsE) ;  /* 0xfffebf4002007950 */ /* 0x004fea0003c3ffff */
.L_x_4750:
        /* <DEDUP_REMOVED lines=12> */
.L_x_5269:


//--------------------- .text._ZN7cutlass13device_kernelIN5flash19enable_sm80_to_sm89INS1_16FlashAttnFwdSm80INS1_25CollectiveMainloopFwdSm80ILi8ELi1ELb0EN4cute5tupleIJNS5_1CILi128EEENS7_ILi64EEENS7_ILi256EEEEEELi256ENS_6half_tEfNS_4arch4Sm80ELb1ELb0ELb0ELb1ELb0ELb0ELb1ELb1EEENS1_21CollectiveEpilogueFwdINS6_IJS8_SA_S9_EEENS6_IJNS7_ILi1EEESI_SI_EEESC_SE_Li256ELb1ELb1ELb1ELb0EEENS1_36VarlenDynamicPersistentTileSchedulerILi128ELi64ELi256ELi256ELb1ELb1ELb0ELb1ELb1ELb1EEEEEEEEEvNT_6ParamsE --------------------------
	.section	.text._ZN7cutlass13device_kernelIN5flash19enable_sm80_to_sm89INS1_16FlashAttnFwdSm80INS1_25CollectiveMainloopFwdSm80ILi8ELi1ELb0EN4cute5tupleIJNS5_1CILi128EEENS7_ILi64EEENS7_ILi256EEEEEELi256ENS_6half_tEfNS_4arch4Sm80ELb1ELb0ELb0ELb1ELb0ELb0ELb1ELb1EEENS1_21CollectiveEpilogueFwdINS6_IJS8_SA_S9_EEENS6_IJNS7_ILi1EEESI_SI_EEESC_SE_Li256ELb1ELb1ELb1ELb0EEENS1_36VarlenDynamicPersistentTileSchedulerILi128ELi64ELi256ELi256ELb1ELb1ELb0ELb1ELb1ELb1EEEEEEEEEvNT_6ParamsE,"ax",@progbits
	.sectioninfo	@"SHI_REGISTERS=255"
	.align	128
.text._ZN7cutlass13device_kernelIN5flash19enable_sm80_to_sm89INS1_16FlashAttnFwdSm80INS1_25CollectiveMainloopFwdSm80ILi8ELi1ELb0EN4cute5tupleIJNS5_1CILi128EEENS7_ILi64EEENS7_ILi256EEEEEELi256ENS_6half_tEfNS_4arch4Sm80ELb1ELb0ELb0ELb1ELb0ELb0ELb1ELb1EEENS1_21CollectiveEpilogueFwdINS6_IJS8_SA_S9_EEENS6_IJNS7_ILi1EEESI_SI_EEESC_SE_Li256ELb1ELb1ELb1ELb0EEENS1_36VarlenDynamicPersistentTileSchedulerILi128ELi64ELi256ELi256ELb1ELb1ELb0ELb1ELb1ELb1EEEEEEEEEvNT_6ParamsE:
        .type           _ZN7cutlass13device_kernelIN5flash19enable_sm80_to_sm89INS1_16FlashAttnFwdSm80INS1_25CollectiveMainloopFwdSm80ILi8ELi1ELb0EN4cute5tupleIJNS5_1CILi128EEENS7_ILi64EEENS7_ILi256EEEEEELi256ENS_6half_tEfNS_4arch4Sm80ELb1ELb0ELb0ELb1ELb0ELb0ELb1ELb1EEENS1_21CollectiveEpilogueFwdINS6_IJS8_SA_S9_EEENS6_IJNS7_ILi1EEESI_SI_EEESC_SE_Li256ELb1ELb1ELb1ELb0EEENS1_36VarlenDynamicPersistentTileSchedulerILi128ELi64ELi256ELi256ELb1ELb1ELb0ELb1ELb1ELb1EEEEEEEEEvNT_6ParamsE,@function
        .size           _ZN7cutlass13device_kernelIN5flash19enable_sm80_to_sm89INS1_16FlashAttnFwdSm80INS1_25CollectiveMainloopFwdSm80ILi8ELi1ELb0EN4cute5tupleIJNS5_1CILi128EEENS7_ILi64EEENS7_ILi256EEEEEELi256ENS_6half_tEfNS_4arch4Sm80ELb1ELb0ELb0ELb1ELb0ELb0ELb1ELb1EEENS1_21CollectiveEpilogueFwdINS6_IJS8_SA_S9_EEENS6_IJNS7_ILi1EEESI_SI_EEESC_SE_Li256ELb1ELb1ELb1ELb0EEENS1_36VarlenDynamicPersistentTileSchedulerILi128ELi64ELi256ELi256ELb1ELb1ELb0ELb1ELb1ELb1EEEEEEEEEvNT_6ParamsE,(.L_x_5272 - _ZN7cutlass13device_kernelIN5flash19enable_sm80_to_sm89INS1_16FlashAttnFwdSm80INS1_25CollectiveMainloopFwdSm80ILi8ELi1ELb0EN4cute5tupleIJNS5_1CILi128EEENS7_ILi64EEENS7_ILi256EEEEEELi256ENS_6half_tEfNS_4arch4Sm80ELb1ELb0ELb0ELb1ELb0ELb0ELb1ELb1EEENS1_21CollectiveEpilogueFwdINS6_IJS8_SA_S9_EEENS6_IJNS7_ILi1EEESI_SI_EEESC_SE_Li256ELb1ELb1ELb1ELb0EEENS1_36VarlenDynamicPersistentTileSchedulerILi128ELi64ELi256ELi256ELb1ELb1ELb0ELb1ELb1ELb1EEEEEEEEEvNT_6ParamsE)
        .other          _ZN7cutlass13device_kernelIN5flash19enable_sm80_to_sm89INS1_16FlashAttnFwdSm80INS1_25CollectiveMainloopFwdSm80ILi8ELi1ELb0EN4cute5tupleIJNS5_1CILi128EEENS7_ILi64EEENS7_ILi256EEEEEELi256ENS_6half_tEfNS_4arch4Sm80ELb1ELb0ELb0ELb1ELb0ELb0ELb1ELb1EEENS1_21CollectiveEpilogueFwdINS6_IJS8_SA_S9_EEENS6_IJNS7_ILi1EEESI_SI_EEESC_SE_Li256ELb1ELb1ELb1ELb0EEENS1_36VarlenDynamicPersistentTileSchedulerILi128ELi64ELi256ELi256ELb1ELb1ELb0ELb1ELb1ELb1EEEEEEEEEvNT_6ParamsE,@"STO_CUDA_ENTRY STV_DEFAULT"
_ZN7cutlass13device_kernelIN5flash19enable_sm80_to_sm89INS1_16FlashAttnFwdSm80INS1_25CollectiveMainloopFwdSm80ILi8ELi1ELb0EN4cute5tupleIJNS5_1CILi128EEENS7_ILi64EEENS7_ILi256EEEEEELi256ENS_6half_tEfNS_4arch4Sm80ELb1ELb0ELb0ELb1ELb0ELb0ELb1ELb1EEENS1_21CollectiveEpilogueFwdINS6_IJS8_SA_S9_EEENS6_IJNS7_ILi1EEESI_SI_EEESC_SE_Li256ELb1ELb1ELb1ELb0EEENS1_36VarlenDynamicPersistentTileSchedulerILi128ELi64ELi256ELi256ELb1ELb1ELb0ELb1ELb1ELb1EEEEEEEEEvNT_6ParamsE:
[----:B------:R-:W-:-:S03]  /*0000*/  MOV R1, c[0x0][0x28] ;  /* 0x00000a0000017a02 */ /* 0x000fc60000000f00 */
[----:B------:R-:W1:Y:S01]  /*0010*/  S2R R246, SR_TID.X ;  /* 0x0000000000f67919 */ /* 0x000e620000002100 */
[----:B------:R-:W-:Y:S01]  /*0020*/  IADD3 R1, R1, -0x88, RZ ;  /* 0xffffff7801017810 */ /* 0x000fe20007ffe0ff */
[----:B------:R-:W-:Y:S01]  /*0030*/  ULDC.64 UR6, c[0x0][0x118] ;  /* 0x0000460000067ab9 */ /* 0x000fe20000000a00 */
[----:B------:R-:W-:Y:S01]  /*0040*/  IMAD.MOV.U32 R245, RZ, RZ, RZ ;  /* 0x000000fffff57224 */ /* 0x000fe200078e00ff */
[----:B------:R-:W-:Y:S01]  /*0050*/  MOV R240, 0xffffffff ;  /* 0xffffffff00f07802 */ /* 0x000fe20000000f00 */
[----:B------:R-:W-:Y:S02]  /*0060*/  IMAD.MOV.U32 R244, RZ, RZ, -0x1 ;  /* 0xfffffffffff47424 */ /* 0x000fe400078e00ff */
[----:B------:R-:W-:Y:S01]  /*0070*/  IMAD.MOV.U32 R235, RZ, RZ, -0x1 ;  /* 0xffffffffffeb7424 */ /* 0x000fe200078e00ff */
        /* <DEDUP_REMOVED lines=49> */
.L_x_4756:
[----:B------:R-:W-:-:S04]  /*0390*/  IADD3 R12, R12, 0x1f, RZ ;  /* 0x0000001f0c0c7810 */ /* 0x000fc80007ffe0ff */
[----:B------:R-:W-:-:S13]  /*03a0*/  ISETP.GE.AND P0, PT, R12, c[0x0][0x53c], PT ;  /* 0x00014f000c007a0c */ /* 0x000fda0003f06270 */
[----:B------:R-:W-:Y:S05]  /*03b0*/  @P0 BRA `(.L_x_4753) ;  /* 0x00000af000000947 */ /* 0x000fea0003800000 */
[----:B------:R-:W-:Y:S02]  /*03c0*/  IADD3 R5, R3, R12, RZ ;  /* 0x0000000c03057210 */ /* 0x000fe40007ffe0ff */
[----:B------:R-:W-:Y:S02]  /*03d0*/  MOV R15, RZ ;  /* 0x000000ff000f7202 */ /* 0x000fe40000000f00 */
[----:B------:R-:W-:Y:S02]  /*03e0*/  ISETP.GE.OR P0, PT, R5, c[0x0][0x53c], !P6 ;  /* 0x00014f0005007a0c */ /* 0x000fe40007706670 */
[----:B------:R-:W-:-:S11]  /*03f0*/  MOV R10, RZ ;  /* 0x000000ff000a7202 */ /* 0x000fd60000000f00 */
        /* <DEDUP_REMOVED lines=9> */
.L_x_4853:
        /* <DEDUP_REMOVED lines=16> */
.L_x_4854:
[----:B---3--:R-:W-:-:S05]  /*0590*/  IMAD R5, R5, c[0x0][0x538], RZ ;  /* 0x00014e0005057a24 */ /* 0x008fca00078e02ff */
[----:B------:R-:W-:-:S04]  /*05a0*/  IADD3 R2, R5, R2, RZ ;  /* 0x0000000205027210 */ /* 0x000fc80007ffe0ff */
[----:B------:R-:W-:-:S13]  /*05b0*/  ISETP.GT.AND P0, PT, R2, UR4, PT ;  /* 0x0000000402007c0c */ /* 0x000fda000bf04270 */
[----:B-12---:R-:W-:Y:S05]  /*05c0*/  @!P0 BRA `(.L_x_4756) ;  /* 0xfffffdc000008947 */ /* 0x006fea000383ffff */
.L_x_4752:
[----:B--2---:R-:W-:-:S05]  /*05d0*/  IADD3 R236, -R5, R2, RZ ;  /* 0x0000000205ec7210 */ /* 0x004fca0007ffe1ff */
[----:B------:R-:W-:-:S05]  /*05e0*/  IMAD R0, R13, c[0x0][0x538], R236 ;  /* 0x00014e000d007a24 */ /* 0x000fca00078e02ec */
[----:B------:R-:W-:Y:S01]  /*05f0*/  ISETP.GT.AND P0, PT, R0, UR4, PT ;  /* 0x0000000400007c0c */ /* 0x000fe2000bf04270 */
[----:B------:R-:W-:-:S12]  /*0600*/  BRA.DIV ~URZ, `(.L_x_4757) ;  /* 0x000129c27f007947 */ /* 0x000fd8000b800000 */
[----:B------:R-:W-:-:S04]  /*0610*/  VOTE.ANY R11, PT, !P0 ;  /* 0x00000000000b7806 */ /* 0x000fc800040e0100 */
.L_x_4855:
[----:B------:R-:W1:Y:S02]  /*0620*/  POPC R4, R11 ;  /* 0x0000000b00047309 */ /* 0x000e640000000000 */
[----:B-1----:R-:W-:Y:S01]  /*0630*/  IADD3 R239, R4, R12, RZ ;  /* 0x0000000c04ef7210 */ /* 0x002fe20007ffe0ff */
[----:B------:R-:W-:Y:S05]  /*0640*/  BRA.DIV ~URZ, `(.L_x_4758) ;  /* 0x000129c27f007947 */ /* 0x000fea000b800000 */
[----:B------:R1:W2:Y:S01]  /*0650*/  SHFL.IDX PT, R15, R15, R4, 0x1f ;  /* 0x00001f040f0f7589 */ /* 0x0002a200000e0000 */
[----:B------:R-:W-:-:S03]  /*0660*/  MOV R17, RZ ;  /* 0x000000ff00117202 */ /* 0x000fc60000000f00 */
[----:B------:R1:W3:Y:S04]  /*0670*/  SHFL.IDX PT, R10, R10, R4, 0x1f ;  /* 0x00001f040a0a7589 */ /* 0x0002e800000e0000 */
.L_x_4856:
[----:B------:R-:W-:Y:S01]  /*0680*/  ISETP.NE.AND P0, PT, R11, RZ, PT ;  /* 0x000000ff0b00720c */ /* 0x000fe20003f05270 */
[----:B------:R-:W-:-:S12]  /*0690*/  BSSY B0, `(.L_x_4759) ;  /* 0x0000005000007945 */ /* 0x000fd80003800000 */
[----:B------:R-:W-:Y:S05]  /*06a0*/  @!P0 BRA `(.L_x_4760) ;  /* 0x0000003000008947 */ /* 0x000fea0003800000 */
[----:B-1----:R-:W-:Y:S01]  /*06b0*/  IADD3 R4, R4, -0x1, RZ ;  /* 0xffffffff04047810 */ /* 0x002fe20007ffe0ff */
[----:B------:R-:W-:Y:S05]  /*06c0*/  BRA.DIV ~URZ, `(.L_x_4761) ;  /* 0x00012a027f007947 */ /* 0x000fea000b800000 */
[----:B------:R1:W4:Y:S02]  /*06d0*/  SHFL.IDX PT, R17, R13, R4, 0x1f ;  /* 0x00001f040d117589 */ /* 0x00032400000e0000 */
.L_x_4760:
[----:B------:R-:W-:Y:S05]  /*06e0*/  BSYNC B0 ;  /* 0x0000000000007941 */ /* 0x000fea0003800000 */
.L_x_4759:
[----:B---3--:R-:W-:Y:S01]  /*06f0*/  ISETP.NE.AND P0, PT, R10, 0x1, PT ;  /* 0x000000010a00780c */ /* 0x008fe20003f05270 */
[----:B----4-:R-:W-:Y:S01]  /*0700*/  IMAD R236, R17, c[0x0][0x538], R236 ;  /* 0x00014e0011ec7a24 */ /* 0x010fe200078e02ec */
[----:B------:R-:W-:Y:S04]  /*0710*/  BSSY B0, `(.L_x_4762) ;  /* 0x0000076000007945 */ /* 0x000fe80003800000 */
[----:B-1----:R-:W-:-:S07]  /*0720*/  IADD3 R4, -R236, UR4, RZ ;  /* 0x00000004ec047c10 */ /* 0x002fce000fffe1ff */
[----:B------:R-:W-:Y:S05]  /*0730*/  @!P0 BRA `(.L_x_4763) ;  /* 0x0000037000008947 */ /* 0x000fea0003800000 */
[-C--:B--2---:R-:W-:Y:S02]  /*0740*/  IABS R6, R15.reuse ;  /* 0x0000000f00067213 */ /* 0x084fe40000000000 */
[----:B------:R-:W-:Y:S02]  /*0750*/  IABS R7, R10 ;  /* 0x0000000a00077213 */ /* 0x000fe40000000000 */
[----:B------:R-:W1:Y:S01]  /*0760*/  I2F.RP R12, R6 ;  /* 0x00000006000c7306 */ /* 0x000e620000209400 */
[----:B------:R-:W-:Y:S02]  /*0770*/  IABS R2, R4 ;  /* 0x0000000400027213 */ /* 0x000fe40000000000 */
[----:B------:R-:W-:-:S05]  /*0780*/  IABS R0, R15 ;  /* 0x0000000f00007213 */ /* 0x000fca0000000000 */
[----:B------:R-:W-:Y:S01]  /*0790*/  I2F.RP R11, R7 ;  /* 0x00000007000b7306 */ /* 0x000fe20000209400 */
[----:B------:R-:W-:-:S07]  /*07a0*/  IMAD.MOV R0, RZ, RZ, -R0 ;  /* 0x000000ffff007224 */ /* 0x000fce00078e0a00 */
[----:B-1----:R-:W1:Y:S02]  /*07b0*/  MUFU.RCP R8, R12 ;  /* 0x0000000c00087308 */ /* 0x002e640000001000 */
[----:B-1----:R-:W-:-:S06]  /*07c0*/  IADD3 R8, R8, 0xffffffe, RZ ;  /* 0x0ffffffe08087810 */ /* 0x002fcc0007ffe0ff */
[----:B------:R-:W1:Y:S02]  /*07d0*/  F2I.FTZ.U32.TRUNC.NTZ R9, R8 ;  /* 0x0000000800097305 */ /* 0x000e64000021f000 */
[----:B-1----:R-:W-:Y:S02]  /*07e0*/  IMAD.MOV R5, RZ, RZ, -R9 ;  /* 0x000000ffff057224 */ /* 0x002fe400078e0a09 */
[----:B------:R-:W-:Y:S02]  /*07f0*/  IMAD.MOV.U32 R8, RZ, RZ, RZ ;  /* 0x000000ffff087224 */ /* 0x000fe400078e00ff */
[----:B------:R-:W-:-:S04]  /*0800*/  IMAD R5, R5, R6, RZ ;  /* 0x0000000605057224 */ /* 0x000fc800078e02ff */
[----:B------:R-:W-:Y:S02]  /*0810*/  IMAD.HI.U32 R5, R9, R5, R8 ;  /* 0x0000000509057227 */ /* 0x000fe400078e0008 */
[----:B------:R-:W1:Y:S04]  /*0820*/  MUFU.RCP R8, R11 ;  /* 0x0000000b00087308 */ /* 0x000e680000001000 */
[----:B------:R-:W-:-:S04]  /*0830*/  IMAD.HI.U32 R5, R5, R2, RZ ;  /* 0x0000000205057227 */ /* 0x000fc800078e00ff */
[----:B------:R-:W-:Y:S01]  /*0840*/  IMAD R9, R5, R0, R2 ;  /* 0x0000000005097224 */ /* 0x000fe200078e0202 */
[----:B------:R-:W-:-:S04]  /*0850*/  LOP3.LUT R0, R4, R15, RZ, 0x3c, !PT ;  /* 0x0000000f04007212 */ /* 0x000fc800078e3cff */
[----:B------:R-:W-:Y:S02]  /*0860*/  ISETP.GT.U32.AND P1, PT, R6, R9, PT ;  /* 0x000000090600720c */ /* 0x000fe40003f24070 */
[----:B------:R-:W-:Y:S02]  /*0870*/  ISETP.GE.AND P0, PT, R0, RZ, PT ;  /* 0x000000ff0000720c */ /* 0x000fe40003f06270 */
[----:B-1----:R-:W-:Y:S02]  /*0880*/  IADD3 R8, R8, 0xffffffe, RZ ;  /* 0x0ffffffe08087810 */ /* 0x002fe40007ffe0ff */
[----:B------:R-:W-:-:S05]  /*0890*/  IABS R0, R10 ;  /* 0x0000000a00007213 */ /* 0x000fca0000000000 */
[----:B------:R-:W-:Y:S02]  /*08a0*/  IMAD.MOV R0, RZ, RZ, -R0 ;  /* 0x000000ffff007224 */ /* 0x000fe400078e0a00 */
[----:B------:R-:W-:Y:S01]  /*08b0*/  @!P1 IMAD.IADD R9, R9, 0x1, -R6 ;  /* 0x0000000109099824 */ /* 0x000fe200078e0a06 */
[----:B------:R-:W-:Y:S02]  /*08c0*/  @!P1 IADD3 R5, R5, 0x1, RZ ;  /* 0x0000000105059810 */ /* 0x000fe40007ffe0ff */
[----:B------:R-:W-:Y:S02]  /*08d0*/  ISETP.NE.AND P1, PT, R15, RZ, PT ;  /* 0x000000ff0f00720c */ /* 0x000fe40003f25270 */
[----:B------:R-:W-:Y:S02]  /*08e0*/  ISETP.GE.U32.AND P2, PT, R9, R6, PT ;  /* 0x000000060900720c */ /* 0x000fe40003f46070 */
[----:B------:R-:W1:Y:S11]  /*08f0*/  F2I.FTZ.U32.TRUNC.NTZ R9, R8 ;  /* 0x0000000800097305 */ /* 0x000e76000021f000 */
[----:B------:R-:W-:Y:S01]  /*0900*/  @P2 IADD3 R5, R5, 0x1, RZ ;  /* 0x0000000105052810 */ /* 0x000fe20007ffe0ff */
[----:B-1----:R-:W-:-:S04]  /*0910*/  IMAD.MOV R6, RZ, RZ, -R9 ;  /* 0x000000ffff067224 */ /* 0x002fc800078e0a09 */
[----:B------:R-:W-:Y:S01]  /*0920*/  @!P0 IMAD.MOV R5, RZ, RZ, -R5 ;  /* 0x000000ffff058224 */ /* 0x000fe200078e0a05 */
[----:B------:R-:W-:Y:S01]  /*0930*/  @!P1 LOP3.LUT R5, RZ, R15, RZ, 0x33, !PT ;  /* 0x0000000fff059212 */ /* 0x000fe200078e33ff */
[----:B------:R-:W-:Y:S02]  /*0940*/  IMAD R6, R6, R7, RZ ;  /* 0x0000000706067224 */ /* 0x000fe400078e02ff */
[----:B------:R-:W-:Y:S01]  /*0950*/  IMAD.MOV.U32 R8, RZ, RZ, RZ ;  /* 0x000000ffff087224 */ /* 0x000fe200078e00ff */
[----:B------:R-:W-:-:S03]  /*0960*/  IABS R2, R5 ;  /* 0x0000000500027213 */ /* 0x000fc60000000000 */
[----:B------:R-:W-:-:S06]  /*0970*/  IMAD.HI.U32 R6, R9, R6, R8 ;  /* 0x0000000609067227 */ /* 0x000fcc00078e0008 */
[----:B------:R-:W-:-:S04]  /*0980*/  IMAD.HI.U32 R9, R6, R2, RZ ;  /* 0x0000000206097227 */ /* 0x000fc800078e00ff */
[----:B------:R-:W-:Y:S02]  /*0990*/  IMAD R0, R9, R0, R2 ;  /* 0x0000000009007224 */ /* 0x000fe400078e0202 */
[----:B------:R-:W-:-:S03]  /*09a0*/  IMAD.MOV R2, RZ, RZ, -R5 ;  /* 0x000000ffff027224 */ /* 0x000fc600078e0a05 */
[----:B------:R-:W-:Y:S01]  /*09b0*/  ISETP.GT.U32.AND P1, PT, R7, R0, PT ;  /* 0x000000000700720c */ /* 0x000fe20003f24070 */
[----:B------:R-:W-:-:S12]  /*09c0*/  IMAD R11, R15, R2, R4 ;  /* 0x000000020f0b7224 */ /* 0x000fd800078e0204 */
        /* <DEDUP_REMOVED lines=9> */
[--C-:B------:R-:W-:Y:S02]  /*0a60*/  IMAD.MOV R0, RZ, RZ, -R9.reuse ;  /* 0x000000ffff007224 */ /* 0x100fe400078e0a09 */
[C---:B------:R-:W-:Y:S02]  /*0a70*/  IMAD R9, R10.reuse, 0x1000000, R9 ;  /* 0x010000000a097824 */ /* 0x040fe400078e0209 */
[----:B------:R-:W-:-:S04]  /*0a80*/  IMAD R0, R10, R0, R5 ;  /* 0x000000000a007224 */ /* 0x000fc800078e0205 */
[----:B------:R-:W-:Y:S01]  /*0a90*/  IMAD R238, R0, 0x10000, R9 ;  /* 0x0001000000ee7824 */ /* 0x000fe200078e0209 */
[----:B------:R-:W-:Y:S05]  /*0aa0*/  BRA `(.L_x_4764) ;  /* 0x000003c000007947 */ /* 0x000fea0003800000 */
.L_x_4763:
[----:B------:R-:W-:-:S04]  /*0ab0*/  IMAD.MOV.U32 R0, RZ, RZ, 0x4 ;  /* 0x00000004ff007424 */ /* 0x000fc800078e00ff */
[----:B------:R-:W-:-:S05]  /*0ac0*/  IMAD.WIDE R12, R239, R0, c[0x0][0x590] ;  /* 0x00016400ef0c7625 */ /* 0x000fca00078e0200 */
[----:B------:R-:W3:Y:S01]  /*0ad0*/  LDG.E R6, [R12.64] ;  /* 0x000000060c067981 */ /* 0x000ee2000c1e1900 */
[----:B------:R-:W-:Y:S01]  /*0ae0*/  IABS R2, R4 ;  /* 0x0000000400027213 */ /* 0x000fe20000000000 */
[----:B--23--:R-:W-:-:S05]  /*0af0*/  IMAD R5, R6, R15, RZ ;  /* 0x0000000f06057224 */ /* 0x00cfca00078e02ff */
[-C--:B------:R-:W-:Y:S02]  /*0b00*/  IABS R8, R5.reuse ;  /* 0x0000000500087213 */ /* 0x080fe40000000000 */
[----:B------:R-:W-:Y:S02]  /*0b10*/  IABS R0, R5 ;  /* 0x0000000500007213 */ /* 0x000fe40000000000 */
[----:B------:R-:W1:Y:S03]  /*0b20*/  I2F.RP R9, R8 ;  /* 0x0000000800097306 */ /* 0x000e660000209400 */
[----:B------:R-:W-:-:S05]  /*0b30*/  IMAD.MOV R0, RZ, RZ, -R0 ;  /* 0x000000ffff007224 */ /* 0x000fca00078e0a00 */
[----:B-1----:R-:W1:Y:S02]  /*0b40*/  MUFU.RCP R10, R9 ;  /* 0x00000009000a7308 */ /* 0x002e640000001000 */
[----:B-1----:R-:W-:-:S06]  /*0b50*/  IADD3 R10, R10, 0xffffffe, RZ ;  /* 0x0ffffffe0a0a7810 */ /* 0x002fcc0007ffe0ff */
[----:B------:R-:W1:Y:S02]  /*0b60*/  F2I.FTZ.U32.TRUNC.NTZ R11, R10 ;  /* 0x0000000a000b7305 */ /* 0x000e64000021f000 */
[----:B-1----:R-:W-:Y:S02]  /*0b70*/  IMAD.MOV R7, RZ, RZ, -R11 ;  /* 0x000000ffff077224 */ /* 0x002fe400078e0a0b */
[----:B------:R-:W-:Y:S02]  /*0b80*/  IMAD.MOV.U32 R10, RZ, RZ, RZ ;  /* 0x000000ffff0a7224 */ /* 0x000fe400078e00ff */
[----:B------:R-:W-:-:S04]  /*0b90*/  IMAD R7, R7, R8, RZ ;  /* 0x0000000807077224 */ /* 0x000fc800078e02ff */
[----:B------:R-:W-:-:S06]  /*0ba0*/  IMAD.HI.U32 R7, R11, R7, R10 ;  /* 0x000000070b077227 */ /* 0x000fcc00078e000a */
[----:B------:R-:W-:-:S04]  /*0bb0*/  IMAD.HI.U32 R11, R7, R2, RZ ;  /* 0x00000002070b7227 */ /* 0x000fc800078e00ff */
[----:B------:R-:W-:Y:S01]  /*0bc0*/  IMAD R7, R11, R0, R2 ;  /* 0x000000000b077224 */ /* 0x000fe200078e0202 */
[----:B------:R-:W-:-:S04]  /*0bd0*/  LOP3.LUT R0, R4, R5, RZ, 0x3c, !PT ;  /* 0x0000000504007212 */ /* 0x000fc800078e3cff */
[----:B------:R-:W-:Y:S02]  /*0be0*/  ISETP.GT.U32.AND P1, PT, R8, R7, PT ;  /* 0x000000070800720c */ /* 0x000fe40003f24070 */
[----:B------:R-:W-:-:S11]  /*0bf0*/  ISETP.GE.AND P0, PT, R0, RZ, PT ;  /* 0x000000ff0000720c */ /* 0x000fd60003f06270 */
[----:B------:R-:W-:Y:S01]  /*0c00*/  @!P1 IMAD.IADD R7, R7, 0x1, -R8 ;  /* 0x0000000107079824 */ /* 0x000fe200078e0a08 */
[----:B------:R-:W-:Y:S02]  /*0c10*/  @!P1 IADD3 R11, R11, 0x1, RZ ;  /* 0x000000010b0b9810 */ /* 0x000fe40007ffe0ff */
[----:B------:R-:W-:Y:S02]  /*0c20*/  ISETP.NE.AND P1, PT, R5, RZ, PT ;  /* 0x000000ff0500720c */ /* 0x000fe40003f25270 */
[----:B------:R-:W-:-:S13]  /*0c30*/  ISETP.GE.U32.AND P2, PT, R7, R8, PT ;  /* 0x000000080700720c */ /* 0x000fda0003f46070 */
[----:B------:R-:W-:-:S05]  /*0c40*/  @P2 IADD3 R11, R11, 0x1, RZ ;  /* 0x000000010b0b2810 */ /* 0x000fca0007ffe0ff */
[----:B------:R-:W-:Y:S01]  /*0c50*/  @!P0 IMAD.MOV R11, RZ, RZ, -R11 ;  /* 0x000000ffff0b8224 */ /* 0x000fe200078e0a0b */
[----:B------:R-:W-:-:S05]  /*0c60*/  @!P1 LOP3.LUT R11, RZ, R5, RZ, 0x33, !PT ;  /* 0x00000005ff0b9212 */ /* 0x000fca00078e33ff */
[----:B------:R-:W-:Y:S02]  /*0c70*/  IMAD R0, R6, R11, RZ ;  /* 0x0000000b06007224 */ /* 0x000fe400078e02ff */
[----:B------:R-:W-:-:S03]  /*0c80*/  IMAD.MOV R8, RZ, RZ, -R11 ;  /* 0x000000ffff087224 */ /* 0x000fc600078e0a0b */
[----:B------:R-:W-:Y:S01]  /*0c90*/  IADD3 R7, -R0, c[0x0][0x538], RZ ;  /* 0x00014e0000077a10 */ /* 0x000fe20007ffe1ff */
[----:B------:R-:W-:Y:S02]  /*0ca0*/  IMAD R5, R5, R8, R4 ;  /* 0x0000000805057224 */ /* 0x000fe400078e0204 */
[----:B------:R-:W-:Y:S01]  /*0cb0*/  IMAD.MOV.U32 R8, RZ, RZ, RZ ;  /* 0x000000ffff087224 */ /* 0x000fe200078e00ff */
[----:B------:R-:W-:Y:S02]  /*0cc0*/  IMNMX R6, R6, R7, PT ;  /* 0x0000000706067217 */ /* 0x000fe40003800200 */
[----:B------:R-:W-:Y:S02]  /*0cd0*/  IABS R4, R5 ;  /* 0x0000000500047213 */ /* 0x000fe40000000000 */
[----:B------:R-:W-:Y:S01]  /*0ce0*/  IABS R7, R6 ;  /* 0x0000000600077213 */ /* 0x000fe20000000000 */
[----:B------:R-:W-:Y:S01]  /*0cf0*/  IMAD.MOV R238, RZ, RZ, -R6 ;  /* 0x000000ffffee7224 */ /* 0x000fe200078e0a06 */
[----:B------:R-:W-:-:S02]  /*0d00*/  IADD3 R0, R0, 0x1000000, R5 ;  /* 0x0100000000007810 */ /* 0x000fc40007ffe005 */
[----:B------:R-:W1:Y:S08]  /*0d10*/  I2F.RP R10, R7 ;  /* 0x00000007000a7306 */ /* 0x000e700000209400 */
[----:B-1----:R-:W1:Y:S02]  /*0d20*/  MUFU.RCP R9, R10 ;  /* 0x0000000a00097308 */ /* 0x002e640000001000 */
[----:B-1----:R-:W-:-:S06]  /*0d30*/  IADD3 R9, R9, 0xffffffe, RZ ;  /* 0x0ffffffe09097810 */ /* 0x002fcc0007ffe0ff */
[----:B------:R-:W1:Y:S02]  /*0d40*/  F2I.FTZ.U32.TRUNC.NTZ R9, R9 ;  /* 0x0000000900097305 */ /* 0x000e64000021f000 */
[----:B-1----:R-:W-:-:S04]  /*0d50*/  IMAD.MOV R2, RZ, RZ, -R9 ;  /* 0x000000ffff027224 */ /* 0x002fc800078e0a09 */
[----:B------:R-:W-:Y:S01]  /*0d60*/  IMAD R11, R2, R7, RZ ;  /* 0x00000007020b7224 */ /* 0x000fe200078e02ff */
[----:B------:R-:W-:-:S03]  /*0d70*/  IABS R2, R6 ;  /* 0x0000000600027213 */ /* 0x000fc60000000000 */
        /* <DEDUP_REMOVED lines=14> */
[----:B------:R-:W-:Y:S02]  /*0e60*/  IMAD R238, R11, R238, R0 ;  /* 0x000000ee0bee7224 */ /* 0x000fe400078e0200 */
.L_x_4764:
[----:B------:R-:W-:Y:S05]  /*0e70*/  BSYNC B0 ;  /* 0x0000000000007941 */ /* 0x000fea0003800000 */
.L_x_4762:
[----:B------:R-:W-:-:S04]  /*0e80*/  LOP3.LUT R0, RZ, R11, RZ, 0x33, !PT ;  /* 0x0000000bff007212 */ /* 0x000fc800078e33ff */
[----:B------:R-:W-:Y:S01]  /*0e90*/  IADD3 R237, R0, R15, RZ ;  /* 0x0000000f00ed7210 */ /* 0x000fe20007ffe0ff */
[----:B------:R-:W-:Y:S05]  /*0ea0*/  BRA `(.L_x_4765) ;  /* 0x0000004000007947 */ /* 0x000fea0003800000 */
.L_x_4753:
[----:B--2---:R-:W-:Y:S01]  /*0eb0*/  IMAD.MOV.U32 R237, RZ, RZ, RZ ;  /* 0x000000ffffed7224 */ /* 0x004fe200078e00ff */
[----:B------:R-:W-:Y:S01]  /*0ec0*/  MOV R238, RZ ;  /* 0x000000ff00ee7202 */ /* 0x000fe20000000f00 */
[----:B------:R-:W-:Y:S01]  /*0ed0*/  IMAD.U32 R236, RZ, RZ, UR4 ;  /* 0x00000004ffec7e24 */ /* 0x000fe2000f8e00ff */
[----:B------:R-:W-:Y:S02]  /*0ee0*/  MOV R239, c[0x0][0x53c] ;  /* 0x00014f0000ef7a02 */ /* 0x000fe40000000f00 */
.L_x_4765:
[----:B------:R-:W-:Y:S01]  /*0ef0*/  ISETP.NE.AND P0, PT, R3, RZ, PT ;  /* 0x000000ff0300720c */ /* 0x000fe20003f05270 */
[----:B------:R-:W-:-:S12]  /*0f00*/  WARPSYNC 0xffffffff ;  /* 0xffffffff00007948 */ /* 0x000fd80003800000 */
[----:B------:R1:W-:Y:S04]  /*0f10*/  @!P0 STS.128 [0x20100], R236 ;  /* 0x020100ecff008388 */ /* 0x0003e80000000c00 */
[----:B------:R-:W-:Y:S06]  /*0f20*/  BAR.ARV 0x5, 0x100 ;  /* 0x0144000000007b1d */ /* 0x000fec0000002000 */
.L_x_4751:
[----:B-12---:R-:W-:-:S13]  /*0f30*/  ISETP.GE.AND P0, PT, R239, c[0x0][0x53c], PT ;  /* 0x00014f00ef007a0c */ /* 0x006fda0003f06270 */
[----:B------:R-:W-:Y:S05]  /*0f40*/  @P0 EXIT ;  /* 0x000000000000094d */ /* 0x000fea0003800000 */
[----:B------:R-:W-:-:S04]  /*0f50*/  SHF.R.S32.HI R11, RZ, 0x1f, R246 ;  /* 0x0000001fff0b7819 */ /* 0x000fc800000114f6 */
[CC--:B------:R-:W-:Y:S02]  /*0f60*/  LEA.HI R9, R11.reuse, R246.reuse, RZ, 0x4 ;  /* 0x000000f60b097211 */ /* 0x0c0fe400078f20ff */
[----:B------:R-:W-:Y:S02]  /*0f70*/  LEA.HI R2, R11, R246, RZ, 0x3 ;  /* 0x000000f60b027211 */ /* 0x000fe400078f18ff */
[----:B------:R-:W-:Y:S02]  /*0f80*/  SHF.R.S32.HI R0, RZ, 0x4, R9 ;  /* 0x00000004ff007819 */ /* 0x000fe40000011409 */
[----:B------:R-:W-:Y:S02]  /*0f90*/  LOP3.LUT R5, R2, 0xfffffff8, RZ, 0xc0, !PT ;  /* 0xfffffff802057812 */ /* 0x000fe400078ec0ff */
[----:B------:R-:W-:Y:S02]  /*0fa0*/  SHF.R.S32.HI R18, RZ, 0x3, R2 ;  /* 0x00000003ff127819 */ /* 0x000fe40000011402 */
[C---:B------:R-:W-:Y:S01]  /*0fb0*/  LEA.HI R4, R9.reuse, R0, RZ, 0x1 ;  /* 0x0000000009047211 */ /* 0x040fe200078f08ff */
[----:B------:R-:W-:Y:S01]  /*0fc0*/  IMAD.IADD R5, R246, 0x1, -R5 ;  /* 0x00000001f6057824 */ /* 0x000fe200078e0a05 */
[----:B------:R-:W-:Y:S01]  /*0fd0*/  LOP3.LUT R9, R9, 0xfffffff0, RZ, 0xc0, !PT ;  /* 0xfffffff009097812 */ /* 0x000fe200078ec0ff */
[----:B------:R-:W-:Y:S01]  /*0fe0*/  IMAD.SHL.U32 R249, R18, 0x40, RZ ;  /* 0x0000004012f97824 */ /* 0x000fe200078e00ff */
[----:B------:R-:W-:Y:S01]  /*0ff0*/  LOP3.LUT R4, R4, 0xfffffffe, RZ, 0xc0, !PT ;  /* 0xfffffffe04047812 */ /* 0x000fe200078ec0ff */
[----:B------:R-:W-:Y:S01]  /*1000*/  IMAD.SHL.U32 R16, R5, 0x8, RZ ;  /* 0x0000000805107824 */ /* 0x000fe200078e00ff */
[-C--:B------:R-:W-:Y:S01]  /*1010*/  LEA.HI R7, R11, R246.reuse, RZ, 0x2 ;  /* 0x000000f60b077211 */ /* 0x080fe200078f10ff */
[----:B------:R-:W-:Y:S01]  /*1020*/  IMAD.IADD R9, R246, 0x1, -R9 ;  /* 0x00000001f6097824 */ /* 0x000fe200078e0a09 */
[----:B------:R-:W-:Y:S01]  /*1030*/  LOP3.LUT R249, R249, 0x1c0, RZ, 0xc0, !PT ;  /* 0x000001c0f9f97812 */ /* 0x000fe200078ec0ff */
[----:B------:R-:W-:Y:S01]  /*1040*/  IMAD.IADD R4, R0, 0x1, -R4 ;  /* 0x0000000100047824 */ /* 0x000fe200078e0a04 */
[----:B------:R-:W-:Y:S01]  /*1050*/  LEA.HI R12, R11, R246, RZ, 0x5 ;  /* 0x000000f60b0c7211 */ /* 0x000fe200078f28ff */
[----:B------:R-:W-:Y:S01]  /*1060*/  IMAD.SHL.U32 R3, R5, 0x40, RZ ;  /* 0x0000004005037824 */ /* 0x000fe200078e00ff */
[----:B------:R-:W-:-:S02]  /*1070*/  SHF.R.S32.HI R10, RZ, 0x1f, R9 ;  /* 0x0000001fff0a7819 */ /* 0x000fc40000011409 */
[----:B------:R-:W-:Y:S02]  /*1080*/  LOP3.LUT R0, R249, 0x38, R16, 0xf8, !PT ;  /* 0x00000038f9007812 */ /* 0x000fe400078ef810 */
[----:B------:R-:W-:Y:S02]  /*1090*/  SHF.R.U32.HI R249, RZ, 0x3, R249 ;  /* 0x00000003fff97819 */ /* 0x000fe400000116f9 */
[----:B------:R-:W-:Y:S02]  /*10a0*/  LEA.HI R10, R10, R9, RZ, 0x3 ;  /* 0x000000090a0a7211 */ /* 0x000fe400078f18ff */
[----:B------:R-:W-:Y:S02]  /*10b0*/  LOP3.LUT R249, R0, R249, RZ, 0x3c, !PT ;  /* 0x000000f900f97212 */ /* 0x000fe400078e3cff */
[C---:B------:R-:W-:Y:S01]  /*10c0*/  LOP3.LUT R6, R10.reuse, 0xfffffff8, RZ, 0xc0, !PT ;  /* 0xfffffff80a067812 */ /* 0x040fe200078ec0ff */
[----:B------:R-:W-:Y:S01]  /*10d0*/  IMAD.SHL.U32 R10, R10, 0x40, RZ ;  /* 0x000000400a0a7824 */ /* 0x000fe200078e00ff */
[----:B------:R-:W-:-:S02]  /*10e0*/  LEA.HI R0, R11, R246, RZ, 0x6 ;  /* 0x000000f60b007211 */ /* 0x000fc400078f30ff */
[--C-:B------:R-:W-:Y:S01]  /*10f0*/  SHF.R.S32.HI R13, RZ, 0x2, R7.reuse ;  /* 0x00000002ff0d7819 */ /* 0x100fe20000011407 */
[----:B------:R-:W-:Y:S01]  /*1100*/  IMAD.IADD R6, R9, 0x1, -R6 ;  /* 0x0000000109067824 */ /* 0x000fe200078e0a06 */
[----:B------:R-:W-:Y:S01]  /*1110*/  SHF.R.S32.HI R8, RZ, 0x1f, R7 ;  /* 0x0000001fff087819 */ /* 0x000fe20000011407 */
[----:B------:R-:W-:Y:S01]  /*1120*/  IMAD.SHL.U32 R0, R0, 0x8, RZ ;  /* 0x0000000800007824 */ /* 0x000fe200078e00ff */
[----:B------:R-:W-:Y:S02]  /*1130*/  LOP3.LUT R11, R12, 0xffffffe0, RZ, 0xc0, !PT ;  /* 0xffffffe00c0b7812 */ /* 0x000fe400078ec0ff */
[----:B------:R-:W-:Y:S02]  /*1140*/  LEA.HI R8, R8, R13, RZ, 0x3 ;  /* 0x0000000d08087211 */ /* 0x000fe400078f18ff */
[--C-:B------:R-:W-:Y:S01]  /*1150*/  SHF.R.S32.HI R9, RZ, 0x5, R12.reuse ;  /* 0x00000005ff097819 */ /* 0x100fe2000001140c */
[----:B------:R-:W-:Y:S01]  /*1160*/  IMAD.IADD R15, R246, 0x1, -R11 ;  /* 0x00000001f60f7824 */ /* 0x000fe200078e0a0b */
[----:B------:R-:W-:Y:S01]  /*1170*/  SHF.R.S32.HI R12, RZ, 0x1f, R12 ;  /* 0x0000001fff0c7819 */ /* 0x000fe2000001140c */
[----:B------:R-:W-:Y:S01]  /*1180*/  IMAD.SHL.U32 R11, R4, 0x8, RZ ;  /* 0x00000008040b7824 */ /* 0x000fe200078e00ff */
[----:B------:R-:W-:-:S02]  /*1190*/  LOP3.LUT R8, R8, 0xfffffff8, RZ, 0xc0, !PT ;  /* 0xfffffff808087812 */ /* 0x000fc400078ec0ff */
[----:B------:R-:W-:Y:S02]  /*11a0*/  LOP3.LUT R3, R3, 0x1c0, RZ, 0xc0, !PT ;  /* 0x000001c003037812 */ /* 0x000fe400078ec0ff */
[----:B------:R-:W-:Y:S01]  /*11b0*/  LEA.HI R12, R12, R9, RZ, 0x3 ;  /* 0x000000090c0c7211 */ /* 0x000fe200078f18ff */
[----:B------:R-:W-:Y:S01]  /*11c0*/  IMAD.IADD R8, R13, 0x1, -R8 ;  /* 0x000000010d087824 */ /* 0x000fe200078e0a08 */
[----:B------:R-:W-:Y:S02]  /*11d0*/  SHF.R.S32.HI R251, RZ, 0x1f, R15 ;  /* 0x0000001ffffb7819 */ /* 0x000fe4000001140f */
[----:B------:R-:W-:Y:S02]  /*11e0*/  LOP3.LUT R7, R7, 0xfffffffc, RZ, 0xc0, !PT ;  /* 0xfffffffc07077812 */ /* 0x000fe400078ec0ff */
[----:B------:R-:W-:Y:S02]  /*11f0*/  LOP3.LUT R2, R3, 0x8, R2, 0xf8, !PT ;  /* 0x0000000803027812 */ /* 0x000fe400078ef802 */
[----:B------:R-:W-:-:S02]  /*1200*/  LOP3.LUT R12, R12, 0xffffff8, RZ, 0xc0, !PT ;  /* 0x0ffffff80c0c7812 */ /* 0x000fc400078ec0ff */
[----:B------:R-:W-:Y:S02]  /*1210*/  LEA.HI R251, R251, R15, RZ, 0x2 ;  /* 0x0000000ffbfb7211 */ /* 0x000fe400078f10ff */
[----:B------:R-:W-:Y:S01]  /*1220*/  SHF.R.U32.HI R3, RZ, 0x3, R3 ;  /* 0x00000003ff037819 */ /* 0x000fe20000011603 */
[----:B------:R-:W-:Y:S01]  /*1230*/  IMAD.IADD R12, R9, 0x1, -R12 ;  /* 0x00000001090c7824 */ /* 0x000fe200078e0a0c */
[----:B------:R-:W-:Y:S01]  /*1240*/  LOP3.LUT R249, R249, 0x7ffffe00, R0, 0xf8, !PT ;  /* 0x7ffffe00f9f97812 */ /* 0x000fe200078ef800 */
[----:B------:R-:W-:Y:S01]  /*1250*/  IMAD.IADD R0, R246, 0x1, -R7 ;  /* 0x00000001f6007824 */ /* 0x000fe200078e0a07 */
[----:B------:R-:W-:Y:S01]  /*1260*/  LOP3.LUT R13, R8, 0x1, RZ, 0xc0, !PT ;  /* 0x00000001080d7812 */ /* 0x000fe200078ec0ff */
[----:B------:R-:W-:Y:S01]  /*1270*/  IMAD.SHL.U32 R9, R9, 0x400, RZ ;  /* 0x0000040009097824 */ /* 0x000fe200078e00ff */
[----:B------:R-:W-:Y:S01]  /*1280*/  SHF.R.S32.HI R7, RZ, 0x2, R251 ;  /* 0x00000002ff077819 */ /* 0x000fe200000114fb */
[----:B------:R-:W-:Y:S01]  /*1290*/  IMAD.SHL.U32 R249, R249, 0x2, RZ ;  /* 0x00000002f9f97824 */ /* 0x000fe200078e00ff */
[----:B------:R-:W-:Y:S01]  /*12a0*/  LOP3.LUT R3, R2, R3, RZ, 0x3c, !PT ;  /* 0x0000000302037212 */ /* 0x000fe200078e3cff */
[----:B------:R-:W-:Y:S01]  /*12b0*/  IMAD.SHL.U32 R2, R6, 0x40, RZ ;  /* 0x0000004006027824 */ /* 0x000fe200078e00ff */
[----:B------:R-:W-:Y:S01]  /*12c0*/  ISETP.NE.U32.AND P0, PT, R13, 0x1, PT ;  /* 0x000000010d00780c */ /* 0x000fe20003f05070 */
[----:B------:R-:W-:Y:S01]  /*12d0*/  IMAD R14, R12, 0x10, R7 ;  /* 0x000000100c0e7824 */ /* 0x000fe200078e0207 */
[----:B------:R-:W-:-:S02]  /*12e0*/  LEA.HI R7, R0, R0, RZ, 0x1 ;  /* 0x0000000000077211 */ /* 0x000fc400078f08ff */
[----:B------:R-:W-:Y:S02]  /*12f0*/  LOP3.LUT R2, R2, 0x1c0, RZ, 0xc0, !PT ;  /* 0x000001c002027812 */ /* 0x000fe400078ec0ff */
[C---:B------:R-:W-:Y:S01]  /*1300*/  R2P PR, R8.reuse, 0x6 ;  /* 0x0000000608007804 */ /* 0x040fe20000000000 */
[----:B------:R-:W-:Y:S01]  /*1310*/  IMAD.SHL.U32 R8, R8, 0x40, RZ ;  /* 0x0000004008087824 */ /* 0x000fe200078e00ff */
[----:B------:R-:W-:Y:S01]  /*1320*/  LOP3.LUT R7, R7, 0x1ffffffe, RZ, 0xc0, !PT ;  /* 0x1ffffffe07077812 */ /* 0x000fe200078ec0ff */
[----:B------:R1:W-:Y:S01]  /*1330*/  STL [R1], R14 ;  /* 0x0000000e01007387 */ /* 0x0003e20000100800 */
[----:B------:R-:W-:Y:S02]  /*1340*/  LOP3.LUT R11, R2, 0x8, R11, 0xf8, !PT ;  /* 0x00000008020b7812 */ /* 0x000fe400078ef80b */
[----:B------:R-:W-:Y:S01]  /*1350*/  SHF.R.U32.HI R2, RZ, 0x3, R2 ;  /* 0x00000003ff027819 */ /* 0x000fe20000011602 */
[----:B------:R-:W-:Y:S01]  /*1360*/  IMAD.IADD R252, R0, 0x1, -R7 ;  /* 0x0000000100fc7824 */ /* 0x000fe200078e0a07 */
[----:B------:R-:W-:-:S02]  /*1370*/  LOP3.LUT R251, R251, 0x7ffffffc, RZ, 0xc0, !PT ;  /* 0x7ffffffcfbfb7812 */ /* 0x000fc400078ec0ff */
[----:B------:R-:W-:Y:S01]  /*1380*/  LOP3.LUT R8, R8, 0x1c0, RZ, 0xc0, !PT ;  /* 0x000001c008087812 */ /* 0x000fe200078ec0ff */
[----:B------:R-:W-:Y:S01]  /*1390*/  IMAD R252, R252, 0x8, R14 ;  /* 0x00000008fcfc7824 */ /* 0x000fe200078e020e */
[----:B------:R-:W-:Y:S01]  /*13a0*/  LOP3.LUT R2, R11, R2, RZ, 0x3c, !PT ;  /* 0x000000020b027212 */ /* 0x000fe200078e3cff */
[----:B------:R-:W-:Y:S01]  /*13b0*/  IMAD R11, R0, 0x2, R9 ;  /* 0x00000002000b7824 */ /* 0x000fe200078e0209 */
[----:B------:R-:W-:Y:S01]  /*13c0*/  LOP3.LUT R7, R10, 0xfffffe00, RZ, 0xc0, !PT ;  /* 0xfffffe000a077812 */ /* 0x000fe200078ec0ff */
[----:B------:R-:W-:Y:S01]  /*13d0*/  IMAD.IADD R251, R15, 0x1, -R251 ;  /* 0x000000010ffb7824 */ /* 0x000fe200078e0afb */
[----:B------:R-:W-:Y:S01]  /*13e0*/  LEA.HI R8, R8, R8, RZ, 0x1d ;  /* 0x0000000808087211 */ /* 0x000fe200078fe8ff */
[----:B------:R-:W-:Y:S01]  /*13f0*/  IMAD R0, R4, 0x200, R3 ;  /* 0x0000020004007824 */ /* 0x000fe200078e0203 */
[----:B------:R-:W-:Y:S01]  /*1400*/  LOP3.LUT P4, RZ, R5, 0x2, RZ, 0xc0, !PT ;  /* 0x0000000205ff7812 */ /* 0x000fe2000788c0ff */
[----:B------:R-:W-:Y:S01]  /*1410*/  IMAD.SHL.U32 R251, R251, 0x2, RZ ;  /* 0x00000002fbfb7824 */ /* 0x000fe200078e00ff */
[-C--:B------:R-:W-:Y:S01]  /*1420*/  IADD3 R4, R2, R7.reuse, R9 ;  /* 0x0000000702047210 */ /* 0x080fe20007ffe009 */
[----:B------:R-:W-:Y:S01]  /*1430*/  IMAD.MOV.U32 R9, RZ, RZ, 0x20 ;  /* 0x00000020ff097424 */ /* 0x000fe200078e00ff */
[C---:B------:R-:W-:Y:S01]  /*1440*/  LOP3.LUT P3, RZ, R5.reuse, 0x4, RZ, 0xc0, !PT ;  /* 0x0000000405ff7812 */ /* 0x040fe2000786c0ff */
[----:B------:R-:W-:Y:S01]  /*1450*/  IMAD R5, R5, 0x20, R18 ;  /* 0x0000002005057824 */ /* 0x000fe200078e0212 */
[----:B------:R-:W-:Y:S01]  /*1460*/  LOP3.LUT P6, RZ, R6, 0x2, RZ, 0xc0, !PT ;  /* 0x0000000206ff7812 */ /* 0x000fe200078cc0ff */
[----:B------:R-:W-:Y:S01]  /*1470*/  IMAD.IADD R8, R11, 0x1, R8 ;  /* 0x000000010b087824 */ /* 0x000fe200078e0208 */
[----:B------:R-:W-:Y:S01]  /*1480*/  SHF.R.S32.HI R17, RZ, 0x1f, R16 ;  /* 0x0000001fff117819 */ /* 0x000fe20000011410 */
[----:B------:R-:W-:Y:S01]  /*1490*/  IMAD.MOV.U32 R3, RZ, RZ, 0x40 ;  /* 0x00000040ff037424 */ /* 0x000fe200078e00ff */
[----:B------:R-:W-:Y:S01]  /*14a0*/  LOP3.LUT R2, R2, R7, RZ, 0xfc, !PT ;  /* 0x0000000702027212 */ /* 0x000fe200078efcff */
[----:B------:R2:W-:Y:S01]  /*14b0*/  STL [R1+0x4], R5 ;  /* 0x0000040501007387 */ /* 0x0005e20000100800 */
[----:B------:R-:W-:-:S02]  /*14c0*/  LEA R233, R0, 0x8100, 0x1 ;  /* 0x0000810000e97811 */ /* 0x000fc400078e08ff */
[C---:B------:R-:W-:Y:S01]  /*14d0*/  SEL R7, R9.reuse, 0xffffffe0, !P1 ;  /* 0xffffffe009077807 */ /* 0x040fe20004800000 */
[----:B------:R3:W-:Y:S01]  /*14e0*/  STL.64 [R1+0x10], R16 ;  /* 0x0000101001007387 */ /* 0x0007e20000100a00 */
[----:B------:R-:W-:Y:S02]  /*14f0*/  SEL R0, R9, 0xffffffe0, !P6 ;  /* 0xffffffe009007807 */ /* 0x000fe40007000000 */
[C---:B------:R-:W-:Y:S02]  /*1500*/  IADD3 R10, R251.reuse, 0x8, RZ ;  /* 0x00000008fb0a7810 */ /* 0x040fe40007ffe0ff */
[C---:B------:R-:W-:Y:S02]  /*1510*/  IADD3 R9, R251.reuse, 0x10, RZ ;  /* 0x00000010fb097810 */ /* 0x040fe40007ffe0ff */
[C---:B------:R-:W-:Y:S02]  /*1520*/  IADD3 R19, R251.reuse, 0xb0, RZ ;  /* 0x000000b0fb137810 */ /* 0x040fe40007ffe0ff */
[----:B------:R-:W-:-:S02]  /*1530*/  IADD3 R9, R251, 0xf8, RZ ;  /* 0x000000f8fb097810 */ /* 0x000fc40007ffe0ff */
[----:B------:R-:W-:Y:S02]  /*1540*/  LEA R10, R8, 0x80, 0x1 ;  /* 0x00000080080a7811 */ /* 0x000fe400078e08ff */
[C---:B-1----:R-:W-:Y:S02]  /*1550*/  IADD3 R14, R251.reuse, 0xd8, RZ ;  /* 0x000000d8fb0e7810 */ /* 0x042fe40007ffe0ff */
[----:B------:R-:W-:Y:S01]  /*1560*/  LOP3.LUT P5, RZ, R6, 0x4, RZ, 0xc0, !PT ;  /* 0x0000000406ff7812 */ /* 0x000fe200078ac0ff */
[----:B------:R-:W-:Y:S01]  /*1570*/  STL [R1+0x24], R10 ;  /* 0x0000240a01007387 */ /* 0x000fe20000100800 */
[----:B------:R-:W-:Y:S02]  /*1580*/  IADD3 R11, R251, 0xf0, RZ ;  /* 0x000000f0fb0b7810 */ /* 0x000fe40007ffe0ff */
[----:B------:R-:W-:Y:S02]  /*1590*/  IADD3 R231, R233, 0x20, RZ ;  /* 0x00000020e9e77810 */ /* 0x000fe40007ffe0ff */
[----:B--2---:R-:W-:-:S02]  /*15a0*/  SEL R5, R3, 0xffffffc0, !P2 ;  /* 0xffffffc003057807 */ /* 0x004fc40005000000 */
[----:B------:R-:W-:Y:S02]  /*15b0*/  SEL R6, R3, 0xffffffc0, !P3 ;  /* 0xffffffc003067807 */ /* 0x000fe40005800000 */
[----:B------:R-:W-:Y:S02]  /*15c0*/  SHF.R.S32.HI R8, RZ, 0x1f, R19 ;  /* 0x0000001fff087819 */ /* 0x000fe40000011413 */
[----:B---3--:R-:W-:Y:S01]  /*15d0*/  IADD3 R17, R251, 0xc0, RZ ;  /* 0x000000c0fb117810 */ /* 0x008fe20007ffe0ff */
[C---:B------:R-:W-:Y:S01]  /*15e0*/  IMAD.IADD R229, R233.reuse, 0x1, R6 ;  /* 0x00000001e9e57824 */ /* 0x040fe200078e0206 */
[----:B------:R-:W-:Y:S02]  /*15f0*/  @P4 IADD3 R231, R233, -0x20, RZ ;  /* 0xffffffe0e9e74810 */ /* 0x000fe40007ffe0ff */
[----:B------:R-:W-:Y:S02]  /*1600*/  SHF.R.S32.HI R8, RZ, 0x1f, R17 ;  /* 0x0000001fff087819 */ /* 0x000fe40000011411 */
[----:B------:R-:W-:Y:S01]  /*1610*/  SHF.R.S32.HI R9, RZ, 0x1f, R9 ;  /* 0x0000001fff097819 */ /* 0x000fe20000011409 */
[----:B------:R-:W-:Y:S01]  /*1620*/  IMAD.IADD R9, R10, 0x1, R7 ;  /* 0x000000010a097824 */ /* 0x000fe200078e0207 */
[----:B------:R-:W-:Y:S01]  /*1630*/  SHF.R.S32.HI R8, RZ, 0x1f, R14 ;  /* 0x0000001fff087819 */ /* 0x000fe2000001140e */
[----:B------:R-:W-:Y:S01]  /*1640*/  IMAD.IADD R220, R6, 0x1, R231 ;  /* 0x0000000106dc7824 */ /* 0x000fe200078e02e7 */
[----:B------:R-:W-:Y:S01]  /*1650*/  SHF.R.S32.HI R8, RZ, 0x1f, R11 ;  /* 0x0000001fff087819 */ /* 0x000fe2000001140b */
[C-C-:B------:R-:W-:Y:S01]  /*1660*/  IMAD.IADD R11, R10.reuse, 0x1, R5.reuse ;  /* 0x000000010a0b7824 */ /* 0x140fe200078e0205 */
[C---:B------:R-:W-:Y:S01]  /*1670*/  IADD3 R8, R10.reuse, -0x10, RZ ;  /* 0xfffffff00a087810 */ /* 0x040fe20007ffe0ff */
[----:B------:R-:W-:Y:S01]  /*1680*/  IMAD.IADD R6, R9, 0x1, R5 ;  /* 0x0000000109067824 */ /* 0x000fe200078e0205 */
[----:B------:R-:W-:-:S02]  /*1690*/  @P0 IADD3 R8, R10, 0x10, RZ ;  /* 0x000000100a080810 */ /* 0x000fc40007ffe0ff */
[----:B------:R-:W-:Y:S01]  /*16a0*/  STL [R1+0x18], R11 ;  /* 0x0000180b01007387 */ /* 0x000fe20000100800 */
[----:B------:R-:W-:Y:S02]  /*16b0*/  LEA R234, R4, 0x10100, 0x1 ;  /* 0x0001010004ea7811 */ /* 0x000fe400078e08ff */
[----:B------:R-:W-:Y:S01]  /*16c0*/  LEA R227, R2, 0x100, 0x1 ;  /* 0x0000010002e37811 */ /* 0x000fe200078e08ff */
[----:B------:R-:W-:Y:S01]  /*16d0*/  STL [R1+0x1c], R9 ;  /* 0x00001c0901007387 */ /* 0x000fe20000100800 */
[----:B------:R-:W-:Y:S01]  /*16e0*/  IMAD.IADD R2, R5, 0x1, R8 ;  /* 0x0000000105027824 */ /* 0x000fe200078e0208 */
[----:B------:R-:W-:Y:S01]  /*16f0*/  IADD3 R250, R16, 0x40, RZ ;  /* 0x0000004010fa7810 */ /* 0x000fe20007ffe0ff */
[----:B------:R-:W-:Y:S01]  /*1700*/  IMAD.IADD R232, R234, 0x1, R0 ;  /* 0x00000001eae87824 */ /* 0x000fe200078e0200 */
[----:B------:R1:W-:Y:S01]  /*1710*/  STL [R1+0x28], R6 ;  /* 0x0000280601007387 */ /* 0x0003e20000100800 */
[----:B------:R-:W-:Y:S01]  /*1720*/  IMAD.IADD R226, R0, 0x1, R227 ;  /* 0x0000000100e27824 */ /* 0x000fe200078e02e3 */
[----:B------:R-:W-:-:S02]  /*1730*/  IADD3 R247, R16, 0x80, RZ ;  /* 0x0000008010f77810 */ /* 0x000fc40007ffe0ff */
[----:B------:R2:W-:Y:S01]  /*1740*/  STL [R1+0x20], R8 ;  /* 0x0000200801007387 */ /* 0x0005e20000100800 */
[----:B------:R-:W-:Y:S02]  /*1750*/  IADD3 R248, R16, 0xc0, RZ ;  /* 0x000000c010f87810 */ /* 0x000fe40007ffe0ff */
[----:B------:R-:W-:Y:S01]  /*1760*/  SEL R3, R3, 0xffffffc0, !P5 ;  /* 0xffffffc003037807 */ /* 0x000fe20006800000 */
[----:B------:R2:W-:Y:S01]  /*1770*/  STL [R1+0x2c], R2 ;  /* 0x00002c0201007387 */ /* 0x0005e20000100800 */
[C---:B------:R-:W-:Y:S02]  /*1780*/  IADD3 R18, R251.reuse, 0xb8, RZ ;  /* 0x000000b8fb127810 */ /* 0x040fe40007ffe0ff */
[C---:B------:R-:W-:Y:S01]  /*1790*/  IADD3 R16, R251.reuse, 0xc8, RZ ;  /* 0x000000c8fb107810 */ /* 0x040fe20007ffe0ff */
[----:B------:R-:W-:Y:S01]  /*17a0*/  IMAD.IADD R230, R234, 0x1, R3 ;  /* 0x00000001eae67824 */ /* 0x000fe200078e0203 */
[----:B------:R-:W-:Y:S01]  /*17b0*/  IADD3 R15, R251, 0xd0, RZ ;  /* 0x000000d0fb0f7810 */ /* 0x000fe20007ffe0ff */
[----:B------:R-:W-:Y:S01]  /*17c0*/  IMAD.IADD R225, R3, 0x1, R227 ;  /* 0x0000000103e17824 */ /* 0x000fe200078e02e3 */
[C---:B------:R-:W-:Y:S01]  /*17d0*/  IADD3 R13, R251.reuse, 0xe0, RZ ;  /* 0x000000e0fb0d7810 */ /* 0x040fe20007ffe0ff */
[----:B------:R-:W-:Y:S01]  /*17e0*/  IMAD.IADD R228, R232, 0x1, R3 ;  /* 0x00000001e8e47824 */ /* 0x000fe200078e0203 */
[----:B------:R-:W-:Y:S01]  /*17f0*/  IADD3 R12, R251, 0xe8, RZ ;  /* 0x000000e8fb0c7810 */ /* 0x000fe20007ffe0ff */
[----:B------:R-:W-:Y:S01]  /*1800*/  IMAD.IADD R224, R3, 0x1, R226 ;  /* 0x0000000103e07824 */ /* 0x000fe200078e02e2 */
[----:B------:R-:W-:-:S02]  /*1810*/  SHF.R.S32.HI R243, RZ, 0x1f, R250 ;  /* 0x0000001ffff37819 */ /* 0x000fc400000114fa */
[----:B------:R-:W-:Y:S02]  /*1820*/  SHF.R.S32.HI R242, RZ, 0x1f, R247 ;  /* 0x0000001ffff27819 */ /* 0x000fe400000114f7 */
[----:B------:R-:W-:Y:S01]  /*1830*/  SHF.R.S32.HI R241, RZ, 0x1f, R248 ;  /* 0x0000001ffff17819 */ /* 0x000fe200000114f8 */
[----:B-1----:R-:W-:Y:S01]  /*1840*/  IMAD.IADD R6, R7, 0x1, R8 ;  /* 0x0000000107067824 */ /* 0x002fe200078e0208 */
[----:B------:R-:W-:Y:S02]  /*1850*/  SHF.R.S32.HI R18, RZ, 0x1f, R18 ;  /* 0x0000001fff127819 */ /* 0x000fe40000011412 */
[----:B------:R-:W-:Y:S01]  /*1860*/  SHF.R.S32.HI R16, RZ, 0x1f, R16 ;  /* 0x0000001fff107819 */ /* 0x000fe20000011410 */
[----:B------:R-:W-:Y:S01]  /*1870*/  IMAD.IADD R0, R6, 0x1, R5 ;  /* 0x0000000106007824 */ /* 0x000fe200078e0205 */
[----:B------:R2:W-:Y:S01]  /*1880*/  STL [R1+0x30], R6 ;  /* 0x0000300601007387 */ /* 0x0005e20000100800 */
[----:B------:R-:W-:Y:S02]  /*1890*/  SHF.R.S32.HI R15, RZ, 0x1f, R15 ;  /* 0x0000001fff0f7819 */ /* 0x000fe4000001140f */
[----:B------:R-:W-:Y:S01]  /*18a0*/  SHF.R.S32.HI R13, RZ, 0x1f, R13 ;  /* 0x0000001fff0d7819 */ /* 0x000fe2000001140d */
[----:B------:R2:W-:Y:S01]  /*18b0*/  STL [R1+0x34], R0 ;  /* 0x0000340001007387 */ /* 0x0005e20000100800 */
[----:B------:R-:W-:-:S02]  /*18c0*/  SHF.R.S32.HI R12, RZ, 0x1f, R12 ;  /* 0x0000001fff0c7819 */ /* 0x000fc4000001140c */
        /* <DEDUP_REMOVED lines=14> */
[----:B--2---:R-:W-:Y:S02]  /*19b0*/  IADD3 R208, R231, 0x7800, RZ ;  /* 0x00007800e7d07810 */ /* 0x004fe40007ffe0ff */
.L_x_4852:
[----:B------:R-:W-:-:S04]  /*19c0*/  IMAD.MOV.U32 R2, RZ, RZ, 0x4 ;  /* 0x00000004ff027424 */ /* 0x000fc800078e00ff */
[----:B------:R-:W-:-:S05]  /*19d0*/  IMAD.WIDE R4, R239, R2, c[0x0][0x588] ;  /* 0x00016200ef047625 */ /* 0x000fca00078e0202 */
[----:B------:R1:W2:Y:S01]  /*19e0*/  LDG.E R24, [R4.64] ;  /* 0x0000000604187981 */ /* 0x0002a2000c1e1900 */
        /* <DEDUP_REMOVED lines=9> */
[----:B-1----:R-:W-:Y:S01]  /*1a80*/  IMAD.MOV.U32 R5, RZ, RZ, RZ ;  /* 0x000000ffff057224 */ /* 0x002fe200078e00ff */
[----:B--2---:R-:W-:Y:S01]  /*1a90*/  SHF.R.S32.HI R23, RZ, 0x1f, R24 ;  /* 0x0000001fff177819 */ /* 0x004fe20000011418 */
[----:B------:R1:W-:Y:S01]  /*1aa0*/  STL [R1+0x3c], R24 ;  /* 0x00003c1801007387 */ /* 0x0003e20000100800 */
[C---:B------:R-:W-:Y:S02]  /*1ab0*/  @P0 LEA R14, P1, R24.reuse, c[0x0][0x370], 0x2 ;  /* 0x0000dc00180e0a11 */ /* 0x040fe400078210ff */
[C---:B------:R-:W-:Y:S01]  /*1ac0*/  LEA R10, P3, R24.reuse, c[0x0][0x348], 0x2 ;  /* 0x0000d200180a7a11 */ /* 0x040fe200078610ff */
[----:B------:R1:W-:Y:S01]  /*1ad0*/  STL [R1+0x38], R23 ;  /* 0x0000381701007387 */ /* 0x0003e20000100800 */
[----:B------:R-:W-:-:S05]  /*1ae0*/  @P0 LEA.HI.X R15, R24, c[0x0][0x374], R23, 0x2, P1 ;  /* 0x0000dd00180f0a11 */ /* 0x000fca00008f1417 */
[----:B------:R1:W5:Y:S01]  /*1af0*/  @P0 LDG.E R7, [R14.64] ;  /* 0x000000060e070981 */ /* 0x000362000c1e1900 */
[C---:B------:R-:W-:Y:S02]  /*1b00*/  @P4 LEA R12, P0, R24.reuse, c[0x0][0x360], 0x2 ;  /* 0x0000d800180c4a11 */ /* 0x040fe400078010ff */
[C---:B------:R-:W-:Y:S02]  /*1b10*/  LEA R8, P1, R24.reuse, c[0x0][0x350], 0x2 ;  /* 0x0000d40018087a11 */ /* 0x040fe400078210ff */
[C-C-:B------:R-:W-:Y:S02]  /*1b20*/  @P4 LEA.HI.X R13, R24.reuse, c[0x0][0x364], R23.reuse, 0x2, P0 ;  /* 0x0000d900180d4a11 */ /* 0x140fe400000f1417 */
[C-C-:B------:R-:W-:Y:S02]  /*1b30*/  LEA.HI.X R11, R24.reuse, c[0x0][0x34c], R23.reuse, 0x2, P3 ;  /* 0x0000d300180b7a11 */ /* 0x140fe400018f1417 */
[----:B------:R-:W-:Y:S01]  /*1b40*/  LEA.HI.X R9, R24, c[0x0][0x354], R23, 0x2, P1 ;  /* 0x0000d50018097a11 */ /* 0x000fe200008f1417 */
[----:B------:R-:W2:Y:S04]  /*1b50*/  @P4 LDG.E R0, [R12.64] ;  /* 0x000000060c004981 */ /* 0x000ea8000c1e1900 */
[----:B------:R1:W5:Y:S04]  /*1b60*/  @P2 LDG.E R5, [R10.64] ;  /* 0x000000060a052981 */ /* 0x000368000c1e1900 */
[----:B------:R1:W5:Y:S01]  /*1b70*/  @P6 LDG.E R6, [R8.64] ;  /* 0x0000000608066981 */ /* 0x000362000c1e1900 */
[----:B------:R-:W-:Y:S01]  /*1b80*/  LOP3.LUT R22, R238, 0xffff, RZ, 0xc0, !PT ;  /* 0x0000ffffee167812 */ /* 0x000fe200078ec0ff */
[----:B------:R-:W-:Y:S04]  /*1b90*/  YIELD ;  /* 0x0000000000007946 */ /* 0x000fe80003800000 */
[----:B------:R1:W-:Y:S04]  /*1ba0*/  STL [R1+0x40], R22 ;  /* 0x0000401601007387 */ /* 0x0003e80000100800 */
[----:B--2---:R1:W-:Y:S01]  /*1bb0*/  @P4 STL [R1+0x74], R0 ;  /* 0x0000740001004387 */ /* 0x0043e20000100800 */
[----:B------:R-:W-:Y:S05]  /*1bc0*/  @P4 BRA `(.L_x_4766) ;  /* 0x0000007000004947 */ /* 0x000fea0003800000 */
[----:B-1----:R-:W-:-:S05]  /*1bd0*/  MOV R0, c[0x0][0x168] ;  /* 0x00005a0000007a02 */ /* 0x002fca0000000f00 */
[----:B------:R1:W-:Y:S01]  /*1be0*/  STL [R1+0x74], R0 ;  /* 0x0000740001007387 */ /* 0x0003e20000100800 */
[----:B------:R-:W-:Y:S05]  /*1bf0*/  @!P2 BRA `(.L_x_4766) ;  /* 0x000000400000a947 */ /* 0x000fea0003800000 */
[----:B-1----:R-:W2:Y:S04]  /*1c00*/  LDG.E R0, [R10.64] ;  /* 0x000000060a007981 */ /* 0x002ea8000c1e1900 */
[----:B------:R-:W2:Y:S02]  /*1c10*/  LDG.E R3, [R10.64+0x4] ;  /* 0x000004060a037981 */ /* 0x000ea4000c1e1900 */
[----:B--2---:R-:W-:-:S05]  /*1c20*/  IADD3 R0, -R0, R3, RZ ;  /* 0x0000000300007210 */ /* 0x004fca0007ffe1ff */
[----:B------:R1:W-:Y:S02]  /*1c30*/  STL [R1+0x74], R0 ;  /* 0x0000740001007387 */ /* 0x0003e40000100800 */
.L_x_4766:
[----:B------:R-:W-:-:S04]  /*1c40*/  ISETP.NE.U32.AND P0, PT, RZ, c[0x0][0x368], PT ;  /* 0x0000da00ff007a0c */ /* 0x000fc80003f05070 */
[----:B------:R-:W-:-:S13]  /*1c50*/  ISETP.NE.AND.EX P0, PT, RZ, c[0x0][0x36c], PT, P0 ;  /* 0x0000db00ff007a0c */ /* 0x000fda0003f05300 */
[----:B------:R-:W-:Y:S05]  /*1c60*/  @!P0 BRA `(.L_x_4767) ;  /* 0x0000004000008947 */ /* 0x000fea0003800000 */
[----:B-1----:R-:W-:-:S04]  /*1c70*/  LEA R8, P0, R24, c[0x0][0x368], 0x2 ;  /* 0x0000da0018087a11 */ /* 0x002fc800078010ff */
[----:B------:R-:W-:-:S05]  /*1c80*/  LEA.HI.X R9, R24, c[0x0][0x36c], R23, 0x2, P0 ;  /* 0x0000db0018097a11 */ /* 0x000fca00000f1417 */
[----:B------:R1:W5:Y:S01]  /*1c90*/  LDG.E R4, [R8.64] ;  /* 0x0000000608047981 */ /* 0x000362000c1e1900 */
[----:B------:R-:W-:Y:S05]  /*1ca0*/  BRA `(.L_x_4768) ;  /* 0x0000005000007947 */ /* 0x000fea0003800000 */
.L_x_4767:
[----:B------:R-:W-:Y:S01]  /*1cb0*/  MOV R4, c[0x0][0x1d0] ;  /* 0x0000740000047a02 */ /* 0x000fe20000000f00 */
[----:B------:R-:W-:Y:S05]  /*1cc0*/  @!P6 BRA `(.L_x_4768) ;  /* 0x000000300000e947 */ /* 0x000fea0003800000 */
[----:B------:R-:W2:Y:S04]  /*1cd0*/  LDG.E R4, [R8.64] ;  /* 0x0000000608047981 */ /* 0x000ea8000c1e1900 */
[----:B------:R-:W2:Y:S02]  /*1ce0*/  LDG.E R3, [R8.64+0x4] ;  /* 0x0000040608037981 */ /* 0x000ea4000c1e1900 */
[----:B--2---:R-:W-:Y:S02]  /*1cf0*/  IADD3 R4, -R4, R3, RZ ;  /* 0x0000000304047210 */ /* 0x004fe40007ffe1ff */
.L_x_4768:
[----:B------:R-:W2:Y:S01]  /*1d00*/  LDL R3, [R1+0x74] ;  /* 0x0000740001037983 */ /* 0x000ea20000100800 */
[----:B-1----:R-:W-:Y:S01]  /*1d10*/  IMAD.MOV.U32 R0, RZ, RZ, c[0x0][0x2c4] ;  /* 0x0000b100ff007624 */ /* 0x002fe200078e00ff */
[----:B------:R-:W-:Y:S01]  /*1d20*/  BSSY B0, `(.L_x_4769) ;  /* 0x000003a000007945 */ /* 0x000fe20003800000 */
[----:B------:R-:W-:-:S02]  /*1d30*/  IMAD.SHL.U32 R237, R237, 0x80, RZ ;  /* 0x00000080eded7824 */ /* 0x000fc400078e00ff */
[--C-:B-----5:R-:W-:Y:S01]  /*1d40*/  IMAD.IADD R8, R4, 0x1, -R7.reuse ;  /* 0x0000000104087824 */ /* 0x120fe200078e0a07 */
[----:B------:R-:W-:Y:S01]  /*1d50*/  ISETP.NE.AND P1, PT, R0, 0x1, PT ;  /* 0x000000010000780c */ /* 0x000fe20003f25270 */
[----:B------:R-:W-:Y:S01]  /*1d60*/  IMAD.IADD R6, R6, 0x1, R7 ;  /* 0x0000000106067824 */ /* 0x000fe200078e0207 */
[----:B------:R-:W-:Y:S02]  /*1d70*/  IADD3 R0, R237, 0x7f, RZ ;  /* 0x0000007fed007810 */ /* 0x000fe40007ffe0ff */
[----:B------:R-:W-:Y:S01]  /*1d80*/  IADD3 R9, R8, 0x3f, RZ ;  /* 0x0000003f08097810 */ /* 0x000fe20007ffe0ff */
[----:B------:R1:W-:Y:S08]  /*1d90*/  STL [R1+0x78], R8 ;  /* 0x0000780801007387 */ /* 0x0003f00000100800 */
[----:B------:R-:W-:-:S05]  /*1da0*/  @P1 IMAD.HI.U32 R4, R0, c[0x0][0x2c8], RZ ;  /* 0x0000b20000041a27 */ /* 0x000fca00078e00ff */
[----:B------:R-:W-:Y:S02]  /*1db0*/  @P1 SHF.R.U32.HI R0, RZ, c[0x0][0x2cc], R4 ;  /* 0x0000b300ff001a19 */ /* 0x000fe40000011604 */
[----:B------:R-:W-:-:S04]  /*1dc0*/  SHF.R.S32.HI R4, RZ, 0x1f, R9 ;  /* 0x0000001fff047819 */ /* 0x000fc80000011409 */
[----:B------:R-:W-:-:S04]  /*1dd0*/  LEA.HI R4, R4, R9, RZ, 0x6 ;  /* 0x0000000904047211 */ /* 0x000fc800078f30ff */
[----:B------:R-:W-:Y:S02]  /*1de0*/  SHF.R.S32.HI R4, RZ, 0x6, R4 ;  /* 0x00000006ff047819 */ /* 0x000fe40000011404 */
[----:B--2---:R-:W-:-:S05]  /*1df0*/  IADD3 R3, R8, 0x40, -R3 ;  /* 0x0000004008037810 */ /* 0x004fca0007ffe803 */
[----:B------:R-:W-:-:S05]  /*1e00*/  IMAD.IADD R3, R3, 0x1, R0 ;  /* 0x0000000103037824 */ /* 0x000fca00078e0200 */
[----:B------:R-:W-:-:S04]  /*1e10*/  SHF.R.S32.HI R0, RZ, 0x1f, R3 ;  /* 0x0000001fff007819 */ /* 0x000fc80000011403 */
[----:B------:R-:W-:Y:S02]  /*1e20*/  LEA.HI R3, R0, R3, RZ, 0x6 ;  /* 0x0000000300037211 */ /* 0x000fe400078f30ff */
[C---:B------:R-:W-:Y:S02]  /*1e30*/  LOP3.LUT R0, R238.reuse, 0xff000000, RZ, 0xc0, !PT ;  /* 0xff000000ee007812 */ /* 0x040fe400078ec0ff */
[----:B------:R-:W-:Y:S02]  /*1e40*/  LOP3.LUT R238, R238, 0xff0000, RZ, 0xc0, !PT ;  /* 0x00ff0000eeee7812 */ /* 0x000fe400078ec0ff */
[----:B------:R-:W-:Y:S02]  /*1e50*/  SHF.R.U32.HI R9, RZ, 0x8, R0 ;  /* 0x00000008ff097819 */ /* 0x000fe40000011600 */
[----:B------:R-:W-:Y:S02]  /*1e60*/  SHF.R.S32.HI R3, RZ, 0x6, R3 ;  /* 0x00000006ff037819 */ /* 0x000fe40000011403 */
[----:B------:R-:W-:-:S02]  /*1e70*/  LEA.HI R0, R238, R9, RZ, 0x10 ;  /* 0x00000009ee007211 */ /* 0x000fc400078f80ff */
[----:B------:R-:W-:Y:S01]  /*1e80*/  IMNMX R3, R4, R3, PT ;  /* 0x0000000304037217 */ /* 0x000fe20003800200 */
[----:B------:R-:W-:Y:S01]  /*1e90*/  IMAD.MOV.U32 R4, RZ, RZ, RZ ;  /* 0x000000ffff047224 */ /* 0x000fe200078e00ff */
[----:B------:R-:W-:Y:S02]  /*1ea0*/  LOP3.LUT R14, R0, 0xff, RZ, 0xc0, !PT ;  /* 0x000000ff000e7812 */ /* 0x000fe400078ec0ff */
[----:B-1----:R-:W-:Y:S02]  /*1eb0*/  SHF.R.U32.HI R8, RZ, 0x10, R0 ;  /* 0x00000010ff087819 */ /* 0x002fe40000011600 */
[----:B------:R-:W-:Y:S01]  /*1ec0*/  ISETP.GE.AND P0, PT, R3, 0x1, PT ;  /* 0x000000010300780c */ /* 0x000fe20003f06270 */
[----:B------:R1:W-:Y:S04]  /*1ed0*/  STL [R1+0x54], R14 ;  /* 0x0000540e01007387 */ /* 0x0003e80000100800 */
[----:B------:R1:W-:Y:S08]  /*1ee0*/  STL [R1+0x50], R8 ;  /* 0x0000500801007387 */ /* 0x0003f00000100800 */
[----:B------:R-:W-:Y:S05]  /*1ef0*/  @!P0 BRA `(.L_x_4770) ;  /* 0x000001c000008947 */ /* 0x000fea0003800000 */
[----:B------:R-:W-:-:S04]  /*1f00*/  ISETP.NE.AND P0, PT, R8, RZ, PT ;  /* 0x000000ff0800720c */ /* 0x000fc80003f05270 */
[----:B-1----:R-:W-:-:S04]  /*1f10*/  SEL R8, R8, c[0x0][0x338], P0 ;  /* 0x0000ce0008087a07 */ /* 0x002fc80000000000 */
[-C--:B------:R-:W-:Y:S02]  /*1f20*/  IABS R9, R8.reuse ;  /* 0x0000000800097213 */ /* 0x080fe40000000000 */
[----:B------:R-:W-:Y:S02]  /*1f30*/  IADD3 R11, R8, -0x1, R3 ;  /* 0xffffffff080b7810 */ /* 0x000fe40007ffe003 */
[----:B------:R-:W1:Y:S01]  /*1f40*/  I2F.RP R10, R9 ;  /* 0x00000009000a7306 */ /* 0x000e620000209400 */
[----:B------:R-:W-:-:S05]  /*1f50*/  IABS R0, R8 ;  /* 0x0000000800007213 */ /* 0x000fca0000000000 */
[----:B------:R-:W-:Y:S02]  /*1f60*/  IMAD.MOV R0, RZ, RZ, -R0 ;  /* 0x000000ffff007224 */ /* 0x000fe400078e0a00 */
[----:B-1----:R-:W1:Y:S02]  /*1f70*/  MUFU.RCP R12, R10 ;  /* 0x0000000a000c7308 */ /* 0x002e640000001000 */
[----:B-1----:R-:W-:-:S06]  /*1f80*/  IADD3 R12, R12, 0xffffffe, RZ ;  /* 0x0ffffffe0c0c7810 */ /* 0x002fcc0007ffe0ff */
[----:B------:R-:W1:Y:S02]  /*1f90*/  F2I.FTZ.U32.TRUNC.NTZ R13, R12 ;  /* 0x0000000c000d7305 */ /* 0x000e64000021f000 */
[--C-:B-1----:R-:W-:Y:S02]  /*1fa0*/  IMAD.MOV R4, RZ, RZ, -R13.reuse ;  /* 0x000000ffff047224 */ /* 0x102fe400078e0a0d */
[----:B------:R-:W-:Y:S02]  /*1fb0*/  IMAD.MOV.U32 R12, RZ, RZ, RZ ;  /* 0x000000ffff0c7224 */ /* 0x000fe400078e00ff */
[----:B------:R-:W-:Y:S01]  /*1fc0*/  IMAD R7, R4, R9, RZ ;  /* 0x0000000904077224 */ /* 0x000fe200078e02ff */
[----:B------:R-:W-:Y:S02]  /*1fd0*/  IABS R4, R11 ;  /* 0x0000000b00047213 */ /* 0x000fe40000000000 */
[----:B------:R-:W-:Y:S01]  /*1fe0*/  LOP3.LUT R11, R11, R8, RZ, 0x3c, !PT ;  /* 0x000000080b0b7212 */ /* 0x000fe200078e3cff */
[----:B------:R-:W-:-:S03]  /*1ff0*/  IMAD.HI.U32 R7, R13, R7, R12 ;  /* 0x000000070d077227 */ /* 0x000fc600078e000c */
[----:B------:R-:W-:-:S03]  /*2000*/  ISETP.GE.AND P0, PT, R11, RZ, PT ;  /* 0x000000ff0b00720c */ /* 0x000fc60003f06270 */
        /* <DEDUP_REMOVED lines=8> */
[----:B------:R-:W-:-:S04]  /*2090*/  IMAD.MOV.U32 R4, RZ, RZ, R7 ;  /* 0x000000ffff047224 */ /* 0x000fc800078e0007 */
[----:B------:R-:W-:Y:S01]  /*20a0*/  @!P0 IMAD.MOV R4, RZ, RZ, -R4 ;  /* 0x000000ffff048224 */ /* 0x000fe200078e0a04 */
[----:B------:R-:W-:Y:S02]  /*20b0*/  @!P3 LOP3.LUT R4, RZ, R8, RZ, 0x33, !PT ;  /* 0x00000008ff04b212 */ /* 0x000fe400078e33ff */
.L_x_4770:
[----:B------:R-:W-:Y:S05]  /*20c0*/  BSYNC B0 ;  /* 0x0000000000007941 */ /* 0x000fea0003800000 */
.L_x_4769:
[----:B-1----:R-:W-:Y:S01]  /*20d0*/  IMAD R8, R14, R4, RZ ;  /* 0x000000040e087224 */ /* 0x002fe200078e02ff */
[----:B------:R-:W-:Y:S01]  /*20e0*/  PRMT R7, RZ, 0x7610, R7 ;  /* 0x00007610ff077816 */ /* 0x000fe20000000007 */
[----:B------:R-:W-:Y:S01]  /*20f0*/  CS2R R130, SRZ ;  /* 0x0000000000827805 */ /* 0x000fe2000001ff00 */
[----:B------:R-:W-:Y:S01]  /*2100*/  MOV R0, RZ ;  /* 0x000000ff00007202 */ /* 0x000fe20000000f00 */
[----:B------:R-:W-:Y:S01]  /*2110*/  IMAD.IADD R4, R8, 0x1, R4 ;  /* 0x0000000108047824 */ /* 0x000fe200078e0204 */
[----:B------:R1:W-:Y:S01]  /*2120*/  STL [R1+0x4c], R8 ;  /* 0x00004c0801007387 */ /* 0x0003e20000100800 */
[----:B------:R-:W-:Y:S01]  /*2130*/  CS2R R128, SRZ ;  /* 0x0000000000807805 */ /* 0x000fe2000001ff00 */
[----:B------:R-:W-:Y:S01]  /*2140*/  CS2R R126, SRZ ;  /* 0x00000000007e7805 */ /* 0x000fe2000001ff00 */
[----:B------:R-:W-:Y:S01]  /*2150*/  CS2R R124, SRZ ;  /* 0x00000000007c7805 */ /* 0x000fe2000001ff00 */
[----:B------:R-:W-:Y:S01]  /*2160*/  IMNMX R3, R3, R4, PT ;  /* 0x0000000403037217 */ /* 0x000fe20003800200 */
[----:B------:R-:W-:Y:S01]  /*2170*/  IMAD.MOV.U32 R4, RZ, RZ, RZ ;  /* 0x000000ffff047224 */ /* 0x000fe200078e00ff */
        /* <DEDUP_REMOVED lines=62> */
[----:B-1----:R-:W2:Y:S01]  /*2560*/  LDL R12, [R1+0x4] ;  /* 0x00000400010c7983 */ /* 0x002ea20000100800 */
[----:B------:R-:W-:-:S03]  /*2570*/  ISETP.NE.U32.AND P0, PT, RZ, c[0x0][0x340], PT ;  /* 0x0000d000ff007a0c */ /* 0x000fc60003f05070 */
[----:B------:R-:W3:Y:S01]  /*2580*/  LDL.64 R20, [R1+0x10] ;  /* 0x0000100001147983 */ /* 0x000ee20000100a00 */
[----:B------:R-:W-:-:S03]  /*2590*/  ISETP.NE.AND.EX P0, PT, RZ, c[0x0][0x344], PT, P0 ;  /* 0x0000d100ff007a0c */ /* 0x000fc60003f05300 */
[----:B------:R-:W4:Y:S10]  /*25a0*/  LDL.LU R18, [R1+0x44] ;  /* 0x0000440001127983 */ /* 0x000f340000300800 */
[----:B------:R-:W-:-:S05]  /*25b0*/  @P0 IMAD.WIDE R10, R24, R2, c[0x0][0x340] ;  /* 0x0000d000180a0625 */ /* 0x000fca00078e0202 */
[----:B------:R1:W5:Y:S01]  /*25c0*/  @P0 LDG.E R0, [R10.64] ;  /* 0x000000060a000981 */ /* 0x000362000c1e1900 */
[----:B------:R-:W-:Y:S01]  /*25d0*/  SHF.R.S32.HI R2, RZ, 0x1f, R5 ;  /* 0x0000001fff027819 */ /* 0x000fe20000011405 */
[----:B------:R-:W-:-:S04]  /*25e0*/  IMAD.WIDE.U32 R8, R5, c[0x0][0x178], RZ ;  /* 0x00005e0005087a25 */ /* 0x000fc800078e00ff */
[----:B------:R-:W-:-:S04]  /*25f0*/  IMAD R2, R2, c[0x0][0x178], RZ ;  /* 0x00005e0002027a24 */ /* 0x000fc800078e02ff */
[----:B------:R-:W-:Y:S01]  /*2600*/  IMAD R5, R5, c[0x0][0x17c], R2 ;  /* 0x00005f0005057a24 */ /* 0x000fe200078e0202 */
[----:B------:R-:W-:-:S03]  /*2610*/  SHF.R.S32.HI R19, RZ, 0x1f, R246 ;  /* 0x0000001fff137819 */ /* 0x000fc600000114f6 */
[----:B------:R-:W-:Y:S01]  /*2620*/  IMAD.IADD R9, R9, 0x1, R5 ;  /* 0x0000000109097824 */ /* 0x000fe200078e0205 */
[----:B------:R-:W-:Y:S02]  /*2630*/  SEL R4, R23, RZ, !P2 ;  /* 0x000000ff17047207 */ /* 0x000fe40005000000 */
[----:B------:R-:W-:Y:S01]  /*2640*/  LEA.HI R19, R19, R246, RZ, 0x3 ;  /* 0x000000f613137211 */ /* 0x000fe200078f18ff */
[----:B------:R-:W-:-:S03]  /*2650*/  IMAD.WIDE.U32 R8, R22, c[0x0][0x1b8], R8 ;  /* 0x00006e0016087a25 */ /* 0x000fc600078e0008 */
[----:B------:R-:W-:Y:S01]  /*2660*/  SHF.R.S32.HI R19, RZ, 0x3, R19 ;  /* 0x00000003ff137819 */ /* 0x000fe20000011413 */
[----:B------:R-:W-:Y:S02]  /*2670*/  IMAD R9, R22, c[0x0][0x1bc], R9 ;  /* 0x00006f0016097a24 */ /* 0x000fe400078e0209 */
[----:B-1----:R-:W-:Y:S01]  /*2680*/  IMAD R11, R4, c[0x0][0x1c0], RZ ;  /* 0x00007000040b7a24 */ /* 0x002fe200078e02ff */
[----:B------:R-:W-:Y:S02]  /*2690*/  ISETP.GE.AND P4, PT, R250, c[0x0][0x1d4], PT ;  /* 0x00007500fa007a0c */ /* 0x000fe40003f86270 */
[----:B------:R-:W-:Y:S01]  /*26a0*/  ISETP.GE.AND P3, PT, R247, c[0x0][0x1d4], PT ;  /* 0x00007500f7007a0c */ /* 0x000fe20003f66270 */
[----:B--2---:R-:W-:Y:S01]  /*26b0*/  IMAD.IADD R2, R12, 0x1, R237 ;  /* 0x000000010c027824 */ /* 0x004fe200078e02ed */
[----:B------:R-:W-:-:S03]  /*26c0*/  SEL R12, R24, RZ, !P2 ;  /* 0x000000ff180c7207 */ /* 0x000fc60005000000 */
[----:B------:R-:W-:-:S04]  /*26d0*/  @P1 IMAD.HI.U32 R7, R2, c[0x0][0x2c8], RZ ;  /* 0x0000b20002071a27 */ /* 0x000fc800078e00ff */
[----:B------:R-:W-:Y:S01]  /*26e0*/  IMAD.MOV.U32 R5, RZ, RZ, R2 ;  /* 0x000000ffff057224 */ /* 0x000fe200078e0002 */
[----:B------:R-:W-:Y:S01]  /*26f0*/  @P1 SHF.R.U32.HI R5, RZ, c[0x0][0x2cc], R7 ;  /* 0x0000b300ff051a19 */ /* 0x000fe20000011607 */
[C---:B------:R-:W-:Y:S01]  /*2700*/  IMAD R4, R12.reuse, c[0x0][0x1c4], R11 ;  /* 0x000071000c047a24 */ /* 0x040fe200078e020b */
[----:B------:R-:W-:Y:S01]  /*2710*/  SHF.R.S32.HI R7, RZ, 0x1f, R6 ;  /* 0x0000001fff077819 */ /* 0x000fe20000011406 */
[----:B------:R-:W-:Y:S01]  /*2720*/  IMAD.WIDE.U32 R12, R12, c[0x0][0x1c0], R8 ;  /* 0x000070000c0c7a25 */ /* 0x000fe200078e0008 */
[----:B------:R-:W-:-:S04]  /*2730*/  IADD3 R9, P2, R19, R6, RZ ;  /* 0x0000000613097210 */ /* 0x000fc80007f5e0ff */
[----:B------:R-:W-:-:S05]  /*2740*/  LEA.HI.X.SX32 R7, R19, R7, 0x1, P2 ;  /* 0x0000000713077211 */ /* 0x000fca00010f0eff */
[C---:B------:R-:W-:Y:S02]  /*2750*/  IMAD R8, R7.reuse, c[0x0][0x1e0], RZ ;  /* 0x0000780007087a24 */ /* 0x040fe400078e02ff */
[----:B------:R-:W-:Y:S02]  /*2760*/  IMAD R7, R7, c[0x0][0x208], RZ ;  /* 0x0000820007077a24 */ /* 0x000fe400078e02ff */
[----:B---3--:R-:W-:-:S04]  /*2770*/  IMAD.WIDE.U32 R16, R9, c[0x0][0x1e0], R20 ;  /* 0x0000780009107a25 */ /* 0x008fc800078e0014 */
[----:B------:R-:W-:-:S04]  /*2780*/  IMAD.WIDE.U32 R14, R9, c[0x0][0x208], R20 ;  /* 0x00008200090e7a25 */ /* 0x000fc800078e0014 */
[C---:B------:R-:W-:Y:S02]  /*2790*/  IMAD R8, R9.reuse, c[0x0][0x1e4], R8 ;  /* 0x0000790009087a24 */ /* 0x040fe400078e0208 */
[----:B------:R-:W-:Y:S02]  /*27a0*/  IMAD R7, R9, c[0x0][0x20c], R7 ;  /* 0x0000830009077a24 */ /* 0x000fe400078e0207 */
[----:B------:R-:W-:Y:S01]  /*27b0*/  IMAD.IADD R13, R13, 0x1, R4 ;  /* 0x000000010d0d7824 */ /* 0x000fe200078e0204 */
[--C-:B------:R-:W-:Y:S01]  /*27c0*/  SHF.R.S32.HI R4, RZ, 0x1f, R5.reuse ;  /* 0x0000001fff047819 */ /* 0x100fe20000011405 */
[----:B------:R-:W-:Y:S01]  /*27d0*/  IMAD.MOV R9, RZ, RZ, -R5 ;  /* 0x000000ffff097224 */ /* 0x000fe200078e0a05 */
[----:B------:R-:W-:Y:S02]  /*27e0*/  ISETP.GE.AND P5, PT, R20, c[0x0][0x1d4], PT ;  /* 0x0000750014007a0c */ /* 0x000fe40003fa6270 */
[----:B------:R-:W-:Y:S01]  /*27f0*/  SEL R6, RZ, 0xffffffff, P4 ;  /* 0xffffffffff067807 */ /* 0x000fe20002000000 */
[----:B------:R-:W-:-:S02]  /*2800*/  IMAD R9, R9, c[0x0][0x2c4], R2 ;  /* 0x0000b10009097a24 */ /* 0x000fc400078e0202 */
[----:B------:R-:W-:Y:S01]  /*2810*/  IMAD R4, R4, c[0x0][0x1b0], RZ ;  /* 0x00006c0004047a24 */ /* 0x000fe200078e02ff */
[----:B------:R-:W-:Y:S01]  /*2820*/  SEL R11, RZ, 0x1, P5 ;  /* 0x00000001ff0b7807 */ /* 0x000fe20002800000 */
[C---:B------:R-:W-:Y:S01]  /*2830*/  IMAD.WIDE.U32 R12, R5.reuse, c[0x0][0x1b0], R12 ;  /* 0x00006c00050c7a25 */ /* 0x040fe200078e000c */
[----:B------:R-:W-:Y:S02]  /*2840*/  SHF.L.U32 R6, R6, 0x1, RZ ;  /* 0x0000000106067819 */ /* 0x000fe400000006ff */
[----:B------:R-:W-:Y:S01]  /*2850*/  SHF.R.S32.HI R2, RZ, 0x1f, R9 ;  /* 0x0000001fff027819 */ /* 0x000fe20000011409 */
[----:B------:R-:W-:Y:S01]  /*2860*/  IMAD R4, R5, c[0x0][0x1b4], R4 ;  /* 0x00006d0005047a24 */ /* 0x000fe200078e0204 */
[----:B------:R-:W-:Y:S01]  /*2870*/  LOP3.LUT R6, R6, 0x2, R11, 0xe2, !PT ;  /* 0x0000000206067812 */ /* 0x000fe200078ee20b */
[----:B------:R-:W-:Y:S01]  /*2880*/  IMAD.IADD R15, R15, 0x1, R7 ;  /* 0x000000010f0f7824 */ /* 0x000fe200078e0207 */
[----:B------:R-:W-:Y:S01]  /*2890*/  MOV R10, R12 ;  /* 0x0000000c000a7202 */ /* 0x000fe20000000f00 */
[----:B------:R-:W-:Y:S01]  /*28a0*/  IMAD.IADD R11, R13, 0x1, R4 ;  /* 0x000000010d0b7824 */ /* 0x000fe200078e0204 */
[----:B-----5:R-:W-:Y:S01]  /*28b0*/  @P0 SHF.R.S32.HI R7, RZ, 0x1f, R0 ;  /* 0x0000001fff070819 */ /* 0x020fe20000011400 */
[----:B------:R-:W-:-:S02]  /*28c0*/  IMAD R2, R2, c[0x0][0x1a8], RZ ;  /* 0x00006a0002027a24 */ /* 0x000fc400078e02ff */
[----:B------:R-:W-:Y:S02]  /*28d0*/  @!P0 IMAD.MOV.U32 R0, RZ, RZ, R24 ;  /* 0x000000ffff008224 */ /* 0x000fe400078e0018 */
[----:B------:R-:W-:Y:S02]  /*28e0*/  @!P0 IMAD.MOV.U32 R7, RZ, RZ, R23 ;  /* 0x000000ffff078224 */ /* 0x000fe400078e0017 */
[C---:B------:R-:W-:Y:S01]  /*28f0*/  IMAD R12, R9.reuse, c[0x0][0x1ac], R2 ;  /* 0x00006b00090c7a24 */ /* 0x040fe200078e0202 */
[----:B------:R-:W-:Y:S01]  /*2900*/  SEL R2, R0, RZ, !P6 ;  /* 0x000000ff00027207 */ /* 0x000fe20007000000 */
[----:B------:R-:W-:Y:S01]  /*2910*/  IMAD.WIDE.U32 R10, R9, c[0x0][0x1a8], R10 ;  /* 0x00006a00090a7a25 */ /* 0x000fe200078e000a */
[----:B------:R-:W-:Y:S02]  /*2920*/  SEL R7, R7, RZ, !P6 ;  /* 0x000000ff07077207 */ /* 0x000fe40007000000 */
[----:B------:R-:W-:Y:S02]  /*2930*/  ISETP.GE.AND P6, PT, R20, c[0x0][0x198], PT ;  /* 0x0000660014007a0c */ /* 0x000fe40003fc6270 */
[----:B------:R-:W-:-:S02]  /*2940*/  IADD3 R12, R11, R12, RZ ;  /* 0x0000000c0b0c7210 */ /* 0x000fc40007ffe0ff */
[----:B------:R-:W-:Y:S02]  /*2950*/  LEA R13, P0, R10, c[0x0][0x160], 0x1 ;  /* 0x000058000a0d7a11 */ /* 0x000fe400078008ff */
[----:B----4-:R-:W-:Y:S02]  /*2960*/  LOP3.LUT R18, R18, 0xfffffff7, RZ, 0xc0, !PT ;  /* 0xfffffff712127812 */ /* 0x010fe400078ec0ff */
[----:B------:R-:W-:Y:S02]  /*2970*/  LEA.HI.X R12, R10, c[0x0][0x164], R12, 0x1, P0 ;  /* 0x000059000a0c7a11 */ /* 0x000fe400000f0c0c */
[----:B------:R-:W-:-:S03]  /*2980*/  ISETP.GE.AND P0, PT, R250, c[0x0][0x198], PT ;  /* 0x00006600fa007a0c */ /* 0x000fc60003f06270 */
[----:B------:R-:W-:Y:S02]  /*2990*/  @P6 LOP3.LUT R18, R18, 0x8, RZ, 0xfc, !PT ;  /* 0x0000000812126812 */ /* 0x000fe400078efcff */
[----:B------:R-:W-:Y:S02]  /*29a0*/  ISETP.GE.AND P2, PT, R248, c[0x0][0x1d4], PT ;  /* 0x00007500f8007a0c */ /* 0x000fe40003f46270 */
[----:B------:R-:W-:Y:S02]  /*29b0*/  LOP3.LUT R18, R18, 0xfffffffb, RZ, 0xc0, !PT ;  /* 0xfffffffb12127812 */ /* 0x000fe400078ec0ff */
[----:B------:R-:W-:Y:S02]  /*29c0*/  SEL R5, RZ, 0x4, P3 ;  /* 0x00000004ff057807 */ /* 0x000fe40001800000 */
[----:B------:R-:W-:Y:S02]  /*29d0*/  SEL R29, RZ, 0x8, P2 ;  /* 0x00000008ff1d7807 */ /* 0x000fe40001000000 */
[----:B------:R-:W-:-:S02]  /*29e0*/  IADD3 R17, R17, R8, RZ ;  /* 0x0000000811117210 */ /* 0x000fc40007ffe0ff */
[----:B------:R-:W-:Y:S02]  /*29f0*/  ISETP.GE.AND P6, PT, R247, c[0x0][0x198], PT ;  /* 0x00006600f7007a0c */ /* 0x000fe40003fc6270 */
[----:B------:R-:W-:Y:S02]  /*2a00*/  @P0 LOP3.LUT R18, R18, 0x4, RZ, 0xfc, !PT ;  /* 0x0000000412120812 */ /* 0x000fe400078efcff */
[----:B------:R-:W-:Y:S01]  /*2a10*/  LOP3.LUT R29, R29, R6, R5, 0xfe, !PT ;  /* 0x000000061d1d7212 */ /* 0x000fe200078efe05 */
[----:B------:R-:W-:Y:S01]  /*2a20*/  IMAD.WIDE.U32 R4, R22, c[0x0][0x1e8], R16 ;  /* 0x00007a0016047a25 */ /* 0x000fe200078e0010 */
[----:B------:R-:W-:Y:S02]  /*2a30*/  ISETP.GE.AND P0, PT, R248, c[0x0][0x198], PT ;  /* 0x00006600f8007a0c */ /* 0x000fe40003f06270 */
[----:B------:R-:W-:Y:S01]  /*2a40*/  LOP3.LUT R18, R18, 0xfffffffe, RZ, 0xc0, !PT ;  /* 0xfffffffe12127812 */ /* 0x000fe200078ec0ff */
[----:B------:R-:W-:-:S03]  /*2a50*/  IMAD.WIDE.U32 R8, R22, c[0x0][0x210], R14 ;  /* 0x0000840016087a25 */ /* 0x000fc600078e000e */
[----:B------:R-:W-:Y:S01]  /*2a60*/  LOP3.LUT R18, R18, 0xfffffffd, RZ, 0xc0, !PT ;  /* 0xfffffffd12127812 */ /* 0x000fe200078ec0ff */
[C---:B------:R-:W-:Y:S02]  /*2a70*/  IMAD R5, R22.reuse, c[0x0][0x1ec], R5 ;  /* 0x00007b0016057a24 */ /* 0x040fe400078e0205 */
[----:B------:R-:W-:Y:S02]  /*2a80*/  IMAD R11, R7, c[0x0][0x1f0], RZ ;  /* 0x00007c00070b7a24 */ /* 0x000fe400078e02ff */
[----:B------:R-:W-:Y:S01]  /*2a90*/  IMAD R9, R22, c[0x0][0x214], R9 ;  /* 0x0000850016097a24 */ /* 0x000fe200078e0209 */
[----:B------:R-:W-:Y:S01]  /*2aa0*/  @P6 LOP3.LUT R18, R18, 0x2, RZ, 0xfc, !PT ;  /* 0x0000000212126812 */ /* 0x000fe200078efcff */
[C---:B------:R-:W-:Y:S02]  /*2ab0*/  IMAD R0, R2.reuse, c[0x0][0x1f4], R11 ;  /* 0x00007d0002007a24 */ /* 0x040fe400078e020b */
[----:B------:R-:W-:Y:S01]  /*2ac0*/  IMAD.WIDE.U32 R4, R2, c[0x0][0x1f0], R4 ;  /* 0x00007c0002047a25 */ /* 0x000fe200078e0004 */
[----:B------:R-:W-:-:S03]  /*2ad0*/  @P0 LOP3.LUT R18, R18, 0x1, RZ, 0xfc, !PT ;  /* 0x0000000112120812 */ /* 0x000fc600078efcff */
[----:B------:R-:W-:Y:S01]  /*2ae0*/  IMAD.WIDE.U32 R14, R2, c[0x0][0x218], R8 ;  /* 0x00008600020e7a25 */ /* 0x000fe200078e0008 */
[----:B------:R1:W-:Y:S03]  /*2af0*/  STL.64 [R1+0x68], R4 ;  /* 0x0000680401007387 */ /* 0x0003e60000100a00 */
[----:B------:R-:W-:Y:S01]  /*2b00*/  IMAD.IADD R0, R5, 0x1, R0 ;  /* 0x0000000105007824 */ /* 0x000fe200078e0200 */
[----:B------:R1:W-:Y:S04]  /*2b10*/  STL.64 [R1+0x60], R14 ;  /* 0x0000600e01007387 */ /* 0x0003e80000100a00 */
[----:B------:R1:W-:Y:S04]  /*2b20*/  STL [R1+0x48], R0 ;  /* 0x0000480001007387 */ /* 0x0003e80000100800 */
[----:B------:R1:W-:Y:S01]  /*2b30*/  STL [R1+0x44], R18 ;  /* 0x0000441201007387 */ /* 0x0003e20000100800 */
[----:B------:R-:W-:-:S04]  /*2b40*/  IMAD R7, R7, c[0x0][0x218], RZ ;  /* 0x0000860007077a24 */ /* 0x000fc800078e02ff */
[----:B------:R-:W-:Y:S01]  /*2b50*/  IMAD R238, R2, c[0x0][0x21c], R7 ;  /* 0x0000870002ee7a24 */ /* 0x000fe200078e0207 */
[----:B------:R-:W-:Y:S01]  /*2b60*/  IADD3 R2, R3, -0x1, RZ ;  /* 0xffffffff03027810 */ /* 0x000fe20007ffe0ff */
[----:B------:R-:W-:-:S03]  /*2b70*/  IMAD.IADD R11, R19, 0x1, R237 ;  /* 0x00000001130b7824 */ /* 0x000fc600078e02ed */
[----:B------:R-:W-:Y:S01]  /*2b80*/  IADD3 R238, R15, R238, RZ ;  /* 0x000000ee0fee7210 */ /* 0x000fe20007ffe0ff */
[----:B------:R-:W-:Y:S05]  /*2b90*/  BRA.DIV ~URZ, `(.L_x_4772) ;  /* 0x000105927f007947 */ /* 0x000fea000b800000 */
[----:B-1----:R1:W2:Y:S02]  /*2ba0*/  SHFL.IDX PT, R14, R12, RZ, 0x181f ;  /* 0x00181fff0c0e7589 */ /* 0x0022a400000e0000 */
.L_x_4857:
[----:B------:R-:W-:Y:S05]  /*2bb0*/  BRA.DIV ~URZ, `(.L_x_4773) ;  /* 0x000105e27f007947 */ /* 0x000fea000b800000 */
[----:B------:R3:W4:Y:S02]  /*2bc0*/  SHFL.IDX PT, R5, R13, RZ, 0x181f ;  /* 0x00181fff0d057589 */ /* 0x00072400000e0000 */
.L_x_4858:
[----:B------:R-:W5:Y:S01]  /*2bd0*/  LDL R0, [R1+0x74] ;  /* 0x0000740001007983 */ /* 0x000f620000100800 */
[----:B------:R-:W-:Y:S01]  /*2be0*/  BSSY B0, `(.L_x_4774) ;  /* 0x000001d000007945 */ /* 0x000fe20003800000 */
[----:B-----5:R-:W-:-:S05]  /*2bf0*/  IMAD R10, R0, c[0x0][0x2c4], RZ ;  /* 0x0000b100000a7a24 */ /* 0x020fca00078e02ff */
[----:B------:R-:W-:-:S13]  /*2c00*/  ISETP.GE.AND P0, PT, R11, R10, PT ;  /* 0x0000000a0b00720c */ /* 0x000fda0003f06270 */
[----:B------:R-:W-:Y:S05]  /*2c10*/  @P0 BRA `(.L_x_4775) ;  /* 0x0000019000000947 */ /* 0x000fea0003800000 */
[----:B------:R-:W5:Y:S04]  /*2c20*/  LDL.64 R6, [R1+0x10] ;  /* 0x0000100001067983 */ /* 0x000f680000100a00 */
[----:B---3--:R-:W3:Y:S01]  /*2c30*/  LDL R15, [R1+0x44] ;  /* 0x00004400010f7983 */ /* 0x008ee20000100800 */
[----:B------:R-:W-:Y:S02]  /*2c40*/  P2R R4, PR, RZ, 0x4 ;  /* 0x00000004ff047803 */ /* 0x000fe40000000000 */
[----:B------:R-:W-:Y:S02]  /*2c50*/  P2R R0, PR, RZ, 0x2 ;  /* 0x00000002ff007803 */ /* 0x000fe40000000000 */
[----:B----45:R-:W-:-:S04]  /*2c60*/  LEA R16, P0, R6, R5, 0x1 ;  /* 0x0000000506107211 */ /* 0x030fc800078008ff */
[-C--:B--2---:R-:W-:Y:S02]  /*2c70*/  LEA.HI.X R17, R6, R14.reuse, R7, 0x1, P0 ;  /* 0x0000000e06117211 */ /* 0x084fe400000f0c07 */
[CC--:B------:R-:W-:Y:S02]  /*2c80*/  LEA R8, P0, R250.reuse, R5.reuse, 0x1 ;  /* 0x00000005fa087211 */ /* 0x0c0fe400078008ff */
[----:B---3--:R-:W-:Y:S02]  /*2c90*/  LOP3.LUT P2, RZ, R15, 0x8, RZ, 0xc0, !PT ;  /* 0x000000080fff7812 */ /* 0x008fe4000784c0ff */
[----:B------:R-:W-:Y:S02]  /*2ca0*/  LEA.HI.X R9, R250, R14, R243, 0x1, P0 ;  /* 0x0000000efa097211 */ /* 0x000fe400000f0cf3 */
[----:B------:R-:W-:Y:S02]  /*2cb0*/  LEA R6, P0, R247, R5, 0x1 ;  /* 0x00000005f7067211 */ /* 0x000fe400078008ff */
[----:B------:R-:W-:-:S02]  /*2cc0*/  LOP3.LUT P1, RZ, R15, 0x4, RZ, 0xc0, !PT ;  /* 0x000000040fff7812 */ /* 0x000fc4000782c0ff */
[-C--:B------:R-:W-:Y:S02]  /*2cd0*/  LEA.HI.X R7, R247, R14.reuse, R242, 0x1, P0 ;  /* 0x0000000ef7077211 */ /* 0x080fe400000f0cf2 */
[C---:B------:R-:W-:Y:S02]  /*2ce0*/  LEA R18, P0, R248.reuse, R5, 0x1 ;  /* 0x00000005f8127211 */ /* 0x040fe400078008ff */
[C---:B------:R-:W-:Y:S01]  /*2cf0*/  LOP3.LUT P6, RZ, R15.reuse, 0x1, RZ, 0xc0, !PT ;  /* 0x000000010fff7812 */ /* 0x040fe200078cc0ff */
[----:B------:R-:W-:Y:S01]  /*2d00*/  @!PT LDS RZ, [RZ] ;  /* 0x00000000fffff984 */ /* 0x000fe20000000800 */
[----:B------:R-:W-:Y:S01]  /*2d10*/  @!PT LDS RZ, [RZ] ;  /* 0x00000000fffff984 */ /* 0x000fe20000000800 */
[----:B------:R-:W-:Y:S01]  /*2d20*/  @!PT LDS RZ, [RZ] ;  /* 0x00000000fffff984 */ /* 0x000fe20000000800 */
[----:B------:R2:W-:Y:S01]  /*2d30*/  LDGSTS.E.BYPASS.LTC128B.128 [R249+0x10100], [R16.64], !P2 ;  /* 0x1010000010f97fae */ /* 0x0005e2000d101d46 */
[----:B------:R-:W-:Y:S02]  /*2d40*/  LEA.HI.X R19, R248, R14, R241, 0x1, P0 ;  /* 0x0000000ef8137211 */ /* 0x000fe400000f0cf1 */
[----:B------:R-:W-:Y:S02]  /*2d50*/  LOP3.LUT P0, RZ, R15, 0x2, RZ, 0xc0, !PT ;  /* 0x000000020fff7812 */ /* 0x000fe4000780c0ff */
[----:B------:R-:W-:Y:S01]  /*2d60*/  ISETP.NE.AND P2, PT, R4, RZ, PT ;  /* 0x000000ff0400720c */ /* 0x000fe20003f45270 */
[----:B------:R2:W-:Y:S01]  /*2d70*/  LDGSTS.E.BYPASS.LTC128B.128 [R249+0x14100], [R8.64], !P1 ;  /* 0x1410000008f97fae */ /* 0x0005e2000c901d46 */
[----:B------:R-:W-:-:S09]  /*2d80*/  ISETP.NE.AND P1, PT, R0, RZ, PT ;  /* 0x000000ff0000720c */ /* 0x000fd20003f25270 */
[----:B------:R2:W-:Y:S04]  /*2d90*/  LDGSTS.E.BYPASS.LTC128B.128 [R249+0x18100], [R6.64], !P0 ;  /* 0x1810000006f97fae */ /* 0x0005e8000c101d46 */
[----:B------:R2:W-:Y:S02]  /*2da0*/  LDGSTS.E.BYPASS.LTC128B.128 [R249+0x1c100], [R18.64], !P6 ;  /* 0x1c10000012f97fae */ /* 0x0005e4000f101d46 */
.L_x_4775:
[----:B------:R-:W-:Y:S05]  /*2db0*/  BSYNC B0 ;  /* 0x0000000000007941 */ /* 0x000fea0003800000 */
.L_x_4774:
[----:B------:R-:W-:Y:S05]  /*2dc0*/  BRA.DIV ~URZ, `(.L_x_4776) ;  /* 0x000104327f007947 */ /* 0x000fea000b800000 */
[----:B--2---:R2:W1:Y:S04]  /*2dd0*/  SHFL.IDX PT, R14, R12, 0x1, 0x181f ;  /* 0x00381f000c0e7f89 */ /* 0x00446800000e0000 */
[----:B----4-:R2:W4:Y:S02]  /*2de0*/  SHFL.IDX PT, R5, R13, 0x1, 0x181f ;  /* 0x00381f000d057f89 */ /* 0x01052400000e0000 */
.L_x_4859:
[----:B------:R-:W-:Y:S01]  /*2df0*/  IADD3 R7, R11, 0x20, RZ ;  /* 0x000000200b077810 */ /* 0x000fe20007ffe0ff */
[----:B------:R-:W-:Y:S03]  /*2e00*/  BSSY B0, `(.L_x_4777) ;  /* 0x000001c000007945 */ /* 0x000fe60003800000 */
[----:B------:R-:W-:-:S13]  /*2e10*/  ISETP.GE.AND P0, PT, R7, R10, PT ;  /* 0x0000000a0700720c */ /* 0x000fda0003f06270 */
[----:B------:R-:W-:Y:S05]  /*2e20*/  @P0 BRA `(.L_x_4778) ;  /* 0x0000019000000947 */ /* 0x000fea0003800000 */
[----:B------:R-:W5:Y:S04]  /*2e30*/  LDL.64 R8, [R1+0x10] ;  /* 0x0000100001087983 */ /* 0x000f680000100a00 */
[----:B--2---:R-:W2:Y:S01]  /*2e40*/  LDL R15, [R1+0x44] ;  /* 0x00004400010f7983 */ /* 0x004ea20000100800 */
[----:B------:R-:W-:Y:S02]  /*2e50*/  P2R R4, PR, RZ, 0x4 ;  /* 0x00000004ff047803 */ /* 0x000fe40000000000 */
[----:B------:R-:W-:Y:S02]  /*2e60*/  P2R R0, PR, RZ, 0x2 ;  /* 0x00000002ff007803 */ /* 0x000fe40000000000 */
[----:B----45:R-:W-:-:S04]  /*2e70*/  LEA R16, P0, R8, R5, 0x1 ;  /* 0x0000000508107211 */ /* 0x030fc800078008ff */
[-C--:B-1----:R-:W-:Y:S02]  /*2e80*/  LEA.HI.X R17, R8, R14.reuse, R9, 0x1, P0 ;  /* 0x0000000e08117211 */ /* 0x082fe400000f0c09 */
[CC--:B------:R-:W-:Y:S02]  /*2e90*/  LEA R8, P0, R250.reuse, R5.reuse, 0x1 ;  /* 0x00000005fa087211 */ /* 0x0c0fe400078008ff */
[----:B--2---:R-:W-:Y:S02]  /*2ea0*/  LOP3.LUT P2, RZ, R15, 0x8, RZ, 0xc0, !PT ;  /* 0x000000080fff7812 */ /* 0x004fe4000784c0ff */
        /* <DEDUP_REMOVED lines=17> */
.L_x_4778:
[----:B------:R-:W-:Y:S05]  /*2fc0*/  BSYNC B0 ;  /* 0x0000000000007941 */ /* 0x000fea0003800000 */
.L_x_4777:
[----:B------:R-:W-:Y:S05]  /*2fd0*/  BRA.DIV ~URZ, `(.L_x_4779) ;  /* 0x000102e27f007947 */ /* 0x000fea000b800000 */
[----:B-1----:R1:W2:Y:S02]  /*2fe0*/  SHFL.IDX PT, R14, R12, 0x2, 0x181f ;  /* 0x00581f000c0e7f89 */ /* 0x0022a400000e0000 */
.L_x_4860:
[----:B------:R-:W-:Y:S05]  /*2ff0*/  BRA.DIV ~URZ, `(.L_x_4780) ;  /* 0x000103327f007947 */ /* 0x000fea000b800000 */
[----:B----4-:R4:W1:Y:S02]  /*3000*/  SHFL.IDX PT, R5, R13, 0x2, 0x181f ;  /* 0x00581f000d057f89 */ /* 0x01086400000e0000 */
.L_x_4861:
[----:B------:R-:W-:Y:S01]  /*3010*/  IADD3 R7, R11, 0x40, RZ ;  /* 0x000000400b077810 */ /* 0x000fe20007ffe0ff */
[----:B------:R-:W-:Y:S03]  /*3020*/  BSSY B0, `(.L_x_4781) ;  /* 0x000001c000007945 */ /* 0x000fe60003800000 */
[----:B------:R-:W-:-:S13]  /*3030*/  ISETP.GE.AND P0, PT, R7, R10, PT ;  /* 0x0000000a0700720c */ /* 0x000fda0003f06270 */
[----:B------:R-:W-:Y:S05]  /*3040*/  @P0 BRA `(.L_x_4782) ;  /* 0x0000019000000947 */ /* 0x000fea0003800000 */
[----:B------:R-:W5:Y:S04]  /*3050*/  LDL.64 R8, [R1+0x10] ;  /* 0x0000100001087983 */ /* 0x000f680000100a00 */
[----:B---3--:R-:W3:Y:S01]  /*3060*/  LDL R15, [R1+0x44] ;  /* 0x00004400010f7983 */ /* 0x008ee20000100800 */
[----:B------:R-:W-:Y:S02]  /*3070*/  P2R R4, PR, RZ, 0x4 ;  /* 0x00000004ff047803 */ /* 0x000fe40000000000 */
[----:B------:R-:W-:Y:S02]  /*3080*/  P2R R0, PR, RZ, 0x2 ;  /* 0x00000002ff007803 */ /* 0x000fe40000000000 */
[----:B-1---5:R-:W-:-:S04]  /*3090*/  LEA R16, P0, R8, R5, 0x1 ;  /* 0x0000000508107211 */ /* 0x022fc800078008ff */
        /* <DEDUP_REMOVED lines=20> */
.L_x_4782:
[----:B------:R-:W-:Y:S05]  /*31e0*/  BSYNC B0 ;  /* 0x0000000000007941 */ /* 0x000fea0003800000 */
.L_x_4781:
[----:B------:R-:W-:Y:S05]  /*31f0*/  BRA.DIV ~URZ, `(.L_x_4783) ;  /* 0x000101927f007947 */ /* 0x000fea000b800000 */
[----:B-12---:R-:W1:Y:S04]  /*3200*/  SHFL.IDX PT, R12, R12, 0x3, 0x181f ;  /* 0x00781f000c0c7f89 */ /* 0x006e6800000e0000 */
[----:B------:R2:W3:Y:S02]  /*3210*/  SHFL.IDX PT, R5, R13, 0x3, 0x181f ;  /* 0x00781f000d057f89 */ /* 0x0004e400000e0000 */
.L_x_4862:
[----:B------:R-:W5:Y:S04]  /*3220*/  LDL.64 R6, [R1+0x10] ;  /* 0x0000100001067983 */ /* 0x000f680000100a00 */
[----:B--2---:R-:W2:Y:S04]  /*3230*/  LDL R4, [R1+0x44] ;  /* 0x0000440001047983 */ /* 0x004ea80000100800 */
[----:B----4-:R-:W4:Y:S04]  /*3240*/  LDL R170, [R1+0x78] ;  /* 0x0000780001aa7983 */ /* 0x010f280000100800 */
[----:B---3--:R-:W3:Y:S04]  /*3250*/  LDL.64 R80, [R1+0x68] ;  /* 0x0000680001507983 */ /* 0x008ee80000100a00 */
[----:B------:R-:W2:Y:S04]  /*3260*/  LDL R78, [R1+0x48] ;  /* 0x00004800014e7983 */ /* 0x000ea80000100800 */
[----:B------:R-:W3:Y:S01]  /*3270*/  LDL.64 R20, [R1+0x60] ;  /* 0x0000600001147983 */ /* 0x000ee20000100a00 */
[----:B------:R-:W-:-:S02]  /*3280*/  IADD3 R11, R11, 0x60, RZ ;  /* 0x000000600b0b7810 */ /* 0x000fc40007ffe0ff */
[----:B------:R-:W-:Y:S01]  /*3290*/  SHF.R.S32.HI R18, RZ, 0x1f, R246 ;  /* 0x0000001fff127819 */ /* 0x000fe200000114f6 */
[----:B------:R-:W3:Y:S01]  /*32a0*/  LDL R168, [R1+0x4c] ;  /* 0x00004c0001a87983 */ /* 0x000ee20000100800 */
[----:B------:R-:W-:Y:S02]  /*32b0*/  ISETP.GE.AND P6, PT, R11, R10, PT ;  /* 0x0000000a0b00720c */ /* 0x000fe40003fc6270 */
[----:B------:R-:W-:Y:S02]  /*32c0*/  LEA.HI R18, R18, R246, RZ, 0x3 ;  /* 0x000000f612127211 */ /* 0x000fe400078f18ff */
[----:B------:R-:W-:Y:S02]  /*32d0*/  P2R R0, PR, RZ, 0x4 ;  /* 0x00000004ff007803 */ /* 0x000fe40000000000 */
[----:B------:R-:W-:Y:S02]  /*32e0*/  P2R R30, PR, RZ, 0x2 ;  /* 0x00000002ff1e7803 */ /* 0x000fe40000000000 */
[----:B------:R-:W-:-:S02]  /*32f0*/  SHF.R.S32.HI R18, RZ, 0x3, R18 ;  /* 0x00000003ff127819 */ /* 0x000fc40000011412 */
[----:B------:R-:W-:Y:S02]  /*3300*/  P2R R31, PR, RZ, 0x20 ;  /* 0x00000020ff1f7803 */ /* 0x000fe40000000000 */
[----:B------:R-:W-:Y:S02]  /*3310*/  P2R R36, PR, RZ, 0x10 ;  /* 0x00000010ff247803 */ /* 0x000fe40000000000 */
[----:B-----5:R-:W-:-:S04]  /*3320*/  @!P6 LEA R8, P0, R6, R5, 0x1 ;  /* 0x000000050608e211 */ /* 0x020fc800078008ff */
[----:B-1----:R-:W-:Y:S02]  /*3330*/  @!P6 LEA.HI.X R9, R6, R12, R7, 0x1, P0 ;  /* 0x0000000c0609e211 */ /* 0x002fe400000f0c07 */
[----:B------:R-:W-:-:S04]  /*3340*/  @!P6 LEA R16, P0, R250, R5, 0x1 ;  /* 0x00000005fa10e211 */ /* 0x000fc800078008ff */
[----:B------:R-:W-:Y:S02]  /*3350*/  @!P6 LEA.HI.X R17, R250, R12, R243, 0x1, P0 ;  /* 0x0000000cfa11e211 */ /* 0x000fe400000f0cf3 */
[----:B------:R-:W-:-:S04]  /*3360*/  @!P6 LEA R14, P0, R247, R5, 0x1 ;  /* 0x00000005f70ee211 */ /* 0x000fc800078008ff */
[----:B------:R-:W-:Y:S02]  /*3370*/  @!P6 LEA.HI.X R15, R247, R12, R242, 0x1, P0 ;  /* 0x0000000cf70fe211 */ /* 0x000fe400000f0cf2 */
[C---:B--2---:R-:W-:Y:S02]  /*3380*/  LOP3.LUT P0, RZ, R4.reuse, 0x8, RZ, 0xc0, !PT ;  /* 0x0000000804ff7812 */ /* 0x044fe4000780c0ff */
[C---:B------:R-:W-:Y:S02]  /*3390*/  LOP3.LUT P2, RZ, R4.reuse, 0x4, RZ, 0xc0, !PT ;  /* 0x0000000404ff7812 */ /* 0x040fe4000784c0ff */
[----:B------:R-:W-:-:S09]  /*33a0*/  LOP3.LUT P1, RZ, R4, 0x1, RZ, 0xc0, !PT ;  /* 0x0000000104ff7812 */ /* 0x000fd2000782c0ff */
[----:B------:R-:W-:Y:S01]  /*33b0*/  @!PT LDS RZ, [RZ] ;  /* 0x00000000fffff984 */ /* 0x000fe20000000800 */
[----:B------:R-:W-:Y:S01]  /*33c0*/  @!PT LDS RZ, [RZ] ;  /* 0x00000000fffff984 */ /* 0x000fe20000000800 */
[----:B------:R-:W-:Y:S01]  /*33d0*/  @!PT LDS RZ, [RZ] ;  /* 0x00000000fffff984 */ /* 0x000fe20000000800 */
[----:B------:R1:W-:Y:S01]  /*33e0*/  @!P6 LDGSTS.E.BYPASS.LTC128B.128 [R249+0x13100], [R8.64], !P0 ;  /* 0x1310000008f9efae */ /* 0x0003e2000c101d46 */
[C---:B------:R-:W-:Y:S02]  /*33f0*/  @!P6 LEA R10, P0, R248.reuse, R5, 0x1 ;  /* 0x00000005f80ae211 */ /* 0x040fe400078008ff */
[----:B------:R-:W-:Y:S01]  /*3400*/  SHF.R.S32.HI R7, RZ, 0x1f, R2 ;  /* 0x0000001fff077819 */ /* 0x000fe20000011402 */
[----:B------:R2:W-:Y:S01]  /*3410*/  @!P6 LDGSTS.E.BYPASS.LTC128B.128 [R249+0x17100], [R16.64], !P2 ;  /* 0x1710000010f9efae */ /* 0x0005e2000d101d46 */
[----:B------:R-:W-:Y:S02]  /*3420*/  @!P6 LEA.HI.X R11, R248, R12, R241, 0x1, P0 ;  /* 0x0000000cf80be211 */ /* 0x000fe400000f0cf1 */
[----:B------:R-:W-:Y:S01]  /*3430*/  LOP3.LUT P0, RZ, R4, 0x2, RZ, 0xc0, !PT ;  /* 0x0000000204ff7812 */ /* 0x000fe2000780c0ff */
[----:B----4-:R-:W-:-:S04]  /*3440*/  IMAD.IADD R5, R170, 0x1, -R18 ;  /* 0x00000001aa057824 */ /* 0x010fc800078e0a12 */
[----:B------:R-:W-:Y:S02]  /*3450*/  IMAD R6, R2, -0x40, R5 ;  /* 0xffffffc002067824 */ /* 0x000fe400078e0205 */
[----:B------:R-:W-:Y:S01]  /*3460*/  IMAD R5, R7, c[0x0][0x1e0], RZ ;  /* 0x0000780007057a24 */ /* 0x000fe200078e02ff */
[----:B------:R-:W-:-:S05]  /*3470*/  ISETP.NE.AND P2, PT, R0, RZ, PT ;  /* 0x000000ff0000720c */ /* 0x000fca0003f45270 */
[----:B------:R4:W-:Y:S01]  /*3480*/  @!P6 LDGSTS.E.BYPASS.LTC128B.128 [R249+0x1b100], [R14.64], !P0 ;  /* 0x1b1000000ef9efae */ /* 0x0009e2000c101d46 */
[----:B------:R-:W-:-:S03]  /*3490*/  ISETP.GE.AND P0, PT, R6, 0x1, PT ;  /* 0x000000010600780c */ /* 0x000fc60003f06270 */
[----:B------:R5:W-:Y:S01]  /*34a0*/  @!P6 LDGSTS.E.BYPASS.LTC128B.128 [R249+0x1f100], [R10.64], !P1 ;  /* 0x1f1000000af9efae */ /* 0x000be2000c901d46 */
[----:B------:R-:W-:-:S03]  /*34b0*/  IMAD R0, R2, c[0x0][0x1e4], R5 ;  /* 0x0000790002007a24 */ /* 0x000fc600078e0205 */
[----:B------:R-:W0:Y:S01]  /*34c0*/  LDGDEPBAR ;  /* 0x00000000000079af */ /* 0x000e220000000000 */
[----:B------:R-:W-:Y:S01]  /*34d0*/  WARPSYNC 0xffffffff ;  /* 0xffffffff00007948 */ /* 0x000fe20003800000 */
[----:B-1----:R-:W-:Y:S02]  /*34e0*/  IMAD.WIDE.U32 R8, R2, c[0x0][0x1e0], RZ ;  /* 0x0000780002087a25 */ /* 0x002fe400078e00ff */
[----:B------:R-:W-:Y:S02]  /*34f0*/  BAR.SYNC.DEFER_BLOCKING 0x0 ;  /* 0x0000000000007b1d */ /* 0x000fe40000010000 */
[----:B------:R-:W-:Y:S01]  /*3500*/  IMAD.IADD R0, R9, 0x1, R0 ;  /* 0x0000000109007824 */ /* 0x000fe200078e0200 */
[----:B---3--:R-:W-:-:S04]  /*3510*/  LEA R5, P6, R8, R80, 0x6 ;  /* 0x0000005008057211 */ /* 0x008fc800078c30ff */
[----:B------:R-:W-:Y:S02]  /*3520*/  LEA.HI.X R0, R8, R78, R0, 0x6, P6 ;  /* 0x0000004e08007211 */ /* 0x000fe400030f3400 */
[----:B------:R-:W-:-:S04]  /*3530*/  @P0 LEA R12, P6, R5, c[0x0][0x1c8], 0x1 ;  /* 0x00007200050c0a11 */ /* 0x000fc800078c08ff */
[----:B------:R-:W-:Y:S02]  /*3540*/  @P0 LEA.HI.X R13, R5, c[0x0][0x1cc], R0, 0x1, P6 ;  /* 0x00007300050d0a11 */ /* 0x000fe400030f0c00 */
[----:B------:R-:W-:Y:S01]  /*3550*/  ISETP.GE.AND P6, PT, R6, 0x21, PT ;  /* 0x000000210600780c */ /* 0x000fe20003fc6270 */
[----:B------:R-:W-:-:S04]  /*3560*/  IMAD.MOV.U32 R4, RZ, RZ, 0x20 ;  /* 0x00000020ff047424 */ /* 0x000fc800078e00ff */
[C---:B-----5:R-:W-:Y:S01]  /*3570*/  IMAD.WIDE.U32 R10, R4.reuse, c[0x0][0x1e0], RZ ;  /* 0x00007800040a7a25 */ /* 0x060fe200078e00ff */
[----:B------:R-:W-:Y:S01]  /*3580*/  @!PT LDS RZ, [RZ] ;  /* 0x00000000fffff984 */ /* 0x000fe20000000800 */
[----:B------:R-:W-:Y:S01]  /*3590*/  @!PT LDS RZ, [RZ] ;  /* 0x00000000fffff984 */ /* 0x000fe20000000800 */
[----:B------:R-:W-:Y:S01]  /*35a0*/  @!PT LDS RZ, [RZ] ;  /* 0x00000000fffff984 */ /* 0x000fe20000000800 */
[----:B------:R4:W-:Y:S03]  /*35b0*/  @P0 LDGSTS.E.BYPASS.LTC128B.128 [R249+0x8100], [R12.64], !P5 ;  /* 0x081000000cf90fae */ /* 0x0009e6000e901d46 */
[----:B------:R-:W-:Y:S01]  /*35c0*/  IMAD R9, R4, c[0x0][0x1e4], RZ ;  /* 0x0000790004097a24 */ /* 0x000fe200078e02ff */
[----:B------:R4:W-:Y:S04]  /*35d0*/  @P0 LDGSTS.E.BYPASS.LTC128B.128 [R249+0xa100], [R12.64+0x80], !P4 ;  /* 0x0a1000800cf90fae */ /* 0x0009e8000e101d46 */
[----:B------:R4:W-:Y:S04]  /*35e0*/  @P0 LDGSTS.E.BYPASS.LTC128B.128 [R249+0xc100], [R12.64+0x100], !P3 ;  /* 0x0c1001000cf90fae */ /* 0x0009e8000d901d46 */
[----:B------:R4:W-:Y:S01]  /*35f0*/  @P0 LDGSTS.E.BYPASS.LTC128B.128 [R249+0xe100], [R12.64+0x180], !P2 ;  /* 0x0e1001800cf90fae */ /* 0x0009e2000d101d46 */
[----:B------:R-:W-:-:S04]  /*3600*/  @P6 IADD3 R5, P0, R5, R10, RZ ;  /* 0x0000000a05056210 */ /* 0x000fc80007f1e0ff */
        /* <DEDUP_REMOVED lines=11> */
[----:B------:R-:W-:-:S03]  /*36c0*/  LEA R5, P0, R8, R20, 0x6 ;  /* 0x0000001408057211 */ /* 0x000fc600078030ff */
[----:B------:R-:W-:Y:S01]  /*36d0*/  IMAD.IADD R7, R9, 0x1, R7 ;  /* 0x0000000109077824 */ /* 0x000fe200078e0207 */
[----:B------:R-:W-:Y:S01]  /*36e0*/  LOP3.LUT R6, R29, 0x1, RZ, 0xc0, !PT ;  /* 0x000000011d067812 */ /* 0x000fe200078ec0ff */
[----:B------:R-:W-:-:S03]  /*36f0*/  IMAD R0, R2, -0x40, R170 ;  /* 0xffffffc002007824 */ /* 0x000fc600078e02aa */
[----:B------:R-:W-:Y:S01]  /*3700*/  LEA.HI.X R4, R8, R238, R7, 0x6, P0 ;  /* 0x000000ee08047211 */ /* 0x000fe200000f3407 */
[----:B------:R-:W-:Y:S01]  /*3710*/  IMAD.MOV.U32 R7, RZ, RZ, c[0x0][0x208] ;  /* 0x00008200ff077624 */ /* 0x000fe200078e00ff */
[----:B------:R-:W-:Y:S01]  /*3720*/  LEA R38, P0, R5, c[0x0][0x1f8], 0x1 ;  /* 0x00007e0005267a11 */ /* 0x000fe200078008ff */
[----:B------:R-:W-:-:S04]  /*3730*/  DEPBAR.LE SB0, 0x1 ;  /* 0x000080400000791a */ /* 0x000fc80000000000 */
[----:B------:R-:W-:-:S04]  /*3740*/  DEPBAR.LE SB0, 0x0 ;  /* 0x000080000000791a */ /* 0x000fc80000000000 */
[----:B------:R-:W-:Y:S01]  /*3750*/  BAR.SYNC.DEFER_BLOCKING 0x0 ;  /* 0x0000000000007b1d */ /* 0x000fe20000010000 */
[----:B------:R-:W-:Y:S01]  /*3760*/  LEA.HI.X R39, R5, c[0x0][0x1fc], R4, 0x1, P0 ;  /* 0x00007f0005277a11 */ /* 0x000fe200000f0c04 */
[----:B------:R-:W-:Y:S01]  /*3770*/  IMAD.MOV.U32 R5, RZ, RZ, c[0x0][0x20c] ;  /* 0x00008300ff057624 */ /* 0x000fe200078e00ff */
[C---:B------:R-:W-:Y:S01]  /*3780*/  LEA R76, P0, R7.reuse, R38, 0x6 ;  /* 0x00000026074c7211 */ /* 0x040fe200078030ff */
[----:B------:R-:W-:Y:S01]  /*3790*/  IMAD.IADD R28, R0, 0x1, -R18 ;  /* 0x00000001001c7824 */ /* 0x000fe200078e0a12 */
[----:B------:R-:W-:Y:S02]  /*37a0*/  ISETP.NE.U32.AND P5, PT, R6, 0x1, PT ;  /* 0x000000010600780c */ /* 0x000fe40003fa5070 */
[----:B------:R-:W-:Y:S02]  /*37b0*/  LEA.HI.X R77, R7, R39, R5, 0x6, P0 ;  /* 0x00000027074d7211 */ /* 0x000fe400000f3405 */
[C---:B------:R-:W-:Y:S02]  /*37c0*/  ISETP.LT.OR P0, PT, R28.reuse, 0x1, P5 ;  /* 0x000000011c00780c */ /* 0x040fe40002f01670 */
[----:B------:R-:W-:Y:S01]  /*37d0*/  LOP3.LUT P1, RZ, R29, 0x2, RZ, 0xc0, !PT ;  /* 0x000000021dff7812 */ /* 0x000fe2000782c0ff */
[----:B------:R-:W-:Y:S04]  /*37e0*/  LDSM.16.M88.4 R24, [R234] ;  /* 0x00000000ea18783b */ /* 0x000fe80000000200 */
[----:B------:R-:W3:Y:S04]  /*37f0*/  LDSM.16.M88.4 R48, [R233] ;  /* 0x00000000e930783b */ /* 0x000ee80000000200 */
[----:B------:R-:W5:Y:S04]  /*3800*/  LDSM.16.M88.4 R40, [R233+0x800] ;  /* 0x00080000e928783b */ /* 0x000f680000000200 */
[----:B------:R-:W-:Y:S04]  /*3810*/  LDSM.16.M88.4 R32, [R233+0x1000] ;  /* 0x00100000e920783b */ /* 0x000fe80000000200 */
[----:B------:R-:W3:Y:S04]  /*3820*/  LDSM.16.M88.4 R56, [R233+0x1800] ;  /* 0x00180000e938783b */ /* 0x000ee80000000200 */
[----:B------:R-:W-:Y:S04]  /*3830*/  LDSM.16.M88.4 R4, [R232] ;  /* 0x00000000e804783b */ /* 0x000fe80000000200 */
[----:B------:R-:W3:Y:S04]  /*3840*/  LDSM.16.M88.4 R20, [R231] ;  /* 0x00000000e714783b */ /* 0x000ee80000000200 */
[----:B--2---:R-:W2:Y:S04]  /*3850*/  LDSM.16.M88.4 R16, [R223] ;  /* 0x00000000df10783b */ /* 0x004ea80000000200 */
[----:B----4-:R-:W4:Y:S04]  /*3860*/  LDSM.16.M88.4 R12, [R222] ;  /* 0x00000000de0c783b */ /* 0x010f280000000200 */
[----:B-1----:R-:W1:Y:S04]  /*3870*/  LDSM.16.M88.4 R8, [R221] ;  /* 0x00000000dd08783b */ /* 0x002e680000000200 */
        /* <DEDUP_REMOVED lines=15> */
[C---:B---3--:R-:W-:Y:S08]  /*3970*/  HMMA.16816.F32 R52, R24.reuse, R48, RZ ;  /* 0x000000301834723c */ /* 0x048ff000000018ff */
[----:B------:R1:W-:Y:S01]  /*3980*/  LDGSTS.E.BYPASS.LTC128B.128 [R249+0x6100], [R38.64+0x180], !P4 ;  /* 0x0610018026f97fae */ /* 0x0003e2000e101d46 */
[----:B------:R-:W-:Y:S01]  /*3990*/  ISETP.NE.AND P4, PT, R36, RZ, PT ;  /* 0x000000ff2400720c */ /* 0x000fe20003f85270 */
[----:B-----5:R-:W-:Y:S02]  /*39a0*/  HMMA.16816.F32 R44, R24, R40, RZ ;  /* 0x00000028182c723c */ /* 0x020fe400000018ff */
[----:B------:R3:W-:Y:S01]  /*39b0*/  LDGSTS.E.BYPASS.LTC128B.128 [R249+0x1100], [R76.64], !P5 ;  /* 0x011000004cf97fae */ /* 0x0007e2000e901d46 */
[----:B------:R-:W-:-:S03]  /*39c0*/  ISETP.NE.AND P5, PT, R31, RZ, PT ;  /* 0x000000ff1f00720c */ /* 0x000fc60003fa5270 */
[----:B------:R3:W-:Y:S01]  /*39d0*/  LDGSTS.E.BYPASS.LTC128B.128 [R249+0x3100], [R76.64+0x80], !P1 ;  /* 0x031000804cf97fae */ /* 0x0007e2000c901d46 */
[----:B------:R-:W-:Y:S01]  /*39e0*/  ISETP.NE.AND P1, PT, R30, RZ, PT ;  /* 0x000000ff1e00720c */ /* 0x000fe20003f25270 */
[C---:B------:R-:W-:Y:S02]  /*39f0*/  HMMA.16816.F32 R48, R24.reuse, R50, RZ ;  /* 0x000000321830723c */ /* 0x040fe400000018ff */
[----:B------:R3:W-:Y:S04]  /*3a00*/  LDGSTS.E.BYPASS.LTC128B.128 [R249+0x5100], [R76.64+0x100], !P6 ;  /* 0x051001004cf97fae */ /* 0x0007e8000f101d46 */
[----:B------:R3:W-:Y:S02]  /*3a10*/  LDGSTS.E.BYPASS.LTC128B.128 [R249+0x7100], [R76.64+0x180], !P0 ;  /* 0x071001804cf97fae */ /* 0x0007e4000c101d46 */
[C---:B------:R-:W-:Y:S02]  /*3a20*/  HMMA.16816.F32 R40, R24.reuse, R42, RZ ;  /* 0x0000002a1828723c */ /* 0x040fe400000018ff */
[----:B------:R-:W-:Y:S04]  /*3a30*/  LDSM.16.M88.4 R72, [R229] ;  /* 0x00000000e548783b */ /* 0x000fe80000000200 */
[----:B------:R-:W-:Y:S02]  /*3a40*/  LDSM.16.M88.4 R68, [R229+0x800] ;  /* 0x00080000e544783b */ /* 0x000fe40000000200 */
[C---:B------:R-:W-:Y:S02]  /*3a50*/  HMMA.16816.F32 R28, R24.reuse, R56, RZ ;  /* 0x00000038181c723c */ /* 0x040fe400000018ff */
[----:B------:R-:W-:Y:S04]  /*3a60*/  LDSM.16.M88.4 R64, [R229+0x1000] ;  /* 0x00100000e540783b */ /* 0x000fe80000000200 */
[----:B------:R-:W-:Y:S02]  /*3a70*/  LDSM.16.M88.4 R60, [R229+0x1800] ;  /* 0x00180000e53c783b */ /* 0x000fe40000000200 */
[C---:B-1----:R-:W-:Y:S02]  /*3a80*/  HMMA.16816.F32 R36, R24.reuse, R32, RZ ;  /* 0x000000201824723c */ /* 0x042fe400000018ff */
[----:B------:R-:W0:Y:S06]  /*3a90*/  LDGDEPBAR ;  /* 0x00000000000079af */ /* 0x000e2c0000000000 */
[C---:B------:R-:W-:Y:S08]  /*3aa0*/  HMMA.16816.F32 R32, R24.reuse, R34, RZ ;  /* 0x000000221820723c */ /* 0x040ff000000018ff */
[----:B------:R-:W-:Y:S01]  /*3ab0*/  HMMA.16816.F32 R24, R24, R58, RZ ;  /* 0x0000003a1818723c */ /* 0x000fe200000018ff */
[----:B------:R-:W1:Y:S07]  /*3ac0*/  LDSM.16.M88.4 R56, [R230] ;  /* 0x00000000e638783b */ /* 0x000e6e0000000200 */
[C---:B------:R-:W-:Y:S08]  /*3ad0*/  HMMA.16816.F32 R52, R4.reuse, R20, R52 ;  /* 0x000000140434723c */ /* 0x040ff00000001834 */
[C---:B------:R-:W-:Y:S01]  /*3ae0*/  HMMA.16816.F32 R48, R4.reuse, R22, R48 ;  /* 0x000000160430723c */ /* 0x040fe20000001830 */
[----:B------:R-:W-:Y:S07]  /*3af0*/  LDSM.16.M88.4 R20, [R220] ;  /* 0x00000000dc14783b */ /* 0x000fee0000000200 */
[C---:B--2---:R-:W-:Y:S08]  /*3b00*/  HMMA.16816.F32 R44, R4.reuse, R16, R44 ;  /* 0x00000010042c723c */ /* 0x044ff0000000182c */
[C---:B------:R-:W-:Y:S01]  /*3b10*/  HMMA.16816.F32 R40, R4.reuse, R18, R40 ;  /* 0x000000120428723c */ /* 0x040fe20000001828 */
[----:B------:R-:W-:Y:S07]  /*3b20*/  LDSM.16.M88.4 R16, [R220+0x800] ;  /* 0x00080000dc10783b */ /* 0x000fee0000000200 */
[C---:B----4-:R-:W-:Y:S08]  /*3b30*/  HMMA.16816.F32 R36, R4.reuse, R12, R36 ;  /* 0x0000000c0424723c */ /* 0x050ff00000001824 */
[C---:B------:R-:W-:Y:S01]  /*3b40*/  HMMA.16816.F32 R32, R4.reuse, R14, R32 ;  /* 0x0000000e0420723c */ /* 0x040fe20000001820 */
[----:B------:R-:W-:Y:S07]  /*3b50*/  LDSM.16.M88.4 R12, [R220+0x1000] ;  /* 0x00100000dc0c783b */ /* 0x000fee0000000200 */
[C---:B------:R-:W-:Y:S08]  /*3b60*/  HMMA.16816.F32 R28, R4.reuse, R8, R28 ;  /* 0x00000008041c723c */ /* 0x040ff0000000181c */
[----:B------:R-:W-:Y:S01]  /*3b70*/  HMMA.16816.F32 R24, R4, R10, R24 ;  /* 0x0000000a0418723c */ /* 0x000fe20000001818 */
[----:B------:R-:W2:Y:S04]  /*3b80*/  LDSM.16.M88.4 R4, [R228] ;  /* 0x00000000e404783b */ /* 0x000ea80000000200 */
[----:B------:R-:W4:Y:S03]  /*3b90*/  LDSM.16.M88.4 R8, [R220+0x1800] ;  /* 0x00180000dc08783b */ /* 0x000f260000000200 */
        /* <DEDUP_REMOVED lines=12> */
[----:B------:R-:W5:Y:S03]  /*3c60*/  LDSM.16.M88.4 R60, [R233+0x3800] ;  /* 0x00380000e93c783b */ /* 0x000f660000000200 */
        /* <DEDUP_REMOVED lines=12> */
[----:B------:R-:W4:Y:S03]  /*3d30*/  LDSM.16.M88.4 R8, [R216] ;  /* 0x00000000d808783b */ /* 0x000f260000000200 */
        /* <DEDUP_REMOVED lines=9> */
[C---:B-----5:R-:W-:Y:S08]  /*3dd0*/  HMMA.16816.F32 R28, R56.reuse, R60, R28 ;  /* 0x0000003c381c723c */ /* 0x060ff0000000181c */
[----:B------:R-:W-:Y:S01]  /*3de0*/  HMMA.16816.F32 R24, R56, R62, R24 ;  /* 0x0000003e3818723c */ /* 0x000fe20000001818 */
[----:B------:R-:W1:Y:S04]  /*3df0*/  LDSM.16.M88.4 R56, [R230+0x4000] ;  /* 0x00400000e638783b */ /* 0x000e680000000200 */
[----:B------:R-:W5:Y:S03]  /*3e00*/  LDSM.16.M88.4 R60, [R229+0x3800] ;  /* 0x00380000e53c783b */ /* 0x000f660000000200 */
        /* <DEDUP_REMOVED lines=100> */
[C---:B-----5:R-:W-:Y:S08]  /*4450*/  HMMA.16816.F32 R28, R56.reuse, R60, R28 ;  /* 0x0000003c381c723c */ /* 0x060ff0000000181c */
[----:B------:R-:W-:Y:S01]  /*4460*/  HMMA.16816.F32 R24, R56, R62, R24 ;  /* 0x0000003e3818723c */ /* 0x000fe20000001818 */
[----:B------:R-:W5:Y:S04]  /*4470*/  LDSM.16.M88.4 R60, [R229+0x7000] ;  /* 0x00700000e53c783b */ /* 0x000f680000000200 */
[----:B------:R-:W1:Y:S03]  /*4480*/  LDSM.16.M88.4 R56, [R229+0x7800] ;  /* 0x00780000e538783b */ /* 0x000e660000000200 */
[C---:B--2---:R-:W-:Y:S08]  /*4490*/  HMMA.16816.F32 R52, R4.reuse, R20, R52 ;  /* 0x000000140434723c */ /* 0x044ff00000001834 */
[C---:B------:R-:W-:Y:S01]  /*44a0*/  HMMA.16816.F32 R48, R4.reuse, R22, R48 ;  /* 0x000000160430723c */ /* 0x040fe20000001830 */
[----:B------:R-:W-:Y:S07]  /*44b0*/  LDSM.16.M88.4 R20, [R228+0xc000] ;  /* 0x00c00000e414783b */ /* 0x000fee0000000200 */
        /* <DEDUP_REMOVED lines=8> */
[----:B------:R-:W4:Y:S04]  /*4540*/  LDSM.16.M88.4 R8, [R220+0x7000] ;  /* 0x00700000dc08783b */ /* 0x000f280000000200 */
[----:B------:R-:W2:Y:S01]  /*4550*/  LDSM.16.M88.4 R4, [R220+0x7800] ;  /* 0x00780000dc04783b */ /* 0x000ea20000000200 */
[----:B------:R-:W-:Y:S01]  /*4560*/  ISETP.GT.AND P0, PT, R2, R168, PT ;  /* 0x000000a80200720c */ /* 0x000fe20003f04270 */
[----:B------:R-:W-:-:S04]  /*4570*/  DEPBAR.LE SB0, 0x0 ;  /* 0x000080000000791a */ /* 0x000fc80000000000 */
[C---:B-1----:R-:W-:Y:S08]  /*4580*/  HMMA.16816.F32 R52, R72.reuse, R68, R52 ;  /* 0x000000444834723c */ /* 0x042ff00000001834 */
[C---:B------:R-:W-:Y:S08]  /*4590*/  HMMA.16816.F32 R48, R72.reuse, R70, R48 ;  /* 0x000000464830723c */ /* 0x040ff00000001830 */
[C---:B------:R-:W-:Y:S08]  /*45a0*/  HMMA.16816.F32 R44, R72.reuse, R64, R44 ;  /* 0x00000040482c723c */ /* 0x040ff0000000182c */
[C---:B------:R-:W-:Y:S08]  /*45b0*/  HMMA.16816.F32 R40, R72.reuse, R66, R40 ;  /* 0x000000424828723c */ /* 0x040ff00000001828 */
[C---:B-----5:R-:W-:Y:S08]  /*45c0*/  HMMA.16816.F32 R36, R72.reuse, R60, R36 ;  /* 0x0000003c4824723c */ /* 0x060ff00000001824 */
        /* <DEDUP_REMOVED lines=8> */
[C---:B----4-:R-:W-:Y:S08]  /*4650*/  HMMA.16816.F32 R36, R20.reuse, R8, R36 ;  /* 0x000000081424723c */ /* 0x050ff00000001824 */
[C---:B------:R-:W-:Y:S08]  /*4660*/  HMMA.16816.F32 R32, R20.reuse, R10, R32 ;  /* 0x0000000a1420723c */ /* 0x040ff00000001820 */
[C---:B------:R-:W-:Y:S08]  /*4670*/  HMMA.16816.F32 R28, R20.reuse, R4, R28 ;  /* 0x00000004141c723c */ /* 0x040ff0000000181c */
[----:B------:R-:W-:Y:S01]  /*4680*/  HMMA.16816.F32 R24, R20, R6, R24 ;  /* 0x000000061418723c */ /* 0x000fe20000001818 */
[----:B------:R-:W-:Y:S06]  /*4690*/  BAR.SYNC.DEFER_BLOCKING 0x0 ;  /* 0x0000000000007b1d */ /* 0x000fec0000010000 */
[----:B------:R-:W-:Y:S01]  /*46a0*/  @!UPT UIADD3 URZ, URZ, URZ, URZ ;  /* 0x0000003f3f3ff290 */ /* 0x000fe2000fffe03f */
[----:B------:R-:W-:Y:S11]  /*46b0*/  @!P0 BRA `(.L_x_4785) ;  /* 0x0000019000008947 */ /* 0x000ff60003800000 */
[----:B---3--:R-:W-:-:S04]  /*46c0*/  IADD3 R7, R3, -0x2, RZ ;  /* 0xfffffffe03077810 */ /* 0x008fc80007ffe0ff */
        /* <DEDUP_REMOVED lines=8> */
[----:B------:R-:W-:Y:S01]  /*4750*/  LEA.HI.X R6, R4, R78, R6, 0x6, P0 ;  /* 0x0000004e04067211 */ /* 0x000fe200000f3406 */
[----:B------:R-:W-:Y:S01]  /*4760*/  IMAD.MOV.U32 R4, RZ, RZ, c[0x0][0x1e4] ;  /* 0x00007900ff047624 */ /* 0x000fe200078e00ff */
        /* <DEDUP_REMOVED lines=14> */
.L_x_4785:
[----:B---3--:R-:W-:Y:S05]  /*4850*/  BSYNC B0 ;  /* 0x0000000000007941 */ /* 0x008fea0003800000 */
.L_x_4784:
[----:B------:R-:W2:Y:S01]  /*4860*/  LDL R172, [R1+0x74] ;  /* 0x0000740001ac7983 */ /* 0x000ea20000100800 */
[----:B------:R-:W-:Y:S01]  /*4870*/  IMAD.IADD R7, R252, 0x1, R237 ;  /* 0x00000001fc077824 */ /* 0x000fe200078e02ed */
[----:B------:R-:W-:Y:S01]  /*4880*/  IADD3 R200, R3, -0x2, RZ ;  /* 0xfffffffe03c87810 */ /* 0x000fe20007ffe0ff */
[----:B------:R-:W-:Y:S01]  /*4890*/  IMAD.MOV.U32 R5, RZ, RZ, -0x40 ;  /* 0xffffffc0ff057424 */ /* 0x000fe200078e00ff */
[----:B------:R-:W-:Y:S01]  /*48a0*/  LDSM.16.MT88.4 R72, [R227+0x4000] ;  /* 0x00400000e348783b */ /* 0x000fe20000004200 */
[----:B------:R-:W-:-:S03]  /*48b0*/  @P1 IMAD.HI.U32 R4, R7, c[0x0][0x2c8], RZ ;  /* 0x0000b20007041a27 */ /* 0x000fc600078e00ff */
[----:B------:R-:W-:Y:S01]  /*48c0*/  LDSM.16.MT88.4 R152, [R224] ;  /* 0x00000000e098783b */ /* 0x000fe20000004200 */
[----:B------:R-:W-:Y:S01]  /*48d0*/  IMAD R2, R2, R5, 0x1 ;  /* 0x0000000102027424 */ /* 0x000fe200078e0205 */
[----:B------:R-:W-:Y:S01]  /*48e0*/  @P1 SHF.R.U32.HI R7, RZ, c[0x0][0x2cc], R4 ;  /* 0x0000b300ff071a19 */ /* 0x000fe20000011604 */
[----:B------:R-:W-:Y:S01]  /*48f0*/  IMAD.IADD R0, R0, 0x1, -R251 ;  /* 0x0000000100007824 */ /* 0x000fe200078e0afb */
[----:B------:R-:W-:Y:S02]  /*4900*/  LDSM.16.MT88.4 R88, [R225+0x4000] ;  /* 0x00400000e158783b */ /* 0x000fe40000004200 */
[----:B------:R-:W-:Y:S02]  /*4910*/  IADD3 R2, -R251, R2, R170 ;  /* 0x00000002fb027210 */ /* 0x000fe40007ffe1aa */
[----:B------:R-:W3:Y:S04]  /*4920*/  SHFL.IDX PT, R6, R7, RZ, 0x1c1f ;  /* 0x001c1fff07067589 */ /* 0x000ee800000e0000 */
[----:B------:R-:W4:Y:S04]  /*4930*/  SHFL.IDX PT, R4, R7, 0x1, 0x1c1f ;  /* 0x003c1f0007047f89 */ /* 0x000f2800000e0000 */
[----:B------:R-:W-:Y:S04]  /*4940*/  LDSM.16.MT88.4 R64, [R224+0x2000] ;  /* 0x00200000e040783b */ /* 0x000fe80000004200 */
[----:B------:R-:W-:Y:S04]  /*4950*/  LDSM.16.MT88.4 R104, [R227+0x6000] ;  /* 0x00600000e368783b */ /* 0x000fe80000004200 */
[----:B------:R-:W-:Y:S04]  /*4960*/  LDSM.16.MT88.4 R96, [R224+0x4000] ;  /* 0x00400000e060783b */ /* 0x000fe80000004200 */
[----:B------:R-:W-:Y:S04]  /*4970*/  LDSM.16.MT88.4 R136, [R226] ;  /* 0x00000000e288783b */ /* 0x000fe80000004200 */
[----:B------:R-:W-:Y:S04]  /*4980*/  LDSM.16.MT88.4 R144, [R225] ;  /* 0x00000000e190783b */ /* 0x000fe80000004200 */
[----:B------:R-:W-:Y:S04]  /*4990*/  LDSM.16.MT88.4 R20, [R226+0x800] ;  /* 0x00080000e214783b */ /* 0x000fe80000004200 */
[----:B------:R-:W-:Y:S04]  /*49a0*/  LDSM.16.MT88.4 R56, [R225+0x2000] ;  /* 0x00200000e138783b */ /* 0x000fe80000004200 */
[----:B------:R-:W-:Y:S04]  /*49b0*/  LDSM.16.MT88.4 R80, [R226+0x4000] ;  /* 0x00400000e250783b */ /* 0x000fe80000004200 */
[----:B------:R-:W-:Y:S04]  /*49c0*/  LDSM.16.MT88.4 R156, [R227] ;  /* 0x00000000e39c783b */ /* 0x000fe80000004200 */
[----:B------:R-:W0:Y:S01]  /*49d0*/  LDGDEPBAR ;  /* 0x00000000000079af */ /* 0x000e220000000000 */
[----:B--2---:R-:W-:-:S04]  /*49e0*/  IMAD.IADD R5, R2, 0x1, -R172 ;  /* 0x0000000102057824 */ /* 0x004fc800078e0aac */
[C---:B-1-3--:R-:W-:Y:S02]  /*49f0*/  IMAD.IADD R9, R5.reuse, 0x1, R6 ;  /* 0x0000000105097824 */ /* 0x04afe400078e0206 */
[----:B----4-:R-:W-:-:S03]  /*4a00*/  IMAD.IADD R5, R5, 0x1, R4 ;  /* 0x0000000105057824 */ /* 0x010fc600078e0204 */
[C---:B------:R-:W-:Y:S02]  /*4a10*/  IMNMX R2, R0.reuse, R9, PT ;  /* 0x0000000900027217 */ /* 0x040fe40003800200 */
[----:B------:R-:W-:Y:S02]  /*4a20*/  IMNMX R0, R0, R5, PT ;  /* 0x0000000500007217 */ /* 0x000fe40003800200 */
[C---:B------:R-:W-:Y:S02]  /*4a30*/  ISETP.GT.AND P6, PT, R2.reuse, RZ, PT ;  /* 0x000000ff0200720c */ /* 0x040fe40003fc4270 */
[----:B------:R-:W-:Y:S02]  /*4a40*/  ISETP.GT.AND P0, PT, R2, 0x1, PT ;  /* 0x000000010200780c */ /* 0x000fe40003f04270 */
[----:B------:R-:W-:Y:S02]  /*4a50*/  FSEL R52, R52, -INF , P6 ;  /* 0xff80000034347808 */ /* 0x000fe40003000000 */
[----:B------:R-:W-:-:S02]  /*4a60*/  ISETP.GT.AND P6, PT, R2, 0x8, PT ;  /* 0x000000080200780c */ /* 0x000fc40003fc4270 */
[----:B------:R-:W-:Y:S02]  /*4a70*/  FSEL R53, R53, -INF , P0 ;  /* 0xff80000035357808 */ /* 0x000fe40000000000 */
[----:B------:R-:W-:Y:S02]  /*4a80*/  FSEL R13, R48, -INF , P6 ;  /* 0xff800000300d7808 */ /* 0x000fe40003000000 */
[C---:B------:R-:W-:Y:S02]  /*4a90*/  ISETP.GT.AND P0, PT, R2.reuse, 0x9, PT ;  /* 0x000000090200780c */ /* 0x040fe40003f04270 */
[----:B------:R-:W-:Y:S02]  /*4aa0*/  ISETP.GT.AND P6, PT, R2, 0x10, PT ;  /* 0x000000100200780c */ /* 0x000fe40003fc4270 */
[----:B------:R-:W-:Y:S02]  /*4ab0*/  FMNMX.FTZ R4, R52, R53, !PT ;  /* 0x0000003534047209 */ /* 0x000fe40007810000 */
[----:B------:R-:W-:-:S02]  /*4ac0*/  FSEL R49, R49, -INF , P0 ;  /* 0xff80000031317808 */ /* 0x000fc40000000000 */
[----:B------:R-:W-:Y:S02]  /*4ad0*/  FSEL R11, R44, -INF , P6 ;  /* 0xff8000002c0b7808 */ /* 0x000fe40003000000 */
[C---:B------:R-:W-:Y:S02]  /*4ae0*/  ISETP.GT.AND P0, PT, R2.reuse, 0x11, PT ;  /* 0x000000110200780c */ /* 0x040fe40003f04270 */
[----:B------:R-:W-:Y:S02]  /*4af0*/  ISETP.GT.AND P6, PT, R2, 0x18, PT ;  /* 0x000000180200780c */ /* 0x000fe40003fc4270 */
[----:B------:R-:W-:Y:S02]  /*4b00*/  FMNMX.FTZ R4, R13, R4, !PT ;  /* 0x000000040d047209 */ /* 0x000fe40007810000 */
[----:B------:R-:W-:Y:S02]  /*4b10*/  FSEL R45, R45, -INF , P0 ;  /* 0xff8000002d2d7808 */ /* 0x000fe40000000000 */
[----:B------:R-:W-:-:S02]  /*4b20*/  FSEL R7, R40, -INF , P6 ;  /* 0xff80000028077808 */ /* 0x000fc40003000000 */
[----:B------:R-:W-:Y:S02]  /*4b30*/  FMNMX.FTZ R4, R49, R4, !PT ;  /* 0x0000000431047209 */ /* 0x000fe40007810000 */
[C---:B------:R-:W-:Y:S02]  /*4b40*/  ISETP.GT.AND P0, PT, R2.reuse, 0x19, PT ;  /* 0x000000190200780c */ /* 0x040fe40003f04270 */
[----:B------:R-:W-:Y:S02]  /*4b50*/  ISETP.GT.AND P6, PT, R2, 0x20, PT ;  /* 0x000000200200780c */ /* 0x000fe40003fc4270 */
[----:B------:R-:W-:Y:S02]  /*4b60*/  FMNMX.FTZ R4, R11, R4, !PT ;  /* 0x000000040b047209 */ /* 0x000fe40007810000 */
[----:B------:R-:W-:Y:S02]  /*4b70*/  FSEL R41, R41, -INF , P0 ;  /* 0xff80000029297808 */ /* 0x000fe40000000000 */
[----:B------:R-:W-:-:S02]  /*4b80*/  FSEL R116, R36, -INF , P6 ;  /* 0xff80000024747808 */ /* 0x000fc40003000000 */
        /* <DEDUP_REMOVED lines=10> */
[----:B------:R-:W-:Y:S02]  /*4c30*/  ISETP.GT.AND P0, PT, R2, 0x31, PT ;  /* 0x000000310200780c */ /* 0x000fe40003f04270 */
[----:B------:R-:W-:-:S02]  /*4c40*/  ISETP.GT.AND P6, PT, R0, RZ, PT ;  /* 0x000000ff0000720c */ /* 0x000fc40003fc4270 */
[----:B------:R-:W-:Y:S02]  /*4c50*/  FMNMX.FTZ R5, R41, R4, !PT ;  /* 0x0000000429057209 */ /* 0x000fe40007810000 */
[----:B------:R-:W-:Y:S02]  /*4c60*/  FSEL R125, R29, -INF , P0 ;  /* 0xff8000001d7d7808 */ /* 0x000fe40000000000 */
[----:B------:R-:W-:Y:S02]  /*4c70*/  FSEL R54, R54, -INF , P6 ;  /* 0xff80000036367808 */ /* 0x000fe40003000000 */
[----:B------:R-:W-:Y:S02]  /*4c80*/  FMNMX.FTZ R4, R116, R5, !PT ;  /* 0x0000000574047209 */ /* 0x000fe40007810000 */
[C---:B------:R-:W-:Y:S02]  /*4c90*/  ISETP.GT.AND P0, PT, R0.reuse, 0x1, PT ;  /* 0x000000010000780c */ /* 0x040fe40003f04270 */
[----:B------:R-:W-:-:S02]  /*4ca0*/  ISETP.GT.AND P6, PT, R0, 0x8, PT ;  /* 0x000000080000780c */ /* 0x000fc40003fc4270 */
[----:B------:R-:W-:Y:S02]  /*4cb0*/  FMNMX.FTZ R5, R117, R4, !PT ;  /* 0x0000000475057209 */ /* 0x000fe40007810000 */
[----:B------:R-:W-:Y:S02]  /*4cc0*/  FSEL R55, R55, -INF , P0 ;  /* 0xff80000037377808 */ /* 0x000fe40000000000 */
[----:B------:R-:W-:Y:S02]  /*4cd0*/  FSEL R9, R50, -INF , P6 ;  /* 0xff80000032097808 */ /* 0x000fe40003000000 */
[----:B------:R-:W-:Y:S02]  /*4ce0*/  ISETP.GT.AND P6, PT, R2, 0x38, PT ;  /* 0x000000380200780c */ /* 0x000fe40003fc4270 */
[----:B------:R-:W-:Y:S02]  /*4cf0*/  FMNMX.FTZ R4, R118, R5, !PT ;  /* 0x0000000576047209 */ /* 0x000fe40007810000 */
[----:B------:R-:W-:-:S02]  /*4d00*/  ISETP.GT.AND P0, PT, R0, 0x9, PT ;  /* 0x000000090000780c */ /* 0x000fc40003f04270 */
[----:B------:R-:W-:Y:S02]  /*4d10*/  FMNMX.FTZ R6, R54, R55, !PT ;  /* 0x0000003736067209 */ /* 0x000fe40007810000 */
[----:B------:R-:W-:Y:S02]  /*4d20*/  FSEL R126, R24, -INF , P6 ;  /* 0xff800000187e7808 */ /* 0x000fe40003000000 */
[----:B------:R-:W-:Y:S02]  /*4d30*/  ISETP.GT.AND P6, PT, R0, 0x10, PT ;  /* 0x000000100000780c */ /* 0x000fe40003fc4270 */
[----:B------:R-:W-:Y:S02]  /*4d40*/  FMNMX.FTZ R5, R119, R4, !PT ;  /* 0x0000000477057209 */ /* 0x000fe40007810000 */
[----:B------:R-:W-:Y:S02]  /*4d50*/  FSEL R51, R51, -INF , P0 ;  /* 0xff80000033337808 */ /* 0x000fe40000000000 */
[----:B------:R-:W-:-:S02]  /*4d60*/  FMNMX.FTZ R6, R9, R6, !PT ;  /* 0x0000000609067209 */ /* 0x000fc40007810000 */
[----:B------:R-:W-:Y:S02]  /*4d70*/  FSEL R15, R46, -INF , P6 ;  /* 0xff8000002e0f7808 */ /* 0x000fe40003000000 */
[----:B------:R-:W-:Y:S02]  /*4d80*/  FMNMX.FTZ R4, R124, R5, !PT ;  /* 0x000000057c047209 */ /* 0x000fe40007810000 */
[----:B------:R-:W-:Y:S02]  /*4d90*/  ISETP.GT.AND P6, PT, R2, 0x39, PT ;  /* 0x000000390200780c */ /* 0x000fe40003fc4270 */
[----:B------:R-:W-:Y:S02]  /*4da0*/  ISETP.GT.AND P0, PT, R0, 0x11, PT ;  /* 0x000000110000780c */ /* 0x000fe40003f04270 */
[----:B------:R-:W-:Y:S02]  /*4db0*/  FMNMX.FTZ R6, R51, R6, !PT ;  /* 0x0000000633067209 */ /* 0x000fe40007810000 */
[----:B------:R-:W-:-:S02]  /*4dc0*/  FMNMX.FTZ R5, R125, R4, !PT ;  /* 0x000000047d057209 */ /* 0x000fc40007810000 */
[----:B------:R-:W-:Y:S02]  /*4dd0*/  FSEL R127, R25, -INF , P6 ;  /* 0xff800000197f7808 */ /* 0x000fe40003000000 */
[----:B------:R-:W-:Y:S02]  /*4de0*/  FSEL R47, R47, -INF , P0 ;  /* 0xff8000002f2f7808 */ /* 0x000fe40000000000 */
[----:B------:R-:W-:Y:S02]  /*4df0*/  ISETP.GT.AND P6, PT, R0, 0x18, PT ;  /* 0x000000180000780c */ /* 0x000fe40003fc4270 */
[----:B------:R-:W-:Y:S02]  /*4e00*/  FMNMX.FTZ R4, R15, R6, !PT ;  /* 0x000000060f047209 */ /* 0x000fe40007810000 */
[----:B------:R-:W-:Y:S02]  /*4e10*/  FMNMX.FTZ R2, R126, R5, !PT ;  /* 0x000000057e027209 */ /* 0x000fe40007810000 */
[----:B------:R-:W-:-:S02]  /*4e20*/  ISETP.GT.AND P0, PT, R0, 0x19, PT ;  /* 0x000000190000780c */ /* 0x000fc40003f04270 */
[----:B------:R-:W-:Y:S02]  /*4e30*/  FSEL R5, R42, -INF , P6 ;  /* 0xff8000002a057808 */ /* 0x000fe40003000000 */
        /* <DEDUP_REMOVED lines=10> */
[----:B------:R-:W-:-:S02]  /*4ee0*/  FMNMX.FTZ R2, R127, R2, !PT ;  /* 0x000000027f027209 */ /* 0x000fc40007810000 */
[----:B------:R-:W-:Y:S02]  /*4ef0*/  ISETP.GT.AND P0, PT, R0, 0x29, PT ;  /* 0x000000290000780c */ /* 0x000fe40003f04270 */
[----:B------:R-:W-:Y:S01]  /*4f00*/  FSEL R165, R34, -INF , P6 ;  /* 0xff80000022a57808 */ /* 0x000fe20003000000 */
[----:B------:R-:W1:Y:S01]  /*4f10*/  SHFL.BFLY PT, R17, R2, 0x2, 0x1f ;  /* 0x0c401f0002117f89 */ /* 0x000e6200000e0000 */
[----:B------:R-:W-:Y:S02]  /*4f20*/  FMNMX.FTZ R4, R171, R4, !PT ;  /* 0x00000004ab047209 */ /* 0x000fe40007810000 */
[----:B------:R-:W-:Y:S02]  /*4f30*/  FSEL R167, R35, -INF , P0 ;  /* 0xff80000023a77808 */ /* 0x000fe40000000000 */
[----:B------:R-:W-:Y:S02]  /*4f40*/  ISETP.GT.AND P6, PT, R0, 0x30, PT ;  /* 0x000000300000780c */ /* 0x000fe40003fc4270 */
[----:B------:R-:W-:-:S02]  /*4f50*/  FMNMX.FTZ R4, R165, R4, !PT ;  /* 0x00000004a5047209 */ /* 0x000fc40007810000 */
[----:B------:R-:W-:Y:S02]  /*4f60*/  ISETP.GT.AND P0, PT, R0, 0x31, PT ;  /* 0x000000310000780c */ /* 0x000fe40003f04270 */
[----:B------:R-:W-:Y:S02]  /*4f70*/  FSEL R35, R30, -INF , P6 ;  /* 0xff8000001e237808 */ /* 0x000fe40003000000 */
        /* <DEDUP_REMOVED lines=8> */
[----:B------:R-:W-:Y:S01]  /*5000*/  FMNMX.FTZ R4, R31, R4, !PT ;  /* 0x000000041f047209 */ /* 0x000fe20007810000 */
[----:B------:R-:W-:Y:S01]  /*5010*/  LDSM.16.MT88.4 R24, [R227+0x800] ;  /* 0x00080000e318783b */ /* 0x000fe20000004200 */
        /* <DEDUP_REMOVED lines=11> */
[--C-:B------:R-:W-:Y:S02]  /*50d0*/  FFMA.FTZ R113, R52, c[0x0][0x2d0], -R166.reuse ;  /* 0x0000b40034717a23 */ /* 0x100fe400000108a6 */
[--C-:B------:R-:W-:Y:S02]  /*50e0*/  FFMA.FTZ R110, R53, c[0x0][0x2d0], -R166.reuse ;  /* 0x0000b400356e7a23 */ /* 0x100fe400000108a6 */
[--C-:B------:R-:W-:Y:S01]  /*50f0*/  FFMA.FTZ R111, R13, c[0x0][0x2d0], -R166.reuse ;  /* 0x0000b4000d6f7a23 */ /* 0x100fe200000108a6 */
[----:B------:R-:W-:Y:S01]  /*5100*/  MUFU.EX2 R32, R32 ;  /* 0x0000002000207308 */ /* 0x000fe20000000800 */
[--C-:B------:R-:W-:Y:S02]  /*5110*/  FFMA.FTZ R122, R49, c[0x0][0x2d0], -R166.reuse ;  /* 0x0000b400317a7a23 */ /* 0x100fe400000108a6 */
[----:B------:R-:W-:-:S02]  /*5120*/  FFMA.FTZ R121, R11, c[0x0][0x2d0], -R166 ;  /* 0x0000b4000b797a23 */ /* 0x000fc400000108a6 */
[--C-:B------:R-:W-:Y:S02]  /*5130*/  FFMA.FTZ R164, R45, c[0x0][0x2d0], -R166.reuse ;  /* 0x0000b4002da47a23 */ /* 0x100fe400000108a6 */
[----:B------:R-:W-:Y:S01]  /*5140*/  FFMA.FTZ R173, R7, c[0x0][0x2d0], -R166 ;  /* 0x0000b40007ad7a23 */ /* 0x000fe200000108a6 */
[----:B------:R-:W-:Y:S01]  /*5150*/  MUFU.EX2 R113, R113 ;  /* 0x0000007100717308 */ /* 0x000fe20000000800 */
[----:B-1----:R-:W-:Y:S02]  /*5160*/  FMNMX.FTZ R2, R4, R17, !PT ;  /* 0x0000001104027209 */ /* 0x002fe40007810000 */
[----:B------:R-:W-:Y:S02]  /*5170*/  LDSM.16.MT88.4 R16, [R225+0x800] ;  /* 0x00080000e110783b */ /* 0x000fe40000004200 */
[C---:B------:R-:W-:Y:S01]  /*5180*/  FSETP.NEU.FTZ.AND P0, PT, R2.reuse, -INF , PT ;  /* 0xff8000000200780b */ /* 0x040fe20003f1d000 */
[----:B------:R-:W-:Y:S02]  /*5190*/  FMUL.FTZ R28, R2, c[0x0][0x2d0] ;  /* 0x0000b400021c7a20 */ /* 0x000fe40000410000 */
[----:B------:R-:W1:Y:S03]  /*51a0*/  MUFU.EX2 R110, R110 ;  /* 0x0000006e006e7308 */ /* 0x000e660000000800 */
[----:B------:R-:W-:-:S05]  /*51b0*/  FSEL R28, R28, RZ, P0 ;  /* 0x000000ff1c1c7208 */ /* 0x000fca0000000000 */
[----:B------:R-:W-:Y:S01]  /*51c0*/  MUFU.EX2 R111, R111 ;  /* 0x0000006f006f7308 */ /* 0x000fe20000000800 */
[--C-:B------:R-:W-:Y:S02]  /*51d0*/  FFMA.FTZ R175, R43, c[0x0][0x2d0], -R28.reuse ;  /* 0x0000b4002baf7a23 */ /* 0x100fe4000001081c */
[----:B------:R-:W2:Y:S01]  /*51e0*/  LDSM.16.MT88.4 R40, [R227+0x2000] ;  /* 0x00200000e328783b */ /* 0x000ea20000004200 */
[--C-:B------:R-:W-:Y:S02]  /*51f0*/  FFMA.FTZ R109, R54, c[0x0][0x2d0], -R28.reuse ;  /* 0x0000b400366d7a23 */ /* 0x100fe4000001081c */
[--C-:B------:R-:W-:Y:S02]  /*5200*/  FFMA.FTZ R108, R55, c[0x0][0x2d0], -R28.reuse ;  /* 0x0000b400376c7a23 */ /* 0x100fe4000001081c */
[--C-:B------:R-:W-:Y:S01]  /*5210*/  FFMA.FTZ R123, R9, c[0x0][0x2d0], -R28.reuse ;  /* 0x0000b400097b7a23 */ /* 0x100fe2000001081c */
[----:B------:R-:W3:Y:S01]  /*5220*/  MUFU.EX2 R122, R122 ;  /* 0x0000007a007a7308 */ /* 0x000ee20000000800 */
[--C-:B------:R-:W-:Y:S01]  /*5230*/  FFMA.FTZ R120, R51, c[0x0][0x2d0], -R28.reuse ;  /* 0x0000b40033787a23 */ /* 0x100fe2000001081c */
[----:B------:R-:W4:Y:S01]  /*5240*/  LDSM.16.MT88.4 R8, [R227+0x2800] ;  /* 0x00280000e308783b */ /* 0x000f220000004200 */
[----:B-1----:R-:W-:Y:S01]  /*5250*/  F2FP.PACK_AB R128, R110, R113 ;  /* 0x000000716e80723e */ /* 0x002fe200000000ff */
[----:B------:R-:W-:-:S02]  /*5260*/  FFMA.FTZ R177, R15, c[0x0][0x2d0], -R28 ;  /* 0x0000b4000fb17a23 */ /* 0x000fc4000001081c */
[--C-:B------:R-:W-:Y:S01]  /*5270*/  FFMA.FTZ R34, R47, c[0x0][0x2d0], -R28.reuse ;  /* 0x0000b4002f227a23 */ /* 0x100fe2000001081c */
[----:B------:R-:W1:Y:S01]  /*5280*/  LDSM.16.MT88.4 R12, [R224+0x800] ;  /* 0x00080000e00c783b */ /* 0x000e620000004200 */
[----:B------:R-:W-:Y:S01]  /*5290*/  MUFU.EX2 R109, R109 ;  /* 0x0000006d006d7308 */ /* 0x000fe20000000800 */
[----:B------:R-:W-:Y:S02]  /*52a0*/  FFMA.FTZ R30, R5, c[0x0][0x2d0], -R28 ;  /* 0x0000b400051e7a23 */ /* 0x000fe4000001081c */
[----:B------:R-:W-:Y:S01]  /*52b0*/  FADD.FTZ R110, R113, R110 ;  /* 0x0000006e716e7221 */ /* 0x000fe20000010000 */
[----:B------:R-:W-:Y:S04]  /*52c0*/  LDSM.16.MT88.4 R48, [R226+0x2000] ;  /* 0x00200000e230783b */ /* 0x000fe80000004200 */
[----:B------:R-:W5:Y:S01]  /*52d0*/  MUFU.EX2 R108, R108 ;  /* 0x0000006c006c7308 */ /* 0x000f620000000800 */
[----:B---3--:R-:W-:Y:S01]  /*52e0*/  F2FP.PACK_AB R130, R122, R111 ;  /* 0x0000006f7a82723e */ /* 0x008fe200000000ff */
[----:B------:R-:W-:Y:S06]  /*52f0*/  LDSM.16.MT88.4 R112, [R226+0x6000] ;  /* 0x00600000e270783b */ /* 0x000fec0000004200 */
[----:B------:R-:W-:Y:S08]  /*5300*/  MUFU.EX2 R123, R123 ;  /* 0x0000007b007b7308 */ /* 0x000ff00000000800 */
[----:B------:R-:W3:Y:S01]  /*5310*/  MUFU.EX2 R120, R120 ;  /* 0x0000007800787308 */ /* 0x000ee20000000800 */
[----:B-----5:R-:W-:-:S07]  /*5320*/  F2FP.PACK_AB R129, R108, R109 ;  /* 0x0000006d6c81723e */ /* 0x020fce00000000ff */
[----:B------:R-:W-:Y:S01]  /*5330*/  MUFU.EX2 R121, R121 ;  /* 0x0000007900797308 */ /* 0x000fe20000000800 */
[----:B---3--:R-:W-:-:S07]  /*5340*/  F2FP.PACK_AB R131, R120, R123 ;  /* 0x0000007b7883723e */ /* 0x008fce00000000ff */
[----:B------:R-:W3:Y:S01]  /*5350*/  MUFU.EX2 R164, R164 ;  /* 0x000000a400a47308 */ /* 0x000ee20000000800 */
[C---:B--2---:R-:W-:Y:S07]  /*5360*/  HMMA.16816.F32 R36, R128.reuse, R40, RZ ;  /* 0x000000288024723c */ /* 0x044fee00000018ff */
[----:B------:R-:W2:Y:S01]  /*5370*/  MUFU.EX2 R173, R173 ;  /* 0x000000ad00ad7308 */ /* 0x000ea20000000800 */
[C---:B------:R-:W-:Y:S07]  /*5380*/  HMMA.16816.F32 R40, R128.reuse, R42, RZ ;  /* 0x0000002a8028723c */ /* 0x040fee00000018ff */
[----:B------:R-:W-:Y:S01]  /*5390*/  MUFU.EX2 R177, R177 ;  /* 0x000000b100b17308 */ /* 0x000fe20000000800 */
[----:B---3--:R-:W-:Y:S01]  /*53a0*/  F2FP.PACK_AB R4, R164, R121 ;  /* 0x00000079a404723e */ /* 0x008fe200000000ff */
[C---:B------:R-:W-:Y:S06]  /*53b0*/  HMMA.16816.F32 R68, R128.reuse, R72, RZ ;  /* 0x000000488044723c */ /* 0x040fec00000018ff */
[----:B------:R-:W3:Y:S01]  /*53c0*/  MUFU.EX2 R34, R34 ;  /* 0x0000002200227308 */ /* 0x000ee20000000800 */
[----:B--2---:R-:W-:Y:S01]  /*53d0*/  F2FP.PACK_AB R6, R32, R173 ;  /* 0x000000ad2006723e */ /* 0x004fe200000000ff */
[C---:B------:R-:W-:Y:S06]  /*53e0*/  HMMA.16816.F32 R72, R128.reuse, R74, RZ ;  /* 0x0000004a8048723c */ /* 0x040fec00000018ff */
[----:B------:R-:W-:Y:S02]  /*53f0*/  MUFU.EX2 R30, R30 ;  /* 0x0000001e001e7308 */ /* 0x000fe40000000800 */
[C---:B------:R-:W-:Y:S06]  /*5400*/  HMMA.16816.F32 R148, R128.reuse, R152, RZ ;  /* 0x000000988094723c */ /* 0x040fec00000018ff */
[----:B------:R-:W2:Y:S01]  /*5410*/  MUFU.EX2 R175, R175 ;  /* 0x000000af00af7308 */ /* 0x000ea20000000800 */
[----:B---3--:R-:W-:Y:S01]  /*5420*/  F2FP.PACK_AB R5, R34, R177 ;  /* 0x000000b12205723e */ /* 0x008fe200000000ff */
[C---:B------:R-:W-:Y:S08]  /*5430*/  HMMA.16816.F32 R152, R128.reuse, R154, RZ ;  /* 0x0000009a8098723c */ /* 0x040ff000000018ff */
[----:B------:R-:W-:Y:S01]  /*5440*/  HMMA.16816.F32 R84, R128, R88, RZ ;  /* 0x000000588054723c */ /* 0x000fe200000018ff */
[----:B--2---:R-:W-:-:S07]  /*5450*/  F2FP.PACK_AB R7, R175, R30 ;  /* 0x0000001eaf07723e */ /* 0x004fce00000000ff */
[----:B------:R-:W-:Y:S08]  /*5460*/  HMMA.16816.F32 R88, R128, R90, RZ ;  /* 0x0000005a8058723c */ /* 0x000ff000000018ff */
[C---:B----4-:R-:W-:Y:S08]  /*5470*/  HMMA.16816.F32 R36, R4.reuse, R8, R36 ;  /* 0x000000080424723c */ /* 0x050ff00000001824 */
[C---:B------:R-:W-:Y:S01]  /*5480*/  HMMA.16816.F32 R40, R4.reuse, R10, R40 ;  /* 0x0000000a0428723c */ /* 0x040fe20000001828 */
[----:B------:R-:W2:Y:S07]  /*5490*/  LDSM.16.MT88.4 R8, [R227+0x4800] ;  /* 0x00480000e308783b */ /* 0x000eae0000004200 */
[C---:B-1----:R-:W-:Y:S08]  /*54a0*/  HMMA.16816.F32 R148, R4.reuse, R12, R148 ;  /* 0x0000000c0494723c */ /* 0x042ff00000001894 */
[----:B------:R-:W-:Y:S01]  /*54b0*/  HMMA.16816.F32 R152, R4, R14, R152 ;  /* 0x0000000e0498723c */ /* 0x000fe20000001898 */
[----:B------:R-:W1:Y:S07]  /*54c0*/  LDSM.16.MT88.4 R12, [R224+0x2800] ;  /* 0x00280000e00c783b */ /* 0x000e6e0000004200 */
[C---:B------:R-:W-:Y:S08]  /*54d0*/  HMMA.16816.F32 R60, R128.reuse, R64, RZ ;  /* 0x00000040803c723c */ /* 0x040ff000000018ff */
[C---:B------:R-:W-:Y:S08]  /*54e0*/  HMMA.16816.F32 R64, R128.reuse, R66, RZ ;  /* 0x000000428040723c */ /* 0x040ff000000018ff */
[----:B------:R-:W-:Y:S08]  /*54f0*/  HMMA.16816.F32 R100, R128, R104, RZ ;  /* 0x000000688064723c */ /* 0x000ff000000018ff */
[C---:B--2---:R-:W-:Y:S08]  /*5500*/  HMMA.16816.F32 R68, R4.reuse, R8, R68 ;  /* 0x000000080444723c */ /* 0x044ff00000001844 */
        /* <DEDUP_REMOVED lines=9> */
[----:B------:R-:W-:Y:S01]  /*55a0*/  HMMA.16816.F32 R88, R4, R10, R88 ;  /* 0x0000000a0458723c */ /* 0x000fe20000001858 */
[----:B------:R-:W2:Y:S07]  /*55b0*/  LDSM.16.MT88.4 R8, [R227+0x6800] ;  /* 0x00680000e308783b */ /* 0x000eae0000004200 */
[C---:B------:R-:W-:Y:S08]  /*55c0*/  HMMA.16816.F32 R136, R128.reuse, R138, RZ ;  /* 0x0000008a8088723c */ /* 0x040ff000000018ff */
[----:B------:R-:W-:Y:S08]  /*55d0*/  HMMA.16816.F32 R140, R128, R144, RZ ;  /* 0x00000090808c723c */ /* 0x000ff000000018ff */
[----:B-1----:R-:W-:Y:S07]  /*55e0*/  HMMA.16816.F32 R92, R4, R12, R92 ;  /* 0x0000000c045c723c */ /* 0x002fee000000185c */
[----:B------:R-:W-:Y:S01]  /*55f0*/  FADD.FTZ R12, R109, R108 ;  /* 0x0000006c6d0c7221 */ /* 0x000fe20000010000 */
[----:B------:R-:W-:Y:S01]  /*5600*/  HMMA.16816.F32 R144, R128, R146, RZ ;  /* 0x000000928090723c */ /* 0x000fe200000018ff */
[----:B------:R-:W-:-:S02]  /*5610*/  FADD.FTZ R13, R111, R110 ;  /* 0x0000006e6f0d7221 */ /* 0x000fc40000010000 */
[----:B------:R-:W-:Y:S02]  /*5620*/  FADD.FTZ R123, R123, R12 ;  /* 0x0000000c7b7b7221 */ /* 0x000fe40000010000 */
[----:B------:R-:W-:Y:S02]  /*5630*/  FADD.FTZ R122, R122, R13 ;  /* 0x0000000d7a7a7221 */ /* 0x000fe40000010000 */
[--C-:B------:R-:W-:Y:S01]  /*5640*/  FFMA.FTZ R12, R124, c[0x0][0x2d0], -R166.reuse ;  /* 0x0000b4007c0c7a23 */ /* 0x100fe200000108a6 */
[----:B------:R-:W-:Y:S01]  /*5650*/  HMMA.16816.F32 R108, R128, R112, RZ ;  /* 0x00000070806c723c */ /* 0x000fe200000018ff */
[----:B------:R-:W-:-:S06]  /*5660*/  FFMA.FTZ R13, R125, c[0x0][0x2d0], -R166 ;  /* 0x0000b4007d0d7a23 */ /* 0x000fcc00000108a6 */
[----:B------:R-:W-:Y:S01]  /*5670*/  MUFU.EX2 R13, R13 ;  /* 0x0000000d000d7308 */ /* 0x000fe20000000800 */
[C---:B--2---:R-:W-:Y:S08]  /*5680*/  HMMA.16816.F32 R100, R4.reuse, R8, R100 ;  /* 0x000000080464723c */ /* 0x044ff00000001864 */
[C---:B------:R-:W-:Y:S01]  /*5690*/  HMMA.16816.F32 R104, R4.reuse, R10, R104 ;  /* 0x0000000a0468723c */ /* 0x040fe20000001868 */
[----:B------:R-:W1:Y:S07]  /*56a0*/  LDSM.16.MT88.4 R8, [R226+0x6800] ;  /* 0x00680000e208783b */ /* 0x000e6e0000004200 */
[C---:B------:R-:W-:Y:S08]  /*56b0*/  HMMA.16816.F32 R132, R4.reuse, R20, R132 ;  /* 0x000000140484723c */ /* 0x040ff00000001884 */
[C---:B------:R-:W-:Y:S01]  /*56c0*/  HMMA.16816.F32 R136, R4.reuse, R22, R136 ;  /* 0x000000160488723c */ /* 0x040fe20000001888 */
[----:B------:R-:W2:Y:S07]  /*56d0*/  LDSM.16.MT88.4 R20, [R225+0x2800] ;  /* 0x00280000e114783b */ /* 0x000eae0000004200 */
[C---:B------:R-:W-:Y:S08]  /*56e0*/  HMMA.16816.F32 R140, R4.reuse, R16, R140 ;  /* 0x00000010048c723c */ /* 0x040ff0000000188c */
[----:B------:R-:W-:Y:S01]  /*56f0*/  HMMA.16816.F32 R144, R4, R18, R144 ;  /* 0x000000120490723c */ /* 0x000fe20000001890 */
[----:B------:R-:W3:Y:S07]  /*5700*/  LDSM.16.MT88.4 R16, [R226+0x4800] ;  /* 0x00480000e210783b */ /* 0x000eee0000004200 */
[----:B------:R-:W-:Y:S08]  /*5710*/  HMMA.16816.F32 R52, R128, R56, RZ ;  /* 0x000000388034723c */ /* 0x000ff000000018ff */
[----:B-1----:R-:W-:Y:S07]  /*5720*/  HMMA.16816.F32 R108, R4, R8, R108 ;  /* 0x00000008046c723c */ /* 0x002fee000000186c */
[----:B------:R-:W-:Y:S01]  /*5730*/  FADD.FTZ R8, R120, R123 ;  /* 0x0000007b78087221 */ /* 0x000fe20000010000 */
[----:B------:R-:W-:Y:S01]  /*5740*/  HMMA.16816.F32 R112, R128, R114, RZ ;  /* 0x000000728070723c */ /* 0x000fe200000018ff */
[----:B------:R-:W-:-:S02]  /*5750*/  FADD.FTZ R9, R121, R122 ;  /* 0x0000007a79097221 */ /* 0x000fc40000010000 */
[----:B------:R-:W1:Y:S02]  /*5760*/  LDSM.16.MT88.4 R120, [R225+0x6000] ;  /* 0x00600000e178783b */ /* 0x000e640000004200 */
[----:B------:R-:W-:-:S03]  /*5770*/  FADD.FTZ R164, R164, R9 ;  /* 0x00000009a4a47221 */ /* 0x000fc60000010000 */
[C---:B------:R-:W-:Y:S08]  /*5780*/  HMMA.16816.F32 R76, R128.reuse, R80, RZ ;  /* 0x00000050804c723c */ /* 0x040ff000000018ff */
[----:B------:R-:W-:Y:S08]  /*5790*/  HMMA.16816.F32 R80, R128, R82, RZ ;  /* 0x000000528050723c */ /* 0x000ff000000018ff */
[C---:B--2---:R-:W-:Y:S07]  /*57a0*/  HMMA.16816.F32 R52, R4.reuse, R20, R52 ;  /* 0x000000140434723c */ /* 0x044fee0000001834 */
[----:B------:R-:W-:Y:S01]  /*57b0*/  FADD.FTZ R21, R177, R8 ;  /* 0x00000008b1157221 */ /* 0x000fe20000010000 */
[----:B------:R-:W-:Y:S01]  /*57c0*/  HMMA.16816.F32 R112, R4, R10, R112 ;  /* 0x0000000a0470723c */ /* 0x000fe20000001870 */
[----:B------:R-:W2:Y:S02]  /*57d0*/  LDSM.16.MT88.4 R8, [R225+0x6800] ;  /* 0x00680000e108783b */ /* 0x000ea40000004200 */
[----:B------:R-:W-:-:S04]  /*57e0*/  FADD.FTZ R21, R34, R21 ;  /* 0x0000001522157221 */ /* 0x000fc80000010000 */
[----:B------:R-:W-:Y:S01]  /*57f0*/  FADD.FTZ R20, R30, R21 ;  /* 0x000000151e147221 */ /* 0x000fe20000010000 */
[----:B---3--:R-:W-:Y:S01]  /*5800*/  HMMA.16816.F32 R76, R4, R16, R76 ;  /* 0x00000010044c723c */ /* 0x008fe2000000184c */
[----:B------:R-:W-:Y:S02]  /*5810*/  FFMA.FTZ R21, R167, c[0x0][0x2d0], -R28 ;  /* 0x0000b400a7157a23 */ /* 0x000fe4000001081c */
[----:B------:R-:W-:-:S04]  /*5820*/  FADD.FTZ R20, R175, R20 ;  /* 0x00000014af147221 */ /* 0x000fc80000010000 */
[--C-:B------:R-:W-:Y:S01]  /*5830*/  FFMA.FTZ R17, R118, c[0x0][0x2d0], -R166.reuse ;  /* 0x0000b40076117a23 */ /* 0x100fe200000108a6 */
[----:B------:R-:W-:Y:S01]  /*5840*/  HMMA.16816.F32 R80, R4, R18, R80 ;  /* 0x000000120450723c */ /* 0x000fe20000001850 */
[--C-:B------:R-:W-:Y:S01]  /*5850*/  FFMA.FTZ R16, R119, c[0x0][0x2d0], -R166.reuse ;  /* 0x0000b40077107a23 */ /* 0x100fe200000108a6 */
[----:B------:R-:W-:Y:S05]  /*5860*/  MUFU.EX2 R21, R21 ;  /* 0x0000001500157308 */ /* 0x000fea0000000800 */
[--C-:B------:R-:W-:Y:S01]  /*5870*/  FFMA.FTZ R18, R116, c[0x0][0x2d0], -R166.reuse ;  /* 0x0000b40074127a23 */ /* 0x100fe200000108a6 */
[C---:B------:R-:W-:Y:S01]  /*5880*/  HMMA.16816.F32 R96, R128.reuse, R98, RZ ;  /* 0x000000628060723c */ /* 0x040fe200000018ff */
[--C-:B------:R-:W-:Y:S01]  /*5890*/  FFMA.FTZ R19, R117, c[0x0][0x2d0], -R166.reuse ;  /* 0x0000b40075137a23 */ /* 0x100fe200000108a6 */
[----:B------:R-:W-:Y:S06]  /*58a0*/  MUFU.EX2 R17, R17 ;  /* 0x0000001100117308 */ /* 0x000fec0000000800 */
[C---:B-1----:R-:W-:Y:S02]  /*58b0*/  HMMA.16816.F32 R116, R128.reuse, R120, RZ ;  /* 0x000000788074723c */ /* 0x042fe400000018ff */
[----:B------:R-:W-:Y:S06]  /*58c0*/  MUFU.EX2 R19, R19 ;  /* 0x0000001300137308 */ /* 0x000fec0000000800 */
[C---:B------:R-:W-:Y:S02]  /*58d0*/  HMMA.16816.F32 R120, R128.reuse, R122, RZ ;  /* 0x0000007a8078723c */ /* 0x040fe400000018ff */
[----:B------:R-:W-:Y:S06]  /*58e0*/  MUFU.EX2 R16, R16 ;  /* 0x0000001000107308 */ /* 0x000fec0000000800 */
[----:B------:R-:W-:Y:S08]  /*58f0*/  HMMA.16816.F32 R160, R128, R156, RZ ;  /* 0x0000009c80a0723c */ /* 0x000ff000000018ff */
[C---:B--2---:R-:W-:Y:S08]  /*5900*/  HMMA.16816.F32 R116, R4.reuse, R8, R116 ;  /* 0x000000080474723c */ /* 0x044ff00000001874 */
[----:B------:R-:W-:Y:S01]  /*5910*/  HMMA.16816.F32 R120, R4, R10, R120 ;  /* 0x0000000a0478723c */ /* 0x000fe20000001878 */
[----:B------:R-:W1:Y:S07]  /*5920*/  LDSM.16.MT88.4 R8, [R224+0x6000] ;  /* 0x00600000e008783b */ /* 0x000e6e0000004200 */
[----:B------:R-:W-:Y:S08]  /*5930*/  HMMA.16816.F32 R156, R128, R158, RZ ;  /* 0x0000009e809c723c */ /* 0x000ff000000018ff */
[----:B------:R-:W-:Y:S07]  /*5940*/  HMMA.16816.F32 R96, R4, R14, R96 ;  /* 0x0000000e0460723c */ /* 0x000fee0000001860 */
[--C-:B------:R-:W-:Y:S01]  /*5950*/  FFMA.FTZ R14, R126, c[0x0][0x2d0], -R166.reuse ;  /* 0x0000b4007e0e7a23 */ /* 0x100fe200000108a6 */
[----:B------:R-:W-:Y:S01]  /*5960*/  HMMA.16816.F32 R44, R128, R48, RZ ;  /* 0x00000030802c723c */ /* 0x000fe200000018ff */
[----:B------:R-:W-:-:S07]  /*5970*/  FFMA.FTZ R15, R127, c[0x0][0x2d0], -R166 ;  /* 0x0000b4007f0f7a23 */ /* 0x000fce00000108a6 */
[C---:B------:R-:W-:Y:S08]  /*5980*/  HMMA.16816.F32 R48, R128.reuse, R50, RZ ;  /* 0x000000328030723c */ /* 0x040ff000000018ff */
[C---:B------:R-:W-:Y:S08]  /*5990*/  HMMA.16816.F32 R56, R128.reuse, R58, RZ ;  /* 0x0000003a8038723c */ /* 0x040ff000000018ff */
[C---:B-1----:R-:W-:Y:S08]  /*59a0*/  HMMA.16816.F32 R124, R128.reuse, R8, RZ ;  /* 0x00000008807c723c */ /* 0x042ff000000018ff */
[----:B------:R-:W-:Y:S01]  /*59b0*/  HMMA.16816.F32 R128, R128, R10, RZ ;  /* 0x0000000a8080723c */ /* 0x000fe200000018ff */
[----:B------:R-:W1:Y:S07]  /*59c0*/  LDSM.16.MT88.4 R8, [R224+0x6800] ;  /* 0x00680000e008783b */ /* 0x000e6e0000004200 */
[C---:B------:R-:W-:Y:S08]  /*59d0*/  HMMA.16816.F32 R160, R4.reuse, R24, R160 ;  /* 0x0000001804a0723c */ /* 0x040ff000000018a0 */
[C---:B------:R-:W-:Y:S01]  /*59e0*/  HMMA.16816.F32 R156, R4.reuse, R26, R156 ;  /* 0x0000001a049c723c */ /* 0x040fe2000000189c */
[----:B------:R-:W2:Y:S07]  /*59f0*/  LDSM.16.MT88.4 R24, [R226+0x2800] ;  /* 0x00280000e218783b */ /* 0x000eae0000004200 */
[C---:B------:R-:W-:Y:S01]  /*5a00*/  HMMA.16816.F32 R56, R4.reuse, R22, R56 ;  /* 0x000000160438723c */ /* 0x040fe20000001838 */
[----:B------:R-:W-:Y:S07]  /*5a10*/  MUFU.EX2 R23, R15 ;  /* 0x0000000f00177308 */ /* 0x000fee0000000800 */
[C---:B-1----:R-:W-:Y:S08]  /*5a20*/  HMMA.16816.F32 R124, R4.reuse, R8, R124 ;  /* 0x00000008047c723c */ /* 0x042ff0000000187c */
[C---:B------:R-:W-:Y:S01]  /*5a30*/  HMMA.16816.F32 R128, R4.reuse, R10, R128 ;  /* 0x0000000a0480723c */ /* 0x040fe20000001880 */
[----:B------:R-:W1:Y:S07]  /*5a40*/  LDSM.16.MT88.4 R8, [R227+0x1000] ;  /* 0x00100000e308783b */ /* 0x000e6e0000004200 */
[C---:B--2---:R-:W-:Y:S07]  /*5a50*/  HMMA.16816.F32 R44, R4.reuse, R24, R44 ;  /* 0x00000018042c723c */ /* 0x044fee000000182c */
[--C-:B------:R-:W-:Y:S01]  /*5a60*/  FFMA.FTZ R24, R33, c[0x0][0x2d0], -R28.reuse ;  /* 0x0000b40021187a23 */ /* 0x100fe2000001081c */
[----:B------:R-:W-:Y:S01]  /*5a70*/  HMMA.16816.F32 R48, R4, R26, R48 ;  /* 0x0000001a0430723c */ /* 0x000fe20000001830 */
[----:B------:R2:W3:Y:S01]  /*5a80*/  MUFU.EX2 R4, R18 ;  /* 0x0000001200047308 */ /* 0x0004e20000000800 */
[----:B------:R-:W-:-:S05]  /*5a90*/  FFMA.FTZ R25, R31, c[0x0][0x2d0], -R28 ;  /* 0x0000b4001f197a23 */ /* 0x000fca000001081c */
[--C-:B------:R-:W-:Y:S02]  /*5aa0*/  FFMA.FTZ R5, R169, c[0x0][0x2d0], -R28.reuse ;  /* 0x0000b400a9057a23 */ /* 0x100fe4000001081c */
[----:B------:R-:W-:Y:S01]  /*5ab0*/  FFMA.FTZ R6, R171, c[0x0][0x2d0], -R28 ;  /* 0x0000b400ab067a23 */ /* 0x000fe2000001081c */
[----:B------:R-:W-:Y:S01]  /*5ac0*/  MUFU.EX2 R24, R24 ;  /* 0x0000001800187308 */ /* 0x000fe20000000800 */
[----:B------:R-:W-:-:S04]  /*5ad0*/  FADD.FTZ R7, R173, R164 ;  /* 0x000000a4ad077221 */ /* 0x000fc80000010000 */
[----:B------:R-:W-:Y:S02]  /*5ae0*/  FADD.FTZ R7, R32, R7 ;  /* 0x0000000720077221 */ /* 0x000fe40000010000 */
[----:B--2---:R-:W-:Y:S01]  /*5af0*/  FFMA.FTZ R18, R165, c[0x0][0x2d0], -R28 ;  /* 0x0000b400a5127a23 */ /* 0x004fe2000001081c */
[----:B------:R-:W2:Y:S01]  /*5b00*/  MUFU.EX2 R5, R5 ;  /* 0x0000000500057308 */ /* 0x000ea20000000800 */
[----:B---3--:R-:W-:Y:S01]  /*5b10*/  FADD.FTZ R22, R4, R7 ;  /* 0x0000000704167221 */ /* 0x008fe20000010000 */
[----:B------:R-:W-:-:S06]  /*5b20*/  F2FP.PACK_AB R4, R19, R4 ;  /* 0x000000041304723e */ /* 0x000fcc00000000ff */
[----:B------:R-:W3:Y:S08]  /*5b30*/  MUFU.EX2 R6, R6 ;  /* 0x0000000600067308 */ /* 0x000ef00000000800 */
[----:B------:R-:W4:Y:S01]  /*5b40*/  MUFU.EX2 R18, R18 ;  /* 0x0000001200127308 */ /* 0x000f220000000800 */
[----:B--2---:R-:W-:Y:S02]  /*5b50*/  FADD.FTZ R7, R5, R20 ;  /* 0x0000001405077221 */ /* 0x004fe40000010000 */
[----:B------:R-:W-:-:S02]  /*5b60*/  FADD.FTZ R20, R19, R22 ;  /* 0x0000001613147221 */ /* 0x000fc40000010000 */
[C---:B---3--:R-:W-:Y:S01]  /*5b70*/  FADD.FTZ R19, R6.reuse, R7 ;  /* 0x0000000706137221 */ /* 0x048fe20000010000 */
[----:B------:R-:W-:Y:S02]  /*5b80*/  F2FP.PACK_AB R5, R6, R5 ;  /* 0x000000050605723e */ /* 0x000fe400000000ff */
[----:B------:R-:W-:Y:S01]  /*5b90*/  MUFU.EX2 R22, R14 ;  /* 0x0000000e00167308 */ /* 0x000fe20000000800 */
[----:B------:R-:W-:Y:S01]  /*5ba0*/  F2FP.PACK_AB R6, R16, R17 ;  /* 0x000000111006723e */ /* 0x000fe200000000ff */
[----:B------:R-:W-:Y:S01]  /*5bb0*/  FADD.FTZ R17, R17, R20 ;  /* 0x0000001411117221 */ /* 0x000fe20000010000 */
[----:B----4-:R-:W-:Y:S01]  /*5bc0*/  F2FP.PACK_AB R7, R21, R18 ;  /* 0x000000121507723e */ /* 0x010fe200000000ff */
[----:B------:R-:W-:-:S04]  /*5bd0*/  FADD.FTZ R18, R18, R19 ;  /* 0x0000001312127221 */ /* 0x000fc80000010000 */
[----:B------:R-:W-:Y:S01]  /*5be0*/  MUFU.EX2 R25, R25 ;  /* 0x0000001900197308 */ /* 0x000fe20000000800 */
        /* <DEDUP_REMOVED lines=50> */
[----:B------:R-:W2:Y:S05]  /*5f10*/  MUFU.EX2 R4, R12 ;  /* 0x0000000c00047308 */ /* 0x000eaa0000000800 */
[----:B------:R-:W-:-:S02]  /*5f20*/  FFMA.FTZ R5, R35, c[0x0][0x2d0], -R28 ;  /* 0x0000b40023057a23 */ /* 0x000fc4000001081c */
[----:B------:R-:W-:-:S04]  /*5f30*/  FFMA.FTZ R28, R29, c[0x0][0x2d0], -R28 ;  /* 0x0000b4001d1c7a23 */ /* 0x000fc8000001081c */
[----:B------:R-:W3:Y:S01]  /*5f40*/  MUFU.EX2 R5, R5 ;  /* 0x0000000500057308 */ /* 0x000ee20000000800 */
[----:B--2---:R-:W-:Y:S01]  /*5f50*/  FADD.FTZ R6, R4, R17 ;  /* 0x0000001104067221 */ /* 0x004fe20000010000 */
[----:B------:R-:W-:-:S06]  /*5f60*/  F2FP.PACK_AB R4, R13, R4 ;  /* 0x000000040d04723e */ /* 0x000fcc00000000ff */
[----:B------:R-:W2:Y:S01]  /*5f70*/  MUFU.EX2 R20, R28 ;  /* 0x0000001c00147308 */ /* 0x000ea20000000800 */
[----:B------:R-:W-:Y:S01]  /*5f80*/  FADD.FTZ R21, R13, R6 ;  /* 0x000000060d157221 */ /* 0x000fe20000010000 */
[----:B------:R-:W-:Y:S01]  /*5f90*/  F2FP.PACK_AB R6, R23, R22 ;  /* 0x000000161706723e */ /* 0x000fe200000000ff */
[----:B------:R-:W4:Y:S02]  /*5fa0*/  LDSM.16.MT88.4 R12, [R225+0x1800] ;  /* 0x00180000e10c783b */ /* 0x000f240000004200 */
[----:B------:R-:W-:Y:S02]  /*5fb0*/  FADD.FTZ R22, R22, R21 ;  /* 0x0000001516167221 */ /* 0x000fe40000010000 */
[----:B---3--:R-:W-:Y:S01]  /*5fc0*/  FADD.FTZ R27, R5, R18 ;  /* 0x00000012051b7221 */ /* 0x008fe20000010000 */
[C---:B------:R-:W-:Y:S01]  /*5fd0*/  F2FP.PACK_AB R5, R24.reuse, R5 ;  /* 0x000000051805723e */ /* 0x040fe200000000ff */
[----:B------:R-:W3:Y:S02]  /*5fe0*/  LDSM.16.MT88.4 R16, [R226+0x1800] ;  /* 0x00180000e210783b */ /* 0x000ee40000004200 */
[----:B------:R-:W-:Y:S01]  /*5ff0*/  FADD.FTZ R24, R24, R27 ;  /* 0x0000001b18187221 */ /* 0x000fe20000010000 */
[----:B--2---:R-:W-:-:S03]  /*6000*/  F2FP.PACK_AB R7, R20, R25 ;  /* 0x000000191407723e */ /* 0x004fc600000000ff */
[----:B------:R-:W-:-:S04]  /*6010*/  FADD.FTZ R25, R25, R24 ;  /* 0x0000001819197221 */ /* 0x000fc80000010000 */
[----:B------:R-:W-:Y:S01]  /*6020*/  FADD.FTZ R3, R20, R25 ;  /* 0x0000001914037221 */ /* 0x000fe20000010000 */
[C---:B-1----:R-:W-:Y:S08]  /*6030*/  HMMA.16816.F32 R160, R4.reuse, R8, R160 ;  /* 0x0000000804a0723c */ /* 0x042ff000000018a0 */
[C---:B------:R-:W-:Y:S01]  /*6040*/  HMMA.16816.F32 R156, R4.reuse, R10, R156 ;  /* 0x0000000a049c723c */ /* 0x040fe2000000189c */
[----:B------:R-:W1:Y:S07]  /*6050*/  LDSM.16.MT88.4 R8, [R224+0x1800] ;  /* 0x00180000e008783b */ /* 0x000e6e0000004200 */
[C---:B----4-:R-:W-:Y:S08]  /*6060*/  HMMA.16816.F32 R140, R4.reuse, R12, R140 ;  /* 0x0000000c048c723c */ /* 0x050ff0000000188c */
[C---:B---3--:R-:W-:Y:S08]  /*6070*/  HMMA.16816.F32 R132, R4.reuse, R16, R132 ;  /* 0x000000100484723c */ /* 0x048ff00000001884 */
[C---:B------:R-:W-:Y:S01]  /*6080*/  HMMA.16816.F32 R136, R4.reuse, R18, R136 ;  /* 0x000000120488723c */ /* 0x040fe20000001888 */
[----:B------:R-:W2:Y:S07]  /*6090*/  LDSM.16.MT88.4 R16, [R227+0x3800] ;  /* 0x00380000e310783b */ /* 0x000eae0000004200 */
        /* <DEDUP_REMOVED lines=37> */
[----:B------:R-:W-:Y:S07]  /*62f0*/  HMMA.16816.F32 R128, R4, R10, R128 ;  /* 0x0000000a0480723c */ /* 0x000fee0000001880 */
[----:B------:R-:W-:-:S04]  /*6300*/  @P1 IMAD.HI.U32 R4, R237, c[0x0][0x2c8], RZ ;  /* 0x0000b200ed041a27 */ /* 0x000fc800078e00ff */
[----:B------:R-:W-:Y:S01]  /*6310*/  IMAD.MOV.U32 R5, RZ, RZ, R237 ;  /* 0x000000ffff057224 */ /* 0x000fe200078e00ed */
[----:B------:R-:W-:-:S04]  /*6320*/  @P1 SHF.R.U32.HI R5, RZ, c[0x0][0x2cc], R4 ;  /* 0x0000b300ff051a19 */ /* 0x000fc80000011604 */
[----:B------:R-:W-:-:S04]  /*6330*/  IADD3 R5, R5, R170, -R172 ;  /* 0x000000aa05057210 */ /* 0x000fc80007ffe8ac */
[----:B------:R-:W-:-:S04]  /*6340*/  SHF.R.S32.HI R4, RZ, 0x1f, R5 ;  /* 0x0000001fff047819 */ /* 0x000fc80000011405 */
[----:B------:R-:W-:-:S04]  /*6350*/  LEA.HI R4, R4, R5, RZ, 0x6 ;  /* 0x0000000504047211 */ /* 0x000fc800078f30ff */
[----:B------:R-:W-:-:S04]  /*6360*/  SHF.R.S32.HI R4, RZ, 0x6, R4 ;  /* 0x00000006ff047819 */ /* 0x000fc80000011404 */
[----:B------:R-:W-:Y:S01]  /*6370*/  IMNMX R6, R168, R4, !PT ;  /* 0x00000004a8067217 */ /* 0x000fe20007800200 */
[----:B------:R-:W-:-:S03]  /*6380*/  FADD.FTZ R4, R23, R22 ;  /* 0x0000001617047221 */ /* 0x000fc60000010000 */
[----:B------:R-:W-:Y:S01]  /*6390*/  ISETP.GE.AND P0, PT, R200, R6, PT ;  /* 0x00000006c800720c */ /* 0x000fe20003f06270 */
[----:B------:R1:W-:Y:S04]  /*63a0*/  STL [R1+0x7c], R6 ;  /* 0x00007c0601007387 */ /* 0x0003e80000100800 */
[----:B------:R1:W-:Y:S04]  /*63b0*/  STL [R1+0x58], R3 ;  /* 0x0000580301007387 */ /* 0x0003e80000100800 */
[----:B------:R1:W-:Y:S04]  /*63c0*/  STL [R1+0x70], R4 ;  /* 0x0000700401007387 */ /* 0x0003e80000100800 */
[----:B------:R-:W-:Y:S05]  /*63d0*/  @!P0 BRA `(.L_x_4786) ;  /* 0x00003a0000008947 */ /* 0x000fea0003800000 */
[----:B------:R2:W-:Y:S01]  /*63e0*/  STL [R1+0x80], R200 ;  /* 0x000080c801007387 */ /* 0x0005e20000100800 */
[----:B------:R-:W-:-:S02]  /*63f0*/  MOV R165, R2 ;  /* 0x0000000200a57202 */ /* 0x000fc40000000f00 */
[----:B-1----:R-:W-:Y:S02]  /*6400*/  MOV R3, R0 ;  /* 0x0000000000037202 */ /* 0x002fe40000000f00 */
.L_x_4787:
[----:B------:R-:W3:Y:S01]  /*6410*/  LDL.64 R16, [R1+0x60] ;  /* 0x0000600001107983 */ /* 0x000ee20000100a00 */
[----:B------:R-:W-:Y:S04]  /*6420*/  DEPBAR.LE SB0, 0x0 ;  /* 0x000080000000791a */ /* 0x000fe80000000000 */
[----:B------:R-:W-:Y:S01]  /*6430*/  WARPSYNC 0xffffffff ;  /* 0xffffffff00007948 */ /* 0x000fe20003800000 */
[----:B------:R-:W4:Y:S06]  /*6440*/  LDL.LU R14, [R1+0x80] ;  /* 0x00008000010e7983 */ /* 0x000f2c0000300800 */
[----:B------:R-:W4:Y:S06]  /*6450*/  LDL R164, [R1+0x4c] ;  /* 0x00004c0001a47983 */ /* 0x000f2c0000100800 */
[----:B------:R-:W-:Y:S06]  /*6460*/  BAR.SYNC.DEFER_BLOCKING 0x0 ;  /* 0x0000000000007b1d */ /* 0x000fec0000010000 */
[----:B------:R-:W-:Y:S06]  /*6470*/  LDSM.16.M88.4 R168, [R234] ;  /* 0x00000000eaa8783b */ /* 0x000fec0000000200 */
[----:B------:R-:W1:Y:S06]  /*6480*/  LDSM.16.M88.4 R172, [R233] ;  /* 0x00000000e9ac783b */ /* 0x000e6c0000000200 */
[----:B------:R-:W5:Y:S06]  /*6490*/  LDSM.16.M88.4 R176, [R233+0x800] ;  /* 0x00080000e9b0783b */ /* 0x000f6c0000000200 */
[----:B--2---:R-:W2:Y:S06]  /*64a0*/  LDSM.16.M88.4 R180, [R233+0x1000] ;  /* 0x00100000e9b4783b */ /* 0x004eac0000000200 */
[----:B------:R-:W1:Y:S06]  /*64b0*/  LDSM.16.M88.4 R184, [R233+0x1800] ;  /* 0x00180000e9b8783b */ /* 0x000e6c0000000200 */
[----:B------:R-:W-:Y:S06]  /*64c0*/  LDSM.16.M88.4 R188, [R232] ;  /* 0x00000000e8bc783b */ /* 0x000fec0000000200 */
[----:B------:R-:W1:Y:S06]  /*64d0*/  LDSM.16.M88.4 R192, [R231] ;  /* 0x00000000e7c0783b */ /* 0x000e6c0000000200 */
[----:B------:R-:W1:Y:S06]  /*64e0*/  LDSM.16.M88.4 R196, [R223] ;  /* 0x00000000dfc4783b */ /* 0x000e6c0000000200 */
[----:B--2---:R-:W2:Y:S06]  /*64f0*/  LDSM.16.M88.4 R200, [R222] ;  /* 0x00000000dec8783b */ /* 0x004eac0000000200 */
[----:B------:R-:W1:Y:S01]  /*6500*/  LDSM.16.M88.4 R204, [R221] ;  /* 0x00000000ddcc783b */ /* 0x000e620000000200 */
[----:B----4-:R-:W-:Y:S11]  /*6510*/  ISETP.GT.AND P6, PT, R164, R14, PT ;  /* 0x0000000ea400720c */ /* 0x010ff60003fc4270 */
[----:B------:R-:W-:Y:S02]  /*6520*/  @!UPT UIADD3 URZ, URZ, URZ, URZ ;  /* 0x0000003f3f3ff290 */ /* 0x000fe4000fffe03f */
[----:B------:R-:W-:Y:S01]  /*6530*/  @!P6 SHF.R.S32.HI R5, RZ, 0x1f, R14 ;  /* 0x0000001fff05e819 */ /* 0x000fe2000001140e */
[----:B------:R-:W-:Y:S01]  /*6540*/  @!P6 IMAD.WIDE.U32 R6, R14, c[0x0][0x208], RZ ;  /* 0x000082000e06ea25 */ /* 0x000fe200078e00ff */
[----:B---3--:R-:W-:Y:S02]  /*6550*/  @!P6 IADD3 R10, P0, R16, 0x40, RZ ;  /* 0x00000040100ae810 */ /* 0x008fe40007f1e0ff */
[----:B------:R-:W-:Y:S01]  /*6560*/  @!P6 MOV R2, c[0x0][0x208] ;  /* 0x000082000002ea02 */ /* 0x000fe20000000f00 */
[----:B------:R-:W-:Y:S01]  /*6570*/  @!P6 IMAD R5, R5, c[0x0][0x208], RZ ;  /* 0x000082000505ea24 */ /* 0x000fe200078e02ff */
[----:B------:R-:W-:Y:S02]  /*6580*/  @!P6 MOV R0, c[0x0][0x20c] ;  /* 0x000083000000ea02 */ /* 0x000fe40000000f00 */
[----:B------:R-:W-:Y:S01]  /*6590*/  @!P6 IADD3.X R4, RZ, R238, RZ, P0, !PT ;  /* 0x000000eeff04e210 */ /* 0x000fe200007fe4ff */
[----:B------:R-:W-:Y:S05]  /*65a0*/  @!P6 IMAD R5, R14, c[0x0][0x20c], R5 ;  /* 0x000083000e05ea24 */ /* 0x000fea00078e0205 */
[----:B------:R-:W-:Y:S01]  /*65b0*/  @!P6 IADD3 R5, R7, R5, RZ ;  /* 0x000000050705e210 */ /* 0x000fe20007ffe0ff */
[C---:B------:R-:W-:Y:S03]  /*65c0*/  @!P6 IMAD.SHL.U32 R7, R6.reuse, 0x40, RZ ;  /* 0x000000400607e824 */ /* 0x040fe600078e00ff */
[----:B------:R-:W-:Y:S02]  /*65d0*/  @!P6 SHF.L.U64.HI R5, R6, 0x6, R5 ;  /* 0x000000060605e819 */ /* 0x000fe40000010205 */
[C---:B------:R-:W-:Y:S04]  /*65e0*/  @!P6 LEA R11, P0, R2.reuse, R7, 0x5 ;  /* 0x00000007020be211 */ /* 0x040fe800078028ff */
[----:B------:R-:W-:Y:S02]  /*65f0*/  @!P6 LEA.HI.X R13, R2, R5, R0, 0x5, P0 ;  /* 0x00000005020de211 */ /* 0x000fe400000f2c00 */
[----:B------:R-:W-:Y:S05]  /*6600*/  @!P6 IADD3 R15, P0, R7, R16, RZ ;  /* 0x00000010070fe210 */ /* 0x000fea0007f1e0ff */
[----:B------:R-:W-:Y:S01]  /*6610*/  @!P6 IMAD.X R2, R5, 0x1, R238, P0 ;  /* 0x000000010502e824 */ /* 0x000fe200000e06ee */
[----:B------:R-:W-:Y:S04]  /*6620*/  @!P6 IADD3 R9, P0, R7, R10, RZ ;  /* 0x0000000a0709e210 */ /* 0x000fe80007f1e0ff */
[----:B------:R-:W-:Y:S02]  /*6630*/  @!P6 IADD3.X R0, R5, R4, RZ, P0, !PT ;  /* 0x000000040500e210 */ /* 0x000fe400007fe4ff */
[C---:B------:R-:W-:Y:S04]  /*6640*/  @!P6 LEA R20, P0, R15.reuse, c[0x0][0x1f8], 0x1 ;  /* 0x00007e000f14ea11 */ /* 0x040fe800078008ff */
[----:B------:R-:W-:Y:S02]  /*6650*/  @!P6 LEA.HI.X R21, R15, c[0x0][0x1fc], R2, 0x1, P0 ;  /* 0x00007f000f15ea11 */ /* 0x000fe400000f0c02 */
[C---:B------:R-:W-:Y:S03]  /*6660*/  @!P6 LEA R28, P0, R9.reuse, c[0x0][0x1f8], 0x1 ;  /* 0x00007e00091cea11 */ /* 0x040fe600078008ff */
[----:B------:R-:W-:Y:S01]  /*6670*/  @!PT LDS RZ, [RZ] ;  /* 0x00000000fffff984 */ /* 0x000fe20000000800 */
[----:B------:R-:W-:Y:S01]  /*6680*/  @!PT LDS RZ, [RZ] ;  /* 0x00000000fffff984 */ /* 0x000fe20000000800 */
[----:B------:R-:W-:Y:S01]  /*6690*/  @!PT LDS RZ, [RZ] ;  /* 0x00000000fffff984 */ /* 0x000fe20000000800 */
[----:B------:R3:W-:Y:S01]  /*66a0*/  @!P6 LDGSTS.E.BYPASS.LTC128B.128 [R249+0x100], [R20.64], !P5 ;  /* 0x0010000014f9efae */ /* 0x0007e2000e901d46 */
[----:B------:R-:W-:Y:S02]  /*66b0*/  @!P6 LEA.HI.X R29, R9, c[0x0][0x1fc], R0, 0x1, P0 ;  /* 0x00007f00091dea11 */ /* 0x000fe400000f0c00 */
[C---:B------:R-:W-:Y:S03]  /*66c0*/  @!P6 IADD3 R8, P0, R16.reuse, 0x80, RZ ;  /* 0x000000801008e810 */ /* 0x040fe60007f1e0ff */
[----:B------:R4:W-:Y:S01]  /*66d0*/  @!P6 LDGSTS.E.BYPASS.LTC128B.128 [R249+0x2100], [R28.64], !P4 ;  /* 0x021000001cf9efae */ /* 0x0009e2000e101d46 */
[----:B------:R-:W-:Y:S02]  /*66e0*/  @!P6 IADD3.X R2, RZ, R238, RZ, P0, !PT ;  /* 0x000000eeff02e210 */ /* 0x000fe400007fe4ff */
[----:B------:R-:W-:Y:S05]  /*66f0*/  @!P6 IADD3 R9, P0, R7, R8, RZ ;  /* 0x000000080709e210 */ /* 0x000fea0007f1e0ff */
[----:B------:R-:W-:Y:S01]  /*6700*/  @!P6 IMAD.X R0, R5, 0x1, R2, P0 ;  /* 0x000000010500e824 */ /* 0x000fe200000e0602 */
[C---:B------:R-:W-:Y:S04]  /*6710*/  @!P6 LEA R26, P0, R9.reuse, c[0x0][0x1f8], 0x1 ;  /* 0x00007e00091aea11 */ /* 0x040fe800078008ff */
[----:B------:R-:W-:Y:S02]  /*6720*/  @!P6 LEA.HI.X R27, R9, c[0x0][0x1fc], R0, 0x1, P0 ;  /* 0x00007f00091bea11 */ /* 0x000fe400000f0c00 */
[----:B------:R-:W-:Y:S03]  /*6730*/  @!P6 IADD3 R6, P0, R16, 0xc0, RZ ;  /* 0x000000c01006e810 */ /* 0x000fe60007f1e0ff */
[----:B------:R1:W-:Y:S01]  /*6740*/  @!P6 LDGSTS.E.BYPASS.LTC128B.128 [R249+0x4100], [R26.64], !P3 ;  /* 0x041000001af9efae */ /* 0x0003e2000d901d46 */
[----:B------:R-:W-:Y:S02]  /*6750*/  @!P6 IADD3.X R0, RZ, R238, RZ, P0, !PT ;  /* 0x000000eeff00e210 */ /* 0x000fe400007fe4ff */
[----:B------:R-:W-:Y:S04]  /*6760*/  @!P6 IADD3 R12, P0, R7, R6, RZ ;  /* 0x00000006070ce210 */ /* 0x000fe80007f1e0ff */
[----:B------:R-:W-:Y:S02]  /*6770*/  @!P6 IADD3.X R5, R5, R0, RZ, P0, !PT ;  /* 0x000000000505e210 */ /* 0x000fe400007fe4ff */
[C---:B------:R-:W-:Y:S04]  /*6780*/  @!P6 LEA R32, P0, R12.reuse, c[0x0][0x1f8], 0x1 ;  /* 0x00007e000c20ea11 */ /* 0x040fe800078008ff */
[----:B------:R-:W-:Y:S02]  /*6790*/  @!P6 LEA.HI.X R33, R12, c[0x0][0x1fc], R5, 0x1, P0 ;  /* 0x00007f000c21ea11 */ /* 0x000fe400000f0c05 */
[----:B------:R-:W-:Y:S03]  /*67a0*/  @!P6 IADD3 R9, P0, R11, R10, RZ ;  /* 0x0000000a0b09e210 */ /* 0x000fe60007f1e0ff */
[----:B------:R1:W-:Y:S02]  /*67b0*/  @!P6 LDGSTS.E.BYPASS.LTC128B.128 [R249+0x6100], [R32.64], !P2 ;  /* 0x0610000020f9efae */ /* 0x0003e4000d101d46 */
[----:B------:R-:W-:Y:S01]  /*67c0*/  @!P6 IMAD.X R4, R13, 0x1, R4, P0 ;  /* 0x000000010d04e824 */ /* 0x000fe200000e0604 */
[----:B------:R-:W-:Y:S04]  /*67d0*/  @!P6 IADD3 R7, P0, R11, R8, RZ ;  /* 0x000000080b07e210 */ /* 0x000fe80007f1e0ff */
[----:B------:R-:W-:Y:S02]  /*67e0*/  @!P6 IADD3.X R2, R13, R2, RZ, P0, !PT ;  /* 0x000000020d02e210 */ /* 0x000fe400007fe4ff */
[----:B------:R-:W-:Y:S04]  /*67f0*/  @!P6 IADD3 R5, P0, R11, R6, RZ ;  /* 0x000000060b05e210 */ /* 0x000fe80007f1e0ff */
[----:B------:R-:W-:Y:S02]  /*6800*/  @!P6 IADD3.X R0, R13, R0, RZ, P0, !PT ;  /* 0x000000000d00e210 */ /* 0x000fe400007fe4ff */
[----:B------:R-:W-:Y:S05]  /*6810*/  @!P6 IADD3 R11, P0, R11, R16, RZ ;  /* 0x000000100b0be210 */ /* 0x000fea0007f1e0ff */
[----:B------:R-:W-:Y:S01]  /*6820*/  @!P6 IMAD.X R6, R13, 0x1, R238, P0 ;  /* 0x000000010d06e824 */ /* 0x000fe200000e06ee */
[C---:B------:R-:W-:Y:S04]  /*6830*/  @!P6 LEA R12, P0, R11.reuse, c[0x0][0x1f8], 0x1 ;  /* 0x00007e000b0cea11 */ /* 0x040fe800078008ff */
[----:B------:R-:W-:Y:S02]  /*6840*/  @!P6 LEA.HI.X R13, R11, c[0x0][0x1fc], R6, 0x1, P0 ;  /* 0x00007f000b0dea11 */ /* 0x000fe400000f0c06 */
[C---:B------:R-:W-:Y:S03]  /*6850*/  @!P6 LEA R16, P0, R9.reuse, c[0x0][0x1f8], 0x1 ;  /* 0x00007e000910ea11 */ /* 0x040fe600078008ff */
[----:B------:R5:W-:Y:S01]  /*6860*/  @!P6 LDGSTS.E.BYPASS.LTC128B.128 [R249+0x1100], [R12.64], !P5 ;  /* 0x011000000cf9efae */ /* 0x000be2000e901d46 */
[----:B------:R-:W-:Y:S02]  /*6870*/  @!P6 LEA.HI.X R17, R9, c[0x0][0x1fc], R4, 0x1, P0 ;  /* 0x00007f000911ea11 */ /* 0x000fe400000f0c04 */
[C---:B------:R-:W-:Y:S03]  /*6880*/  @!P6 LEA R24, P0, R7.reuse, c[0x0][0x1f8], 0x1 ;  /* 0x00007e000718ea11 */ /* 0x040fe600078008ff */
[----:B------:R2:W-:Y:S01]  /*6890*/  @!P6 LDGSTS.E.BYPASS.LTC128B.128 [R249+0x3100], [R16.64], !P4 ;  /* 0x0310000010f9efae */ /* 0x0005e2000e101d46 */
[----:B------:R-:W-:Y:S02]  /*68a0*/  @!P6 LEA.HI.X R25, R7, c[0x0][0x1fc], R2, 0x1, P0 ;  /* 0x00007f000719ea11 */ /* 0x000fe400000f0c02 */
[C---:B------:R-:W-:Y:S02]  /*68b0*/  @!P6 LEA R166, P0, R5.reuse, c[0x0][0x1f8], 0x1 ;  /* 0x00007e0005a6ea11 */ /* 0x040fe400078008ff */
[----:B------:R-:W-:Y:S01]  /*68c0*/  MOV R2, R14 ;  /* 0x0000000e00027202 */ /* 0x000fe20000000f00 */
[----:B------:R2:W-:Y:S01]  /*68d0*/  @!P6 LDGSTS.E.BYPASS.LTC128B.128 [R249+0x5100], [R24.64], !P3 ;  /* 0x0510000018f9efae */ /* 0x0005e2000d901d46 */
[----:B------:R-:W-:Y:S02]  /*68e0*/  @!P6 LEA.HI.X R167, R5, c[0x0][0x1fc], R0, 0x1, P0 ;  /* 0x00007f0005a7ea11 */ /* 0x000fe400000f0c00 */
[C---:B-1----:R-:W-:Y:S03]  /*68f0*/  HMMA.16816.F32 R4, R168.reuse, R172, RZ ;  /* 0x000000aca804723c */ /* 0x042fe600000018ff */
[----:B------:R1:W-:Y:S05]  /*6900*/  @!P6 LDGSTS.E.BYPASS.LTC128B.128 [R249+0x7100], [R166.64], !P2 ;  /* 0x07100000a6f9efae */ /* 0x0003ea000d101d46 */
[C---:B------:R-:W-:Y:S01]  /*6910*/  HMMA.16816.F32 R8, R168.reuse, R174, RZ ;  /* 0x000000aea808723c */ /* 0x040fe200000018ff */
[----:B------:R-:W-:Y:S06]  /*6920*/  LDSM.16.M88.4 R172, [R229] ;  /* 0x00000000e5ac783b */ /* 0x000fec0000000200 */
[----:B------:R-:W0:Y:S01]  /*6930*/  LDGDEPBAR ;  /* 0x00000000000079af */ /* 0x000e220000000000 */
[C---:B-----5:R-:W-:Y:S08]  /*6940*/  HMMA.16816.F32 R12, R168.reuse, R176, RZ ;  /* 0x000000b0a80c723c */ /* 0x060ff000000018ff */
[C---:B--2---:R-:W-:Y:S01]  /*6950*/  HMMA.16816.F32 R16, R168.reuse, R178, RZ ;  /* 0x000000b2a810723c */ /* 0x044fe200000018ff */
[----:B------:R-:W-:Y:S07]  /*6960*/  LDSM.16.M88.4 R176, [R229+0x800] ;  /* 0x00080000e5b0783b */ /* 0x000fee0000000200 */
[C---:B---3--:R-:W-:Y:S08]  /*6970*/  HMMA.16816.F32 R20, R168.reuse, R180, RZ ;  /* 0x000000b4a814723c */ /* 0x048ff000000018ff */
[C---:B------:R-:W-:Y:S01]  /*6980*/  HMMA.16816.F32 R24, R168.reuse, R182, RZ ;  /* 0x000000b6a818723c */ /* 0x040fe200000018ff */
[----:B------:R-:W-:Y:S07]  /*6990*/  LDSM.16.M88.4 R180, [R229+0x1000] ;  /* 0x00100000e5b4783b */ /* 0x000fee0000000200 */
[C---:B----4-:R-:W-:Y:S08]  /*69a0*/  HMMA.16816.F32 R28, R168.reuse, R184, RZ ;  /* 0x000000b8a81c723c */ /* 0x050ff000000018ff */
[----:B------:R-:W-:Y:S01]  /*69b0*/  HMMA.16816.F32 R32, R168, R186, RZ ;  /* 0x000000baa820723c */ /* 0x000fe200000018ff */
[----:B------:R-:W2:Y:S06]  /*69c0*/  LDSM.16.M88.4 R168, [R230] ;  /* 0x00000000e6a8783b */ /* 0x000eac0000000200 */
[----:B------:R-:W3:Y:S01]  /*69d0*/  LDSM.16.M88.4 R184, [R229+0x1800] ;  /* 0x00180000e5b8783b */ /* 0x000ee20000000200 */
[C---:B------:R-:W-:Y:S07]  /*69e0*/  HMMA.16816.F32 R4, R188.reuse, R192, R4 ;  /* 0x000000c0bc04723c */ /* 0x040fee0000001804 */
[----:B------:R-:W-:Y:S01]  /*69f0*/  MOV R192, R2 ;  /* 0x0000000200c07202 */ /* 0x000fe20000000f00 */
[C---:B------:R-:W-:Y:S03]  /*6a00*/  HMMA.16816.F32 R8, R188.reuse, R194, R8 ;  /* 0x000000c2bc08723c */ /* 0x040fe60000001808 */
[C---:B------:R-:W-:Y:S05]  /*6a10*/  ISETP.GT.AND P6, PT, R192.reuse, R164, PT ;  /* 0x000000a4c000720c */ /* 0x040fea0003fc4270 */
[C---:B------:R-:W-:Y:S01]  /*6a20*/  HMMA.16816.F32 R12, R188.reuse, R196, R12 ;  /* 0x000000c4bc0c723c */ /* 0x040fe2000000180c */
[----:B------:R-:W4:Y:S07]  /*6a30*/  LDL R196, [R1+0x48] ;  /* 0x0000480001c47983 */ /* 0x000f2e0000100800 */
[C---:B------:R-:W-:Y:S01]  /*6a40*/  HMMA.16816.F32 R16, R188.reuse, R198, R16 ;  /* 0x000000c6bc10723c */ /* 0x040fe20000001810 */
[----:B------:R-:W-:Y:S07]  /*6a50*/  @P6 IMAD.MOV.U32 R2, RZ, RZ, c[0x0][0x1e4] ;  /* 0x00007900ff026624 */ /* 0x000fee00078e00ff */
[C---:B------:R-:W-:Y:S07]  /*6a60*/  HMMA.16816.F32 R20, R188.reuse, R200, R20 ;  /* 0x000000c8bc14723c */ /* 0x040fee0000001814 */
[----:B------:R-:W-:Y:S01]  /*6a70*/  IADD3 R200, R192, -0x1, RZ ;  /* 0xffffffffc0c87810 */ /* 0x000fe20007ffe0ff */
[C---:B------:R-:W-:Y:S04]  /*6a80*/  HMMA.16816.F32 R24, R188.reuse, R202, R24 ;  /* 0x000000cabc18723c */ /* 0x040fe80000001818 */
[----:B-1----:R-:W-:Y:S03]  /*6a90*/  @P6 SHF.R.S32.HI R167, RZ, 0x1f, R200 ;  /* 0x0000001fffa76819 */ /* 0x002fe600000114c8 */
[----:B------:R-:W-:Y:S01]  /*6aa0*/  @P6 IMAD.WIDE.U32 R202, R200, c[0x0][0x1e0], RZ ;  /* 0x00007800c8ca6a25 */ /* 0x000fe200078e00ff */
[C---:B------:R-:W-:Y:S04]  /*6ab0*/  HMMA.16816.F32 R28, R188.reuse, R204, R28 ;  /* 0x000000ccbc1c723c */ /* 0x040fe8000000181c */
[----:B------:R-:W-:Y:S01]  /*6ac0*/  @P6 SHF.L.U32 R0, R202, 0x6, RZ ;  /* 0x00000006ca006819 */ /* 0x000fe200000006ff */
[----:B------:R-:W-:Y:S03]  /*6ad0*/  @P6 IMAD R167, R167, c[0x0][0x1e0], RZ ;  /* 0x00007800a7a76a24 */ /* 0x000fe600078e02ff */
[----:B------:R-:W-:Y:S04]  /*6ae0*/  HMMA.16816.F32 R32, R188, R206, R32 ;  /* 0x000000cebc20723c */ /* 0x000fe80000001820 */
[----:B------:R-:W-:Y:S03]  /*6af0*/  @P6 IMAD R167, R200, c[0x0][0x1e4], R167 ;  /* 0x00007900c8a76a24 */ /* 0x000fe600078e02a7 */
[----:B------:R-:W-:Y:S01]  /*6b00*/  IADD3 R206, R252, R237, RZ ;  /* 0x000000edfcce7210 */ /* 0x000fe20007ffe0ff */
[C---:B--2---:R-:W-:Y:S05]  /*6b10*/  HMMA.16816.F32 R4, R168.reuse, R172, R4 ;  /* 0x000000aca804723c */ /* 0x044fea0000001804 */
[----:B------:R-:W-:Y:S01]  /*6b20*/  @P6 IMAD.IADD R164, R203, 0x1, R167 ;  /* 0x00000001cba46824 */ /* 0x000fe200078e02a7 */
[----:B------:R-:W-:Y:S01]  /*6b30*/  @P6 MOV R167, c[0x0][0x1e0] ;  /* 0x0000780000a76a02 */ /* 0x000fe20000000f00 */
[----:B------:R-:W-:Y:S01]  /*6b40*/  @P1 IMAD.HI.U32 R205, R206, c[0x0][0x2c8], RZ ;  /* 0x0000b200cecd1a27 */ /* 0x000fe200078e00ff */
[C---:B------:R-:W-:Y:S01]  /*6b50*/  HMMA.16816.F32 R8, R168.reuse, R174, R8 ;  /* 0x000000aea808723c */ /* 0x040fe20000001808 */
[----:B------:R-:W-:Y:S03]  /*6b60*/  LDSM.16.M88.4 R172, [R228] ;  /* 0x00000000e4ac783b */ /* 0x000fe60000000200 */
[----:B------:R-:W-:Y:S02]  /*6b70*/  @P6 SHF.L.U64.HI R164, R202, 0x6, R164 ;  /* 0x00000006caa46819 */ /* 0x000fe400000102a4 */
[C---:B------:R-:W-:Y:S02]  /*6b80*/  @P6 LEA R166, P0, R167.reuse, R0, 0x5 ;  /* 0x00000000a7a66211 */ /* 0x040fe400078028ff */
[C---:B------:R-:W-:Y:S04]  /*6b90*/  HMMA.16816.F32 R12, R168.reuse, R176, R12 ;  /* 0x000000b0a80c723c */ /* 0x040fe8000000180c */
[----:B------:R-:W-:Y:S02]  /*6ba0*/  @P6 LEA.HI.X R2, R167, R164, R2, 0x5, P0 ;  /* 0x000000a4a7026211 */ /* 0x000fe400000f2c02 */
[----:B------:R-:W-:Y:S02]  /*6bb0*/  @P1 SHF.R.U32.HI R206, RZ, c[0x0][0x2cc], R205 ;  /* 0x0000b300ffce1a19 */ /* 0x000fe400000116cd */
[C---:B------:R-:W-:Y:S01]  /*6bc0*/  HMMA.16816.F32 R16, R168.reuse, R178, R16 ;  /* 0x000000b2a810723c */ /* 0x040fe20000001810 */
[----:B------:R-:W1:Y:S07]  /*6bd0*/  LDSM.16.M88.4 R176, [R220] ;  /* 0x00000000dcb0783b */ /* 0x000e6e0000000200 */
[C---:B------:R-:W-:Y:S08]  /*6be0*/  HMMA.16816.F32 R20, R168.reuse, R180, R20 ;  /* 0x000000b4a814723c */ /* 0x040ff00000001814 */
[C---:B------:R-:W-:Y:S01]  /*6bf0*/  HMMA.16816.F32 R24, R168.reuse, R182, R24 ;  /* 0x000000b6a818723c */ /* 0x040fe20000001818 */
[----:B------:R-:W2:Y:S07]  /*6c00*/  LDSM.16.M88.4 R180, [R220+0x800] ;  /* 0x00080000dcb4783b */ /* 0x000eae0000000200 */
[C---:B---3--:R-:W-:Y:S08]  /*6c10*/  HMMA.16816.F32 R28, R168.reuse, R184, R28 ;  /* 0x000000b8a81c723c */ /* 0x048ff0000000181c */
[----:B------:R-:W-:Y:S01]  /*6c20*/  HMMA.16816.F32 R32, R168, R186, R32 ;  /* 0x000000baa820723c */ /* 0x000fe20000001820 */
[----:B------:R-:W3:Y:S06]  /*6c30*/  LDSM.16.M88.4 R168, [R220+0x1000] ;  /* 0x00100000dca8783b */ /* 0x000eec0000000200 */
[----:B------:R-:W5:Y:S01]  /*6c40*/  LDSM.16.M88.4 R184, [R220+0x1800] ;  /* 0x00180000dcb8783b */ /* 0x000f620000000200 */
[C---:B-1----:R-:W-:Y:S08]  /*6c50*/  HMMA.16816.F32 R4, R172.reuse, R176, R4 ;  /* 0x000000b0ac04723c */ /* 0x042ff00000001804 */
[C---:B------:R-:W-:Y:S01]  /*6c60*/  HMMA.16816.F32 R8, R172.reuse, R178, R8 ;  /* 0x000000b2ac08723c */ /* 0x040fe20000001808 */
[----:B------:R-:W-:Y:S07]  /*6c70*/  LDSM.16.M88.4 R176, [R233+0x2000] ;  /* 0x00200000e9b0783b */ /* 0x000fee0000000200 */
[C---:B--2---:R-:W-:Y:S08]  /*6c80*/  HMMA.16816.F32 R12, R172.reuse, R180, R12 ;  /* 0x000000b4ac0c723c */ /* 0x044ff0000000180c */
[C---:B------:R-:W-:Y:S01]  /*6c90*/  HMMA.16816.F32 R16, R172.reuse, R182, R16 ;  /* 0x000000b6ac10723c */ /* 0x040fe20000001810 */
[----:B------:R-:W-:Y:S07]  /*6ca0*/  LDSM.16.M88.4 R180, [R233+0x2800] ;  /* 0x00280000e9b4783b */ /* 0x000fee0000000200 */
[C---:B---3--:R-:W-:Y:S08]  /*6cb0*/  HMMA.16816.F32 R20, R172.reuse, R168, R20 ;  /* 0x000000a8ac14723c */ /* 0x048ff00000001814 */
[C---:B------:R-:W-:Y:S01]  /*6cc0*/  HMMA.16816.F32 R24, R172.reuse, R170, R24 ;  /* 0x000000aaac18723c */ /* 0x040fe20000001818 */
[----:B------:R-:W1:Y:S07]  /*6cd0*/  LDSM.16.M88.4 R168, [R234+0x4000] ;  /* 0x00400000eaa8783b */ /* 0x000e6e0000000200 */
[C---:B-----5:R-:W-:Y:S08]  /*6ce0*/  HMMA.16816.F32 R28, R172.reuse, R184, R28 ;  /* 0x000000b8ac1c723c */ /* 0x060ff0000000181c */
        /* <DEDUP_REMOVED lines=112> */
[----:B------:R-:W1:Y:S07]  /*73f0*/  LDSM.16.M88.4 R180, [R211] ;  /* 0x00000000d3b4783b */ /* 0x000e6e0000000200 */
[C---:B--2---:R-:W-:Y:S08]  /*7400*/  HMMA.16816.F32 R20, R168.reuse, R172, R20 ;  /* 0x000000aca814723c */ /* 0x044ff00000001814 */
[C---:B------:R-:W-:Y:S01]  /*7410*/  HMMA.16816.F32 R24, R168.reuse, R174, R24 ;  /* 0x000000aea818723c */ /* 0x040fe20000001818 */
[----:B------:R-:W2:Y:S07]  /*7420*/  LDSM.16.M88.4 R172, [R210] ;  /* 0x00000000d2ac783b */ /* 0x000eae0000000200 */
[C---:B---3--:R-:W-:Y:S08]  /*7430*/  HMMA.16816.F32 R28, R168.reuse, R184, R28 ;  /* 0x000000b8a81c723c */ /* 0x048ff0000000181c */
[----:B------:R-:W-:Y:S01]  /*7440*/  HMMA.16816.F32 R32, R168, R186, R32 ;  /* 0x000000baa820723c */ /* 0x000fe20000001820 */
[----:B------:R-:W3:Y:S06]  /*7450*/  LDSM.16.M88.4 R168, [R209] ;  /* 0x00000000d1a8783b */ /* 0x000eec0000000200 */
[----:B------:R-:W5:Y:S01]  /*7460*/  LDSM.16.M88.4 R184, [R208] ;  /* 0x00000000d0b8783b */ /* 0x000f620000000200 */
        /* <DEDUP_REMOVED lines=9> */
[C---:B-----5:R-:W-:Y:S08]  /*7500*/  HMMA.16816.F32 R28, R176.reuse, R184, R28 ;  /* 0x000000b8b01c723c */ /* 0x060ff0000000181c */
        /* <DEDUP_REMOVED lines=12> */
[C---:B-----5:R-:W-:Y:S01]  /*75d0*/  HMMA.16816.F32 R28, R172.reuse, R184, R28 ;  /* 0x000000b8ac1c723c */ /* 0x060fe2000000181c */
[----:B------:R-:W3:Y:S07]  /*75e0*/  LDL.64 R184, [R1+0x68] ;  /* 0x0000680001b87983 */ /* 0x000eee0000100a00 */
[----:B------:R-:W-:Y:S01]  /*75f0*/  HMMA.16816.F32 R32, R172, R186, R32 ;  /* 0x000000baac20723c */ /* 0x000fe20000001820 */
[----:B------:R-:W5:Y:S06]  /*7600*/  LDL R187, [R1+0x78] ;  /* 0x0000780001bb7983 */ /* 0x000f6c0000100800 */
[----:B------:R-:W5:Y:S01]  /*7610*/  LDL R186, [R1+0x74] ;  /* 0x0000740001ba7983 */ /* 0x000f620000100800 */
[C---:B-1----:R-:W-:Y:S05]  /*7620*/  HMMA.16816.F32 R4, R168.reuse, R180, R4 ;  /* 0x000000b4a804723c */ /* 0x042fea0000001804 */
[----:B------:R-:W1:Y:S03]  /*7630*/  LDSM.16.M88.4 R172, [R220+0x7000] ;  /* 0x00700000dcac783b */ /* 0x000e660000000200 */
[C---:B------:R-:W-:Y:S03]  /*7640*/  HMMA.16816.F32 R8, R168.reuse, R182, R8 ;  /* 0x000000b6a808723c */ /* 0x040fe60000001808 */
[----:B------:R-:W4:Y:S01]  /*7650*/  LDSM.16.M88.4 R180, [R220+0x7800] ;  /* 0x00780000dcb4783b */ /* 0x000f220000000200 */
[----:B------:R-:W-:Y:S04]  /*7660*/  DEPBAR.LE SB0, 0x0 ;  /* 0x000080000000791a */ /* 0x000fe80000000000 */
[C---:B--2---:R-:W-:Y:S01]  /*7670*/  HMMA.16816.F32 R12, R168.reuse, R176, R12 ;  /* 0x000000b0a80c723c */ /* 0x044fe2000000180c */
[----:B------:R-:W-:Y:S07]  /*7680*/  BAR.SYNC.DEFER_BLOCKING 0x0 ;  /* 0x0000000000007b1d */ /* 0x000fee0000010000 */
[C---:B------:R-:W-:Y:S08]  /*7690*/  HMMA.16816.F32 R16, R168.reuse, R178, R16 ;  /* 0x000000b2a810723c */ /* 0x040ff00000001810 */
[C---:B-1----:R-:W-:Y:S08]  /*76a0*/  HMMA.16816.F32 R20, R168.reuse, R172, R20 ;  /* 0x000000aca814723c */ /* 0x042ff00000001814 */
[C---:B------:R-:W-:Y:S08]  /*76b0*/  HMMA.16816.F32 R24, R168.reuse, R174, R24 ;  /* 0x000000aea818723c */ /* 0x040ff00000001818 */
[C---:B----4-:R-:W-:Y:S08]  /*76c0*/  HMMA.16816.F32 R28, R168.reuse, R180, R28 ;  /* 0x000000b4a81c723c */ /* 0x050ff0000000181c */
[----:B------:R-:W-:Y:S07]  /*76d0*/  HMMA.16816.F32 R32, R168, R182, R32 ;  /* 0x000000b6a820723c */ /* 0x000fee0000001820 */
[----:B------:R-:W-:Y:S05]  /*76e0*/  IMAD.MOV.U32 R169, RZ, RZ, -0x40 ;  /* 0xffffffc0ffa97424 */ /* 0x000fea00078e00ff */
[----:B------:R-:W-:Y:S01]  /*76f0*/  IMAD R174, R192, R169, 0x1 ;  /* 0x00000001c0ae7424 */ /* 0x000fe200078e02a9 */
[----:B---3--:R-:W-:Y:S04]  /*7700*/  @P6 IADD3 R204, P0, R0, R184, RZ ;  /* 0x000000b800cc6210 */ /* 0x008fe80007f1e0ff */
[-C--:B------:R-:W-:Y:S02]  /*7710*/  @P6 IADD3.X R167, R164, R196.reuse, RZ, P0, !PT ;  /* 0x000000c4a4a76210 */ /* 0x080fe400007fe4ff */
[C---:B------:R-:W-:Y:S04]  /*7720*/  @P6 LEA R202, P0, R204.reuse, c[0x0][0x1c8], 0x1 ;  /* 0x00007200ccca6a11 */ /* 0x040fe800078008ff */
[----:B------:R-:W-:Y:S02]  /*7730*/  @P6 LEA.HI.X R203, R204, c[0x0][0x1cc], R167, 0x1, P0 ;  /* 0x00007300cccb6a11 */ /* 0x000fe400000f0ca7 */
[----:B------:R-:W-:Y:S03]  /*7740*/  @P6 IADD3 R201, P0, R184, 0x40, RZ ;  /* 0x00000040b8c96810 */ /* 0x000fe60007f1e0ff */
[----:B------:R-:W-:Y:S01]  /*7750*/  @!PT LDS RZ, [RZ] ;  /* 0x00000000fffff984 */ /* 0x000fe20000000800 */
[----:B------:R-:W-:Y:S01]  /*7760*/  @!PT LDS RZ, [RZ] ;  /* 0x00000000fffff984 */ /* 0x000fe20000000800 */
[----:B------:R-:W-:Y:S01]  /*7770*/  @!PT LDS RZ, [RZ] ;  /* 0x00000000fffff984 */ /* 0x000fe20000000800 */
[----:B------:R1:W-:Y:S02]  /*7780*/  @P6 LDGSTS.E.BYPASS.LTC128B.128 [R249+0x8100], [R202.64], !P5 ;  /* 0x08100000caf96fae */ /* 0x0003e4000e901d46 */
[----:B------:R-:W-:Y:S01]  /*7790*/  @P6 IMAD.X R167, RZ, RZ, R196, P0 ;  /* 0x000000ffffa76224 */ /* 0x000fe200000e06c4 */
[----:B------:R-:W-:Y:S04]  /*77a0*/  @P6 IADD3 R204, P0, R0, R201, RZ ;  /* 0x000000c900cc6210 */ /* 0x000fe80007f1e0ff */
[----:B------:R-:W-:Y:S02]  /*77b0*/  @P6 IADD3.X R207, R164, R167, RZ, P0, !PT ;  /* 0x000000a7a4cf6210 */ /* 0x000fe400007fe4ff */
[C---:B------:R-:W-:Y:S04]  /*77c0*/  @P6 LEA R198, P0, R204.reuse, c[0x0][0x1c8], 0x1 ;  /* 0x00007200ccc66a11 */ /* 0x040fe800078008ff */
[----:B------:R-:W-:Y:S02]  /*77d0*/  @P6 LEA.HI.X R199, R204, c[0x0][0x1cc], R207, 0x1, P0 ;  /* 0x00007300ccc76a11 */ /* 0x000fe400000f0ccf */
[----:B------:R-:W2:Y:S01]  /*77e0*/  SHFL.IDX PT, R204, R206, RZ, 0x1c1f ;  /* 0x001c1fffcecc7589 */ /* 0x000ea200000e0000 */
[----:B------:R-:W-:Y:S04]  /*77f0*/  @P6 IADD3 R205, P0, R184, 0x80, RZ ;  /* 0x00000080b8cd6810 */ /* 0x000fe80007f1e0ff */
[----:B------:R-:W-:Y:S01]  /*7800*/  @P6 IADD3.X R188, RZ, R196, RZ, P0, !PT ;  /* 0x000000c4ffbc6210 */ /* 0x000fe200007fe4ff */
[----:B------:R3:W4:Y:S01]  /*7810*/  SHFL.IDX PT, R207, R206, 0x1, 0x1c1f ;  /* 0x003c1f00cecf7f89 */ /* 0x00072200000e0000 */
[----:B------:R-:W-:Y:S04]  /*7820*/  @P6 IADD3 R171, P0, R0, R205, RZ ;  /* 0x000000cd00ab6210 */ /* 0x000fe80007f1e0ff */
[----:B------:R-:W-:Y:S02]  /*7830*/  @P6 IADD3.X R170, R164, R188, RZ, P0, !PT ;  /* 0x000000bca4aa6210 */ /* 0x000fe400007fe4ff */
[C---:B------:R-:W-:Y:S04]  /*7840*/  @P6 LEA R168, P0, R171.reuse, c[0x0][0x1c8], 0x1 ;  /* 0x00007200aba86a11 */ /* 0x040fe800078008ff */
[----:B------:R-:W-:Y:S02]  /*7850*/  @P6 LEA.HI.X R169, R171, c[0x0][0x1cc], R170, 0x1, P0 ;  /* 0x00007300aba96a11 */ /* 0x000fe400000f0caa */
[----:B-----5:R-:W-:Y:S02]  /*7860*/  IADD3 R170, R187, R174, -R251 ;  /* 0x000000aebbaa7210 */ /* 0x020fe40007ffe8fb */
[----:B------:R-:W-:Y:S04]  /*7870*/  @P6 IADD3 R191, P0, R184, 0xc0, RZ ;  /* 0x000000c0b8bf6810 */ /* 0x000fe80007f1e0ff */
[----:B------:R-:W-:Y:S02]  /*7880*/  @P6 IADD3.X R189, RZ, R196, RZ, P0, !PT ;  /* 0x000000c4ffbd6210 */ /* 0x000fe400007fe4ff */
[----:B---3--:R-:W-:Y:S01]  /*7890*/  @P6 IADD3 R206, P0, R0, R191, RZ ;  /* 0x000000bf00ce6210 */ /* 0x008fe20007f1e0ff */
[----:B------:R-:W-:Y:S03]  /*78a0*/  IMAD.IADD R0, R170, 0x1, -R186 ;  /* 0x00000001aa007824 */ /* 0x000fe600078e0aba */
[----:B------:R-:W-:Y:S02]  /*78b0*/  @P6 IADD3.X R171, R164, R189, RZ, P0, !PT ;  /* 0x000000bda4ab6210 */ /* 0x000fe400007fe4ff */
[----:B------:R-:W-:Y:S02]  /*78c0*/  @P6 LEA R170, P0, R206, c[0x0][0x1c8], 0x1 ;  /* 0x00007200ceaa6a11 */ /* 0x000fe400078008ff */
[C---:B--2---:R-:W-:Y:S01]  /*78d0*/  IADD3 R164, R0.reuse, R204, RZ ;  /* 0x000000cc00a47210 */ /* 0x044fe20007ffe0ff */
[----:B----4-:R-:W-:Y:S01]  /*78e0*/  IMAD.IADD R0, R0, 0x1, R207 ;  /* 0x0000000100007824 */ /* 0x010fe200078e02cf */
[----:B------:R-:W-:Y:S02]  /*78f0*/  @P6 LEA.HI.X R171, R206, c[0x0][0x1cc], R171, 0x1, P0 ;  /* 0x00007300ceab6a11 */ /* 0x000fe400000f0cab */
[----:B------:R-:W-:Y:S04]  /*7900*/  ISETP.GT.AND P0, PT, R164, RZ, PT ;  /* 0x000000ffa400720c */ /* 0x000fe80003f04270 */
[----:B------:R-:W-:Y:S02]  /*7910*/  FSEL R204, R4, -INF , P0 ;  /* 0xff80000004cc7808 */ /* 0x000fe40000000000 */
[----:B------:R-:W-:Y:S04]  /*7920*/  ISETP.GT.AND P0, PT, R164, 0x1, PT ;  /* 0x00000001a400780c */ /* 0x000fe80003f04270 */
[----:B------:R-:W-:Y:S02]  /*7930*/  FSEL R4, R5, -INF , P0 ;  /* 0xff80000005047808 */ /* 0x000fe40000000000 */
[----:B------:R-:W-:Y:S02]  /*7940*/  ISETP.GT.AND P0, PT, R0, RZ, PT ;  /* 0x000000ff0000720c */ /* 0x000fe40003f04270 */
[----:B------:R-:W-:Y:S02]  /*7950*/  FMNMX.FTZ R5, R204, R3, !PT ;  /* 0x00000003cc057209 */ /* 0x000fe40007810000 */
[----:B------:R-:W-:Y:S02]  /*7960*/  FSEL R206, R6, -INF , P0 ;  /* 0xff80000006ce7808 */ /* 0x000fe40000000000 */
        /* <DEDUP_REMOVED lines=25> */
[----:B------:R-:W-:Y:S02]  /*7b00*/  MOV R16, R198 ;  /* 0x000000c600107202 */ /* 0x000fe40000000f00 */
        /* <DEDUP_REMOVED lines=35> */
[----:B------:R-:W-:Y:S02]  /*7d40*/  FMNMX.FTZ R5, R179, R14, !PT ;  /* 0x0000000eb3057209 */ /* 0x000fe40007810000 */
[----:B------:R-:W-:Y:S02]  /*7d50*/  FMNMX.FTZ R12, R180, R7, !PT ;  /* 0x00000007b40c7209 */ /* 0x000fe40007810000 */
[----:B------:R-:W-:Y:S02]  /*7d60*/  MOV R19, R185 ;  /* 0x000000b900137202 */ /* 0x000fe40000000f00 */
        /* <DEDUP_REMOVED lines=17> */
[C---:B------:R-:W-:Y:S02]  /*7e80*/  ISETP.GT.AND P0, PT, R0.reuse, 0x31, PT ;  /* 0x000000310000780c */ /* 0x040fe40003f04270 */
[----:B------:R-:W-:Y:S02]  /*7e90*/  FMNMX.FTZ R12, R185, R12, !PT ;  /* 0x0000000cb90c7209 */ /* 0x000fe40007810000 */
[----:B------:R-:W-:Y:S02]  /*7ea0*/  FMNMX.FTZ R5, R193, R14, !PT ;  /* 0x0000000ec1057209 */ /* 0x000fe40007810000 */
[----:B------:R-:W-:Y:S02]  /*7eb0*/  FSEL R178, R31, -INF , P0 ;  /* 0xff8000001fb27808 */ /* 0x000fe40000000000 */
[----:B------:R-:W-:Y:S02]  /*7ec0*/  ISETP.GT.AND P0, PT, R0, 0x38, PT ;  /* 0x000000380000780c */ /* 0x000fe40003f04270 */
[----:B------:R-:W-:Y:S02]  /*7ed0*/  FMNMX.FTZ R5, R182, R5, !PT ;  /* 0x00000005b6057209 */ /* 0x000fe40007810000 */
[----:B------:R-:W-:Y:S02]  /*7ee0*/  FMNMX.FTZ R11, R187, R12, !PT ;  /* 0x0000000cbb0b7209 */ /* 0x000fe40007810000 */
[----:B------:R-:W-:Y:S02]  /*7ef0*/  FSEL R174, R34, -INF , P0 ;  /* 0xff80000022ae7808 */ /* 0x000fe40000000000 */
[----:B------:R-:W-:Y:S01]  /*7f00*/  ISETP.GT.AND P0, PT, R0, 0x39, PT ;  /* 0x000000390000780c */ /* 0x000fe20003f04270 */
[----:B------:R-:W2:Y:S01]  /*7f10*/  SHFL.BFLY PT, R12, R11, 0x2, 0x1f ;  /* 0x0c401f000b0c7f89 */ /* 0x000ea200000e0000 */
[----:B------:R-:W-:Y:S02]  /*7f20*/  FMNMX.FTZ R7, R178, R5, !PT ;  /* 0x00000005b2077209 */ /* 0x000fe40007810000 */
[----:B------:R-:W-:Y:S02]  /*7f30*/  FSEL R164, R35, -INF , P0 ;  /* 0xff80000023a47808 */ /* 0x000fe40000000000 */
[----:B------:R-:W-:Y:S02]  /*7f40*/  @P6 IADD3 R0, P0, R166, R18, RZ ;  /* 0x00000012a6006210 */ /* 0x000fe40007f1e0ff */
[----:B------:R-:W-:Y:S02]  /*7f50*/  FMNMX.FTZ R7, R174, R7, !PT ;  /* 0x00000007ae077209 */ /* 0x000fe40007810000 */
[----:B------:R-:W-:Y:S02]  /*7f60*/  @P6 IADD3.X R13, R2, R196, RZ, P0, !PT ;  /* 0x000000c4020d6210 */ /* 0x000fe400007fe4ff */
[----:B------:R-:W-:Y:S02]  /*7f70*/  @P6 LEA R16, P0, R0, c[0x0][0x1c8], 0x1 ;  /* 0x0000720000106a11 */ /* 0x000fe400078008ff */
[----:B------:R-:W-:Y:S02]  /*7f80*/  FMNMX.FTZ R5, R164, R7, !PT ;  /* 0x00000007a4057209 */ /* 0x000fe40007810000 */
[----:B------:R-:W-:Y:S02]  /*7f90*/  MOV R21, R17 ;  /* 0x0000001100157202 */ /* 0x000fe40000000f00 */
[----:B------:R-:W-:Y:S02]  /*7fa0*/  @P6 LEA.HI.X R17, R0, c[0x0][0x1cc], R13, 0x1, P0 ;  /* 0x0000730000116a11 */ /* 0x000fe400000f0c0d */
[----:B------:R-:W3:Y:S01]  /*7fb0*/  SHFL.BFLY PT, R0, R5, 0x2, 0x1f ;  /* 0x0c401f0005007f89 */ /* 0x000ee200000e0000 */
[----:B------:R-:W-:Y:S02]  /*7fc0*/  @P6 IADD3 R201, P0, R166, R201, RZ ;  /* 0x000000c9a6c96210 */ /* 0x000fe40007f1e0ff */
[----:B--2---:R-:W-:Y:S03]  /*7fd0*/  FMNMX.FTZ R11, R11, R12, !PT ;  /* 0x0000000c0b0b7209 */ /* 0x004fe60007810000 */
[----:B------:R2:W-:Y:S01]  /*7fe0*/  @P6 LDGSTS.E.BYPASS.LTC128B.128 [R249+0xa100], [R20.64], !P4 ;  /* 0x0a10000014f96fae */ /* 0x0005e2000e101d46 */
[----:B------:R-:W-:Y:S02]  /*7ff0*/  @P6 IADD3.X R14, R2, R167, RZ, P0, !PT ;  /* 0x000000a7020e6210 */ /* 0x000fe400007fe4ff */
[C---:B------:R-:W-:Y:S03]  /*8000*/  @P6 LEA R18, P0, R201.reuse, c[0x0][0x1c8], 0x1 ;  /* 0x00007200c9126a11 */ /* 0x040fe600078008ff */
[----:B------:R-:W4:Y:S01]  /*8010*/  SHFL.BFLY PT, R12, R11, 0x1, 0x1f ;  /* 0x0c201f000b0c7f89 */ /* 0x000f2200000e0000 */
[----:B------:R-:W-:Y:S02]  /*8020*/  @P6 LEA.HI.X R19, R201, c[0x0][0x1cc], R14, 0x1, P0 ;  /* 0x00007300c9136a11 */ /* 0x000fe400000f0c0e */
[----:B------:R-:W-:Y:S03]  /*8030*/  @P6 IADD3 R205, P0, R166, R205, RZ ;  /* 0x000000cda6cd6210 */ /* 0x000fe60007f1e0ff */
[----:B------:R5:W-:Y:S02]  /*8040*/  @P6 LDGSTS.E.BYPASS.LTC128B.128 [R249+0xc100], [R168.64], !P3 ;  /* 0x0c100000a8f96fae */ /* 0x000be4000d901d46 */
[----:B------:R-:W-:Y:S01]  /*8050*/  @P6 IMAD.X R14, R2, 0x1, R188, P0 ;  /* 0x00000001020e6824 */ /* 0x000fe200000e06bc */
[----:B------:R-:W-:Y:S02]  /*8060*/  @P6 IADD3 R166, P0, R166, R191, RZ ;  /* 0x000000bfa6a66210 */ /* 0x000fe40007f1e0ff */
[----:B---3--:R-:W-:Y:S01]  /*8070*/  FMNMX.FTZ R5, R5, R0, !PT ;  /* 0x0000000005057209 */ /* 0x008fe20007810000 */
[----:B------:R3:W-:Y:S01]  /*8080*/  @P6 LDGSTS.E.BYPASS.LTC128B.128 [R249+0xe100], [R170.64], !P2 ;  /* 0x0e100000aaf96fae */ /* 0x0007e2000d101d46 */
[----:B------:R-:W-:Y:S02]  /*8090*/  @P6 IADD3.X R7, R2, R189, RZ, P0, !PT ;  /* 0x000000bd02076210 */ /* 0x000fe400007fe4ff */
[C---:B------:R-:W-:Y:S03]  /*80a0*/  @P6 LEA R24, P0, R205.reuse, c[0x0][0x1c8], 0x1 ;  /* 0x00007200cd186a11 */ /* 0x040fe600078008ff */
[----:B------:R-:W1:Y:S01]  /*80b0*/  SHFL.BFLY PT, R2, R5, 0x1, 0x1f ;  /* 0x0c201f0005027f89 */ /* 0x000e6200000e0000 */
[----:B------:R-:W-:Y:S02]  /*80c0*/  @P6 LEA.HI.X R25, R205, c[0x0][0x1cc], R14, 0x1, P0 ;  /* 0x00007300cd196a11 */ /* 0x000fe400000f0c0e */
[C---:B------:R-:W-:Y:S02]  /*80d0*/  @P6 LEA R26, P0, R166.reuse, c[0x0][0x1c8], 0x1 ;  /* 0x00007200a61a6a11 */ /* 0x040fe400078008ff */
[----:B----4-:R-:W-:Y:S01]  /*80e0*/  FMNMX.FTZ R0, R11, R12, !PT ;  /* 0x0000000c0b007209 */ /* 0x010fe20007810000 */
[----:B------:R4:W-:Y:S01]  /*80f0*/  @P6 LDGSTS.E.BYPASS.LTC128B.128 [R249+0x9100], [R16.64], !P5 ;  /* 0x0910000010f96fae */ /* 0x0009e2000e901d46 */
[----:B------:R-:W-:Y:S02]  /*8100*/  @P6 LEA.HI.X R27, R166, c[0x0][0x1cc], R7, 0x1, P0 ;  /* 0x00007300a61b6a11 */ /* 0x000fe400000f0c07 */
[C---:B------:R-:W-:Y:S01]  /*8110*/  FSETP.NEU.FTZ.AND P0, PT, R0.reuse, -INF , PT ;  /* 0xff8000000000780b */ /* 0x040fe20003f1d000 */
[----:B------:R-:W-:Y:S02]  /*8120*/  FMUL.FTZ R11, R0, c[0x0][0x2d0] ;  /* 0x0000b400000b7a20 */ /* 0x000fe40000410000 */
[----:B------:R2:W-:Y:S03]  /*8130*/  @P6 LDGSTS.E.BYPASS.LTC128B.128 [R249+0xb100], [R18.64], !P4 ;  /* 0x0b10000012f96fae */ /* 0x0005e6000e101d46 */
[----:B------:R-:W-:Y:S03]  /*8140*/  FSEL R191, R11, RZ, P0 ;  /* 0x000000ff0bbf7208 */ /* 0x000fe60000000000 */
[----:B------:R3:W-:Y:S02]  /*8150*/  @P6 LDGSTS.E.BYPASS.LTC128B.128 [R249+0xd100], [R24.64], !P3 ;  /* 0x0d10000018f96fae */ /* 0x0007e4000d901d46 */
[--C-:B------:R-:W-:Y:S01]  /*8160*/  FFMA.FTZ R205, R4, c[0x0][0x2d0], -R191.reuse ;  /* 0x0000b40004cd7a23 */ /* 0x100fe200000108bf */
[----:B------:R-:W-:Y:S01]  /*8170*/  FSEL R4, R0, RZ, P0 ;  /* 0x000000ff00047208 */ /* 0x000fe20000000000 */
[--C-:B------:R-:W-:Y:S01]  /*8180*/  FFMA.FTZ R7, R204, c[0x0][0x2d0], -R191.reuse ;  /* 0x0000b400cc077a23 */ /* 0x100fe200000108bf */
[----:B-1----:R-:W-:Y:S01]  /*8190*/  FMNMX.FTZ R2, R5, R2, !PT ;  /* 0x0000000205027209 */ /* 0x002fe20007810000 */
[----:B------:R-:W-:Y:S01]  /*81a0*/  FFMA.FTZ R204, R207, c[0x0][0x2d0], -R191 ;  /* 0x0000b400cfcc7a23 */ /* 0x000fe200000108bf */
[----:B------:R1:W-:Y:S01]  /*81b0*/  @P6 LDGSTS.E.BYPASS.LTC128B.128 [R249+0xf100], [R26.64], !P2 ;  /* 0x0f1000001af96fae */ /* 0x0003e2000d101d46 */
[----:B------:R-:W-:Y:S01]  /*81c0*/  FADD.FTZ R3, -R4, R3 ;  /* 0x0000000304037221 */ /* 0x000fe20000010100 */
[C---:B------:R-:W-:Y:S01]  /*81d0*/  FSETP.NEU.FTZ.AND P0, PT, R2.reuse, -INF , PT ;  /* 0xff8000000200780b */ /* 0x040fe20003f1d000 */
[C---:B------:R-:W-:Y:S01]  /*81e0*/  FMUL.FTZ R207, R2.reuse, c[0x0][0x2d0] ;  /* 0x0000b40002cf7a20 */ /* 0x040fe20000410000 */
[----:B------:R-:W-:Y:S01]  /*81f0*/  MUFU.EX2 R189, R7 ;  /* 0x0000000700bd7308 */ /* 0x000fe20000000800 */
[----:B------:R-:W-:Y:S01]  /*8200*/  FMUL.FTZ R5, R3, c[0x0][0x2d0] ;  /* 0x0000b40003057a20 */ /* 0x000fe20000410000 */
[----:B------:R-:W-:Y:S01]  /*8210*/  FSEL R4, R2, RZ, P0 ;  /* 0x000000ff02047208 */ /* 0x000fe20000000000 */
[----:B------:R-:W1:Y:S01]  /*8220*/  LDSM.16.MT88.4 R12, [R227] ;  /* 0x00000000e30c783b */ /* 0x000e620000004200 */
[----:B------:R-:W-:Y:S01]  /*8230*/  FSEL R207, R207, RZ, P0 ;  /* 0x000000ffcfcf7208 */ /* 0x000fe20000000000 */
[----:B------:R-:W-:Y:S02]  /*8240*/  FFMA.FTZ R9, R9, c[0x0][0x2d0], -R191 ;  /* 0x0000b40009097a23 */ /* 0x000fe400000108bf */
[----:B------:R-:W-:Y:S02]  /*8250*/  FADD.FTZ R3, -R4, R165 ;  /* 0x000000a504037221 */ /* 0x000fe40000010100 */
[--C-:B------:R-:W-:Y:S01]  /*8260*/  FFMA.FTZ R202, R10, c[0x0][0x2d0], -R207.reuse ;  /* 0x0000b4000aca7a23 */ /* 0x100fe200000108cf */
[----:B------:R-:W-:Y:S01]  /*8270*/  MUFU.EX2 R203, R9 ;  /* 0x0000000900cb7308 */ /* 0x000fe20000000800 */
[--C-:B------:R-:W-:Y:S01]  /*8280*/  FFMA.FTZ R167, R6, c[0x0][0x2d0], -R207.reuse ;  /* 0x0000b40006a77a23 */ /* 0x100fe200000108cf */
[----:B--2---:R-:W5:Y:S01]  /*8290*/  LDSM.16.MT88.4 R20, [R226] ;  /* 0x00000000e214783b */ /* 0x004f620000004200 */
[--C-:B------:R-:W-:Y:S02]  /*82a0*/  FFMA.FTZ R201, R8, c[0x0][0x2d0], -R207.reuse ;  /* 0x0000b40008c97a23 */ /* 0x100fe400000108cf */
[--C-:B------:R-:W-:Y:S02]  /*82b0*/  FFMA.FTZ R206, R206, c[0x0][0x2d0], -R207.reuse ;  /* 0x0000b400cece7a23 */ /* 0x100fe400000108cf */
[----:B------:R-:W-:Y:S01]  /*82c0*/  FMUL.FTZ R8, R3, c[0x0][0x2d0] ;  /* 0x0000b40003087a20 */ /* 0x000fe20000410000 */
[----:B------:R-:W1:Y:S02]  /*82d0*/  LDSM.16.MT88.4 R28, [R225] ;  /* 0x00000000e11c783b */ /* 0x000e640000004200 */
[----:B------:R-:W3:Y:S04]  /*82e0*/  MUFU.EX2 R166, R5 ;  /* 0x0000000500a67308 */ /* 0x000ee80000000800 */
[----:B------:R-:W2:Y:S06]  /*82f0*/  LDL.LU R188, [R1+0x70] ;  /* 0x0000700001bc7983 */ /* 0x000eac0000300800 */
[----:B------:R-:W5:Y:S01]  /*8300*/  MUFU.EX2 R3, R8 ;  /* 0x0000000800037308 */ /* 0x000f620000000800 */
[----:B------:R-:W0:Y:S09]  /*8310*/  LDGDEPBAR ;  /* 0x00000000000079af */ /* 0x000e320000000000 */
[----:B------:R-:W1:Y:S01]  /*8320*/  MUFU.EX2 R205, R205 ;  /* 0x000000cd00cd7308 */ /* 0x000e620000000800 */
[C---:B---3--:R-:W-:Y:S02]  /*8330*/  FMUL.FTZ R4, R166.reuse, R160 ;  /* 0x000000a0a6047220 */ /* 0x048fe40000410000 */
[C---:B------:R-:W-:Y:S01]  /*8340*/  FMUL.FTZ R5, R166.reuse, R161 ;  /* 0x000000a1a6057220 */ /* 0x040fe20000410000 */
[----:B------:R-:W3:Y:S01]  /*8350*/  LDL.LU R160, [R1+0x58] ;  /* 0x0000580001a07983 */ /* 0x000ee20000300800 */
[C---:B------:R-:W-:Y:S05]  /*8360*/  FMUL.FTZ R9, R166.reuse, R157 ;  /* 0x0000009da6097220 */ /* 0x040fea0000410000 */
[----:B------:R-:W1:Y:S01]  /*8370*/  MUFU.EX2 R204, R204 ;  /* 0x000000cc00cc7308 */ /* 0x000e620000000800 */
[C---:B----4-:R-:W-:Y:S02]  /*8380*/  FMUL.FTZ R16, R166.reuse, R136 ;  /* 0x00000088a6107220 */ /* 0x050fe40000410000 */
[C---:B------:R-:W-:Y:S02]  /*8390*/  FMUL.FTZ R17, R166.reuse, R137 ;  /* 0x00000089a6117220 */ /* 0x040fe40000410000 */
[C---:B-----5:R-:W-:Y:S02]  /*83a0*/  FMUL.FTZ R6, R3.reuse, R162 ;  /* 0x000000a203067220 */ /* 0x060fe40000410000 */
[C---:B------:R-:W-:Y:S02]  /*83b0*/  FMUL.FTZ R7, R3.reuse, R163 ;  /* 0x000000a303077220 */ /* 0x040fe40000410000 */
[C---:B------:R-:W-:Y:S01]  /*83c0*/  FMUL.FTZ R8, R166.reuse, R156 ;  /* 0x0000009ca6087220 */ /* 0x040fe20000410000 */
[----:B------:R-:W-:Y:S01]  /*83d0*/  MUFU.EX2 R206, R206 ;  /* 0x000000ce00ce7308 */ /* 0x000fe20000000800 */
[C---:B------:R-:W-:Y:S02]  /*83e0*/  FMUL.FTZ R10, R3.reuse, R158 ;  /* 0x0000009e030a7220 */ /* 0x040fe40000410000 */
[----:B------:R-:W-:Y:S01]  /*83f0*/  FMUL.FTZ R11, R3, R159 ;  /* 0x0000009f030b7220 */ /* 0x000fe20000410000 */
[----:B-1----:R-:W-:Y:S01]  /*8400*/  F2FP.PACK_AB R168, R205, R189 ;  /* 0x000000bdcda8723e */ /* 0x002fe200000000ff */
[C---:B------:R-:W-:Y:S01]  /*8410*/  FMUL.FTZ R18, R3.reuse, R138 ;  /* 0x0000008a03127220 */ /* 0x040fe20000410000 */
[----:B------:R-:W-:Y:S01]  /*8420*/  LDSM.16.MT88.4 R156, [R227+0x1800] ;  /* 0x00180000e39c783b */ /* 0x000fe20000004200 */
[C---:B------:R-:W-:Y:S02]  /*8430*/  FMUL.FTZ R19, R3.reuse, R139 ;  /* 0x0000008b03137220 */ /* 0x040fe40000410000 */
[C---:B------:R-:W-:Y:S01]  /*8440*/  FMUL.FTZ R26, R3.reuse, R146 ;  /* 0x00000092031a7220 */ /* 0x040fe20000410000 */
[----:B------:R-:W1:Y:S01]  /*8450*/  MUFU.EX2 R167, R167 ;  /* 0x000000a700a77308 */ /* 0x000e620000000800 */
[----:B------:R-:W-:Y:S01]  /*8460*/  FMUL.FTZ R27, R3, R147 ;  /* 0x00000093031b7220 */ /* 0x000fe20000410000 */
[----:B------:R-:W-:Y:S01]  /*8470*/  LDSM.16.MT88.4 R136, [R227+0x2000] ;  /* 0x00200000e388783b */ /* 0x000fe20000004200 */
[C---:B------:R-:W-:Y:S01]  /*8480*/  FMUL.FTZ R25, R166.reuse, R145 ;  /* 0x00000091a6197220 */ /* 0x040fe20000410000 */
[----:B------:R-:W-:Y:S01]  /*8490*/  F2FP.PACK_AB R170, R203, R204 ;  /* 0x000000cccbaa723e */ /* 0x000fe200000000ff */
        /* <DEDUP_REMOVED lines=10> */
[----:B------:R-:W-:Y:S02]  /*8540*/  FMUL.FTZ R39, R3, R39 ;  /* 0x0000002703277220 */ /* 0x000fe40000410000 */
[C---:B------:R-:W-:Y:S01]  /*8550*/  FMUL.FTZ R40, R166.reuse, R40 ;  /* 0x00000028a6287220 */ /* 0x040fe20000410000 */
        /* <DEDUP_REMOVED lines=11> */
[----:B----4-:R-:W-:Y:S01]  /*8610*/  F2FP.PACK_AB R171, R201, R202 ;  /* 0x000000cac9ab723e */ /* 0x010fe200000000ff */
[----:B------:R-:W-:Y:S02]  /*8620*/  FFMA.FTZ R145, R179, c[0x0][0x2d0], -R207 ;  /* 0x0000b400b3917a23 */ /* 0x000fe400000108cf */
[----:B------:R-:W-:Y:S02]  /*8630*/  FFMA.FTZ R154, R181, c[0x0][0x2d0], -R191 ;  /* 0x0000b400b59a7a23 */ /* 0x000fe400000108bf */
[----:B------:R-:W-:Y:S01]  /*8640*/  MUFU.EX2 R179, R145 ;  /* 0x0000009100b37308 */ /* 0x000fe20000000800 */
[C---:B------:R-:W-:Y:S01]  /*8650*/  FMUL.FTZ R51, R3.reuse, R51 ;  /* 0x0000003303337220 */ /* 0x040fe20000410000 */
[C---:B------:R-:W-:Y:S03]  /*8660*/  HMMA.16816.F32 R4, R168.reuse, R12, R4 ;  /* 0x0000000ca804723c */ /* 0x040fe60000001804 */
[C---:B------:R-:W-:Y:S02]  /*8670*/  FMUL.FTZ R52, R166.reuse, R52 ;  /* 0x00000034a6347220 */ /* 0x040fe40000410000 */
[C---:B------:R-:W-:Y:S02]  /*8680*/  FMUL.FTZ R53, R166.reuse, R53 ;  /* 0x00000035a6357220 */ /* 0x040fe40000410000 */
[C---:B------:R-:W-:Y:S01]  /*8690*/  FMUL.FTZ R12, R166.reuse, R132 ;  /* 0x00000084a60c7220 */ /* 0x040fe20000410000 */
[C---:B------:R-:W-:Y:S01]  /*86a0*/  HMMA.16816.F32 R8, R168.reuse, R14, R8 ;  /* 0x0000000ea808723c */ /* 0x040fe20000001808 */
[----:B------:R-:W-:Y:S03]  /*86b0*/  MUFU.EX2 R181, R154 ;  /* 0x0000009a00b57308 */ /* 0x000fe60000000800 */
[C---:B------:R-:W-:Y:S02]  /*86c0*/  FMUL.FTZ R13, R166.reuse, R133 ;  /* 0x00000085a60d7220 */ /* 0x040fe40000410000 */
[C---:B------:R-:W-:Y:S02]  /*86d0*/  FMUL.FTZ R54, R3.reuse, R54 ;  /* 0x0000003603367220 */ /* 0x040fe40000410000 */
[C---:B------:R-:W-:Y:S04]  /*86e0*/  FMUL.FTZ R14, R3.reuse, R134 ;  /* 0x00000086030e7220 */ /* 0x040fe80000410000 */
[C---:B------:R-:W-:Y:S02]  /*86f0*/  FMUL.FTZ R15, R3.reuse, R135 ;  /* 0x00000087030f7220 */ /* 0x040fe40000410000 */
[----:B------:R-:W1:Y:S01]  /*8700*/  LDSM.16.MT88.4 R132, [R224] ;  /* 0x00000000e084783b */ /* 0x000e620000004200 */
[C---:B------:R-:W-:Y:S02]  /*8710*/  FMUL.FTZ R55, R3.reuse, R55 ;  /* 0x0000003703377220 */ /* 0x040fe40000410000 */
[C---:B------:R-:W-:Y:S02]  /*8720*/  FMUL.FTZ R56, R166.reuse, R56 ;  /* 0x00000038a6387220 */ /* 0x040fe40000410000 */
        /* <DEDUP_REMOVED lines=9> */
[----:B------:R-:W4:Y:S01]  /*87c0*/  LDSM.16.MT88.4 R140, [R226+0x2000] ;  /* 0x00200000e28c783b */ /* 0x000f220000004200 */
        /* <DEDUP_REMOVED lines=8> */
[----:B------:R-:W-:Y:S02]  /*8850*/  FMUL.FTZ R64, R166, R64 ;  /* 0x00000040a6407220 */ /* 0x000fe40000410000 */
[C---:B------:R-:W-:Y:S04]  /*8860*/  FMUL.FTZ R30, R3.reuse, R150 ;  /* 0x00000096031e7220 */ /* 0x040fe80000410000 */
[----:B------:R-:W-:Y:S02]  /*8870*/  FMUL.FTZ R31, R3, R151 ;  /* 0x00000097031f7220 */ /* 0x000fe40000410000 */
[--C-:B------:R-:W-:Y:S02]  /*8880*/  FFMA.FTZ R149, R172, c[0x0][0x2d0], -R207.reuse ;  /* 0x0000b400ac957a23 */ /* 0x100fe400000108cf */
[----:B------:R-:W5:Y:S01]  /*8890*/  LDL R172, [R1+0x7c] ;  /* 0x00007c0001ac7983 */ /* 0x000f620000100800 */
[----:B------:R-:W-:Y:S02]  /*88a0*/  FFMA.FTZ R148, R176, c[0x0][0x2d0], -R207 ;  /* 0x0000b400b0947a23 */ /* 0x000fe400000108cf */
[C---:B-1----:R-:W-:Y:S03]  /*88b0*/  HMMA.16816.F32 R28, R168.reuse, R132, R28 ;  /* 0x00000084a81c723c */ /* 0x042fe6000000181c */
[--C-:B------:R-:W-:Y:S02]  /*88c0*/  FFMA.FTZ R151, R199, c[0x0][0x2d0], -R191.reuse ;  /* 0x0000b400c7977a23 */ /* 0x100fe400000108bf */
[C---:B------:R-:W-:Y:S02]  /*88d0*/  FMUL.FTZ R65, R166.reuse, R65 ;  /* 0x00000041a6417220 */ /* 0x040fe40000410000 */
[----:B------:R-:W-:Y:S01]  /*88e0*/  MUFU.EX2 R199, R151 ;  /* 0x0000009700c77308 */ /* 0x000fe20000000800 */
[C---:B------:R-:W-:Y:S01]  /*88f0*/  HMMA.16816.F32 R32, R168.reuse, R134, R32 ;  /* 0x00000086a820723c */ /* 0x040fe20000001820 */
[----:B------:R-:W1:Y:S03]  /*8900*/  LDSM.16.MT88.4 R132, [R225+0x2000] ;  /* 0x00200000e184783b */ /* 0x000e660000004200 */
[C---:B------:R-:W-:Y:S02]  /*8910*/  FMUL.FTZ R66, R3.reuse, R66 ;  /* 0x0000004203427220 */ /* 0x040fe40000410000 */
[C---:B------:R-:W-:Y:S02]  /*8920*/  FMUL.FTZ R67, R3.reuse, R67 ;  /* 0x0000004303437220 */ /* 0x040fe40000410000 */
[C---:B------:R-:W-:Y:S04]  /*8930*/  HMMA.16816.F32 R36, R168.reuse, R136, R36 ;  /* 0x00000088a824723c */ /* 0x040fe80000001824 */
[C---:B------:R-:W-:Y:S02]  /*8940*/  FMUL.FTZ R68, R166.reuse, R68 ;  /* 0x00000044a6447220 */ /* 0x040fe40000410000 */
[C---:B------:R-:W-:Y:S02]  /*8950*/  FMUL.FTZ R69, R166.reuse, R69 ;  /* 0x00000045a6457220 */ /* 0x040fe40000410000 */
[C---:B------:R-:W-:Y:S01]  /*8960*/  HMMA.16816.F32 R40, R168.reuse, R138, R40 ;  /* 0x0000008aa828723c */ /* 0x040fe20000001828 */
[----:B------:R-:W1:Y:S03]  /*8970*/  LDSM.16.MT88.4 R136, [R224+0x2000] ;  /* 0x00200000e088783b */ /* 0x000e660000004200 */
[C---:B------:R-:W-:Y:S02]  /*8980*/  FMUL.FTZ R70, R3.reuse, R70 ;  /* 0x0000004603467220 */ /* 0x040fe40000410000 */
[C---:B------:R-:W-:Y:S02]  /*8990*/  FMUL.FTZ R71, R3.reuse, R71 ;  /* 0x0000004703477220 */ /* 0x040fe40000410000 */
[C---:B----4-:R-:W-:Y:S04]  /*89a0*/  HMMA.16816.F32 R44, R168.reuse, R140, R44 ;  /* 0x0000008ca82c723c */ /* 0x050fe8000000182c */
[C---:B------:R-:W-:Y:S02]  /*89b0*/  FMUL.FTZ R72, R166.reuse, R72 ;  /* 0x00000048a6487220 */ /* 0x040fe40000410000 */
[C---:B------:R-:W-:Y:S02]  /*89c0*/  FMUL.FTZ R73, R166.reuse, R73 ;  /* 0x00000049a6497220 */ /* 0x040fe40000410000 */
[C---:B------:R-:W-:Y:S01]  /*89d0*/  HMMA.16816.F32 R48, R168.reuse, R142, R48 ;  /* 0x0000008ea830723c */ /* 0x040fe20000001830 */
[----:B------:R-:W4:Y:S03]  /*89e0*/  LDSM.16.MT88.4 R140, [R227+0x4000] ;  /* 0x00400000e38c783b */ /* 0x000f260000004200 */
        /* <DEDUP_REMOVED lines=15> */
[----:B------:R-:W2:Y:S03]  /*8ae0*/  LDSM.16.MT88.4 R136, [R225+0x4000] ;  /* 0x00400000e188783b */ /* 0x000ea60000004200 */
        /* <DEDUP_REMOVED lines=19> */
[C---:B------:R-:W-:Y:S02]  /*8c20*/  FMUL.FTZ R96, R166.reuse, R96 ;  /* 0x00000060a6607220 */ /* 0x040fe40000410000 */
[C---:B------:R-:W-:Y:S02]  /*8c30*/  FMUL.FTZ R97, R166.reuse, R97 ;  /* 0x00000061a6617220 */ /* 0x040fe40000410000 */
[C---:B------:R-:W-:Y:S01]  /*8c40*/  HMMA.16816.F32 R88, R168.reuse, R138, R88 ;  /* 0x0000008aa858723c */ /* 0x040fe20000001858 */
[----:B------:R-:W2:Y:S03]  /*8c50*/  LDSM.16.MT88.4 R136, [R226+0x6000] ;  /* 0x00600000e288783b */ /* 0x000ea60000004200 */
[--C-:B------:R-:W-:Y:S02]  /*8c60*/  FFMA.FTZ R144, R173, c[0x0][0x2d0], -R191.reuse ;  /* 0x0000b400ad907a23 */ /* 0x100fe400000108bf */
[C---:B------:R-:W-:Y:S02]  /*8c70*/  FMUL.FTZ R98, R3.reuse, R98 ;  /* 0x0000006203627220 */ /* 0x040fe40000410000 */
[C---:B----4-:R-:W-:Y:S01]  /*8c80*/  HMMA.16816.F32 R92, R168.reuse, R140, R92 ;  /* 0x0000008ca85c723c */ /* 0x050fe2000000185c */
[----:B------:R4:W-:Y:S03]  /*8c90*/  MUFU.EX2 R173, R144 ;  /* 0x0000009000ad7308 */ /* 0x0009e60000000800 */
[C---:B------:R-:W-:Y:S02]  /*8ca0*/  FMUL.FTZ R99, R3.reuse, R99 ;  /* 0x0000006303637220 */ /* 0x040fe40000410000 */
[----:B------:R-:W-:Y:S02]  /*8cb0*/  FMUL.FTZ R100, R166, R100 ;  /* 0x00000064a6647220 */ /* 0x000fe40000410000 */
[----:B------:R-:W-:Y:S03]  /*8cc0*/  FFMA.FTZ R140, R186, c[0x0][0x2d0], -R191 ;  /* 0x0000b400ba8c7a23 */ /* 0x000fe600000108bf */
[C---:B------:R-:W-:Y:S01]  /*8cd0*/  HMMA.16816.F32 R96, R168.reuse, R142, R96 ;  /* 0x0000008ea860723c */ /* 0x040fe20000001860 */
[----:B------:R2:W2:Y:S02]  /*8ce0*/  MUFU.EX2 R186, R140 ;  /* 0x0000008c00ba7308 */ /* 0x0004a40000000800 */
[C---:B------:R-:W-:Y:S02]  /*8cf0*/  FMUL.FTZ R101, R166.reuse, R101 ;  /* 0x00000065a6657220 */ /* 0x040fe40000410000 */
[C---:B------:R-:W-:Y:S02]  /*8d00*/  FMUL.FTZ R102, R3.reuse, R102 ;  /* 0x0000006603667220 */ /* 0x040fe40000410000 */
[----:B------:R-:W-:Y:S02]  /*8d10*/  FMUL.FTZ R103, R3, R103 ;  /* 0x0000006703677220 */ /* 0x000fe40000410000 */
[C---:B------:R-:W-:Y:S03]  /*8d20*/  FMUL.FTZ R104, R166.reuse, R104 ;  /* 0x00000068a6687220 */ /* 0x040fe60000410000 */
[----:B------:R-:W-:Y:S02]  /*8d30*/  FMUL.FTZ R105, R166, R105 ;  /* 0x00000069a6697220 */ /* 0x000fe40000410000 */
[C---:B-1----:R-:W-:Y:S03]  /*8d40*/  HMMA.16816.F32 R100, R168.reuse, R132, R100 ;  /* 0x00000084a864723c */ /* 0x042fe60000001864 */
[--C-:B----4-:R-:W-:Y:S02]  /*8d50*/  FFMA.FTZ R144, R175, c[0x0][0x2d0], -R207.reuse ;  /* 0x0000b400af907a23 */ /* 0x110fe400000108cf */
[C---:B------:R-:W-:Y:S02]  /*8d60*/  FMUL.FTZ R106, R3.reuse, R106 ;  /* 0x0000006a036a7220 */ /* 0x040fe40000410000 */
[----:B------:R-:W-:Y:S01]  /*8d70*/  FFMA.FTZ R132, R190, c[0x0][0x2d0], -R207 ;  /* 0x0000b400be847a23 */ /* 0x000fe200000108cf */
[----:B------:R1:W-:Y:S01]  /*8d80*/  MUFU.EX2 R175, R144 ;  /* 0x0000009000af7308 */ /* 0x0003e20000000800 */
[C---:B------:R-:W-:Y:S01]  /*8d90*/  FMUL.FTZ R107, R3.reuse, R107 ;  /* 0x0000006b036b7220 */ /* 0x040fe20000410000 */
[----:B--2---:R-:W2:Y:S02]  /*8da0*/  LDSM.16.MT88.4 R140, [R225+0x6000] ;  /* 0x00600000e18c783b */ /* 0x004ea40000004200 */
[C---:B------:R-:W-:Y:S02]  /*8db0*/  FMUL.FTZ R108, R166.reuse, R108 ;  /* 0x0000006ca66c7220 */ /* 0x040fe40000410000 */
[C---:B------:R-:W-:Y:S02]  /*8dc0*/  FMUL.FTZ R109, R166.reuse, R109 ;  /* 0x0000006da66d7220 */ /* 0x040fe40000410000 */
[C---:B------:R-:W-:Y:S02]  /*8dd0*/  HMMA.16816.F32 R104, R168.reuse, R134, R104 ;  /* 0x00000086a868723c */ /* 0x040fe40000001868 */
[----:B------:R4:W2:Y:S01]  /*8de0*/  MUFU.EX2 R190, R132 ;  /* 0x0000008400be7308 */ /* 0x0008a20000000800 */
[C---:B------:R-:W-:Y:S02]  /*8df0*/  FMUL.FTZ R110, R3.reuse, R110 ;  /* 0x0000006e036e7220 */ /* 0x040fe40000410000 */
[C---:B------:R-:W-:Y:S02]  /*8e00*/  FMUL.FTZ R111, R3.reuse, R111 ;  /* 0x0000006f036f7220 */ /* 0x040fe40000410000 */
[C---:B------:R-:W-:Y:S02]  /*8e10*/  FMUL.FTZ R112, R166.reuse, R112 ;  /* 0x00000070a6707220 */ /* 0x040fe40000410000 */
[----:B------:R-:W-:Y:S03]  /*8e20*/  FMUL.FTZ R113, R166, R113 ;  /* 0x00000071a6717220 */ /* 0x000fe60000410000 */
[C---:B------:R-:W-:Y:S03]  /*8e30*/  HMMA.16816.F32 R108, R168.reuse, R136, R108 ;  /* 0x00000088a86c723c */ /* 0x040fe6000000186c */
[----:B------:R-:W-:Y:S02]  /*8e40*/  FMUL.FTZ R114, R3, R114 ;  /* 0x0000007203727220 */ /* 0x000fe40000410000 */
[--C-:B-1----:R-:W-:Y:S02]  /*8e50*/  FFMA.FTZ R144, R177, c[0x0][0x2d0], -R191.reuse ;  /* 0x0000b400b1907a23 */ /* 0x102fe400000108bf */
[----:B------:R-:W-:Y:S02]  /*8e60*/  FFMA.FTZ R136, R194, c[0x0][0x2d0], -R191 ;  /* 0x0000b400c2887a23 */ /* 0x000fe400000108bf */
[----:B------:R1:W-:Y:S03]  /*8e70*/  MUFU.EX2 R177, R144 ;  /* 0x0000009000b17308 */ /* 0x0003e60000000800 */
[C---:B------:R-:W-:Y:S01]  /*8e80*/  FMUL.FTZ R115, R3.reuse, R115 ;  /* 0x0000007303737220 */ /* 0x040fe20000410000 */
[----:B----4-:R-:W4:Y:S01]  /*8e90*/  LDSM.16.MT88.4 R132, [R224+0x6000] ;  /* 0x00600000e084783b */ /* 0x010f220000004200 */
[C---:B------:R-:W-:Y:S02]  /*8ea0*/  FMUL.FTZ R116, R166.reuse, R116 ;  /* 0x00000074a6747220 */ /* 0x040fe40000410000 */
[C---:B------:R-:W-:Y:S03]  /*8eb0*/  FMUL.FTZ R117, R166.reuse, R117 ;  /* 0x00000075a6757220 */ /* 0x040fe60000410000 */
[C---:B------:R-:W-:Y:S01]  /*8ec0*/  HMMA.16816.F32 R112, R168.reuse, R138, R112 ;  /* 0x0000008aa870723c */ /* 0x040fe20000001870 */
[----:B------:R3:W3:Y:S02]  /*8ed0*/  MUFU.EX2 R194, R136 ;  /* 0x0000008800c27308 */ /* 0x0006e40000000800 */
[C---:B------:R-:W-:Y:S02]  /*8ee0*/  FMUL.FTZ R118, R3.reuse, R118 ;  /* 0x0000007603767220 */ /* 0x040fe40000410000 */
[C---:B------:R-:W-:Y:S02]  /*8ef0*/  FMUL.FTZ R119, R3.reuse, R119 ;  /* 0x0000007703777220 */ /* 0x040fe40000410000 */
[C---:B------:R-:W-:Y:S02]  /*8f00*/  FMUL.FTZ R120, R166.reuse, R120 ;  /* 0x00000078a6787220 */ /* 0x040fe40000410000 */
[----:B------:R-:W-:Y:S03]  /*8f10*/  FMUL.FTZ R121, R166, R121 ;  /* 0x00000079a6797220 */ /* 0x000fe60000410000 */
[C---:B--2---:R-:W-:Y:S03]  /*8f20*/  HMMA.16816.F32 R116, R168.reuse, R140, R116 ;  /* 0x0000008ca874723c */ /* 0x044fe60000001874 */
[C---:B------:R-:W-:Y:S02]  /*8f30*/  FMUL.FTZ R122, R3.reuse, R122 ;  /* 0x0000007a037a7220 */ /* 0x040fe40000410000 */
[C---:B------:R-:W-:Y:S02]  /*8f40*/  FMUL.FTZ R123, R3.reuse, R123 ;  /* 0x0000007b037b7220 */ /* 0x040fe40000410000 */
[----:B-1----:R-:W-:Y:S02]  /*8f50*/  FFMA.FTZ R144, R198, c[0x0][0x2d0], -R207 ;  /* 0x0000b400c6907a23 */ /* 0x002fe400000108cf */
[----:B------:R-:W-:Y:S02]  /*8f60*/  FFMA.FTZ R150, R184, c[0x0][0x2d0], -R191 ;  /* 0x0000b400b8967a23 */ /* 0x000fe400000108bf */
[----:B------:R1:W2:Y:S01]  /*8f70*/  MUFU.EX2 R198, R144 ;  /* 0x0000009000c67308 */ /* 0x0002a20000000800 */
[C---:B------:R-:W-:Y:S01]  /*8f80*/  HMMA.16816.F32 R120, R168.reuse, R142, R120 ;  /* 0x0000008ea878723c */ /* 0x040fe20000001878 */
[----:B---3--:R-:W3:Y:S02]  /*8f90*/  LDSM.16.MT88.4 R136, [R227+0x800] ;  /* 0x00080000e388783b */ /* 0x008ee40000004200 */
[C---:B------:R-:W-:Y:S02]  /*8fa0*/  FMUL.FTZ R124, R166.reuse, R124 ;  /* 0x0000007ca67c7220 */ /* 0x040fe40000410000 */
[C---:B------:R-:W-:Y:S02]  /*8fb0*/  FMUL.FTZ R125, R166.reuse, R125 ;  /* 0x0000007da67d7220 */ /* 0x040fe40000410000 */
[C---:B------:R-:W-:Y:S01]  /*8fc0*/  FMUL.FTZ R126, R3.reuse, R126 ;  /* 0x0000007e037e7220 */ /* 0x040fe20000410000 */
[----:B------:R-:W3:Y:S01]  /*8fd0*/  LDSM.16.MT88.4 R140, [R226+0x800] ;  /* 0x00080000e28c783b */ /* 0x000ee20000004200 */
[----:B------:R-:W-:Y:S03]  /*8fe0*/  FMUL.FTZ R127, R3, R127 ;  /* 0x0000007f037f7220 */ /* 0x000fe60000410000 */
[----:B------:R-:W-:Y:S02]  /*8ff0*/  FFMA.FTZ R155, R193, c[0x0][0x2d0], -R207 ;  /* 0x0000b400c19b7a23 */ /* 0x000fe400000108cf */
[--C-:B------:R-:W-:Y:S02]  /*9000*/  FFMA.FTZ R153, R183, c[0x0][0x2d0], -R191.reuse ;  /* 0x0000b400b7997a23 */ /* 0x100fe400000108bf */
[C---:B----4-:R-:W-:Y:S01]  /*9010*/  HMMA.16816.F32 R124, R168.reuse, R132, R124 ;  /* 0x00000084a87c723c */ /* 0x050fe2000000187c */
[----:B------:R4:W-:Y:S02]  /*9020*/  MUFU.EX2 R193, R155 ;  /* 0x0000009b00c17308 */ /* 0x0009e40000000800 */
[C---:B------:R-:W-:Y:S02]  /*9030*/  FMUL.FTZ R128, R166.reuse, R128 ;  /* 0x00000080a6807220 */ /* 0x040fe40000410000 */
[----:B------:R-:W-:Y:S02]  /*9040*/  FMUL.FTZ R129, R166, R129 ;  /* 0x00000081a6817220 */ /* 0x000fe40000410000 */
[C---:B------:R-:W-:Y:S01]  /*9050*/  FMUL.FTZ R130, R3.reuse, R130 ;  /* 0x0000008203827220 */ /* 0x040fe20000410000 */
[----:B-1----:R-:W1:Y:S01]  /*9060*/  LDSM.16.MT88.4 R144, [R225+0x800] ;  /* 0x00080000e190783b */ /* 0x002e620000004200 */
[C---:B------:R-:W-:Y:S02]  /*9070*/  FMUL.FTZ R131, R3.reuse, R131 ;  /* 0x0000008303837220 */ /* 0x040fe40000410000 */
[----:B------:R3:W-:Y:S01]  /*9080*/  MUFU.EX2 R183, R153 ;  /* 0x0000009900b77308 */ /* 0x0007e20000000800 */
[----:B------:R-:W-:Y:S01]  /*9090*/  F2FP.PACK_AB R132, R186, R173 ;  /* 0x000000adba84723e */ /* 0x000fe200000000ff */
[----:B------:R-:W-:Y:S01]  /*90a0*/  FFMA.FTZ R206, R3, R160, R206 ;  /* 0x000000a003ce7223 */ /* 0x000fe200000100ce */
[----:B------:R-:W-:Y:S01]  /*90b0*/  F2FP.PACK_AB R133, R190, R175 ;  /* 0x000000afbe85723e */ /* 0x000fe200000000ff */
[----:B------:R-:W-:Y:S01]  /*90c0*/  FFMA.FTZ R152, R180, c[0x0][0x2d0], -R191 ;  /* 0x0000b400b4987a23 */ /* 0x000fe200000108bf */
[----:B------:R-:W-:Y:S03]  /*90d0*/  HMMA.16816.F32 R128, R168, R134, R128 ;  /* 0x00000086a880723c */ /* 0x000fe60000001880 */
[----:B------:R-:W-:Y:S02]  /*90e0*/  FADD.FTZ R167, R167, R206 ;  /* 0x000000cea7a77221 */ /* 0x000fe40000010000 */
[----:B------:R-:W-:Y:S01]  /*90f0*/  MUFU.EX2 R168, R149 ;  /* 0x0000009500a87308 */ /* 0x000fe20000000800 */
[----:B------:R-:W-:Y:S01]  /*9100*/  FFMA.FTZ R189, R166, R188, R189 ;  /* 0x000000bca6bd7223 */ /* 0x000fe200000100bd */
[----:B------:R-:W-:Y:S01]  /*9110*/  F2FP.PACK_AB R134, R194, R177 ;  /* 0x000000b1c286723e */ /* 0x000fe200000000ff */
[----:B------:R-:W-:Y:S01]  /*9120*/  FADD.FTZ R202, R202, R167 ;  /* 0x000000a7caca7221 */ /* 0x000fe20000010000 */
[----:B--2---:R-:W-:Y:S03]  /*9130*/  F2FP.PACK_AB R135, R198, R179 ;  /* 0x000000b3c687723e */ /* 0x004fe600000000ff */
[--C-:B----4-:R-:W-:Y:S02]  /*9140*/  FFMA.FTZ R155, R182, c[0x0][0x2d0], -R207.reuse ;  /* 0x0000b400b69b7a23 */ /* 0x110fe400000108cf */
[----:B------:R-:W-:Y:S01]  /*9150*/  FADD.FTZ R202, R201, R202 ;  /* 0x000000cac9ca7221 */ /* 0x000fe20000010000 */
[----:B------:R-:W-:Y:S01]  /*9160*/  MUFU.EX2 R171, R148 ;  /* 0x0000009400ab7308 */ /* 0x000fe20000000800 */
[C---:B---3--:R-:W-:Y:S05]  /*9170*/  HMMA.16816.F32 R4, R132.reuse, R136, R4 ;  /* 0x000000888404723c */ /* 0x048fea0000001804 */
[----:B------:R-:W-:Y:S02]  /*9180*/  FFMA.FTZ R153, R174, c[0x0][0x2d0], -R207 ;  /* 0x0000b400ae997a23 */ /* 0x000fe400000108cf */
[----:B------:R-:W-:Y:S01]  /*9190*/  FADD.FTZ R205, R205, R189 ;  /* 0x000000bdcdcd7221 */ /* 0x000fe20000010000 */
[C---:B------:R-:W-:Y:S01]  /*91a0*/  HMMA.16816.F32 R8, R132.reuse, R138, R8 ;  /* 0x0000008a8408723c */ /* 0x040fe20000001808 */
[----:B------:R-:W2:Y:S01]  /*91b0*/  LDSM.16.MT88.4 R136, [R224+0x800] ;  /* 0x00080000e088783b */ /* 0x000ea20000004200 */
[----:B------:R-:W-:Y:S02]  /*91c0*/  MUFU.EX2 R174, R153 ;  /* 0x0000009900ae7308 */ /* 0x000fe40000000800 */
[----:B------:R-:W-:Y:S04]  /*91d0*/  FADD.FTZ R204, R204, R205 ;  /* 0x000000cdcccc7221 */ /* 0x000fe80000010000 */
[C---:B------:R-:W-:Y:S04]  /*91e0*/  HMMA.16816.F32 R12, R132.reuse, R140, R12 ;  /* 0x0000008c840c723c */ /* 0x040fe8000000180c */
[----:B------:R3:W-:Y:S01]  /*91f0*/  MUFU.EX2 R169, R150 ;  /* 0x0000009600a97308 */ /* 0x0007e20000000800 */
[----:B------:R-:W-:Y:S01]  /*9200*/  FADD.FTZ R204, R203, R204 ;  /* 0x000000cccbcc7221 */ /* 0x000fe20000010000 */
[----:B-----5:R-:W-:Y:S02]  /*9210*/  ISETP.GT.AND P0, PT, R192, R172, PT ;  /* 0x000000acc000720c */ /* 0x020fe40003f04270 */
[C---:B------:R-:W-:Y:S01]  /*9220*/  HMMA.16816.F32 R16, R132.reuse, R142, R16 ;  /* 0x0000008e8410723c */ /* 0x040fe20000001810 */
[----:B------:R-:W4:Y:S03]  /*9230*/  LDSM.16.MT88.4 R140, [R227+0x2800] ;  /* 0x00280000e38c783b */ /* 0x000f260000004200 */
[----:B------:R-:W-:Y:S02]  /*9240*/  FADD.FTZ R3, R173, R204 ;  /* 0x000000ccad037221 */ /* 0x000fe40000010000 */
[----:B------:R5:W-:Y:S02]  /*9250*/  MUFU.EX2 R170, R152 ;  /* 0x0000009800aa7308 */ /* 0x000be40000000800 */
[C---:B-1----:R-:W-:Y:S08]  /*9260*/  HMMA.16816.F32 R20, R132.reuse, R144, R20 ;  /* 0x000000908414723c */ /* 0x042ff00000001814 */
[C---:B------:R-:W-:Y:S01]  /*9270*/  HMMA.16816.F32 R24, R132.reuse, R146, R24 ;  /* 0x000000928418723c */ /* 0x040fe20000001818 */
[----:B------:R-:W1:Y:S03]  /*9280*/  LDSM.16.MT88.4 R144, [R226+0x2800] ;  /* 0x00280000e290783b */ /* 0x000e660000004200 */
[----:B---3--:R-:W-:Y:S04]  /*9290*/  FFMA.FTZ R150, R197, c[0x0][0x2d0], -R207 ;  /* 0x0000b400c5967a23 */ /* 0x008fe800000108cf */
[----:B------:R3:W-:Y:S01]  /*92a0*/  MUFU.EX2 R197, R150 ;  /* 0x0000009600c57308 */ /* 0x0007e20000000800 */
[C---:B--2---:R-:W-:Y:S03]  /*92b0*/  HMMA.16816.F32 R28, R132.reuse, R136, R28 ;  /* 0x00000088841c723c */ /* 0x044fe6000000181c */
[--C-:B-----5:R-:W-:Y:S05]  /*92c0*/  FFMA.FTZ R152, R195, c[0x0][0x2d0], -R191.reuse ;  /* 0x0000b400c3987a23 */ /* 0x120fea00000108bf */
[C---:B------:R-:W-:Y:S01]  /*92d0*/  HMMA.16816.F32 R32, R132.reuse, R138, R32 ;  /* 0x0000008a8420723c */ /* 0x040fe20000001820 */
[----:B------:R-:W2:Y:S01]  /*92e0*/  LDSM.16.MT88.4 R136, [R225+0x2800] ;  /* 0x00280000e188783b */ /* 0x000ea20000004200 */
[----:B------:R5:W-:Y:S06]  /*92f0*/  MUFU.EX2 R195, R152 ;  /* 0x0000009800c37308 */ /* 0x000bec0000000800 */
[C---:B----4-:R-:W-:Y:S01]  /*9300*/  HMMA.16816.F32 R36, R132.reuse, R140, R36 ;  /* 0x0000008c8424723c */ /* 0x050fe20000001824 */
[----:B---3--:R-:W-:Y:S07]  /*9310*/  LDSM.16.MT88.4 R148, [R224+0x1000] ;  /* 0x00100000e094783b */ /* 0x008fee0000004200 */
[C---:B------:R-:W-:Y:S01]  /*9320*/  HMMA.16816.F32 R40, R132.reuse, R142, R40 ;  /* 0x0000008e8428723c */ /* 0x040fe20000001828 */
[----:B------:R-:W3:Y:S07]  /*9330*/  LDSM.16.MT88.4 R140, [R224+0x2800] ;  /* 0x00280000e08c783b */ /* 0x000eee0000004200 */
[C---:B-1----:R-:W-:Y:S04]  /*9340*/  HMMA.16816.F32 R44, R132.reuse, R144, R44 ;  /* 0x00000090842c723c */ /* 0x042fe8000000182c */
[--C-:B-----5:R-:W-:Y:S02]  /*9350*/  FFMA.FTZ R152, R185, c[0x0][0x2d0], -R191.reuse ;  /* 0x0000b400b9987a23 */ /* 0x120fe400000108bf */
[----:B------:R-:W-:Y:S01]  /*9360*/  MUFU.EX2 R185, R155 ;  /* 0x0000009b00b97308 */ /* 0x000fe20000000800 */
[----:B------:R-:W-:Y:S01]  /*9370*/  FFMA.FTZ R191, R187, c[0x0][0x2d0], -R191 ;  /* 0x0000b400bbbf7a23 */ /* 0x000fe200000108bf */
[C---:B------:R-:W-:Y:S01]  /*9380*/  HMMA.16816.F32 R48, R132.reuse, R146, R48 ;  /* 0x000000928430723c */ /* 0x040fe20000001830 */
[----:B------:R-:W1:Y:S07]  /*9390*/  LDSM.16.MT88.4 R144, [R227+0x4800] ;  /* 0x00480000e390783b */ /* 0x000e6e0000004200 */
[----:B------:R4:W-:Y:S01]  /*93a0*/  MUFU.EX2 R182, R152 ;  /* 0x0000009800b67308 */ /* 0x0009e20000000800 */
[C---:B--2---:R-:W-:Y:S08]  /*93b0*/  HMMA.16816.F32 R52, R132.reuse, R136, R52 ;  /* 0x000000888434723c */ /* 0x044ff00000001834 */
[C---:B------:R-:W-:Y:S01]  /*93c0*/  HMMA.16816.F32 R56, R132.reuse, R138, R56 ;  /* 0x0000008a8438723c */ /* 0x040fe20000001838 */
[----:B------:R-:W2:Y:S01]  /*93d0*/  LDSM.16.MT88.4 R136, [R226+0x4800] ;  /* 0x00480000e288783b */ /* 0x000ea20000004200 */
[----:B------:R-:W5:Y:S06]  /*93e0*/  MUFU.EX2 R191, R191 ;  /* 0x000000bf00bf7308 */ /* 0x000f6c0000000800 */
[C---:B---3--:R-:W-:Y:S01]  /*93f0*/  HMMA.16816.F32 R60, R132.reuse, R140, R60 ;  /* 0x0000008c843c723c */ /* 0x048fe2000000183c */
[----:B----4-:R-:W-:Y:S07]  /*9400*/  LDSM.16.MT88.4 R152, [R224+0x1800] ;  /* 0x00180000e098783b */ /* 0x010fee0000004200 */
[C---:B------:R-:W-:Y:S01]  /*9410*/  HMMA.16816.F32 R64, R132.reuse, R142, R64 ;  /* 0x0000008e8440723c */ /* 0x040fe20000001840 */
[----:B------:R-:W3:Y:S03]  /*9420*/  LDSM.16.MT88.4 R140, [R225+0x4800] ;  /* 0x00480000e18c783b */ /* 0x000ee60000004200 */
[----:B-----5:R-:W-:Y:S04]  /*9430*/  F2FP.PACK_AB R166, R191, R182 ;  /* 0x000000b6bfa6723e */ /* 0x020fe800000000ff */
        /* <DEDUP_REMOVED lines=64> */
[C---:B---3--:R-:W-:Y:S07]  /*9840*/  HMMA.16816.F32 R100, R132.reuse, R140, R100 ;  /* 0x0000008c8464723c */ /* 0x048fee0000001864 */
[--C-:B------:R-:W-:Y:S01]  /*9850*/  FFMA.FTZ R140, R178, c[0x0][0x2d0], -R207.reuse ;  /* 0x0000b400b28c7a23 */ /* 0x100fe200000108cf */
[C---:B------:R-:W-:Y:S03]  /*9860*/  HMMA.16816.F32 R104, R132.reuse, R142, R104 ;  /* 0x0000008e8468723c */ /* 0x040fe60000001868 */
[----:B------:R3:W5:Y:S01]  /*9870*/  MUFU.EX2 R178, R140 ;  /* 0x0000008c00b27308 */ /* 0x0007620000000800 */
[----:B------:R-:W-:Y:S01]  /*9880*/  FFMA.FTZ R207, R164, c[0x0][0x2d0], -R207 ;  /* 0x0000b400a4cf7a23 */ /* 0x000fe200000108cf */
[----:B------:R-:W-:Y:S03]  /*9890*/  F2FP.PACK_AB R164, R183, R181 ;  /* 0x000000b5b7a4723e */ /* 0x000fe600000000ff */
[C---:B-1----:R-:W-:Y:S05]  /*98a0*/  HMMA.16816.F32 R108, R132.reuse, R144, R108 ;  /* 0x00000090846c723c */ /* 0x042fea000000186c */
[----:B------:R-:W1:Y:S03]  /*98b0*/  MUFU.EX2 R207, R207 ;  /* 0x000000cf00cf7308 */ /* 0x000e660000000800 */
[C---:B------:R-:W-:Y:S01]  /*98c0*/  HMMA.16816.F32 R112, R132.reuse, R146, R112 ;  /* 0x000000928470723c */ /* 0x040fe20000001870 */
[----:B------:R-:W-:Y:S07]  /*98d0*/  LDSM.16.MT88.4 R144, [R225+0x1800] ;  /* 0x00180000e190783b */ /* 0x000fee0000004200 */
[C---:B--2---:R-:W-:Y:S01]  /*98e0*/  HMMA.16816.F32 R116, R132.reuse, R136, R116 ;  /* 0x000000888474723c */ /* 0x044fe20000001874 */
[----:B---3--:R-:W2:Y:S03]  /*98f0*/  LDSM.16.MT88.4 R140, [R226+0x1800] ;  /* 0x00180000e28c783b */ /* 0x008ea60000004200 */
[----:B-----5:R-:W-:Y:S04]  /*9900*/  F2FP.PACK_AB R165, R178, R185 ;  /* 0x000000b9b2a5723e */ /* 0x020fe800000000ff */
[C---:B------:R-:W-:Y:S04]  /*9910*/  HMMA.16816.F32 R120, R132.reuse, R138, R120 ;  /* 0x0000008a8478723c */ /* 0x040fe80000001878 */
[----:B-1----:R-:W-:Y:S04]  /*9920*/  F2FP.PACK_AB R167, R207, R174 ;  /* 0x000000aecfa7723e */ /* 0x002fe800000000ff */
[C---:B----4-:R-:W-:Y:S08]  /*9930*/  HMMA.16816.F32 R124, R132.reuse, R148, R124 ;  /* 0x00000094847c723c */ /* 0x050ff0000000187c */
[----:B------:R-:W-:Y:S08]  /*9940*/  HMMA.16816.F32 R128, R132, R150, R128 ;  /* 0x000000968480723c */ /* 0x000ff00000001880 */
[C---:B------:R-:W-:Y:S01]  /*9950*/  HMMA.16816.F32 R160, R164.reuse, R156, R4 ;  /* 0x0000009ca4a0723c */ /* 0x040fe20000001804 */
[----:B------:R-:W1:Y:S07]  /*9960*/  LDSM.16.MT88.4 R4, [R227+0x3800] ;  /* 0x00380000e304783b */ /* 0x000e6e0000004200 */
[C---:B------:R-:W-:Y:S01]  /*9970*/  HMMA.16816.F32 R156, R164.reuse, R158, R8 ;  /* 0x0000009ea49c723c */ /* 0x040fe20000001808 */
[----:B------:R-:W3:Y:S07]  /*9980*/  LDSM.16.MT88.4 R8, [R226+0x3800] ;  /* 0x00380000e208783b */ /* 0x000eee0000004200 */
[C---:B--2---:R-:W-:Y:S01]  /*9990*/  HMMA.16816.F32 R132, R164.reuse, R140, R12 ;  /* 0x0000008ca484723c */ /* 0x044fe2000000180c */
[----:B------:R-:W2:Y:S07]  /*99a0*/  LDSM.16.MT88.4 R12, [R225+0x3800] ;  /* 0x00380000e10c783b */ /* 0x000eae0000004200 */
        /* <DEDUP_REMOVED lines=26> */
[C---:B---3--:R-:W-:Y:S07]  /*9b50*/  HMMA.16816.F32 R84, R164.reuse, R8, R84 ;  /* 0x00000008a454723c */ /* 0x048fee0000001854 */
[----:B------:R-:W-:Y:S01]  /*9b60*/  FADD.FTZ R9, R175, R202 ;  /* 0x000000caaf097221 */ /* 0x000fe20000010000 */
[C---:B------:R-:W-:Y:S04]  /*9b70*/  HMMA.16816.F32 R88, R164.reuse, R10, R88 ;  /* 0x0000000aa458723c */ /* 0x040fe80000001858 */
[----:B------:R-:W-:Y:S03]  /*9b80*/  FADD.FTZ R8, R186, R3 ;  /* 0x00000003ba087221 */ /* 0x000fe60000010000 */
[----:B------:R-:W-:Y:S01]  /*9b90*/  FADD.FTZ R10, R190, R9 ;  /* 0x00000009be0a7221 */ /* 0x000fe20000010000 */
[C---:B--2---:R-:W-:Y:S04]  /*9ba0*/  HMMA.16816.F32 R92, R164.reuse, R12, R92 ;  /* 0x0000000ca45c723c */ /* 0x044fe8000000185c */
        /* <DEDUP_REMOVED lines=15> */
[----:B------:R-:W-:Y:S04]  /*9ca0*/  FADD.FTZ R10, R193, R10 ;  /* 0x0000000ac10a7221 */ /* 0x000fe80000010000 */
[C---:B-----5:R-:W-:Y:S04]  /*9cb0*/  HMMA.16816.F32 R116, R164.reuse, R20, R116 ;  /* 0x00000014a474723c */ /* 0x060fe80000001874 */
[----:B------:R-:W-:Y:S04]  /*9cc0*/  FADD.FTZ R3, R185, R10 ;  /* 0x0000000ab9037221 */ /* 0x000fe80000010000 */
[C---:B------:R-:W-:Y:S04]  /*9cd0*/  HMMA.16816.F32 R120, R164.reuse, R22, R120 ;  /* 0x00000016a478723c */ /* 0x040fe80000001878 */
[----:B------:R-:W-:Y:S04]  /*9ce0*/  FADD.FTZ R3, R178, R3 ;  /* 0x00000003b2037221 */ /* 0x000fe80000010000 */
[C---:B-1----:R-:W-:Y:S07]  /*9cf0*/  HMMA.16816.F32 R124, R164.reuse, R4, R124 ;  /* 0x00000004a47c723c */ /* 0x042fee000000187c */
[----:B------:R-:W-:Y:S01]  /*9d00*/  FADD.FTZ R4, R195, R8 ;  /* 0x00000008c3047221 */ /* 0x000fe20000010000 */
[----:B------:R-:W-:Y:S04]  /*9d10*/  HMMA.16816.F32 R128, R164, R6, R128 ;  /* 0x00000006a480723c */ /* 0x000fe80000001880 */
[----:B------:R-:W-:Y:S03]  /*9d20*/  FADD.FTZ R4, R181, R4 ;  /* 0x00000004b5047221 */ /* 0x000fe60000010000 */
[----:B------:R-:W-:Y:S01]  /*9d30*/  FADD.FTZ R6, R174, R3 ;  /* 0x00000003ae067221 */ /* 0x000fe20000010000 */
[----:B------:R-:W-:Y:S01]  /*9d40*/  MOV R165, R2 ;  /* 0x0000000200a57202 */ /* 0x000fe20000000f00 */
[----:B------:R-:W-:Y:S03]  /*9d50*/  FADD.FTZ R5, R183, R4 ;  /* 0x00000004b7057221 */ /* 0x000fe60000010000 */
[----:B------:R-:W-:Y:S02]  /*9d60*/  FADD.FTZ R3, R207, R6 ;  /* 0x00000006cf037221 */ /* 0x000fe40000010000 */
[----:B------:R-:W-:Y:S04]  /*9d70*/  FADD.FTZ R4, R182, R5 ;  /* 0x00000005b6047221 */ /* 0x000fe80000010000 */
[----:B------:R-:W-:Y:S05]  /*9d80*/  FADD.FTZ R4, R191, R4 ;  /* 0x00000004bf047221 */ /* 0x000fea0000010000 */
[----:B------:R-:W-:Y:S06]  /*9d90*/  STL [R1+0x70], R4 ;  /* 0x0000700401007387 */ /* 0x000fec0000100800 */
[----:B------:R1:W-:Y:S06]  /*9da0*/  STL [R1+0x58], R3 ;  /* 0x0000580301007387 */ /* 0x0003ec0000100800 */
[----:B------:R2:W-:Y:S01]  /*9db0*/  STL [R1+0x80], R200 ;  /* 0x000080c801007387 */ /* 0x0005e20000100800 */
[----:B-1----:R-:W-:Y:S01]  /*9dc0*/  MOV R3, R0 ;  /* 0x0000000000037202 */ /* 0x002fe20000000f00 */
[----:B------:R-:W-:-:S05]  /*9dd0*/  @P0 BRA `(.L_x_4787) ;  /* 0xffffc63000000947 */ /* 0x000fca000383ffff */
.L_x_4786:
[----:B-1----:R-:W3:Y:S02]  /*9de0*/  LDL R4, [R1+0x4c] ;  /* 0x00004c0001047983 */ /* 0x002ee40000100800 */
[----:B---3--:R-:W-:-:S13]  /*9df0*/  ISETP.GE.AND P0, PT, R200, R4, PT ;  /* 0x00000004c800720c */ /* 0x008fda0003f06270 */
[----:B------:R-:W-:Y:S05]  /*9e00*/  @!P0 BRA `(.L_x_4788) ;  /* 0x000033b000008947 */ /* 0x000fea0003800000 */
[----:B------:R-:W-:Y:S02]  /*9e10*/  MOV R3, R2 ;  /* 0x0000000200037202 */ /* 0x000fe40000000f00 */
[----:B------:R-:W-:Y:S02]  /*9e20*/  MOV R165, R0 ;  /* 0x0000000000a57202 */ /* 0x000fe40000000f00 */
.L_x_4789:
[----:B------:R-:W3:Y:S01]  /*9e30*/  LDL.64 R166, [R1+0x60] ;  /* 0x0000600001a67983 */ /* 0x000ee20000100a00 */
[----:B------:R-:W-:Y:S01]  /*9e40*/  SHF.R.S32.HI R5, RZ, 0x1f, R200 ;  /* 0x0000001fff057819 */ /* 0x000fe200000114c8 */
[----:B------:R-:W-:Y:S04]  /*9e50*/  DEPBAR.LE SB0, 0x0 ;  /* 0x000080000000791a */ /* 0x000fe80000000000 */
[----:B------:R-:W-:Y:S01]  /*9e60*/  WARPSYNC 0xffffffff ;  /* 0xffffffff00007948 */ /* 0x000fe20003800000 */
[----:B------:R-:W-:Y:S01]  /*9e70*/  BAR.SYNC.DEFER_BLOCKING 0x0 ;  /* 0x0000000000007b1d */ /* 0x000fe20000010000 */
[----:B------:R-:W-:Y:S01]  /*9e80*/  IMAD R5, R5, c[0x0][0x208], RZ ;  /* 0x0000820005057a24 */ /* 0x000fe200078e02ff */
[----:B------:R-:W-:Y:S01]  /*9e90*/  MOV R21, c[0x0][0x208] ;  /* 0x0000820000157a02 */ /* 0x000fe20000000f00 */
[C---:B------:R-:W-:Y:S01]  /*9ea0*/  IMAD.WIDE.U32 R8, R200.reuse, c[0x0][0x208], RZ ;  /* 0x00008200c8087a25 */ /* 0x040fe200078e00ff */
[----:B------:R-:W-:Y:S03]  /*9eb0*/  MOV R14, c[0x0][0x20c] ;  /* 0x00008300000e7a02 */ /* 0x000fe60000000f00 */
[----:B------:R-:W-:Y:S01]  /*9ec0*/  IMAD R5, R200, c[0x0][0x20c], R5 ;  /* 0x00008300c8057a24 */ /* 0x000fe200078e0205 */
[C---:B------:R-:W-:Y:S04]  /*9ed0*/  SHF.L.U32 R7, R8.reuse, 0x6, RZ ;  /* 0x0000000608077819 */ /* 0x040fe800000006ff */
[----:B------:R-:W-:Y:S04]  /*9ee0*/  IADD3 R5, R9, R5, RZ ;  /* 0x0000000509057210 */ /* 0x000fe80007ffe0ff */
[----:B------:R-:W-:Y:S01]  /*9ef0*/  SHF.L.U64.HI R5, R8, 0x6, R5 ;  /* 0x0000000608057819 */ /* 0x000fe20000010205 */
[----:B------:R-:W-:Y:S06]  /*9f00*/  LDSM.16.M88.4 R32, [R234] ;  /* 0x00000000ea20783b */ /* 0x000fec0000000200 */
[----:B------:R-:W-:Y:S06]  /*9f10*/  LDSM.16.M88.4 R16, [R233+0x800] ;  /* 0x00080000e910783b */ /* 0x000fec0000000200 */
[----:B------:R-:W-:Y:S06]  /*9f20*/  LDSM.16.M88.4 R24, [R233+0x1000] ;  /* 0x00100000e918783b */ /* 0x000fec0000000200 */
[----:B------:R-:W-:Y:S06]  /*9f30*/  LDSM.16.M88.4 R168, [R233+0x1800] ;  /* 0x00180000e9a8783b */ /* 0x000fec0000000200 */
[----:B------:R-:W-:Y:S06]  /*9f40*/  LDSM.16.M88.4 R172, [R232] ;  /* 0x00000000e8ac783b */ /* 0x000fec0000000200 */
[----:B------:R-:W-:Y:S06]  /*9f50*/  LDSM.16.M88.4 R176, [R231] ;  /* 0x00000000e7b0783b */ /* 0x000fec0000000200 */
[----:B------:R-:W-:Y:S06]  /*9f60*/  LDSM.16.M88.4 R180, [R223] ;  /* 0x00000000dfb4783b */ /* 0x000fec0000000200 */
[----:B------:R-:W-:Y:S06]  /*9f70*/  LDSM.16.M88.4 R184, [R222] ;  /* 0x00000000deb8783b */ /* 0x000fec0000000200 */
[----:B------:R-:W-:Y:S06]  /*9f80*/  LDSM.16.M88.4 R188, [R221] ;  /* 0x00000000ddbc783b */ /* 0x000fec0000000200 */
[----:B------:R-:W4:Y:S06]  /*9f90*/  LDL R197, [R1+0x4c] ;  /* 0x00004c0001c57983 */ /* 0x000f2c0000100800 */
[----:B------:R-:W5:Y:S06]  /*9fa0*/  LDL.64 R198, [R1+0x68] ;  /* 0x0000680001c67983 */ /* 0x000f6c0000100a00 */
[----:B--2---:R-:W2:Y:S01]  /*9fb0*/  LDL R196, [R1+0x48] ;  /* 0x0000480001c47983 */ /* 0x004ea20000100800 */
[C---:B---3--:R-:W-:Y:S02]  /*9fc0*/  IADD3 R20, P0, R166.reuse, 0x40, RZ ;  /* 0x00000040a6147810 */ /* 0x048fe40007f1e0ff */
[C---:B------:R-:W-:Y:S02]  /*9fd0*/  IADD3 R11, P6, R7.reuse, R166, RZ ;  /* 0x000000a6070b7210 */ /* 0x040fe40007fde0ff */
[----:B------:R-:W-:Y:S02]  /*9fe0*/  IADD3 R9, P1, R7, R20, RZ ;  /* 0x0000001407097210 */ /* 0x000fe40007f3e0ff */
[-C--:B------:R-:W-:Y:S02]  /*9ff0*/  IADD3.X R4, RZ, R238.reuse, RZ, P0, !PT ;  /* 0x000000eeff047210 */ /* 0x080fe400007fe4ff */
[----:B------:R-:W-:Y:S02]  /*a000*/  LEA R22, P0, R11, c[0x0][0x1f8], 0x1 ;  /* 0x00007e000b167a11 */ /* 0x000fe400078008ff */
[----:B------:R-:W-:Y:S02]  /*a010*/  IADD3.X R2, R5, R238, RZ, P6, !PT ;  /* 0x000000ee05027210 */ /* 0x000fe400037fe4ff */
[----:B------:R-:W-:Y:S02]  /*a020*/  LEA R30, P6, R9, c[0x0][0x1f8], 0x1 ;  /* 0x00007e00091e7a11 */ /* 0x000fe400078c08ff */
[----:B------:R-:W-:Y:S02]  /*a030*/  IADD3.X R0, R5, R4, RZ, P1, !PT ;  /* 0x0000000405007210 */ /* 0x000fe40000ffe4ff */
[----:B------:R-:W-:Y:S02]  /*a040*/  LEA.HI.X R23, R11, c[0x0][0x1fc], R2, 0x1, P0 ;  /* 0x00007f000b177a11 */ /* 0x000fe400000f0c02 */
[----:B------:R-:W-:Y:S02]  /*a050*/  LEA.HI.X R31, R9, c[0x0][0x1fc], R0, 0x1, P6 ;  /* 0x00007f00091f7a11 */ /* 0x000fe400030f0c00 */
[----:B------:R-:W1:Y:S01]  /*a060*/  LDSM.16.M88.4 R8, [R233] ;  /* 0x00000000e908783b */ /* 0x000e620000000200 */
[C---:B------:R-:W-:Y:S04]  /*a070*/  IADD3 R12, P0, R166.reuse, 0x80, RZ ;  /* 0x00000080a60c7810 */ /* 0x040fe80007f1e0ff */
[----:B------:R-:W-:Y:S01]  /*a080*/  IADD3.X R6, RZ, R238, RZ, P0, !PT ;  /* 0x000000eeff067210 */ /* 0x000fe200007fe4ff */
[----:B------:R-:W-:Y:S01]  /*a090*/  @!PT LDS RZ, [RZ] ;  /* 0x00000000fffff984 */ /* 0x000fe20000000800 */
[----:B------:R-:W-:Y:S01]  /*a0a0*/  @!PT LDS RZ, [RZ] ;  /* 0x00000000fffff984 */ /* 0x000fe20000000800 */
[----:B------:R-:W-:Y:S01]  /*a0b0*/  @!PT LDS RZ, [RZ] ;  /* 0x00000000fffff984 */ /* 0x000fe20000000800 */
[----:B------:R3:W-:Y:S01]  /*a0c0*/  LDGSTS.E.BYPASS.LTC128B.128 [R249+0x100], [R22.64], !P5 ;  /* 0x0010000016f97fae */ /* 0x0007e2000e901d46 */
[----:B------:R-:W-:Y:S04]  /*a0d0*/  IADD3 R13, P1, R7, R12, RZ ;  /* 0x0000000c070d7210 */ /* 0x000fe80007f3e0ff */
[----:B------:R-:W-:Y:S01]  /*a0e0*/  LEA R28, P0, R13, c[0x0][0x1f8], 0x1 ;  /* 0x00007e000d1c7a11 */ /* 0x000fe200078008ff */
[----:B------:R1:W-:Y:S01]  /*a0f0*/  LDGSTS.E.BYPASS.LTC128B.128 [R249+0x2100], [R30.64], !P4 ;  /* 0x021000001ef97fae */ /* 0x0003e2000e101d46 */
[----:B------:R-:W-:Y:S04]  /*a100*/  IADD3.X R0, R5, R6, RZ, P1, !PT ;  /* 0x0000000605007210 */ /* 0x000fe80000ffe4ff */
[----:B------:R-:W-:Y:S02]  /*a110*/  LEA.HI.X R29, R13, c[0x0][0x1fc], R0, 0x1, P0 ;  /* 0x00007f000d1d7a11 */ /* 0x000fe400000f0c00 */
[----:B------:R-:W-:Y:S02]  /*a120*/  IADD3 R0, P0, R166, 0xc0, RZ ;  /* 0x000000c0a6007810 */ /* 0x000fe40007f1e0ff */
[----:B------:R-:W-:Y:S01]  /*a130*/  LEA R13, P1, R21, R7, 0x5 ;  /* 0x00000007150d7211 */ /* 0x000fe200078228ff */
[----:B------:R1:W-:Y:S01]  /*a140*/  LDGSTS.E.BYPASS.LTC128B.128 [R249+0x4100], [R28.64], !P3 ;  /* 0x041000001cf97fae */ /* 0x0003e2000d901d46 */
[----:B------:R-:W-:Y:S02]  /*a150*/  IADD3 R7, P6, R7, R0, RZ ;  /* 0x0000000007077210 */ /* 0x000fe40007fde0ff */
[----:B------:R-:W-:Y:S02]  /*a160*/  IADD3.X R2, RZ, R238, RZ, P0, !PT ;  /* 0x000000eeff027210 */ /* 0x000fe400007fe4ff */
[----:B------:R-:W-:Y:S02]  /*a170*/  LEA.HI.X R21, R21, R5, R14, 0x5, P1 ;  /* 0x0000000515157211 */ /* 0x000fe400008f2c0e */
[----:B------:R-:W-:Y:S02]  /*a180*/  IADD3.X R14, R5, R2, RZ, P6, !PT ;  /* 0x00000002050e7210 */ /* 0x000fe400037fe4ff */
[----:B------:R-:W-:Y:S02]  /*a190*/  IADD3 R5, P6, R13, R20, RZ ;  /* 0x000000140d057210 */ /* 0x000fe40007fde0ff */
[----:B---3--:R-:W-:Y:S02]  /*a1a0*/  LEA R22, P0, R7, c[0x0][0x1f8], 0x1 ;  /* 0x00007e0007167a11 */ /* 0x008fe400078008ff */
[----:B------:R-:W-:Y:S02]  /*a1b0*/  IADD3.X R4, R21, R4, RZ, P6, !PT ;  /* 0x0000000415047210 */ /* 0x000fe400037fe4ff */
[----:B------:R-:W-:Y:S02]  /*a1c0*/  LEA.HI.X R23, R7, c[0x0][0x1fc], R14, 0x1, P0 ;  /* 0x00007f0007177a11 */ /* 0x000fe400000f0c0e */
[----:B------:R-:W-:Y:S02]  /*a1d0*/  IADD3 R14, P1, R13, R166, RZ ;  /* 0x000000a60d0e7210 */ /* 0x000fe40007f3e0ff */
[----:B------:R-:W-:Y:S01]  /*a1e0*/  LEA R192, P6, R5, c[0x0][0x1f8], 0x1 ;  /* 0x00007e0005c07a11 */ /* 0x000fe200078c08ff */
[----:B------:R3:W-:Y:S01]  /*a1f0*/  LDGSTS.E.BYPASS.LTC128B.128 [R249+0x6100], [R22.64], !P2 ;  /* 0x0610000016f97fae */ /* 0x0007e2000d101d46 */
[----:B------:R-:W-:Y:S02]  /*a200*/  IADD3.X R7, R21, R238, RZ, P1, !PT ;  /* 0x000000ee15077210 */ /* 0x000fe40000ffe4ff */
[----:B------:R-:W-:Y:S02]  /*a210*/  LEA.HI.X R193, R5, c[0x0][0x1fc], R4, 0x1, P6 ;  /* 0x00007f0005c17a11 */ /* 0x000fe400030f0c04 */
[C---:B-1----:R-:W-:Y:S04]  /*a220*/  LEA R28, P0, R14.reuse, c[0x0][0x1f8], 0x1 ;  /* 0x00007e000e1c7a11 */ /* 0x042fe800078008ff */
[----:B------:R-:W-:Y:S02]  /*a230*/  LEA.HI.X R29, R14, c[0x0][0x1fc], R7, 0x1, P0 ;  /* 0x00007f000e1d7a11 */ /* 0x000fe400000f0c07 */
[C---:B------:R-:W-:Y:S02]  /*a240*/  IADD3 R7, P1, R13.reuse, R12, RZ ;  /* 0x0000000c0d077210 */ /* 0x040fe40007f3e0ff */
[----:B------:R-:W-:Y:S01]  /*a250*/  IADD3 R0, P0, R13, R0, RZ ;  /* 0x000000000d007210 */ /* 0x000fe20007f1e0ff */
[----:B------:R1:W-:Y:S01]  /*a260*/  LDGSTS.E.BYPASS.LTC128B.128 [R249+0x1100], [R28.64], !P5 ;  /* 0x011000001cf97fae */ /* 0x0003e2000e901d46 */
[----:B------:R-:W-:Y:S02]  /*a270*/  IADD3.X R6, R21, R6, RZ, P1, !PT ;  /* 0x0000000615067210 */ /* 0x000fe40000ffe4ff */
[----:B------:R-:W-:Y:S02]  /*a280*/  LEA R166, P1, R7, c[0x0][0x1f8], 0x1 ;  /* 0x00007e0007a67a11 */ /* 0x000fe400078208ff */
[----:B------:R-:W-:Y:S01]  /*a290*/  IADD3.X R21, R21, R2, RZ, P0, !PT ;  /* 0x0000000215157210 */ /* 0x000fe200007fe4ff */
[----:B------:R1:W-:Y:S01]  /*a2a0*/  LDGSTS.E.BYPASS.LTC128B.128 [R249+0x3100], [R192.64], !P4 ;  /* 0x03100000c0f97fae */ /* 0x0003e2000e101d46 */
[----:B------:R-:W-:Y:S02]  /*a2b0*/  LEA.HI.X R167, R7, c[0x0][0x1fc], R6, 0x1, P1 ;  /* 0x00007f0007a77a11 */ /* 0x000fe400008f0c06 */
[C---:B------:R-:W-:Y:S03]  /*a2c0*/  HMMA.16816.F32 R4, R32.reuse, R8, RZ ;  /* 0x000000082004723c */ /* 0x040fe600000018ff */
[----:B------:R1:W-:Y:S01]  /*a2d0*/  LDGSTS.E.BYPASS.LTC128B.128 [R249+0x5100], [R166.64], !P3 ;  /* 0x05100000a6f97fae */ /* 0x0003e2000d901d46 */
[----:B------:R-:W-:Y:S02]  /*a2e0*/  LEA R194, P0, R0, c[0x0][0x1f8], 0x1 ;  /* 0x00007e0000c27a11 */ /* 0x000fe400078008ff */
[----:B----4-:R-:W-:Y:S02]  /*a2f0*/  ISETP.GT.AND P6, PT, R200, R197, PT ;  /* 0x000000c5c800720c */ /* 0x010fe40003fc4270 */
[C---:B------:R-:W-:Y:S01]  /*a300*/  HMMA.16816.F32 R8, R32.reuse, R10, RZ ;  /* 0x0000000a2008723c */ /* 0x040fe200000018ff */
[----:B------:R-:W-:Y:S03]  /*a310*/  LEA.HI.X R195, R0, c[0x0][0x1fc], R21, 0x1, P0 ;  /* 0x00007f0000c37a11 */ /* 0x000fe600000f0c15 */
[----:B------:R-:W-:Y:S02]  /*a320*/  IADD3 R200, R200, -0x1, RZ ;  /* 0xffffffffc8c87810 */ /* 0x000fe40007ffe0ff */
[----:B------:R4:W-:Y:S02]  /*a330*/  LDGSTS.E.BYPASS.LTC128B.128 [R249+0x7100], [R194.64], !P2 ;  /* 0x07100000c2f97fae */ /* 0x0009e4000d101d46 */
[C---:B------:R-:W-:Y:S04]  /*a340*/  HMMA.16816.F32 R12, R32.reuse, R16, RZ ;  /* 0x00000010200c723c */ /* 0x040fe800000018ff */
[----:B------:R-:W0:Y:S04]  /*a350*/  LDGDEPBAR ;  /* 0x00000000000079af */ /* 0x000e280000000000 */
[C---:B------:R-:W-:Y:S08]  /*a360*/  HMMA.16816.F32 R16, R32.reuse, R18, RZ ;  /* 0x000000122010723c */ /* 0x040ff000000018ff */
[C---:B---3--:R-:W-:Y:S08]  /*a370*/  HMMA.16816.F32 R20, R32.reuse, R24, RZ ;  /* 0x000000182014723c */ /* 0x048ff000000018ff */
        /* <DEDUP_REMOVED lines=15> */
[----:B------:R-:W2:Y:S06]  /*a470*/  LDSM.16.M88.4 R172, [R229+0x1000] ;  /* 0x00100000e5ac783b */ /* 0x000eac0000000200 */
[----:B------:R-:W4:Y:S01]  /*a480*/  LDL.LU R191, [R1+0x70] ;  /* 0x0000700001bf7983 */ /* 0x000f220000300800 */
[C---:B-1----:R-:W-:Y:S08]  /*a490*/  HMMA.16816.F32 R4, R168.reuse, R176, R4 ;  /* 0x000000b0a804723c */ /* 0x042ff00000001804 */
[C---:B------:R-:W-:Y:S01]  /*a4a0*/  HMMA.16816.F32 R8, R168.reuse, R178, R8 ;  /* 0x000000b2a808723c */ /* 0x040fe20000001808 */
[----:B------:R-:W-:Y:S07]  /*a4b0*/  LDSM.16.M88.4 R176, [R220] ;  /* 0x00000000dcb0783b */ /* 0x000fee0000000200 */
[C---:B---3--:R-:W-:Y:S08]  /*a4c0*/  HMMA.16816.F32 R12, R168.reuse, R180, R12 ;  /* 0x000000b4a80c723c */ /* 0x048ff0000000180c */
[C---:B------:R-:W-:Y:S01]  /*a4d0*/  HMMA.16816.F32 R16, R168.reuse, R182, R16 ;  /* 0x000000b6a810723c */ /* 0x040fe20000001810 */
[----:B------:R-:W-:Y:S07]  /*a4e0*/  LDSM.16.M88.4 R180, [R220+0x800] ;  /* 0x00080000dcb4783b */ /* 0x000fee0000000200 */
[C---:B--2---:R-:W-:Y:S08]  /*a4f0*/  HMMA.16816.F32 R20, R168.reuse, R172, R20 ;  /* 0x000000aca814723c */ /* 0x044ff00000001814 */
[C---:B------:R-:W-:Y:S01]  /*a500*/  HMMA.16816.F32 R24, R168.reuse, R174, R24 ;  /* 0x000000aea818723c */ /* 0x040fe20000001818 */
[----:B------:R-:W1:Y:S07]  /*a510*/  LDSM.16.M88.4 R172, [R228] ;  /* 0x00000000e4ac783b */ /* 0x000e6e0000000200 */
[C---:B------:R-:W-:Y:S08]  /*a520*/  HMMA.16816.F32 R28, R168.reuse, R184, R28 ;  /* 0x000000b8a81c723c */ /* 0x040ff0000000181c */
        /* <DEDUP_REMOVED lines=157> */
[----:B------:R-:W3:Y:S06]  /*af00*/  LDSM.16.M88.4 R168, [R220+0x7000] ;  /* 0x00700000dca8783b */ /* 0x000eec0000000200 */
[----:B------:R-:W4:Y:S01]  /*af10*/  LDSM.16.M88.4 R184, [R220+0x7800] ;  /* 0x00780000dcb8783b */ /* 0x000f220000000200 */
[----:B------:R-:W-:Y:S04]  /*af20*/  DEPBAR.LE SB0, 0x0 ;  /* 0x000080000000791a */ /* 0x000fe80000000000 */
[C---:B-1----:R-:W-:Y:S01]  /*af30*/  HMMA.16816.F32 R4, R176.reuse, R180, R4 ;  /* 0x000000b4b004723c */ /* 0x042fe20000001804 */
[----:B------:R-:W-:Y:S06]  /*af40*/  BAR.SYNC.DEFER_BLOCKING 0x0 ;  /* 0x0000000000007b1d */ /* 0x000fec0000010000 */
[----:B------:R-:W-:Y:S01]  /*af50*/  @P6 SHF.R.S32.HI R180, RZ, 0x1f, R200 ;  /* 0x0000001fffb46819 */ /* 0x000fe200000114c8 */
[C---:B------:R-:W-:Y:S04]  /*af60*/  HMMA.16816.F32 R8, R176.reuse, R182, R8 ;  /* 0x000000b6b008723c */ /* 0x040fe80000001808 */
[----:B------:R-:W-:Y:S03]  /*af70*/  @P6 IMAD R180, R180, c[0x0][0x1e0], RZ ;  /* 0x00007800b4b46a24 */ /* 0x000fe600078e02ff */
[----:B------:R-:W-:Y:S01]  /*af80*/  @P6 MOV R182, c[0x0][0x1e0] ;  /* 0x0000780000b66a02 */ /* 0x000fe20000000f00 */
[C---:B--2---:R-:W-:Y:S01]  /*af90*/  HMMA.16816.F32 R12, R176.reuse, R172, R12 ;  /* 0x000000acb00c723c */ /* 0x044fe2000000180c */
[----:B------:R-:W-:Y:S03]  /*afa0*/  @P6 MOV R183, c[0x0][0x1e4] ;  /* 0x0000790000b76a02 */ /* 0x000fe60000000f00 */
[----:B------:R-:W-:Y:S04]  /*afb0*/  @P6 IMAD R180, R200, c[0x0][0x1e4], R180 ;  /* 0x00007900c8b46a24 */ /* 0x000fe800078e02b4 */
[C---:B------:R-:W-:Y:S04]  /*afc0*/  HMMA.16816.F32 R16, R176.reuse, R174, R16 ;  /* 0x000000aeb010723c */ /* 0x040fe80000001810 */
[----:B------:R-:W-:Y:S04]  /*afd0*/  FMNMX.FTZ R0, R4, R165, !PT ;  /* 0x000000a504007209 */ /* 0x000fe80007810000 */
[C---:B---3--:R-:W-:Y:S04]  /*afe0*/  HMMA.16816.F32 R20, R176.reuse, R168, R20 ;  /* 0x000000a8b014723c */ /* 0x048fe80000001814 */
[----:B------:R-:W-:Y:S02]  /*aff0*/  FMNMX.FTZ R167, R5, R0, !PT ;  /* 0x0000000005a77209 */ /* 0x000fe40007810000 */
[----:B------:R-:W-:Y:S02]  /*b000*/  FMNMX.FTZ R0, R6, R3, !PT ;  /* 0x0000000306007209 */ /* 0x000fe40007810000 */
[C---:B------:R-:W-:Y:S04]  /*b010*/  HMMA.16816.F32 R24, R176.reuse, R170, R24 ;  /* 0x000000aab018723c */ /* 0x040fe80000001818 */
[----:B------:R-:W-:Y:S02]  /*b020*/  FMNMX.FTZ R2, R8, R167, !PT ;  /* 0x000000a708027209 */ /* 0x000fe40007810000 */
[----:B------:R-:W-:Y:S02]  /*b030*/  FMNMX.FTZ R169, R7, R0, !PT ;  /* 0x0000000007a97209 */ /* 0x000fe40007810000 */
[C---:B----4-:R-:W-:Y:S04]  /*b040*/  HMMA.16816.F32 R28, R176.reuse, R184, R28 ;  /* 0x000000b8b01c723c */ /* 0x050fe8000000181c */
        /* <DEDUP_REMOVED lines=23> */
[----:B------:R-:W-:Y:S01]  /*b1c0*/  FMNMX.FTZ R164, R30, R171, !PT ;  /* 0x000000ab1ea47209 */ /* 0x000fe20007810000 */
[----:B------:R-:W-:Y:S01]  /*b1d0*/  @P6 IMAD.WIDE.U32 R170, R200, c[0x0][0x1e0], RZ ;  /* 0x00007800c8aa6a25 */ /* 0x000fe200078e00ff */
[----:B------:R-:W-:Y:S02]  /*b1e0*/  FMNMX.FTZ R2, R33, R0, !PT ;  /* 0x0000000021027209 */ /* 0x000fe40007810000 */
[----:B------:R-:W-:Y:S02]  /*b1f0*/  FMNMX.FTZ R167, R31, R164, !PT ;  /* 0x000000a41fa77209 */ /* 0x000fe40007810000 */
[----:B------:R-:W-:Y:S01]  /*b200*/  @P6 SHF.L.U32 R175, R170, 0x6, RZ ;  /* 0x00000006aaaf6819 */ /* 0x000fe200000006ff */
[----:B------:R-:W1:Y:S01]  /*b210*/  SHFL.BFLY PT, R173, R2, 0x2, 0x1f ;  /* 0x0c401f0002ad7f89 */ /* 0x000e6200000e0000 */
[----:B------:R-:W-:Y:S02]  /*b220*/  FMNMX.FTZ R0, R34, R167, !PT ;  /* 0x000000a722007209 */ /* 0x000fe40007810000 */
[----:B------:R-:W-:Y:S02]  /*b230*/  @P6 IADD3 R180, R171, R180, RZ ;  /* 0x000000b4abb46210 */ /* 0x000fe40007ffe0ff */
[----:B------:R-:W-:Y:S02]  /*b240*/  FMNMX.FTZ R169, R35, R0, !PT ;  /* 0x0000000023a97209 */ /* 0x000fe40007810000 */
[----:B------:R-:W-:Y:S03]  /*b250*/  @P6 SHF.L.U64.HI R180, R170, 0x6, R180 ;  /* 0x00000006aab46819 */ /* 0x000fe600000102b4 */
[----:B------:R-:W2:Y:S01]  /*b260*/  SHFL.BFLY PT, R0, R169, 0x2, 0x1f ;  /* 0x0c401f00a9007f89 */ /* 0x000ea200000e0000 */
[----:B-1----:R-:W-:Y:S05]  /*b270*/  FMNMX.FTZ R173, R2, R173, !PT ;  /* 0x000000ad02ad7209 */ /* 0x002fea0007810000 */
[----:B------:R-:W1:Y:S01]  /*b280*/  SHFL.BFLY PT, R164, R173, 0x1, 0x1f ;  /* 0x0c201f00ada47f89 */ /* 0x000e6200000e0000 */
[----:B--2---:R-:W-:Y:S02]  /*b290*/  FMNMX.FTZ R167, R169, R0, !PT ;  /* 0x00000000a9a77209 */ /* 0x004fe40007810000 */
[----:B-----5:R-:W-:Y:S03]  /*b2a0*/  @P6 IADD3 R169, P0, R175, R198, RZ ;  /* 0x000000c6afa96210 */ /* 0x020fe60007f1e0ff */
[----:B------:R-:W2:Y:S01]  /*b2b0*/  SHFL.BFLY PT, R2, R167, 0x1, 0x1f ;  /* 0x0c201f00a7027f89 */ /* 0x000ea200000e0000 */
[C---:B------:R-:W-:Y:S02]  /*b2c0*/  @P6 LEA R178, P1, R169.reuse, c[0x0][0x1c8], 0x1 ;  /* 0x00007200a9b26a11 */ /* 0x040fe400078208ff */
[-C--:B------:R-:W-:Y:S02]  /*b2d0*/  @P6 IADD3.X R0, R180, R196.reuse, RZ, P0, !PT ;  /* 0x000000c4b4006210 */ /* 0x080fe400007fe4ff */
[C---:B------:R-:W-:Y:S02]  /*b2e0*/  @P6 IADD3 R174, P0, R198.reuse, 0x40, RZ ;  /* 0x00000040c6ae6810 */ /* 0x040fe40007f1e0ff */
[----:B------:R-:W-:Y:S02]  /*b2f0*/  @P6 LEA.HI.X R179, R169, c[0x0][0x1cc], R0, 0x1, P1 ;  /* 0x00007300a9b36a11 */ /* 0x000fe400008f0c00 */
[----:B------:R-:W-:Y:S02]  /*b300*/  @P6 IADD3.X R171, RZ, R196, RZ, P0, !PT ;  /* 0x000000c4ffab6210 */ /* 0x000fe400007fe4ff */
[----:B------:R-:W-:Y:S01]  /*b310*/  @P6 IADD3 R177, P0, R175, R174, RZ ;  /* 0x000000aeafb16210 */ /* 0x000fe20007f1e0ff */
[----:B------:R3:W-:Y:S01]  /*b320*/  @P6 LDGSTS.E.BYPASS.LTC128B.128 [R249+0x8100], [R178.64], !P5 ;  /* 0x08100000b2f96fae */ /* 0x0007e2000e901d46 */
[----:B------:R-:W-:Y:S02]  /*b330*/  @P6 IADD3 R169, P1, R198, 0x80, RZ ;  /* 0x00000080c6a96810 */ /* 0x000fe40007f3e0ff */
[----:B-1----:R-:W-:Y:S02]  /*b340*/  FMNMX.FTZ R0, R173, R164, !PT ;  /* 0x000000a4ad007209 */ /* 0x002fe40007810000 */
[----:B------:R-:W-:Y:S02]  /*b350*/  @P6 IADD3.X R166, R180, R171, RZ, P0, !PT ;  /* 0x000000abb4a66210 */ /* 0x000fe400007fe4ff */
[C---:B------:R-:W-:Y:S01]  /*b360*/  @P6 LEA R176, P0, R177.reuse, c[0x0][0x1c8], 0x1 ;  /* 0x00007200b1b06a11 */ /* 0x040fe200078008ff */
[C---:B------:R-:W-:Y:S01]  /*b370*/  FADD.FTZ R164, -R0.reuse, R165 ;  /* 0x000000a500a47221 */ /* 0x040fe20000010100 */
[----:B------:R-:W-:Y:S01]  /*b380*/  @P6 IADD3.X R168, RZ, R196, RZ, P1, !PT ;  /* 0x000000c4ffa86210 */ /* 0x000fe20000ffe4ff */
[----:B------:R-:W-:Y:S01]  /*b390*/  FMUL.FTZ R190, R0, c[0x0][0x2d0] ;  /* 0x0000b40000be7a20 */ /* 0x000fe20000410000 */
[----:B------:R-:W-:Y:S01]  /*b3a0*/  @P6 LEA.HI.X R177, R177, c[0x0][0x1cc], R166, 0x1, P0 ;  /* 0x00007300b1b16a11 */ /* 0x000fe200000f0ca6 */
[----:B------:R-:W-:Y:S01]  /*b3b0*/  FMUL.FTZ R166, R164, c[0x0][0x2d0] ;  /* 0x0000b400a4a67a20 */ /* 0x000fe20000410000 */
[----:B------:R-:W-:Y:S01]  /*b3c0*/  @P6 IADD3 R181, P1, R175, R169, RZ ;  /* 0x000000a9afb56210 */ /* 0x000fe20007f3e0ff */
[----:B------:R-:W-:Y:S01]  /*b3d0*/  FFMA.FTZ R187, R4, c[0x0][0x2d0], -R190 ;  /* 0x0000b40004bb7a23 */ /* 0x000fe200000108be */
[----:B--2---:R-:W-:Y:S01]  /*b3e0*/  FMNMX.FTZ R2, R167, R2, !PT ;  /* 0x00000002a7027209 */ /* 0x004fe20007810000 */
[----:B------:R1:W2:Y:S01]  /*b3f0*/  MUFU.EX2 R164, R166 ;  /* 0x000000a600a47308 */ /* 0x0002a20000000800 */
[----:B------:R-:W-:Y:S01]  /*b400*/  @P6 IADD3.X R170, R180, R168, RZ, P1, !PT ;  /* 0x000000a8b4aa6210 */ /* 0x000fe20000ffe4ff */
[----:B------:R3:W-:Y:S01]  /*b410*/  @P6 LDGSTS.E.BYPASS.LTC128B.128 [R249+0xa100], [R176.64], !P4 ;  /* 0x0a100000b0f96fae */ /* 0x0007e2000e101d46 */
[C---:B------:R-:W-:Y:S01]  /*b420*/  @P6 LEA R172, P1, R181.reuse, c[0x0][0x1c8], 0x1 ;  /* 0x00007200b5ac6a11 */ /* 0x040fe200078208ff */
[C---:B------:R-:W-:Y:S02]  /*b430*/  FADD.FTZ R165, -R2.reuse, R3 ;  /* 0x0000000302a57221 */ /* 0x040fe40000010100 */
[----:B------:R-:W-:Y:S01]  /*b440*/  FMUL.FTZ R189, R2, c[0x0][0x2d0] ;  /* 0x0000b40002bd7a20 */ /* 0x000fe20000410000 */
[----:B------:R-:W-:Y:S01]  /*b450*/  @P6 LEA.HI.X R173, R181, c[0x0][0x1cc], R170, 0x1, P1 ;  /* 0x00007300b5ad6a11 */ /* 0x000fe200008f0caa */
[----:B------:R-:W-:Y:S01]  /*b460*/  FMUL.FTZ R3, R165, c[0x0][0x2d0] ;  /* 0x0000b400a5037a20 */ /* 0x000fe20000410000 */
[----:B------:R-:W-:Y:S01]  /*b470*/  @P6 IADD3 R170, P0, R198, 0xc0, RZ ;  /* 0x000000c0c6aa6810 */ /* 0x000fe20007f1e0ff */
[----:B------:R-:W-:Y:S01]  /*b480*/  MUFU.EX2 R187, R187 ;  /* 0x000000bb00bb7308 */ /* 0x000fe20000000800 */
[--C-:B------:R-:W-:Y:S01]  /*b490*/  FFMA.FTZ R186, R17, c[0x0][0x2d0], -R190.reuse ;  /* 0x0000b40011ba7a23 */ /* 0x100fe200000108be */
[----:B------:R4:W-:Y:S01]  /*b4a0*/  @P6 LDGSTS.E.BYPASS.LTC128B.128 [R249+0xc100], [R172.64], !P3 ;  /* 0x0c100000acf96fae */ /* 0x0009e2000d901d46 */
[----:B------:R-:W-:Y:S01]  /*b4b0*/  @P6 IADD3.X R167, RZ, R196, RZ, P0, !PT ;  /* 0x000000c4ffa76210 */ /* 0x000fe200007fe4ff */
[--C-:B------:R-:W-:Y:S01]  /*b4c0*/  FFMA.FTZ R185, R18, c[0x0][0x2d0], -R189.reuse ;  /* 0x0000b40012b97a23 */ /* 0x100fe200000108bd */
[----:B------:R-:W-:Y:S01]  /*b4d0*/  @P6 IADD3 R181, P1, R175, R170, RZ ;  /* 0x000000aaafb56210 */ /* 0x000fe20007f3e0ff */
[----:B------:R-:W-:Y:S01]  /*b4e0*/  FFMA.FTZ R188, R19, c[0x0][0x2d0], -R189 ;  /* 0x0000b40013bc7a23 */ /* 0x000fe200000108bd */
[----:B------:R-:W-:Y:S02]  /*b4f0*/  @P6 LEA R175, P0, R182, R175, 0x5 ;  /* 0x000000afb6af6211 */ /* 0x000fe400078028ff */
[----:B------:R-:W-:Y:S01]  /*b500*/  @P6 IADD3.X R184, R180, R167, RZ, P1, !PT ;  /* 0x000000a7b4b86210 */ /* 0x000fe20000ffe4ff */
[----:B------:R-:W5:Y:S01]  /*b510*/  MUFU.EX2 R3, R3 ;  /* 0x0000000300037308 */ /* 0x000f620000000800 */
[----:B------:R-:W-:Y:S02]  /*b520*/  @P6 LEA R192, P1, R181, c[0x0][0x1c8], 0x1 ;  /* 0x00007200b5c06a11 */ /* 0x000fe400078208ff */
[----:B------:R-:W-:Y:S01]  /*b530*/  @P6 LEA.HI.X R180, R182, R180, R183, 0x5, P0 ;  /* 0x000000b4b6b46211 */ /* 0x000fe200000f2cb7 */
[----:B------:R-:W-:Y:S01]  /*b540*/  FFMA.FTZ R182, R5, c[0x0][0x2d0], -R190 ;  /* 0x0000b40005b67a23 */ /* 0x000fe200000108be */
[----:B------:R-:W-:Y:S01]  /*b550*/  @P6 LEA.HI.X R193, R181, c[0x0][0x1cc], R184, 0x1, P1 ;  /* 0x00007300b5c16a11 */ /* 0x000fe200008f0cb8 */
[--C-:B------:R-:W-:Y:S01]  /*b560*/  FFMA.FTZ R181, R11, c[0x0][0x2d0], -R189.reuse ;  /* 0x0000b4000bb57a23 */ /* 0x100fe200000108bd */
[----:B------:R-:W-:Y:S01]  /*b570*/  @P6 IADD3 R165, P1, R175, R198, RZ ;  /* 0x000000c6afa56210 */ /* 0x000fe20007f3e0ff */
[----:B------:R-:W-:Y:S02]  /*b580*/  FFMA.FTZ R184, R6, c[0x0][0x2d0], -R189 ;  /* 0x0000b40006b87a23 */ /* 0x000fe400000108bd */
[----:B------:R3:W-:Y:S01]  /*b590*/  @P6 LDGSTS.E.BYPASS.LTC128B.128 [R249+0xe100], [R192.64], !P2 ;  /* 0x0e100000c0f96fae */ /* 0x0007e2000d101d46 */
[----:B------:R-:W-:Y:S01]  /*b5a0*/  @P6 LEA R194, P0, R165, c[0x0][0x1c8], 0x1 ;  /* 0x00007200a5c26a11 */ /* 0x000fe200078008ff */
[----:B------:R-:W4:Y:S01]  /*b5b0*/  MUFU.EX2 R182, R182 ;  /* 0x000000b600b67308 */ /* 0x000f220000000800 */
[----:B-1----:R-:W-:Y:S01]  /*b5c0*/  @P6 IADD3.X R166, R180, R196, RZ, P1, !PT ;  /* 0x000000c4b4a66210 */ /* 0x002fe20000ffe4ff */
[C---:B--2---:R-:W-:Y:S01]  /*b5d0*/  FMUL.FTZ R4, R164.reuse, R160 ;  /* 0x000000a0a4047220 */ /* 0x044fe20000410000 */
[----:B------:R-:W-:Y:S01]  /*b5e0*/  @P6 IADD3 R174, P1, R175, R174, RZ ;  /* 0x000000aeafae6210 */ /* 0x000fe20007f3e0ff */
[----:B------:R-:W-:Y:S01]  /*b5f0*/  FMUL.FTZ R5, R164, R161 ;  /* 0x000000a1a4057220 */ /* 0x000fe20000410000 */
[----:B------:R-:W-:Y:S01]  /*b600*/  @P6 LEA.HI.X R195, R165, c[0x0][0x1cc], R166, 0x1, P0 ;  /* 0x00007300a5c36a11 */ /* 0x000fe200000f0ca6 */
[--C-:B------:R-:W-:Y:S01]  /*b610*/  FFMA.FTZ R165, R8, c[0x0][0x2d0], -R190.reuse ;  /* 0x0000b40008a57a23 */ /* 0x100fe200000108be */
[----:B------:R-:W-:Y:S01]  /*b620*/  @P6 IADD3.X R171, R180, R171, RZ, P1, !PT ;  /* 0x000000abb4ab6210 */ /* 0x000fe20000ffe4ff */
[----:B------:R-:W-:Y:S01]  /*b630*/  FFMA.FTZ R166, R9, c[0x0][0x2d0], -R190 ;  /* 0x0000b40009a67a23 */ /* 0x000fe200000108be */
[C---:B------:R-:W-:Y:S01]  /*b640*/  @P6 LEA R196, P0, R174.reuse, c[0x0][0x1c8], 0x1 ;  /* 0x00007200aec46a11 */ /* 0x040fe200078008ff */
[----:B------:R1:W-:Y:S01]  /*b650*/  @P6 LDGSTS.E.BYPASS.LTC128B.128 [R249+0x9100], [R194.64], !P5 ;  /* 0x09100000c2f96fae */ /* 0x0003e2000e901d46 */
[----:B------:R-:W-:Y:S01]  /*b660*/  @P6 IADD3 R169, P1, R175, R169, RZ ;  /* 0x000000a9afa96210 */ /* 0x000fe20007f3e0ff */
[----:B------:R-:W-:Y:S01]  /*b670*/  MUFU.EX2 R165, R165 ;  /* 0x000000a500a57308 */ /* 0x000fe20000000800 */
[----:B------:R-:W-:Y:S01]  /*b680*/  @P6 LEA.HI.X R197, R174, c[0x0][0x1cc], R171, 0x1, P0 ;  /* 0x00007300aec56a11 */ /* 0x000fe200000f0cab */
[----:B-----5:R-:W-:Y:S01]  /*b690*/  FMUL.FTZ R6, R3, R162 ;  /* 0x000000a203067220 */ /* 0x020fe20000410000 */
[----:B------:R-:W-:Y:S01]  /*b6a0*/  @P6 IADD3 R170, P0, R175, R170, RZ ;  /* 0x000000aaafaa6210 */ /* 0x000fe20007f1e0ff */
[----:B------:R-:W-:Y:S01]  /*b6b0*/  FMUL.FTZ R11, R3, R159 ;  /* 0x0000009f030b7220 */ /* 0x000fe20000410000 */
[C---:B------:R-:W-:Y:S01]  /*b6c0*/  @P6 IADD3.X R168, R180.reuse, R168, RZ, P1, !PT ;  /* 0x000000a8b4a86210 */ /* 0x040fe20000ffe4ff */
[----:B------:R1:W-:Y:S01]  /*b6d0*/  @P6 LDGSTS.E.BYPASS.LTC128B.128 [R249+0xb100], [R196.64], !P4 ;  /* 0x0b100000c4f96fae */ /* 0x0003e2000e101d46 */
[----:B------:R-:W-:Y:S01]  /*b6e0*/  @P6 IADD3.X R167, R180, R167, RZ, P0, !PT ;  /* 0x000000a7b4a76210 */ /* 0x000fe200007fe4ff */
[----:B------:R-:W-:Y:S01]  /*b6f0*/  FFMA.FTZ R180, R10, c[0x0][0x2d0], -R189 ;  /* 0x0000b4000ab47a23 */ /* 0x000fe200000108bd */
[----:B------:R-:W-:Y:S01]  /*b700*/  @P6 LEA R8, P0, R169, c[0x0][0x1c8], 0x1 ;  /* 0x00007200a9086a11 */ /* 0x000fe200078008ff */
[----:B------:R-:W2:Y:S01]  /*b710*/  MUFU.EX2 R166, R166 ;  /* 0x000000a600a67308 */ /* 0x000ea20000000800 */
[----:B------:R-:W-:Y:S01]  /*b720*/  FMUL.FTZ R10, R3, R158 ;  /* 0x0000009e030a7220 */ /* 0x000fe20000410000 */
[----:B----4-:R-:W-:Y:S01]  /*b730*/  F2FP.PACK_AB R160, R182, R187 ;  /* 0x000000bbb6a0723e */ /* 0x010fe200000000ff */
[C---:B------:R-:W-:Y:S01]  /*b740*/  FMUL.FTZ R132, R164.reuse, R132 ;  /* 0x00000084a4847220 */ /* 0x040fe20000410000 */
[----:B------:R-:W-:Y:S01]  /*b750*/  @P6 LEA.HI.X R9, R169, c[0x0][0x1cc], R168, 0x1, P0 ;  /* 0x00007300a9096a11 */ /* 0x000fe200000f0ca8 */
[----:B------:R-:W-:Y:S01]  /*b760*/  FMUL.FTZ R133, R164, R133 ;  /* 0x00000085a4857220 */ /* 0x000fe20000410000 */
[C---:B------:R-:W-:Y:S01]  /*b770*/  @P6 LEA R198, P0, R170.reuse, c[0x0][0x1c8], 0x1 ;  /* 0x00007200aac66a11 */ /* 0x040fe200078008ff */
[----:B------:R-:W-:Y:S02]  /*b780*/  FMUL.FTZ R134, R3, R134 ;  /* 0x0000008603867220 */ /* 0x000fe40000410000 */
[----:B------:R4:W-:Y:S01]  /*b790*/  @P6 LDGSTS.E.BYPASS.LTC128B.128 [R249+0xd100], [R8.64], !P3 ;  /* 0x0d10000008f96fae */ /* 0x0009e2000d901d46 */
[----:B------:R-:W-:Y:S01]  /*b7a0*/  @P6 LEA.HI.X R199, R170, c[0x0][0x1cc], R167, 0x1, P0 ;  /* 0x00007300aac76a11 */ /* 0x000fe200000f0ca7 */
[--C-:B------:R-:W-:Y:S01]  /*b7b0*/  FFMA.FTZ R167, R7, c[0x0][0x2d0], -R189.reuse ;  /* 0x0000b40007a77a23 */ /* 0x100fe200000108bd */
[----:B------:R-:W-:Y:S01]  /*b7c0*/  MUFU.EX2 R184, R184 ;  /* 0x000000b800b87308 */ /* 0x000fe20000000800 */
[C---:B------:R-:W-:Y:S02]  /*b7d0*/  FMUL.FTZ R7, R3.reuse, R163 ;  /* 0x000000a303077220 */ /* 0x040fe40000410000 */
[----:B------:R1:W-:Y:S01]  /*b7e0*/  @P6 LDGSTS.E.BYPASS.LTC128B.128 [R249+0xf100], [R198.64], !P2 ;  /* 0x0f100000c6f96fae */ /* 0x0003e2000d101d46 */
[C---:B------:R-:W-:Y:S02]  /*b7f0*/  FMUL.FTZ R135, R3.reuse, R135 ;  /* 0x0000008703877220 */ /* 0x040fe40000410000 */
[C---:B------:R-:W-:Y:S02]  /*b800*/  FMUL.FTZ R136, R164.reuse, R136 ;  /* 0x00000088a4887220 */ /* 0x040fe40000410000 */
[----:B------:R-:W-:Y:S01]  /*b810*/  FMUL.FTZ R137, R164, R137 ;  /* 0x00000089a4897220 */ /* 0x000fe20000410000 */
[----:B------:R-:W5:Y:S01]  /*b820*/  LDSM.16.MT88.4 R168, [R227] ;  /* 0x00000000e3a8783b */ /* 0x000f620000004200 */
[----:B------:R-:W1:Y:S01]  /*b830*/  MUFU.EX2 R167, R167 ;  /* 0x000000a700a77308 */ /* 0x000e620000000800 */
[C---:B------:R-:W-:Y:S01]  /*b840*/  FMUL.FTZ R138, R3.reuse, R138 ;  /* 0x0000008a038a7220 */ /* 0x040fe20000410000 */
[----:B--2---:R-:W-:Y:S01]  /*b850*/  F2FP.PACK_AB R162, R166, R165 ;  /* 0x000000a5a6a2723e */ /* 0x004fe200000000ff */
[C---:B------:R-:W-:Y:S02]  /*b860*/  FMUL.FTZ R139, R3.reuse, R139 ;  /* 0x0000008b038b7220 */ /* 0x040fe40000410000 */
[----:B------:R-:W2:Y:S01]  /*b870*/  LDSM.16.MT88.4 R172, [R226] ;  /* 0x00000000e2ac783b */ /* 0x000ea20000004200 */
[C---:B------:R-:W-:Y:S02]  /*b880*/  FMUL.FTZ R140, R164.reuse, R140 ;  /* 0x0000008ca48c7220 */ /* 0x040fe40000410000 */
[C---:B------:R-:W-:Y:S02]  /*b890*/  FMUL.FTZ R141, R164.reuse, R141 ;  /* 0x0000008da48d7220 */ /* 0x040fe40000410000 */
[----:B------:R-:W-:Y:S01]  /*b8a0*/  MUFU.EX2 R180, R180 ;  /* 0x000000b400b47308 */ /* 0x000fe20000000800 */
[----:B---3--:R-:W3:Y:S01]  /*b8b0*/  LDSM.16.MT88.4 R176, [R225] ;  /* 0x00000000e1b0783b */ /* 0x008ee20000004200 */
[C---:B------:R-:W-:Y:S02]  /*b8c0*/  FMUL.FTZ R142, R3.reuse, R142 ;  /* 0x0000008e038e7220 */ /* 0x040fe40000410000 */
[C---:B----4-:R-:W-:Y:S02]  /*b8d0*/  FMUL.FTZ R8, R164.reuse, R156 ;  /* 0x0000009ca4087220 */ /* 0x050fe40000410000 */
[C---:B------:R-:W-:Y:S01]  /*b8e0*/  FMUL.FTZ R9, R164.reuse, R157 ;  /* 0x0000009da4097220 */ /* 0x040fe20000410000 */
[----:B------:R-:W0:Y:S01]  /*b8f0*/  LDGDEPBAR ;  /* 0x00000000000079af */ /* 0x000e220000000000 */
[----:B------:R-:W-:Y:S02]  /*b900*/  FMUL.FTZ R143, R3, R143 ;  /* 0x0000008f038f7220 */ /* 0x000fe40000410000 */
[----:B------:R-:W4:Y:S01]  /*b910*/  MUFU.EX2 R181, R181 ;  /* 0x000000b500b57308 */ /* 0x000f220000000800 */
[C---:B------:R-:W-:Y:S02]  /*b920*/  FMUL.FTZ R144, R164.reuse, R144 ;  /* 0x00000090a4907220 */ /* 0x040fe40000410000 */
[----:B------:R-:W2:Y:S01]  /*b930*/  LDSM.16.MT88.4 R156, [R224] ;  /* 0x00000000e09c783b */ /* 0x000ea20000004200 */
[----:B-1----:R-:W-:Y:S01]  /*b940*/  F2FP.PACK_AB R161, R167, R184 ;  /* 0x000000b8a7a1723e */ /* 0x002fe200000000ff */
[----:B------:R-:W-:Y:S02]  /*b950*/  FMUL.FTZ R145, R164, R145 ;  /* 0x00000091a4917220 */ /* 0x000fe40000410000 */
[C---:B------:R-:W-:Y:S02]  /*b960*/  FMUL.FTZ R146, R3.reuse, R146 ;  /* 0x0000009203927220 */ /* 0x040fe40000410000 */
[C---:B------:R-:W-:Y:S01]  /*b970*/  FMUL.FTZ R147, R3.reuse, R147 ;  /* 0x0000009303937220 */ /* 0x040fe20000410000 */
[----:B------:R-:W-:Y:S01]  /*b980*/  MUFU.EX2 R186, R186 ;  /* 0x000000ba00ba7308 */ /* 0x000fe20000000800 */
[--C-:B------:R-:W-:Y:S02]  /*b990*/  FFMA.FTZ R183, R16, c[0x0][0x2d0], -R190.reuse ;  /* 0x0000b40010b77a23 */ /* 0x100fe400000108be */
[----:B------:R-:W-:Y:S01]  /*b9a0*/  LDSM.16.MT88.4 R16, [R225+0x800] ;  /* 0x00080000e110783b */ /* 0x000fe20000004200 */
[C---:B------:R-:W-:Y:S02]  /*b9b0*/  FMUL.FTZ R148, R164.reuse, R148 ;  /* 0x00000094a4947220 */ /* 0x040fe40000410000 */
[C---:B------:R-:W-:Y:S02]  /*b9c0*/  FMUL.FTZ R149, R164.reuse, R149 ;  /* 0x00000095a4957220 */ /* 0x040fe40000410000 */
[C---:B------:R-:W-:Y:S02]  /*b9d0*/  FMUL.FTZ R150, R3.reuse, R150 ;  /* 0x0000009603967220 */ /* 0x040fe40000410000 */
[----:B------:R-:W-:Y:S01]  /*b9e0*/  FMUL.FTZ R151, R3, R151 ;  /* 0x0000009703977220 */ /* 0x000fe20000410000 */
[----:B------:R-:W1:Y:S01]  /*b9f0*/  MUFU.EX2 R183, R183 ;  /* 0x000000b700b77308 */ /* 0x000e620000000800 */
[C---:B------:R-:W-:Y:S01]  /*ba00*/  FMUL.FTZ R152, R164.reuse, R152 ;  /* 0x00000098a4987220 */ /* 0x040fe20000410000 */
[----:B----4-:R-:W-:Y:S01]  /*ba10*/  F2FP.PACK_AB R163, R181, R180 ;  /* 0x000000b4b5a3723e */ /* 0x010fe200000000ff */
[C---:B------:R-:W-:Y:S02]  /*ba20*/  FMUL.FTZ R153, R164.reuse, R153 ;  /* 0x00000099a4997220 */ /* 0x040fe40000410000 */
[C---:B------:R-:W-:Y:S02]  /*ba30*/  FMUL.FTZ R154, R3.reuse, R154 ;  /* 0x0000009a039a7220 */ /* 0x040fe40000410000 */
[C---:B------:R-:W-:Y:S02]  /*ba40*/  FMUL.FTZ R155, R3.reuse, R155 ;  /* 0x0000009b039b7220 */ /* 0x040fe40000410000 */
[C---:B-----5:R-:W-:Y:S01]  /*ba50*/  HMMA.16816.F32 R4, R160.reuse, R168, R4 ;  /* 0x000000a8a004723c */ /* 0x060fe20000001804 */
[----:B------:R-:W-:Y:S04]  /*ba60*/  MUFU.EX2 R185, R185 ;  /* 0x000000b900b97308 */ /* 0x000fe80000000800 */
[C---:B------:R-:W-:Y:S02]  /*ba70*/  FMUL.FTZ R36, R164.reuse, R36 ;  /* 0x00000024a4247220 */ /* 0x040fe40000410000 */
[C---:B------:R-:W-:Y:S01]  /*ba80*/  FMUL.FTZ R37, R164.reuse, R37 ;  /* 0x00000025a4257220 */ /* 0x040fe20000410000 */
[C---:B------:R-:W-:Y:S01]  /*ba90*/  HMMA.16816.F32 R8, R160.reuse, R170, R8 ;  /* 0x000000aaa008723c */ /* 0x040fe20000001808 */
[----:B------:R-:W4:Y:S02]  /*baa0*/  LDSM.16.MT88.4 R168, [R227+0x2000] ;  /* 0x00200000e3a8783b */ /* 0x000f240000004200 */
[----:B------:R-:W5:Y:S01]  /*bab0*/  MUFU.EX2 R188, R188 ;  /* 0x000000bc00bc7308 */ /* 0x000f620000000800 */
        /* <DEDUP_REMOVED lines=12> */
[C---:B------:R-:W-:Y:S04]  /*bb80*/  HMMA.16816.F32 R144, R160.reuse, R178, R144 ;  /* 0x000000b2a090723c */ /* 0x040fe80000001890 */
        /* <DEDUP_REMOVED lines=30> */
[C---:B------:R-:W-:Y:S02]  /*bd70*/  FMUL.FTZ R64, R164.reuse, R64 ;  /* 0x00000040a4407220 */ /* 0x040fe40000410000 */
[C---:B------:R-:W-:Y:S02]  /*bd80*/  FMUL.FTZ R65, R164.reuse, R65 ;  /* 0x00000041a4417220 */ /* 0x040fe40000410000 */
[C---:B----4-:R-:W-:Y:S04]  /*bd90*/  HMMA.16816.F32 R60, R160.reuse, R168, R60 ;  /* 0x000000a8a03c723c */ /* 0x050fe8000000183c */
[C---:B------:R-:W-:Y:S02]  /*bda0*/  FMUL.FTZ R66, R3.reuse, R66 ;  /* 0x0000004203427220 */ /* 0x040fe40000410000 */
[C---:B------:R-:W-:Y:S02]  /*bdb0*/  FMUL.FTZ R67, R3.reuse, R67 ;  /* 0x0000004303437220 */ /* 0x040fe40000410000 */
[C---:B------:R-:W-:Y:S04]  /*bdc0*/  FMUL.FTZ R68, R164.reuse, R68 ;  /* 0x00000044a4447220 */ /* 0x040fe80000410000 */
[C---:B------:R-:W-:Y:S01]  /*bdd0*/  FMUL.FTZ R69, R164.reuse, R69 ;  /* 0x00000045a4457220 */ /* 0x040fe20000410000 */
[C---:B------:R-:W-:Y:S01]  /*bde0*/  HMMA.16816.F32 R64, R160.reuse, R170, R64 ;  /* 0x000000aaa040723c */ /* 0x040fe20000001840 */
[----:B------:R-:W4:Y:S02]  /*bdf0*/  LDSM.16.MT88.4 R168, [R225+0x4000] ;  /* 0x00400000e1a8783b */ /* 0x000f240000004200 */
[C---:B------:R-:W-:Y:S02]  /*be00*/  FMUL.FTZ R70, R3.reuse, R70 ;  /* 0x0000004603467220 */ /* 0x040fe40000410000 */
[C---:B------:R-:W-:Y:S02]  /*be10*/  FMUL.FTZ R71, R3.reuse, R71 ;  /* 0x0000004703477220 */ /* 0x040fe40000410000 */
[C---:B------:R-:W-:Y:S02]  /*be20*/  FMUL.FTZ R72, R164.reuse, R72 ;  /* 0x00000048a4487220 */ /* 0x040fe40000410000 */
[C---:B------:R-:W-:Y:S03]  /*be30*/  FMUL.FTZ R73, R164.reuse, R73 ;  /* 0x00000049a4497220 */ /* 0x040fe60000410000 */
[C---:B--2---:R-:W-:Y:S03]  /*be40*/  HMMA.16816.F32 R68, R160.reuse, R172, R68 ;  /* 0x000000aca044723c */ /* 0x044fe60000001844 */
[C---:B------:R-:W-:Y:S02]  /*be50*/  FMUL.FTZ R74, R3.reuse, R74 ;  /* 0x0000004a034a7220 */ /* 0x040fe40000410000 */
[C---:B------:R-:W-:Y:S02]  /*be60*/  FMUL.FTZ R75, R3.reuse, R75 ;  /* 0x0000004b034b7220 */ /* 0x040fe40000410000 */
[C---:B------:R-:W-:Y:S02]  /*be70*/  FMUL.FTZ R76, R164.reuse, R76 ;  /* 0x0000004ca44c7220 */ /* 0x040fe40000410000 */
[C---:B------:R-:W-:Y:S03]  /*be80*/  FMUL.FTZ R77, R164.reuse, R77 ;  /* 0x0000004da44d7220 */ /* 0x040fe60000410000 */
[C---:B------:R-:W-:Y:S01]  /*be90*/  HMMA.16816.F32 R72, R160.reuse, R174, R72 ;  /* 0x000000aea048723c */ /* 0x040fe20000001848 */
[----:B------:R-:W2:Y:S02]  /*bea0*/  LDSM.16.MT88.4 R172, [R224+0x4000] ;  /* 0x00400000e0ac783b */ /* 0x000ea40000004200 */
[C---:B------:R-:W-:Y:S02]  /*beb0*/  FMUL.FTZ R78, R3.reuse, R78 ;  /* 0x0000004e034e7220 */ /* 0x040fe40000410000 */
[C---:B------:R-:W-:Y:S02]  /*bec0*/  FMUL.FTZ R79, R3.reuse, R79 ;  /* 0x0000004f034f7220 */ /* 0x040fe40000410000 */
[C---:B------:R-:W-:Y:S02]  /*bed0*/  FMUL.FTZ R80, R164.reuse, R80 ;  /* 0x00000050a4507220 */ /* 0x040fe40000410000 */
[C---:B------:R-:W-:Y:S03]  /*bee0*/  FMUL.FTZ R81, R164.reuse, R81 ;  /* 0x00000051a4517220 */ /* 0x040fe60000410000 */
[C---:B---3--:R-:W-:Y:S03]  /*bef0*/  HMMA.16816.F32 R76, R160.reuse, R156, R76 ;  /* 0x0000009ca04c723c */ /* 0x048fe6000000184c */
[C---:B------:R-:W-:Y:S02]  /*bf00*/  FMUL.FTZ R82, R3.reuse, R82 ;  /* 0x0000005203527220 */ /* 0x040fe40000410000 */
[C---:B------:R-:W-:Y:S02]  /*bf10*/  FMUL.FTZ R83, R3.reuse, R83 ;  /* 0x0000005303537220 */ /* 0x040fe40000410000 */
[C---:B------:R-:W-:Y:S02]  /*bf20*/  FMUL.FTZ R84, R164.reuse, R84 ;  /* 0x00000054a4547220 */ /* 0x040fe40000410000 */
[C---:B------:R-:W-:Y:S03]  /*bf30*/  FMUL.FTZ R85, R164.reuse, R85 ;  /* 0x00000055a4557220 */ /* 0x040fe60000410000 */
[C---:B------:R-:W-:Y:S01]  /*bf40*/  HMMA.16816.F32 R80, R160.reuse, R158, R80 ;  /* 0x0000009ea050723c */ /* 0x040fe20000001850 */
[----:B------:R-:W3:Y:S02]  /*bf50*/  LDSM.16.MT88.4 R156, [R227+0x6000] ;  /* 0x00600000e39c783b */ /* 0x000ee40000004200 */
[C---:B------:R-:W-:Y:S02]  /*bf60*/  FMUL.FTZ R86, R3.reuse, R86 ;  /* 0x0000005603567220 */ /* 0x040fe40000410000 */
[C---:B------:R-:W-:Y:S02]  /*bf70*/  FMUL.FTZ R87, R3.reuse, R87 ;  /* 0x0000005703577220 */ /* 0x040fe40000410000 */
[C---:B------:R-:W-:Y:S02]  /*bf80*/  FMUL.FTZ R88, R164.reuse, R88 ;  /* 0x00000058a4587220 */ /* 0x040fe40000410000 */
[C---:B------:R-:W-:Y:S03]  /*bf90*/  FMUL.FTZ R89, R164.reuse, R89 ;  /* 0x00000059a4597220 */ /* 0x040fe60000410000 */
[C---:B----4-:R-:W-:Y:S03]  /*bfa0*/  HMMA.16816.F32 R84, R160.reuse, R168, R84 ;  /* 0x000000a8a054723c */ /* 0x050fe60000001854 */
[C---:B------:R-:W-:Y:S02]  /*bfb0*/  FMUL.FTZ R90, R3.reuse, R90 ;  /* 0x0000005a035a7220 */ /* 0x040fe40000410000 */
[C---:B------:R-:W-:Y:S02]  /*bfc0*/  FMUL.FTZ R91, R3.reuse, R91 ;  /* 0x0000005b035b7220 */ /* 0x040fe40000410000 */
[C---:B------:R-:W-:Y:S02]  /*bfd0*/  FMUL.FTZ R92, R164.reuse, R92 ;  /* 0x0000005ca45c7220 */ /* 0x040fe40000410000 */
[C---:B------:R-:W-:Y:S03]  /*bfe0*/  FMUL.FTZ R93, R164.reuse, R93 ;  /* 0x0000005da45d7220 */ /* 0x040fe60000410000 */
        /* <DEDUP_REMOVED lines=32> */
[----:B------:R-:W-:Y:S03]  /*c1f0*/  FMUL.FTZ R117, R164, R117 ;  /* 0x00000075a4757220 */ /* 0x000fe60000410000 */
[C---:B------:R-:W-:Y:S01]  /*c200*/  HMMA.16816.F32 R112, R160.reuse, R170, R112 ;  /* 0x000000aaa070723c */ /* 0x040fe20000001870 */
[----:B------:R-:W4:Y:S02]  /*c210*/  LDSM.16.MT88.4 R168, [R227+0x800] ;  /* 0x00080000e3a8783b */ /* 0x000f240000004200 */
[C---:B------:R-:W-:Y:S02]  /*c220*/  FMUL.FTZ R118, R3.reuse, R118 ;  /* 0x0000007603767220 */ /* 0x040fe40000410000 */
[----:B------:R-:W-:Y:S02]  /*c230*/  FMUL.FTZ R119, R3, R119 ;  /* 0x0000007703777220 */ /* 0x000fe40000410000 */
[--C-:B------:R-:W-:Y:S02]  /*c240*/  FFMA.FTZ R176, R12, c[0x0][0x2d0], -R190.reuse ;  /* 0x0000b4000cb07a23 */ /* 0x100fe400000108be */
[--C-:B------:R-:W-:Y:S03]  /*c250*/  FFMA.FTZ R177, R13, c[0x0][0x2d0], -R190.reuse ;  /* 0x0000b4000db17a23 */ /* 0x100fe600000108be */
[C---:B--2---:R-:W-:Y:S01]  /*c260*/  HMMA.16816.F32 R116, R160.reuse, R172, R116 ;  /* 0x000000aca074723c */ /* 0x044fe20000001874 */
[----:B------:R-:W-:Y:S02]  /*c270*/  MUFU.EX2 R176, R176 ;  /* 0x000000b000b07308 */ /* 0x000fe40000000800 */
[--C-:B------:R-:W-:Y:S01]  /*c280*/  FFMA.FTZ R178, R14, c[0x0][0x2d0], -R189.reuse ;  /* 0x0000b4000eb27a23 */ /* 0x100fe200000108bd */
[----:B-1----:R-:W-:Y:S01]  /*c290*/  F2FP.PACK_AB R14, R186, R183 ;  /* 0x000000b7ba0e723e */ /* 0x002fe200000000ff */
[----:B------:R-:W-:Y:S01]  /*c2a0*/  FFMA.FTZ R179, R15, c[0x0][0x2d0], -R189 ;  /* 0x0000b4000fb37a23 */ /* 0x000fe200000108bd */
[----:B-----5:R-:W-:Y:S01]  /*c2b0*/  F2FP.PACK_AB R15, R188, R185 ;  /* 0x000000b9bc0f723e */ /* 0x020fe200000000ff */
[C---:B------:R-:W-:Y:S02]  /*c2c0*/  FMUL.FTZ R120, R164.reuse, R120 ;  /* 0x00000078a4787220 */ /* 0x040fe40000410000 */
[C---:B------:R-:W-:Y:S02]  /*c2d0*/  FMUL.FTZ R121, R164.reuse, R121 ;  /* 0x00000079a4797220 */ /* 0x040fe40000410000 */
[----:B------:R-:W1:Y:S01]  /*c2e0*/  MUFU.EX2 R177, R177 ;  /* 0x000000b100b17308 */ /* 0x000e620000000800 */
[C---:B------:R-:W-:Y:S02]  /*c2f0*/  FMUL.FTZ R122, R3.reuse, R122 ;  /* 0x0000007a037a7220 */ /* 0x040fe40000410000 */
[C---:B------:R-:W-:Y:S02]  /*c300*/  FMUL.FTZ R123, R3.reuse, R123 ;  /* 0x0000007b037b7220 */ /* 0x040fe40000410000 */
[C---:B------:R-:W-:Y:S02]  /*c310*/  FMUL.FTZ R124, R164.reuse, R124 ;  /* 0x0000007ca47c7220 */ /* 0x040fe40000410000 */
[C---:B------:R-:W-:Y:S02]  /*c320*/  FMUL.FTZ R125, R164.reuse, R125 ;  /* 0x0000007da47d7220 */ /* 0x040fe40000410000 */
[C---:B------:R-:W-:Y:S01]  /*c330*/  FMUL.FTZ R126, R3.reuse, R126 ;  /* 0x0000007e037e7220 */ /* 0x040fe20000410000 */
[C---:B------:R-:W-:Y:S01]  /*c340*/  HMMA.16816.F32 R120, R160.reuse, R174, R120 ;  /* 0x000000aea078723c */ /* 0x040fe20000001878 */
[----:B------:R-:W-:Y:S01]  /*c350*/  MUFU.EX2 R178, R178 ;  /* 0x000000b200b27308 */ /* 0x000fe20000000800 */
[----:B------:R-:W2:Y:S01]  /*c360*/  LDSM.16.MT88.4 R172, [R226+0x800] ;  /* 0x00080000e2ac783b */ /* 0x000ea20000004200 */
[C---:B------:R-:W-:Y:S02]  /*c370*/  FMUL.FTZ R127, R3.reuse, R127 ;  /* 0x0000007f037f7220 */ /* 0x040fe40000410000 */
[C---:B------:R-:W-:Y:S02]  /*c380*/  FMUL.FTZ R128, R164.reuse, R128 ;  /* 0x00000080a4807220 */ /* 0x040fe40000410000 */
[C---:B------:R-:W-:Y:S02]  /*c390*/  FMUL.FTZ R129, R164.reuse, R129 ;  /* 0x00000081a4817220 */ /* 0x040fe40000410000 */
[C---:B------:R-:W-:Y:S01]  /*c3a0*/  FMUL.FTZ R130, R3.reuse, R130 ;  /* 0x0000008203827220 */ /* 0x040fe20000410000 */
[C---:B---3--:R-:W-:Y:S01]  /*c3b0*/  HMMA.16816.F32 R124, R160.reuse, R156, R124 ;  /* 0x0000009ca07c723c */ /* 0x048fe2000000187c */
[----:B------:R-:W3:Y:S02]  /*c3c0*/  MUFU.EX2 R179, R179 ;  /* 0x000000b300b37308 */ /* 0x000ee40000000800 */
[----:B------:R-:W-:Y:S01]  /*c3d0*/  FMUL.FTZ R131, R3, R131 ;  /* 0x0000008303837220 */ /* 0x000fe20000410000 */
[----:B-1----:R-:W-:Y:S01]  /*c3e0*/  F2FP.PACK_AB R12, R177, R176 ;  /* 0x000000b0b10c723e */ /* 0x002fe200000000ff */
[----:B------:R-:W-:Y:S02]  /*c3f0*/  FFMA.FTZ R187, R164, R191, R187 ;  /* 0x000000bfa4bb7223 */ /* 0x000fe400000100bb */
[----:B------:R-:W-:Y:S02]  /*c400*/  FFMA.FTZ R192, R34, c[0x0][0x2d0], -R189 ;  /* 0x0000b40022c07a23 */ /* 0x000fe400000108bd */
[----:B------:R-:W-:Y:S01]  /*c410*/  FADD.FTZ R182, R182, R187 ;  /* 0x000000bbb6b67221 */ /* 0x000fe20000010000 */
[----:B------:R-:W-:Y:S01]  /*c420*/  HMMA.16816.F32 R128, R160, R158, R128 ;  /* 0x0000009ea080723c */ /* 0x000fe20000001880 */
[----:B------:R-:W1:Y:S02]  /*c430*/  LDSM.16.MT88.4 R156, [R224+0x800] ;  /* 0x00080000e09c783b */ /* 0x000e640000004200 */
[----:B------:R-:W-:Y:S04]  /*c440*/  MUFU.EX2 R192, R192 ;  /* 0x000000c000c07308 */ /* 0x000fe80000000800 */
[----:B------:R-:W5:Y:S01]  /*c450*/  LDSM.16.MT88.4 R160, [R227+0x2800] ;  /* 0x00280000e3a0783b */ /* 0x000f620000004200 */
[----:B---3--:R-:W-:Y:S07]  /*c460*/  F2FP.PACK_AB R13, R179, R178 ;  /* 0x000000b2b30d723e */ /* 0x008fee00000000ff */
[C---:B----4-:R-:W-:Y:S07]  /*c470*/  HMMA.16816.F32 R4, R12.reuse, R168, R4 ;  /* 0x000000a80c04723c */ /* 0x050fee0000001804 */
[--C-:B------:R-:W-:Y:S01]  /*c480*/  FFMA.FTZ R168, R20, c[0x0][0x2d0], -R190.reuse ;  /* 0x0000b40014a87a23 */ /* 0x100fe200000108be */
[C---:B------:R-:W-:Y:S04]  /*c490*/  HMMA.16816.F32 R8, R12.reuse, R170, R8 ;  /* 0x000000aa0c08723c */ /* 0x040fe80000001808 */
[--C-:B------:R-:W-:Y:S01]  /*c4a0*/  FFMA.FTZ R169, R21, c[0x0][0x2d0], -R190.reuse ;  /* 0x0000b40015a97a23 */ /* 0x100fe200000108be */
[----:B------:R-:W-:Y:S02]  /*c4b0*/  MUFU.EX2 R168, R168 ;  /* 0x000000a800a87308 */ /* 0x000fe40000000800 */
[--C-:B------:R-:W-:Y:S01]  /*c4c0*/  FFMA.FTZ R170, R22, c[0x0][0x2d0], -R189.reuse ;  /* 0x0000b40016aa7a23 */ /* 0x100fe200000108bd */
[C---:B--2---:R-:W-:Y:S04]  /*c4d0*/  HMMA.16816.F32 R132, R12.reuse, R172, R132 ;  /* 0x000000ac0c84723c */ /* 0x044fe80000001884 */
[--C-:B------:R-:W-:Y:S02]  /*c4e0*/  FFMA.FTZ R171, R23, c[0x0][0x2d0], -R189.reuse ;  /* 0x0000b40017ab7a23 */ /* 0x100fe400000108bd */
[----:B------:R-:W-:Y:S01]  /*c4f0*/  LDSM.16.MT88.4 R20, [R226+0x1000] ;  /* 0x00100000e214783b */ /* 0x000fe20000004200 */
[--C-:B------:R-:W-:Y:S01]  /*c500*/  FFMA.FTZ R172, R24, c[0x0][0x2d0], -R190.reuse ;  /* 0x0000b40018ac7a23 */ /* 0x100fe200000108be */
[C---:B------:R-:W-:Y:S01]  /*c510*/  HMMA.16816.F32 R136, R12.reuse, R174, R136 ;  /* 0x000000ae0c88723c */ /* 0x040fe20000001888 */
[----:B------:R-:W2:Y:S03]  /*c520*/  MUFU.EX2 R169, R169 ;  /* 0x000000a900a97308 */ /* 0x000ea60000000800 */
[--C-:B------:R-:W-:Y:S03]  /*c530*/  FFMA.FTZ R173, R25, c[0x0][0x2d0], -R190.reuse ;  /* 0x0000b40019ad7a23 */ /* 0x100fe600000108be */
[--C-:B------:R-:W-:Y:S01]  /*c540*/  FFMA.FTZ R174, R26, c[0x0][0x2d0], -R189.reuse ;  /* 0x0000b4001aae7a23 */ /* 0x100fe200000108bd */
[C---:B------:R-:W-:Y:S03]  /*c550*/  HMMA.16816.F32 R140, R12.reuse, R16, R140 ;  /* 0x000000100c8c723c */ /* 0x040fe6000000188c */
[----:B------:R-:W-:Y:S01]  /*c560*/  MUFU.EX2 R170, R170 ;  /* 0x000000aa00aa7308 */ /* 0x000fe20000000800 */
[--C-:B------:R-:W-:Y:S02]  /*c570*/  FFMA.FTZ R175, R27, c[0x0][0x2d0], -R189.reuse ;  /* 0x0000b4001baf7a23 */ /* 0x100fe400000108bd */
[----:B------:R-:W-:Y:S02]  /*c580*/  LDSM.16.MT88.4 R24, [R225+0x1000] ;  /* 0x00100000e118783b */ /* 0x000fe40000004200 */
[C---:B------:R-:W-:Y:S04]  /*c590*/  HMMA.16816.F32 R144, R12.reuse, R18, R144 ;  /* 0x000000120c90723c */ /* 0x040fe80000001890 */
[----:B------:R-:W3:Y:S01]  /*c5a0*/  LDSM.16.MT88.4 R16, [R226+0x2800] ;  /* 0x00280000e210783b */ /* 0x000ee20000004200 */
[----:B------:R-:W4:Y:S03]  /*c5b0*/  MUFU.EX2 R171, R171 ;  /* 0x000000ab00ab7308 */ /* 0x000f260000000800 */
[C---:B-1----:R-:W-:Y:S07]  /*c5c0*/  HMMA.16816.F32 R148, R12.reuse, R156, R148 ;  /* 0x0000009c0c94723c */ /* 0x042fee0000001894 */
[----:B------:R-:W-:Y:S01]  /*c5d0*/  MUFU.EX2 R172, R172 ;  /* 0x000000ac00ac7308 */ /* 0x000fe20000000800 */
[C---:B------:R-:W-:Y:S01]  /*c5e0*/  HMMA.16816.F32 R152, R12.reuse, R158, R152 ;  /* 0x0000009e0c98723c */ /* 0x040fe20000001898 */
[----:B------:R-:W1:Y:S07]  /*c5f0*/  LDSM.16.MT88.4 R156, [R225+0x2800] ;  /* 0x00280000e19c783b */ /* 0x000e6e0000004200 */
[C---:B-----5:R-:W-:Y:S01]  /*c600*/  HMMA.16816.F32 R36, R12.reuse, R160, R36 ;  /* 0x000000a00c24723c */ /* 0x060fe20000001824 */
[----:B------:R-:W5:Y:S07]  /*c610*/  MUFU.EX2 R173, R173 ;  /* 0x000000ad00ad7308 */ /* 0x000f6e0000000800 */
[C---:B------:R-:W-:Y:S01]  /*c620*/  HMMA.16816.F32 R40, R12.reuse, R162, R40 ;  /* 0x000000a20c28723c */ /* 0x040fe20000001828 */
[----:B------:R-:W2:Y:S02]  /*c630*/  LDSM.16.MT88.4 R160, [R224+0x2800] ;  /* 0x00280000e0a0783b */ /* 0x000ea40000004200 */
[----:B------:R-:W-:Y:S05]  /*c640*/  MUFU.EX2 R174, R174 ;  /* 0x000000ae00ae7308 */ /* 0x000fea0000000800 */
[C---:B---3--:R-:W-:Y:S05]  /*c650*/  HMMA.16816.F32 R44, R12.reuse, R16, R44 ;  /* 0x000000100c2c723c */ /* 0x048fea000000182c */
[----:B------:R-:W3:Y:S03]  /*c660*/  MUFU.EX2 R175, R175 ;  /* 0x000000af00af7308 */ /* 0x000ee60000000800 */
        /* <DEDUP_REMOVED lines=25> */
[C---:B------:R-:W-:Y:S01]  /*c800*/  HMMA.16816.F32 R112, R12.reuse, R162, R112 ;  /* 0x000000a20c70723c */ /* 0x040fe20000001870 */
[----:B------:R-:W2:Y:S03]  /*c810*/  LDL.LU R162, [R1+0x58] ;  /* 0x0000580001a27983 */ /* 0x000ea60000300800 */
[--C-:B------:R-:W-:Y:S02]  /*c820*/  FFMA.FTZ R160, R32, c[0x0][0x2d0], -R190.reuse ;  /* 0x0000b40020a07a23 */ /* 0x100fe400000108be */
[--C-:B------:R-:W-:Y:S02]  /*c830*/  FFMA.FTZ R32, R31, c[0x0][0x2d0], -R189.reuse ;  /* 0x0000b4001f207a23 */ /* 0x100fe400000108bd */
[----:B------:R-:W-:Y:S01]  /*c840*/  MUFU.EX2 R34, R160 ;  /* 0x000000a000227308 */ /* 0x000fe20000000800 */
[C---:B---3--:R-:W-:Y:S08]  /*c850*/  HMMA.16816.F32 R116, R12.reuse, R16, R116 ;  /* 0x000000100c74723c */ /* 0x048ff00000001874 */
[C---:B------:R-:W-:Y:S01]  /*c860*/  HMMA.16816.F32 R120, R12.reuse, R18, R120 ;  /* 0x000000120c78723c */ /* 0x040fe20000001878 */
[----:B------:R-:W3:Y:S01]  /*c870*/  LDSM.16.MT88.4 R16, [R227+0x1000] ;  /* 0x00100000e310783b */ /* 0x000ee20000004200 */
[----:B------:R-:W-:Y:S06]  /*c880*/  MUFU.EX2 R32, R32 ;  /* 0x0000002000207308 */ /* 0x000fec0000000800 */
[C---:B-1----:R-:W-:Y:S07]  /*c890*/  HMMA.16816.F32 R124, R12.reuse, R156, R124 ;  /* 0x0000009c0c7c723c */ /* 0x042fee000000187c */
[--C-:B------:R-:W-:Y:S01]  /*c8a0*/  FFMA.FTZ R156, R28, c[0x0][0x2d0], -R190.reuse ;  /* 0x0000b4001c9c7a23 */ /* 0x100fe200000108be */
[----:B------:R-:W-:Y:S03]  /*c8b0*/  HMMA.16816.F32 R128, R12, R158, R128 ;  /* 0x0000009e0c80723c */ /* 0x000fe60000001880 */
[----:B------:R1:W-:Y:S01]  /*c8c0*/  MUFU.EX2 R164, R156 ;  /* 0x0000009c00a47308 */ /* 0x0003e20000000800 */
[----:B------:R-:W-:Y:S02]  /*c8d0*/  FFMA.FTZ R190, R33, c[0x0][0x2d0], -R190 ;  /* 0x0000b40021be7a23 */ /* 0x000fe400000108be */
[--C-:B------:R-:W-:Y:S01]  /*c8e0*/  FFMA.FTZ R33, R30, c[0x0][0x2d0], -R189.reuse ;  /* 0x0000b4001e217a23 */ /* 0x100fe200000108bd */
[----:B------:R-:W-:Y:S01]  /*c8f0*/  F2FP.PACK_AB R12, R169, R168 ;  /* 0x000000a8a90c723e */ /* 0x000fe200000000ff */
[----:B------:R-:W1:Y:S01]  /*c900*/  LDSM.16.MT88.4 R28, [R224+0x1000] ;  /* 0x00100000e01c783b */ /* 0x000e620000004200 */
[----:B----4-:R-:W-:Y:S03]  /*c910*/  F2FP.PACK_AB R13, R171, R170 ;  /* 0x000000aaab0d723e */ /* 0x010fe600000000ff */
[----:B-----5:R-:W-:Y:S01]  /*c920*/  F2FP.PACK_AB R14, R173, R172 ;  /* 0x000000acad0e723e */ /* 0x020fe200000000ff */
[----:B------:R-:W-:Y:S01]  /*c930*/  MUFU.EX2 R191, R190 ;  /* 0x000000be00bf7308 */ /* 0x000fe20000000800 */
[----:B------:R-:W-:Y:S01]  /*c940*/  F2FP.PACK_AB R15, R175, R174 ;  /* 0x000000aeaf0f723e */ /* 0x000fe200000000ff */
[----:B------:R-:W-:Y:S08]  /*c950*/  FFMA.FTZ R189, R35, c[0x0][0x2d0], -R189 ;  /* 0x0000b40023bd7a23 */ /* 0x000ff000000108bd */
[----:B------:R-:W4:Y:S01]  /*c960*/  MUFU.EX2 R35, R161 ;  /* 0x000000a100237308 */ /* 0x000f220000000800 */
[C---:B---3--:R-:W-:Y:S01]  /*c970*/  HMMA.16816.F32 R4, R12.reuse, R16, R4 ;  /* 0x000000100c04723c */ /* 0x048fe20000001804 */
[----:B-1----:R-:W-:Y:S07]  /*c980*/  LDSM.16.MT88.4 R156, [R227+0x1800] ;  /* 0x00180000e39c783b */ /* 0x002fee0000004200 */
[C---:B------:R-:W-:Y:S01]  /*c990*/  HMMA.16816.F32 R8, R12.reuse, R18, R8 ;  /* 0x000000120c08723c */ /* 0x040fe20000001808 */
[----:B------:R-:W1:Y:S01]  /*c9a0*/  LDSM.16.MT88.4 R16, [R227+0x3000] ;  /* 0x00300000e310783b */ /* 0x000e620000004200 */
[----:B------:R-:W-:Y:S06]  /*c9b0*/  MUFU.EX2 R189, R189 ;  /* 0x000000bd00bd7308 */ /* 0x000fec0000000800 */
[C---:B------:R-:W-:Y:S04]  /*c9c0*/  HMMA.16816.F32 R132, R12.reuse, R20, R132 ;  /* 0x000000140c84723c */ /* 0x040fe80000001884 */
[----:B------:R-:W3:Y:S04]  /*c9d0*/  MUFU.EX2 R33, R33 ;  /* 0x0000002100217308 */ /* 0x000ee80000000800 */
[C---:B------:R-:W-:Y:S01]  /*c9e0*/  HMMA.16816.F32 R136, R12.reuse, R22, R136 ;  /* 0x000000160c88723c */ /* 0x040fe20000001888 */
[----:B------:R-:W5:Y:S07]  /*c9f0*/  LDSM.16.MT88.4 R20, [R226+0x3000] ;  /* 0x00300000e214783b */ /* 0x000f6e0000004200 */
[C---:B------:R-:W-:Y:S08]  /*ca00*/  HMMA.16816.F32 R140, R12.reuse, R24, R140 ;  /* 0x000000180c8c723c */ /* 0x040ff0000000188c */
[C---:B------:R-:W-:Y:S01]  /*ca10*/  HMMA.16816.F32 R144, R12.reuse, R26, R144 ;  /* 0x0000001a0c90723c */ /* 0x040fe20000001890 */
[----:B------:R-:W3:Y:S07]  /*ca20*/  LDSM.16.MT88.4 R24, [R225+0x3000] ;  /* 0x00300000e118783b */ /* 0x000eee0000004200 */
[C---:B------:R-:W-:Y:S08]  /*ca30*/  HMMA.16816.F32 R148, R12.reuse, R28, R148 ;  /* 0x0000001c0c94723c */ /* 0x040ff00000001894 */
[C---:B------:R-:W-:Y:S01]  /*ca40*/  HMMA.16816.F32 R152, R12.reuse, R30, R152 ;  /* 0x0000001e0c98723c */ /* 0x040fe20000001898 */
[----:B------:R-:W-:Y:S07]  /*ca50*/  LDSM.16.MT88.4 R28, [R227+0x5000] ;  /* 0x00500000e31c783b */ /* 0x000fee0000004200 */
        /* <DEDUP_REMOVED lines=15> */
[C---:B-----5:R-:W-:Y:S08]  /*cb50*/  HMMA.16816.F32 R76, R12.reuse, R20, R76 ;  /* 0x000000140c4c723c */ /* 0x060ff0000000184c */
[C---:B------:R-:W-:Y:S01]  /*cb60*/  HMMA.16816.F32 R80, R12.reuse, R22, R80 ;  /* 0x000000160c50723c */ /* 0x040fe20000001850 */
[----:B------:R-:W-:Y:S07]  /*cb70*/  LDSM.16.MT88.4 R20, [R225+0x7000] ;  /* 0x00700000e114783b */ /* 0x000fee0000004200 */
[C---:B-1----:R-:W-:Y:S08]  /*cb80*/  HMMA.16816.F32 R84, R12.reuse, R16, R84 ;  /* 0x000000100c54723c */ /* 0x042ff00000001854 */
[C---:B------:R-:W-:Y:S01]  /*cb90*/  HMMA.16816.F32 R88, R12.reuse, R18, R88 ;  /* 0x000000120c58723c */ /* 0x040fe20000001858 */
[----:B------:R-:W1:Y:S07]  /*cba0*/  LDSM.16.MT88.4 R16, [R226+0x7000] ;  /* 0x00700000e210783b */ /* 0x000e6e0000004200 */
[C---:B------:R-:W-:Y:S08]  /*cbb0*/  HMMA.16816.F32 R92, R12.reuse, R24, R92 ;  /* 0x000000180c5c723c */ /* 0x040ff0000000185c */
        /* <DEDUP_REMOVED lines=11> */
[C---:B-----5:R-:W-:Y:S04]  /*cc70*/  HMMA.16816.F32 R124, R12.reuse, R24, R124 ;  /* 0x000000180c7c723c */ /* 0x060fe8000000187c */
[----:B--2---:R-:W-:Y:S02]  /*cc80*/  FFMA.FTZ R184, R3, R162, R184 ;  /* 0x000000a203b87223 */ /* 0x004fe400000100b8 */
[----:B------:R-:W-:Y:S01]  /*cc90*/  FADD.FTZ R3, R165, R182 ;  /* 0x000000b6a5037221 */ /* 0x000fe20000010000 */
[----:B------:R-:W-:Y:S01]  /*cca0*/  MOV R165, R0 ;  /* 0x0000000000a57202 */ /* 0x000fe20000000f00 */
[----:B------:R-:W-:Y:S01]  /*ccb0*/  HMMA.16816.F32 R128, R12, R26, R128 ;  /* 0x0000001a0c80723c */ /* 0x000fe20000001880 */
[----:B------:R-:W2:Y:S03]  /*ccc0*/  LDSM.16.MT88.4 R24, [R227+0x3800] ;  /* 0x00380000e318783b */ /* 0x000ea60000004200 */
[----:B------:R-:W-:Y:S02]  /*ccd0*/  FADD.FTZ R3, R166, R3 ;  /* 0x00000003a6037221 */ /* 0x000fe40000010000 */
[----:B------:R-:W-:Y:S01]  /*cce0*/  FADD.FTZ R167, R167, R184 ;  /* 0x000000b8a7a77221 */ /* 0x000fe20000010000 */
[----:B----4-:R-:W-:Y:S02]  /*ccf0*/  F2FP.PACK_AB R12, R35, R164 ;  /* 0x000000a4230c723e */ /* 0x010fe400000000ff */
[----:B------:R-:W-:Y:S03]  /*cd00*/  F2FP.PACK_AB R13, R32, R33 ;  /* 0x00000021200d723e */ /* 0x000fe600000000ff */
[----:B------:R-:W-:Y:S01]  /*cd10*/  F2FP.PACK_AB R14, R191, R34 ;  /* 0x00000022bf0e723e */ /* 0x000fe200000000ff */
[----:B------:R-:W-:Y:S01]  /*cd20*/  FADD.FTZ R180, R180, R167 ;  /* 0x000000a7b4b47221 */ /* 0x000fe20000010000 */
[----:B------:R-:W-:Y:S03]  /*cd30*/  F2FP.PACK_AB R15, R189, R192 ;  /* 0x000000c0bd0f723e */ /* 0x000fe600000000ff */
[----:B------:R-:W-:Y:S04]  /*cd40*/  FADD.FTZ R181, R181, R180 ;  /* 0x000000b4b5b57221 */ /* 0x000fe80000010000 */
[C---:B------:R-:W-:Y:S01]  /*cd50*/  HMMA.16816.F32 R160, R12.reuse, R156, R4 ;  /* 0x0000009c0ca0723c */ /* 0x040fe20000001804 */
[----:B------:R-:W4:Y:S07]  /*cd60*/  LDSM.16.MT88.4 R4, [R226+0x3800] ;  /* 0x00380000e204783b */ /* 0x000f2e0000004200 */
[C---:B------:R-:W-:Y:S01]  /*cd70*/  HMMA.16816.F32 R156, R12.reuse, R158, R8 ;  /* 0x0000009e0c9c723c */ /* 0x040fe20000001808 */
[----:B------:R-:W5:Y:S07]  /*cd80*/  LDSM.16.MT88.4 R8, [R225+0x3800] ;  /* 0x00380000e108783b */ /* 0x000f6e0000004200 */
[C---:B-1----:R-:W-:Y:S08]  /*cd90*/  HMMA.16816.F32 R132, R12.reuse, R16, R132 ;  /* 0x000000100c84723c */ /* 0x042ff00000001884 */
[C---:B------:R-:W-:Y:S01]  /*cda0*/  HMMA.16816.F32 R136, R12.reuse, R18, R136 ;  /* 0x000000120c88723c */ /* 0x040fe20000001888 */
[----:B------:R-:W1:Y:S07]  /*cdb0*/  LDSM.16.MT88.4 R16, [R224+0x3800] ;  /* 0x00380000e010783b */ /* 0x000e6e0000004200 */
[C---:B---3--:R-:W-:Y:S08]  /*cdc0*/  HMMA.16816.F32 R140, R12.reuse, R20, R140 ;  /* 0x000000140c8c723c */ /* 0x048ff0000000188c */
[C---:B------:R-:W-:Y:S01]  /*cdd0*/  HMMA.16816.F32 R144, R12.reuse, R22, R144 ;  /* 0x000000160c90723c */ /* 0x040fe20000001890 */
[----:B------:R-:W3:Y:S07]  /*cde0*/  LDSM.16.MT88.4 R20, [R227+0x5800] ;  /* 0x00580000e314783b */ /* 0x000eee0000004200 */
[C---:B------:R-:W-:Y:S08]  /*cdf0*/  HMMA.16816.F32 R148, R12.reuse, R28, R148 ;  /* 0x0000001c0c94723c */ /* 0x040ff00000001894 */
        /* <DEDUP_REMOVED lines=8> */
[C---:B-----5:R-:W-:Y:S08]  /*ce80*/  HMMA.16816.F32 R52, R12.reuse, R8, R52 ;  /* 0x000000080c34723c */ /* 0x060ff00000001834 */
[C---:B------:R-:W-:Y:S01]  /*ce90*/  HMMA.16816.F32 R56, R12.reuse, R10, R56 ;  /* 0x0000000a0c38723c */ /* 0x040fe20000001838 */
[----:B------:R-:W4:Y:S07]  /*cea0*/  LDSM.16.MT88.4 R8, [R224+0x5800] ;  /* 0x00580000e008783b */ /* 0x000f2e0000004200 */
        /* <DEDUP_REMOVED lines=8> */
[----:B------:R-:W5:Y:S07]  /*cf30*/  LDSM.16.MT88.4 R28, [R224+0x7800] ;  /* 0x00780000e01c783b */ /* 0x000f6e0000004200 */
[C---:B--2---:R-:W-:Y:S07]  /*cf40*/  HMMA.16816.F32 R84, R12.reuse, R4, R84 ;  /* 0x000000040c54723c */ /* 0x044fee0000001854 */
[----:B------:R-:W-:Y:S01]  /*cf50*/  FADD.FTZ R4, R176, R3 ;  /* 0x00000003b0047221 */ /* 0x000fe20000010000 */
[C---:B------:R-:W-:Y:S04]  /*cf60*/  HMMA.16816.F32 R88, R12.reuse, R6, R88 ;  /* 0x000000060c58723c */ /* 0x040fe80000001858 */
[----:B------:R-:W-:Y:S03]  /*cf70*/  FADD.FTZ R4, R177, R4 ;  /* 0x00000004b1047221 */ /* 0x000fe60000010000 */
[----:B------:R-:W-:Y:S01]  /*cf80*/  FADD.FTZ R6, R178, R181 ;  /* 0x000000b5b2067221 */ /* 0x000fe20000010000 */
[C---:B----4-:R-:W-:Y:S04]  /*cf90*/  HMMA.16816.F32 R92, R12.reuse, R8, R92 ;  /* 0x000000080c5c723c */ /* 0x050fe8000000185c */
[----:B------:R-:W-:Y:S02]  /*cfa0*/  FADD.FTZ R3, R183, R4 ;  /* 0x00000004b7037221 */ /* 0x000fe40000010000 */
[----:B------:R-:W-:Y:S02]  /*cfb0*/  FADD.FTZ R6, R179, R6 ;  /* 0x00000006b3067221 */ /* 0x000fe40000010000 */
[C---:B------:R-:W-:Y:S04]  /*cfc0*/  HMMA.16816.F32 R96, R12.reuse, R10, R96 ;  /* 0x0000000a0c60723c */ /* 0x040fe80000001860 */
        /* <DEDUP_REMOVED lines=20> */
[C---:B-----5:R-:W-:Y:S04]  /*d110*/  HMMA.16816.F32 R124, R12.reuse, R28, R124 ;  /* 0x0000001c0c7c723c */ /* 0x060fe8000000187c */
[----:B------:R-:W-:Y:S02]  /*d120*/  FADD.FTZ R34, R34, R35 ;  /* 0x0000002322227221 */ /* 0x000fe40000010000 */
[----:B------:R-:W-:Y:S02]  /*d130*/  FADD.FTZ R33, R32, R33 ;  /* 0x0000002120217221 */ /* 0x000fe40000010000 */
[----:B------:R-:W-:Y:S01]  /*d140*/  FADD.FTZ R3, R191, R34 ;  /* 0x00000022bf037221 */ /* 0x000fe20000010000 */
[----:B------:R-:W-:Y:S03]  /*d150*/  HMMA.16816.F32 R128, R12, R30, R128 ;  /* 0x0000001e0c80723c */ /* 0x000fe60000001880 */
[----:B------:R-:W-:Y:S01]  /*d160*/  FADD.FTZ R192, R192, R33 ;  /* 0x00000021c0c07221 */ /* 0x000fe20000010000 */
[----:B------:R1:W-:Y:S03]  /*d170*/  STL [R1+0x70], R3 ;  /* 0x0000700301007387 */ /* 0x0003e60000100800 */
[----:B------:R-:W-:Y:S05]  /*d180*/  FADD.FTZ R4, R189, R192 ;  /* 0x000000c0bd047221 */ /* 0x000fea0000010000 */
[----:B------:R2:W-:Y:S01]  /*d190*/  STL [R1+0x58], R4 ;  /* 0x0000580401007387 */ /* 0x0005e20000100800 */
[----:B-1----:R-:W-:Y:S01]  /*d1a0*/  MOV R3, R2 ;  /* 0x0000000200037202 */ /* 0x002fe20000000f00 */
[----:B------:R-:W-:-:S05]  /*d1b0*/  @P6 BRA `(.L_x_4789) ;  /* 0xffffcc7000006947 */ /* 0x000fca000383ffff */
.L_x_4788:
[----:B--2---:R-:W-:Y:S02]  /*d1c0*/  MOV R4, 0x1f ;  /* 0x0000001f00047802 */ /* 0x004fe40000000f00 */
[----:B------:R-:W-:Y:S01]  /*d1d0*/  MOV R3, 0xffffffff ;  /* 0xffffffff00037802 */ /* 0x000fe20000000f00 */
[----:B------:R-:W-:Y:S05]  /*d1e0*/  BRA.DIV ~URZ, `(.L_x_4790) ;  /* 0x000062627f007947 */ /* 0x000fea000b800000 */
[----:B------:R-:W2:Y:S04]  /*d1f0*/  LDL R6, [R1+0x70] ;  /* 0x0000700001067983 */ /* 0x000ea80000100800 */
[----:B--2---:R1:W2:Y:S02]  /*d200*/  SHFL.BFLY PT, R5, R6, 0x2, 0x1f ;  /* 0x0c401f0006057f89 */ /* 0x0042a400000e0000 */
.L_x_4863:
        /* <DEDUP_REMOVED lines=9> */
.L_x_4864:
[----:B--2---:R-:W-:Y:S01]  /*d2a0*/  FADD.FTZ R5, R5, R8 ;  /* 0x0000000805057221 */ /* 0x004fe20000010000 */
[----:B------:R-:W-:Y:S02]  /*d2b0*/  FSETP.NE.FTZ.AND P1, PT, R7, RZ, PT ;  /* 0x000000ff0700720b */ /* 0x000fe40003f35000 */
[----:B------:R-:W-:Y:S02]  /*d2c0*/  MOV R6, RZ ;  /* 0x000000ff00067202 */ /* 0x000fe40000000f00 */
[----:B------:R-:W-:Y:S02]  /*d2d0*/  FSETP.NE.FTZ.AND P0, PT, R5, RZ, PT ;  /* 0x000000ff0500720b */ /* 0x000fe40003f15000 */
[----:B------:R-:W-:Y:S02]  /*d2e0*/  MOV R3, RZ ;  /* 0x000000ff00037202 */ /* 0x000fe40000000f00 */
[----:B------:R-:W-:-:S05]  /*d2f0*/  MOV R4, 0xff800000 ;  /* 0xff80000000047802 */ /* 0x000fca0000000f00 */
[----:B------:R-:W2:Y:S01]  /*d300*/  @P1 MUFU.LG2 R9, R7 ;  /* 0x0000000700091308 */ /* 0x000ea20000000c00 */
[----:B-1----:R-:W-:-:S05]  /*d310*/  @P1 MOV R8, 0x3f317218 ;  /* 0x3f31721800081802 */ /* 0x002fca0000000f00 */
[----:B------:R-:W-:Y:S02]  /*d320*/  @P1 FMUL.FTZ R8, R8, c[0x0][0x2d0] ;  /* 0x0000b40008081a20 */ /* 0x000fe40000410000 */
[----:B------:R1:W3:Y:S08]  /*d330*/  @P1 MUFU.RCP R6, R7 ;  /* 0x0000000700061308 */ /* 0x0002f00000001000 */
[----:B------:R-:W-:Y:S01]  /*d340*/  @P0 MUFU.RCP R3, R5 ;  /* 0x0000000500030308 */ /* 0x000fe20000001000 */
[----:B--2---:R-:W-:-:S04]  /*d350*/  @P1 FMUL.FTZ R9, R9, 0.69314718246459960938 ;  /* 0x3f31721809091820 */ /* 0x004fc80000410000 */
[----:B------:R-:W-:Y:S01]  /*d360*/  @P1 FFMA.FTZ R4, R8, R0, R9 ;  /* 0x0000000008041223 */ /* 0x000fe20000010009 */
[----:B------:R-:W-:Y:S02]  /*d370*/  MOV R0, 0xff800000 ;  /* 0xff80000000007802 */ /* 0x000fe40000000f00 */
[----:B------:R-:W2:Y:S01]  /*d380*/  @P0 MUFU.LG2 R5, R5 ;  /* 0x0000000500050308 */ /* 0x000ea20000000c00 */
[----:B-1----:R-:W-:Y:S01]  /*d390*/  @P0 MOV R7, 0x3f317218 ;  /* 0x3f31721800070802 */ /* 0x002fe20000000f00 */
[C---:B---3--:R-:W-:Y:S02]  /*d3a0*/  FMUL.FTZ R160, R6.reuse, R160 ;  /* 0x000000a006a07220 */ /* 0x048fe40000410000 */
        /* <DEDUP_REMOVED lines=63> */
[----:B--2---:R-:W-:Y:S02]  /*d7a0*/  @P0 FMUL.FTZ R6, R5, 0.69314718246459960938 ;  /* 0x3f31721805060820 */ /* 0x004fe40000410000 */
[----:B------:R-:W-:Y:S01]  /*d7b0*/  @P0 FMUL.FTZ R5, R7, c[0x0][0x2d0] ;  /* 0x0000b40007050a20 */ /* 0x000fe20000410000 */
        /* <DEDUP_REMOVED lines=65> */
[----:B------:R-:W-:Y:S02]  /*dbd0*/  @P0 FFMA.FTZ R0, R5, R2, R6 ;  /* 0x0000000205000223 */ /* 0x000fe40000010006 */
.L_x_4771:
[----:B-1----:R-:W-:Y:S01]  /*dbe0*/  LOP3.LUT P0, RZ, R246, 0xff, RZ, 0xc0, !PT ;  /* 0x000000fff6ff7812 */ /* 0x002fe2000780c0ff */
[----:B------:R-:W-:-:S12]  /*dbf0*/  BSSY B0, `(.L_x_4792) ;  /* 0x000000f000007945 */ /* 0x000fd80003800000 */
[----:B------:R-:W-:Y:S05]  /*dc00*/  @P0 BRA `(.L_x_4793) ;  /* 0x000000d000000947 */ /* 0x000fea0003800000 */
[----:B------:R-:W1:Y:S01]  /*dc10*/  S2R R3, SR_LANEID ;  /* 0x0000000000037919 */ /* 0x000e620000000000 */
[----:B------:R-:W-:Y:S01]  /*dc20*/  VOTEU.ANY UR4, UPT, PT ;  /* 0x0000000000047886 */ /* 0x000fe200038e0100 */
[----:B------:R-:W-:Y:S01]  /*dc30*/  IMAD.MOV.U32 R8, RZ, RZ, c[0x0][0x560] ;  /* 0x00015800ff087624 */ /* 0x000fe200078e00ff */
[----:B------:R-:W1:Y:S01]  /*dc40*/  FLO.U32 R6, UR4 ;  /* 0x0000000400067d00 */ /* 0x000e6200080e0000 */
[----:B------:R-:W-:-:S07]  /*dc50*/  IMAD.MOV.U32 R9, RZ, RZ, c[0x0][0x564] ;  /* 0x00015900ff097624 */ /* 0x000fce00078e00ff */
[----:B------:R-:W2:Y:S01]  /*dc60*/  POPC R5, UR4 ;  /* 0x0000000400057d09 */ /* 0x000ea20008000000 */
[----:B-1----:R-:W-:-:S13]  /*dc70*/  ISETP.EQ.U32.AND P0, PT, R6, R3, PT ;  /* 0x000000030600720c */ /* 0x002fda0003f02070 */
[----:B--2---:R-:W2:Y:S04]  /*dc80*/  @P0 ATOMG.E.ADD.STRONG.GPU PT, R3, [R8.64], R5 ;  /* 0x00000005080309a8 */ /* 0x004ea800081ee1c6 */
[----:B------:R-:W1:Y:S02]  /*dc90*/  S2R R2, SR_LTMASK ;  /* 0x0000000000027919 */ /* 0x000e640000003900 */
[----:B-1----:R-:W-:-:S04]  /*dca0*/  LOP3.LUT R2, R2, UR4, RZ, 0xc0, !PT ;  /* 0x0000000402027c12 */ /* 0x002fc8000f8ec0ff */
[----:B------:R-:W1:Y:S01]  /*dcb0*/  POPC R236, R2 ;  /* 0x0000000200ec7309 */ /* 0x000e620000000000 */
[----:B--2---:R-:W1:Y:S02]  /*dcc0*/  SHFL.IDX PT, R3, R3, R6, 0x1f ;  /* 0x00001f0603037589 */ /* 0x004e6400000e0000 */
[----:B-1----:R-:W-:-:S05]  /*dcd0*/  IADD3 R236, R3, c[0x0][0xc], R236 ;  /* 0x0000030003ec7a10 */ /* 0x002fca0007ffe0ec */
.L_x_4793:
[----:B------:R-:W-:Y:S05]  /*dce0*/  BSYNC B0 ;  /* 0x0000000000007941 */ /* 0x000fea0003800000 */
.L_x_4792:
        /* <DEDUP_REMOVED lines=19> */
[----:B------:R-:W4:Y:S01]  /*de20*/  LDL R20, [R1+0x3c] ;  /* 0x00003c0001147983 */ /* 0x000f220000100800 */
[----:B------:R-:W-:Y:S02]  /*de30*/  F2FP.PACK_AB R3, R133, R132 ;  /* 0x000000848503723e */ /* 0x000fe400000000ff */
[----:B------:R-:W-:Y:S02]  /*de40*/  F2FP.PACK_AB R10, R135, R134 ;  /* 0x00000086870a723e */ /* 0x000fe400000000ff */
[----:B------:R-:W-:-:S02]  /*de50*/  F2FP.PACK_AB R9, R137, R136 ;  /* 0x000000888909723e */ /* 0x000fc400000000ff */
[----:B------:R-:W-:Y:S01]  /*de60*/  F2FP.PACK_AB R8, R139, R138 ;  /* 0x0000008a8b08723e */ /* 0x000fe200000000ff */
[----:B--2---:R1:W-:Y:S04]  /*de70*/  STS [R16], R7 ;  /* 0x0000000710007388 */ /* 0x0043e80000000800 */
[----:B------:R2:W-:Y:S04]  /*de80*/  STS [R16+0x400], R6 ;  /* 0x0004000610007388 */ /* 0x0005e80000000800 */
[----:B---3--:R3:W-:Y:S04]  /*de90*/  STS [R19], R5 ;  /* 0x0000000513007388 */ /* 0x0087e80000000800 */
[----:B------:R4:W-:Y:S04]  /*dea0*/  STS [R19+0x400], R11 ;  /* 0x0004000b13007388 */ /* 0x0009e80000000800 */
[----:B----4-:R4:W-:Y:S04]  /*deb0*/  STS [R15], R3 ;  /* 0x000000030f007388 */ /* 0x0109e80000000800 */
[----:B------:R4:W-:Y:S04]  /*dec0*/  STS [R15+0x400], R10 ;  /* 0x0004000a0f007388 */ /* 0x0009e80000000800 */
[----:B------:R4:W-:Y:S01]  /*ded0*/  STS [R14], R9 ;  /* 0x000000090e007388 */ /* 0x0009e20000000800 */
[----:B-1----:R-:W-:-:S03]  /*dee0*/  F2FP.PACK_AB R7, R141, R140 ;  /* 0x0000008c8d07723e */ /* 0x002fc600000000ff */
[----:B------:R1:W-:Y:S01]  /*def0*/  STS [R14+0x400], R8 ;  /* 0x000400080e007388 */ /* 0x0003e20000000800 */
[----:B--2---:R-:W-:-:S03]  /*df00*/  F2FP.PACK_AB R6, R143, R142 ;  /* 0x0000008e8f06723e */ /* 0x004fc600000000ff */
[----:B------:R2:W-:Y:S01]  /*df10*/  STS [R13], R7 ;  /* 0x000000070d007388 */ /* 0x0005e20000000800 */
[----:B---3--:R-:W-:-:S03]  /*df20*/  F2FP.PACK_AB R5, R145, R144 ;  /* 0x000000909105723e */ /* 0x008fc600000000ff */
[----:B------:R3:W-:Y:S01]  /*df30*/  STS [R13+0x400], R6 ;  /* 0x000400060d007388 */ /* 0x0007e20000000800 */
[----:B------:R-:W-:-:S03]  /*df40*/  F2FP.PACK_AB R11, R147, R146 ;  /* 0x00000092930b723e */ /* 0x000fc600000000ff */
[----:B------:R3:W-:Y:S01]  /*df50*/  STS [R12], R5 ;  /* 0x000000050c007388 */ /* 0x0007e20000000800 */
[----:B----4-:R-:W-:-:S03]  /*df60*/  F2FP.PACK_AB R3, R149, R148 ;  /* 0x000000949503723e */ /* 0x010fc600000000ff */
[----:B------:R4:W-:Y:S01]  /*df70*/  STS [R12+0x400], R11 ;  /* 0x0004000b0c007388 */ /* 0x0009e20000000800 */
[----:B------:R-:W-:-:S03]  /*df80*/  F2FP.PACK_AB R10, R151, R150 ;  /* 0x00000096970a723e */ /* 0x000fc600000000ff */
[----:B------:R4:W-:Y:S01]  /*df90*/  STS [R18], R3 ;  /* 0x0000000312007388 */ /* 0x0009e20000000800 */
[----:B------:R-:W-:-:S03]  /*dfa0*/  F2FP.PACK_AB R9, R153, R152 ;  /* 0x000000989909723e */ /* 0x000fc600000000ff */
[----:B------:R4:W-:Y:S01]  /*dfb0*/  STS [R18+0x400], R10 ;  /* 0x0004000a12007388 */ /* 0x0009e20000000800 */
[----:B-1----:R-:W-:-:S03]  /*dfc0*/  F2FP.PACK_AB R8, R155, R154 ;  /* 0x0000009a9b08723e */ /* 0x002fc600000000ff */
[----:B------:R1:W-:Y:S01]  /*dfd0*/  STS [R17], R9 ;  /* 0x0000000911007388 */ /* 0x0003e20000000800 */
[----:B--2---:R-:W-:-:S03]  /*dfe0*/  F2FP.PACK_AB R7, R37, R36 ;  /* 0x000000242507723e */ /* 0x004fc600000000ff */
[----:B------:R2:W-:Y:S01]  /*dff0*/  STS [R17+0x400], R8 ;  /* 0x0004000811007388 */ /* 0x0005e20000000800 */
[----:B---3--:R-:W-:-:S03]  /*e000*/  F2FP.PACK_AB R6, R39, R38 ;  /* 0x000000262706723e */ /* 0x008fc600000000ff */
[----:B------:R3:W-:Y:S01]  /*e010*/  STS [R16+0x4000], R7 ;  /* 0x0040000710007388 */ /* 0x0007e20000000800 */
[----:B------:R-:W-:-:S03]  /*e020*/  F2FP.PACK_AB R5, R41, R40 ;  /* 0x000000282905723e */ /* 0x000fc600000000ff */
[----:B------:R3:W-:Y:S01]  /*e030*/  STS [R16+0x4400], R6 ;  /* 0x0044000610007388 */ /* 0x0007e20000000800 */
[----:B----4-:R-:W-:-:S03]  /*e040*/  F2FP.PACK_AB R11, R43, R42 ;  /* 0x0000002a2b0b723e */ /* 0x010fc600000000ff */
[----:B------:R4:W-:Y:S01]  /*e050*/  STS [R19+0x4000], R5 ;  /* 0x0040000513007388 */ /* 0x0009e20000000800 */
[----:B------:R-:W-:-:S03]  /*e060*/  F2FP.PACK_AB R3, R45, R44 ;  /* 0x0000002c2d03723e */ /* 0x000fc600000000ff */
[----:B------:R4:W-:Y:S01]  /*e070*/  STS [R19+0x4400], R11 ;  /* 0x0044000b13007388 */ /* 0x0009e20000000800 */
[----:B------:R-:W-:-:S03]  /*e080*/  F2FP.PACK_AB R10, R47, R46 ;  /* 0x0000002e2f0a723e */ /* 0x000fc600000000ff */
[----:B------:R4:W-:Y:S01]  /*e090*/  STS [R15+0x4000], R3 ;  /* 0x004000030f007388 */ /* 0x0009e20000000800 */
[----:B-1----:R-:W-:-:S03]  /*e0a0*/  F2FP.PACK_AB R9, R49, R48 ;  /* 0x000000303109723e */ /* 0x002fc600000000ff */
[----:B------:R1:W-:Y:S01]  /*e0b0*/  STS [R15+0x4400], R10 ;  /* 0x0044000a0f007388 */ /* 0x0003e20000000800 */
        /* <DEDUP_REMOVED lines=45> */
[----:B------:R-:W-:Y:S01]  /*e390*/  STS [R18+0x8000], R3 ;  /* 0x0080000312007388 */ /* 0x000fe20000000800 */
[----:B------:R-:W-:-:S03]  /*e3a0*/  F2FP.PACK_AB R9, R97, R96 ;  /* 0x000000606109723e */ /* 0x000fc600000000ff */
[----:B------:R-:W-:Y:S01]  /*e3b0*/  STS [R18+0x8400], R10 ;  /* 0x0084000a12007388 */ /* 0x000fe20000000800 */
[----:B----4-:R-:W-:-:S03]  /*e3c0*/  F2FP.PACK_AB R8, R99, R98 ;  /* 0x000000626308723e */ /* 0x010fc600000000ff */
[----:B------:R-:W-:Y:S01]  /*e3d0*/  STS [R17+0x8000], R9 ;  /* 0x0080000911007388 */ /* 0x000fe20000000800 */
[----:B------:R-:W-:-:S03]  /*e3e0*/  F2FP.PACK_AB R7, R101, R100 ;  /* 0x000000646507723e */ /* 0x000fc600000000ff */
[----:B------:R-:W-:Y:S01]  /*e3f0*/  STS [R17+0x8400], R8 ;  /* 0x0084000811007388 */ /* 0x000fe20000000800 */
[----:B------:R-:W-:-:S03]  /*e400*/  F2FP.PACK_AB R6, R103, R102 ;  /* 0x000000666706723e */ /* 0x000fc600000000ff */
[----:B------:R-:W-:Y:S01]  /*e410*/  STS [R16+0xc000], R7 ;  /* 0x00c0000710007388 */ /* 0x000fe20000000800 */
[----:B-1----:R-:W-:-:S03]  /*e420*/  F2FP.PACK_AB R5, R105, R104 ;  /* 0x000000686905723e */ /* 0x002fc600000000ff */
[----:B------:R1:W-:Y:S01]  /*e430*/  STS [R16+0xc400], R6 ;  /* 0x00c4000610007388 */ /* 0x0003e20000000800 */
[----:B--2---:R-:W-:-:S03]  /*e440*/  F2FP.PACK_AB R11, R107, R106 ;  /* 0x0000006a6b0b723e */ /* 0x004fc600000000ff */
[----:B-1----:R-:W2:Y:S01]  /*e450*/  LDL R16, [R1+0x38] ;  /* 0x0000380001107983 */ /* 0x002ea20000100800 */
[----:B------:R-:W-:Y:S02]  /*e460*/  F2FP.PACK_AB R3, R109, R108 ;  /* 0x0000006c6d03723e */ /* 0x000fe400000000ff */
[----:B------:R-:W-:Y:S01]  /*e470*/  F2FP.PACK_AB R10, R111, R110 ;  /* 0x0000006e6f0a723e */ /* 0x000fe200000000ff */
[----:B------:R1:W-:Y:S01]  /*e480*/  STS [R19+0xc000], R5 ;  /* 0x00c0000513007388 */ /* 0x0003e20000000800 */
[----:B------:R-:W-:Y:S02]  /*e490*/  F2FP.PACK_AB R9, R113, R112 ;  /* 0x000000707109723e */ /* 0x000fe400000000ff */
[----:B------:R-:W-:Y:S01]  /*e4a0*/  F2FP.PACK_AB R8, R115, R114 ;  /* 0x000000727308723e */ /* 0x000fe200000000ff */
[----:B------:R-:W-:Y:S01]  /*e4b0*/  STS [R19+0xc400], R11 ;  /* 0x00c4000b13007388 */ /* 0x000fe20000000800 */
[----:B------:R-:W-:Y:S02]  /*e4c0*/  F2FP.PACK_AB R7, R117, R116 ;  /* 0x000000747507723e */ /* 0x000fe400000000ff */
[----:B------:R-:W-:Y:S01]  /*e4d0*/  F2FP.PACK_AB R6, R119, R118 ;  /* 0x000000767706723e */ /* 0x000fe200000000ff */
[----:B------:R3:W-:Y:S04]  /*e4e0*/  STS [R15+0xc000], R3 ;  /* 0x00c000030f007388 */ /* 0x0007e80000000800 */
[----:B------:R4:W-:Y:S04]  /*e4f0*/  STS [R15+0xc400], R10 ;  /* 0x00c4000a0f007388 */ /* 0x0009e80000000800 */
[----:B------:R-:W-:Y:S04]  /*e500*/  STS [R14+0xc000], R9 ;  /* 0x00c000090e007388 */ /* 0x000fe80000000800 */
[----:B------:R4:W-:Y:S01]  /*e510*/  STS [R14+0xc400], R8 ;  /* 0x00c400080e007388 */ /* 0x0009e20000000800 */
[----:B-1----:R-:W-:-:S03]  /*e520*/  F2FP.PACK_AB R5, R121, R120 ;  /* 0x000000787905723e */ /* 0x002fc600000000ff */
[----:B------:R1:W-:Y:S04]  /*e530*/  STS [R13+0xc000], R7 ;  /* 0x00c000070d007388 */ /* 0x0003e80000000800 */
[----:B------:R1:W-:Y:S01]  /*e540*/  STS [R13+0xc400], R6 ;  /* 0x00c400060d007388 */ /* 0x0003e20000000800 */
[----:B---3--:R-:W-:-:S03]  /*e550*/  F2FP.PACK_AB R3, R123, R122 ;  /* 0x0000007a7b03723e */ /* 0x008fc600000000ff */
[----:B------:R3:W-:Y:S04]  /*e560*/  STS [R12+0xc000], R5 ;  /* 0x00c000050c007388 */ /* 0x0007e80000000800 */
[----:B------:R3:W-:Y:S01]  /*e570*/  STS [R12+0xc400], R3 ;  /* 0x00c400030c007388 */ /* 0x0007e20000000800 */
[----:B------:R-:W-:Y:S02]  /*e580*/  ISETP.NE.U32.AND P2, PT, RZ, c[0x0][0x508], PT ;  /* 0x00014200ff007a0c */ /* 0x000fe40003f45070 */
[----:B------:R-:W-:Y:S01]  /*e590*/  ISETP.NE.U32.AND P1, PT, RZ, c[0x0][0x500], PT ;  /* 0x00014000ff007a0c */ /* 0x000fe20003f25070 */
[----:B----4-:R-:W4:Y:S01]  /*e5a0*/  LDL.LU R15, [R1+0x50] ;  /* 0x00005000010f7983 */ /* 0x010f220000300800 */
[----:B------:R-:W-:Y:S02]  /*e5b0*/  ISETP.NE.AND.EX P2, PT, RZ, c[0x0][0x50c], PT, P2 ;  /* 0x00014300ff007a0c */ /* 0x000fe40003f45320 */
[----:B------:R-:W-:-:S02]  /*e5c0*/  F2FP.PACK_AB R14, R125, R124 ;  /* 0x0000007c7d0e723e */ /* 0x000fc400000000ff */
[----:B------:R-:W-:-:S03]  /*e5d0*/  ISETP.NE.AND.EX P1, PT, RZ, c[0x0][0x504], PT, P1 ;  /* 0x00014100ff007a0c */ /* 0x000fc60003f25310 */
[----:B------:R2:W-:Y:S01]  /*e5e0*/  STS [R18+0xc000], R14 ;  /* 0x00c0000e12007388 */ /* 0x0005e20000000800 */
[----:B-1----:R-:W-:Y:S02]  /*e5f0*/  F2FP.PACK_AB R7, R131, R130 ;  /* 0x000000828307723e */ /* 0x002fe400000000ff */
[----:B------:R-:W-:Y:S01]  /*e600*/  F2FP.PACK_AB R13, R127, R126 ;  /* 0x0000007e7f0d723e */ /* 0x000fe200000000ff */
[----:B------:R-:W-:Y:S02]  /*e610*/  IMAD.MOV.U32 R6, RZ, RZ, 0x4 ;  /* 0x00000004ff067424 */ /* 0x000fe400078e00ff */
[C---:B------:R-:W-:Y:S01]  /*e620*/  @P2 LEA R8, P0, R20.reuse, c[0x0][0x508], 0x2 ;  /* 0x0001420014082a11 */ /* 0x040fe200078010ff */
[----:B---3--:R-:W-:Y:S01]  /*e630*/  IMAD.MOV.U32 R5, RZ, RZ, RZ ;  /* 0x000000ffff057224 */ /* 0x008fe200078e00ff */
[----:B------:R1:W-:Y:S01]  /*e640*/  STS [R18+0xc400], R13 ;  /* 0x00c4000d12007388 */ /* 0x0003e20000000800 */
[----:B------:R-:W-:Y:S01]  /*e650*/  IMAD.WIDE R10, R20, R6, c[0x0][0x500] ;  /* 0x00014000140a7625 */ /* 0x000fe200078e0206 */
[----:B------:R-:W-:-:S03]  /*e660*/  F2FP.PACK_AB R12, R129, R128 ;  /* 0x00000080810c723e */ /* 0x000fc600000000ff */
[----:B------:R-:W-:Y:S02]  /*e670*/  IMAD.MOV.U32 R3, RZ, RZ, c[0x0][0x388] ;  /* 0x0000e200ff037624 */ /* 0x000fe400078e00ff */
[----:B------:R1:W-:Y:S04]  /*e680*/  STS [R17+0xc000], R12 ;  /* 0x00c0000c11007388 */ /* 0x0003e80000000800 */
[----:B------:R1:W-:Y:S04]  /*e690*/  STS [R17+0xc400], R7 ;  /* 0x00c4000711007388 */ /* 0x0003e80000000800 */
[----:B------:R-:W-:Y:S06]  /*e6a0*/  BAR.SYNC.DEFER_BLOCKING 0x1, 0x100 ;  /* 0x0044000000007b1d */ /* 0x000fec0000010000 */
[----:B------:R1:W5:Y:S01]  /*e6b0*/  @P1 LDG.E R5, [R10.64] ;  /* 0x000000060a051981 */ /* 0x000362000c1e1900 */
[----:B--2---:R-:W-:-:S05]  /*e6c0*/  @P2 LEA.HI.X R9, R20, c[0x0][0x50c], R16, 0x2, P0 ;  /* 0x0001430014092a11 */ /* 0x004fca00000f1410 */
[----:B------:R1:W5:Y:S01]  /*e6d0*/  @P2 LDG.E R3, [R8.64] ;  /* 0x0000000608032981 */ /* 0x000362000c1e1900 */
[----:B----4-:R-:W-:-:S04]  /*e6e0*/  ISETP.NE.AND P0, PT, R15, RZ, PT ;  /* 0x000000ff0f00720c */ /* 0x010fc80003f05270 */
[----:B------:R-:W-:Y:S01]  /*e6f0*/  SEL R6, R15, c[0x0][0x3d4], P0 ;  /* 0x0000f5000f067a07 */ /* 0x000fe20000000000 */
[----:B------:R-:W-:Y:S05]  /*e700*/  @P2 BRA `(.L_x_4796) ;  /* 0x0000004000002947 */ /* 0x000fea0003800000 */
[----:B-1----:R-:W-:Y:S05]  /*e710*/  @!P1 BRA `(.L_x_4796) ;  /* 0x0000003000009947 */ /* 0x002fea0003800000 */
[----:B-----5:R-:W2:Y:S04]  /*e720*/  LDG.E R3, [R10.64] ;  /* 0x000000060a037981 */ /* 0x020ea8000c1e1900 */
[----:B------:R-:W2:Y:S02]  /*e730*/  LDG.E R8, [R10.64+0x4] ;  /* 0x000004060a087981 */ /* 0x000ea4000c1e1900 */
[----:B--2---:R-:W-:Y:S02]  /*e740*/  IADD3 R3, -R3, R8, RZ ;  /* 0x0000000803037210 */ /* 0x004fe40007ffe1ff */
.L_x_4796:
[----:B-1----:R-:W2:Y:S04]  /*e750*/  LDL R23, [R1+0x40] ;  /* 0x0000400001177983 */ /* 0x002ea80000100800 */
[----:B------:R-:W3:Y:S04]  /*e760*/  LDL R17, [R1+0x54] ;  /* 0x0000540001117983 */ /* 0x000ee80000100800 */
[----:B------:R-:W4:Y:S01]  /*e770*/  LDL R24, [R1] ;  /* 0x0000000001187983 */ /* 0x000f220000100800 */
[----:B------:R-:W-:Y:S01]  /*e780*/  IMAD.MOV.U32 R22, RZ, RZ, 0x368 ;  /* 0x00000368ff167424 */ /* 0x000fe200078e00ff */
[----:B------:R-:W-:-:S04]  /*e790*/  ISETP.GT.AND P3, PT, R6, 0x1, PT ;  /* 0x000000010600780c */ /* 0x000fc80003f64270 */
[----:B------:R-:W-:-:S04]  /*e7a0*/  SEL R22, R22, 0x328, P3 ;  /* 0x0000032816167807 */ /* 0x000fc80001800000 */
[----:B------:R-:W1:Y:S08]  /*e7b0*/  LDC.64 R14, c[0x0][R22+0x170] ;  /* 0x00005c00160e7b82 */ /* 0x000e700000000a00 */
[----:B------:R1:W2:Y:S08]  /*e7c0*/  LDC.64 R10, c[0x0][R22+0x168] ;  /* 0x00005a00160a7b82 */ /* 0x0002b00000000a00 */
        /* <DEDUP_REMOVED lines=8> */
[----:B------:R-:W-:Y:S02]  /*e850*/  IMAD.IADD R6, R252, 0x1, R237 ;  /* 0x00000001fc067824 */ /* 0x000fe400078e02ed */
[----:B-1----:R-:W-:-:S04]  /*e860*/  IMAD R9, R15, R7, RZ ;  /* 0x000000070f097224 */ /* 0x002fc800078e02ff */
[----:B------:R-:W-:Y:S02]  /*e870*/  IMAD R9, R14, R8, R9 ;  /* 0x000000080e097224 */ /* 0x000fe400078e0209 */
[----:B------:R-:W-:-:S04]  /*e880*/  @P2 IMAD.HI.U32 R8, R6, c[0x0][0x4ec], RZ ;  /* 0x00013b0006082a27 */ /* 0x000fc800078e00ff */
[----:B------:R-:W-:-:S04]  /*e890*/  IMAD.WIDE.U32 R14, R14, R7, RZ ;  /* 0x000000070e0e7225 */ /* 0x000fc800078e00ff */
[----:B------:R-:W-:Y:S01]  /*e8a0*/  IMAD.MOV.U32 R16, RZ, RZ, R6 ;  /* 0x000000ffff107224 */ /* 0x000fe200078e0006 */
[----:B------:R-:W-:Y:S01]  /*e8b0*/  @P2 SHF.R.U32.HI R16, RZ, c[0x0][0x4f0], R8 ;  /* 0x00013c00ff102a19 */ /* 0x000fe20000011608 */
[----:B------:R-:W-:Y:S01]  /*e8c0*/  IMAD.IADD R9, R15, 0x1, R9 ;  /* 0x000000010f097824 */ /* 0x000fe200078e0209 */
[----:B-----5:R-:W-:Y:S02]  /*e8d0*/  SHF.R.S32.HI R8, RZ, 0x1f, R5 ;  /* 0x0000001fff087819 */ /* 0x020fe40000011405 */
[----:B------:R-:W-:-:S04]  /*e8e0*/  SHF.R.S32.HI R22, RZ, 0x1f, R246 ;  /* 0x0000001fff167819 */ /* 0x000fc800000114f6 */
[----:B------:R-:W-:-:S04]  /*e8f0*/  LEA.HI R22, R22, R246, RZ, 0x5 ;  /* 0x000000f616167211 */ /* 0x000fc800078f28ff */
[----:B------:R-:W-:Y:S01]  /*e900*/  LOP3.LUT R22, R22, 0xffffffe0, RZ, 0xc0, !PT ;  /* 0xffffffe016167812 */ /* 0x000fe200078ec0ff */
[----:B------:R-:W-:-:S04]  /*e910*/  IMAD R3, R3, c[0x0][0x4e8], RZ ;  /* 0x00013a0003037a24 */ /* 0x000fc800078e02ff */
[----:B------:R-:W-:Y:S02]  /*e920*/  IMAD.IADD R22, R246, 0x1, -R22 ;  /* 0x00000001f6167824 */ /* 0x000fe400078e0a16 */
[----:B--2---:R-:W-:Y:S01]  /*e930*/  IMAD.WIDE.U32 R20, R10, R23, RZ ;  /* 0x000000170a147225 */ /* 0x004fe200078e00ff */
[----:B---3--:R-:W-:-:S03]  /*e940*/  SEL R17, R17, RZ, P3 ;  /* 0x000000ff11117207 */ /* 0x008fc60001800000 */
[----:B------:R-:W-:Y:S01]  /*e950*/  IMAD R10, R11, R23, RZ ;  /* 0x000000170b0a7224 */ /* 0x000fe200078e02ff */
[----:B------:R-:W-:Y:S01]  /*e960*/  IADD3 R15, P1, P0, R14, R20, R5 ;  /* 0x000000140e0f7210 */ /* 0x000fe2000783e005 */
[----:B------:R-:W-:Y:S02]  /*e970*/  IMAD.MOV R11, RZ, RZ, -R16 ;  /* 0x000000ffff0b7224 */ /* 0x000fe400078e0a10 */
[----:B------:R-:W-:Y:S02]  /*e980*/  IMAD.IADD R10, R21, 0x1, R10 ;  /* 0x00000001150a7824 */ /* 0x000fe400078e020a */
[-C--:B------:R-:W-:Y:S02]  /*e990*/  IMAD R14, R19, R17.reuse, RZ ;  /* 0x00000011130e7224 */ /* 0x080fe400078e02ff */
[----:B------:R-:W-:Y:S01]  /*e9a0*/  IMAD.WIDE.U32 R18, R18, R17, RZ ;  /* 0x0000001112127225 */ /* 0x000fe200078e00ff */
[----:B------:R-:W-:Y:S02]  /*e9b0*/  IADD3.X R9, R9, R10, R8, P1, P0 ;  /* 0x0000000a09097210 */ /* 0x000fe40000fe0408 */
[----:B------:R-:W-:Y:S01]  /*e9c0*/  SHF.R.S32.HI R10, RZ, 0x1f, R16 ;  /* 0x0000001fff0a7819 */ /* 0x000fe20000011410 */
[----:B------:R-:W-:Y:S01]  /*e9d0*/  IMAD R11, R11, c[0x0][0x4e8], R6 ;  /* 0x00013a000b0b7a24 */ /* 0x000fe200078e0206 */
[----:B------:R-:W-:Y:S01]  /*e9e0*/  IADD3 R18, P1, P0, R16, R15, R18 ;  /* 0x0000000f10127210 */ /* 0x000fe2000783e012 */
[----:B------:R-:W-:-:S02]  /*e9f0*/  IMAD.IADD R14, R19, 0x1, R14 ;  /* 0x00000001130e7824 */ /* 0x000fc400078e020e */
[----:B------:R-:W-:Y:S01]  /*ea00*/  IMAD R13, R13, R11, RZ ;  /* 0x0000000b0d0d7224 */ /* 0x000fe200078e02ff */
[----:B------:R-:W-:Y:S02]  /*ea10*/  SHF.R.S32.HI R15, RZ, 0x1f, R11 ;  /* 0x0000001fff0f7819 */ /* 0x000fe4000001140b */
[----:B------:R-:W-:Y:S01]  /*ea20*/  IADD3.X R19, R10, R9, R14, P1, P0 ;  /* 0x000000090a137210 */ /* 0x000fe20000fe040e */
[----:B------:R-:W-:Y:S02]  /*ea30*/  IMAD.MOV.U32 R9, RZ, RZ, c[0x0][0x4a8] ;  /* 0x00012a00ff097624 */ /* 0x000fe400078e00ff */
[C---:B------:R-:W-:Y:S02]  /*ea40*/  IMAD R13, R12.reuse, R15, R13 ;  /* 0x0000000f0c0d7224 */ /* 0x040fe400078e020d */
[----:B------:R-:W-:Y:S01]  /*ea50*/  IMAD.WIDE.U32 R18, R12, R11, R18 ;  /* 0x0000000b0c127225 */ /* 0x000fe200078e0012 */
[----:B------:R-:W-:-:S03]  /*ea60*/  SEL R9, R9, c[0x0][0x450], P3 ;  /* 0x0001140009097a07 */ /* 0x000fc60001800000 */
[----:B------:R-:W-:Y:S01]  /*ea70*/  IMAD.MOV.U32 R10, RZ, RZ, c[0x0][0x4ac] ;  /* 0x00012b00ff0a7624 */ /* 0x000fe200078e00ff */
[----:B------:R-:W-:Y:S01]  /*ea80*/  LEA R9, P0, R18, R9, 0x2 ;  /* 0x0000000912097211 */ /* 0x000fe200078010ff */
[----:B------:R-:W-:-:S03]  /*ea90*/  IMAD.IADD R13, R19, 0x1, R13 ;  /* 0x00000001130d7824 */ /* 0x000fc600078e020d */
[----:B------:R-:W-:-:S04]  /*eaa0*/  SEL R10, R10, c[0x0][0x454], P3 ;  /* 0x000115000a0a7a07 */ /* 0x000fc80001800000 */
[----:B------:R-:W-:Y:S01]  /*eab0*/  LEA.HI.X R18, R18, R10, R13, 0x2, P0 ;  /* 0x0000000a12127211 */ /* 0x000fe200000f140d */
[----:B------:R-:W-:Y:S01]  /*eac0*/  SHFL.IDX PT, R12, R9, RZ, 0x1c1f ;  /* 0x001c1fff090c7589 */ /* 0x000fe200000e0000 */
[----:B----4-:R-:W-:-:S03]  /*ead0*/  IMAD.IADD R10, R24, 0x1, R237 ;  /* 0x00000001180a7824 */ /* 0x010fc600078e02ed */
[----:B------:R-:W1:Y:S04]  /*eae0*/  SHFL.IDX PT, R13, R18, RZ, 0x1c1f ;  /* 0x001c1fff120d7589 */ /* 0x000e6800000e0000 */
[----:B------:R-:W-:Y:S04]  /*eaf0*/  SHFL.IDX PT, R16, R9, 0x1, 0x1c1f ;  /* 0x003c1f0009107f89 */ /* 0x000fe800000e0000 */
[----:B------:R-:W2:Y:S01]  /*eb00*/  SHFL.IDX PT, R17, R18, 0x1, 0x1c1f ;  /* 0x003c1f0012117f89 */ /* 0x000ea200000e0000 */
[----:B------:R-:W-:Y:S02]  /*eb10*/  LOP3.LUT P0, RZ, R22, 0x3, RZ, 0xc0, !PT ;  /* 0x0000000316ff7812 */ /* 0x000fe4000780c0ff */
[----:B------:R-:W-:-:S02]  /*eb20*/  IADD3 R14, R10, 0x8, RZ ;  /* 0x000000080a0e7810 */ /* 0x000fc40007ffe0ff */
[-C--:B------:R-:W-:Y:S02]  /*eb30*/  ISETP.GE.OR P1, PT, R10, R3.reuse, P0 ;  /* 0x000000030a00720c */ /* 0x080fe40000726670 */
[----:B------:R-:W-:-:S11]  /*eb40*/  ISETP.GE.OR P0, PT, R14, R3, P0 ;  /* 0x000000030e00720c */ /* 0x000fd60000706670 */
[----:B-1----:R1:W-:Y:S01]  /*eb50*/  @!P1 ST.E [R12.64], R4 ;  /* 0x000000040c009985 */ /* 0x0023e2000c101906 */
[----:B------:R-:W-:-:S03]  /*eb60*/  ISETP.GE.AND P1, PT, R10, R3, PT ;  /* 0x000000030a00720c */ /* 0x000fc60003f26270 */
[----:B--2---:R1:W-:Y:S01]  /*eb70*/  @!P0 ST.E [R16.64], R0 ;  /* 0x0000000010008985 */ /* 0x0043e2000c101906 */
[----:B------:R-:W-:Y:S01]  /*eb80*/  ISETP.GE.AND P0, PT, R14, R3, PT ;  /* 0x000000030e00720c */ /* 0x000fe20003f06270 */
[----:B------:R-:W-:Y:S05]  /*eb90*/  @P3 BRA `(.L_x_4797) ;  /* 0x0000097000003947 */ /* 0x000fea0003800000 */
[----:B------:R-:W2:Y:S01]  /*eba0*/  LDL R22, [R1+0x4] ;  /* 0x0000040001167983 */ /* 0x000ea20000100800 */
[----:B-1----:R-:W-:Y:S01]  /*ebb0*/  IMAD R0, R8, c[0x0][0x3a0], RZ ;  /* 0x0000e80008007a24 */ /* 0x002fe200078e02ff */
[----:B------:R-:W-:Y:S01]  /*ebc0*/  SHF.R.S32.HI R6, RZ, 0x1f, R7 ;  /* 0x0000001fff067819 */ /* 0x000fe20000011407 */
[C---:B------:R-:W-:Y:S01]  /*ebd0*/  IMAD.WIDE.U32 R8, R5.reuse, c[0x0][0x3a0], RZ ;  /* 0x0000e80005087a25 */ /* 0x040fe200078e00ff */
[----:B------:R1:W3:Y:S01]  /*ebe0*/  LDS.128 R72, [R249+0x80] ;  /* 0x00008000f9487984 */ /* 0x0002e20000000c00 */
[----:B------:R-:W-:Y:S02]  /*ebf0*/  SHF.R.S32.HI R76, RZ, 0x1f, R246 ;  /* 0x0000001fff4c7819 */ /* 0x000fe400000114f6 */
[----:B------:R-:W-:Y:S01]  /*ec00*/  IMAD R5, R5, c[0x0][0x3a4], R0 ;  /* 0x0000e90005057a24 */ /* 0x000fe200078e0200 */
[----:B------:R1:W4:Y:S01]  /*ec10*/  LDS.128 R68, [R249+0x1080] ;  /* 0x00108000f9447984 */ /* 0x0003220000000c00 */
[----:B------:R-:W-:Y:S01]  /*ec20*/  IMAD R6, R6, c[0x0][0x3f0], RZ ;  /* 0x0000fc0006067a24 */ /* 0x000fe200078e02ff */
[----:B------:R-:W-:-:S02]  /*ec30*/  LEA.HI R76, R76, R246, RZ, 0x3 ;  /* 0x000000f64c4c7211 */ /* 0x000fc400078f18ff */
[----:B------:R-:W-:Y:S01]  /*ec40*/  IADD3 R9, R9, R5, RZ ;  /* 0x0000000509097210 */ /* 0x000fe20007ffe0ff */
[----:B------:R1:W1:Y:S01]  /*ec50*/  LDS.128 R64, [R249+0x2080] ;  /* 0x00208000f9407984 */ /* 0x0002620000000c00 */
[----:B------:R-:W-:-:S03]  /*ec60*/  SHF.R.S32.HI R76, RZ, 0x3, R76 ;  /* 0x00000003ff4c7819 */ /* 0x000fc6000001144c */
[C---:B------:R-:W-:Y:S01]  /*ec70*/  IMAD.WIDE.U32 R8, R23.reuse, c[0x0][0x3e8], R8 ;  /* 0x0000fa0017087a25 */ /* 0x040fe200078e0008 */
[----:B------:R1:W1:Y:S01]  /*ec80*/  LDS.128 R60, [R249+0x3080] ;  /* 0x00308000f93c7984 */ /* 0x0002620000000c00 */
[-C--:B------:R-:W-:Y:S02]  /*ec90*/  IADD3 R76, R76, R237.reuse, RZ ;  /* 0x000000ed4c4c7210 */ /* 0x080fe40007ffe0ff */
[----:B------:R-:W-:Y:S01]  /*eca0*/  IMAD R9, R23, c[0x0][0x3ec], R9 ;  /* 0x0000fb0017097a24 */ /* 0x000fe200078e0209 */
[----:B------:R1:W1:Y:S03]  /*ecb0*/  LDS.128 R56, [R249+0x4080] ;  /* 0x00408000f9387984 */ /* 0x0002660000000c00 */
[----:B------:R-:W-:Y:S01]  /*ecc0*/  IMAD.WIDE.U32 R8, R7, c[0x0][0x3f0], R8 ;  /* 0x0000fc0007087a25 */ /* 0x000fe200078e0008 */
        /* <DEDUP_REMOVED lines=9> */
[----:B------:R1:W1:Y:S01]  /*ed60*/  LDS.128 R12, [R249+0xf080] ;  /* 0x00f08000f90c7984 */ /* 0x0002620000000c00 */
[----:B--2---:R-:W-:-:S03]  /*ed70*/  IADD3 R0, R22, R237, RZ ;  /* 0x000000ed16007210 */ /* 0x004fc60007ffe0ff */
[----:B------:R2:W1:Y:S01]  /*ed80*/  LDS.128 R20, [R249+0xd080] ;  /* 0x00d08000f9147984 */ /* 0x0004620000000c00 */
        /* <DEDUP_REMOVED lines=20> */
[----:B-1234-:R1:W2:Y:S02]  /*eed0*/  SHFL.IDX PT, R77, R10, RZ, 0x181f ;  /* 0x00181fff0a4d7589 */ /* 0x01e2a400000e0000 */
.L_x_4865:
[----:B------:R-:W-:Y:S05]  /*eee0*/  BRA.DIV ~URZ, `(.L_x_4799) ;  /* 0x000047127f007947 */ /* 0x000fea000b800000 */
[----:B------:R3:W4:Y:S02]  /*eef0*/  SHFL.IDX PT, R5, R11, RZ, 0x181f ;  /* 0x00181fff0b057589 */ /* 0x00072400000e0000 */
.L_x_4866:
[----:B------:R-:W-:Y:S01]  /*ef00*/  ISETP.GE.AND P0, PT, R76, R3, PT ;  /* 0x000000034c00720c */ /* 0x000fe20003f06270 */
[----:B------:R-:W-:-:S12]  /*ef10*/  BSSY B0, `(.L_x_4800) ;  /* 0x0000013000007945 */ /* 0x000fd80003800000 */
[----:B------:R-:W-:Y:S05]  /*ef20*/  @P0 BRA `(.L_x_4801) ;  /* 0x0000011000000947 */ /* 0x000fea0003800000 */
[----:B------:R-:W5:Y:S01]  /*ef30*/  LDL.64 R78, [R1+0x10] ;  /* 0x00001000014e7983 */ /* 0x000f620000100a00 */
[----:B------:R-:W-:Y:S02]  /*ef40*/  ISETP.GE.AND P5, PT, R250, c[0x0][0x3c8], PT ;  /* 0x0000f200fa007a0c */ /* 0x000fe40003fa6270 */
[----:B------:R-:W-:Y:S02]  /*ef50*/  ISETP.GE.AND P4, PT, R247, c[0x0][0x3c8], PT ;  /* 0x0000f200f7007a0c */ /* 0x000fe40003f86270 */
[----:B------:R-:W-:-:S09]  /*ef60*/  ISETP.GE.AND P3, PT, R248, c[0x0][0x3c8], PT ;  /* 0x0000f200f8007a0c */ /* 0x000fd20003f66270 */
[CC--:B----4-:R-:W-:Y:S02]  /*ef70*/  @!P5 LEA R6, P2, R250.reuse, R5.reuse, 0x1 ;  /* 0x00000005fa06d211 */ /* 0x0d0fe400078408ff */
[----:B------:R-:W-:Y:S02]  /*ef80*/  @!P4 LEA R4, P1, R247, R5, 0x1 ;  /* 0x00000005f704c211 */ /* 0x000fe400078208ff */
[----:B--2---:R-:W-:Y:S02]  /*ef90*/  @!P5 LEA.HI.X R7, R250, R77, R243, 0x1, P2 ;  /* 0x0000004dfa07d211 */ /* 0x004fe400010f0cf3 */
[----:B-----5:R-:W-:-:S13]  /*efa0*/  ISETP.GE.AND P6, PT, R78, c[0x0][0x3c8], PT ;  /* 0x0000f2004e007a0c */ /* 0x020fda0003fc6270 */
[----:B------:R-:W-:-:S04]  /*efb0*/  @!P6 LEA R8, P0, R78, R5, 0x1 ;  /* 0x000000054e08e211 */ /* 0x000fc800078008ff */
[----:B------:R-:W-:Y:S02]  /*efc0*/  @!P6 LEA.HI.X R9, R78, R77, R79, 0x1, P0 ;  /* 0x0000004d4e09e211 */ /* 0x000fe400000f0c4f */
[C---:B------:R-:W-:Y:S02]  /*efd0*/  @!P3 LEA R78, P0, R248.reuse, R5, 0x1 ;  /* 0x00000005f84eb211 */ /* 0x040fe400078008ff */
[-C--:B------:R-:W-:Y:S01]  /*efe0*/  @!P4 LEA.HI.X R5, R247, R77.reuse, R242, 0x1, P1 ;  /* 0x0000004df705c211 */ /* 0x080fe200008f0cf2 */
[----:B------:R2:W-:Y:S01]  /*eff0*/  @!P6 ST.E.128 [R8.64], R72 ;  /* 0x000000480800e985 */ /* 0x0005e2000c101d06 */
[----:B------:R-:W-:-:S03]  /*f000*/  @!P3 LEA.HI.X R79, R248, R77, R241, 0x1, P0 ;  /* 0x0000004df84fb211 */ /* 0x000fc600000f0cf1 */
[----:B------:R2:W-:Y:S04]  /*f010*/  @!P5 ST.E.128 [R6.64], R56 ;  /* 0x000000380600d985 */ /* 0x0005e8000c101d06 */
[----:B------:R2:W-:Y:S04]  /*f020*/  @!P4 ST.E.128 [R4.64], R40 ;  /* 0x000000280400c985 */ /* 0x0005e8000c101d06 */
[----:B------:R2:W-:Y:S02]  /*f030*/  @!P3 ST.E.128 [R78.64], R24 ;  /* 0x000000184e00b985 */ /* 0x0005e4000c101d06 */
.L_x_4801:
[----:B------:R-:W-:Y:S05]  /*f040*/  BSYNC B0 ;  /* 0x0000000000007941 */ /* 0x000fea0003800000 */
.L_x_4800:
[----:B------:R-:W-:Y:S05]  /*f050*/  BRA.DIV ~URZ, `(.L_x_4802) ;  /* 0x000046027f007947 */ /* 0x000fea000b800000 */
[----:B--2---:R2:W1:Y:S04]  /*f060*/  SHFL.IDX PT, R24, R10, 0x1, 0x181f ;  /* 0x00381f000a187f89 */ /* 0x00446800000e0000 */
[----:B----4-:R2:W4:Y:S02]  /*f070*/  SHFL.IDX PT, R5, R11, 0x1, 0x181f ;  /* 0x00381f000b057f89 */ /* 0x01052400000e0000 */
.L_x_4867:
[----:B------:R-:W-:Y:S01]  /*f080*/  IADD3 R0, R76, 0x20, RZ ;  /* 0x000000204c007810 */ /* 0x000fe20007ffe0ff */
[----:B------:R-:W-:Y:S03]  /*f090*/  BSSY B0, `(.L_x_4803) ;  /* 0x0000014000007945 */ /* 0x000fe60003800000 */
[----:B------:R-:W-:-:S13]  /*f0a0*/  ISETP.GE.AND P0, PT, R0, R3, PT ;  /* 0x000000030000720c */ /* 0x000fda0003f06270 */
[----:B------:R-:W-:Y:S05]  /*f0b0*/  @P0 BRA `(.L_x_4804) ;  /* 0x0000011000000947 */ /* 0x000fea0003800000 */
[----:B------:R-:W5:Y:S01]  /*f0c0*/  LDL.64 R26, [R1+0x10] ;  /* 0x00001000011a7983 */ /* 0x000f620000100a00 */
[----:B------:R-:W-:Y:S02]  /*f0d0*/  ISETP.GE.AND P2, PT, R250, c[0x0][0x3c8], PT ;  /* 0x0000f200fa007a0c */ /* 0x000fe40003f46270 */
[----:B------:R-:W-:Y:S02]  /*f0e0*/  ISETP.GE.AND P1, PT, R247, c[0x0][0x3c8], PT ;  /* 0x0000f200f7007a0c */ /* 0x000fe40003f26270 */
[----:B------:R-:W-:-:S09]  /*f0f0*/  ISETP.GE.AND P0, PT, R248, c[0x0][0x3c8], PT ;  /* 0x0000f200f8007a0c */ /* 0x000fd20003f06270 */
[CC--:B----4-:R-:W-:Y:S02]  /*f100*/  @!P2 LEA R6, P6, R250.reuse, R5.reuse, 0x1 ;  /* 0x00000005fa06a211 */ /* 0x0d0fe400078c08ff */
[----:B------:R-:W-:Y:S02]  /*f110*/  @!P1 LEA R4, P5, R247, R5, 0x1 ;  /* 0x00000005f7049211 */ /* 0x000fe400078a08ff */
[----:B-1----:R-:W-:Y:S02]  /*f120*/  @!P2 LEA.HI.X R7, R250, R24, R243, 0x1, P6 ;  /* 0x00000018fa07a211 */ /* 0x002fe400030f0cf3 */
[----:B-----5:R-:W-:-:S13]  /*f130*/  ISETP.GE.AND P3, PT, R26, c[0x0][0x3c8], PT ;  /* 0x0000f2001a007a0c */ /* 0x020fda0003f66270 */
[----:B------:R-:W-:-:S04]  /*f140*/  @!P3 LEA R8, P4, R26, R5, 0x1 ;  /* 0x000000051a08b211 */ /* 0x000fc800078808ff */
[-C--:B------:R-:W-:Y:S02]  /*f150*/  @!P3 LEA.HI.X R9, R26, R24.reuse, R27, 0x1, P4 ;  /* 0x000000181a09b211 */ /* 0x080fe400020f0c1b */
[C---:B------:R-:W-:Y:S02]  /*f160*/  @!P0 LEA R26, P4, R248.reuse, R5, 0x1 ;  /* 0x00000005f81a8211 */ /* 0x040fe400078808ff */
[-C--:B------:R-:W-:Y:S01]  /*f170*/  @!P1 LEA.HI.X R5, R247, R24.reuse, R242, 0x1, P5 ;  /* 0x00000018f7059211 */ /* 0x080fe200028f0cf2 */
[----:B------:R1:W-:Y:S01]  /*f180*/  @!P3 ST.E.128 [R8.64], R68 ;  /* 0x000000440800b985 */ /* 0x0003e2000c101d06 */
[----:B------:R-:W-:-:S03]  /*f190*/  @!P0 LEA.HI.X R27, R248, R24, R241, 0x1, P4 ;  /* 0x00000018f81b8211 */ /* 0x000fc600020f0cf1 */
[----:B------:R1:W-:Y:S04]  /*f1a0*/  @!P2 ST.E.128 [R6.64], R52 ;  /* 0x000000340600a985 */ /* 0x0003e8000c101d06 */
[----:B------:R1:W-:Y:S04]  /*f1b0*/  @!P1 ST.E.128 [R4.64], R36 ;  /* 0x0000002404009985 */ /* 0x0003e8000c101d06 */
[----:B------:R1:W-:Y:S02]  /*f1c0*/  @!P0 ST.E.128 [R26.64], R20 ;  /* 0x000000141a008985 */ /* 0x0003e4000c101d06 */
.L_x_4804:
[----:B------:R-:W-:Y:S05]  /*f1d0*/  BSYNC B0 ;  /* 0x0000000000007941 */ /* 0x000fea0003800000 */
.L_x_4803:
[----:B------:R-:W-:Y:S05]  /*f1e0*/  BRA.DIV ~URZ, `(.L_x_4805) ;  /* 0x000045327f007947 */ /* 0x000fea000b800000 */
[----:B-1----:R1:W2:Y:S02]  /*f1f0*/  SHFL.IDX PT, R20, R10, 0x2, 0x181f ;  /* 0x00581f000a147f89 */ /* 0x0022a400000e0000 */
.L_x_4868:
[----:B------:R-:W-:Y:S05]  /*f200*/  BRA.DIV ~URZ, `(.L_x_4806) ;  /* 0x000045827f007947 */ /* 0x000fea000b800000 */
[----:B----4-:R4:W1:Y:S02]  /*f210*/  SHFL.IDX PT, R5, R11, 0x2, 0x181f ;  /* 0x00581f000b057f89 */ /* 0x01086400000e0000 */
.L_x_4869:
        /* <DEDUP_REMOVED lines=8> */
[CC--:B-1----:R-:W-:Y:S02]  /*f2a0*/  @!P2 LEA R6, P6, R250.reuse, R5.reuse, 0x1 ;  /* 0x00000005fa06a211 */ /* 0x0c2fe400078c08ff */
[----:B------:R-:W-:Y:S02]  /*f2b0*/  @!P1 LEA R4, P5, R247, R5, 0x1 ;  /* 0x00000005f7049211 */ /* 0x000fe400078a08ff */
[----:B--2---:R-:W-:Y:S02]  /*f2c0*/  @!P2 LEA.HI.X R7, R250, R20, R243, 0x1, P6 ;  /* 0x00000014fa07a211 */ /* 0x004fe400030f0cf3 */
        /* <DEDUP_REMOVED lines=10> */
.L_x_4808:
[----:B------:R-:W-:Y:S05]  /*f370*/  BSYNC B0 ;  /* 0x0000000000007941 */ /* 0x000fea0003800000 */
.L_x_4807:
[----:B------:R-:W-:Y:S05]  /*f380*/  BRA.DIV ~URZ, `(.L_x_4809) ;  /* 0x000044627f007947 */ /* 0x000fea000b800000 */
[----:B-12---:R-:W1:Y:S04]  /*f390*/  SHFL.IDX PT, R10, R10, 0x3, 0x181f ;  /* 0x00781f000a0a7f89 */ /* 0x006e6800000e0000 */
[----:B------:R2:W3:Y:S02]  /*f3a0*/  SHFL.IDX PT, R5, R11, 0x3, 0x181f ;  /* 0x00781f000b057f89 */ /* 0x0004e400000e0000 */
.L_x_4870:
[----:B------:R-:W-:-:S04]  /*f3b0*/  IADD3 R76, R76, 0x60, RZ ;  /* 0x000000604c4c7810 */ /* 0x000fc80007ffe0ff */
[----:B------:R-:W-:-:S13]  /*f3c0*/  ISETP.GE.AND P0, PT, R76, R3, PT ;  /* 0x000000034c00720c */ /* 0x000fda0003f06270 */
[----:B------:R-:W-:Y:S05]  /*f3d0*/  @P0 BRA `(.L_x_4810) ;  /* 0x00002ab000000947 */ /* 0x000fea0003800000 */
[----:B------:R-:W5:Y:S01]  /*f3e0*/  LDL.64 R18, [R1+0x10] ;  /* 0x0000100001127983 */ /* 0x000f620000100a00 */
[----:B------:R-:W-:Y:S02]  /*f3f0*/  ISETP.GE.AND P1, PT, R250, c[0x0][0x3c8], PT ;  /* 0x0000f200fa007a0c */ /* 0x000fe40003f26270 */
[----:B------:R-:W-:-:S11]  /*f400*/  ISETP.GE.AND P0, PT, R247, c[0x0][0x3c8], PT ;  /* 0x0000f200f7007a0c */ /* 0x000fd60003f06270 */
[CC--:B---3--:R-:W-:Y:S02]  /*f410*/  @!P1 LEA R8, P4, R250.reuse, R5.reuse, 0x1 ;  /* 0x00000005fa089211 */ /* 0x0c8fe400078808ff */
[C---:B------:R-:W-:Y:S02]  /*f420*/  @!P0 LEA R6, P3, R247.reuse, R5, 0x1 ;  /* 0x00000005f7068211 */ /* 0x040fe400078608ff */
[-C--:B-1----:R-:W-:Y:S02]  /*f430*/  @!P1 LEA.HI.X R9, R250, R10.reuse, R243, 0x1, P4 ;  /* 0x0000000afa099211 */ /* 0x082fe400020f0cf3 */
[----:B------:R-:W-:Y:S02]  /*f440*/  @!P0 LEA.HI.X R7, R247, R10, R242, 0x1, P3 ;  /* 0x0000000af7078211 */ /* 0x000fe400018f0cf2 */
[----:B-----5:R-:W-:-:S13]  /*f450*/  ISETP.GE.AND P2, PT, R18, c[0x0][0x3c8], PT ;  /* 0x0000f20012007a0c */ /* 0x020fda0003f46270 */
[----:B------:R-:W-:-:S04]  /*f460*/  @!P2 LEA R16, P5, R18, R5, 0x1 ;  /* 0x000000051210a211 */ /* 0x000fc800078a08ff */
[----:B------:R-:W-:-:S05]  /*f470*/  @!P2 LEA.HI.X R17, R18, R10, R19, 0x1, P5 ;  /* 0x0000000a1211a211 */ /* 0x000fca00028f0c13 */
[----:B------:R1:W-:Y:S04]  /*f480*/  @!P2 ST.E.128 [R16.64], R60 ;  /* 0x0000003c1000a985 */ /* 0x0003e8000c101d06 */
        /* <DEDUP_REMOVED lines=8> */
.L_x_4797:
[----:B------:R-:W2:Y:S04]  /*f510*/  LDL.LU R3, [R1+0x40] ;  /* 0x0000400001037983 */ /* 0x000ea80000300800 */
[----:B-1----:R-:W3:Y:S01]  /*f520*/  LDL.LU R12, [R1+0x54] ;  /* 0x00005400010c7983 */ /* 0x002ee20000300800 */
[----:B------:R-:W-:Y:S01]  /*f530*/  IMAD R8, R8, c[0x0][0x408], RZ ;  /* 0x0001020008087a24 */ /* 0x000fe200078e02ff */
[----:B------:R-:W-:Y:S01]  /*f540*/  SHF.R.S32.HI R0, RZ, 0x1f, R7 ;  /* 0x0000001fff007819 */ /* 0x000fe20000011407 */
[----:B------:R-:W-:-:S04]  /*f550*/  IMAD.WIDE.U32 R10, R5, c[0x0][0x408], RZ ;  /* 0x00010200050a7a25 */ /* 0x000fc800078e00ff */
[----:B------:R-:W-:Y:S02]  /*f560*/  IMAD R5, R5, c[0x0][0x40c], R8 ;  /* 0x0001030005057a24 */ /* 0x000fe400078e0208 */
[----:B------:R-:W-:-:S03]  /*f570*/  IMAD R0, R0, c[0x0][0x440], RZ ;  /* 0x0001100000007a24 */ /* 0x000fc600078e02ff */
[----:B------:R-:W-:Y:S01]  /*f580*/  IADD3 R11, R11, R5, RZ ;  /* 0x000000050b0b7210 */ /* 0x000fe20007ffe0ff */
[----:B------:R-:W-:-:S04]  /*f590*/  IMAD R0, R7, c[0x0][0x444], R0 ;  /* 0x0001110007007a24 */ /* 0x000fc800078e0200 */
[----:B--2---:R-:W-:-:S04]  /*f5a0*/  IMAD.WIDE.U32 R4, R3, c[0x0][0x438], R10 ;  /* 0x00010e0003047a25 */ /* 0x004fc800078e000a */
[----:B------:R-:W-:Y:S02]  /*f5b0*/  IMAD R5, R3, c[0x0][0x43c], R5 ;  /* 0x00010f0003057a24 */ /* 0x000fe400078e0205 */
[----:B------:R-:W-:-:S04]  /*f5c0*/  @P2 IMAD.HI.U32 R3, R6, c[0x0][0x4ec], RZ ;  /* 0x00013b0006032a27 */ /* 0x000fc800078e00ff */
        /* <DEDUP_REMOVED lines=22> */
.L_x_4871:
[----:B------:R-:W-:Y:S05]  /*f730*/  BRA.DIV ~URZ, `(.L_x_4812) ;  /* 0x000041e27f007947 */ /* 0x000fea000b800000 */
[----:B------:R3:W4:Y:S02]  /*f740*/  SHFL.IDX PT, R5, R10, RZ, 0x1c1f ;  /* 0x001c1fff0a057589 */ /* 0x00072400000e0000 */
.L_x_4872:
        /* <DEDUP_REMOVED lines=8> */
[----:B------:R-:W-:Y:S01]  /*f7d0*/  IADD3 R0, R251, 0x20, RZ ;  /* 0x00000020fb007810 */ /* 0x000fe20007ffe0ff */
[----:B----4-:R-:W-:Y:S01]  /*f7e0*/  @!P1 IMAD.MOV.U32 R6, RZ, RZ, R5 ;  /* 0x000000ffff069224 */ /* 0x010fe200078e0005 */
[----:B------:R-:W-:Y:S01]  /*f7f0*/  ISETP.GE.AND P5, PT, R9, c[0x0][0x3c8], PT ;  /* 0x0000f20009007a0c */ /* 0x000fe20003fa6270 */
[----:B--2---:R-:W-:Y:S01]  /*f800*/  @!P1 IMAD.MOV.U32 R7, RZ, RZ, R11 ;  /* 0x000000ffff079224 */ /* 0x004fe200078e000b */
[----:B------:R-:W-:Y:S02]  /*f810*/  ISETP.GE.AND P6, PT, R0, c[0x0][0x3c8], PT ;  /* 0x0000f20000007a0c */ /* 0x000fe40003fc6270 */
[----:B------:R-:W-:Y:S01]  /*f820*/  SHF.R.S32.HI R8, RZ, 0x1f, R16 ;  /* 0x0000001fff087819 */ /* 0x000fe20000011410 */
[----:B------:R-:W-:Y:S01]  /*f830*/  @!P1 IMAD.WIDE R14, R251, 0x4, R6 ;  /* 0x00000004fb0e9825 */ /* 0x000fe200078e0206 */
[----:B------:R-:W-:-:S02]  /*f840*/  SHF.R.S32.HI R7, RZ, 0x1f, R4 ;  /* 0x0000001fff077819 */ /* 0x000fc40000011404 */
[----:B------:R-:W-:Y:S02]  /*f850*/  IADD3 R6, R251, 0x28, RZ ;  /* 0x00000028fb067810 */ /* 0x000fe40007ffe0ff */
[----:B------:R2:W-:Y:S01]  /*f860*/  @!P1 ST.E.64 [R14.64], R160 ;  /* 0x000000a00e009985 */ /* 0x0005e2000c101b06 */
[-C--:B------:R-:W-:Y:S02]  /*f870*/  @!P4 LEA R12, P1, R4, R5.reuse, 0x2 ;  /* 0x00000005040cc211 */ /* 0x080fe400078210ff */
[----:B------:R-:W-:Y:S02]  /*f880*/  @!P2 LEA R18, P3, R16, R5, 0x2 ;  /* 0x000000051012a211 */ /* 0x000fe400078610ff */
[-C--:B------:R-:W-:Y:S02]  /*f890*/  @!P4 LEA.HI.X R13, R4, R11.reuse, R7, 0x2, P1 ;  /* 0x0000000b040dc211 */ /* 0x080fe400008f1407 */
[----:B------:R-:W-:Y:S02]  /*f8a0*/  ISETP.GE.AND P1, PT, R6, c[0x0][0x3c8], PT ;  /* 0x0000f20006007a0c */ /* 0x000fe40003f26270 */
[----:B------:R-:W-:-:S02]  /*f8b0*/  @!P2 LEA.HI.X R19, R16, R11, R8, 0x2, P3 ;  /* 0x0000000b1013a211 */ /* 0x000fc400018f1408 */
[----:B------:R-:W-:Y:S02]  /*f8c0*/  SHF.R.S32.HI R8, RZ, 0x1f, R9 ;  /* 0x0000001fff087819 */ /* 0x000fe40000011409 */
[----:B------:R-:W-:Y:S01]  /*f8d0*/  SHF.R.S32.HI R7, RZ, 0x1f, R0 ;  /* 0x0000001fff077819 */ /* 0x000fe20000011400 */
[----:B------:R4:W-:Y:S01]  /*f8e0*/  @!P2 ST.E.64 [R18.64], R156 ;  /* 0x0000009c1200a985 */ /* 0x0009e2000c101b06 */
[----:B------:R-:W-:Y:S02]  /*f8f0*/  @!P5 LEA R16, P3, R9, R5, 0x2 ;  /* 0x000000050910d211 */ /* 0x000fe400078610ff */
[----:B------:R-:W-:Y:S02]  /*f900*/  IADD3 R4, R251, 0x30, RZ ;  /* 0x00000030fb047810 */ /* 0x000fe40007ffe0ff */
[----:B------:R-:W-:Y:S02]  /*f910*/  @!P5 LEA.HI.X R17, R9, R11, R8, 0x2, P3 ;  /* 0x0000000b0911d211 */ /* 0x000fe400018f1408 */
[----:B------:R-:W-:-:S02]  /*f920*/  ISETP.GE.AND P3, PT, R4, c[0x0][0x3c8], PT ;  /* 0x0000f20004007a0c */ /* 0x000fc40003f66270 */
[C---:B------:R-:W-:Y:S01]  /*f930*/  IADD3 R29, R251.reuse, 0xb0, RZ ;  /* 0x000000b0fb1d7810 */ /* 0x040fe20007ffe0ff */
[----:B------:R-:W-:Y:S01]  /*f940*/  @!P5 ST.E.64 [R16.64], R132 ;  /* 0x000000841000d985 */ /* 0x000fe2000c101b06 */
[C---:B------:R-:W-:Y:S02]  /*f950*/  IADD3 R27, R251.reuse, 0xb8, RZ ;  /* 0x000000b8fb1b7810 */ /* 0x040fe40007ffe0ff */
[C---:B------:R-:W-:Y:S01]  /*f960*/  IADD3 R25, R251.reuse, 0xc0, RZ ;  /* 0x000000c0fb197810 */ /* 0x040fe20007ffe0ff */
[----:B------:R5:W-:Y:S01]  /*f970*/  @!P4 ST.E.64 [R12.64], R136 ;  /* 0x000000880c00c985 */ /* 0x000be2000c101b06 */
[C---:B--2---:R-:W-:Y:S02]  /*f980*/  @!P6 LEA R14, P2, R0.reuse, R5, 0x2 ;  /* 0x00000005000ee211 */ /* 0x044fe400078410ff */
[----:B------:R-:W-:Y:S02]  /*f990*/  IADD3 R26, R251, 0xc8, RZ ;  /* 0x000000c8fb1a7810 */ /* 0x000fe40007ffe0ff */
[----:B------:R-:W-:-:S02]  /*f9a0*/  @!P6 LEA.HI.X R15, R0, R11, R7, 0x2, P2 ;  /* 0x0000000b000fe211 */ /* 0x000fc400010f1407 */
[----:B------:R-:W-:Y:S02]  /*f9b0*/  SHF.R.S32.HI R0, RZ, 0x1f, R6 ;  /* 0x0000001fff007819 */ /* 0x000fe40000011406 */
[C---:B------:R-:W-:Y:S01]  /*f9c0*/  @!P1 LEA R8, P2, R6.reuse, R5, 0x2 ;  /* 0x0000000506089211 */ /* 0x040fe200078410ff */
[----:B------:R-:W-:Y:S01]  /*f9d0*/  @!P6 ST.E.64 [R14.64], R140 ;  /* 0x0000008c0e00e985 */ /* 0x000fe2000c101b06 */
[----:B------:R-:W-:Y:S02]  /*f9e0*/  SHF.R.S32.HI R7, RZ, 0x1f, R4 ;  /* 0x0000001fff077819 */ /* 0x000fe40000011404 */
[----:B------:R-:W-:Y:S02]  /*f9f0*/  @!P1 LEA.HI.X R9, R6, R11, R0, 0x2, P2 ;  /* 0x0000000b06099211 */ /* 0x000fe400010f1400 */
[C---:B------:R-:W-:Y:S02]  /*fa00*/  IADD3 R0, R251.reuse, 0x38, RZ ;  /* 0x00000038fb007810 */ /* 0x040fe40007ffe0ff */
[----:B----4-:R-:W-:Y:S01]  /*fa10*/  IADD3 R18, R251, 0x40, RZ ;  /* 0x00000040fb127810 */ /* 0x010fe20007ffe0ff */
[----:B------:R2:W-:Y:S01]  /*fa20*/  @!P1 ST.E.64 [R8.64], R144 ;  /* 0x0000009008009985 */ /* 0x0005e2000c101b06 */
[----:B------:R-:W-:-:S02]  /*fa30*/  ISETP.GE.AND P5, PT, R0, c[0x0][0x3c8], PT ;  /* 0x0000f20000007a0c */ /* 0x000fc40003fa6270 */
[----:B------:R-:W-:Y:S02]  /*fa40*/  ISETP.GE.AND P4, PT, R18, c[0x0][0x3c8], PT ;  /* 0x0000f20012007a0c */ /* 0x000fe40003f86270 */
[C---:B------:R-:W-:Y:S02]  /*fa50*/  @!P3 LEA R20, P2, R4.reuse, R5, 0x2 ;  /* 0x000000050414b211 */ /* 0x040fe400078410ff */
[----:B------:R-:W-:Y:S02]  /*fa60*/  IADD3 R6, R251, 0x48, RZ ;  /* 0x00000048fb067810 */ /* 0x000fe40007ffe0ff */
[----:B------:R-:W-:Y:S02]  /*fa70*/  @!P3 LEA.HI.X R21, R4, R11, R7, 0x2, P2 ;  /* 0x0000000b0415b211 */ /* 0x000fe400010f1407 */
[----:B------:R-:W-:Y:S02]  /*fa80*/  ISETP.GE.AND P6, PT, R6, c[0x0][0x3c8], PT ;  /* 0x0000f20006007a0c */ /* 0x000fe40003fc6270 */
[----:B-----5:R-:W-:Y:S01]  /*fa90*/  SHF.R.S32.HI R12, RZ, 0x1f, R0 ;  /* 0x0000001fff0c7819 */ /* 0x020fe20000011400 */
[----:B------:R4:W-:Y:S01]  /*faa0*/  @!P3 ST.E.64 [R20.64], R148 ;  /* 0x000000941400b985 */ /* 0x0009e2000c101b06 */
[----:B------:R-:W-:-:S02]  /*fab0*/  @!P5 LEA R22, P1, R0, R5, 0x2 ;  /* 0x000000050016d211 */ /* 0x000fc400078210ff */
[C---:B------:R-:W-:Y:S02]  /*fac0*/  IADD3 R4, R251.reuse, 0x50, RZ ;  /* 0x00000050fb047810 */ /* 0x040fe40007ffe0ff */
[----:B------:R-:W-:Y:S02]  /*fad0*/  @!P5 LEA.HI.X R23, R0, R11, R12, 0x2, P1 ;  /* 0x0000000b0017d211 */ /* 0x000fe400008f140c */
[----:B------:R-:W-:Y:S02]  /*fae0*/  ISETP.GE.AND P1, PT, R4, c[0x0][0x3c8], PT ;  /* 0x0000f20004007a0c */ /* 0x000fe40003f26270 */
[----:B------:R-:W-:Y:S01]  /*faf0*/  SHF.R.S32.HI R7, RZ, 0x1f, R18 ;  /* 0x0000001fff077819 */ /* 0x000fe20000011412 */
[----:B------:R-:W-:Y:S01]  /*fb00*/  @!P5 ST.E.64 [R22.64], R152 ;  /* 0x000000981600d985 */ /* 0x000fe2000c101b06 */
[----:B------:R-:W-:Y:S02]  /*fb10*/  @!P4 LEA R16, P2, R18, R5, 0x2 ;  /* 0x000000051210c211 */ /* 0x000fe400078410ff */
        /* <DEDUP_REMOVED lines=8> */
[C---:B--2---:R-:W-:Y:S01]  /*fba0*/  @!P1 LEA R8, P2, R4.reuse, R5, 0x2 ;  /* 0x0000000504089211 */ /* 0x044fe200078410ff */
[----:B------:R2:W-:Y:S01]  /*fbb0*/  @!P6 ST.E.64 [R12.64], R40 ;  /* 0x000000280c00e985 */ /* 0x0005e2000c101b06 */
[C---:B------:R-:W-:Y:S02]  /*fbc0*/  IADD3 R14, R251.reuse, 0x68, RZ ;  /* 0x00000068fb0e7810 */ /* 0x040fe40007ffe0ff */
[----:B------:R-:W-:Y:S02]  /*fbd0*/  @!P1 LEA.HI.X R9, R4, R11, R6, 0x2, P2 ;  /* 0x0000000b04099211 */ /* 0x000fe400010f1406 */
[----:B------:R-:W-:Y:S02]  /*fbe0*/  IADD3 R4, R251, 0x60, RZ ;  /* 0x00000060fb047810 */ /* 0x000fe40007ffe0ff */
[----:B------:R-:W-:Y:S01]  /*fbf0*/  SHF.R.S32.HI R7, RZ, 0x1f, R0 ;  /* 0x0000001fff077819 */ /* 0x000fe20000011400 */
[----:B------:R1:W-:Y:S01]  /*fc00*/  @!P1 ST.E.64 [R8.64], R44 ;  /* 0x0000002c08009985 */ /* 0x0003e2000c101b06 */
[----:B------:R-:W-:-:S02]  /*fc10*/  ISETP.GE.AND P5, PT, R4, c[0x0][0x3c8], PT ;  /* 0x0000f20004007a0c */ /* 0x000fc40003fa6270 */
[----:B------:R-:W-:Y:S02]  /*fc20*/  @!P3 LEA R18, P2, R0, R5, 0x2 ;  /* 0x000000050012b211 */ /* 0x000fe400078410ff */
[----:B------:R-:W-:Y:S02]  /*fc30*/  ISETP.GE.AND P4, PT, R14, c[0x0][0x3c8], PT ;  /* 0x0000f2000e007a0c */ /* 0x000fe40003f86270 */
[----:B------:R-:W-:Y:S02]  /*fc40*/  IADD3 R6, R251, 0x70, RZ ;  /* 0x00000070fb067810 */ /* 0x000fe40007ffe0ff */
[----:B------:R-:W-:Y:S02]  /*fc50*/  @!P3 LEA.HI.X R19, R0, R11, R7, 0x2, P2 ;  /* 0x0000000b0013b211 */ /* 0x000fe400010f1407 */
[----:B------:R-:W-:Y:S02]  /*fc60*/  ISETP.GE.AND P6, PT, R6, c[0x0][0x3c8], PT ;  /* 0x0000f20006007a0c */ /* 0x000fe40003fc6270 */
[----:B------:R-:W-:Y:S01]  /*fc70*/  SHF.R.S32.HI R15, RZ, 0x1f, R4 ;  /* 0x0000001fff0f7819 */ /* 0x000fe20000011404 */
[----:B------:R3:W-:Y:S01]  /*fc80*/  @!P3 ST.E.64 [R18.64], R48 ;  /* 0x000000301200b985 */ /* 0x0007e2000c101b06 */
[----:B----4-:R-:W-:-:S02]  /*fc90*/  @!P5 LEA R20, P2, R4, R5, 0x2 ;  /* 0x000000050414d211 */ /* 0x010fc400078410ff */
[C---:B------:R-:W-:Y:S02]  /*fca0*/  IADD3 R0, R251.reuse, 0x78, RZ ;  /* 0x00000078fb007810 */ /* 0x040fe40007ffe0ff */
[----:B------:R-:W-:Y:S02]  /*fcb0*/  @!P5 LEA.HI.X R21, R4, R11, R15, 0x2, P2 ;  /* 0x0000000b0415d211 */ /* 0x000fe400010f140f */
[----:B------:R-:W-:Y:S02]  /*fcc0*/  ISETP.GE.AND P2, PT, R0, c[0x0][0x3c8], PT ;  /* 0x0000f20000007a0c */ /* 0x000fe40003f46270 */
[----:B------:R-:W-:Y:S01]  /*fcd0*/  SHF.R.S32.HI R7, RZ, 0x1f, R14 ;  /* 0x0000001fff077819 */ /* 0x000fe2000001140e */
[----:B------:R4:W-:Y:S01]  /*fce0*/  @!P5 ST.E.64 [R20.64], R52 ;  /* 0x000000341400d985 */ /* 0x0009e2000c101b06 */
[----:B-----5:R-:W-:Y:S02]  /*fcf0*/  @!P4 LEA R16, P1, R14, R5, 0x2 ;  /* 0x000000050e10c211 */ /* 0x020fe400078210ff */
[----:B------:R-:W-:-:S02]  /*fd00*/  IADD3 R4, R251, 0x80, RZ ;  /* 0x00000080fb047810 */ /* 0x000fc40007ffe0ff */
[----:B------:R-:W-:Y:S02]  /*fd10*/  @!P4 LEA.HI.X R17, R14, R11, R7, 0x2, P1 ;  /* 0x0000000b0e11c211 */ /* 0x000fe400008f1407 */
[----:B------:R-:W-:Y:S02]  /*fd20*/  SHF.R.S32.HI R7, RZ, 0x1f, R6 ;  /* 0x0000001fff077819 */ /* 0x000fe40000011406 */
[----:B--2---:R-:W-:Y:S01]  /*fd30*/  @!P6 LEA R12, P1, R6, R5, 0x2 ;  /* 0x00000005060ce211 */ /* 0x004fe200078210ff */
[----:B------:R2:W-:Y:S01]  /*fd40*/  @!P4 ST.E.64 [R16.64], R56 ;  /* 0x000000381000c985 */ /* 0x0005e2000c101b06 */
[----:B------:R-:W-:Y:S02]  /*fd50*/  ISETP.GE.AND P3, PT, R4, c[0x0][0x3c8], PT ;  /* 0x0000f20004007a0c */ /* 0x000fe40003f66270 */
[----:B------:R-:W-:Y:S02]  /*fd60*/  @!P6 LEA.HI.X R13, R6, R11, R7, 0x2, P1 ;  /* 0x0000000b060de211 */ /* 0x000fe400008f1407 */
[----:B------:R-:W-:-:S02]  /*fd70*/  SHF.R.S32.HI R6, RZ, 0x1f, R0 ;  /* 0x0000001fff067819 */ /* 0x000fc40000011400 */
[C---:B-1----:R-:W-:Y:S01]  /*fd80*/  @!P2 LEA R8, P1, R0.reuse, R5, 0x2 ;  /* 0x000000050008a211 */ /* 0x042fe200078210ff */
[----:B------:R1:W-:Y:S01]  /*fd90*/  @!P6 ST.E.64 [R12.64], R60 ;  /* 0x0000003c0c00e985 */ /* 0x0003e2000c101b06 */
[C---:B------:R-:W-:Y:S02]  /*fda0*/  IADD3 R14, R251.reuse, 0x90, RZ ;  /* 0x00000090fb0e7810 */ /* 0x040fe40007ffe0ff */
[----:B------:R-:W-:Y:S02]  /*fdb0*/  @!P2 LEA.HI.X R9, R0, R11, R6, 0x2, P1 ;  /* 0x0000000b0009a211 */ /* 0x000fe400008f1406 */
[----:B------:R-:W-:Y:S02]  /*fdc0*/  IADD3 R0, R251, 0x88, RZ ;  /* 0x00000088fb007810 */ /* 0x000fe40007ffe0ff */
[----:B------:R-:W-:Y:S01]  /*fdd0*/  ISETP.GE.AND P1, PT, R14, c[0x0][0x3c8], PT ;  /* 0x0000f2000e007a0c */ /* 0x000fe20003f26270 */
[----:B------:R5:W-:Y:S01]  /*fde0*/  @!P2 ST.E.64 [R8.64], R64 ;  /* 0x000000400800a985 */ /* 0x000be2000c101b06 */
[----:B------:R-:W-:-:S02]  /*fdf0*/  ISETP.GE.AND P5, PT, R0, c[0x0][0x3c8], PT ;  /* 0x0000f20000007a0c */ /* 0x000fc40003fa6270 */
[----:B------:R-:W-:Y:S02]  /*fe00*/  IADD3 R6, R251, 0x98, RZ ;  /* 0x00000098fb067810 */ /* 0x000fe40007ffe0ff */
[----:B------:R-:W-:Y:S02]  /*fe10*/  SHF.R.S32.HI R7, RZ, 0x1f, R4 ;  /* 0x0000001fff077819 */ /* 0x000fe40000011404 */
[----:B------:R-:W-:Y:S02]  /*fe20*/  ISETP.GE.AND P6, PT, R6, c[0x0][0x3c8], PT ;  /* 0x0000f20006007a0c */ /* 0x000fe40003fc6270 */
[C---:B---3--:R-:W-:Y:S02]  /*fe30*/  @!P3 LEA R18, P4, R4.reuse, R5, 0x2 ;  /* 0x000000050412b211 */ /* 0x048fe400078810ff */
[----:B------:R-:W-:Y:S02]  /*fe40*/  SHF.R.S32.HI R15, RZ, 0x1f, R0 ;  /* 0x0000001fff0f7819 */ /* 0x000fe40000011400 */
[----:B------:R-:W-:-:S02]  /*fe50*/  @!P3 LEA.HI.X R19, R4, R11, R7, 0x2, P4 ;  /* 0x0000000b0413b211 */ /* 0x000fc400020f1407 */
[-C--:B----4-:R-:W-:Y:S02]  /*fe60*/  @!P5 LEA R20, P4, R0, R5.reuse, 0x2 ;  /* 0x000000050014d211 */ /* 0x090fe400078810ff */
[----:B------:R-:W-:Y:S01]  /*fe70*/  SHF.R.S32.HI R7, RZ, 0x1f, R14 ;  /* 0x0000001fff077819 */ /* 0x000fe2000001140e */
[----:B------:R-:W-:Y:S01]  /*fe80*/  @!P3 ST.E.64 [R18.64], R68 ;  /* 0x000000441200b985 */ /* 0x000fe2000c101b06 */
[----:B--2---:R-:W-:Y:S02]  /*fe90*/  @!P1 LEA R16, P2, R14, R5, 0x2 ;  /* 0x000000050e109211 */ /* 0x004fe400078410ff */
[----:B------:R-:W-:Y:S02]  /*fea0*/  IADD3 R4, R251, 0xa0, RZ ;  /* 0x000000a0fb047810 */ /* 0x000fe40007ffe0ff */
[-C--:B------:R-:W-:Y:S02]  /*feb0*/  @!P5 LEA.HI.X R21, R0, R11.reuse, R15, 0x2, P4 ;  /* 0x0000000b0015d211 */ /* 0x080fe400020f140f */
[----:B------:R-:W-:-:S02]  /*fec0*/  @!P1 LEA.HI.X R17, R14, R11, R7, 0x2, P2 ;  /* 0x0000000b0e119211 */ /* 0x000fc400010f1407 */
[----:B------:R-:W-:Y:S01]  /*fed0*/  ISETP.GE.AND P4, PT, R4, c[0x0][0x3c8], PT ;  /* 0x0000f20004007a0c */ /* 0x000fe20003f86270 */
[----:B------:R-:W-:Y:S01]  /*fee0*/  @!P5 ST.E.64 [R20.64], R72 ;  /* 0x000000481400d985 */ /* 0x000fe2000c101b06 */
[----:B------:R-:W-:Y:S02]  /*fef0*/  SHF.R.S32.HI R7, RZ, 0x1f, R6 ;  /* 0x0000001fff077819 */ /* 0x000fe40000011406 */
[C---:B-1----:R-:W-:Y:S01]  /*ff00*/  @!P6 LEA R12, P2, R6.reuse, R5, 0x2 ;  /* 0x00000005060ce211 */ /* 0x042fe200078410ff */
[----:B------:R1:W-:Y:S01]  /*ff10*/  @!P1 ST.E.64 [R16.64], R76 ;  /* 0x0000004c10009985 */ /* 0x0003e2000c101b06 */
[----:B------:R-:W-:Y:S02]  /*ff20*/  IADD3 R0, R251, 0xa8, RZ ;  /* 0x000000a8fb007810 */ /* 0x000fe40007ffe0ff */
[----:B------:R-:W-:Y:S02]  /*ff30*/  @!P6 LEA.HI.X R13, R6, R11, R7, 0x2, P2 ;  /* 0x0000000b060de211 */ /* 0x000fe400010f1407 */
[----:B------:R-:W-:-:S02]  /*ff40*/  ISETP.GE.AND P2, PT, R0, c[0x0][0x3c8], PT ;  /* 0x0000f20000007a0c */ /* 0x000fc40003f46270 */
[----:B------:R-:W-:Y:S01]  /*ff50*/  SHF.R.S32.HI R6, RZ, 0x1f, R4 ;  /* 0x0000001fff067819 */ /* 0x000fe20000011404 */
[----:B------:R2:W-:Y:S01]  /*ff60*/  @!P6 ST.E.64 [R12.64], R80 ;  /* 0x000000500c00e985 */ /* 0x0005e2000c101b06 */
[C---:B-----5:R-:W-:Y:S02]  /*ff70*/  @!P4 LEA R8, P3, R4.reuse, R5, 0x2 ;  /* 0x000000050408c211 */ /* 0x060fe400078610ff */
[----:B------:R-:W-:Y:S02]  /*ff80*/  ISETP.GE.AND P5, PT, R29, c[0x0][0x3c8], PT ;  /* 0x0000f2001d007a0c */ /* 0x000fe40003fa6270 */
[----:B------:R-:W-:Y:S02]  /*ff90*/  ISETP.GE.AND P1, PT, R27, c[0x0][0x3c8], PT ;  /* 0x0000f2001b007a0c */ /* 0x000fe40003f26270 */
[----:B------:R-:W-:Y:S02]  /*ffa0*/  @!P4 LEA.HI.X R9, R4, R11, R6, 0x2, P3 ;  /* 0x0000000b0409c211 */ /* 0x000fe400018f1406 */
[----:B------:R-:W-:-:S02]  /*ffb0*/  SHF.R.S32.HI R4, RZ, 0x1f, R0 ;  /* 0x0000001fff047819 */ /* 0x000fc40000011400 */
[C---:B------:R-:W-:Y:S01]  /*ffc0*/  @!P2 LEA R6, P3, R0.reuse, R5, 0x2 ;  /* 0x000000050006a211 */ /* 0x040fe200078610ff */
[----:B------:R3:W-:Y:S01]  /*ffd0*/  @!P4 ST.E.64 [R8.64], R84 ;  /* 0x000000540800c985 */ /* 0x0007e2000c101b06 */
[----:B------:R-:W-:Y:S02]  /*ffe0*/  IADD3 R30, R251, 0xb0, RZ ;  /* 0x000000b0fb1e7810 */ /* 0x000fe40007ffe0ff */
[----:B------:R-:W-:Y:S02]  /*fff0*/  @!P2 LEA.HI.X R7, R0, R11, R4, 0x2, P3 ;  /* 0x0000000b0007a211 */ /* 0x000fe400018f1404 */
[----:B------:R-:W-:Y:S02]  /*10000*/  ISETP.GE.AND P6, PT, R25, c[0x0][0x3c8], PT ;  /* 0x0000f20019007a0c */ /* 0x000fe40003fc6270 */
[----:B------:R-:W-:Y:S01]  /*10010*/  ISETP.GE.AND P4, PT, R26, c[0x0][0x3c8], PT ;  /* 0x0000f2001a007a0c */ /* 0x000fe20003f86270 */
[----:B------:R4:W-:Y:S01]  /*10020*/  @!P2 ST.E.64 [R6.64], R88 ;  /* 0x000000580600a985 */ /* 0x0009e2000c101b06 */
[----:B------:R-:W-:-:S02]  /*10030*/  IADD3 R28, R251, 0xb8, RZ ;  /* 0x000000b8fb1c7810 */ /* 0x000fc40007ffe0ff */
[-C--:B------:R-:W-:Y:S02]  /*10040*/  @!P5 LEA R14, P3, R29, R5.reuse, 0x2 ;  /* 0x000000051d0ed211 */ /* 0x080fe400078610ff */
[----:B------:R-:W-:Y:S02]  /*10050*/  SHF.R.S32.HI R30, RZ, 0x1f, R30 ;  /* 0x0000001fff1e7819 */ /* 0x000fe4000001141e */
[----:B------:R-:W-:Y:S02]  /*10060*/  SHF.R.S32.HI R28, RZ, 0x1f, R28 ;  /* 0x0000001fff1c7819 */ /* 0x000fe4000001141c */
[----:B-1----:R-:W-:Y:S02]  /*10070*/  @!P1 LEA R16, P2, R27, R5, 0x2 ;  /* 0x000000051b109211 */ /* 0x002fe400078410ff */
        /* <DEDUP_REMOVED lines=8> */
[----:B------:R-:W-:Y:S02]  /*10100*/  IADD3 R28, R251, 0xd8, RZ ;  /* 0x000000d8fb1c7810 */ /* 0x000fe40007ffe0ff */
[----:B--2---:R-:W-:-:S02]  /*10110*/  @!P6 LEA R12, P2, R25, R5, 0x2 ;  /* 0x00000005190ce211 */ /* 0x004fc400078410ff */
[----:B------:R-:W-:Y:S02]  /*10120*/  SHF.R.S32.HI R29, RZ, 0x1f, R29 ;  /* 0x0000001fff1d7819 */ /* 0x000fe4000001141d */
[----:B---3--:R-:W-:Y:S02]  /*10130*/  @!P4 LEA R8, P5, R26, R5, 0x2 ;  /* 0x000000051a08c211 */ /* 0x008fe400078a10ff */
[----:B------:R-:W-:Y:S02]  /*10140*/  SHF.R.S32.HI R27, RZ, 0x1f, R27 ;  /* 0x0000001fff1b7819 */ /* 0x000fe4000001141b */
[----:B------:R-:W-:Y:S02]  /*10150*/  ISETP.GE.AND P1, PT, R28, c[0x0][0x3c8], PT ;  /* 0x0000f2001c007a0c */ /* 0x000fe40003f26270 */
[-C--:B------:R-:W-:Y:S02]  /*10160*/  @!P6 LEA.HI.X R13, R25, R11.reuse, R29, 0x2, P2 ;  /* 0x0000000b190de211 */ /* 0x080fe400010f141d */
[----:B------:R-:W-:-:S02]  /*10170*/  @!P4 LEA.HI.X R9, R26, R11, R27, 0x2, P5 ;  /* 0x0000000b1a09c211 */ /* 0x000fc400028f141b */
[C---:B------:R-:W-:Y:S01]  /*10180*/  IADD3 R26, R251.reuse, 0xd0, RZ ;  /* 0x000000d0fb1a7810 */ /* 0x040fe20007ffe0ff */
[----:B------:R2:W-:Y:S01]  /*10190*/  @!P6 ST.E.64 [R12.64], R100 ;  /* 0x000000640c00e985 */ /* 0x0005e2000c101b06 */
[----:B------:R-:W-:Y:S02]  /*101a0*/  IADD3 R25, R251, 0xe0, RZ ;  /* 0x000000e0fb197810 */ /* 0x000fe40007ffe0ff */
[----:B----4-:R-:W-:Y:S01]  /*101b0*/  @!P3 LEA R6, P2, R24, R5, 0x2 ;  /* 0x000000051806b211 */ /* 0x010fe200078410ff */
[----:B------:R3:W-:Y:S01]  /*101c0*/  @!P4 ST.E.64 [R8.64], R104 ;  /* 0x000000680800c985 */ /* 0x0007e2000c101b06 */
[----:B------:R-:W-:Y:S02]  /*101d0*/  SHF.R.S32.HI R26, RZ, 0x1f, R26 ;  /* 0x0000001fff1a7819 */ /* 0x000fe4000001141a */
[----:B------:R-:W-:Y:S02]  /*101e0*/  ISETP.GE.AND P6, PT, R25, c[0x0][0x3c8], PT ;  /* 0x0000f20019007a0c */ /* 0x000fe40003fc6270 */
[----:B------:R-:W-:-:S02]  /*101f0*/  IADD3 R27, R251, 0xe8, RZ ;  /* 0x000000e8fb1b7810 */ /* 0x000fc40007ffe0ff */
[C---:B------:R-:W-:Y:S02]  /*10200*/  IADD3 R29, R251.reuse, 0xd8, RZ ;  /* 0x000000d8fb1d7810 */ /* 0x040fe40007ffe0ff */
[----:B------:R-:W-:Y:S02]  /*10210*/  @!P3 LEA.HI.X R7, R24, R11, R26, 0x2, P2 ;  /* 0x0000000b1807b211 */ /* 0x000fe400010f141a */
[----:B------:R-:W-:Y:S02]  /*10220*/  IADD3 R26, R251, 0xf0, RZ ;  /* 0x000000f0fb1a7810 */ /* 0x000fe40007ffe0ff */
[----:B------:R-:W-:Y:S01]  /*10230*/  ISETP.GE.AND P5, PT, R27, c[0x0][0x3c8], PT ;  /* 0x0000f2001b007a0c */ /* 0x000fe20003fa6270 */
[----:B------:R4:W-:Y:S01]  /*10240*/  @!P3 ST.E.64 [R6.64], R108 ;  /* 0x0000006c0600b985 */ /* 0x0009e2000c101b06 */
[----:B------:R-:W-:Y:S02]  /*10250*/  SHF.R.S32.HI R29, RZ, 0x1f, R29 ;  /* 0x0000001fff1d7819 */ /* 0x000fe4000001141d */
[----:B-1----:R-:W-:-:S02]  /*10260*/  @!P1 LEA R14, P2, R28, R5, 0x2 ;  /* 0x000000051c0e9211 */ /* 0x002fc400078410ff */
[C---:B------:R-:W-:Y:S02]  /*10270*/  IADD3 R24, R251.reuse, 0xf8, RZ ;  /* 0x000000f8fb187810 */ /* 0x040fe40007ffe0ff */
[----:B------:R-:W-:Y:S02]  /*10280*/  ISETP.GE.AND P4, PT, R26, c[0x0][0x3c8], PT ;  /* 0x0000f2001a007a0c */ /* 0x000fe40003f86270 */
[----:B------:R-:W-:Y:S02]  /*10290*/  @!P1 LEA.HI.X R15, R28, R11, R29, 0x2, P2 ;  /* 0x0000000b1c0f9211 */ /* 0x000fe400010f141d */
[----:B------:R-:W-:Y:S02]  /*102a0*/  ISETP.GE.AND P3, PT, R24, c[0x0][0x3c8], PT ;  /* 0x0000f20018007a0c */ /* 0x000fe40003f66270 */
[----:B------:R-:W-:Y:S01]  /*102b0*/  IADD3 R28, R251, 0xe0, RZ ;  /* 0x000000e0fb1c7810 */ /* 0x000fe20007ffe0ff */
[----:B------:R4:W-:Y:S01]  /*102c0*/  @!P1 ST.E.64 [R14.64], R112 ;  /* 0x000000700e009985 */ /* 0x0009e2000c101b06 */
[----:B-----5:R-:W-:-:S02]  /*102d0*/  @!P6 LEA R16, P2, R25, R5, 0x2 ;  /* 0x000000051910e211 */ /* 0x020fc400078410ff */
[----:B------:R-:W-:Y:S02]  /*102e0*/  SHF.R.S32.HI R28, RZ, 0x1f, R28 ;  /* 0x0000001fff1c7819 */ /* 0x000fe4000001141c */
[----:B------:R-:W-:Y:S02]  /*102f0*/  IADD3 R18, R251, 0xe8, RZ ;  /* 0x000000e8fb127810 */ /* 0x000fe40007ffe0ff */
[----:B--2---:R-:W-:Y:S02]  /*10300*/  @!P5 LEA R12, P1, R27, R5, 0x2 ;  /* 0x000000051b0cd211 */ /* 0x004fe400078210ff */
[----:B------:R-:W-:Y:S02]  /*10310*/  @!P6 LEA.HI.X R17, R25, R11, R28, 0x2, P2 ;  /* 0x0000000b1911e211 */ /* 0x000fe400010f141c */
[----:B------:R-:W-:Y:S02]  /*10320*/  SHF.R.S32.HI R18, RZ, 0x1f, R18 ;  /* 0x0000001fff127819 */ /* 0x000fe40000011412 */
[C---:B------:R-:W-:Y:S01]  /*10330*/  IADD3 R0, R251.reuse, 0xf0, RZ ;  /* 0x000000f0fb007810 */ /* 0x040fe20007ffe0ff */
[----:B------:R4:W-:Y:S01]  /*10340*/  @!P6 ST.E.64 [R16.64], R116 ;  /* 0x000000741000e985 */ /* 0x0009e2000c101b06 */
[----:B------:R-:W-:-:S02]  /*10350*/  IADD3 R25, R251, 0xf8, RZ ;  /* 0x000000f8fb197810 */ /* 0x000fc40007ffe0ff */
[----:B------:R-:W-:Y:S02]  /*10360*/  @!P4 LEA R4, P2, R26, R5, 0x2 ;  /* 0x000000051a04c211 */ /* 0x000fe400078410ff */
[----:B------:R-:W-:Y:S02]  /*10370*/  SHF.R.S32.HI R0, RZ, 0x1f, R0 ;  /* 0x0000001fff007819 */ /* 0x000fe40000011400 */
[----:B------:R-:W-:Y:S02]  /*10380*/  @!P5 LEA.HI.X R13, R27, R11, R18, 0x2, P1 ;  /* 0x0000000b1b0dd211 */ /* 0x000fe400008f1412 */
[----:B------:R-:W-:Y:S02]  /*10390*/  SHF.R.S32.HI R25, RZ, 0x1f, R25 ;  /* 0x0000001fff197819 */ /* 0x000fe40000011419 */
[----:B---3--:R-:W-:Y:S01]  /*103a0*/  @!P3 LEA R8, P1, R24, R5, 0x2 ;  /* 0x000000051808b211 */ /* 0x008fe200078210ff */
[----:B------:R4:W-:Y:S01]  /*103b0*/  @!P5 ST.E.64 [R12.64], R120 ;  /* 0x000000780c00d985 */ /* 0x0009e2000c101b06 */
[----:B------:R-:W-:-:S02]  /*103c0*/  @!P4 LEA.HI.X R5, R26, R11, R0, 0x2, P2 ;  /* 0x0000000b1a05c211 */ /* 0x000fc400010f1400 */
[----:B------:R-:W-:-:S03]  /*103d0*/  @!P3 LEA.HI.X R9, R24, R11, R25, 0x2, P1 ;  /* 0x0000000b1809b211 */ /* 0x000fc600008f1419 */
[----:B------:R4:W-:Y:S04]  /*103e0*/  @!P4 ST.E.64 [R4.64], R124 ;  /* 0x0000007c0400c985 */ /* 0x0009e8000c101b06 */
[----:B------:R4:W-:Y:S02]  /*103f0*/  @!P3 ST.E.64 [R8.64], R128 ;  /* 0x000000800800b985 */ /* 0x0009e4000c101b06 */
.L_x_4814:
[----:B------:R-:W-:Y:S05]  /*10400*/  BSYNC B0 ;  /* 0x0000000000007941 */ /* 0x000fea0003800000 */
.L_x_4813:
[----:B------:R-:W-:Y:S05]  /*10410*/  BRA.DIV ~URZ, `(.L_x_4815) ;  /* 0x000035627f007947 */ /* 0x000fea000b800000 */
[----:B-1----:R-:W1:Y:S04]  /*10420*/  SHFL.IDX PT, R3, R3, 0x1, 0x1c1f ;  /* 0x003c1f0003037f89 */ /* 0x002e6800000e0000 */
[----:B----4-:R4:W3:Y:S02]  /*10430*/  SHFL.IDX PT, R5, R10, 0x1, 0x1c1f ;  /* 0x003c1f000a057f89 */ /* 0x0108e400000e0000 */
.L_x_4873:
[----:B------:R-:W-:Y:S05]  /*10440*/  @P0 BRA `(.L_x_4810) ;  /* 0x00001a4000000947 */ /* 0x000fea0003800000 */
[C---:B------:R-:W-:Y:S02]  /*10450*/  ISETP.GE.AND P1, PT, R251.reuse, c[0x0][0x3c8], PT ;  /* 0x0000f200fb007a0c */ /* 0x040fe40003f26270 */
[----:B--2---:R-:W-:-:S02]  /*10460*/  IADD3 R11, R251, 0x8, RZ ;  /* 0x00000008fb0b7810 */ /* 0x004fc40007ffe0ff */
[----:B------:R-:W-:Y:S02]  /*10470*/  IADD3 R0, R251, 0x18, RZ ;  /* 0x00000018fb007810 */ /* 0x000fe40007ffe0ff */
[----:B------:R-:W-:Y:S02]  /*10480*/  ISETP.GE.AND P4, PT, R11, c[0x0][0x3c8], PT ;  /* 0x0000f2000b007a0c */ /* 0x000fe40003f86270 */
[----:B------:R-:W-:Y:S02]  /*10490*/  ISETP.GE.AND P3, PT, R0, c[0x0][0x3c8], PT ;  /* 0x0000f20000007a0c */ /* 0x000fe40003f66270 */
[C---:B------:R-:W-:Y:S02]  /*104a0*/  IADD3 R4, R251.reuse, 0x20, RZ ;  /* 0x00000020fb047810 */ /* 0x040fe40007ffe0ff */
[----:B------:R-:W-:Y:S01]  /*104b0*/  IADD3 R9, R251, 0x10, RZ ;  /* 0x00000010fb097810 */ /* 0x000fe20007ffe0ff */
[----:B---3--:R-:W-:Y:S01]  /*104c0*/  @!P1 IMAD.MOV.U32 R6, RZ, RZ, R5 ;  /* 0x000000ffff069224 */ /* 0x008fe200078e0005 */
[----:B------:R-:W-:Y:S01]  /*104d0*/  ISETP.GE.AND P2, PT, R4, c[0x0][0x3c8], PT ;  /* 0x0000f20004007a0c */ /* 0x000fe20003f46270 */
[----:B-1----:R-:W-:Y:S01]  /*104e0*/  @!P1 IMAD.MOV.U32 R7, RZ, RZ, R3 ;  /* 0x000000ffff079224 */ /* 0x002fe200078e0003 */
[----:B------:R-:W-:-:S02]  /*104f0*/  ISETP.GE.AND P0, PT, R9, c[0x0][0x3c8], PT ;  /* 0x0000f20009007a0c */ /* 0x000fc40003f06270 */
[C---:B----4-:R-:W-:Y:S01]  /*10500*/  IADD3 R10, R251.reuse, 0x28, RZ ;  /* 0x00000028fb0a7810 */ /* 0x050fe20007ffe0ff */
[----:B------:R-:W-:Y:S01]  /*10510*/  @!P1 IMAD.WIDE R16, R251, 0x4, R6 ;  /* 0x00000004fb109825 */ /* 0x000fe200078e0206 */
[----:B------:R-:W-:Y:S02]  /*10520*/  SHF.R.S32.HI R6, RZ, 0x1f, R0 ;  /* 0x0000001fff067819 */ /* 0x000fe40000011400 */
[-C--:B------:R-:W-:Y:S02]  /*10530*/  @!P3 LEA R12, P5, R0, R5.reuse, 0x2 ;  /* 0x00000005000cb211 */ /* 0x080fe400078a10ff */
[----:B------:R1:W-:Y:S01]  /*10540*/  @!P1 ST.E.64 [R16.64], R162 ;  /* 0x000000a210009985 */ /* 0x0003e2000c101b06 */
[----:B------:R-:W-:Y:S02]  /*10550*/  ISETP.GE.AND P1, PT, R10, c[0x0][0x3c8], PT ;  /* 0x0000f2000a007a0c */ /* 0x000fe40003f26270 */
[----:B------:R-:W-:Y:S02]  /*10560*/  SHF.R.S32.HI R8, RZ, 0x1f, R11 ;  /* 0x0000001fff087819 */ /* 0x000fe4000001140b */
[----:B------:R-:W-:-:S02]  /*10570*/  @!P4 LEA R14, P6, R11, R5, 0x2 ;  /* 0x000000050b0ec211 */ /* 0x000fc400078c10ff */
[-C--:B------:R-:W-:Y:S02]  /*10580*/  @!P3 LEA.HI.X R13, R0, R3.reuse, R6, 0x2, P5 ;  /* 0x00000003000db211 */ /* 0x080fe400028f1406 */
[----:B------:R-:W-:Y:S02]  /*10590*/  @!P4 LEA.HI.X R15, R11, R3, R8, 0x2, P6 ;  /* 0x000000030b0fc211 */ /* 0x000fe400030f1408 */
[----:B------:R-:W-:Y:S02]  /*105a0*/  SHF.R.S32.HI R6, RZ, 0x1f, R9 ;  /* 0x0000001fff067819 */ /* 0x000fe40000011409 */
[----:B------:R-:W-:Y:S01]  /*105b0*/  SHF.R.S32.HI R0, RZ, 0x1f, R4 ;  /* 0x0000001fff007819 */ /* 0x000fe20000011404 */
[----:B------:R-:W-:Y:S01]  /*105c0*/  @!P4 ST.E.64 [R14.64], R158 ;  /* 0x0000009e0e00c985 */ /* 0x000fe2000c101b06 */
[----:B------:R-:W-:Y:S02]  /*105d0*/  @!P0 LEA R18, P6, R9, R5, 0x2 ;  /* 0x0000000509128211 */ /* 0x000fe400078c10ff */
[----:B------:R-:W-:-:S02]  /*105e0*/  IADD3 R8, R251, 0x30, RZ ;  /* 0x00000030fb087810 */ /* 0x000fc40007ffe0ff */
[----:B------:R-:W-:Y:S02]  /*105f0*/  @!P0 LEA.HI.X R19, R9, R3, R6, 0x2, P6 ;  /* 0x0000000309138211 */ /* 0x000fe400030f1406 */
[-C--:B------:R-:W-:Y:S02]  /*10600*/  @!P1 LEA R6, P6, R10, R5.reuse, 0x2 ;  /* 0x000000050a069211 */ /* 0x080fe400078c10ff */
[C---:B------:R-:W-:Y:S01]  /*10610*/  IADD3 R20, R251.reuse, 0x40, RZ ;  /* 0x00000040fb147810 */ /* 0x040fe20007ffe0ff */
[----:B------:R2:W-:Y:S01]  /*10620*/  @!P0 ST.E.64 [R18.64], R134 ;  /* 0x0000008612008985 */ /* 0x0005e2000c101b06 */
[----:B------:R-:W-:Y:S02]  /*10630*/  IADD3 R29, R251, 0xb0, RZ ;  /* 0x000000b0fb1d7810 */ /* 0x000fe40007ffe0ff */
[----:B------:R-:W-:Y:S01]  /*10640*/  ISETP.GE.AND P4, PT, R20, c[0x0][0x3c8], PT ;  /* 0x0000f20014007a0c */ /* 0x000fe20003f86270 */
[----:B------:R3:W-:Y:S01]  /*10650*/  @!P3 ST.E.64 [R12.64], R138 ;  /* 0x0000008a0c00b985 */ /* 0x0007e2000c101b06 */
[----:B-1----:R-:W-:-:S02]  /*10660*/  @!P2 LEA R16, P5, R4, R5, 0x2 ;  /* 0x000000050410a211 */ /* 0x002fc400078a10ff */
[C---:B------:R-:W-:Y:S02]  /*10670*/  IADD3 R24, R251.reuse, 0xc0, RZ ;  /* 0x000000c0fb187810 */ /* 0x040fe40007ffe0ff */
[-C--:B------:R-:W-:Y:S02]  /*10680*/  @!P2 LEA.HI.X R17, R4, R3.reuse, R0, 0x2, P5 ;  /* 0x000000030411a211 */ /* 0x080fe400028f1400 */
[----:B------:R-:W-:Y:S02]  /*10690*/  SHF.R.S32.HI R0, RZ, 0x1f, R10 ;  /* 0x0000001fff007819 */ /* 0x000fe4000001140a */
[----:B------:R-:W-:Y:S01]  /*106a0*/  ISETP.GE.AND P5, PT, R8, c[0x0][0x3c8], PT ;  /* 0x0000f20008007a0c */ /* 0x000fe20003fa6270 */
[----:B------:R1:W-:Y:S01]  /*106b0*/  @!P2 ST.E.64 [R16.64], R142 ;  /* 0x0000008e1000a985 */ /* 0x0003e2000c101b06 */
[----:B------:R-:W-:Y:S02]  /*106c0*/  @!P1 LEA.HI.X R7, R10, R3, R0, 0x2, P6 ;  /* 0x000000030a079211 */ /* 0x000fe400030f1400 */
[----:B------:R-:W-:-:S02]  /*106d0*/  IADD3 R0, R251, 0x38, RZ ;  /* 0x00000038fb007810 */ /* 0x000fc40007ffe0ff */
[----:B------:R-:W-:Y:S01]  /*106e0*/  SHF.R.S32.HI R4, RZ, 0x1f, R8 ;  /* 0x0000001fff047819 */ /* 0x000fe20000011408 */
[----:B------:R4:W-:Y:S01]  /*106f0*/  @!P1 ST.E.64 [R6.64], R146 ;  /* 0x0000009206009985 */ /* 0x0009e2000c101b06 */
[----:B------:R-:W-:Y:S02]  /*10700*/  ISETP.GE.AND P0, PT, R0, c[0x0][0x3c8], PT ;  /* 0x0000f20000007a0c */ /* 0x000fe40003f06270 */
[----:B------:R-:W-:Y:S02]  /*10710*/  IADD3 R10, R251, 0x48, RZ ;  /* 0x00000048fb0a7810 */ /* 0x000fe40007ffe0ff */
[----:B------:R-:W-:Y:S02]  /*10720*/  SHF.R.S32.HI R9, RZ, 0x1f, R0 ;  /* 0x0000001fff097819 */ /* 0x000fe40000011400 */
[----:B------:R-:W-:Y:S02]  /*10730*/  @!P5 LEA R22, P6, R8, R5, 0x2 ;  /* 0x000000050816d211 */ /* 0x000fe400078c10ff */
[----:B------:R-:W-:-:S02]  /*10740*/  ISETP.GE.AND P3, PT, R10, c[0x0][0x3c8], PT ;  /* 0x0000f2000a007a0c */ /* 0x000fc40003f66270 */
[----:B------:R-:W-:Y:S02]  /*10750*/  @!P5 LEA.HI.X R23, R8, R3, R4, 0x2, P6 ;  /* 0x000000030817d211 */ /* 0x000fe400030f1404 */
[----:B------:R-:W-:Y:S02]  /*10760*/  IADD3 R4, R251, 0x50, RZ ;  /* 0x00000050fb047810 */ /* 0x000fe40007ffe0ff */
[C---:B--2---:R-:W-:Y:S01]  /*10770*/  @!P0 LEA R18, P2, R0.reuse, R5, 0x2 ;  /* 0x0000000500128211 */ /* 0x044fe200078410ff */
[----:B------:R2:W-:Y:S01]  /*10780*/  @!P5 ST.E.64 [R22.64], R150 ;  /* 0x000000961600d985 */ /* 0x0005e2000c101b06 */
[----:B------:R-:W-:Y:S02]  /*10790*/  SHF.R.S32.HI R8, RZ, 0x1f, R20 ;  /* 0x0000001fff087819 */ /* 0x000fe40000011414 */
[----:B------:R-:W-:Y:S02]  /*107a0*/  @!P0 LEA.HI.X R19, R0, R3, R9, 0x2, P2 ;  /* 0x0000000300138211 */ /* 0x000fe400010f1409 */
[----:B------:R-:W-:-:S02]  /*107b0*/  ISETP.GE.AND P2, PT, R4, c[0x0][0x3c8], PT ;  /* 0x0000f20004007a0c */ /* 0x000fc40003f46270 */
[C---:B------:R-:W-:Y:S01]  /*107c0*/  @!P4 LEA R14, P6, R20.reuse, R5, 0x2 ;  /* 0x00000005140ec211 */ /* 0x040fe200078c10ff */
[----:B------:R5:W-:Y:S01]  /*107d0*/  @!P0 ST.E.64 [R18.64], R154 ;  /* 0x0000009a12008985 */ /* 0x000be2000c101b06 */
[----:B------:R-:W-:Y:S02]  /*107e0*/  IADD3 R0, R251, 0x58, RZ ;  /* 0x00000058fb007810 */ /* 0x000fe40007ffe0ff */
[----:B------:R-:W-:Y:S02]  /*107f0*/  @!P4 LEA.HI.X R15, R20, R3, R8, 0x2, P6 ;  /* 0x00000003140fc211 */ /* 0x000fe400030f1408 */
[----:B------:R-:W-:Y:S02]  /*10800*/  SHF.R.S32.HI R8, RZ, 0x1f, R10 ;  /* 0x0000001fff087819 */ /* 0x000fe4000001140a */
[----:B---3--:R-:W-:Y:S01]  /*10810*/  @!P3 LEA R12, P6, R10, R5, 0x2 ;  /* 0x000000050a0cb211 */ /* 0x008fe200078c10ff */
[----:B------:R-:W-:Y:S01]  /*10820*/  @!P4 ST.E.64 [R14.64], R38 ;  /* 0x000000260e00c985 */ /* 0x000fe2000c101b06 */
[----:B------:R-:W-:-:S02]  /*10830*/  ISETP.GE.AND P1, PT, R0, c[0x0][0x3c8], PT ;  /* 0x0000f20000007a0c */ /* 0x000fc40003f26270 */
[----:B------:R-:W-:Y:S02]  /*10840*/  @!P3 LEA.HI.X R13, R10, R3, R8, 0x2, P6 ;  /* 0x000000030a0db211 */ /* 0x000fe400030f1408 */
[----:B------:R-:W-:Y:S02]  /*10850*/  SHF.R.S32.HI R8, RZ, 0x1f, R4 ;  /* 0x0000001fff087819 */ /* 0x000fe40000011404 */
[C---:B------:R-:W-:Y:S01]  /*10860*/  @!P2 LEA R10, P6, R4.reuse, R5, 0x2 ;  /* 0x00000005040aa211 */ /* 0x040fe200078c10ff */
[----:B------:R3:W-:Y:S01]  /*10870*/  @!P3 ST.E.64 [R12.64], R42 ;  /* 0x0000002a0c00b985 */ /* 0x0007e2000c101b06 */
[C---:B-1----:R-:W-:Y:S02]  /*10880*/  IADD3 R16, R251.reuse, 0x68, RZ ;  /* 0x00000068fb107810 */ /* 0x042fe40007ffe0ff */
[----:B------:R-:W-:Y:S02]  /*10890*/  @!P2 LEA.HI.X R11, R4, R3, R8, 0x2, P6 ;  /* 0x00000003040ba211 */ /* 0x000fe400030f1408 */
[----:B------:R-:W-:-:S02]  /*108a0*/  IADD3 R4, R251, 0x60, RZ ;  /* 0x00000060fb047810 */ /* 0x000fc40007ffe0ff */
[----:B------:R-:W-:Y:S01]  /*108b0*/  SHF.R.S32.HI R8, RZ, 0x1f, R0 ;  /* 0x0000001fff087819 */ /* 0x000fe20000011400 */
[----:B------:R1:W-:Y:S01]  /*108c0*/  @!P2 ST.E.64 [R10.64], R46 ;  /* 0x0000002e0a00a985 */ /* 0x0003e2000c101b06 */
[----:B------:R-:W-:Y:S02]  /*108d0*/  ISETP.GE.AND P0, PT, R4, c[0x0][0x3c8], PT ;  /* 0x0000f20004007a0c */ /* 0x000fe40003f06270 */
[----:B------:R-:W-:Y:S02]  /*108e0*/  @!P1 LEA R20, P6, R0, R5, 0x2 ;  /* 0x0000000500149211 */ /* 0x000fe400078c10ff */
[----:B------:R-:W-:Y:S02]  /*108f0*/  ISETP.GE.AND P5, PT, R16, c[0x0][0x3c8], PT ;  /* 0x0000f20010007a0c */ /* 0x000fe40003fa6270 */
[----:B----4-:R-:W-:Y:S02]  /*10900*/  IADD3 R6, R251, 0x70, RZ ;  /* 0x00000070fb067810 */ /* 0x010fe40007ffe0ff */
[----:B------:R-:W-:-:S02]  /*10910*/  @!P1 LEA.HI.X R21, R0, R3, R8, 0x2, P6 ;  /* 0x0000000300159211 */ /* 0x000fc400030f1408 */
[----:B------:R-:W-:Y:S02]  /*10920*/  ISETP.GE.AND P4, PT, R6, c[0x0][0x3c8], PT ;  /* 0x0000f20006007a0c */ /* 0x000fe40003f86270 */
[----:B------:R-:W-:Y:S01]  /*10930*/  SHF.R.S32.HI R8, RZ, 0x1f, R4 ;  /* 0x0000001fff087819 */ /* 0x000fe20000011404 */
[----:B------:R4:W-:Y:S01]  /*10940*/  @!P1 ST.E.64 [R20.64], R50 ;  /* 0x0000003214009985 */ /* 0x0009e2000c101b06 */
[C---:B--2---:R-:W-:Y:S02]  /*10950*/  @!P0 LEA R22, P3, R4.reuse, R5, 0x2 ;  /* 0x0000000504168211 */ /* 0x044fe400078610ff */
[----:B------:R-:W-:Y:S02]  /*10960*/  IADD3 R0, R251, 0x78, RZ ;  /* 0x00000078fb007810 */ /* 0x000fe40007ffe0ff */
[----:B------:R-:W-:Y:S02]  /*10970*/  @!P0 LEA.HI.X R23, R4, R3, R8, 0x2, P3 ;  /* 0x0000000304178211 */ /* 0x000fe400018f1408 */
[----:B------:R-:W-:-:S02]  /*10980*/  ISETP.GE.AND P3, PT, R0, c[0x0][0x3c8], PT ;  /* 0x0000f20000007a0c */ /* 0x000fc40003f66270 */
[----:B------:R-:W-:Y:S01]  /*10990*/  SHF.R.S32.HI R7, RZ, 0x1f, R16 ;  /* 0x0000001fff077819 */ /* 0x000fe20000011410 */
[----:B------:R-:W-:Y:S01]  /*109a0*/  @!P0 ST.E.64 [R22.64], R54 ;  /* 0x0000003616008985 */ /* 0x000fe2000c101b06 */
[C---:B-----5:R-:W-:Y:S02]  /*109b0*/  @!P5 LEA R18, P6, R16.reuse, R5, 0x2 ;  /* 0x000000051012d211 */ /* 0x060fe400078c10ff */
[----:B------:R-:W-:Y:S02]  /*109c0*/  IADD3 R4, R251, 0x80, RZ ;  /* 0x00000080fb047810 */ /* 0x000fe40007ffe0ff */
[----:B------:R-:W-:Y:S02]  /*109d0*/  @!P5 LEA.HI.X R19, R16, R3, R7, 0x2, P6 ;  /* 0x000000031013d211 */ /* 0x000fe400030f1407 */
[----:B------:R-:W-:Y:S02]  /*109e0*/  SHF.R.S32.HI R7, RZ, 0x1f, R6 ;  /* 0x0000001fff077819 */ /* 0x000fe40000011406 */
[----:B------:R-:W-:Y:S01]  /*109f0*/  @!P4 LEA R8, P6, R6, R5, 0x2 ;  /* 0x000000050608c211 */ /* 0x000fe200078c10ff */
[----:B------:R-:W-:Y:S01]  /*10a00*/  @!P5 ST.E.64 [R18.64], R58 ;  /* 0x0000003a1200d985 */ /* 0x000fe2000c101b06 */
[----:B------:R-:W-:-:S02]  /*10a10*/  ISETP.GE.AND P2, PT, R4, c[0x0][0x3c8], PT ;  /* 0x0000f20004007a0c */ /* 0x000fc40003f46270 */
[----:B------:R-:W-:Y:S02]  /*10a20*/  @!P4 LEA.HI.X R9, R6, R3, R7, 0x2, P6 ;  /* 0x000000030609c211 */ /* 0x000fe400030f1407 */
[----:B------:R-:W-:Y:S02]  /*10a30*/  SHF.R.S32.HI R6, RZ, 0x1f, R0 ;  /* 0x0000001fff067819 */ /* 0x000fe40000011400 */
[C---:B---3--:R-:W-:Y:S01]  /*10a40*/  @!P3 LEA R12, P6, R0.reuse, R5, 0x2 ;  /* 0x00000005000cb211 */ /* 0x048fe200078c10ff */
[----:B------:R2:W-:Y:S01]  /*10a50*/  @!P4 ST.E.64 [R8.64], R62 ;  /* 0x0000003e0800c985 */ /* 0x0005e2000c101b06 */
[C---:B------:R-:W-:Y:S02]  /*10a60*/  IADD3 R14, R251.reuse, 0x90, RZ ;  /* 0x00000090fb0e7810 */ /* 0x040fe40007ffe0ff */
[----:B------:R-:W-:Y:S02]  /*10a70*/  @!P3 LEA.HI.X R13, R0, R3, R6, 0x2, P6 ;  /* 0x00000003000db211 */ /* 0x000fe400030f1406 */
[----:B------:R-:W-:-:S02]  /*10a80*/  IADD3 R0, R251, 0x88, RZ ;  /* 0x00000088fb007810 */ /* 0x000fc40007ffe0ff */
[----:B------:R-:W-:Y:S01]  /*10a90*/  ISETP.GE.AND P0, PT, R14, c[0x0][0x3c8], PT ;  /* 0x0000f2000e007a0c */ /* 0x000fe20003f06270 */
[----:B------:R-:W-:Y:S01]  /*10aa0*/  @!P3 ST.E.64 [R12.64], R66 ;  /* 0x000000420c00b985 */ /* 0x000fe2000c101b06 */
[----:B------:R-:W-:Y:S02]  /*10ab0*/  ISETP.GE.AND P1, PT, R0, c[0x0][0x3c8], PT ;  /* 0x0000f20000007a0c */ /* 0x000fe40003f26270 */
[----:B------:R-:W-:Y:S02]  /*10ac0*/  IADD3 R6, R251, 0x98, RZ ;  /* 0x00000098fb067810 */ /* 0x000fe40007ffe0ff */
[----:B------:R-:W-:Y:S02]  /*10ad0*/  SHF.R.S32.HI R7, RZ, 0x1f, R4 ;  /* 0x0000001fff077819 */ /* 0x000fe40000011404 */
[----:B------:R-:W-:Y:S02]  /*10ae0*/  ISETP.GE.AND P5, PT, R6, c[0x0][0x3c8], PT ;  /* 0x0000f20006007a0c */ /* 0x000fe40003fa6270 */
[----:B-1----:R-:W-:-:S02]  /*10af0*/  @!P2 LEA R10, P6, R4, R5, 0x2 ;  /* 0x00000005040aa211 */ /* 0x002fc400078c10ff */
[----:B------:R-:W-:Y:S02]  /*10b00*/  SHF.R.S32.HI R15, RZ, 0x1f, R0 ;  /* 0x0000001fff0f7819 */ /* 0x000fe40000011400 */
[----:B------:R-:W-:Y:S02]  /*10b10*/  @!P2 LEA.HI.X R11, R4, R3, R7, 0x2, P6 ;  /* 0x00000003040ba211 */ /* 0x000fe400030f1407 */
[-C--:B----4-:R-:W-:Y:S02]  /*10b20*/  @!P1 LEA R20, P4, R0, R5.reuse, 0x2 ;  /* 0x0000000500149211 */ /* 0x090fe400078810ff */
[----:B------:R-:W-:Y:S01]  /*10b30*/  SHF.R.S32.HI R7, RZ, 0x1f, R14 ;  /* 0x0000001fff077819 */ /* 0x000fe2000001140e */
[----:B------:R1:W-:Y:S01]  /*10b40*/  @!P2 ST.E.64 [R10.64], R70 ;  /* 0x000000460a00a985 */ /* 0x0003e2000c101b06 */
[----:B------:R-:W-:Y:S02]  /*10b50*/  @!P0 LEA R16, P6, R14, R5, 0x2 ;  /* 0x000000050e108211 */ /* 0x000fe400078c10ff */
[----:B------:R-:W-:-:S02]  /*10b60*/  @!P1 LEA.HI.X R21, R0, R3, R15, 0x2, P4 ;  /* 0x0000000300159211 */ /* 0x000fc400020f140f */
[----:B------:R-:W-:Y:S02]  /*10b70*/  @!P0 LEA.HI.X R17, R14, R3, R7, 0x2, P6 ;  /* 0x000000030e118211 */ /* 0x000fe400030f1407 */
[----:B------:R-:W-:Y:S01]  /*10b80*/  IADD3 R4, R251, 0xa0, RZ ;  /* 0x000000a0fb047810 */ /* 0x000fe20007ffe0ff */
[----:B------:R-:W-:Y:S01]  /*10b90*/  @!P1 ST.E.64 [R20.64], R74 ;  /* 0x0000004a14009985 */ /* 0x000fe2000c101b06 */
[----:B------:R-:W-:Y:S02]  /*10ba0*/  SHF.R.S32.HI R0, RZ, 0x1f, R6 ;  /* 0x0000001fff007819 */ /* 0x000fe40000011406 */
[----:B------:R-:W-:Y:S01]  /*10bb0*/  @!P5 LEA R14, P6, R6, R5, 0x2 ;  /* 0x00000005060ed211 */ /* 0x000fe200078c10ff */
[----:B------:R-:W-:Y:S01]  /*10bc0*/  @!P0 ST.E.64 [R16.64], R78 ;  /* 0x0000004e10008985 */ /* 0x000fe2000c101b06 */
[----:B------:R-:W-:Y:S02]  /*10bd0*/  ISETP.GE.AND P4, PT, R4, c[0x0][0x3c8], PT ;  /* 0x0000f20004007a0c */ /* 0x000fe40003f86270 */
[----:B------:R-:W-:-:S02]  /*10be0*/  @!P5 LEA.HI.X R15, R6, R3, R0, 0x2, P6 ;  /* 0x00000003060fd211 */ /* 0x000fc400030f1400 */
[----:B------:R-:W-:Y:S02]  /*10bf0*/  IADD3 R0, R251, 0xa8, RZ ;  /* 0x000000a8fb007810 */ /* 0x000fe40007ffe0ff */
[----:B------:R-:W-:Y:S01]  /*10c00*/  ISETP.GE.AND P2, PT, R29, c[0x0][0x3c8], PT ;  /* 0x0000f2001d007a0c */ /* 0x000fe20003f46270 */
[----:B------:R-:W-:Y:S01]  /*10c10*/  @!P5 ST.E.64 [R14.64], R82 ;  /* 0x000000520e00d985 */ /* 0x000fe2000c101b06 */
[----:B------:R-:W-:Y:S02]  /*10c20*/  ISETP.GE.AND P3, PT, R0, c[0x0][0x3c8], PT ;  /* 0x0000f20000007a0c */ /* 0x000fe40003f66270 */
[----:B------:R-:W-:Y:S02]  /*10c30*/  IADD3 R26, R251, 0xb8, RZ ;  /* 0x000000b8fb1a7810 */ /* 0x000fe40007ffe0ff */
[----:B------:R-:W-:Y:S02]  /*10c40*/  SHF.R.S32.HI R6, RZ, 0x1f, R4 ;  /* 0x0000001fff067819 */ /* 0x000fe40000011404 */
[----:B--2---:R-:W-:-:S02]  /*10c50*/  @!P4 LEA R8, P6, R4, R5, 0x2 ;  /* 0x000000050408c211 */ /* 0x004fc400078c10ff */
[----:B------:R-:W-:Y:S02]  /*10c60*/  ISETP.GE.AND P0, PT, R24, c[0x0][0x3c8], PT ;  /* 0x0000f20018007a0c */ /* 0x000fe40003f06270 */
[----:B------:R-:W-:Y:S02]  /*10c70*/  ISETP.GE.AND P1, PT, R26, c[0x0][0x3c8], PT ;  /* 0x0000f2001a007a0c */ /* 0x000fe40003f26270 */
[----:B------:R-:W-:Y:S02]  /*10c80*/  @!P4 LEA.HI.X R9, R4, R3, R6, 0x2, P6 ;  /* 0x000000030409c211 */ /* 0x000fe400030f1406 */
[----:B------:R-:W-:Y:S02]  /*10c90*/  SHF.R.S32.HI R4, RZ, 0x1f, R0 ;  /* 0x0000001fff047819 */ /* 0x000fe40000011400 */
[----:B------:R-:W-:Y:S01]  /*10ca0*/  @!P3 LEA R6, P6, R0, R5, 0x2 ;  /* 0x000000050006b211 */ /* 0x000fe200078c10ff */
[----:B------:R2:W-:Y:S01]  /*10cb0*/  @!P4 ST.E.64 [R8.64], R86 ;  /* 0x000000560800c985 */ /* 0x0005e2000c101b06 */
[----:B------:R-:W-:-:S02]  /*10cc0*/  IADD3 R31, R251, 0xb0, RZ ;  /* 0x000000b0fb1f7810 */ /* 0x000fc40007ffe0ff */
[----:B------:R-:W-:Y:S02]  /*10cd0*/  @!P3 LEA.HI.X R7, R0, R3, R4, 0x2, P6 ;  /* 0x000000030007b211 */ /* 0x000fe400030f1404 */
[----:B------:R-:W-:Y:S02]  /*10ce0*/  IADD3 R30, R251, 0xc8, RZ ;  /* 0x000000c8fb1e7810 */ /* 0x000fe40007ffe0ff */
[----:B------:R-:W-:Y:S01]  /*10cf0*/  @!P2 LEA R18, P5, R29, R5, 0x2 ;  /* 0x000000051d12a211 */ /* 0x000fe200078a10ff */
[----:B------:R3:W-:Y:S01]  /*10d00*/  @!P3 ST.E.64 [R6.64], R90 ;  /* 0x0000005a0600b985 */ /* 0x0007e2000c101b06 */
[----:B------:R-:W-:Y:S02]  /*10d10*/  SHF.R.S32.HI R31, RZ, 0x1f, R31 ;  /* 0x0000001fff1f7819 */ /* 0x000fe4000001141f */
[C---:B------:R-:W-:Y:S02]  /*10d20*/  IADD3 R27, R251.reuse, 0xd0, RZ ;  /* 0x000000d0fb1b7810 */ /* 0x040fe40007ffe0ff */
[----:B------:R-:W-:-:S02]  /*10d30*/  IADD3 R25, R251, 0xc0, RZ ;  /* 0x000000c0fb197810 */ /* 0x000fc40007ffe0ff */
[----:B------:R-:W-:Y:S02]  /*10d40*/  IADD3 R28, R251, 0xb8, RZ ;  /* 0x000000b8fb1c7810 */ /* 0x000fe40007ffe0ff */
[----:B------:R-:W-:Y:S02]  /*10d50*/  ISETP.GE.AND P4, PT, R30, c[0x0][0x3c8], PT ;  /* 0x0000f2001e007a0c */ /* 0x000fe40003f86270 */
[----:B------:R-:W-:Y:S02]  /*10d60*/  @!P2 LEA.HI.X R19, R29, R3, R31, 0x2, P5 ;  /* 0x000000031d13a211 */ /* 0x000fe400028f141f */
[----:B-1----:R-:W-:Y:S02]  /*10d70*/  @!P0 LEA R10, P3, R24, R5, 0x2 ;  /* 0x00000005180a8211 */ /* 0x002fe400078610ff */
[----:B------:R-:W-:Y:S01]  /*10d80*/  SHF.R.S32.HI R25, RZ, 0x1f, R25 ;  /* 0x0000001fff197819 */ /* 0x000fe20000011419 */
[----:B------:R-:W-:Y:S01]  /*10d90*/  @!P2 ST.E.64 [R18.64], R94 ;  /* 0x0000005e1200a985 */ /* 0x000fe2000c101b06 */
[----:B------:R-:W-:-:S02]  /*10da0*/  ISETP.GE.AND P5, PT, R27, c[0x0][0x3c8], PT ;  /* 0x0000f2001b007a0c */ /* 0x000fc40003fa6270 */
[----:B------:R-:W-:Y:S02]  /*10db0*/  @!P1 LEA R12, P6, R26, R5, 0x2 ;  /* 0x000000051a0c9211 */ /* 0x000fe400078c10ff */
[----:B------:R-:W-:Y:S02]  /*10dc0*/  SHF.R.S32.HI R28, RZ, 0x1f, R28 ;  /* 0x0000001fff1c7819 */ /* 0x000fe4000001141c */
[-C--:B------:R-:W-:Y:S02]  /*10dd0*/  @!P0 LEA.HI.X R11, R24, R3.reuse, R25, 0x2, P3 ;  /* 0x00000003180b8211 */ /* 0x080fe400018f1419 */
[----:B------:R-:W-:Y:S02]  /*10de0*/  @!P1 LEA.HI.X R13, R26, R3, R28, 0x2, P6 ;  /* 0x000000031a0d9211 */ /* 0x000fe400030f141c */
[C---:B------:R-:W-:Y:S02]  /*10df0*/  IADD3 R25, R251.reuse, 0xd8, RZ ;  /* 0x000000d8fb197810 */ /* 0x040fe40007ffe0ff */
[----:B------:R-:W-:Y:S01]  /*10e00*/  IADD3 R31, R251, 0xc8, RZ ;  /* 0x000000c8fb1f7810 */ /* 0x000fe20007ffe0ff */
[----:B------:R1:W-:Y:S01]  /*10e10*/  @!P1 ST.E.64 [R12.64], R98 ;  /* 0x000000620c009985 */ /* 0x0003e2000c101b06 */
[----:B------:R-:W-:-:S02]  /*10e20*/  ISETP.GE.AND P3, PT, R25, c[0x0][0x3c8], PT ;  /* 0x0000f20019007a0c */ /* 0x000fc40003f66270 */
[C---:B------:R-:W-:Y:S01]  /*10e30*/  IADD3 R29, R251.reuse, 0xd0, RZ ;  /* 0x000000d0fb1d7810 */ /* 0x040fe20007ffe0ff */
[----:B------:R4:W-:Y:S01]  /*10e40*/  @!P0 ST.E.64 [R10.64], R102 ;  /* 0x000000660a008985 */ /* 0x0009e2000c101b06 */
[-C--:B--2---:R-:W-:Y:S02]  /*10e50*/  @!P4 LEA R8, P0, R30, R5.reuse, 0x2 ;  /* 0x000000051e08c211 */ /* 0x084fe400078010ff */
[----:B------:R-:W-:Y:S02]  /*10e60*/  SHF.R.S32.HI R31, RZ, 0x1f, R31 ;  /* 0x0000001fff1f7819 */ /* 0x000fe4000001141f */
[----:B------:R-:W-:Y:S02]  /*10e70*/  IADD3 R28, R251, 0xe0, RZ ;  /* 0x000000e0fb1c7810 */ /* 0x000fe40007ffe0ff */
[----:B------:R-:W-:Y:S02]  /*10e80*/  SHF.R.S32.HI R29, RZ, 0x1f, R29 ;  /* 0x0000001fff1d7819 */ /* 0x000fe4000001141d */
[----:B---3--:R-:W-:-:S02]  /*10e90*/  @!P5 LEA R6, P6, R27, R5, 0x2 ;  /* 0x000000051b06d211 */ /* 0x008fc400078c10ff */
[C---:B------:R-:W-:Y:S02]  /*10ea0*/  IADD3 R26, R251.reuse, 0xe8, RZ ;  /* 0x000000e8fb1a7810 */ /* 0x040fe40007ffe0ff */
[----:B------:R-:W-:Y:S02]  /*10eb0*/  IADD3 R24, R251, 0xf0, RZ ;  /* 0x000000f0fb187810 */ /* 0x000fe40007ffe0ff */
[-C--:B------:R-:W-:Y:S02]  /*10ec0*/  @!P4 LEA.HI.X R9, R30, R3.reuse, R31, 0x2, P0 ;  /* 0x000000031e09c211 */ /* 0x080fe400000f141f */
[----:B------:R-:W-:Y:S02]  /*10ed0*/  ISETP.GE.AND P2, PT, R28, c[0x0][0x3c8], PT ;  /* 0x0000f2001c007a0c */ /* 0x000fe40003f46270 */
[----:B------:R-:W-:Y:S01]  /*10ee0*/  @!P5 LEA.HI.X R7, R27, R3, R29, 0x2, P6 ;  /* 0x000000031b07d211 */ /* 0x000fe200030f141d */
[----:B------:R2:W-:Y:S01]  /*10ef0*/  @!P4 ST.E.64 [R8.64], R106 ;  /* 0x0000006a0800c985 */ /* 0x0005e2000c101b06 */
[----:B------:R-:W-:-:S02]  /*10f00*/  ISETP.GE.AND P1, PT, R26, c[0x0][0x3c8], PT ;  /* 0x0000f2001a007a0c */ /* 0x000fc40003f26270 */
[----:B------:R-:W-:Y:S01]  /*10f10*/  IADD3 R27, R251, 0xd8, RZ ;  /* 0x000000d8fb1b7810 */ /* 0x000fe20007ffe0ff */
[----:B------:R2:W-:Y:S01]  /*10f20*/  @!P5 ST.E.64 [R6.64], R110 ;  /* 0x0000006e0600d985 */ /* 0x0005e2000c101b06 */
[----:B------:R-:W-:Y:S02]  /*10f30*/  ISETP.GE.AND P0, PT, R24, c[0x0][0x3c8], PT ;  /* 0x0000f20018007a0c */ /* 0x000fe40003f06270 */
[----:B-1----:R-:W-:Y:S02]  /*10f40*/  @!P3 LEA R12, P4, R25, R5, 0x2 ;  /* 0x00000005190cb211 */ /* 0x002fe400078810ff */
[----:B------:R-:W-:Y:S02]  /*10f50*/  SHF.R.S32.HI R27, RZ, 0x1f, R27 ;  /* 0x0000001fff1b7819 */ /* 0x000fe4000001141b */
[----:B------:R-:W-:Y:S02]  /*10f60*/  IADD3 R29, R251, 0xe0, RZ ;  /* 0x000000e0fb1d7810 */ /* 0x000fe40007ffe0ff */
[----:B------:R-:W-:-:S02]  /*10f70*/  @!P3 LEA.HI.X R13, R25, R3, R27, 0x2, P4 ;  /* 0x00000003190db211 */ /* 0x000fc400020f141b */
[C---:B------:R-:W-:Y:S02]  /*10f80*/  IADD3 R27, R251.reuse, 0xe8, RZ ;  /* 0x000000e8fb1b7810 */ /* 0x040fe40007ffe0ff */
[----:B------:R-:W-:Y:S01]  /*10f90*/  IADD3 R25, R251, 0xf0, RZ ;  /* 0x000000f0fb197810 */ /* 0x000fe20007ffe0ff */
[----:B------:R2:W-:Y:S01]  /*10fa0*/  @!P3 ST.E.64 [R12.64], R114 ;  /* 0x000000720c00b985 */ /* 0x0005e2000c101b06 */
[-C--:B------:R-:W-:Y:S02]  /*10fb0*/  @!P2 LEA R16, P6, R28, R5.reuse, 0x2 ;  /* 0x000000051c10a211 */ /* 0x080fe400078c10ff */
[----:B------:R-:W-:Y:S02]  /*10fc0*/  SHF.R.S32.HI R29, RZ, 0x1f, R29 ;  /* 0x0000001fff1d7819 */ /* 0x000fe4000001141d */
[----:B------:R-:W-:Y:S02]  /*10fd0*/  @!P1 LEA R14, P5, R26, R5, 0x2 ;  /* 0x000000051a0e9211 */ /* 0x000fe400078a10ff */
[----:B------:R-:W-:-:S02]  /*10fe0*/  SHF.R.S32.HI R27, RZ, 0x1f, R27 ;  /* 0x0000001fff1b7819 */ /* 0x000fc4000001141b */
[----:B------:R-:W-:Y:S02]  /*10ff0*/  SHF.R.S32.HI R25, RZ, 0x1f, R25 ;  /* 0x0000001fff197819 */ /* 0x000fe40000011419 */
[----:B----4-:R-:W-:Y:S02]  /*11000*/  @!P0 LEA R10, P4, R24, R5, 0x2 ;  /* 0x00000005180a8211 */ /* 0x010fe400078810ff */
[-C--:B------:R-:W-:Y:S02]  /*11010*/  @!P2 LEA.HI.X R17, R28, R3.reuse, R29, 0x2, P6 ;  /* 0x000000031c11a211 */ /* 0x080fe400030f141d */
[-C--:B------:R-:W-:Y:S02]  /*11020*/  @!P1 LEA.HI.X R15, R26, R3.reuse, R27, 0x2, P5 ;  /* 0x000000031a0f9211 */ /* 0x080fe400028f141b */
[----:B------:R-:W-:Y:S01]  /*11030*/  @!P0 LEA.HI.X R11, R24, R3, R25, 0x2, P4 ;  /* 0x00000003180b8211 */ /* 0x000fe200020f1419 */
[----:B------:R2:W-:Y:S01]  /*11040*/  @!P2 ST.E.64 [R16.64], R118 ;  /* 0x000000761000a985 */ /* 0x0005e2000c101b06 */
[----:B------:R-:W-:-:S03]  /*11050*/  IADD3 R24, R251, 0xf8, RZ ;  /* 0x000000f8fb187810 */ /* 0x000fc60007ffe0ff */
[----:B------:R2:W-:Y:S04]  /*11060*/  @!P1 ST.E.64 [R14.64], R122 ;  /* 0x0000007a0e009985 */ /* 0x0005e8000c101b06 */
[----:B------:R2:W-:Y:S01]  /*11070*/  @!P0 ST.E.64 [R10.64], R126 ;  /* 0x0000007e0a008985 */ /* 0x0005e2000c101b06 */
[----:B------:R-:W-:-:S13]  /*11080*/  ISETP.GE.AND P0, PT, R24, c[0x0][0x3c8], PT ;  /* 0x0000f20018007a0c */ /* 0x000fda0003f06270 */
[----:B------:R-:W-:Y:S05]  /*11090*/  @P0 BRA `(.L_x_4810) ;  /* 0x00000df000000947 */ /* 0x000fea0003800000 */
[----:B------:R-:W-:Y:S02]  /*110a0*/  IADD3 R0, R251, 0xf8, RZ ;  /* 0x000000f8fb007810 */ /* 0x000fe40007ffe0ff */
[----:B------:R-:W-:Y:S02]  /*110b0*/  LEA R4, P0, R24, R5, 0x2 ;  /* 0x0000000518047211 */ /* 0x000fe400078010ff */
[----:B------:R-:W-:-:S04]  /*110c0*/  SHF.R.S32.HI R0, RZ, 0x1f, R0 ;  /* 0x0000001fff007819 */ /* 0x000fc80000011400 */
[----:B------:R-:W-:-:S05]  /*110d0*/  LEA.HI.X R5, R24, R3, R0, 0x2, P0 ;  /* 0x0000000318057211 */ /* 0x000fca00000f1400 */
[----:B------:R1:W-:Y:S01]  /*110e0*/  ST.E.64 [R4.64], R130 ;  /* 0x0000008204007985 */ /* 0x0003e2000c101b06 */
[----:B------:R-:W-:Y:S05]  /*110f0*/  BRA `(.L_x_4810) ;  /* 0x00000d9000007947 */ /* 0x000fea0003800000 */
.L_x_4795:
[----:B------:R-:W2:Y:S04]  /*11100*/  LDL.LU R4, [R1+0x50] ;  /* 0x0000500001047983 */ /* 0x000ea80000300800 */
[----:B------:R-:W3:Y:S04]  /*11110*/  LDL R5, [R1+0x3c] ;  /* 0x00003c0001057983 */ /* 0x000ee80000100800 */
[----:B------:R-:W4:Y:S01]  /*11120*/  LDL R10, [R1+0x38] ;  /* 0x00003800010a7983 */ /* 0x000f220000100800 */
        /* <DEDUP_REMOVED lines=16> */
[----:B-----5:R-:W2:Y:S04]  /*11230*/  LDG.E R3, [R6.64] ;  /* 0x0000000606037981 */ /* 0x020ea8000c1e1900 */
[----:B-1----:R-:W2:Y:S02]  /*11240*/  LDG.E R8, [R6.64+0x4] ;  /* 0x0000040606087981 */ /* 0x002ea4000c1e1900 */
[----:B--2---:R-:W-:Y:S02]  /*11250*/  IADD3 R3, -R3, R8, RZ ;  /* 0x0000000803037210 */ /* 0x004fe40007ffe1ff */
.L_x_4816:
[----:B------:R-:W-:Y:S01]  /*11260*/  ISETP.GT.AND P0, PT, R246, 0x7f, PT ;  /* 0x0000007ff600780c */ /* 0x000fe20003f04270 */
[----:B------:R-:W-:Y:S01]  /*11270*/  BSSY B0, `(.L_x_4817) ;  /* 0x0000036000007945 */ /* 0x000fe20003800000 */
[----:B------:R-:W-:Y:S02]  /*11280*/  SEL R5, R5, RZ, !P2 ;  /* 0x000000ff05057207 */ /* 0x000fe40005000000 */
[----:B-1----:R-:W-:-:S02]  /*11290*/  SEL R7, R10, RZ, !P2 ;  /* 0x000000ff0a077207 */ /* 0x002fc40005000000 */
[----:B-----5:R-:W-:-:S07]  /*112a0*/  SHF.R.S32.HI R8, RZ, 0x1f, R0 ;  /* 0x0000001fff087819 */ /* 0x020fce0000011400 */
        /* <DEDUP_REMOVED lines=8> */
[----:B------:R-:W-:Y:S01]  /*11330*/  ISETP.GT.AND P2, PT, R4, 0x1, PT ;  /* 0x000000010400780c */ /* 0x000fe20003f44270 */
[----:B------:R-:W-:Y:S01]  /*11340*/  IMAD.MOV.U32 R9, RZ, RZ, c[0x0][0x4e8] ;  /* 0x00013a00ff097624 */ /* 0x000fe200078e00ff */
[----:B------:R-:W-:Y:S02]  /*11350*/  MOV R12, R6 ;  /* 0x00000006000c7202 */ /* 0x000fe40000000f00 */
[----:B------:R-:W-:-:S02]  /*11360*/  SEL R26, R26, 0x328, P2 ;  /* 0x000003281a1a7807 */ /* 0x000fc40001000000 */
[----:B------:R-:W-:Y:S02]  /*11370*/  ISETP.NE.AND P0, PT, R9, 0x1, PT ;  /* 0x000000010900780c */ /* 0x000fe40003f05270 */
[----:B------:R-:W1:Y:S08]  /*11380*/  LDC.64 R24, c[0x0][R26+0x170] ;  /* 0x00005c001a187b82 */ /* 0x000e700000000a00 */
[----:B------:R-:W2:Y:S03]  /*11390*/  LDC.64 R18, c[0x0][R26+0x168] ;  /* 0x00005a001a127b82 */ /* 0x000ea60000000a00 */
[----:B------:R-:W-:-:S05]  /*113a0*/  @P0 IMAD.HI.U32 R11, R6, c[0x0][0x4ec], RZ ;  /* 0x00013b00060b0a27 */ /* 0x000fca00078e00ff */
[----:B------:R-:W4:Y:S01]  /*113b0*/  LDC.64 R22, c[0x0][R26+0x178] ;  /* 0x00005e001a167b82 */ /* 0x000f220000000a00 */
[----:B------:R-:W-:-:S07]  /*113c0*/  @P0 SHF.R.U32.HI R12, RZ, c[0x0][0x4f0], R11 ;  /* 0x00013c00ff0c0a19 */ /* 0x000fce000001160b */
[----:B------:R-:W5:Y:S01]  /*113d0*/  LDC.64 R20, c[0x0][R26+0x160] ;  /* 0x000058001a147b82 */ /* 0x000f620000000a00 */
[-C--:B-1----:R-:W-:Y:S02]  /*113e0*/  IMAD R14, R25, R5.reuse, RZ ;  /* 0x00000005190e7224 */ /* 0x082fe400078e02ff */
[----:B------:R-:W-:-:S04]  /*113f0*/  IMAD.WIDE.U32 R16, R24, R5, RZ ;  /* 0x0000000518107225 */ /* 0x000fc800078e00ff */
[----:B------:R-:W-:-:S05]  /*11400*/  IMAD R9, R24, R7, R14 ;  /* 0x0000000718097224 */ /* 0x000fca00078e020e */
[----:B------:R-:W-:Y:S01]  /*11410*/  IADD3 R9, R17, R9, RZ ;  /* 0x0000000911097210 */ /* 0x000fe20007ffe0ff */
[-C--:B--2---:R-:W-:Y:S02]  /*11420*/  IMAD R10, R19, R15.reuse, RZ ;  /* 0x0000000f130a7224 */ /* 0x084fe400078e02ff */
[----:B------:R-:W-:Y:S01]  /*11430*/  IMAD.WIDE.U32 R18, R18, R15, RZ ;  /* 0x0000000f12127225 */ /* 0x000fe200078e00ff */
[----:B---3--:R-:W-:-:S03]  /*11440*/  SEL R11, R13, RZ, P2 ;  /* 0x000000ff0d0b7207 */ /* 0x008fc60001000000 */
[----:B------:R-:W-:Y:S01]  /*11450*/  IMAD.IADD R13, R19, 0x1, R10 ;  /* 0x00000001130d7824 */ /* 0x000fe200078e020a */
[----:B------:R-:W-:Y:S01]  /*11460*/  IADD3 R19, P1, P0, R16, R18, R0 ;  /* 0x0000001210137210 */ /* 0x000fe2000783e000 */
[----:B------:R-:W-:Y:S02]  /*11470*/  IMAD.MOV R15, RZ, RZ, -R12 ;  /* 0x000000ffff0f7224 */ /* 0x000fe400078e0a0c */
[----:B----4-:R-:W-:Y:S01]  /*11480*/  IMAD R10, R23, R11, RZ ;  /* 0x0000000b170a7224 */ /* 0x010fe200078e02ff */
[----:B------:R-:W-:Y:S01]  /*11490*/  IADD3.X R9, R9, R13, R8, P1, P0 ;  /* 0x0000000d09097210 */ /* 0x000fe20000fe0408 */
[----:B------:R-:W-:-:S04]  /*114a0*/  IMAD.WIDE.U32 R22, R22, R11, RZ ;  /* 0x0000000b16167225 */ /* 0x000fc800078e00ff */
[----:B------:R-:W-:Y:S01]  /*114b0*/  IMAD R15, R15, c[0x0][0x4e8], R6 ;  /* 0x00013a000f0f7a24 */ /* 0x000fe200078e0206 */
[----:B------:R-:W-:Y:S02]  /*114c0*/  IADD3 R22, P1, P0, R12, R19, R22 ;  /* 0x000000130c167210 */ /* 0x000fe4000783e016 */
[----:B------:R-:W-:Y:S01]  /*114d0*/  IADD3 R10, R23, R10, RZ ;  /* 0x0000000a170a7210 */ /* 0x000fe20007ffe0ff */
[----:B-----5:R-:W-:Y:S01]  /*114e0*/  IMAD R11, R21, R15, RZ ;  /* 0x0000000f150b7224 */ /* 0x020fe200078e02ff */
[----:B------:R-:W-:Y:S02]  /*114f0*/  SHF.R.S32.HI R12, RZ, 0x1f, R12 ;  /* 0x0000001fff0c7819 */ /* 0x000fe4000001140c */
[----:B------:R-:W-:Y:S02]  /*11500*/  SHF.R.S32.HI R6, RZ, 0x1f, R15 ;  /* 0x0000001fff067819 */ /* 0x000fe4000001140f */
[----:B------:R-:W-:Y:S01]  /*11510*/  IADD3.X R23, R12, R9, R10, P1, P0 ;  /* 0x000000090c177210 */ /* 0x000fe20000fe040a */
[----:B------:R-:W-:Y:S01]  /*11520*/  IMAD.MOV.U32 R9, RZ, RZ, c[0x0][0x4a8] ;  /* 0x00012a00ff097624 */ /* 0x000fe200078e00ff */
[----:B------:R-:W-:Y:S01]  /*11530*/  MOV R10, c[0x0][0x4ac] ;  /* 0x00012b00000a7a02 */ /* 0x000fe20000000f00 */
[----:B------:R-:W-:-:S02]  /*11540*/  IMAD R6, R20, R6, R11 ;  /* 0x0000000614067224 */ /* 0x000fc400078e020b */
[----:B------:R-:W-:Y:S01]  /*11550*/  IMAD.WIDE.U32 R22, R20, R15, R22 ;  /* 0x0000000f14167225 */ /* 0x000fe200078e0016 */
[----:B------:R-:W-:Y:S02]  /*11560*/  SEL R9, R9, c[0x0][0x450], P2 ;  /* 0x0001140009097a07 */ /* 0x000fe40001000000 */
[----:B------:R-:W-:Y:S01]  /*11570*/  SEL R10, R10, c[0x0][0x454], P2 ;  /* 0x000115000a0a7a07 */ /* 0x000fe20001000000 */
[----:B------:R-:W-:Y:S01]  /*11580*/  IMAD.IADD R11, R23, 0x1, R6 ;  /* 0x00000001170b7824 */ /* 0x000fe200078e0206 */
[C---:B------:R-:W-:Y:S02]  /*11590*/  LEA R12, P0, R22.reuse, R9, 0x2 ;  /* 0x00000009160c7211 */ /* 0x040fe400078010ff */
[----:B------:R-:W-:Y:S02]  /*115a0*/  MOV R9, 0xff800000 ;  /* 0xff80000000097802 */ /* 0x000fe40000000f00 */
[----:B------:R-:W-:-:S05]  /*115b0*/  LEA.HI.X R13, R22, R10, R11, 0x2, P0 ;  /* 0x0000000a160d7211 */ /* 0x000fca00000f140b */
[----:B------:R1:W-:Y:S04]  /*115c0*/  STG.E [R12.64], R9 ;  /* 0x000000090c007986 */ /* 0x0003e8000c101906 */
.L_x_4818:
[----:B------:R-:W-:Y:S05]  /*115d0*/  BSYNC B0 ;  /* 0x0000000000007941 */ /* 0x000fea0003800000 */
.L_x_4817:
[----:B------:R-:W-:-:S13]  /*115e0*/  ISETP.GT.AND P0, PT, R4, 0x1, PT ;  /* 0x000000010400780c */ /* 0x000fda0003f04270 */
[----:B------:R-:W-:Y:S05]  /*115f0*/  @P0 BRA `(.L_x_4810) ;  /* 0x0000089000000947 */ /* 0x000fea0003800000 */
[----:B-1----:R-:W2:Y:S04]  /*11600*/  LDL.LU R9, [R1+0x40] ;  /* 0x0000400001097983 */ /* 0x002ea80000300800 */
[----:B------:R-:W3:Y:S01]  /*11610*/  LDL R6, [R1+0x4] ;  /* 0x0000040001067983 */ /* 0x000ee20000100800 */
[----:B------:R-:W-:Y:S01]  /*11620*/  MOV R4, c[0x0][0x4e8] ;  /* 0x00013a0000047a02 */ /* 0x000fe20000000f00 */
[----:B------:R-:W-:-:S03]  /*11630*/  IMAD R11, R8, c[0x0][0x3a0], RZ ;  /* 0x0000e800080b7a24 */ /* 0x000fc600078e02ff */
[----:B------:R-:W-:Y:S01]  /*11640*/  ISETP.NE.AND P0, PT, R4, 0x1, PT ;  /* 0x000000010400780c */ /* 0x000fe20003f05270 */
[C---:B------:R-:W-:Y:S01]  /*11650*/  IMAD R11, R0.reuse, c[0x0][0x3a4], R11 ;  /* 0x0000e900000b7a24 */ /* 0x040fe200078e020b */
[----:B--2---:R-:W-:Y:S01]  /*11660*/  MOV R12, R9 ;  /* 0x00000009000c7202 */ /* 0x004fe20000000f00 */
[----:B------:R-:W-:Y:S01]  /*11670*/  IMAD.WIDE.U32 R8, R0, c[0x0][0x3a0], RZ ;  /* 0x0000e80000087a25 */ /* 0x000fe200078e00ff */
[----:B---3--:R-:W-:-:S04]  /*11680*/  IADD3 R0, R6, R237, RZ ;  /* 0x000000ed06007210 */ /* 0x008fc80007ffe0ff */
[----:B------:R-:W-:Y:S02]  /*11690*/  IADD3 R9, R9, R11, RZ ;  /* 0x0000000b09097210 */ /* 0x000fe40007ffe0ff */
[----:B------:R-:W-:-:S03]  /*116a0*/  MOV R6, R0 ;  /* 0x0000000000067202 */ /* 0x000fc60000000f00 */
[----:B------:R-:W-:-:S04]  /*116b0*/  @P0 IMAD.HI.U32 R4, R0, c[0x0][0x4ec], RZ ;  /* 0x00013b0000040a27 */ /* 0x000fc800078e00ff */
[----:B------:R-:W-:Y:S01]  /*116c0*/  IMAD.WIDE.U32 R10, R12, c[0x0][0x3e8], R8 ;  /* 0x0000fa000c0a7a25 */ /* 0x000fe200078e0008 */
[----:B------:R-:W-:-:S03]  /*116d0*/  @P0 SHF.R.U32.HI R6, RZ, c[0x0][0x4f0], R4 ;  /* 0x00013c00ff060a19 */ /* 0x000fc60000011604 */
[----:B------:R-:W-:Y:S01]  /*116e0*/  IMAD R8, R7, c[0x0][0x3f0], RZ ;  /* 0x0000fc0007087a24 */ /* 0x000fe200078e02ff */
[----:B------:R-:W-:Y:S01]  /*116f0*/  SHF.R.S32.HI R4, RZ, 0x1f, R6 ;  /* 0x0000001fff047819 */ /* 0x000fe20000011406 */
[----:B------:R-:W-:Y:S01]  /*11700*/  IMAD R11, R12, c[0x0][0x3ec], R11 ;  /* 0x0000fb000c0b7a24 */ /* 0x000fe200078e020b */
[----:B------:R-:W-:Y:S01]  /*11710*/  SHF.R.S32.HI R12, RZ, 0x1f, R246 ;  /* 0x0000001fff0c7819 */ /* 0x000fe200000114f6 */
[C---:B------:R-:W-:Y:S02]  /*11720*/  IMAD R8, R5.reuse, c[0x0][0x3f4], R8 ;  /* 0x0000fd0005087a24 */ /* 0x040fe400078e0208 */
[----:B------:R-:W-:Y:S01]  /*11730*/  IMAD.WIDE.U32 R10, R5, c[0x0][0x3f0], R10 ;  /* 0x0000fc00050a7a25 */ /* 0x000fe200078e000a */
[----:B------:R-:W-:Y:S02]  /*11740*/  IADD3 R5, -R6, RZ, RZ ;  /* 0x000000ff06057210 */ /* 0x000fe40007ffe1ff */
[----:B------:R-:W-:Y:S01]  /*11750*/  LEA.HI R12, R12, R246, RZ, 0x3 ;  /* 0x000000f60c0c7211 */ /* 0x000fe200078f18ff */
[----:B------:R-:W-:Y:S01]  /*11760*/  IMAD R7, R4, c[0x0][0x3e0], RZ ;  /* 0x0000f80004077a24 */ /* 0x000fe200078e02ff */
[----:B------:R-:W-:Y:S01]  /*11770*/  IADD3 R11, R11, R8, RZ ;  /* 0x000000080b0b7210 */ /* 0x000fe20007ffe0ff */
[----:B------:R-:W-:Y:S01]  /*11780*/  IMAD R5, R5, c[0x0][0x4e8], R0 ;  /* 0x00013a0005057a24 */ /* 0x000fe200078e0200 */
[----:B------:R-:W-:Y:S01]  /*11790*/  SHF.R.S32.HI R12, RZ, 0x3, R12 ;  /* 0x00000003ff0c7819 */ /* 0x000fe2000001140c */
[----:B------:R-:W-:-:S02]  /*117a0*/  IMAD R7, R6, c[0x0][0x3e4], R7 ;  /* 0x0000f90006077a24 */ /* 0x000fc400078e0207 */
[----:B------:R-:W-:Y:S01]  /*117b0*/  IMAD.WIDE.U32 R10, R6, c[0x0][0x3e0], R10 ;  /* 0x0000f800060a7a25 */ /* 0x000fe200078e000a */
[----:B------:R-:W-:Y:S02]  /*117c0*/  SHF.R.S32.HI R0, RZ, 0x1f, R5 ;  /* 0x0000001fff007819 */ /* 0x000fe40000011405 */
        /* <DEDUP_REMOVED lines=10> */
.L_x_4874:
[----:B------:R-:W-:Y:S05]  /*11870*/  BRA.DIV ~URZ, `(.L_x_4820) ;  /* 0x000022327f007947 */ /* 0x000fea000b800000 */
[----:B------:R3:W4:Y:S02]  /*11880*/  SHFL.IDX PT, R5, R10, RZ, 0x181f ;  /* 0x00181fff0a057589 */ /* 0x00072400000e0000 */
.L_x_4875:
[----:B------:R-:W-:Y:S01]  /*11890*/  IMAD R14, R3, c[0x0][0x4e8], RZ ;  /* 0x00013a00030e7a24 */ /* 0x000fe200078e02ff */
[----:B------:R-:W-:Y:S04]  /*118a0*/  BSSY B0, `(.L_x_4821) ;  /* 0x0000014000007945 */ /* 0x000fe80003800000 */
        /* <DEDUP_REMOVED lines=11> */
[-C--:B------:R-:W-:Y:S02]  /*11960*/  @!P3 LEA.HI.X R9, R16, R12.reuse, R17, 0x1, P4 ;  /* 0x0000000c1009b211 */ /* 0x080fe400020f0c11 */
[C---:B------:R-:W-:Y:S02]  /*11970*/  @!P0 LEA R16, P4, R248.reuse, R5, 0x1 ;  /* 0x00000005f8108211 */ /* 0x040fe400078808ff */
[-C--:B------:R-:W-:Y:S01]  /*11980*/  @!P1 LEA.HI.X R5, R247, R12.reuse, R242, 0x1, P5 ;  /* 0x0000000cf7059211 */ /* 0x080fe200028f0cf2 */
[----:B------:R2:W-:Y:S01]  /*11990*/  @!P3 ST.E.128 [R8.64], RZ ;  /* 0x000000ff0800b985 */ /* 0x0005e2000c101d06 */
[----:B------:R-:W-:-:S03]  /*119a0*/  @!P0 LEA.HI.X R17, R248, R12, R241, 0x1, P4 ;  /* 0x0000000cf8118211 */ /* 0x000fc600020f0cf1 */
[----:B------:R2:W-:Y:S04]  /*119b0*/  @!P2 ST.E.128 [R6.64], RZ ;  /* 0x000000ff0600a985 */ /* 0x0005e8000c101d06 */
[----:B------:R2:W-:Y:S04]  /*119c0*/  @!P1 ST.E.128 [R4.64], RZ ;  /* 0x000000ff04009985 */ /* 0x0005e8000c101d06 */
[----:B------:R2:W-:Y:S02]  /*119d0*/  @!P0 ST.E.128 [R16.64], RZ ;  /* 0x000000ff10008985 */ /* 0x0005e4000c101d06 */
.L_x_4822:
[----:B------:R-:W-:Y:S05]  /*119e0*/  BSYNC B0 ;  /* 0x0000000000007941 */ /* 0x000fea0003800000 */
.L_x_4821:
[----:B------:R-:W-:Y:S05]  /*119f0*/  BRA.DIV ~URZ, `(.L_x_4823) ;  /* 0x000021127f007947 */ /* 0x000fea000b800000 */
[----:B------:R1:W3:Y:S04]  /*11a00*/  SHFL.IDX PT, R3, R11, 0x1, 0x181f ;  /* 0x00381f000b037f89 */ /* 0x0002e800000e0000 */
[----:B--2-4-:R1:W2:Y:S02]  /*11a10*/  SHFL.IDX PT, R5, R10, 0x1, 0x181f ;  /* 0x00381f000a057f89 */ /* 0x0142a400000e0000 */
.L_x_4876:
[----:B------:R-:W-:Y:S01]  /*11a20*/  IADD3 R7, R237, 0x20, RZ ;  /* 0x00000020ed077810 */ /* 0x000fe20007ffe0ff */
[----:B------:R-:W-:Y:S03]  /*11a30*/  BSSY B0, `(.L_x_4824) ;  /* 0x0000014000007945 */ /* 0x000fe60003800000 */
[----:B------:R-:W-:-:S13]  /*11a40*/  ISETP.GE.AND P0, PT, R7, R14, PT ;  /* 0x0000000e0700720c */ /* 0x000fda0003f06270 */
[----:B------:R-:W-:Y:S05]  /*11a50*/  @P0 BRA `(.L_x_4825) ;  /* 0x0000011000000947 */ /* 0x000fea0003800000 */
[----:B------:R-:W4:Y:S01]  /*11a60*/  LDL.64 R12, [R1+0x10] ;  /* 0x00001000010c7983 */ /* 0x000f220000100a00 */
[----:B------:R-:W-:Y:S02]  /*11a70*/  ISETP.GE.AND P2, PT, R250, c[0x0][0x3c8], PT ;  /* 0x0000f200fa007a0c */ /* 0x000fe40003f46270 */
[----:B------:R-:W-:Y:S02]  /*11a80*/  ISETP.GE.AND P1, PT, R247, c[0x0][0x3c8], PT ;  /* 0x0000f200f7007a0c */ /* 0x000fe40003f26270 */
[----:B------:R-:W-:-:S09]  /*11a90*/  ISETP.GE.AND P0, PT, R248, c[0x0][0x3c8], PT ;  /* 0x0000f200f8007a0c */ /* 0x000fd20003f06270 */
[CC--:B--2---:R-:W-:Y:S02]  /*11aa0*/  @!P2 LEA R6, P6, R250.reuse, R5.reuse, 0x1 ;  /* 0x00000005fa06a211 */ /* 0x0c4fe400078c08ff */
[----:B------:R-:W-:Y:S02]  /*11ab0*/  @!P1 LEA R4, P5, R247, R5, 0x1 ;  /* 0x00000005f7049211 */ /* 0x000fe400078a08ff */
[----:B---3--:R-:W-:Y:S02]  /*11ac0*/  @!P2 LEA.HI.X R7, R250, R3, R243, 0x1, P6 ;  /* 0x00000003fa07a211 */ /* 0x008fe400030f0cf3 */
[----:B----4-:R-:W-:-:S13]  /*11ad0*/  ISETP.GE.AND P3, PT, R12, c[0x0][0x3c8], PT ;  /* 0x0000f2000c007a0c */ /* 0x010fda0003f66270 */
[----:B------:R-:W-:-:S04]  /*11ae0*/  @!P3 LEA R8, P4, R12, R5, 0x1 ;  /* 0x000000050c08b211 */ /* 0x000fc800078808ff */
[----:B------:R-:W-:Y:S02]  /*11af0*/  @!P3 LEA.HI.X R9, R12, R3, R13, 0x1, P4 ;  /* 0x000000030c09b211 */ /* 0x000fe400020f0c0d */
[C---:B------:R-:W-:Y:S02]  /*11b00*/  @!P0 LEA R12, P4, R248.reuse, R5, 0x1 ;  /* 0x00000005f80c8211 */ /* 0x040fe400078808ff */
[-C--:B------:R-:W-:Y:S01]  /*11b10*/  @!P1 LEA.HI.X R5, R247, R3.reuse, R242, 0x1, P5 ;  /* 0x00000003f7059211 */ /* 0x080fe200028f0cf2 */
[----:B------:R2:W-:Y:S01]  /*11b20*/  @!P3 ST.E.128 [R8.64], RZ ;  /* 0x000000ff0800b985 */ /* 0x0005e2000c101d06 */
[----:B------:R-:W-:-:S03]  /*11b30*/  @!P0 LEA.HI.X R13, R248, R3, R241, 0x1, P4 ;  /* 0x00000003f80d8211 */ /* 0x000fc600020f0cf1 */
[----:B------:R2:W-:Y:S04]  /*11b40*/  @!P2 ST.E.128 [R6.64], RZ ;  /* 0x000000ff0600a985 */ /* 0x0005e8000c101d06 */
[----:B------:R2:W-:Y:S04]  /*11b50*/  @!P1 ST.E.128 [R4.64], RZ ;  /* 0x000000ff04009985 */ /* 0x0005e8000c101d06 */
[----:B------:R2:W-:Y:S02]  /*11b60*/  @!P0 ST.E.128 [R12.64], RZ ;  /* 0x000000ff0c008985 */ /* 0x0005e4000c101d06 */
.L_x_4825:
[----:B------:R-:W-:Y:S05]  /*11b70*/  BSYNC B0 ;  /* 0x0000000000007941 */ /* 0x000fea0003800000 */
.L_x_4824:
[----:B------:R-:W-:Y:S05]  /*11b80*/  BRA.DIV ~URZ, `(.L_x_4826) ;  /* 0x000020427f007947 */ /* 0x000fea000b800000 */
[----:B---3--:R3:W4:Y:S02]  /*11b90*/  SHFL.IDX PT, R3, R11, 0x2, 0x181f ;  /* 0x00581f000b037f89 */ /* 0x00872400000e0000 */
.L_x_4877:
[----:B------:R-:W-:Y:S05]  /*11ba0*/  BRA.DIV ~URZ, `(.L_x_4827) ;  /* 0x000020927f007947 */ /* 0x000fea000b800000 */
[----:B--2---:R2:W1:Y:S02]  /*11bb0*/  SHFL.IDX PT, R5, R10, 0x2, 0x181f ;  /* 0x00581f000a057f89 */ /* 0x00446400000e0000 */
.L_x_4878:
        /* <DEDUP_REMOVED lines=10> */
[----:B----4-:R-:W-:Y:S02]  /*11c60*/  @!P2 LEA.HI.X R7, R250, R3, R243, 0x1, P6 ;  /* 0x00000003fa07a211 */ /* 0x010fe400030f0cf3 */
[----:B-----5:R-:W-:-:S13]  /*11c70*/  ISETP.GE.AND P3, PT, R12, c[0x0][0x3c8], PT ;  /* 0x0000f2000c007a0c */ /* 0x020fda0003f66270 */
        /* <DEDUP_REMOVED lines=9> */
.L_x_4829:
[----:B------:R-:W-:Y:S05]  /*11d10*/  BSYNC B0 ;  /* 0x0000000000007941 */ /* 0x000fea0003800000 */
.L_x_4828:
[----:B------:R-:W-:Y:S05]  /*11d20*/  BRA.DIV ~URZ, `(.L_x_4830) ;  /* 0x00001f727f007947 */ /* 0x000fea000b800000 */
[----:B-1-3--:R-:W1:Y:S04]  /*11d30*/  SHFL.IDX PT, R11, R11, 0x3, 0x181f ;  /* 0x00781f000b0b7f89 */ /* 0x00ae6800000e0000 */
[----:B------:R3:W2:Y:S02]  /*11d40*/  SHFL.IDX PT, R5, R10, 0x3, 0x181f ;  /* 0x00781f000a057f89 */ /* 0x0006a400000e0000 */
.L_x_4879:
[----:B------:R-:W-:-:S04]  /*11d50*/  IADD3 R237, R237, 0x60, RZ ;  /* 0x00000060eded7810 */ /* 0x000fc80007ffe0ff */
[----:B------:R-:W-:-:S13]  /*11d60*/  ISETP.GE.AND P0, PT, R237, R14, PT ;  /* 0x0000000eed00720c */ /* 0x000fda0003f06270 */
[----:B------:R-:W-:Y:S05]  /*11d70*/  @P0 BRA `(.L_x_4810) ;  /* 0x0000011000000947 */ /* 0x000fea0003800000 */
[----:B------:R-:W5:Y:S01]  /*11d80*/  LDL.64 R12, [R1+0x10] ;  /* 0x00001000010c7983 */ /* 0x000f620000100a00 */
[----:B------:R-:W-:Y:S02]  /*11d90*/  ISETP.GE.AND P2, PT, R250, c[0x0][0x3c8], PT ;  /* 0x0000f200fa007a0c */ /* 0x000fe40003f46270 */
[----:B------:R-:W-:Y:S02]  /*11da0*/  ISETP.GE.AND P1, PT, R247, c[0x0][0x3c8], PT ;  /* 0x0000f200f7007a0c */ /* 0x000fe40003f26270 */
[----:B------:R-:W-:-:S09]  /*11db0*/  ISETP.GE.AND P0, PT, R248, c[0x0][0x3c8], PT ;  /* 0x0000f200f8007a0c */ /* 0x000fd20003f06270 */
[CC--:B--2---:R-:W-:Y:S02]  /*11dc0*/  @!P2 LEA R6, P6, R250.reuse, R5.reuse, 0x1 ;  /* 0x00000005fa06a211 */ /* 0x0c4fe400078c08ff */
[----:B------:R-:W-:Y:S02]  /*11dd0*/  @!P1 LEA R4, P5, R247, R5, 0x1 ;  /* 0x00000005f7049211 */ /* 0x000fe400078a08ff */
[----:B-1----:R-:W-:Y:S02]  /*11de0*/  @!P2 LEA.HI.X R7, R250, R11, R243, 0x1, P6 ;  /* 0x0000000bfa07a211 */ /* 0x002fe400030f0cf3 */
[----:B-----5:R-:W-:-:S13]  /*11df0*/  ISETP.GE.AND P3, PT, R12, c[0x0][0x3c8], PT ;  /* 0x0000f2000c007a0c */ /* 0x020fda0003f66270 */
[----:B------:R-:W-:-:S04]  /*11e00*/  @!P3 LEA R8, P4, R12, R5, 0x1 ;  /* 0x000000050c08b211 */ /* 0x000fc800078808ff */
[----:B------:R-:W-:Y:S02]  /*11e10*/  @!P3 LEA.HI.X R9, R12, R11, R13, 0x1, P4 ;  /* 0x0000000b0c09b211 */ /* 0x000fe400020f0c0d */
[C---:B---3--:R-:W-:Y:S02]  /*11e20*/  @!P0 LEA R10, P4, R248.reuse, R5, 0x1 ;  /* 0x00000005f80a8211 */ /* 0x048fe400078808ff */
[-C--:B------:R-:W-:Y:S01]  /*11e30*/  @!P1 LEA.HI.X R5, R247, R11.reuse, R242, 0x1, P5 ;  /* 0x0000000bf7059211 */ /* 0x080fe200028f0cf2 */
[----:B------:R1:W-:Y:S01]  /*11e40*/  @!P3 ST.E.128 [R8.64], RZ ;  /* 0x000000ff0800b985 */ /* 0x0003e2000c101d06 */
[----:B------:R-:W-:-:S03]  /*11e50*/  @!P0 LEA.HI.X R11, R248, R11, R241, 0x1, P4 ;  /* 0x0000000bf80b8211 */ /* 0x000fc600020f0cf1 */
[----:B------:R1:W-:Y:S04]  /*11e60*/  @!P2 ST.E.128 [R6.64], RZ ;  /* 0x000000ff0600a985 */ /* 0x0003e8000c101d06 */
[----:B------:R1:W-:Y:S04]  /*11e70*/  @!P1 ST.E.128 [R4.64], RZ ;  /* 0x000000ff04009985 */ /* 0x0003e8000c101d06 */
[----:B------:R1:W-:Y:S02]  /*11e80*/  @!P0 ST.E.128 [R10.64], RZ ;  /* 0x000000ff0a008985 */ /* 0x0003e4000c101d06 */
.L_x_4810:
[----:B------:R-:W-:Y:S05]  /*11e90*/  BSYNC B1 ;  /* 0x0000000000017941 */ /* 0x000fea0003800000 */
.L_x_4794:
[----:B------:R-:W5:Y:S02]  /*11ea0*/  LDL R0, [R1+0x8] ;  /* 0x0000080001007983 */ /* 0x000f640000100800 */
[----:B-----5:R-:W-:-:S13]  /*11eb0*/  ISETP.NE.AND P0, PT, R0, RZ, PT ;  /* 0x000000ff0000720c */ /* 0x020fda0003f05270 */
[----:B------:R-:W-:Y:S01]  /*11ec0*/  @P0 WARPSYNC 0xffffffff ;  /* 0xffffffff00000948 */ /* 0x000fe20003800000 */
[----:B------:R-:W-:Y:S06]  /*11ed0*/  @P0 BAR.SYNC.DEFER_BLOCKING 0x5, 0x100 ;  /* 0x0144000000000b1d */ /* 0x000fec0000010000 */
[----:B------:R-:W4:Y:S04]  /*11ee0*/  @P0 LDS.128 R236, [0x20100] ;  /* 0x02010000ffec0984 */ /* 0x000f280000000c00 */
[----:B------:R-:W-:Y:S06]  /*11ef0*/  @P0 BAR.ARV 0x4, 0x100 ;  /* 0x0104000000000b1d */ /* 0x000fec0000002000 */
[----:B------:R-:W-:Y:S05]  /*11f00*/  @P0 BRA `(.L_x_4831) ;  /* 0x00000ea000000947 */ /* 0x000fea0003800000 */
[----:B-1234-:R-:W-:Y:S01]  /*11f10*/  LOP3.LUT R10, R246, 0x1f, RZ, 0xc0, !PT ;  /* 0x0000001ff60a7812 */ /* 0x01efe200078ec0ff */
[----:B------:R-:W-:-:S03]  /*11f20*/  IMAD.MOV.U32 R12, RZ, RZ, RZ ;  /* 0x000000ffff0c7224 */ /* 0x000fc600078e00ff */
[----:B------:R-:W-:Y:S01]  /*11f30*/  ISETP.NE.AND P5, PT, R10, 0x1f, PT ;  /* 0x0000001f0a00780c */ /* 0x000fe20003fa5270 */
[----:B------:R-:W-:Y:S10]  /*11f40*/  BRA.DIV ~URZ, `(.L_x_4832) ;  /* 0x00001e127f007947 */ /* 0x000ff4000b800000 */
[----:B------:R1:W2:Y:S02]  /*11f50*/  SHFL.IDX PT, R3, R2, RZ, 0x1f ;  /* 0x00001fff02037589 */ /* 0x0002a400000e0000 */
.L_x_4880:
[----:B------:R-:W-:Y:S05]  /*11f60*/  BRA.DIV ~URZ, `(.L_x_4833) ;  /* 0x00001e627f007947 */ /* 0x000fea000b800000 */
[----:B-1----:R-:W1:Y:S02]  /*11f70*/  SHFL.IDX PT, R2, R2, 0x1, 0x1f ;  /* 0x00201f0002027f89 */ /* 0x002e6400000e0000 */
.L_x_4881:
[----:B------:R-:W-:Y:S02]  /*11f80*/  IMAD.IADD R5, R239, 0x1, R10 ;  /* 0x00000001ef057824 */ /* 0x000fe400078e020a */
[----:B------:R-:W-:-:S03]  /*11f90*/  IMAD.MOV.U32 R237, RZ, RZ, RZ ;  /* 0x000000ffffed7224 */ /* 0x000fc600078e00ff */
        /* <DEDUP_REMOVED lines=16> */
.L_x_4882:
        /* <DEDUP_REMOVED lines=16> */
.L_x_4883:
[----:B----4-:R-:W-:Y:S01]  /*121a0*/  IMAD R5, R5, c[0x0][0x538], RZ ;  /* 0x00014e0005057a24 */ /* 0x010fe200078e02ff */
[----:B------:R-:W-:Y:S04]  /*121b0*/  BSSY B1, `(.L_x_4836) ;  /* 0x00000ba000017945 */ /* 0x000fe80003800000 */
[----:B-1----:R-:W-:-:S04]  /*121c0*/  IADD3 R236, R5, R2, RZ ;  /* 0x0000000205ec7210 */ /* 0x002fc80007ffe0ff */
[----:B--2---:R-:W-:-:S13]  /*121d0*/  ISETP.GT.AND P6, PT, R236, R3, PT ;  /* 0x00000003ec00720c */ /* 0x004fda0003fc4270 */
[----:B------:R-:W-:Y:S05]  /*121e0*/  @P6 BRA `(.L_x_4837) ;  /* 0x0000024000006947 */ /* 0x000fea0003800000 */
.L_x_4841:
        /* <DEDUP_REMOVED lines=16> */
.L_x_4884:
        /* <DEDUP_REMOVED lines=12> */
[----:B---3--:R-:W1:Y:S02]  /*123b0*/  SHFL.UP PT, R13, R0, 0x10, RZ ;  /* 0x06000000000d7989 */ /* 0x008e6400000e00ff */
[----:B-1----:R-:W-:-:S05]  /*123c0*/  SEL R13, R13, RZ, P4 ;  /* 0x000000ff0d0d7207 */ /* 0x002fca0002000000 */
[----:B------:R-:W-:-:S05]  /*123d0*/  IMAD.IADD R13, R0, 0x1, R13 ;  /* 0x00000001000d7824 */ /* 0x000fca00078e020d */
[----:B------:R1:W2:Y:S02]  /*123e0*/  SHFL.IDX PT, R5, R13, 0x1f, 0x1f ;  /* 0x03e01f000d057f89 */ /* 0x0002a400000e0000 */
.L_x_4885:
[----:B--2---:R-:W-:-:S05]  /*123f0*/  IMAD R5, R5, c[0x0][0x538], RZ ;  /* 0x00014e0005057a24 */ /* 0x004fca00078e02ff */
[----:B------:R-:W-:-:S04]  /*12400*/  IADD3 R236, R5, R236, RZ ;  /* 0x000000ec05ec7210 */ /* 0x000fc80007ffe0ff */
[----:B------:R-:W-:-:S13]  /*12410*/  ISETP.GT.AND P6, PT, R236, R3, PT ;  /* 0x00000003ec00720c */ /* 0x000fda0003fc4270 */
[----:B-1----:R-:W-:Y:S05]  /*12420*/  @!P6 BRA `(.L_x_4841) ;  /* 0xfffffdc00000e947 */ /* 0x002fea000383ffff */
.L_x_4837:
[----:B------:R-:W-:-:S05]  /*12430*/  IADD3 R236, -R5, R236, RZ ;  /* 0x000000ec05ec7210 */ /* 0x000fca0007ffe1ff */
[----:B------:R-:W-:-:S05]  /*12440*/  IMAD R0, R13, c[0x0][0x538], R236 ;  /* 0x00014e000d007a24 */ /* 0x000fca00078e02ec */
[----:B------:R-:W-:Y:S01]  /*12450*/  ISETP.GT.AND P0, PT, R0, R3, PT ;  /* 0x000000030000720c */ /* 0x000fe20003f04270 */
[----:B------:R-:W-:-:S12]  /*12460*/  BRA.DIV ~URZ, `(.L_x_4842) ;  /* 0x00001db27f007947 */ /* 0x000fd8000b800000 */
[----:B------:R-:W-:-:S04]  /*12470*/  VOTE.ANY R11, PT, !P0 ;  /* 0x00000000000b7806 */ /* 0x000fc800040e0100 */
.L_x_4886:
[----:B------:R-:W1:Y:S02]  /*12480*/  POPC R4, R11 ;  /* 0x0000000b00047309 */ /* 0x000e640000000000 */
[----:B-1----:R-:W-:Y:S01]  /*12490*/  IADD3 R239, R4, R239, RZ ;  /* 0x000000ef04ef7210 */ /* 0x002fe20007ffe0ff */
[----:B------:R-:W-:Y:S05]  /*124a0*/  BRA.DIV ~URZ, `(.L_x_4843) ;  /* 0x00001db27f007947 */ /* 0x000fea000b800000 */
[----:B------:R1:W2:Y:S04]  /*124b0*/  SHFL.IDX PT, R237, R237, R4, 0x1f ;  /* 0x00001f04eded7589 */ /* 0x0002a800000e0000 */
[----:B------:R1:W4:Y:S02]  /*124c0*/  SHFL.IDX PT, R2, R12, R4, 0x1f ;  /* 0x00001f040c027589 */ /* 0x00032400000e0000 */
.L_x_4887:
[----:B------:R-:W-:Y:S01]  /*124d0*/  ISETP.NE.AND P0, PT, R11, RZ, PT ;  /* 0x000000ff0b00720c */ /* 0x000fe20003f05270 */
[----:B------:R-:W-:-:S12]  /*124e0*/  BSSY B0, `(.L_x_4844) ;  /* 0x0000005000007945 */ /* 0x000fd80003800000 */
[----:B------:R-:W-:Y:S05]  /*124f0*/  @!P0 BRA `(.L_x_4845) ;  /* 0x0000003000008947 */ /* 0x000fea0003800000 */
[----:B-1----:R-:W-:Y:S01]  /*12500*/  IADD3 R4, R4, -0x1, RZ ;  /* 0xffffffff04047810 */ /* 0x002fe20007ffe0ff */
[----:B------:R-:W-:Y:S05]  /*12510*/  BRA.DIV ~URZ, `(.L_x_4846) ;  /* 0x00001df27f007947 */ /* 0x000fea000b800000 */
[----:B------:R1:W3:Y:S02]  /*12520*/  SHFL.IDX PT, R15, R13, R4, 0x1f ;  /* 0x00001f040d0f7589 */ /* 0x0002e400000e0000 */
.L_x_4845:
[----:B------:R-:W-:Y:S05]  /*12530*/  BSYNC B0 ;  /* 0x0000000000007941 */ /* 0x000fea0003800000 */
.L_x_4844:
[----:B----4-:R-:W-:Y:S01]  /*12540*/  ISETP.NE.AND P0, PT, R2, 0x1, PT ;  /* 0x000000010200780c */ /* 0x010fe20003f05270 */
[----:B---3--:R-:W-:Y:S01]  /*12550*/  IMAD R236, R15, c[0x0][0x538], R236 ;  /* 0x00014e000fec7a24 */ /* 0x008fe200078e02ec */
[----:B------:R-:W-:Y:S04]  /*12560*/  BSSY B0, `(.L_x_4847) ;  /* 0x0000077000007945 */ /* 0x000fe80003800000 */
[----:B------:R-:W-:-:S07]  /*12570*/  IADD3 R6, -R236, R3, RZ ;  /* 0x00000003ec067210 */ /* 0x000fce0007ffe1ff */
[----:B------:R-:W-:Y:S05]  /*12580*/  @!P0 BRA `(.L_x_4848) ;  /* 0x0000037000008947 */ /* 0x000fea0003800000 */
[-C--:B-12---:R-:W-:Y:S02]  /*12590*/  IABS R4, R237.reuse ;  /* 0x000000ed00047213 */ /* 0x086fe40000000000 */
        /* <DEDUP_REMOVED lines=12> */
[----:B------:R-:W-:-:S06]  /*12660*/  IMAD.HI.U32 R8, R13, R8, R12 ;  /* 0x000000080d087227 */ /* 0x000fcc00078e000c */
[----:B------:R-:W-:Y:S02]  /*12670*/  IMAD.HI.U32 R5, R8, R3, RZ ;  /* 0x0000000308057227 */ /* 0x000fe400078e00ff */
[----:B------:R-:W1:Y:S02]  /*12680*/  MUFU.RCP R8, R11 ;  /* 0x0000000b00087308 */ /* 0x000e640000001000 */
[----:B------:R-:W-:Y:S01]  /*12690*/  IMAD R3, R5, R0, R3 ;  /* 0x0000000005037224 */ /* 0x000fe200078e0203 */
[----:B------:R-:W-:-:S04]  /*126a0*/  LOP3.LUT R0, R6, R237, RZ, 0x3c, !PT ;  /* 0x000000ed06007212 */ /* 0x000fc800078e3cff */
[----:B------:R-:W-:Y:S02]  /*126b0*/  ISETP.GT.U32.AND P1, PT, R4, R3, PT ;  /* 0x000000030400720c */ /* 0x000fe40003f24070 */
[----:B------:R-:W-:Y:S02]  /*126c0*/  ISETP.GE.AND P0, PT, R0, RZ, PT ;  /* 0x000000ff0000720c */ /* 0x000fe40003f06270 */
[----:B------:R-:W-:Y:S02]  /*126d0*/  IABS R0, R2 ;  /* 0x0000000200007213 */ /* 0x000fe40000000000 */
[----:B-1----:R-:W-:-:S03]  /*126e0*/  IADD3 R8, R8, 0xffffffe, RZ ;  /* 0x0ffffffe08087810 */ /* 0x002fc60007ffe0ff */
[----:B------:R-:W-:-:S04]  /*126f0*/  IMAD.MOV R0, RZ, RZ, -R0 ;  /* 0x000000ffff007224 */ /* 0x000fc800078e0a00 */
[----:B------:R-:W-:Y:S01]  /*12700*/  @!P1 IMAD.IADD R3, R3, 0x1, -R4 ;  /* 0x0000000103039824 */ /* 0x000fe200078e0a04 */
[----:B------:R-:W1:Y:S01]  /*12710*/  F2I.FTZ.U32.TRUNC.NTZ R9, R8 ;  /* 0x0000000800097305 */ /* 0x000e62000021f000 */
[----:B------:R-:W-:Y:S02]  /*12720*/  @!P1 IADD3 R5, R5, 0x1, RZ ;  /* 0x0000000105059810 */ /* 0x000fe40007ffe0ff */
[----:B------:R-:W-:Y:S02]  /*12730*/  ISETP.NE.AND P1, PT, R237, RZ, PT ;  /* 0x000000ffed00720c */ /* 0x000fe40003f25270 */
[----:B------:R-:W-:Y:S01]  /*12740*/  ISETP.GE.U32.AND P2, PT, R3, R4, PT ;  /* 0x000000040300720c */ /* 0x000fe20003f46070 */
[----:B-1----:R-:W-:-:S12]  /*12750*/  IMAD.MOV R4, RZ, RZ, -R9 ;  /* 0x000000ffff047224 */ /* 0x002fd800078e0a09 */
[----:B------:R-:W-:Y:S01]  /*12760*/  @P2 IADD3 R5, R5, 0x1, RZ ;  /* 0x0000000105052810 */ /* 0x000fe20007ffe0ff */
[----:B------:R-:W-:Y:S02]  /*12770*/  IMAD.MOV.U32 R8, RZ, RZ, RZ ;  /* 0x000000ffff087224 */ /* 0x000fe400078e00ff */
[----:B------:R-:W-:Y:S02]  /*12780*/  IMAD R4, R4, R7, RZ ;  /* 0x0000000704047224 */ /* 0x000fe400078e02ff */
[----:B------:R-:W-:Y:S01]  /*12790*/  @!P0 IMAD.MOV R5, RZ, RZ, -R5 ;  /* 0x000000ffff058224 */ /* 0x000fe200078e0a05 */
[----:B------:R-:W-:Y:S01]  /*127a0*/  @!P1 LOP3.LUT R5, RZ, R237, RZ, 0x33, !PT ;  /* 0x000000edff059212 */ /* 0x000fe200078e33ff */
[----:B------:R-:W-:-:S03]  /*127b0*/  IMAD.HI.U32 R4, R9, R4, R8 ;  /* 0x0000000409047227 */ /* 0x000fc600078e0008 */
[----:B------:R-:W-:-:S05]  /*127c0*/  IABS R3, R5 ;  /* 0x0000000500037213 */ /* 0x000fca0000000000 */
        /* <DEDUP_REMOVED lines=16> */
[----:B------:R-:W-:-:S04]  /*128d0*/  IMAD R5, R2, 0x1000000, R4 ;  /* 0x0100000002057824 */ /* 0x000fc800078e0204 */
[----:B------:R-:W-:Y:S01]  /*128e0*/  IMAD R238, R0, 0x10000, R5 ;  /* 0x0001000000ee7824 */ /* 0x000fe200078e0205 */
[----:B------:R-:W-:Y:S05]  /*128f0*/  BRA `(.L_x_4849) ;  /* 0x000003d000007947 */ /* 0x000fea0003800000 */
.L_x_4848:
[----:B------:R-:W-:-:S04]  /*12900*/  IMAD.MOV.U32 R0, RZ, RZ, 0x4 ;  /* 0x00000004ff007424 */ /* 0x000fc800078e00ff */
[----:B-1----:R-:W-:-:S05]  /*12910*/  IMAD.WIDE R12, R239, R0, c[0x0][0x590] ;  /* 0x00016400ef0c7625 */ /* 0x002fca00078e0200 */
        /* <DEDUP_REMOVED lines=33> */
[----:B------:R-:W-:Y:S01]  /*12b30*/  IABS R7, R3 ;  /* 0x0000000300077213 */ /* 0x000fe20000000000 */
[----:B------:R-:W-:Y:S01]  /*12b40*/  IMAD.MOV R238, RZ, RZ, -R3 ;  /* 0x000000ffffee7224 */ /* 0x000fe200078e0a03 */
[----:B------:R-:W-:Y:S02]  /*12b50*/  IADD3 R4, R4, 0x1000000, R5 ;  /* 0x0100000004047810 */ /* 0x000fe40007ffe005 */
[----:B------:R-:W1:Y:S08]  /*12b60*/  I2F.RP R11, R7 ;  /* 0x00000007000b7306 */ /* 0x000e700000209400 */
[----:B-1----:R-:W1:Y:S02]  /*12b70*/  MUFU.RCP R8, R11 ;  /* 0x0000000b00087308 */ /* 0x002e640000001000 */
[----:B-1----:R-:W-:-:S06]  /*12b80*/  IADD3 R8, R8, 0xffffffe, RZ ;  /* 0x0ffffffe08087810 */ /* 0x002fcc0007ffe0ff */
[----:B------:R-:W1:Y:S02]  /*12b90*/  F2I.FTZ.U32.TRUNC.NTZ R9, R8 ;  /* 0x0000000800097305 */ /* 0x000e64000021f000 */
[----:B-1----:R-:W-:Y:S02]  /*12ba0*/  IMAD.MOV R0, RZ, RZ, -R9 ;  /* 0x000000ffff007224 */ /* 0x002fe400078e0a09 */
[----:B------:R-:W-:Y:S02]  /*12bb0*/  IMAD.MOV.U32 R8, RZ, RZ, RZ ;  /* 0x000000ffff087224 */ /* 0x000fe400078e00ff */
        /* <DEDUP_REMOVED lines=17> */
.L_x_4849:
[----:B------:R-:W-:Y:S05]  /*12cd0*/  BSYNC B0 ;  /* 0x0000000000007941 */ /* 0x000fea0003800000 */
.L_x_4847:
[----:B------:R-:W-:-:S04]  /*12ce0*/  LOP3.LUT R0, RZ, R9, RZ, 0x33, !PT ;  /* 0x00000009ff007212 */ /* 0x000fc800078e33ff */
[----:B------:R-:W-:Y:S01]  /*12cf0*/  IADD3 R237, R0, R237, RZ ;  /* 0x000000ed00ed7210 */ /* 0x000fe20007ffe0ff */
[----:B------:R-:W-:Y:S05]  /*12d00*/  BRA `(.L_x_4850) ;  /* 0x0000004000007947 */ /* 0x000fea0003800000 */
.L_x_4838:
[----:B------:R-:W-:Y:S01]  /*12d10*/  IMAD.MOV.U32 R236, RZ, RZ, R3 ;  /* 0x000000ffffec7224 */ /* 0x000fe200078e0003 */
[----:B------:R-:W-:Y:S01]  /*12d20*/  MOV R238, RZ ;  /* 0x000000ff00ee7202 */ /* 0x000fe20000000f00 */
[----:B------:R-:W-:Y:S01]  /*12d30*/  IMAD.MOV.U32 R237, RZ, RZ, RZ ;  /* 0x000000ffffed7224 */ /* 0x000fe200078e00ff */
[----:B------:R-:W-:Y:S02]  /*12d40*/  MOV R239, c[0x0][0x53c] ;  /* 0x00014f0000ef7a02 */ /* 0x000fe40000000f00 */
.L_x_4850:
[----:B------:R-:W-:Y:S05]  /*12d50*/  BSYNC B1 ;  /* 0x0000000000017941 */ /* 0x000fea0003800000 */
.L_x_4836:
[----:B------:R-:W-:Y:S01]  /*12d60*/  WARPSYNC 0xffffffff ;  /* 0xffffffff00007948 */ /* 0x000fe20003800000 */
[----:B------:R-:W-:Y:S01]  /*12d70*/  BAR.SYNC.DEFER_BLOCKING 0x4, 0x100 ;  /* 0x0104000000007b1d */ /* 0x000fe20000010000 */
[----:B------:R-:W-:-:S13]  /*12d80*/  ISETP.NE.AND P0, PT, R10, RZ, PT ;  /* 0x000000ff0a00720c */ /* 0x000fda0003f05270 */
[----:B------:R1:W-:Y:S04]  /*12d90*/  @!P0 STS.128 [0x20100], R236 ;  /* 0x020100ecff008388 */ /* 0x0003e80000000c00 */
[----:B------:R-:W-:Y:S06]  /*12da0*/  BAR.ARV 0x5, 0x100 ;  /* 0x0144000000007b1d */ /* 0x000fec0000002000 */
.L_x_4831:
[----:B----4-:R-:W-:-:S13]  /*12db0*/  ISETP.GE.AND P0, PT, R239, c[0x0][0x53c], PT ;  /* 0x00014f00ef007a0c */ /* 0x010fda0003f06270 */
[----:B-123--:R-:W-:Y:S01]  /*12dc0*/  @P0 CALL.REL.NOINC `(.L_x_4851) ;  /* 0x0000001000000944 */ /* 0x00efe20003c00000 */
[----:B------:R-:W-:Y:S05]  /*12dd0*/  BRA `(.L_x_4852) ;  /* 0xfffeebe000007947 */ /* 0x000fea000383ffff */
.L_x_4851:
[----:B------:R-:W-:Y:S05]  /*12de0*/  EXIT ;  /* 0x000000000000794d */ /* 0x000fea0003800000 */
.L_x_4754:
[----:B------:R-:W-:Y:S02]  /*12df0*/  MOV R4, 0x1 ;  /* 0x0000000100047802 */ /* 0x000fe40000000f00 */
[----:B------:R-:W-:Y:S02]  /*12e00*/  MOV R0, 0x12e20 ;  /* 0x00012e2000007802 */ /* 0x000fe40000000f00 */
[----:B--2---:R-:W-:Y:S05]  /*12e10*/  CALL.REL.NOINC `($__internal_98_$__cuda_sm70_shflsync_up_p) ;  /* 0x000015f000007944 */ /* 0x004fea0003c00000 */
[----:B-12---:R-:W-:Y:S05]  /*12e20*/  BRA `(.L_x_4853) ;  /* 0xfffed66000007947 */ /* 0x006fea000383ffff */
.L_x_4755:
[----:B------:R-:W-:Y:S02]  /*12e30*/  MOV R4, 0x2 ;  /* 0x0000000200047802 */ /* 0x000fe40000000f00 */
[----:B------:R-:W-:Y:S02]  /*12e40*/  MOV R0, 0x12e60 ;  /* 0x00012e6000007802 */ /* 0x000fe40000000f00 */
[----:B--2---:R-:W-:Y:S05]  /*12e50*/  CALL.REL.NOINC `($__internal_98_$__cuda_sm70_shflsync_up_p) ;  /* 0x000015b000007944 */ /* 0x004fea0003c00000 */
[----:B--2---:R-:W-:Y:S02]  /*12e60*/  SEL R4, R4, RZ, P4 ;  /* 0x000000ff04047207 */ /* 0x004fe40002000000 */
[----:B------:R-:W-:-:S03]  /*12e70*/  MOV R0, 0x12eb0 ;  /* 0x00012eb000007802 */ /* 0x000fc60000000f00 */
[----:B-1----:R-:W-:Y:S02]  /*12e80*/  IMAD.IADD R13, R13, 0x1, R4 ;  /* 0x000000010d0d7824 */ /* 0x002fe400078e0204 */
[----:B------:R-:W-:Y:S02]  /*12e90*/  IMAD.MOV.U32 R4, RZ, RZ, 0x4 ;  /* 0x00000004ff047424 */ /* 0x000fe400078e00ff */
[----:B------:R-:W-:Y:S05]  /*12ea0*/  CALL.REL.NOINC `($__internal_98_$__cuda_sm70_shflsync_up_p) ;  /* 0x0000156000007944 */ /* 0x000fea0003c00000 */
        /* <DEDUP_REMOVED lines=11> */
[----:B------:R-:W-:Y:S02]  /*12f60*/  MOV R5, 0x1f ;  /* 0x0000001f00057802 */ /* 0x000fe40000000f00 */
[----:B------:R-:W-:Y:S01]  /*12f70*/  MOV R0, 0x12fc0 ;  /* 0x00012fc000007802 */ /* 0x000fe20000000f00 */
[----:B-1----:R-:W-:Y:S02]  /*12f80*/  IMAD.IADD R13, R13, 0x1, R4 ;  /* 0x000000010d0d7824 */ /* 0x002fe400078e0204 */
[----:B------:R-:W-:Y:S02]  /*12f90*/  IMAD.MOV.U32 R4, RZ, RZ, 0x1f ;  /* 0x0000001fff047424 */ /* 0x000fe400078e00ff */
[----:B------:R-:W-:-:S02]  /*12fa0*/  IMAD.MOV.U32 R7, RZ, RZ, R13 ;  /* 0x000000ffff077224 */ /* 0x000fc400078e000d */
[----:B------:R-:W-:Y:S05]  /*12fb0*/  CALL.REL.NOINC `($__internal_97_$__cuda_sm70_shflsync_idx_p) ;  /* 0x0000140000007944 */ /* 0x000fea0003c00000 */
[----:B-12---:R-:W-:Y:S05]  /*12fc0*/  BRA `(.L_x_4854) ;  /* 0xfffed5c000007947 */ /* 0x006fea000383ffff */
.L_x_4757:
[----:B------:R-:W-:Y:S02]  /*12fd0*/  SEL R2, RZ, 0x1, P0 ;  /* 0x00000001ff027807 */ /* 0x000fe40000000000 */
[----:B------:R-:W-:-:S02]  /*12fe0*/  MOV R0, 0x13000 ;  /* 0x0001300000007802 */ /* 0x000fc40000000f00 */
[----:B------:R-:W-:Y:S05]  /*12ff0*/  CALL.REL.NOINC `($__internal_99_$__cuda_sm70_votesync_ballot) ;  /* 0x0000146000007944 */ /* 0x000fea0003c00000 */
[----:B------:R-:W-:Y:S05]  /*13000*/  BRA `(.L_x_4855) ;  /* 0xfffed61000007947 */ /* 0x000fea000383ffff */
.L_x_4758:
[----:B------:R-:W-:Y:S01]  /*13010*/  IMAD.MOV.U32 R7, RZ, RZ, R15 ;  /* 0x000000ffff077224 */ /* 0x000fe200078e000f */
[----:B------:R-:W-:-:S02]  /*13020*/  MOV R5, 0x1f ;  /* 0x0000001f00057802 */ /* 0x000fc40000000f00 */
[----:B------:R-:W-:Y:S02]  /*13030*/  MOV R0, 0x13050 ;  /* 0x0001305000007802 */ /* 0x000fe40000000f00 */
[----:B------:R-:W-:Y:S05]  /*13040*/  CALL.REL.NOINC `($__internal_97_$__cuda_sm70_shflsync_idx_p) ;  /* 0x0000137000007944 */ /* 0x000fea0003c00000 */
[----:B--2---:R-:W-:Y:S01]  /*13050*/  IMAD.MOV.U32 R15, RZ, RZ, R5 ;  /* 0x000000ffff0f7224 */ /* 0x004fe200078e0005 */
[----:B------:R-:W-:Y:S01]  /*13060*/  MOV R17, RZ ;  /* 0x000000ff00117202 */ /* 0x000fe20000000f00 */
[----:B-1----:R-:W-:Y:S01]  /*13070*/  IMAD.MOV.U32 R7, RZ, RZ, R10 ;  /* 0x000000ffff077224 */ /* 0x002fe200078e000a */
[----:B------:R-:W-:Y:S02]  /*13080*/  MOV R5, 0x1f ;  /* 0x0000001f00057802 */ /* 0x000fe40000000f00 */
[----:B------:R-:W-:Y:S02]  /*13090*/  MOV R0, 0x130b0 ;  /* 0x000130b000007802 */ /* 0x000fe40000000f00 */
[----:B------:R-:W-:Y:S05]  /*130a0*/  CALL.REL.NOINC `($__internal_97_$__cuda_sm70_shflsync_idx_p) ;  /* 0x0000131000007944 */ /* 0x000fea0003c00000 */
[----:B--2---:R-:W-:Y:S01]  /*130b0*/  MOV R10, R5 ;  /* 0x00000005000a7202 */ /* 0x004fe20000000f00 */
[----:B-1----:R-:W-:Y:S05]  /*130c0*/  BRA `(.L_x_4856) ;  /* 0xfffed5b000007947 */ /* 0x002fea000383ffff */
.L_x_4761:
[----:B------:R-:W-:Y:S01]  /*130d0*/  IMAD.MOV.U32 R7, RZ, RZ, R13 ;  /* 0x000000ffff077224 */ /* 0x000fe200078e000d */
[----:B------:R-:W-:Y:S02]  /*130e0*/  MOV R5, 0x1f ;  /* 0x0000001f00057802 */ /* 0x000fe40000000f00 */
[----:B------:R-:W-:Y:S02]  /*130f0*/  MOV R0, 0x13110 ;  /* 0x0001311000007802 */ /* 0x000fe40000000f00 */
[----:B--23--:R-:W-:Y:S05]  /*13100*/  CALL.REL.NOINC `($__internal_97_$__cuda_sm70_shflsync_idx_p) ;  /* 0x000012b000007944 */ /* 0x00cfea0003c00000 */
[----:B--2---:R-:W-:Y:S01]  /*13110*/  MOV R17, R5 ;  /* 0x0000000500117202 */ /* 0x004fe20000000f00 */
[----:B-1----:R-:W-:Y:S05]  /*13120*/  BRA `(.L_x_4760) ;  /* 0xfffed5b000007947 */ /* 0x002fea000383ffff */
.L_x_4772:
[----:B------:R-:W-:Y:S01]  /*13130*/  IMAD.MOV.U32 R7, RZ, RZ, R12 ;  /* 0x000000ffff077224 */ /* 0x000fe200078e000c */
[----:B-1----:R-:W-:Y:S01]  /*13140*/  MOV R4, RZ ;  /* 0x000000ff00047202 */ /* 0x002fe20000000f00 */
[----:B------:R-:W-:Y:S01]  /*13150*/  IMAD.MOV.U32 R5, RZ, RZ, 0x181f ;  /* 0x0000181fff057424 */ /* 0x000fe200078e00ff */
[----:B------:R-:W-:-:S02]  /*13160*/  MOV R0, 0x13180 ;  /* 0x0001318000007802 */ /* 0x000fc40000000f00 */
[----:B------:R-:W-:Y:S05]  /*13170*/  CALL.REL.NOINC `($__internal_97_$__cuda_sm70_shflsync_idx_p) ;  /* 0x0000124000007944 */ /* 0x000fea0003c00000 */
[----:B--2---:R-:W-:Y:S01]  /*13180*/  MOV R14, R5 ;  /* 0x00000005000e7202 */ /* 0x004fe20000000f00 */
[----:B-1----:R-:W-:Y:S05]  /*13190*/  BRA `(.L_x_4857) ;  /* 0xfffefa1000007947 */ /* 0x002fea000383ffff */
.L_x_4773:
[----:B------:R-:W-:Y:S01]  /*131a0*/  IMAD.MOV.U32 R7, RZ, RZ, R13 ;  /* 0x000000ffff077224 */ /* 0x000fe200078e000d */
[----:B------:R-:W-:Y:S01]  /*131b0*/  MOV R4, RZ ;  /* 0x000000ff00047202 */ /* 0x000fe20000000f00 */
[----:B------:R-:W-:Y:S01]  /*131c0*/  IMAD.MOV.U32 R5, RZ, RZ, 0x181f ;  /* 0x0000181fff057424 */ /* 0x000fe200078e00ff */
[----:B------:R-:W-:-:S02]  /*131d0*/  MOV R0, 0x131f0 ;  /* 0x000131f000007802 */ /* 0x000fc40000000f00 */
[----:B-12---:R-:W-:Y:S05]  /*131e0*/  CALL.REL.NOINC `($__internal_97_$__cuda_sm70_shflsync_idx_p) ;  /* 0x000011d000007944 */ /* 0x006fea0003c00000 */
[----:B-12---:R-:W-:Y:S05]  /*131f0*/  BRA `(.L_x_4858) ;  /* 0xfffef9d000007947 */ /* 0x006fea000383ffff */
.L_x_4776:
[----:B--2---:R-:W-:Y:S01]  /*13200*/  IMAD.MOV.U32 R7, RZ, RZ, R12 ;  /* 0x000000ffff077224 */ /* 0x004fe200078e000c */
[----:B------:R-:W-:Y:S01]  /*13210*/  MOV R4, 0x1 ;  /* 0x0000000100047802 */ /* 0x000fe20000000f00 */
[----:B----4-:R-:W-:Y:S01]  /*13220*/  IMAD.MOV.U32 R5, RZ, RZ, 0x181f ;  /* 0x0000181fff057424 */ /* 0x010fe200078e00ff */
[----:B------:R-:W-:-:S02]  /*13230*/  MOV R0, 0x13250 ;  /* 0x0001325000007802 */ /* 0x000fc40000000f00 */
[----:B-1-3--:R-:W-:Y:S05]  /*13240*/  CALL.REL.NOINC `($__internal_97_$__cuda_sm70_shflsync_idx_p) ;  /* 0x0000117000007944 */ /* 0x00afea0003c00000 */
[----:B--2---:R-:W-:Y:S01]  /*13250*/  IMAD.MOV.U32 R14, RZ, RZ, R5 ;  /* 0x000000ffff0e7224 */ /* 0x004fe200078e0005 */
[----:B-1----:R-:W-:Y:S01]  /*13260*/  MOV R4, 0x1 ;  /* 0x0000000100047802 */ /* 0x002fe20000000f00 */
[----:B------:R-:W-:Y:S01]  /*13270*/  IMAD.MOV.U32 R7, RZ, RZ, R13 ;  /* 0x000000ffff077224 */ /* 0x000fe200078e000d */
[----:B------:R-:W-:-:S02]  /*13280*/  MOV R5, 0x181f ;  /* 0x0000181f00057802 */ /* 0x000fc40000000f00 */
[----:B------:R-:W-:Y:S02]  /*13290*/  MOV R0, 0x132b0 ;  /* 0x000132b000007802 */ /* 0x000fe40000000f00 */
[----:B------:R-:W-:Y:S05]  /*132a0*/  CALL.REL.NOINC `($__internal_97_$__cuda_sm70_shflsync_idx_p) ;  /* 0x0000111000007944 */ /* 0x000fea0003c00000 */
[----:B-12---:R-:W-:Y:S05]  /*132b0*/  BRA `(.L_x_4859) ;  /* 0xfffefb3000007947 */ /* 0x006fea000383ffff */
.L_x_4779:
[----:B-1----:R-:W-:Y:S01]  /*132c0*/  IMAD.MOV.U32 R7, RZ, RZ, R12 ;  /* 0x000000ffff077224 */ /* 0x002fe200078e000c */
[----:B------:R-:W-:Y:S01]  /*132d0*/  MOV R4, 0x2 ;  /* 0x0000000200047802 */ /* 0x000fe20000000f00 */
[----:B----4-:R-:W-:Y:S01]  /*132e0*/  IMAD.MOV.U32 R5, RZ, RZ, 0x181f ;  /* 0x0000181fff057424 */ /* 0x010fe200078e00ff */
[----:B------:R-:W-:Y:S02]  /*132f0*/  MOV R0, 0x13310 ;  /* 0x0001331000007802 */ /* 0x000fe40000000f00 */
[----:B--23--:R-:W-:Y:S05]  /*13300*/  CALL.REL.NOINC `($__internal_97_$__cuda_sm70_shflsync_idx_p) ;  /* 0x000010b000007944 */ /* 0x00cfea0003c00000 */
[----:B--2---:R-:W-:Y:S01]  /*13310*/  MOV R14, R5 ;  /* 0x00000005000e7202 */ /* 0x004fe20000000f00 */
[----:B-1----:R-:W-:Y:S05]  /*13320*/  BRA `(.L_x_4860) ;  /* 0xfffefcc000007947 */ /* 0x002fea000383ffff */
.L_x_4780:
[----:B------:R-:W-:Y:S01]  /*13330*/  IMAD.MOV.U32 R7, RZ, RZ, R13 ;  /* 0x000000ffff077224 */ /* 0x000fe200078e000d */
[----:B------:R-:W-:Y:S01]  /*13340*/  MOV R4, 0x2 ;  /* 0x0000000200047802 */ /* 0x000fe20000000f00 */
[----:B----4-:R-:W-:Y:S01]  /*13350*/  IMAD.MOV.U32 R5, RZ, RZ, 0x181f ;  /* 0x0000181fff057424 */ /* 0x010fe200078e00ff */
[----:B------:R-:W-:Y:S02]  /*13360*/  MOV R0, 0x13380 ;  /* 0x0001338000007802 */ /* 0x000fe40000000f00 */
[----:B-123--:R-:W-:Y:S05]  /*13370*/  CALL.REL.NOINC `($__internal_97_$__cuda_sm70_shflsync_idx_p) ;  /* 0x0000104000007944 */ /* 0x00efea0003c00000 */
[----:B-12---:R-:W-:Y:S05]  /*13380*/  BRA `(.L_x_4861) ;  /* 0xfffefc8000007947 */ /* 0x006fea000383ffff */
.L_x_4783:
[----:B-1----:R-:W-:Y:S01]  /*13390*/  IMAD.MOV.U32 R7, RZ, RZ, R12 ;  /* 0x000000ffff077224 */ /* 0x002fe200078e000c */
[----:B------:R-:W-:Y:S01]  /*133a0*/  MOV R4, 0x3 ;  /* 0x0000000300047802 */ /* 0x000fe20000000f00 */
[----:B------:R-:W-:Y:S01]  /*133b0*/  IMAD.MOV.U32 R5, RZ, RZ, 0x181f ;  /* 0x0000181fff057424 */ /* 0x000fe200078e00ff */
[----:B------:R-:W-:-:S02]  /*133c0*/  MOV R0, 0x133e0 ;  /* 0x000133e000007802 */ /* 0x000fc40000000f00 */
[----:B--234-:R-:W-:Y:S05]  /*133d0*/  CALL.REL.NOINC `($__internal_97_$__cuda_sm70_shflsync_idx_p) ;  /* 0x00000fe000007944 */ /* 0x01cfea0003c00000 */
[----:B--2---:R-:W-:Y:S01]  /*133e0*/  IMAD.MOV.U32 R12, RZ, RZ, R5 ;  /* 0x000000ffff0c7224 */ /* 0x004fe200078e0005 */
[----:B-1----:R-:W-:Y:S01]  /*133f0*/  MOV R4, 0x3 ;  /* 0x0000000300047802 */ /* 0x002fe20000000f00 */
[----:B------:R-:W-:Y:S01]  /*13400*/  IMAD.MOV.U32 R7, RZ, RZ, R13 ;  /* 0x000000ffff077224 */ /* 0x000fe200078e000d */
[----:B------:R-:W-:-:S02]  /*13410*/  MOV R5, 0x181f ;  /* 0x0000181f00057802 */ /* 0x000fc40000000f00 */
[----:B------:R-:W-:Y:S02]  /*13420*/  MOV R0, 0x13440 ;  /* 0x0001344000007802 */ /* 0x000fe40000000f00 */
[----:B------:R-:W-:Y:S05]  /*13430*/  CALL.REL.NOINC `($__internal_97_$__cuda_sm70_shflsync_idx_p) ;  /* 0x00000f8000007944 */ /* 0x000fea0003c00000 */
[----:B-12---:R-:W-:Y:S05]  /*13440*/  BRA `(.L_x_4862) ;  /* 0xfffefdd000007947 */ /* 0x006fea000383ffff */
.L_x_4790:
[----:B------:R1:W5:Y:S01]  /*13450*/  LDL R8, [R1+0x70] ;  /* 0x0000700001087983 */ /* 0x0003620000100800 */
[----:B------:R-:W-:Y:S02]  /*13460*/  MOV R5, 0x2 ;  /* 0x0000000200057802 */ /* 0x000fe40000000f00 */
[----:B------:R-:W-:Y:S02]  /*13470*/  MOV R6, 0x13490 ;  /* 0x0001349000067802 */ /* 0x000fe40000000f00 */
[----:B-1---5:R-:W-:Y:S05]  /*13480*/  CALL.REL.NOINC `($__internal_96_$__cuda_sm70_shflsync_bfly_p) ;  /* 0x00000ee000007944 */ /* 0x022fea0003c00000 */
[----:B-12---:R-:W-:Y:S05]  /*13490*/  BRA `(.L_x_4863) ;  /* 0xffff9d7000007947 */ /* 0x006fea000383ffff */
.L_x_4791:
[----:B------:R-:W-:Y:S01]  /*134a0*/  IMAD.MOV.U32 R8, RZ, RZ, R10 ;  /* 0x000000ffff087224 */ /* 0x000fe200078e000a */
[----:B------:R-:W-:Y:S02]  /*134b0*/  MOV R5, 0x1 ;  /* 0x0000000100057802 */ /* 0x000fe40000000f00 */
[----:B------:R-:W-:Y:S02]  /*134c0*/  MOV R6, 0x134e0 ;  /* 0x000134e000067802 */ /* 0x000fe40000000f00 */
[----:B------:R-:W-:Y:S05]  /*134d0*/  CALL.REL.NOINC `($__internal_96_$__cuda_sm70_shflsync_bfly_p) ;  /* 0x00000e9000007944 */ /* 0x000fea0003c00000 */
[----:B-1----:R1:W5:Y:S01]  /*134e0*/  LDL R8, [R1+0x58] ;  /* 0x0000580001087983 */ /* 0x0023620000100800 */
[----:B--2---:R-:W-:Y:S01]  /*134f0*/  FADD.FTZ R7, R10, R5 ;  /* 0x000000050a077221 */ /* 0x004fe20000010000 */
[----:B------:R-:W-:Y:S02]  /*13500*/  MOV R5, 0x2 ;  /* 0x0000000200057802 */ /* 0x000fe40000000f00 */
[----:B------:R-:W-:-:S02]  /*13510*/  MOV R6, 0x13530 ;  /* 0x0001353000067802 */ /* 0x000fc40000000f00 */
[----:B-1---5:R-:W-:Y:S05]  /*13520*/  CALL.REL.NOINC `($__internal_96_$__cuda_sm70_shflsync_bfly_p) ;  /* 0x00000e4000007944 */ /* 0x022fea0003c00000 */
[----:B------:R-:W3:Y:S02]  /*13530*/  LDL.LU R6, [R1+0x58] ;  /* 0x0000580001067983 */ /* 0x000ee40000300800 */
[----:B-123--:R-:W-:Y:S01]  /*13540*/  FADD.FTZ R8, R6, R5 ;  /* 0x0000000506087221 */ /* 0x00efe20000010000 */
[----:B------:R-:W-:-:S02]  /*13550*/  MOV R5, 0x1 ;  /* 0x0000000100057802 */ /* 0x000fc40000000f00 */
[----:B------:R-:W-:Y:S02]  /*13560*/  MOV R6, 0x13580 ;  /* 0x0001358000067802 */ /* 0x000fe40000000f00 */
[----:B------:R-:W-:Y:S05]  /*13570*/  CALL.REL.NOINC `($__internal_96_$__cuda_sm70_shflsync_bfly_p) ;  /* 0x00000df000007944 */ /* 0x000fea0003c00000 */
[----:B-12---:R-:W-:Y:S05]  /*13580*/  BRA `(.L_x_4864) ;  /* 0xffff9d1000007947 */ /* 0x006fea000383ffff */
.L_x_4798:
[----:B-1234-:R-:W-:Y:S01]  /*13590*/  IMAD.MOV.U32 R7, RZ, RZ, R10 ;  /* 0x000000ffff077224 */ /* 0x01efe200078e000a */
[----:B------:R-:W-:Y:S01]  /*135a0*/  MOV R4, RZ ;  /* 0x000000ff00047202 */ /* 0x000fe20000000f00 */
[----:B------:R-:W-:Y:S01]  /*135b0*/  IMAD.MOV.U32 R5, RZ, RZ, 0x181f ;  /* 0x0000181fff057424 */ /* 0x000fe200078e00ff */
[----:B------:R-:W-:Y:S02]  /*135c0*/  MOV R0, 0x135e0 ;  /* 0x000135e000007802 */ /* 0x000fe40000000f00 */
[----:B------:R-:W-:Y:S05]  /*135d0*/  CALL.REL.NOINC `($__internal_97_$__cuda_sm70_shflsync_idx_p) ;  /* 0x00000de000007944 */ /* 0x000fea0003c00000 */
[----:B--2---:R-:W-:Y:S01]  /*135e0*/  MOV R77, R5 ;  /* 0x00000005004d7202 */ /* 0x004fe20000000f00 */
[----:B-1----:R-:W-:Y:S05]  /*135f0*/  BRA `(.L_x_4865) ;  /* 0xffffb8e000007947 */ /* 0x002fea000383ffff */
.L_x_4799:
[----:B------:R-:W-:Y:S01]  /*13600*/  IMAD.MOV.U32 R7, RZ, RZ, R11 ;  /* 0x000000ffff077224 */ /* 0x000fe200078e000b */
[----:B------:R-:W-:Y:S01]  /*13610*/  MOV R4, RZ ;  /* 0x000000ff00047202 */ /* 0x000fe20000000f00 */
[----:B------:R-:W-:Y:S01]  /*13620*/  IMAD.MOV.U32 R5, RZ, RZ, 0x181f ;  /* 0x0000181fff057424 */ /* 0x000fe200078e00ff */
[----:B------:R-:W-:Y:S02]  /*13630*/  MOV R0, 0x13650 ;  /* 0x0001365000007802 */ /* 0x000fe40000000f00 */
[----:B-12---:R-:W-:Y:S05]  /*13640*/  CALL.REL.NOINC `($__internal_97_$__cuda_sm70_shflsync_idx_p) ;  /* 0x00000d7000007944 */ /* 0x006fea0003c00000 */
[----:B-12---:R-:W-:Y:S05]  /*13650*/  BRA `(.L_x_4866) ;  /* 0xffffb8a000007947 */ /* 0x006fea000383ffff */
.L_x_4802:
        /* <DEDUP_REMOVED lines=12> */
.L_x_4805:
[----:B-1----:R-:W-:Y:S01]  /*13720*/  IMAD.MOV.U32 R7, RZ, RZ, R10 ;  /* 0x000000ffff077224 */ /* 0x002fe200078e000a */
[----:B------:R-:W-:Y:S01]  /*13730*/  MOV R4, 0x2 ;  /* 0x0000000200047802 */ /* 0x000fe20000000f00 */
[----:B----4-:R-:W-:Y:S01]  /*13740*/  IMAD.MOV.U32 R5, RZ, RZ, 0x181f ;  /* 0x0000181fff057424 */ /* 0x010fe200078e00ff */
[----:B------:R-:W-:Y:S02]  /*13750*/  MOV R0, 0x13770 ;  /* 0x0001377000007802 */ /* 0x000fe40000000f00 */
[----:B--23--:R-:W-:Y:S05]  /*13760*/  CALL.REL.NOINC `($__internal_97_$__cuda_sm70_shflsync_idx_p) ;  /* 0x00000c5000007944 */ /* 0x00cfea0003c00000 */
[----:B--2---:R-:W-:Y:S01]  /*13770*/  MOV R20, R5 ;  /* 0x0000000500147202 */ /* 0x004fe20000000f00 */
[----:B-1----:R-:W-:Y:S05]  /*13780*/  BRA `(.L_x_4868) ;  /* 0xffffba7000007947 */ /* 0x002fea000383ffff */
.L_x_4806:
[----:B------:R-:W-:Y:S01]  /*13790*/  IMAD.MOV.U32 R7, RZ, RZ, R11 ;  /* 0x000000ffff077224 */ /* 0x000fe200078e000b */
[----:B------:R-:W-:Y:S01]  /*137a0*/  MOV R4, 0x2 ;  /* 0x0000000200047802 */ /* 0x000fe20000000f00 */
[----:B----4-:R-:W-:Y:S01]  /*137b0*/  IMAD.MOV.U32 R5, RZ, RZ, 0x181f ;  /* 0x0000181fff057424 */ /* 0x010fe200078e00ff */
[----:B------:R-:W-:Y:S02]  /*137c0*/  MOV R0, 0x137e0 ;  /* 0x000137e000007802 */ /* 0x000fe40000000f00 */
[----:B-123--:R-:W-:Y:S05]  /*137d0*/  CALL.REL.NOINC `($__internal_97_$__cuda_sm70_shflsync_idx_p) ;  /* 0x00000be000007944 */ /* 0x00efea0003c00000 */
[----:B-12---:R-:W-:Y:S05]  /*137e0*/  BRA `(.L_x_4869) ;  /* 0xffffba3000007947 */ /* 0x006fea000383ffff */
.L_x_4809:
        /* <DEDUP_REMOVED lines=12> */
.L_x_4811:
[----:B------:R-:W-:Y:S01]  /*138b0*/  IMAD.MOV.U32 R7, RZ, RZ, R3 ;  /* 0x000000ffff077224 */ /* 0x000fe200078e0003 */
[----:B------:R-:W-:Y:S01]  /*138c0*/  MOV R4, RZ ;  /* 0x000000ff00047202 */ /* 0x000fe20000000f00 */
[----:B------:R-:W-:Y:S01]  /*138d0*/  IMAD.MOV.U32 R5, RZ, RZ, 0x1c1f ;  /* 0x00001c1fff057424 */ /* 0x000fe200078e00ff */
[----:B------:R-:W-:Y:S02]  /*138e0*/  MOV R0, 0x13900 ;  /* 0x0001390000007802 */ /* 0x000fe40000000f00 */
[----:B------:R-:W-:Y:S05]  /*138f0*/  CALL.REL.NOINC `($__internal_97_$__cuda_sm70_shflsync_idx_p) ;  /* 0x00000ac000007944 */ /* 0x000fea0003c00000 */
[----:B--2---:R-:W-:Y:S01]  /*13900*/  MOV R11, R5 ;  /* 0x00000005000b7202 */ /* 0x004fe20000000f00 */
[----:B-1----:R-:W-:Y:S05]  /*13910*/  BRA `(.L_x_4871) ;  /* 0xffffbe1000007947 */ /* 0x002fea000383ffff */
.L_x_4812:
[----:B------:R-:W-:Y:S01]  /*13920*/  IMAD.MOV.U32 R7, RZ, RZ, R10 ;  /* 0x000000ffff077224 */ /* 0x000fe200078e000a */
[----:B------:R-:W-:Y:S01]  /*13930*/  MOV R4, RZ ;  /* 0x000000ff00047202 */ /* 0x000fe20000000f00 */
[----:B------:R-:W-:Y:S01]  /*13940*/  IMAD.MOV.U32 R5, RZ, RZ, 0x1c1f ;  /* 0x00001c1fff057424 */ /* 0x000fe200078e00ff */
[----:B------:R-:W-:Y:S02]  /*13950*/  MOV R0, 0x13970 ;  /* 0x0001397000007802 */ /* 0x000fe40000000f00 */
[----:B-12---:R-:W-:Y:S05]  /*13960*/  CALL.REL.NOINC `($__internal_97_$__cuda_sm70_shflsync_idx_p) ;  /* 0x00000a5000007944 */ /* 0x006fea0003c00000 */
[----:B-12---:R-:W-:Y:S05]  /*13970*/  BRA `(.L_x_4872) ;  /* 0xffffbdd000007947 */ /* 0x006fea000383ffff */
.L_x_4815:
[----:B----4-:R-:W-:Y:S01]  /*13980*/  IMAD.MOV.U32 R7, RZ, RZ, R3 ;  /* 0x000000ffff077224 */ /* 0x010fe200078e0003 */
[----:B------:R-:W-:Y:S01]  /*13990*/  MOV R4, 0x1 ;  /* 0x0000000100047802 */ /* 0x000fe20000000f00 */
[----:B------:R-:W-:Y:S01]  /*139a0*/  IMAD.MOV.U32 R5, RZ, RZ, 0x1c1f ;  /* 0x00001c1fff057424 */ /* 0x000fe200078e00ff */
[----:B------:R-:W-:-:S02]  /*139b0*/  MOV R0, 0x139d0 ;  /* 0x000139d000007802 */ /* 0x000fc40000000f00 */
[----:B-123--:R-:W-:Y:S05]  /*139c0*/  CALL.REL.NOINC `($__internal_97_$__cuda_sm70_shflsync_idx_p) ;  /* 0x000009f000007944 */ /* 0x00efea0003c00000 */
[----:B--2---:R-:W-:Y:S01]  /*139d0*/  IMAD.MOV.U32 R3, RZ, RZ, R5 ;  /* 0x000000ffff037224 */ /* 0x004fe200078e0005 */
[----:B-1----:R-:W-:Y:S01]  /*139e0*/  MOV R4, 0x1 ;  /* 0x0000000100047802 */ /* 0x002fe20000000f00 */
[----:B------:R-:W-:Y:S01]  /*139f0*/  IMAD.MOV.U32 R7, RZ, RZ, R10 ;  /* 0x000000ffff077224 */ /* 0x000fe200078e000a */
[----:B------:R-:W-:-:S02]  /*13a00*/  MOV R5, 0x1c1f ;  /* 0x00001c1f00057802 */ /* 0x000fc40000000f00 */
[----:B------:R-:W-:Y:S02]  /*13a10*/  MOV R0, 0x13a30 ;  /* 0x00013a3000007802 */ /* 0x000fe40000000f00 */
[----:B------:R-:W-:Y:S05]  /*13a20*/  CALL.REL.NOINC `($__internal_97_$__cuda_sm70_shflsync_idx_p) ;  /* 0x0000099000007944 */ /* 0x000fea0003c00000 */
[----:B-12---:R-:W-:Y:S05]  /*13a30*/  BRA `(.L_x_4873) ;  /* 0xffffca0000007947 */ /* 0x006fea000383ffff */
.L_x_4819:
[----:B------:R-:W-:Y:S01]  /*13a40*/  IMAD.MOV.U32 R7, RZ, RZ, R11 ;  /* 0x000000ffff077224 */ /* 0x000fe200078e000b */
[----:B------:R-:W-:Y:S01]  /*13a50*/  MOV R4, RZ ;  /* 0x000000ff00047202 */ /* 0x000fe20000000f00 */
[----:B------:R-:W-:Y:S01]  /*13a60*/  IMAD.MOV.U32 R5, RZ, RZ, 0x181f ;  /* 0x0000181fff057424 */ /* 0x000fe200078e00ff */
[----:B------:R-:W-:Y:S02]  /*13a70*/  MOV R0, 0x13a90 ;  /* 0x00013a9000007802 */ /* 0x000fe40000000f00 */
[----:B------:R-:W-:Y:S05]  /*13a80*/  CALL.REL.NOINC `($__internal_97_$__cuda_sm70_shflsync_idx_p) ;  /* 0x0000093000007944 */ /* 0x000fea0003c00000 */
[----:B--2---:R-:W-:Y:S01]  /*13a90*/  MOV R12, R5 ;  /* 0x00000005000c7202 */ /* 0x004fe20000000f00 */
[----:B-1----:R-:W-:Y:S05]  /*13aa0*/  BRA `(.L_x_4874) ;  /* 0xffffddc000007947 */ /* 0x002fea000383ffff */
.L_x_4820:
[----:B------:R-:W-:Y:S01]  /*13ab0*/  IMAD.MOV.U32 R7, RZ, RZ, R10 ;  /* 0x000000ffff077224 */ /* 0x000fe200078e000a */
[----:B------:R-:W-:Y:S01]  /*13ac0*/  MOV R4, RZ ;  /* 0x000000ff00047202 */ /* 0x000fe20000000f00 */
[----:B------:R-:W-:Y:S01]  /*13ad0*/  IMAD.MOV.U32 R5, RZ, RZ, 0x181f ;  /* 0x0000181fff057424 */ /* 0x000fe200078e00ff */
[----:B------:R-:W-:Y:S02]  /*13ae0*/  MOV R0, 0x13b00 ;  /* 0x00013b0000007802 */ /* 0x000fe40000000f00 */
[----:B-12---:R-:W-:Y:S05]  /*13af0*/  CALL.REL.NOINC `($__internal_97_$__cuda_sm70_shflsync_idx_p) ;  /* 0x000008c000007944 */ /* 0x006fea0003c00000 */
[----:B-12---:R-:W-:Y:S05]  /*13b00*/  BRA `(.L_x_4875) ;  /* 0xffffdd8000007947 */ /* 0x006fea000383ffff */
.L_x_4823:
        /* <DEDUP_REMOVED lines=12> */
.L_x_4826:
[----:B--2---:R-:W-:Y:S01]  /*13bd0*/  IMAD.MOV.U32 R7, RZ, RZ, R11 ;  /* 0x000000ffff077224 */ /* 0x004fe200078e000b */
[----:B------:R-:W-:Y:S01]  /*13be0*/  MOV R4, 0x2 ;  /* 0x0000000200047802 */ /* 0x000fe20000000f00 */
[----:B------:R-:W-:Y:S01]  /*13bf0*/  IMAD.MOV.U32 R5, RZ, RZ, 0x181f ;  /* 0x0000181fff057424 */ /* 0x000fe200078e00ff */
[----:B------:R-:W-:Y:S02]  /*13c00*/  MOV R0, 0x13c20 ;  /* 0x00013c2000007802 */ /* 0x000fe40000000f00 */
[----:B-1-3--:R-:W-:Y:S05]  /*13c10*/  CALL.REL.NOINC `($__internal_97_$__cuda_sm70_shflsync_idx_p) ;  /* 0x000007a000007944 */ /* 0x00afea0003c00000 */
[----:B--2---:R-:W-:Y:S01]  /*13c20*/  MOV R3, R5 ;  /* 0x0000000500037202 */ /* 0x004fe20000000f00 */
[----:B-1----:R-:W-:Y:S05]  /*13c30*/  BRA `(.L_x_4877) ;  /* 0xffffdf6000007947 */ /* 0x002fea000383ffff */
.L_x_4827:
[----:B--2---:R-:W-:Y:S01]  /*13c40*/  IMAD.MOV.U32 R7, RZ, RZ, R10 ;  /* 0x000000ffff077224 */ /* 0x004fe200078e000a */
[----:B------:R-:W-:Y:S01]  /*13c50*/  MOV R4, 0x2 ;  /* 0x0000000200047802 */ /* 0x000fe20000000f00 */
[----:B------:R-:W-:Y:S01]  /*13c60*/  IMAD.MOV.U32 R5, RZ, RZ, 0x181f ;  /* 0x0000181fff057424 */ /* 0x000fe200078e00ff */
[----:B------:R-:W-:Y:S02]  /*13c70*/  MOV R0, 0x13c90 ;  /* 0x00013c9000007802 */ /* 0x000fe40000000f00 */
[----:B-1-34-:R-:W-:Y:S05]  /*13c80*/  CALL.REL.NOINC `($__internal_97_$__cuda_sm70_shflsync_idx_p) ;  /* 0x0000073000007944 */ /* 0x01afea0003c00000 */
[----:B-12---:R-:W-:Y:S05]  /*13c90*/  BRA `(.L_x_4878) ;  /* 0xffffdf2000007947 */ /* 0x006fea000383ffff */
.L_x_4830:
        /* <DEDUP_REMOVED lines=12> */
.L_x_4832:
[----:B------:R-:W-:Y:S01]  /*13d60*/  IMAD.MOV.U32 R7, RZ, RZ, R2 ;  /* 0x000000ffff077224 */ /* 0x000fe200078e0002 */
[----:B------:R-:W-:Y:S01]  /*13d70*/  MOV R4, RZ ;  /* 0x000000ff00047202 */ /* 0x000fe20000000f00 */
[----:B------:R-:W-:Y:S01]  /*13d80*/  IMAD.MOV.U32 R5, RZ, RZ, 0x1f ;  /* 0x0000001fff057424 */ /* 0x000fe200078e00ff */
[----:B------:R-:W-:Y:S02]  /*13d90*/  MOV R0, 0x13db0 ;  /* 0x00013db000007802 */ /* 0x000fe40000000f00 */
[----:B------:R-:W-:Y:S05]  /*13da0*/  CALL.REL.NOINC `($__internal_97_$__cuda_sm70_shflsync_idx_p) ;  /* 0x0000061000007944 */ /* 0x000fea0003c00000 */
[----:B--2---:R-:W-:Y:S01]  /*13db0*/  MOV R3, R5 ;  /* 0x0000000500037202 */ /* 0x004fe20000000f00 */
[----:B-1----:R-:W-:Y:S05]  /*13dc0*/  BRA `(.L_x_4880) ;  /* 0xffffe19000007947 */ /* 0x002fea000383ffff */
.L_x_4833:
[----:B------:R-:W-:Y:S01]  /*13dd0*/  IMAD.MOV.U32 R7, RZ, RZ, R2 ;  /* 0x000000ffff077224 */ /* 0x000fe200078e0002 */
[----:B------:R-:W-:Y:S01]  /*13de0*/  MOV R4, 0x1 ;  /* 0x0000000100047802 */ /* 0x000fe20000000f00 */
[----:B------:R-:W-:Y:S01]  /*13df0*/  IMAD.MOV.U32 R5, RZ, RZ, 0x1f ;  /* 0x0000001fff057424 */ /* 0x000fe200078e00ff */
[----:B------:R-:W-:Y:S02]  /*13e00*/  MOV R0, 0x13e20 ;  /* 0x00013e2000007802 */ /* 0x000fe40000000f00 */
[----:B-12---:R-:W-:Y:S05]  /*13e10*/  CALL.REL.NOINC `($__internal_97_$__cuda_sm70_shflsync_idx_p) ;  /* 0x000005a000007944 */ /* 0x006fea0003c00000 */
[----:B--2---:R-:W-:Y:S01]  /*13e20*/  MOV R2, R5 ;  /* 0x0000000500027202 */ /* 0x004fe20000000f00 */
[----:B-1----:R-:W-:Y:S05]  /*13e30*/  BRA `(.L_x_4881) ;  /* 0xffffe14000007947 */ /* 0x002fea000383ffff */
.L_x_4834:
[----:B------:R-:W-:Y:S02]  /*13e40*/  MOV R4, 0x1 ;  /* 0x0000000100047802 */ /* 0x000fe40000000f00 */
[----:B------:R-:W-:-:S02]  /*13e50*/  MOV R0, 0x13e70 ;  /* 0x00013e7000007802 */ /* 0x000fc40000000f00 */
[----:B-12---:R-:W-:Y:S05]  /*13e60*/  CALL.REL.NOINC `($__internal_98_$__cuda_sm70_shflsync_up_p) ;  /* 0x000005a000007944 */ /* 0x006fea0003c00000 */
[----:B-12---:R-:W-:Y:S05]  /*13e70*/  BRA `(.L_x_4882) ;  /* 0xffffe22000007947 */ /* 0x006fea000383ffff */
.L_x_4835:
[----:B------:R-:W-:Y:S02]  /*13e80*/  MOV R4, 0x2 ;  /* 0x0000000200047802 */ /* 0x000fe40000000f00 */
[----:B------:R-:W-:-:S02]  /*13e90*/  MOV R0, 0x13eb0 ;  /* 0x00013eb000007802 */ /* 0x000fc40000000f00 */
[----:B-12---:R-:W-:Y:S05]  /*13ea0*/  CALL.REL.NOINC `($__internal_98_$__cuda_sm70_shflsync_up_p) ;  /* 0x0000056000007944 */ /* 0x006fea0003c00000 */
        /* <DEDUP_REMOVED lines=23> */
.L_x_4839:
[----:B---3--:R-:W-:Y:S01]  /*14020*/  IMAD.MOV.U32 R13, RZ, RZ, R2 ;  /* 0x000000ffff0d7224 */ /* 0x008fe200078e0002 */
[----:B------:R-:W-:-:S02]  /*14030*/  MOV R4, 0x1 ;  /* 0x0000000100047802 */ /* 0x000fc40000000f00 */
[----:B------:R-:W-:Y:S02]  /*14040*/  MOV R0, 0x14060 ;  /* 0x0001406000007802 */ /* 0x000fe40000000f00 */
[----:B------:R-:W-:Y:S05]  /*14050*/  CALL.REL.NOINC `($__internal_98_$__cuda_sm70_shflsync_up_p) ;  /* 0x000003b000007944 */ /* 0x000fea0003c00000 */
[----:B-12---:R-:W-:Y:S05]  /*14060*/  BRA `(.L_x_4884) ;  /* 0xffffe28000007947 */ /* 0x006fea000383ffff */
.L_x_4840:
[----:B---3--:R-:W-:Y:S01]  /*14070*/  IMAD.MOV.U32 R13, RZ, RZ, R2 ;  /* 0x000000ffff0d7224 */ /* 0x008fe200078e0002 */
[----:B------:R-:W-:Y:S02]  /*14080*/  MOV R4, 0x2 ;  /* 0x0000000200047802 */ /* 0x000fe40000000f00 */
[----:B------:R-:W-:Y:S02]  /*14090*/  MOV R0, 0x140b0 ;  /* 0x000140b000007802 */ /* 0x000fe40000000f00 */
[----:B------:R-:W-:Y:S05]  /*140a0*/  CALL.REL.NOINC `($__internal_98_$__cuda_sm70_shflsync_up_p) ;  /* 0x0000036000007944 */ /* 0x000fea0003c00000 */
[----:B-12---:R-:W-:Y:S01]  /*140b0*/  SEL R13, R4, RZ, P1 ;  /* 0x000000ff040d7207 */ /* 0x006fe20000800000 */
[----:B------:R-:W-:Y:S01]  /*140c0*/  IMAD.MOV.U32 R4, RZ, RZ, 0x4 ;  /* 0x00000004ff047424 */ /* 0x000fe200078e00ff */
[----:B------:R-:W-:-:S03]  /*140d0*/  MOV R0, 0x14100 ;  /* 0x0001410000007802 */ /* 0x000fc60000000f00 */
[----:B------:R-:W-:Y:S02]  /*140e0*/  IMAD.IADD R13, R2, 0x1, R13 ;  /* 0x00000001020d7824 */ /* 0x000fe400078e020d */
        /* <DEDUP_REMOVED lines=19> */
.L_x_4842:
[----:B------:R-:W-:Y:S02]  /*14220*/  SEL R2, RZ, 0x1, P0 ;  /* 0x00000001ff027807 */ /* 0x000fe40000000000 */
[----:B------:R-:W-:-:S02]  /*14230*/  MOV R0, 0x14250 ;  /* 0x0001425000007802 */ /* 0x000fc40000000f00 */
[----:B---3--:R-:W-:Y:S05]  /*14240*/  CALL.REL.NOINC `($__internal_99_$__cuda_sm70_votesync_ballot) ;  /* 0x0000021000007944 */ /* 0x008fea0003c00000 */
[----:B------:R-:W-:Y:S05]  /*14250*/  BRA `(.L_x_4886) ;  /* 0xffffe22000007947 */ /* 0x000fea000383ffff */
.L_x_4843:
[----:B------:R-:W-:Y:S01]  /*14260*/  IMAD.MOV.U32 R7, RZ, RZ, R237 ;  /* 0x000000ffff077224 */ /* 0x000fe200078e00ed */
[----:B------:R-:W-:-:S02]  /*14270*/  MOV R5, 0x1f ;  /* 0x0000001f00057802 */ /* 0x000fc40000000f00 */
[----:B------:R-:W-:Y:S02]  /*14280*/  MOV R0, 0x142a0 ;  /* 0x000142a000007802 */ /* 0x000fe40000000f00 */
[----:B---3--:R-:W-:Y:S05]  /*14290*/  CALL.REL.NOINC `($__internal_97_$__cuda_sm70_shflsync_idx_p) ;  /* 0x0000012000007944 */ /* 0x008fea0003c00000 */
[----:B--2---:R-:W-:Y:S01]  /*142a0*/  IMAD.MOV.U32 R237, RZ, RZ, R5 ;  /* 0x000000ffffed7224 */ /* 0x004fe200078e0005 */
[----:B-1----:R-:W-:Y:S01]  /*142b0*/  MOV R7, R12 ;  /* 0x0000000c00077202 */ /* 0x002fe20000000f00 */
[----:B------:R-:W-:Y:S01]  /*142c0*/  IMAD.MOV.U32 R5, RZ, RZ, 0x1f ;  /* 0x0000001fff057424 */ /* 0x000fe200078e00ff */
[----:B------:R-:W-:Y:S02]  /*142d0*/  MOV R0, 0x142f0 ;  /* 0x000142f000007802 */ /* 0x000fe40000000f00 */
[----:B------:R-:W-:Y:S05]  /*142e0*/  CALL.REL.NOINC `($__internal_97_$__cuda_sm70_shflsync_idx_p) ;  /* 0x000000d000007944 */ /* 0x000fea0003c00000 */
[----:B--2---:R-:W-:Y:S01]  /*142f0*/  MOV R2, R5 ;  /* 0x0000000500027202 */ /* 0x004fe20000000f00 */
[----:B-1----:R-:W-:Y:S05]  /*14300*/  BRA `(.L_x_4887) ;  /* 0xffffe1c000007947 */ /* 0x002fea000383ffff */
.L_x_4846:
[----:B------:R-:W-:Y:S01]  /*14310*/  IMAD.MOV.U32 R7, RZ, RZ, R13 ;  /* 0x000000ffff077224 */ /* 0x000fe200078e000d */
[----:B------:R-:W-:Y:S02]  /*14320*/  MOV R5, 0x1f ;  /* 0x0000001f00057802 */ /* 0x000fe40000000f00 */
[----:B------:R-:W-:Y:S02]  /*14330*/  MOV R0, 0x14350 ;  /* 0x0001435000007802 */ /* 0x000fe40000000f00 */
[----:B--234-:R-:W-:Y:S05]  /*14340*/  CALL.REL.NOINC `($__internal_97_$__cuda_sm70_shflsync_idx_p) ;  /* 0x0000007000007944 */ /* 0x01cfea0003c00000 */
[----:B--2---:R-:W-:Y:S01]  /*14350*/  MOV R15, R5 ;  /* 0x00000005000f7202 */ /* 0x004fe20000000f00 */
[----:B-1----:R-:W-:Y:S05]  /*14360*/  BRA `(.L_x_4845) ;  /* 0xffffe1c000007947 */ /* 0x002fea000383ffff */
        .weak           $__internal_96_$__cuda_sm70_shflsync_bfly_p
        .type           $__internal_96_$__cuda_sm70_shflsync_bfly_p,@function
        .size           $__internal_96_$__cuda_sm70_shflsync_bfly_p,($__internal_97_$__cuda_sm70_shflsync_idx_p - $__internal_96_$__cuda_sm70_shflsync_bfly_p)
$__internal_96_$__cuda_sm70_shflsync_bfly_p:
[----:B------:R-:W-:Y:S01]  /*14370*/  MOV R12, R6 ;  /* 0x00000006000c7202 */ /* 0x000fe20000000f00 */
[----:B------:R-:W-:Y:S04]  /*14380*/  WARPSYNC R3 ;  /* 0x0000000300007348 */ /* 0x000fe80003800000 */
[----:B------:R-:W-:Y:S01]  /*14390*/  MOV R13, 0x0 ;  /* 0x00000000000d7802 */ /* 0x000fe20000000f00 */
[----:B------:R1:W2:Y:S03]  /*143a0*/  SHFL.BFLY PT, R5, R8, R5, R4 ;  /* 0x0c00000508057389 */ /* 0x0002a600000e0004 */
[----:B------:R-:W-:Y:S05]  /*143b0*/  RET.REL.NODEC R12 `(_ZN7cutlass13device_kernelIN5flash19enable_sm80_to_sm89INS1_16FlashAttnFwdSm80INS1_25CollectiveMainloopFwdSm80ILi8ELi1ELb0EN4cute5tupleIJNS5_1CILi128EEENS7_ILi64EEENS7_ILi256EEEEEELi256ENS_6half_tEfNS_4arch4Sm80ELb1ELb0ELb0ELb1ELb0ELb0ELb1ELb1EEENS1_21CollectiveEpilogueFwdINS6_IJS8_SA_S9_EEENS6_IJNS7_ILi1EEESI_SI_EEESC_SE_Li256ELb1ELb1ELb1ELb0EEENS1_36VarlenDynamicPersistentTileSchedulerILi128ELi64ELi256ELi256ELb1ELb1ELb0ELb1ELb1ELb1EEEEEEEEEvNT_6ParamsE) ;  /* 0xfffebc400c007950 */ /* 0x000fea0003c3ffff */
        .weak           $__internal_97_$__cuda_sm70_shflsync_idx_p
        .type           $__internal_97_$__cuda_sm70_shflsync_idx_p,@function
        .size           $__internal_97_$__cuda_sm70_shflsync_idx_p,($__internal_98_$__cuda_sm70_shflsync_up_p - $__internal_97_$__cuda_sm70_shflsync_idx_p)
$__internal_97_$__cuda_sm70_shflsync_idx_p:
[----:B------:R-:W-:Y:S01]  /*143c0*/  MOV R8, R0 ;  /* 0x0000000000087202 */ /* 0x000fe20000000f00 */
[----:B------:R-:W-:Y:S04]  /*143d0*/  WARPSYNC R240 ;  /* 0x000000f000007348 */ /* 0x000fe80003800000 */
[----:B------:R-:W-:Y:S01]  /*143e0*/  MOV R9, 0x0 ;  /* 0x0000000000097802 */ /* 0x000fe20000000f00 */
[----:B------:R1:W2:Y:S03]  /*143f0*/  SHFL.IDX PT, R5, R7, R4, R5 ;  /* 0x0000000407057389 */ /* 0x0002a600000e0005 */
[----:B------:R-:W-:Y:S05]  /*14400*/  RET.REL.NODEC R8 `(_ZN7cutlass13device_kernelIN5flash19enable_sm80_to_sm89INS1_16FlashAttnFwdSm80INS1_25CollectiveMainloopFwdSm80ILi8ELi1ELb0EN4cute5tupleIJNS5_1CILi128EEENS7_ILi64EEENS7_ILi256EEEEEELi256ENS_6half_tEfNS_4arch4Sm80ELb1ELb0ELb0ELb1ELb0ELb0ELb1ELb1EEENS1_21CollectiveEpilogueFwdINS6_IJS8_SA_S9_EEENS6_IJNS7_ILi1EEESI_SI_EEESC_SE_Li256ELb1ELb1ELb1ELb0EEENS1_36VarlenDynamicPersistentTileSchedulerILi128ELi64ELi256ELi256ELb1ELb1ELb0ELb1ELb1ELb1EEEEEEEEEvNT_6ParamsE) ;  /* 0xfffebbf008007950 */ /* 0x000fea0003c3ffff */
        .weak           $__internal_98_$__cuda_sm70_shflsync_up_p
        .type           $__internal_98_$__cuda_sm70_shflsync_up_p,@function
        .size           $__internal_98_$__cuda_sm70_shflsync_up_p,($__internal_99_$__cuda_sm70_votesync_ballot - $__internal_98_$__cuda_sm70_shflsync_up_p)
$__internal_98_$__cuda_sm70_shflsync_up_p:
[----:B------:R-:W-:Y:S01]  /*14410*/  MOV R6, R0 ;  /* 0x0000000000067202 */ /* 0x000fe20000000f00 */
[----:B------:R-:W-:Y:S04]  /*14420*/  WARPSYNC R244 ;  /* 0x000000f400007348 */ /* 0x000fe80003800000 */
[----:B------:R-:W-:Y:S01]  /*14430*/  MOV R7, 0x0 ;  /* 0x0000000000077802 */ /* 0x000fe20000000f00 */
[----:B------:R1:W2:Y:S03]  /*14440*/  SHFL.UP PT, R4, R13, R4, R245 ;  /* 0x040000040d047389 */ /* 0x0002a600000e00f5 */
[----:B------:R-:W-:Y:S05]  /*14450*/  RET.REL.NODEC R6 `(_ZN7cutlass13device_kernelIN5flash19enable_sm80_to_sm89INS1_16FlashAttnFwdSm80INS1_25CollectiveMainloopFwdSm80ILi8ELi1ELb0EN4cute5tupleIJNS5_1CILi128EEENS7_ILi64EEENS7_ILi256EEEEEELi256ENS_6half_tEfNS_4arch4Sm80ELb1ELb0ELb0ELb1ELb0ELb0ELb1ELb1EEENS1_21CollectiveEpilogueFwdINS6_IJS8_SA_S9_EEENS6_IJNS7_ILi1EEESI_SI_EEESC_SE_Li256ELb1ELb1ELb1ELb0EEENS1_36VarlenDynamicPersistentTileSchedulerILi128ELi64ELi256ELi256ELb1ELb1ELb0ELb1ELb1ELb1EEEEEEEEEvNT_6ParamsE) ;  /* 0xfffebba006007950 */ /* 0x000fea0003c3ffff */
        .weak           $__internal_99_$__cuda_sm70_votesync_ballot
        .type           $__internal_99_$__cuda_sm70_votesync_ballot,@function
        .size           $__internal_99_$__cuda_sm70_votesync_ballot,(.L_x_5272 - $__internal_99_$__cuda_sm70_votesync_ballot)
$__internal_99_$__cuda_sm70_votesync_ballot:
[----:B------:R-:W-:Y:S01]  /*14460*/  ISETP.NE.U32.AND P0, PT, R2, 0x1, PT ;  /* 0x000000010200780c */ /* 0x000fe20003f05070 */
[----:B------:R-:W-:Y:S01]  /*14470*/  IMAD.MOV.U32 R4, RZ, RZ, R0 ;  /* 0x000000ffff047224 */ /* 0x000fe200078e0000 */
[----:B------:R-:W-:Y:S04]  /*14480*/  WARPSYNC R235 ;  /* 0x000000eb00007348 */ /* 0x000fe80003800000 */
[----:B------:R-:W-:-:S07]  /*14490*/  IMAD.MOV.U32 R5, RZ, RZ, 0x0 ;  /* 0x00000000ff057424 */ /* 0x000fce00078e00ff */
[----:B------:R-:W-:-:S04]  /*144a0*/  VOTE.ANY R2, PT, !P0 ;  /* 0x0000000000027806 */ /* 0x000fc800040e0100 */
[----:B------:R-:W-:Y:S01]  /*144b0*/  LOP3.LUT R11, R2, R235, RZ, 0xc0, !PT ;  /* 0x000000eb020b7212 */ /* 0x000fe200078ec0ff */
[----:B------:R-:W-:Y:S06]  /*144c0*/  RET.REL.NODEC R4 `(_ZN7cutlass13device_kernelIN5flash19enable_sm80_to_sm89INS1_16FlashAttnFwdSm80INS1_25CollectiveMainloopFwdSm80ILi8ELi1ELb0EN4cute5tupleIJNS5_1CILi128EEENS7_ILi64EEENS7_ILi256EEEEEELi256ENS_6half_tEfNS_4arch4Sm80ELb1ELb0ELb0ELb1ELb0ELb0ELb1ELb1EEENS1_21CollectiveEpilogueFwdINS6_IJS8_SA_S9_EEENS6_IJNS7_ILi1EEESI_SI_EEESC_SE_Li256ELb1ELb1ELb1ELb0EEENS1_36VarlenDynamicPersistentTileSchedulerILi128ELi64ELi256ELi256ELb1ELb1ELb0ELb1ELb1ELb1EEEEEEEEEvNT_6ParamsE) ;  /* 0xfffebb3004007950 */ /* 0x000fec0003c3ffff */
.L_x_4888:
        /* <DEDUP_REMOVED lines=11> */
.L_x_5272:


//--------------------- .text._ZN7cutlass13device_kernelIN5flash19enable_sm80_to_sm89INS1_16FlashAttnFwdSm80INS1_25CollectiveMainloopFwdSm80ILi8ELi1ELb0EN4cute5tupleIJNS5_1CILi128EEENS7_ILi48EEENS7_ILi256EEEEEELi256ENS_6half_tEfNS_4arch4Sm80ELb1ELb0ELb0ELb1ELb0ELb1ELb1ELb1EEENS1_21CollectiveEpilogueFwdINS6_IJS8_SA_S9_EEENS6_IJNS7_ILi1EEESI_SI_EEESC_SE_Li256ELb1ELb1ELb1ELb0EEENS1_36VarlenDynamicPersistentTileSchedulerILi128ELi48ELi256ELi256ELb1ELb1ELb0ELb1ELb1ELb1EEEEEEEEEvNT_6ParamsE --------------------------
	.section	.text._ZN7cutlass13device_kernelIN5flash19enable_sm80_to_sm89INS1_16FlashAttnFwdSm80INS1_25CollectiveMainloopFwdSm80ILi8ELi1ELb0EN4cute5tupleIJNS5_1CILi128EEENS7_ILi48EEENS7_ILi256EEEEEELi256ENS_6half_tEfNS_4arch4Sm80ELb1ELb0ELb0ELb1ELb0ELb1ELb1ELb1EEENS1_21CollectiveEpilogueFwdINS6_IJS8_SA_S9_EEENS6_IJNS7_ILi1EEESI_SI_EEESC_SE_Li256ELb1ELb1ELb1ELb0EEENS1_36VarlenDynamicPersistentTileSchedulerILi128ELi48ELi256ELi256ELb1ELb1ELb0ELb1ELb1ELb1EEEEEEEEEvNT_6ParamsE,"ax",@progbits
	.sectioninfo	@"SHI_REGISTERS=255"
	.align	128
.text._ZN7cutlass13device_kernelIN5flash19enable_sm80_to_sm89INS1_16FlashAttnFwdSm80INS1_25CollectiveMainloopFwdSm80ILi8ELi1ELb0EN4cute5tupleIJNS5_1CILi128EEENS7_ILi48EEENS7_ILi256EEEEEELi256ENS_6half_tEfNS_4arch4Sm80ELb1ELb0ELb0ELb1ELb0ELb1ELb1ELb1EEENS1_21CollectiveEpilogueFwdINS6_IJS8_SA_S9_EEENS6_IJNS7_ILi1EEESI_SI_EEESC_SE_Li256ELb1ELb1ELb1ELb0EEENS1_36VarlenDynamicPersistentTileSchedulerILi128ELi48ELi256ELi256ELb1ELb1ELb0ELb1ELb1ELb1EEEEEEEEEvNT_6ParamsE:
        .type           _ZN7cutlass13device_kernelIN5flash19enable_sm80_to_sm89INS1_16FlashAttnFwdSm80INS1_25CollectiveMainloopFwdSm80ILi8ELi1ELb0EN4cute5tupleIJNS5_1CILi128EEENS7_ILi48EEENS7_ILi256EEEEEELi256ENS_6half_tEfNS_4arch4Sm80ELb1ELb0ELb0ELb1ELb0ELb1ELb1ELb1EEENS1_21CollectiveEpilogueFwdINS6_IJS8_SA_S9_EEENS6_IJNS7_ILi1EEESI_SI_EEESC_SE_Li256ELb1ELb1ELb1ELb0EEENS1_36VarlenDynamicPersistentTileSchedulerILi128ELi48ELi256ELi256ELb1ELb1ELb0ELb1ELb1ELb1EEEEEEEEEvNT_6ParamsE,@function
        .size           _ZN7cutlass13device_kernelIN5flash19enable_sm80_to_sm89INS1_16FlashAttnFwdSm80INS1_25CollectiveMainloopFwdSm80ILi8ELi1ELb0EN4cute5tupleIJNS5_1CILi128EEENS7_ILi48EEENS7_ILi256EEEEEELi256ENS_6half_tEfNS_4arch4Sm80ELb1ELb0ELb0ELb1ELb0ELb1ELb1ELb1EEENS1_21CollectiveEpilogueFwdINS6_IJS8_SA_S9_EEENS6_IJNS7_ILi1EEESI_SI_EEESC_SE_Li256ELb1ELb1ELb1ELb0EEENS1_36VarlenDynamicPersistentTileSchedulerILi128ELi48ELi256ELi256ELb1ELb1ELb0ELb1ELb1ELb1EEEEEEEEEvNT_6ParamsE,(.L_x_5277 - _ZN7cutlass13device_kernelIN5flash19enable_sm80_to_sm89INS1_16FlashAttnFwdSm80INS1_25CollectiveMainloopFwdSm80ILi8ELi1ELb0EN4cute5tupleIJNS5_1CILi128EEENS7_ILi48EEENS7_ILi256EEEEEELi256ENS_6half_tEfNS_4arch4Sm80ELb1ELb0ELb0ELb1ELb0ELb1ELb1ELb1EEENS1_21CollectiveEpilogueFwdINS6_IJS8_SA_S9_EEENS6_IJNS7_ILi1EEESI_SI_EEESC_SE_Li256ELb1ELb1ELb1ELb0EEENS1_36VarlenDynamicPersistentTileSchedulerILi128ELi48ELi256ELi256ELb1ELb1ELb0ELb1ELb1ELb1EEEEEEEEEvNT_6ParamsE)
        .other          _ZN7cutlass13device_kernelIN5flash19enable_sm80_to_sm89INS1_16FlashAttnFwdSm80INS1_25CollectiveMainloopFwdSm80ILi8ELi1ELb0EN4cute5tupleIJNS5_1CILi128EEENS7_ILi48EEENS7_ILi256EEEEEELi256ENS_6half_tEfNS_4arch4Sm80ELb1ELb0ELb0ELb1ELb0ELb1ELb1ELb1EEENS1_21CollectiveEpilogueFwdINS6_IJS8_SA_S9_EEENS6_IJNS7_ILi1EEESI_SI_EEESC_SE_Li256ELb1ELb1ELb1ELb0EEENS1_36VarlenDynamicPersistentTileSchedulerILi128ELi48ELi256ELi256ELb1ELb1ELb0ELb1ELb1ELb1EEEEEEEEEvNT_6ParamsE,@"STO_CUDA_ENTRY STV_DEFAULT"
_ZN7cutlass13device_kernelIN5flash19enable_sm80_to_sm89INS1_16FlashAttnFwdSm80INS1_25CollectiveMainloopFwdSm80ILi8ELi1ELb0EN4cute5tupleIJNS5_1CILi128EEENS7_ILi48EEENS7_ILi256EEEEEELi256ENS_6half_tEfNS_4arch4Sm80ELb1ELb0ELb0ELb1ELb0ELb1ELb1ELb1EEENS1_21CollectiveEpilogueFwdINS6_IJS8_SA_S9_EEENS6_IJNS7_ILi1EEESI_SI_EEESC_SE_Li256ELb1ELb1ELb1ELb0EEENS1_36VarlenDynamicPersistentTileSchedulerILi128ELi48ELi256ELi256ELb1ELb1ELb0ELb1ELb1ELb1EEEEEEEEEvNT_6ParamsE:
        /* <DEDUP_REMOVED lines=55> */
.L_x_4894:
        /* <DEDUP_REMOVED lines=17> */
.L_x_5105:
        /* <DEDUP_REMOVED lines=16> */
.L_x_5106:
[----:B--2---:R-:W-:-:S05]  /*0580*/  IMAD R0, R0, c[0x0][0x538], RZ ;  /* 0x00014e0000007a24 */ /* 0x004fca00078e02ff */
[----:B------:R-:W-:-:S04]  /*0590*/  IADD3 R6, R0, R6, RZ ;  /* 0x0000000600067210 */ /* 0x000fc80007ffe0ff */
[----:B------:R-:W-:-:S13]  /*05a0*/  ISETP.GT.AND P0, PT, R6, UR4, PT ;  /* 0x0000000406007c0c */ /* 0x000fda000bf04270 */
[----:B-1----:R-:W-:Y:S05]  /*05b0*/  @!P0 BRA `(.L_x_4894) ;  /* 0xfffffdb000008947 */ /* 0x002fea000383ffff */
.L_x_4890:
[----:B------:R-:W-:-:S05]  /*05c0*/  IADD3 R12, -R0, R6, RZ ;  /* 0x00000006000c7210 */ /* 0x000fca0007ffe1ff */
[----:B------:R-:W-:-:S05]  /*05d0*/  IMAD R0, R4, c[0x0][0x538], R12 ;  /* 0x00014e0004007a24 */ /* 0x000fca00078e020c */
[----:B------:R-:W-:Y:S01]  /*05e0*/  ISETP.GT.AND P0, PT, R0, UR4, PT ;  /* 0x0000000400007c0c */ /* 0x000fe2000bf04270 */
[----:B------:R-:W-:-:S12]  /*05f0*/  BRA.DIV ~URZ, `(.L_x_4895) ;  /* 0x00020d627f007947 */ /* 0x000fd8000b800000 */
[----:B------:R-:W-:-:S04]  /*0600*/  VOTE.ANY R11, PT, !P0 ;  /* 0x00000000000b7806 */ /* 0x000fc800040e0100 */
.L_x_5107:
[----:B------:R-:W1:Y:S02]  /*0610*/  POPC R0, R11 ;  /* 0x0000000b00007309 */ /* 0x000e640000000000 */
[----:B-1----:R-:W-:-:S05]  /*0620*/  IADD3 R2, R0, R7, RZ ;  /* 0x0000000700027210 */ /* 0x002fca0007ffe0ff */
[----:B------:R1:W-:Y:S01]  /*0630*/  STL [R1+0xc], R2 ;  /* 0x00000c0201007387 */ /* 0x0003e20000100800 */
[----:B------:R-:W-:Y:S05]  /*0640*/  BRA.DIV ~URZ, `(.L_x_4896) ;  /* 0x00020d627f007947 */ /* 0x000fea000b800000 */
[----:B------:R2:W3:Y:S01]  /*0650*/  SHFL.IDX PT, R13, R10, R0, 0x1f ;  /* 0x00001f000a0d7589 */ /* 0x0004e200000e0000 */
[----:B------:R-:W-:-:S03]  /*0660*/  MOV R6, RZ ;  /* 0x000000ff00067202 */ /* 0x000fc60000000f00 */
[----:B------:R2:W4:Y:S04]  /*0670*/  SHFL.IDX PT, R10, R8, R0, 0x1f ;  /* 0x00001f00080a7589 */ /* 0x00052800000e0000 */
.L_x_5108:
[----:B------:R-:W-:Y:S01]  /*0680*/  ISETP.NE.AND P0, PT, R11, RZ, PT ;  /* 0x000000ff0b00720c */ /* 0x000fe20003f05270 */
[----:B------:R-:W-:-:S12]  /*0690*/  BSSY B0, `(.L_x_4897) ;  /* 0x0000005000007945 */ /* 0x000fd80003800000 */
[----:B------:R-:W-:Y:S05]  /*06a0*/  @!P0 BRA `(.L_x_4898) ;  /* 0x0000003000008947 */ /* 0x000fea0003800000 */
[----:B------:R-:W-:Y:S01]  /*06b0*/  IADD3 R5, R0, -0x1, RZ ;  /* 0xffffffff00057810 */ /* 0x000fe20007ffe0ff */
[----:B------:R-:W-:Y:S05]  /*06c0*/  BRA.DIV ~URZ, `(.L_x_4899) ;  /* 0x00020dc27f007947 */ /* 0x000fea000b800000 */
[----:B------:R1:W2:Y:S02]  /*06d0*/  SHFL.IDX PT, R6, R4, R5, 0x1f ;  /* 0x00001f0504067589 */ /* 0x0002a400000e0000 */
.L_x_4898:
[----:B------:R-:W-:Y:S05]  /*06e0*/  BSYNC B0 ;  /* 0x0000000000007941 */ /* 0x000fea0003800000 */
.L_x_4897:
        /* <DEDUP_REMOVED lines=69> */
.L_x_4901:
        /* <DEDUP_REMOVED lines=70> */
.L_x_4902:
[----:B------:R-:W-:Y:S05]  /*0fa0*/  BSYNC B0 ;  /* 0x0000000000007941 */ /* 0x000fea0003800000 */
.L_x_4900:
[----:B------:R-:W-:-:S04]  /*0fb0*/  LOP3.LUT R0, RZ, R0, RZ, 0x33, !PT ;  /* 0x00000000ff007212 */ /* 0x000fc800078e33ff */
[----:B------:R-:W-:-:S05]  /*0fc0*/  IADD3 R0, R0, R13, RZ ;  /* 0x0000000d00007210 */ /* 0x000fca0007ffe0ff */
[----:B------:R2:W-:Y:S01]  /*0fd0*/  STL [R1+0x4], R0 ;  /* 0x0000040001007387 */ /* 0x0005e20000100800 */
[----:B------:R-:W-:Y:S05]  /*0fe0*/  BRA `(.L_x_4903) ;  /* 0x0000006000007947 */ /* 0x000fea0003800000 */
.L_x_4891:
[----:B------:R-:W-:Y:S01]  /*0ff0*/  MOV R0, UR4 ;  /* 0x0000000400007c02 */ /* 0x000fe20008000f00 */
[----:B------:R-:W-:Y:S04]  /*1000*/  STL [R1+0x4], RZ ;  /* 0x000004ff01007387 */ /* 0x000fe80000100800 */
[----:B------:R-:W-:Y:S04]  /*1010*/  STL [R1+0x8], RZ ;  /* 0x000008ff01007387 */ /* 0x000fe80000100800 */
[----:B------:R1:W-:Y:S02]  /*1020*/  STL [R1], R0 ;  /* 0x0000000001007387 */ /* 0x0003e40000100800 */
[----:B-1----:R-:W-:-:S05]  /*1030*/  MOV R0, c[0x0][0x53c] ;  /* 0x00014f0000007a02 */ /* 0x002fca0000000f00 */
[----:B------:R1:W-:Y:S02]  /*1040*/  STL [R1+0xc], R0 ;  /* 0x00000c0001007387 */ /* 0x0003e40000100800 */
.L_x_4903:
        /* <DEDUP_REMOVED lines=8> */
.L_x_4889:
        /* <DEDUP_REMOVED lines=129> */
[----:B--2---:R-:W-:Y:S01]  /*18e0*/  IADD3 R9, R231, 0x40, RZ ;  /* 0x00000040e7097810 */ /* 0x004fe20007ffe0ff */
[----:B------:R-:W-:Y:S01]  /*18f0*/  IMAD.IADD R199, R196, 0x1, R0 ;  /* 0x00000001c4c77824 */ /* 0x000fe200078e0200 */
        /* <DEDUP_REMOVED lines=14> */
.L_x_5104:
        /* <DEDUP_REMOVED lines=48> */
.L_x_4904:
[----:B------:R-:W-:-:S04]  /*1ce0*/  ISETP.NE.U32.AND P0, PT, RZ, c[0x0][0x368], PT ;  /* 0x0000da00ff007a0c */ /* 0x000fc80003f05070 */
[----:B------:R-:W-:-:S13]  /*1cf0*/  ISETP.NE.AND.EX P0, PT, RZ, c[0x0][0x36c], PT, P0 ;  /* 0x0000db00ff007a0c */ /* 0x000fda0003f05300 */
[----:B------:R-:W-:Y:S05]  /*1d00*/  @!P0 BRA `(.L_x_4905) ;  /* 0x0000004000008947 */ /* 0x000fea0003800000 */
[----:B-1----:R-:W-:-:S04]  /*1d10*/  LEA R4, P0, R252, c[0x0][0x368], 0x2 ;  /* 0x0000da00fc047a11 */ /* 0x002fc800078010ff */
[----:B------:R-:W-:-:S05]  /*1d20*/  LEA.HI.X R5, R252, c[0x0][0x36c], R16, 0x2, P0 ;  /* 0x0000db00fc057a11 */ /* 0x000fca00000f1410 */
[----:B------:R1:W5:Y:S01]  /*1d30*/  LDG.E R11, [R4.64] ;  /* 0x00000006040b7981 */ /* 0x000362000c1e1900 */
[----:B------:R-:W-:Y:S05]  /*1d40*/  BRA `(.L_x_4906) ;  /* 0x0000005000007947 */ /* 0x000fea0003800000 */
.L_x_4905:
[----:B------:R-:W-:Y:S01]  /*1d50*/  MOV R11, c[0x0][0x1d0] ;  /* 0x00007400000b7a02 */ /* 0x000fe20000000f00 */
[----:B------:R-:W-:Y:S05]  /*1d60*/  @!P6 BRA `(.L_x_4906) ;  /* 0x000000300000e947 */ /* 0x000fea0003800000 */
[----:B------:R-:W2:Y:S04]  /*1d70*/  LDG.E R6, [R4.64] ;  /* 0x0000000604067981 */ /* 0x000ea8000c1e1900 */
[----:B-1----:R-:W2:Y:S02]  /*1d80*/  LDG.E R0, [R4.64+0x4] ;  /* 0x0000040604007981 */ /* 0x002ea4000c1e1900 */
[----:B--2---:R-:W-:Y:S02]  /*1d90*/  IADD3 R11, -R6, R0, RZ ;  /* 0x00000000060b7210 */ /* 0x004fe40007ffe1ff */
.L_x_4906:
        /* <DEDUP_REMOVED lines=78> */
.L_x_4908:
[----:B------:R-:W-:Y:S05]  /*2280*/  BSYNC B0 ;  /* 0x0000000000007941 */ /* 0x000fea0003800000 */
.L_x_4907:
        /* <DEDUP_REMOVED lines=66> */
[----:B------:R-:W-:Y:S01]  /*26b0*/  IMAD R5, R20, c[0x0][0x24c], R4 ;  /* 0x0000930014057a24 */ /* 0x000fe200078e0204 */
        /* <DEDUP_REMOVED lines=48> */
[C---:B------:R-:W-:Y:S02]  /*29c0*/  SHF.L.U64.HI R162, R178.reuse, R168, c[0x0][0x284] ;  /* 0x0000a100b2a27619 */ /* 0x040fe400000102a8 */
        /* <DEDUP_REMOVED lines=9> */
[C---:B------:R-:W-:Y:S01]  /*2a60*/  IMAD R174, R144.reuse, c[0x0][0x284], RZ ;  /* 0x0000a10090ae7a24 */ /* 0x040fe200078e02ff */
        /* <DEDUP_REMOVED lines=48> */
[--C-:B------:R-:W-:Y:S01]  /*2d70*/  IMAD.WIDE.U32 R2, R24, c[0x0][0x260], R150.reuse ;  /* 0x0000980018027a25 */ /* 0x100fe200078e0096 */
        /* <DEDUP_REMOVED lines=43> */
[CC--:B------:R-:W-:Y:S02]  /*3030*/  LEA.HI R2, R5.reuse, R4.reuse, RZ, 0x3 ;  /* 0x0000000405027211 */ /* 0x0c0fe400078f18ff */
        /* <DEDUP_REMOVED lines=36> */
[----:B------:R-:W-:Y:S01]  /*3280*/  IMAD R6, R5, 0xc00, R153 ;  /* 0x00000c0005067824 */ /* 0x000fe200078e0299 */
        /* <DEDUP_REMOVED lines=25> */
.L_x_4950:
        /* <DEDUP_REMOVED lines=76> */
.L_x_4914:
[----:B------:R-:W-:Y:S05]  /*38e0*/  BSYNC B0 ;  /* 0x0000000000007941 */ /* 0x000fea0003800000 */
.L_x_4913:
        /* <DEDUP_REMOVED lines=68> */
.L_x_4916:
[----:B------:R-:W-:Y:S05]  /*3d30*/  BSYNC B0 ;  /* 0x0000000000007941 */ /* 0x000fea0003800000 */
.L_x_4915:
        /* <DEDUP_REMOVED lines=83> */
.L_x_4920:
[----:B------:R-:W-:Y:S05]  /*4270*/  BSYNC B0 ;  /* 0x0000000000007941 */ /* 0x000fea0003800000 */
.L_x_4919:
        /* <DEDUP_REMOVED lines=56> */
.L_x_4922:
[----:B------:R-:W-:Y:S05]  /*4600*/  BSYNC B0 ;  /* 0x0000000000007941 */ /* 0x000fea0003800000 */
.L_x_4921:
        /* <DEDUP_REMOVED lines=56> */
.L_x_4924:
[----:B------:R-:W-:Y:S05]  /*4990*/  BSYNC B0 ;  /* 0x0000000000007941 */ /* 0x000fea0003800000 */
.L_x_4923:
        /* <DEDUP_REMOVED lines=55> */
.L_x_4918:
[----:B------:R-:W-:Y:S05]  /*4d10*/  BSYNC B1 ;  /* 0x0000000000017941 */ /* 0x000fea0003800000 */
.L_x_4917:
        /* <DEDUP_REMOVED lines=57> */
.L_x_4927:
[----:B------:R-:W-:Y:S05]  /*50b0*/  BSYNC B0 ;  /* 0x0000000000007941 */ /* 0x000fea0003800000 */
.L_x_4926:
        /* <DEDUP_REMOVED lines=56> */
.L_x_4929:
[----:B------:R-:W-:Y:S05]  /*5440*/  BSYNC B0 ;  /* 0x0000000000007941 */ /* 0x000fea0003800000 */
.L_x_4928:
        /* <DEDUP_REMOVED lines=56> */
.L_x_4931:
[----:B------:R-:W-:Y:S05]  /*57d0*/  BSYNC B0 ;  /* 0x0000000000007941 */ /* 0x000fea0003800000 */
.L_x_4930:
        /* <DEDUP_REMOVED lines=56> */
.L_x_4912:
        /* <DEDUP_REMOVED lines=36> */
.L_x_4933:
[----:B------:R-:W-:Y:S05]  /*5da0*/  BSYNC B0 ;  /* 0x0000000000007941 */ /* 0x000fea0003800000 */
.L_x_4932:
        /* <DEDUP_REMOVED lines=59> */
.L_x_4935:
[----:B------:R-:W-:Y:S05]  /*6160*/  BSYNC B0 ;  /* 0x0000000000007941 */ /* 0x000fea0003800000 */
.L_x_4934:
        /* <DEDUP_REMOVED lines=143> */
.L_x_4939:
[----:B------:R-:W-:Y:S05]  /*6a60*/  BSYNC B0 ;  /* 0x0000000000007941 */ /* 0x000fea0003800000 */
.L_x_4938:
        /* <DEDUP_REMOVED lines=114> */
.L_x_4937:
[----:B------:R-:W-:Y:S05]  /*7190*/  BSYNC B1 ;  /* 0x0000000000017941 */ /* 0x000fea0003800000 */
.L_x_4936:
        /* <DEDUP_REMOVED lines=118> */
.L_x_4941:
[----:B------:R-:W-:Y:S05]  /*7900*/  BSYNC B0 ;  /* 0x0000000000007941 */ /* 0x000fea0003800000 */
.L_x_4940:
        /* <DEDUP_REMOVED lines=117> */
.L_x_4911:
        /* <DEDUP_REMOVED lines=22> */
.L_x_4943:
[----:B------:R-:W-:Y:S05]  /*81c0*/  BSYNC B0 ;  /* 0x0000000000007941 */ /* 0x000fea0003800000 */
.L_x_4942:
        /* <DEDUP_REMOVED lines=19> */
.L_x_4925:
[----:B------:R-:W-:Y:S05]  /*8300*/  BSYNC B2 ;  /* 0x0000000000027941 */ /* 0x000fea0003800000 */
.L_x_4910:
        /* <DEDUP_REMOVED lines=21> */
[----:B------:R-:W-:Y:S03]  /*8460*/  @P1 LEA R6, P2, R2, c[0x0][0x250], 0x1 ;  /* 0x0000940002061a11 */ /* 0x000fe600078408ff */
[----:B------:R-:W-:Y:S02]  /*8470*/  @P1 IMAD.IADD R3, R3, 0x1, R4 ;  /* 0x0000000103031824 */ /* 0x000fe400078e0204 */
[----:B------:R-:W-:Y:S03]  /*8480*/  @P0 IMAD R4, R8, c[0x0][0x258], RZ ;  /* 0x0000960008040a24 */ /* 0x000fe600078e02ff */
[----:B------:R-:W-:Y:S01]  /*8490*/  @P1 LEA.HI.X R7, R2, c[0x0][0x254], R3, 0x1, P2 ;  /* 0x0000950002071a11 */ /* 0x000fe200010f0c03 */
[----:B------:R-:W-:Y:S01]  /*84a0*/  @P0 IMAD.MOV.U32 R3, RZ, RZ, R108 ;  /* 0x000000ffff030224 */ /* 0x000fe200078e006c */
[----:B------:R-:W-:Y:S03]  /*84b0*/  @P0 MOV R2, R98 ;  /* 0x0000006200020202 */ /* 0x000fe60000000f00 */
[----:B------:R-:W-:Y:S01]  /*84c0*/  @!PT LDS RZ, [RZ] ;  /* 0x00000000fffff984 */ /* 0x000fe20000000800 */
[----:B------:R-:W-:Y:S01]  /*84d0*/  @!PT LDS RZ, [RZ] ;  /* 0x00000000fffff984 */ /* 0x000fe20000000800 */
[----:B------:R-:W-:Y:S01]  /*84e0*/  @!PT LDS RZ, [RZ] ;  /* 0x00000000fffff984 */ /* 0x000fe20000000800 */
[----:B------:R1:W-:Y:S02]  /*84f0*/  @P1 LDGSTS.E.BYPASS.LTC128B.128 [R212+0x4080], [R6.64], !P3 ;  /* 0x0408000006d41fae */ /* 0x0003e4000d901d46 */
[C---:B------:R-:W-:Y:S02]  /*8500*/  @P0 IMAD.WIDE.U32 R2, R5.reuse, c[0x0][0x258], R2 ;  /* 0x0000960005020a25 */ /* 0x040fe400078e0002 */
[----:B------:R1:W-:Y:S02]  /*8510*/  @P1 LDGSTS.E.BYPASS.LTC128B.128 [R212+0x5880], [R6.64+0x80], !P6 ;  /* 0x0588008006d41fae */ /* 0x0003e4000f101d46 */
[----:B------:R-:W-:Y:S01]  /*8520*/  @P0 IMAD R5, R5, c[0x0][0x25c], R4 ;  /* 0x0000970005050a24 */ /* 0x000fe200078e0204 */
[C---:B------:R-:W-:Y:S01]  /*8530*/  @P0 LEA R4, P2, R2.reuse, c[0x0][0x250], 0x1 ;  /* 0x0000940002040a11 */ /* 0x040fe200078408ff */
[----:B------:R1:W-:Y:S03]  /*8540*/  @P1 LDGSTS.E.BYPASS.LTC128B.128 [R212+0x7080], [R6.64+0x100], !P5 ;  /* 0x0708010006d41fae */ /* 0x0003e6000e901d46 */
[----:B------:R-:W-:Y:S01]  /*8550*/  @P0 IADD3 R3, R3, R5, RZ ;  /* 0x0000000503030210 */ /* 0x000fe20007ffe0ff */
[----:B------:R1:W-:Y:S03]  /*8560*/  @P1 LDGSTS.E.BYPASS.LTC128B.128 [R212+0x8880], [R6.64+0x180], !P4 ;  /* 0x0888018006d41fae */ /* 0x0003e6000e101d46 */
        /* <DEDUP_REMOVED lines=34> */
.L_x_4945:
[----:B-1----:R-:W-:Y:S05]  /*8790*/  BSYNC B0 ;  /* 0x0000000000007941 */ /* 0x002fea0003800000 */
.L_x_4944:
        /* <DEDUP_REMOVED lines=30> */
.L_x_4947:
[----:B------:R-:W-:Y:S05]  /*8980*/  BSYNC B0 ;  /* 0x0000000000007941 */ /* 0x000fea0003800000 */
.L_x_4946:
        /* <DEDUP_REMOVED lines=13> */
[C---:B------:R-:W-:Y:S11]  /*8a60*/  ISETP.GE.AND P1, PT, R5.reuse, 0x1, PT ;  /* 0x000000010500780c */ /* 0x040ff60003f26270 */
        /* <DEDUP_REMOVED lines=22> */
.L_x_4949:
[----:B------:R-:W-:Y:S05]  /*8bd0*/  BSYNC B0 ;  /* 0x0000000000007941 */ /* 0x000fea0003800000 */
.L_x_4948:
[----:B------:R-:W0:Y:S01]  /*8be0*/  LDGDEPBAR ;  /* 0x00000000000079af */ /* 0x000e220000000000 */
[----:B------:R-:W-:Y:S01]  /*8bf0*/  IADD3 R36, R36, -0x1, RZ ;  /* 0xffffffff24247810 */ /* 0x000fe20007ffe0ff */
[----:B------:R-:W-:-:S05]  /*8c00*/  @P3 BRA `(.L_x_4950) ;  /* 0xffffa81000003947 */ /* 0x000fca000383ffff */
[----:B------:R-:W-:Y:S01]  /*8c10*/  WARPSYNC 0xffffffff ;  /* 0xffffffff00007948 */ /* 0x000fe20003800000 */
[----:B------:R-:W-:Y:S06]  /*8c20*/  BAR.SYNC.DEFER_BLOCKING 0x0 ;  /* 0x0000000000007b1d */ /* 0x000fec0000010000 */
.L_x_4909:
        /* <DEDUP_REMOVED lines=45> */
.L_x_4952:
[----:B------:R-:W-:Y:S05]  /*8f00*/  BSYNC B0 ;  /* 0x0000000000007941 */ /* 0x000fea0003800000 */
.L_x_4951:
        /* <DEDUP_REMOVED lines=104> */
[C---:B------:R-:W-:Y:S01]  /*9590*/  IMAD R13, R12.reuse, c[0x0][0x1e0], RZ ;  /* 0x000078000c0d7a24 */ /* 0x040fe200078e02ff */
        /* <DEDUP_REMOVED lines=76> */
.L_x_5109:
[----:B------:R-:W-:Y:S05]  /*9a60*/  BRA.DIV ~URZ, `(.L_x_4955) ;  /* 0x00017af27f007947 */ /* 0x000fea000b800000 */
[----:B------:R3:W4:Y:S02]  /*9a70*/  SHFL.IDX PT, R2, R15, RZ, 0x181f ;  /* 0x00181fff0f027589 */ /* 0x00072400000e0000 */
.L_x_5110:
        /* <DEDUP_REMOVED lines=26> */
.L_x_4957:
[----:B------:R-:W-:Y:S05]  /*9c20*/  BSYNC B0 ;  /* 0x0000000000007941 */ /* 0x000fea0003800000 */
.L_x_4956:
[----:B------:R-:W-:Y:S05]  /*9c30*/  BRA.DIV ~URZ, `(.L_x_4958) ;  /* 0x000179927f007947 */ /* 0x000fea000b800000 */
[----:B--2---:R2:W3:Y:S04]  /*9c40*/  SHFL.IDX PT, R4, R12, 0x1, 0x181f ;  /* 0x00381f000c047f89 */ /* 0x0044e800000e0000 */
[----:B----4-:R2:W4:Y:S02]  /*9c50*/  SHFL.IDX PT, R2, R15, 0x1, 0x181f ;  /* 0x00381f000f027f89 */ /* 0x01052400000e0000 */
.L_x_5111:
        /* <DEDUP_REMOVED lines=21> */
.L_x_4960:
[----:B------:R-:W-:Y:S05]  /*9db0*/  BSYNC B0 ;  /* 0x0000000000007941 */ /* 0x000fea0003800000 */
.L_x_4959:
[----:B------:R-:W-:Y:S05]  /*9dc0*/  BRA.DIV ~URZ, `(.L_x_4961) ;  /* 0x000178d27f007947 */ /* 0x000fea000b800000 */
[----:B---3--:R3:W1:Y:S02]  /*9dd0*/  SHFL.IDX PT, R4, R12, 0x2, 0x181f ;  /* 0x00581f000c047f89 */ /* 0x00866400000e0000 */
.L_x_5112:
[----:B------:R-:W-:Y:S05]  /*9de0*/  BRA.DIV ~URZ, `(.L_x_4962) ;  /* 0x000179227f007947 */ /* 0x000fea000b800000 */
[----:B----4-:R4:W2:Y:S02]  /*9df0*/  SHFL.IDX PT, R2, R15, 0x2, 0x181f ;  /* 0x00581f000f027f89 */ /* 0x0108a400000e0000 */
.L_x_5113:
        /* <DEDUP_REMOVED lines=21> */
.L_x_4964:
[----:B------:R-:W-:Y:S05]  /*9f50*/  BSYNC B0 ;  /* 0x0000000000007941 */ /* 0x000fea0003800000 */
.L_x_4963:
[----:B------:R-:W-:Y:S05]  /*9f60*/  BRA.DIV ~URZ, `(.L_x_4965) ;  /* 0x000178127f007947 */ /* 0x000fea000b800000 */
[----:B-1----:R1:W3:Y:S04]  /*9f70*/  SHFL.IDX PT, R4, R12, 0x3, 0x181f ;  /* 0x00781f000c047f89 */ /* 0x0022e800000e0000 */
[----:B--2---:R1:W2:Y:S02]  /*9f80*/  SHFL.IDX PT, R2, R15, 0x3, 0x181f ;  /* 0x00781f000f027f89 */ /* 0x0042a400000e0000 */
.L_x_5114:
        /* <DEDUP_REMOVED lines=73> */
.L_x_4966:
[----:B------:R-:W-:Y:S01]  /*a420*/  ULDC.U8 UR4, c[0x0][0x298] ;  /* 0x0000a60000047ab9 */ /* 0x000fe20000000000 */
[----:B-1---5:R-:W-:Y:S01]  /*a430*/  SHF.R.S32.HI R2, RZ, 0x1f, R146 ;  /* 0x0000001fff027819 */ /* 0x022fe20000011492 */
        /* <DEDUP_REMOVED lines=95> */
.L_x_4970:
[----:B------:R-:W-:Y:S05]  /*aa30*/  BSYNC B0 ;  /* 0x0000000000007941 */ /* 0x000fea0003800000 */
.L_x_4969:
        /* <DEDUP_REMOVED lines=84> */
.L_x_4972:
[----:B------:R-:W-:Y:S05]  /*af80*/  BSYNC B0 ;  /* 0x0000000000007941 */ /* 0x000fea0003800000 */
.L_x_4971:
        /* <DEDUP_REMOVED lines=88> */
.L_x_4974:
[----:B------:R-:W-:Y:S05]  /*b510*/  BSYNC B0 ;  /* 0x0000000000007941 */ /* 0x000fea0003800000 */
.L_x_4973:
        /* <DEDUP_REMOVED lines=82> */
.L_x_4976:
[----:B---3--:R-:W-:Y:S05]  /*ba40*/  BSYNC B0 ;  /* 0x0000000000007941 */ /* 0x008fea0003800000 */
.L_x_4975:
        /* <DEDUP_REMOVED lines=78> */
.L_x_4980:
[----:B------:R-:W-:Y:S05]  /*bf30*/  BSYNC B0 ;  /* 0x0000000000007941 */ /* 0x000fea0003800000 */
.L_x_4979:
        /* <DEDUP_REMOVED lines=45> */
.L_x_4982:
[----:B------:R-:W-:Y:S05]  /*c210*/  BSYNC B0 ;  /* 0x0000000000007941 */ /* 0x000fea0003800000 */
.L_x_4981:
        /* <DEDUP_REMOVED lines=45> */
.L_x_4984:
[----:B------:R-:W-:Y:S05]  /*c4f0*/  BSYNC B0 ;  /* 0x0000000000007941 */ /* 0x000fea0003800000 */
.L_x_4983:
        /* <DEDUP_REMOVED lines=44> */
.L_x_4978:
[----:B------:R-:W-:Y:S05]  /*c7c0*/  BSYNC B1 ;  /* 0x0000000000017941 */ /* 0x000fea0003800000 */
.L_x_4977:
        /* <DEDUP_REMOVED lines=49> */
.L_x_4988:
[----:B------:R-:W-:Y:S05]  /*cae0*/  BSYNC B0 ;  /* 0x0000000000007941 */ /* 0x000fea0003800000 */
.L_x_4987:
        /* <DEDUP_REMOVED lines=45> */
.L_x_4990:
[----:B------:R-:W-:Y:S05]  /*cdc0*/  BSYNC B0 ;  /* 0x0000000000007941 */ /* 0x000fea0003800000 */
.L_x_4989:
        /* <DEDUP_REMOVED lines=45> */
.L_x_4992:
[----:B------:R-:W-:Y:S05]  /*d0a0*/  BSYNC B0 ;  /* 0x0000000000007941 */ /* 0x000fea0003800000 */
.L_x_4991:
        /* <DEDUP_REMOVED lines=44> */
.L_x_4986:
[----:B------:R-:W-:Y:S05]  /*d370*/  BSYNC B1 ;  /* 0x0000000000017941 */ /* 0x000fea0003800000 */
.L_x_4985:
        /* <DEDUP_REMOVED lines=48> */
.L_x_4996:
[----:B------:R-:W-:Y:S05]  /*d680*/  BSYNC B0 ;  /* 0x0000000000007941 */ /* 0x000fea0003800000 */
.L_x_4995:
        /* <DEDUP_REMOVED lines=45> */
.L_x_4998:
[----:B------:R-:W-:Y:S05]  /*d960*/  BSYNC B0 ;  /* 0x0000000000007941 */ /* 0x000fea0003800000 */
.L_x_4997:
        /* <DEDUP_REMOVED lines=45> */
.L_x_5000:
[----:B------:R-:W-:Y:S05]  /*dc40*/  BSYNC B0 ;  /* 0x0000000000007941 */ /* 0x000fea0003800000 */
.L_x_4999:
        /* <DEDUP_REMOVED lines=44> */
.L_x_4994:
[----:B------:R-:W-:Y:S05]  /*df10*/  BSYNC B1 ;  /* 0x0000000000017941 */ /* 0x000fea0003800000 */
.L_x_4993:
        /* <DEDUP_REMOVED lines=47> */
.L_x_5003:
[----:B------:R-:W-:Y:S05]  /*e210*/  BSYNC B0 ;  /* 0x0000000000007941 */ /* 0x000fea0003800000 */
.L_x_5002:
        /* <DEDUP_REMOVED lines=45> */
.L_x_5005:
[----:B------:R-:W-:Y:S05]  /*e4f0*/  BSYNC B0 ;  /* 0x0000000000007941 */ /* 0x000fea0003800000 */
.L_x_5004:
        /* <DEDUP_REMOVED lines=45> */
.L_x_5007:
[----:B------:R-:W-:Y:S05]  /*e7d0*/  BSYNC B0 ;  /* 0x0000000000007941 */ /* 0x000fea0003800000 */
.L_x_5006:
        /* <DEDUP_REMOVED lines=45> */
.L_x_4968:
        /* <DEDUP_REMOVED lines=59> */
.L_x_5009:
[----:B------:R-:W-:Y:S05]  /*ee60*/  BSYNC B0 ;  /* 0x0000000000007941 */ /* 0x000fea0003800000 */
.L_x_5008:
        /* <DEDUP_REMOVED lines=71> */
.L_x_5011:
[----:B--2---:R-:W-:Y:S05]  /*f2e0*/  BSYNC B0 ;  /* 0x0000000000007941 */ /* 0x004fea0003800000 */
.L_x_5010:
        /* <DEDUP_REMOVED lines=70> */
.L_x_5013:
[----:B----4-:R-:W-:Y:S05]  /*f750*/  BSYNC B0 ;  /* 0x0000000000007941 */ /* 0x010fea0003800000 */
.L_x_5012:
        /* <DEDUP_REMOVED lines=68> */
.L_x_5015:
[----:B----4-:R-:W-:Y:S05]  /*fba0*/  BSYNC B0 ;  /* 0x0000000000007941 */ /* 0x010fea0003800000 */
.L_x_5014:
        /* <DEDUP_REMOVED lines=134> */
.L_x_5019:
[----:B------:R-:W-:Y:S05]  /*10410*/  BSYNC B0 ;  /* 0x0000000000007941 */ /* 0x000fea0003800000 */
.L_x_5018:
        /* <DEDUP_REMOVED lines=105> */
.L_x_5017:
[----:B------:R-:W-:Y:S05]  /*10ab0*/  BSYNC B1 ;  /* 0x0000000000017941 */ /* 0x000fea0003800000 */
.L_x_5016:
        /* <DEDUP_REMOVED lines=106> */
.L_x_5023:
[----:B------:R-:W-:Y:S05]  /*11160*/  BSYNC B0 ;  /* 0x0000000000007941 */ /* 0x000fea0003800000 */
.L_x_5022:
        /* <DEDUP_REMOVED lines=104> */
.L_x_5021:
[----:B------:R-:W-:Y:S05]  /*117f0*/  BSYNC B1 ;  /* 0x0000000000017941 */ /* 0x000fea0003800000 */
.L_x_5020:
        /* <DEDUP_REMOVED lines=111> */
.L_x_5027:
[----:B------:R-:W-:Y:S05]  /*11ef0*/  BSYNC B0 ;  /* 0x0000000000007941 */ /* 0x000fea0003800000 */
.L_x_5026:
        /* <DEDUP_REMOVED lines=104> */
.L_x_5025:
[----:B------:R-:W-:Y:S05]  /*12580*/  BSYNC B1 ;  /* 0x0000000000017941 */ /* 0x000fea0003800000 */
.L_x_5024:
        /* <DEDUP_REMOVED lines=110> */
.L_x_5029:
[----:B------:R-:W-:Y:S05]  /*12c70*/  BSYNC B0 ;  /* 0x0000000000007941 */ /* 0x000fea0003800000 */
.L_x_5028:
        /* <DEDUP_REMOVED lines=104> */
.L_x_5001:
[----:B------:R-:W-:Y:S05]  /*13300*/  BSYNC B2 ;  /* 0x0000000000027941 */ /* 0x000fea0003800000 */
.L_x_4967:
        /* <DEDUP_REMOVED lines=17> */
[----:B---3--:R-:W-:Y:S03]  /*13420*/  LDSM.16.M88.4 R8, [R196] ;  /* 0x00000000c408783b */ /* 0x008fe60000000200 */
[----:B------:R-:W-:Y:S01]  /*13430*/  IMAD.IADD R0, R5, 0x1, R0 ;  /* 0x0000000105007824 */ /* 0x000fe200078e0200 */
[C---:B------:R-:W-:Y:S01]  /*13440*/  LEA R2, P0, R4.reuse, c[0x0][0x1f8], 0x1 ;  /* 0x00007e0004027a11 */ /* 0x040fe200078008ff */
[----:B------:R-:W1:Y:S02]  /*13450*/  LDSM.16.M88.4 R20, [R163] ;  /* 0x00000000a314783b */ /* 0x000e640000000200 */
[----:B------:R-:W-:Y:S01]  /*13460*/  @!P5 IMAD.MOV.U32 R5, RZ, RZ, c[0x0][0x208] ;  /* 0x00008200ff05d624 */ /* 0x000fe200078e00ff */
[----:B------:R-:W-:Y:S01]  /*13470*/  LEA.HI.X R3, R4, c[0x0][0x1fc], R0, 0x1, P0 ;  /* 0x00007f0004037a11 */ /* 0x000fe200000f0c00 */
[----:B------:R-:W-:Y:S01]  /*13480*/  @!P5 IMAD.MOV.U32 R6, RZ, RZ, c[0x0][0x20c] ;  /* 0x00008300ff06d624 */ /* 0x000fe200078e00ff */
[----:B------:R-:W2:Y:S01]  /*13490*/  LDSM.16.M88.4 R16, [R163+0x800] ;  /* 0x00080000a310783b */ /* 0x000ea20000000200 */
[----:B------:R-:W-:Y:S01]  /*134a0*/  IMAD.MOV.U32 R0, RZ, RZ, 0x40 ;  /* 0x00000040ff007424 */ /* 0x000fe200078e00ff */
[----:B------:R-:W-:-:S02]  /*134b0*/  @!P5 LEA R4, P0, R5, R2, 0x6 ;  /* 0x000000020504d211 */ /* 0x000fc400078030ff */
[----:B------:R-:W3:Y:S02]  /*134c0*/  LDSM.16.M88.4 R24, [R163+0x1000] ;  /* 0x00100000a318783b */ /* 0x000ee40000000200 */
[----:B------:R-:W-:Y:S02]  /*134d0*/  @!P5 LEA.HI.X R5, R5, R3, R6, 0x6, P0 ;  /* 0x000000030505d211 */ /* 0x000fe400000f3406 */
[----:B------:R-:W-:Y:S01]  /*134e0*/  LOP3.LUT P0, RZ, R100, 0x2, RZ, 0xc0, !PT ;  /* 0x0000000264ff7812 */ /* 0x000fe2000780c0ff */
[----:B------:R-:W-:Y:S01]  /*134f0*/  LDSM.16.M88.4 R12, [R197] ;  /* 0x00000000c50c783b */ /* 0x000fe20000000200 */
[----:B------:R-:W-:-:S11]  /*13500*/  IADD3 R6, R133, R139, -R218 ;  /* 0x0000008b85067210 */ /* 0x000fd60007ffe8da */
[C---:B------:R-:W-:Y:S02]  /*13510*/  @P0 IADD3 R200, R163.reuse, -0x20, RZ ;  /* 0xffffffe0a3c80810 */ /* 0x040fe40007ffe0ff */
[----:B------:R-:W-:Y:S02]  /*13520*/  LOP3.LUT P0, RZ, R100, 0x4, RZ, 0xc0, !PT ;  /* 0x0000000464ff7812 */ /* 0x000fe4000780c0ff */
[----:B------:R-:W-:Y:S01]  /*13530*/  IADD3 R211, R200, 0x1000, RZ ;  /* 0x00001000c8d37810 */ /* 0x000fe20007ffe0ff */
[----:B------:R-:W4:Y:S01]  /*13540*/  LDSM.16.M88.4 R40, [R200] ;  /* 0x00000000c828783b */ /* 0x000f220000000200 */
[----:B------:R-:W-:Y:S02]  /*13550*/  SEL R0, R0, 0xffffffc0, !P0 ;  /* 0xffffffc000007807 */ /* 0x000fe40004000000 */
[C---:B------:R-:W-:Y:S01]  /*13560*/  ISETP.LT.OR P0, PT, R6.reuse, 0x1, !P3 ;  /* 0x000000010600780c */ /* 0x040fe20005f01670 */
[----:B------:R-:W4:Y:S01]  /*13570*/  LDSM.16.M88.4 R48, [R200+0x800] ;  /* 0x00080000c830783b */ /* 0x000f220000000200 */
[----:B------:R-:W-:Y:S01]  /*13580*/  @!P5 ISETP.LT.OR P3, PT, R6, 0x21, !P3 ;  /* 0x000000210600d80c */ /* 0x000fe20005f61670 */
[--C-:B------:R-:W-:Y:S01]  /*13590*/  IMAD.IADD R162, R163, 0x1, R0.reuse ;  /* 0x00000001a3a27824 */ /* 0x100fe200078e0200 */
[C---:B------:R-:W-:Y:S01]  /*135a0*/  IADD3 R210, R200.reuse, 0x800, RZ ;  /* 0x00000800c8d27810 */ /* 0x040fe20007ffe0ff */
[----:B------:R-:W4:Y:S01]  /*135b0*/  LDSM.16.M88.4 R56, [R200+0x1000] ;  /* 0x00100000c838783b */ /* 0x000f220000000200 */
[----:B-1----:R-:W-:Y:S01]  /*135c0*/  HMMA.16816.F32 R28, R8, R20, RZ ;  /* 0x00000014081c723c */ /* 0x002fe200000018ff */
[C---:B------:R-:W-:Y:S01]  /*135d0*/  IMAD.IADD R161, R200.reuse, 0x1, R0 ;  /* 0x00000001c8a17824 */ /* 0x040fe200078e0200 */
[----:B------:R-:W-:-:S02]  /*135e0*/  IADD3 R209, R200, 0x4800, RZ ;  /* 0x00004800c8d17810 */ /* 0x000fc40007ffe0ff */
[C---:B------:R-:W-:Y:S02]  /*135f0*/  IADD3 R208, R200.reuse, 0x5800, RZ ;  /* 0x00005800c8d07810 */ /* 0x040fe40007ffe0ff */
[----:B------:R-:W-:Y:S01]  /*13600*/  IADD3 R207, R200, 0x5000, RZ ;  /* 0x00005000c8cf7810 */ /* 0x000fe20007ffe0ff */
        /* <DEDUP_REMOVED lines=12> */
[----:B------:R-:W-:Y:S01]  /*136d0*/  IADD3 R202, R200, 0x2800, RZ ;  /* 0x00002800c8ca7810 */ /* 0x000fe20007ffe0ff */
[----:B------:R1:W-:Y:S01]  /*136e0*/  LDGSTS.E.BYPASS.LTC128B.128 [R212+0x5880], [R2.64+0x80], !P0 ;  /* 0x0588008002d47fae */ /* 0x0003e2000c101d46 */
[C---:B------:R-:W-:Y:S02]  /*136f0*/  ISETP.LT.OR P0, PT, R6.reuse, 0x1, !P1 ;  /* 0x000000010600780c */ /* 0x040fe40004f01670 */
[----:B------:R-:W-:Y:S01]  /*13700*/  @!P5 ISETP.LT.OR P1, PT, R6, 0x21, !P1 ;  /* 0x000000210600d80c */ /* 0x000fe20004f21670 */
[----:B------:R-:W-:Y:S01]  /*13710*/  HMMA.16816.F32 R36, R8, R18, RZ ;  /* 0x000000120824723c */ /* 0x000fe200000018ff */
[----:B------:R-:W-:-:S07]  /*13720*/  IADD3 R201, R200, 0x2000, RZ ;  /* 0x00002000c8c97810 */ /* 0x000fce0007ffe0ff */
[----:B---3--:R-:W-:Y:S02]  /*13730*/  HMMA.16816.F32 R44, R8, R24, RZ ;  /* 0x00000018082c723c */ /* 0x008fe400000018ff */
[----:B------:R1:W-:Y:S01]  /*13740*/  LDGSTS.E.BYPASS.LTC128B.128 [R212+0x7080], [R2.64+0x100], !P0 ;  /* 0x0708010002d47fae */ /* 0x0003e2000c101d46 */
[----:B------:R-:W-:-:S04]  /*13750*/  LOP3.LUT P0, RZ, R126, 0x8, RZ, 0xc0, !PT ;  /* 0x000000087eff7812 */ /* 0x000fc8000780c0ff */
[C---:B------:R-:W-:Y:S01]  /*13760*/  ISETP.LT.OR P4, PT, R6.reuse, 0x1, !P0 ;  /* 0x000000010600780c */ /* 0x040fe20004781670 */
[----:B------:R-:W-:Y:S01]  /*13770*/  HMMA.16816.F32 R8, R8, R26, RZ ;  /* 0x0000001a0808723c */ /* 0x000fe200000018ff */
[----:B------:R-:W-:-:S07]  /*13780*/  @!P5 ISETP.LT.OR P0, PT, R6, 0x21, !P0 ;  /* 0x000000210600d80c */ /* 0x000fce0004701670 */
[C---:B----4-:R-:W-:Y:S04]  /*13790*/  HMMA.16816.F32 R16, R12.reuse, R40, R28 ;  /* 0x000000280c10723c */ /* 0x050fe8000000181c */
[----:B------:R1:W-:Y:S04]  /*137a0*/  LDGSTS.E.BYPASS.LTC128B.128 [R212+0x8880], [R2.64+0x180], !P4 ;  /* 0x0888018002d47fae */ /* 0x0003e8000e101d46 */
[----:B------:R2:W-:Y:S01]  /*137b0*/  @!P5 LDGSTS.E.BYPASS.LTC128B.128 [R215+0x5080], [R4.64], !P3 ;  /* 0x0508000004d7dfae */ /* 0x0005e2000d901d46 */
[C---:B------:R-:W-:Y:S03]  /*137c0*/  HMMA.16816.F32 R24, R12.reuse, R42, R20 ;  /* 0x0000002a0c18723c */ /* 0x040fe60000001814 */
[----:B------:R2:W-:Y:S04]  /*137d0*/  @!P5 LDGSTS.E.BYPASS.LTC128B.128 [R215+0x6880], [R4.64+0x80], !P2 ;  /* 0x0688008004d7dfae */ /* 0x0005e8000d101d46 */
[----:B------:R2:W-:Y:S01]  /*137e0*/  @!P5 LDGSTS.E.BYPASS.LTC128B.128 [R215+0x8080], [R4.64+0x100], !P1 ;  /* 0x0808010004d7dfae */ /* 0x0005e2000c901d46 */
[----:B------:R-:W-:Y:S03]  /*137f0*/  HMMA.16816.F32 R28, R12, R48, R32 ;  /* 0x000000300c1c723c */ /* 0x000fe60000001820 */
[----:B------:R2:W-:Y:S01]  /*13800*/  @!P5 LDGSTS.E.BYPASS.LTC128B.128 [R215+0x9880], [R4.64+0x180], !P0 ;  /* 0x0988018004d7dfae */ /* 0x0005e2000c101d46 */
[----:B------:R-:W-:-:S03]  /*13810*/  ISETP.GT.AND P0, PT, R121, R230, PT ;  /* 0x000000e67900720c */ /* 0x000fc60003f04270 */
[----:B------:R-:W-:Y:S01]  /*13820*/  LDSM.16.M88.4 R52, [R162] ;  /* 0x00000000a234783b */ /* 0x000fe20000000200 */
[C---:B------:R-:W-:Y:S03]  /*13830*/  HMMA.16816.F32 R32, R12.reuse, R50, R36 ;  /* 0x000000320c20723c */ /* 0x040fe60000001824 */
[----:B------:R-:W-:Y:S04]  /*13840*/  LDSM.16.M88.4 R60, [R162+0x800] ;  /* 0x00080000a23c783b */ /* 0x000fe80000000200 */
[----:B------:R-:W-:Y:S01]  /*13850*/  LDSM.16.M88.4 R64, [R162+0x1000] ;  /* 0x00100000a240783b */ /* 0x000fe20000000200 */
[C---:B------:R-:W-:Y:S03]  /*13860*/  HMMA.16816.F32 R36, R12.reuse, R56, R44 ;  /* 0x000000380c24723c */ /* 0x040fe6000000182c */
[----:B------:R-:W-:Y:S04]  /*13870*/  LDSM.16.M88.4 R20, [R161] ;  /* 0x00000000a114783b */ /* 0x000fe80000000200 */
[----:B------:R-:W-:Y:S01]  /*13880*/  LDSM.16.M88.4 R44, [R161+0x800] ;  /* 0x00080000a12c783b */ /* 0x000fe20000000200 */
[----:B------:R-:W-:Y:S03]  /*13890*/  HMMA.16816.F32 R12, R12, R58, R8 ;  /* 0x0000003a0c0c723c */ /* 0x000fe60000001808 */
[----:B------:R-:W-:Y:S04]  /*138a0*/  LDSM.16.M88.4 R8, [R198] ;  /* 0x00000000c608783b */ /* 0x000fe80000000200 */
[----:B--2---:R-:W2:Y:S04]  /*138b0*/  LDSM.16.M88.4 R4, [R199] ;  /* 0x00000000c704783b */ /* 0x004ea80000000200 */
[----:B------:R-:W3:Y:S04]  /*138c0*/  LDSM.16.M88.4 R56, [R161+0x1000] ;  /* 0x00100000a138783b */ /* 0x000ee80000000200 */
[----:B------:R-:W-:Y:S04]  /*138d0*/  LDSM.16.M88.4 R40, [R163+0x1800] ;  /* 0x00180000a328783b */ /* 0x000fe80000000200 */
[----:B------:R-:W-:Y:S04]  /*138e0*/  LDSM.16.M88.4 R48, [R163+0x2000] ;  /* 0x00200000a330783b */ /* 0x000fe80000000200 */
[----:B------:R-:W0:Y:S01]  /*138f0*/  LDGDEPBAR ;  /* 0x00000000000079af */ /* 0x000e220000000000 */
        /* <DEDUP_REMOVED lines=49> */
[----:B------:R-:W2:Y:S03]  /*13c10*/  LDSM.16.M88.4 R60, [R163+0x4000] ;  /* 0x00400000a33c783b */ /* 0x000ea60000000200 */
[C---:B---3--:R-:W-:Y:S08]  /*13c20*/  HMMA.16816.F32 R16, R8.reuse, R20, R16 ;  /* 0x000000140810723c */ /* 0x048ff00000001810 */
[C---:B------:R-:W-:Y:S08]  /*13c30*/  HMMA.16816.F32 R24, R8.reuse, R22, R24 ;  /* 0x000000160818723c */ /* 0x040ff00000001818 */
[C---:B------:R-:W-:Y:S08]  /*13c40*/  HMMA.16816.F32 R28, R8.reuse, R48, R28 ;  /* 0x00000030081c723c */ /* 0x040ff0000000181c */
[C---:B------:R-:W-:Y:S01]  /*13c50*/  HMMA.16816.F32 R32, R8.reuse, R50, R32 ;  /* 0x000000320820723c */ /* 0x040fe20000001820 */
[----:B------:R-:W-:Y:S07]  /*13c60*/  LDSM.16.M88.4 R48, [R200+0x3800] ;  /* 0x00380000c830783b */ /* 0x000fee0000000200 */
[C---:B----4-:R-:W-:Y:S08]  /*13c70*/  HMMA.16816.F32 R36, R8.reuse, R56, R36 ;  /* 0x000000380824723c */ /* 0x050ff00000001824 */
[----:B------:R-:W-:Y:S01]  /*13c80*/  HMMA.16816.F32 R12, R8, R58, R12 ;  /* 0x0000003a080c723c */ /* 0x000fe2000000180c */
[----:B------:R-:W3:Y:S04]  /*13c90*/  LDSM.16.M88.4 R8, [R197+0x8000] ;  /* 0x00800000c508783b */ /* 0x000ee80000000200 */
[----:B------:R-:W4:Y:S03]  /*13ca0*/  LDSM.16.M88.4 R56, [R200+0x4000] ;  /* 0x00400000c838783b */ /* 0x000f260000000200 */
[C---:B-1----:R-:W-:Y:S08]  /*13cb0*/  HMMA.16816.F32 R16, R4.reuse, R44, R16 ;  /* 0x0000002c0410723c */ /* 0x042ff00000001810 */
[C---:B------:R-:W-:Y:S01]  /*13cc0*/  HMMA.16816.F32 R24, R4.reuse, R46, R24 ;  /* 0x0000002e0418723c */ /* 0x040fe20000001818 */
[----:B------:R-:W-:Y:S07]  /*13cd0*/  LDSM.16.M88.4 R44, [R162+0x3000] ;  /* 0x00300000a22c783b */ /* 0x000fee0000000200 */
[C---:B------:R-:W-:Y:S08]  /*13ce0*/  HMMA.16816.F32 R28, R4.reuse, R52, R28 ;  /* 0x00000034041c723c */ /* 0x040ff0000000181c */
[C---:B------:R-:W-:Y:S01]  /*13cf0*/  HMMA.16816.F32 R32, R4.reuse, R54, R32 ;  /* 0x000000360420723c */ /* 0x040fe20000001820 */
[----:B------:R-:W-:Y:S07]  /*13d00*/  LDSM.16.M88.4 R52, [R162+0x3800] ;  /* 0x00380000a234783b */ /* 0x000fee0000000200 */
[C---:B--2---:R-:W-:Y:S08]  /*13d10*/  HMMA.16816.F32 R36, R4.reuse, R60, R36 ;  /* 0x0000003c0424723c */ /* 0x044ff00000001824 */
[----:B------:R-:W-:Y:S01]  /*13d20*/  HMMA.16816.F32 R12, R4, R62, R12 ;  /* 0x0000003e040c723c */ /* 0x000fe2000000180c */
[----:B------:R-:W1:Y:S04]  /*13d30*/  LDSM.16.M88.4 R4, [R199+0x8000] ;  /* 0x00800000c704783b */ /* 0x000e680000000200 */
        /* <DEDUP_REMOVED lines=40> */
[----:B------:R-:W1:Y:S04]  /*13fc0*/  LDSM.16.M88.4 R8, [R199+0xc000] ;  /* 0x00c00000c708783b */ /* 0x000e680000000200 */
[----:B------:R-:W3:Y:S03]  /*13fd0*/  LDSM.16.M88.4 R64, [R162+0x5800] ;  /* 0x00580000a240783b */ /* 0x000ee60000000200 */
[C---:B--2---:R-:W-:Y:S08]  /*13fe0*/  HMMA.16816.F32 R24, R12.reuse, R52, R24 ;  /* 0x000000340c18723c */ /* 0x044ff00000001818 */
[C---:B------:R-:W-:Y:S08]  /*13ff0*/  HMMA.16816.F32 R20, R12.reuse, R54, R20 ;  /* 0x000000360c14723c */ /* 0x040ff00000001814 */
        /* <DEDUP_REMOVED lines=61> */
.L_x_5031:
[----:B------:R-:W-:Y:S05]  /*143d0*/  BSYNC B0 ;  /* 0x0000000000007941 */ /* 0x000fea0003800000 */
.L_x_5030:
[----:B------:R-:W2:Y:S04]  /*143e0*/  LDL R0, [R1+0x48] ;  /* 0x0000480001007983 */ /* 0x000ea80000100800 */
[----:B------:R-:W3:Y:S01]  /*143f0*/  LDL R95, [R1+0x10] ;  /* 0x00001000015f7983 */ /* 0x000ee20000100800 */
[----:B------:R-:W-:Y:S01]  /*14400*/  ISETP.NE.AND P3, PT, R141, 0x1, PT ;  /* 0x000000018d00780c */ /* 0x000fe20003f65270 */
[----:B-1----:R-:W-:Y:S01]  /*14410*/  IMAD.IADD R4, R131, 0x1, -R231 ;  /* 0x0000000183047824 */ /* 0x002fe200078e0ae7 */
[----:B------:R-:W-:Y:S01]  /*14420*/  IADD3 R3, -R231, 0x1, R131 ;  /* 0x00000001e7037810 */ /* 0x000fe20007ffe183 */
[----:B------:R-:W-:Y:S04]  /*14430*/  LDSM.16.MT88.4 R44, [R194] ;  /* 0x00000000c22c783b */ /* 0x000fe80000004200 */
[----:B------:R-:W-:Y:S04]  /*14440*/  LDSM.16.MT88.4 R52, [R194+0x800] ;  /* 0x00080000c234783b */ /* 0x000fe80000004200 */
[----:B------:R-:W-:Y:S04]  /*14450*/  LDSM.16.MT88.4 R60, [R192+0x3000] ;  /* 0x00300000c03c783b */ /* 0x000fe80000004200 */
[----:B------:R-:W-:Y:S04]  /*14460*/  LDSM.16.MT88.4 R48, [R193+0x1800] ;  /* 0x00180000c130783b */ /* 0x000fe80000004200 */
[----:B------:R-:W-:Y:S04]  /*14470*/  LDSM.16.MT88.4 R64, [R195+0x3000] ;  /* 0x00300000c340783b */ /* 0x000fe80000004200 */
[----:B------:R-:W-:Y:S04]  /*14480*/  LDSM.16.MT88.4 R68, [R193+0x3000] ;  /* 0x00300000c144783b */ /* 0x000fe80000004200 */
[----:B------:R-:W-:Y:S04]  /*14490*/  LDSM.16.MT88.4 R72, [R193+0x3800] ;  /* 0x00380000c148783b */ /* 0x000fe80000004200 */
[----:B------:R-:W-:Y:S04]  /*144a0*/  LDSM.16.MT88.4 R76, [R194+0x3000] ;  /* 0x00300000c24c783b */ /* 0x000fe80000004200 */
[----:B------:R-:W-:Y:S04]  /*144b0*/  LDSM.16.MT88.4 R164, [R192+0x1000] ;  /* 0x00100000c0a4783b */ /* 0x000fe80000004200 */
[----:B------:R-:W0:Y:S01]  /*144c0*/  LDGDEPBAR ;  /* 0x00000000000079af */ /* 0x000e220000000000 */
[----:B--2--5:R-:W-:-:S04]  /*144d0*/  IMAD.IADD R0, R0, 0x1, R140 ;  /* 0x0000000100007824 */ /* 0x024fc800078e028c */
        /* <DEDUP_REMOVED lines=28> */
[C---:B------:R-:W-:Y:S02]  /*146a0*/  ISETP.GT.AND P0, PT, R2.reuse, 0x20, PT ;  /* 0x000000200200780c */ /* 0x040fe40003f04270 */
[----:B------:R-:W-:Y:S02]  /*146b0*/  FSEL R13, R41, -INF , P1 ;  /* 0xff800000290d7808 */ /* 0x000fe40000800000 */
[----:B------:R-:W-:Y:S02]  /*146c0*/  FMNMX.FTZ R3, R15, R3, !PT ;  /* 0x000000030f037209 */ /* 0x000fe40007810000 */
[----:B------:R-:W-:-:S02]  /*146d0*/  ISETP.GT.AND P1, PT, R2, 0x21, PT ;  /* 0x000000210200780c */ /* 0x000fc40003f24270 */
[----:B------:R-:W-:Y:S02]  /*146e0*/  FSEL R94, R20, -INF , P0 ;  /* 0xff800000145e7808 */ /* 0x000fe40000000000 */
[----:B------:R-:W-:Y:S02]  /*146f0*/  ISETP.GT.AND P0, PT, R2, 0x28, PT ;  /* 0x000000280200780c */ /* 0x000fe40003f04270 */
[----:B------:R-:W-:Y:S02]  /*14700*/  IMNMX R0, R4, R5, PT ;  /* 0x0000000504007217 */ /* 0x000fe40003800200 */
[----:B------:R-:W-:Y:S02]  /*14710*/  FMNMX.FTZ R3, R13, R3, !PT ;  /* 0x000000030d037209 */ /* 0x000fe40007810000 */
[----:B------:R-:W-:Y:S02]  /*14720*/  FSEL R93, R21, -INF , P1 ;  /* 0xff800000155d7808 */ /* 0x000fe40000800000 */
[----:B------:R-:W-:-:S02]  /*14730*/  ISETP.GT.AND P1, PT, R2, 0x29, PT ;  /* 0x000000290200780c */ /* 0x000fc40003f24270 */
[----:B------:R-:W-:Y:S02]  /*14740*/  FSEL R92, R36, -INF , P0 ;  /* 0xff800000245c7808 */ /* 0x000fe40000000000 */
[C---:B------:R-:W-:Y:S02]  /*14750*/  ISETP.GT.AND P0, PT, R0.reuse, RZ, PT ;  /* 0x000000ff0000720c */ /* 0x040fe40003f04270 */
[----:B------:R-:W-:Y:S02]  /*14760*/  ISETP.GT.AND P2, PT, R0, 0x1, PT ;  /* 0x000000010000780c */ /* 0x000fe40003f44270 */
[----:B------:R-:W-:Y:S02]  /*14770*/  FMNMX.FTZ R2, R94, R3, !PT ;  /* 0x000000035e027209 */ /* 0x000fe40007810000 */
[----:B------:R-:W-:Y:S02]  /*14780*/  FSEL R91, R37, -INF , P1 ;  /* 0xff800000255b7808 */ /* 0x000fe40000800000 */
[----:B------:R-:W-:-:S02]  /*14790*/  FSEL R5, R34, -INF , P0 ;  /* 0xff80000022057808 */ /* 0x000fc40000000000 */
[C---:B------:R-:W-:Y:S02]  /*147a0*/  ISETP.GT.AND P1, PT, R0.reuse, 0x8, PT ;  /* 0x000000080000780c */ /* 0x040fe40003f24270 */
[----:B------:R-:W-:Y:S02]  /*147b0*/  FSEL R10, R35, -INF , P2 ;  /* 0xff800000230a7808 */ /* 0x000fe40001000000 */
[----:B------:R-:W-:Y:S01]  /*147c0*/  FMNMX.FTZ R2, R93, R2, !PT ;  /* 0x000000025d027209 */ /* 0x000fe20007810000 */
[----:B------:R-:W-:Y:S01]  /*147d0*/  LDSM.16.MT88.4 R32, [R193] ;  /* 0x00000000c120783b */ /* 0x000fe20000004200 */
[----:B------:R-:W-:Y:S02]  /*147e0*/  ISETP.GT.AND P0, PT, R0, 0x9, PT ;  /* 0x000000090000780c */ /* 0x000fe40003f04270 */
[----:B------:R-:W-:Y:S02]  /*147f0*/  FSEL R9, R30, -INF , P1 ;  /* 0xff8000001e097808 */ /* 0x000fe40000800000 */
[----:B------:R-:W-:-:S02]  /*14800*/  FMNMX.FTZ R3, R5, R10, !PT ;  /* 0x0000000a05037209 */ /* 0x000fc40007810000 */
[----:B------:R-:W-:Y:S02]  /*14810*/  FMNMX.FTZ R2, R92, R2, !PT ;  /* 0x000000025c027209 */ /* 0x000fe40007810000 */
[----:B------:R-:W-:Y:S02]  /*14820*/  FSEL R8, R31, -INF , P0 ;  /* 0xff8000001f087808 */ /* 0x000fe40000000000 */
[C---:B------:R-:W-:Y:S01]  /*14830*/  ISETP.GT.AND P1, PT, R0.reuse, 0x10, PT ;  /* 0x000000100000780c */ /* 0x040fe20003f24270 */
[----:B------:R-:W-:Y:S01]  /*14840*/  LDSM.16.MT88.4 R28, [R195] ;  /* 0x00000000c31c783b */ /* 0x000fe20000004200 */
[----:B------:R-:W-:Y:S02]  /*14850*/  FMNMX.FTZ R3, R9, R3, !PT ;  /* 0x0000000309037209 */ /* 0x000fe40007810000 */
[----:B------:R-:W-:Y:S02]  /*14860*/  FMNMX.FTZ R2, R91, R2, !PT ;  /* 0x000000025b027209 */ /* 0x000fe40007810000 */
[----:B------:R-:W-:-:S02]  /*14870*/  ISETP.GT.AND P0, PT, R0, 0x11, PT ;  /* 0x000000110000780c */ /* 0x000fc40003f04270 */
[----:B------:R-:W-:Y:S01]  /*14880*/  FSEL R7, R26, -INF , P1 ;  /* 0xff8000001a077808 */ /* 0x000fe20000800000 */
[----:B------:R-:W1:Y:S01]  /*14890*/  SHFL.BFLY PT, R4, R2, 0x2, 0x1f ;  /* 0x0c401f0002047f89 */ /* 0x000e6200000e0000 */
[----:B------:R-:W-:Y:S02]  /*148a0*/  FMNMX.FTZ R3, R8, R3, !PT ;  /* 0x0000000308037209 */ /* 0x000fe40007810000 */
[----:B------:R-:W-:Y:S02]  /*148b0*/  FSEL R6, R27, -INF , P0 ;  /* 0xff8000001b067808 */ /* 0x000fe40000000000 */
[C---:B------:R-:W-:Y:S01]  /*148c0*/  ISETP.GT.AND P1, PT, R0.reuse, 0x18, PT ;  /* 0x000000180000780c */ /* 0x040fe20003f24270 */
[----:B------:R-:W-:Y:S01]  /*148d0*/  LDSM.16.MT88.4 R24, [R192+0x800] ;  /* 0x00080000c018783b */ /* 0x000fe20000004200 */
[----:B------:R-:W-:Y:S02]  /*148e0*/  FMNMX.FTZ R3, R7, R3, !PT ;  /* 0x0000000307037209 */ /* 0x000fe40007810000 */
[----:B------:R-:W-:-:S02]  /*148f0*/  ISETP.GT.AND P0, PT, R0, 0x19, PT ;  /* 0x000000190000780c */ /* 0x000fc40003f04270 */
[----:B------:R-:W-:Y:S02]  /*14900*/  FSEL R21, R42, -INF , P1 ;  /* 0xff8000002a157808 */ /* 0x000fe40000800000 */
        /* <DEDUP_REMOVED lines=81> */
[C---:B------:R-:W-:Y:S01]  /*14e20*/  HMMA.16816.F32 R12, R8.reuse, R34, RZ ;  /* 0x00000022080c723c */ /* 0x040fe200000018ff */
[----:B------:R-:W2:Y:S07]  /*14e30*/  LDSM.16.MT88.4 R32, [R192+0x2000] ;  /* 0x00200000c020783b */ /* 0x000eae0000004200 */
[C---:B------:R-:W-:Y:S08]  /*14e40*/  HMMA.16816.F32 R16, R8.reuse, R30, RZ ;  /* 0x0000001e0810723c */ /* 0x040ff000000018ff */
[----:B------:R-:W-:Y:S08]  /*14e50*/  HMMA.16816.F32 R28, R8, R36, RZ ;  /* 0x00000024081c723c */ /* 0x000ff000000018ff */
[----:B-1----:R-:W-:Y:S08]  /*14e60*/  HMMA.16816.F32 R56, R4, R24, R20 ;  /* 0x000000180438723c */ /* 0x002ff00000001814 */
[----:B------:R-:W-:Y:S08]  /*14e70*/  HMMA.16816.F32 R20, R8, R46, RZ ;  /* 0x0000002e0814723c */ /* 0x000ff000000018ff */
[----:B------:R-:W-:Y:S01]  /*14e80*/  HMMA.16816.F32 R140, R4, R42, R12 ;  /* 0x0000002a048c723c */ /* 0x000fe2000000180c */
[----:B------:R-:W-:Y:S07]  /*14e90*/  LDSM.16.MT88.4 R40, [R192+0x3800] ;  /* 0x00380000c028783b */ /* 0x000fee0000004200 */
[----:B------:R-:W-:Y:S01]  /*14ea0*/  HMMA.16816.F32 R12, R8, R44, RZ ;  /* 0x0000002c080c723c */ /* 0x000fe200000018ff */
[----:B------:R-:W-:Y:S01]  /*14eb0*/  LDSM.16.MT88.4 R44, [R194+0x2000] ;  /* 0x00200000c22c783b */ /* 0x000fe20000004200 */
[----:B------:R-:W-:-:S02]  /*14ec0*/  IMAD.MOV.U32 R102, RZ, RZ, R56 ;  /* 0x000000ffff667224 */ /* 0x000fc400078e0038 */
[----:B------:R-:W-:Y:S02]  /*14ed0*/  IMAD.MOV.U32 R101, RZ, RZ, R57 ;  /* 0x000000ffff657224 */ /* 0x000fe400078e0039 */
[----:B------:R-:W-:Y:S02]  /*14ee0*/  IMAD.MOV.U32 R100, RZ, RZ, R58 ;  /* 0x000000ffff647224 */ /* 0x000fe400078e003a */
[----:B------:R-:W-:Y:S01]  /*14ef0*/  HMMA.16816.F32 R16, R4, R26, R16 ;  /* 0x0000001a0410723c */ /* 0x000fe20000001810 */
[----:B------:R-:W1:Y:S01]  /*14f00*/  LDSM.16.MT88.4 R24, [R195+0x1800] ;  /* 0x00180000c318783b */ /* 0x000e620000004200 */
[----:B------:R-:W-:-:S03]  /*14f10*/  IMAD.MOV.U32 R3, RZ, RZ, R59 ;  /* 0x000000ffff037224 */ /* 0x000fc600078e003b */
[----:B------:R-:W-:Y:S03]  /*14f20*/  LDSM.16.MT88.4 R56, [R193+0x2000] ;  /* 0x00200000c138783b */ /* 0x000fe60000004200 */
[C---:B------:R-:W-:Y:S01]  /*14f30*/  HMMA.16816.F32 R248, R4.reuse, R54, R20 ;  /* 0x0000003604f8723c */ /* 0x040fe20000001814 */
[----:B------:R-:W3:Y:S07]  /*14f40*/  LDSM.16.MT88.4 R20, [R194+0x1800] ;  /* 0x00180000c214783b */ /* 0x000eee0000004200 */
[C---:B------:R-:W-:Y:S01]  /*14f50*/  HMMA.16816.F32 R12, R4.reuse, R52, R12 ;  /* 0x00000034040c723c */ /* 0x040fe2000000180c */
[----:B------:R-:W4:Y:S07]  /*14f60*/  LDSM.16.MT88.4 R52, [R195+0x2000] ;  /* 0x00200000c334783b */ /* 0x000f2e0000004200 */
[----:B------:R-:W-:Y:S01]  /*14f70*/  IMAD.MOV.U32 R99, RZ, RZ, R16 ;  /* 0x000000ffff637224 */ /* 0x000fe200078e0010 */
[----:B--2---:R-:W-:Y:S01]  /*14f80*/  HMMA.16816.F32 R28, R4, R32, R28 ;  /* 0x00000020041c723c */ /* 0x004fe2000000181c */
[----:B------:R-:W-:-:S02]  /*14f90*/  IMAD.MOV.U32 R98, RZ, RZ, R17 ;  /* 0x000000ffff627224 */ /* 0x000fc400078e0011 */
[----:B------:R-:W-:Y:S02]  /*14fa0*/  IMAD.MOV.U32 R97, RZ, RZ, R18 ;  /* 0x000000ffff617224 */ /* 0x000fe400078e0012 */
[----:B------:R-:W-:-:S03]  /*14fb0*/  IMAD.MOV.U32 R96, RZ, RZ, R19 ;  /* 0x000000ffff607224 */ /* 0x000fc600078e0013 */
[C---:B------:R-:W-:Y:S07]  /*14fc0*/  HMMA.16816.F32 R16, R8.reuse, R38, RZ ;  /* 0x000000260810723c */ /* 0x040fee00000018ff */
[----:B------:R-:W-:Y:S01]  /*14fd0*/  IMAD.MOV.U32 R106, RZ, RZ, R12 ;  /* 0x000000ffff6a7224 */ /* 0x000fe200078e000c */
[----:B-1----:R-:W-:Y:S01]  /*14fe0*/  HMMA.16816.F32 R36, R8, R24, RZ ;  /* 0x000000180824723c */ /* 0x002fe200000018ff */
[----:B------:R-:W-:Y:S02]  /*14ff0*/  IMAD.MOV.U32 R105, RZ, RZ, R13 ;  /* 0x000000ffff697224 */ /* 0x000fe400078e000d */
[----:B------:R-:W-:-:S02]  /*15000*/  IMAD.MOV.U32 R104, RZ, RZ, R14 ;  /* 0x000000ffff687224 */ /* 0x000fc400078e000e */
[----:B------:R-:W-:-:S03]  /*15010*/  IMAD.MOV.U32 R103, RZ, RZ, R15 ;  /* 0x000000ffff677224 */ /* 0x000fc600078e000f */
[----:B------:R-:W-:Y:S01]  /*15020*/  IMAD.MOV.U32 R110, RZ, RZ, R28 ;  /* 0x000000ffff6e7224 */ /* 0x000fe200078e001c */
[----:B------:R-:W-:Y:S01]  /*15030*/  HMMA.16816.F32 R12, R8, R48, RZ ;  /* 0x00000030080c723c */ /* 0x000fe200000018ff */
[----:B------:R-:W-:Y:S02]  /*15040*/  IMAD.MOV.U32 R109, RZ, RZ, R29 ;  /* 0x000000ffff6d7224 */ /* 0x000fe400078e001d */
[----:B------:R-:W-:Y:S02]  /*15050*/  IMAD.MOV.U32 R108, RZ, RZ, R30 ;  /* 0x000000ffff6c7224 */ /* 0x000fe400078e001e */
[----:B------:R-:W-:-:S03]  /*15060*/  IMAD.MOV.U32 R107, RZ, RZ, R31 ;  /* 0x000000ffff6b7224 */ /* 0x000fc600078e001f */
[----:B------:R-:W-:Y:S08]  /*15070*/  HMMA.16816.F32 R16, R4, R34, R16 ;  /* 0x000000220410723c */ /* 0x000ff00000001810 */
[C---:B------:R-:W-:Y:S08]  /*15080*/  HMMA.16816.F32 R32, R8.reuse, R26, RZ ;  /* 0x0000001a0820723c */ /* 0x040ff000000018ff */
[C---:B---3--:R-:W-:Y:S08]  /*15090*/  HMMA.16816.F32 R28, R8.reuse, R20, RZ ;  /* 0x00000014081c723c */ /* 0x048ff000000018ff */
[----:B------:R-:W-:Y:S01]  /*150a0*/  HMMA.16816.F32 R24, R8, R22, RZ ;  /* 0x000000160818723c */ /* 0x000fe200000018ff */
[----:B------:R-:W-:-:S02]  /*150b0*/  IMAD.MOV.U32 R114, RZ, RZ, R16 ;  /* 0x000000ffff727224 */ /* 0x000fc400078e0010 */
[----:B------:R-:W-:Y:S02]  /*150c0*/  IMAD.MOV.U32 R113, RZ, RZ, R17 ;  /* 0x000000ffff717224 */ /* 0x000fe400078e0011 */
[----:B------:R-:W-:Y:S02]  /*150d0*/  IMAD.MOV.U32 R112, RZ, RZ, R18 ;  /* 0x000000ffff707224 */ /* 0x000fe400078e0012 */
[----:B------:R-:W-:Y:S01]  /*150e0*/  IMAD.MOV.U32 R111, RZ, RZ, R19 ;  /* 0x000000ffff6f7224 */ /* 0x000fe200078e0013 */
        /* <DEDUP_REMOVED lines=20> */
[----:B------:R-:W-:Y:S01]  /*15230*/  HMMA.16816.F32 R244, R4, R56, R12 ;  /* 0x0000003804f4723c */ /* 0x000fe2000000180c */
        /* <DEDUP_REMOVED lines=83> */
[----:B------:R-:W-:Y:S01]  /*15770*/  HMMA.16816.F32 R28, R128, R32, R64 ;  /* 0x00000020801c723c */ /* 0x000fe20000001840 */
[----:B------:R-:W-:Y:S01]  /*15780*/  LDSM.16.MT88.4 R64, [R194+0x2800] ;  /* 0x00280000c240783b */ /* 0x000fe20000004200 */
[----:B------:R-:W-:-:S06]  /*15790*/  FADD.FTZ R0, R85, R0 ;  /* 0x0000000055007221 */ /* 0x000fcc0000010000 */
[C---:B------:R-:W-:Y:S01]  /*157a0*/  HMMA.16816.F32 R32, R128.reuse, R34, R248 ;  /* 0x000000228020723c */ /* 0x040fe200000018f8 */
[----:B------:R-:W2:Y:S06]  /*157b0*/  LDL R250, [R1+0x18] ;  /* 0x0000180001fa7983 */ /* 0x000eac0000100800 */
[----:B------:R-:W-:Y:S01]  /*157c0*/  IMAD.MOV.U32 R248, RZ, RZ, R95 ;  /* 0x000000fffff87224 */ /* 0x000fe200078e005f */
[C---:B------:R-:W-:Y:S08]  /*157d0*/  HMMA.16816.F32 R168, R128.reuse, R164, R168 ;  /* 0x000000a480a8723c */ /* 0x040ff000000018a8 */
        /* <DEDUP_REMOVED lines=8> */
[C---:B-1----:R-:W-:Y:S01]  /*15860*/  HMMA.16816.F32 R140, R128.reuse, R144, R72 ;  /* 0x00000090808c723c */ /* 0x042fe20000001848 */
[----:B------:R-:W-:Y:S07]  /*15870*/  LDSM.16.MT88.4 R72, [R192+0x4000] ;  /* 0x00400000c048783b */ /* 0x000fee0000004200 */
[C---:B------:R-:W-:Y:S08]  /*15880*/  HMMA.16816.F32 R144, R128.reuse, R146, R76 ;  /* 0x000000928090723c */ /* 0x040ff0000000184c */
[C---:B------:R-:W-:Y:S08]  /*15890*/  HMMA.16816.F32 R76, R128.reuse, R80, R184 ;  /* 0x00000050804c723c */ /* 0x040ff000000018b8 */
[C---:B------:R-:W-:Y:S01]  /*158a0*/  HMMA.16816.F32 R80, R128.reuse, R82, R96 ;  /* 0x000000528050723c */ /* 0x040fe20000001860 */
[----:B------:R-:W1:Y:S07]  /*158b0*/  LDSM.16.MT88.4 R96, [R194+0x4000] ;  /* 0x00400000c260783b */ /* 0x000e6e0000004200 */
[C---:B------:R-:W-:Y:S08]  /*158c0*/  HMMA.16816.F32 R124, R128.reuse, R12, R124 ;  /* 0x0000000c807c723c */ /* 0x040ff0000000187c */
[C---:B------:R-:W-:Y:S08]  /*158d0*/  HMMA.16816.F32 R60, R128.reuse, R64, R60 ;  /* 0x00000040803c723c */ /* 0x040ff0000000183c */
[C---:B------:R-:W-:Y:S08]  /*158e0*/  HMMA.16816.F32 R40, R128.reuse, R42, R52 ;  /* 0x0000002a8028723c */ /* 0x040ff00000001834 */
[C---:B-1----:R-:W-:Y:S01]  /*158f0*/  HMMA.16816.F32 R92, R128.reuse, R96, R112 ;  /* 0x00000060805c723c */ /* 0x042fe20000001870 */
[----:B------:R-:W-:Y:S07]  /*15900*/  LDSM.16.MT88.4 R112, [R193+0x5800] ;  /* 0x00580000c170783b */ /* 0x000fee0000004200 */
[----:B------:R-:W-:Y:S01]  /*15910*/  HMMA.16816.F32 R96, R128, R98, R104 ;  /* 0x000000628060723c */ /* 0x000fe20000001868 */
[----:B------:R-:W1:Y:S01]  /*15920*/  LDSM.16.MT88.4 R104, [R192+0x5800] ;  /* 0x00580000c068783b */ /* 0x000e620000004200 */
[----:B------:R-:W-:-:S06]  /*15930*/  FADD.FTZ R12, R221, R0 ;  /* 0x00000000dd0c7221 */ /* 0x000fcc0000010000 */
[C---:B------:R-:W-:Y:S08]  /*15940*/  HMMA.16816.F32 R44, R128.reuse, R48, R244 ;  /* 0x00000030802c723c */ /* 0x040ff000000018f4 */
[C---:B------:R-:W-:Y:S01]  /*15950*/  HMMA.16816.F32 R48, R128.reuse, R50, R56 ;  /* 0x000000328030723c */ /* 0x040fe20000001838 */
[----:B------:R-:W3:Y:S07]  /*15960*/  LDSM.16.MT88.4 R56, [R195+0x2800] ;  /* 0x00280000c338783b */ /* 0x000eee0000004200 */
[C---:B-1----:R-:W-:Y:S08]  /*15970*/  HMMA.16816.F32 R100, R128.reuse, R104, R100 ;  /* 0x000000688064723c */ /* 0x042ff00000001864 */
[C---:B------:R-:W-:Y:S01]  /*15980*/  HMMA.16816.F32 R104, R128.reuse, R106, R120 ;  /* 0x0000006a8068723c */ /* 0x040fe20000001878 */
[----:B------:R-:W1:Y:S07]  /*15990*/  LDSM.16.MT88.4 R120, [R195+0x5800] ;  /* 0x00580000c378783b */ /* 0x000e6e0000004200 */
[C---:B------:R-:W-:Y:S07]  /*159a0*/  HMMA.16816.F32 R64, R128.reuse, R66, R180 ;  /* 0x000000428040723c */ /* 0x040fee00000018b4 */
[----:B------:R-:W-:Y:S01]  /*159b0*/  IADD3 R180, R251, -0x2, RZ ;  /* 0xfffffffefbb47810 */ /* 0x000fe20007ffe0ff */
[C---:B---3--:R-:W-:Y:S08]  /*159c0*/  HMMA.16816.F32 R52, R128.reuse, R56, R240 ;  /* 0x000000388034723c */ /* 0x048ff000000018f0 */
[C---:B------:R-:W-:Y:S08]  /*159d0*/  HMMA.16816.F32 R68, R128.reuse, R72, R236 ;  /* 0x000000488044723c */ /* 0x040ff000000018ec */
[C---:B------:R-:W-:Y:S08]  /*159e0*/  HMMA.16816.F32 R84, R128.reuse, R88, R176 ;  /* 0x000000588054723c */ /* 0x040ff000000018b0 */
[C---:B------:R-:W-:Y:S08]  /*159f0*/  HMMA.16816.F32 R108, R128.reuse, R112, R108 ;  /* 0x00000070806c723c */ /* 0x040ff0000000186c */
[C---:B-1----:R-:W-:Y:S08]  /*15a00*/  HMMA.16816.F32 R116, R128.reuse, R120, R116 ;  /* 0x000000788074723c */ /* 0x042ff00000001874 */
        /* <DEDUP_REMOVED lines=38> */
.L_x_5037:
        /* <DEDUP_REMOVED lines=21> */
[C---:B------:R-:W-:Y:S01]  /*15dc0*/  IMAD R0, R213.reuse, c[0x0][0x20c], R0 ;  /* 0x00008300d5007a24 */ /* 0x040fe200078e0200 */
        /* <DEDUP_REMOVED lines=29> */
.L_x_5034:
[----:B------:R-:W-:Y:S05]  /*15fa0*/  BSYNC B0 ;  /* 0x0000000000007941 */ /* 0x000fea0003800000 */
.L_x_5033:
        /* <DEDUP_REMOVED lines=159> */
[----:B------:R-:W-:Y:S02]  /*169a0*/  IADD3 R0, R213, -0x1, RZ ;  /* 0xffffffffd5007810 */ /* 0x000fe40007ffe0ff */
        /* <DEDUP_REMOVED lines=35> */
.L_x_5036:
[----:B------:R-:W-:Y:S05]  /*16be0*/  BSYNC B0 ;  /* 0x0000000000007941 */ /* 0x000fea0003800000 */
.L_x_5035:
        /* <DEDUP_REMOVED lines=16> */
[----:B------:R-:W-:Y:S02]  /*16cf0*/  ISETP.GT.AND P1, PT, R0, 0x1, PT ;  /* 0x000000010000780c */ /* 0x000fe40003f24270 */
        /* <DEDUP_REMOVED lines=14> */
[----:B------:R-:W-:Y:S02]  /*16de0*/  FSEL R172, R19, -INF , P1 ;  /* 0xff80000013ac7808 */ /* 0x000fe40000800000 */
[----:B------:R-:W-:Y:S02]  /*16df0*/  ISETP.GT.AND P2, PT, R0, 0x21, PT ;  /* 0x000000210000780c */ /* 0x000fe40003f44270 */
[----:B------:R-:W-:Y:S02]  /*16e00*/  FSEL R153, R22, -INF , P0 ;  /* 0xff80000016997808 */ /* 0x000fe40000000000 */
        /* <DEDUP_REMOVED lines=9> */
[C---:B------:R-:W-:Y:S02]  /*16ea0*/  ISETP.GT.AND P0, PT, R149.reuse, RZ, PT ;  /* 0x000000ff9500720c */ /* 0x040fe40003f04270 */
        /* <DEDUP_REMOVED lines=16> */
[C---:B------:R-:W-:Y:S01]  /*16fb0*/  ISETP.GT.AND P1, PT, R149.reuse, 0x11, PT ;  /* 0x000000119500780c */ /* 0x040fe20003f24270 */
[----:B------:R-:W1:Y:S01]  /*16fc0*/  SHFL.BFLY PT, R2, R0, 0x2, 0x1f ;  /* 0x0c401f0000027f89 */ /* 0x000e6200000e0000 */
[----:B------:R-:W-:Y:S02]  /*16fd0*/  ISETP.GT.AND P5, PT, R149, 0x19, PT ;  /* 0x000000199500780c */ /* 0x000fe40003fa4270 */
[----:B------:R-:W-:Y:S02]  /*16fe0*/  FSEL R10, R13, -INF , P1 ;  /* 0xff8000000d0a7808 */ /* 0x000fe40000800000 */
[----:B------:R-:W-:Y:S02]  /*16ff0*/  FSEL R14, R9, -INF , P2 ;  /* 0xff800000090e7808 */ /* 0x000fe40001000000 */
[----:B------:R-:W-:Y:S02]  /*17000*/  FSEL R9, R16, -INF , P6 ;  /* 0xff80000010097808 */ /* 0x000fe40003000000 */
[----:B------:R-:W-:Y:S02]  /*17010*/  FSEL R8, R17, -INF , P5 ;  /* 0xff80000011087808 */ /* 0x000fe40002800000 */
[C---:B------:R-:W-:Y:S02]  /*17020*/  ISETP.GT.AND P4, PT, R149.reuse, 0x20, PT ;  /* 0x000000209500780c */ /* 0x040fe40003f84270 */
[C---:B------:R-:W-:Y:S02]  /*17030*/  ISETP.GT.AND P3, PT, R149.reuse, 0x21, PT ;  /* 0x000000219500780c */ /* 0x040fe40003f64270 */
[----:B------:R-:W-:Y:S02]  /*17040*/  FSEL R7, R20, -INF , P4 ;  /* 0xff80000014077808 */ /* 0x000fe40002000000 */
[----:B------:R-:W-:Y:S02]  /*17050*/  ISETP.GT.AND P2, PT, R149, 0x28, PT ;  /* 0x000000289500780c */ /* 0x000fe40003f44270 */
[----:B------:R-:W-:Y:S02]  /*17060*/  FSEL R6, R21, -INF , P3 ;  /* 0xff80000015067808 */ /* 0x000fe40001800000 */
[----:B------:R-:W-:Y:S02]  /*17070*/  ISETP.GT.AND P1, PT, R149, 0x29, PT ;  /* 0x000000299500780c */ /* 0x000fe40003f24270 */
[----:B------:R-:W-:Y:S02]  /*17080*/  FSEL R5, R24, -INF , P2 ;  /* 0xff80000018057808 */ /* 0x000fe40001000000 */
        /* <DEDUP_REMOVED lines=24> */
[----:B------:R-:W-:Y:S01]  /*17210*/  FFMA.FTZ R191, R3, c[0x0][0x2d0], -R0 ;  /* 0x0000b40003bf7a23 */ /* 0x000fe20000010800 */
[----:B------:R-:W-:Y:S01]  /*17220*/  FMNMX.FTZ R0, R15, R155, !PT ;  /* 0x0000009b0f007209 */ /* 0x000fe20007810000 */
[C---:B-1----:R-:W-:Y:S02]  /*17230*/  FMUL.FTZ R26, R2.reuse, R146 ;  /* 0x00000092021a7220 */ /* 0x042fe40000410000 */
[----:B------:R-:W-:Y:S01]  /*17240*/  FMUL.FTZ R23, R2, R143 ;  /* 0x0000008f02177220 */ /* 0x000fe20000410000 */
[----:B------:R-:W-:Y:S01]  /*17250*/  FMNMX.FTZ R0, R22, R0, !PT ;  /* 0x0000000016007209 */ /* 0x000fe20007810000 */
[C---:B------:R-:W-:Y:S01]  /*17260*/  FMUL.FTZ R27, R2.reuse, R147 ;  /* 0x00000093021b7220 */ /* 0x040fe20000410000 */
[----:B------:R-:W-:Y:S01]  /*17270*/  MUFU.EX2 R175, R12 ;  /* 0x0000000c00af7308 */ /* 0x000fe20000000800 */
        /* <DEDUP_REMOVED lines=8> */
[C---:B------:R-:W-:Y:S01]  /*17300*/  FMUL.FTZ R39, R2.reuse, R39 ;  /* 0x0000002702277220 */ /* 0x040fe20000410000 */
[----:B------:R-:W-:Y:S01]  /*17310*/  MUFU.EX2 R147, R180 ;  /* 0x000000b400937308 */ /* 0x000fe20000000800 */
        /* <DEDUP_REMOVED lines=53> */
[C---:B------:R-:W-:Y:S01]  /*17670*/  FMUL.FTZ R126, R2.reuse, R126 ;  /* 0x0000007e027e7220 */ /* 0x040fe20000410000 */
[C---:B------:R-:W-:Y:S01]  /*17680*/  FSETP.NEU.FTZ.AND P0, PT, R153.reuse, -INF , PT ;  /* 0xff8000009900780b */ /* 0x040fe20003f1d000 */
[C---:B------:R-:W-:Y:S02]  /*17690*/  FMUL.FTZ R3, R153.reuse, c[0x0][0x2d0] ;  /* 0x0000b40099037a20 */ /* 0x040fe40000410000 */
[C---:B------:R-:W-:Y:S01]  /*176a0*/  FMUL.FTZ R127, R2.reuse, R127 ;  /* 0x0000007f027f7220 */ /* 0x040fe20000410000 */
[----:B------:R-:W-:Y:S01]  /*176b0*/  FSEL R0, R153, RZ, P0 ;  /* 0x000000ff99007208 */ /* 0x000fe20000000000 */
[C---:B------:R-:W-:Y:S01]  /*176c0*/  FMUL.FTZ R130, R2.reuse, R130 ;  /* 0x0000008202827220 */ /* 0x040fe20000410000 */
[----:B------:R-:W-:Y:S01]  /*176d0*/  FSEL R3, R3, RZ, P0 ;  /* 0x000000ff03037208 */ /* 0x000fe20000000000 */
[----:B------:R-:W-:Y:S01]  /*176e0*/  FMUL.FTZ R131, R2, R131 ;  /* 0x0000008302837220 */ /* 0x000fe20000410000 */
[----:B------:R-:W-:Y:S01]  /*176f0*/  ISETP.GT.AND P0, PT, R213, R224, PT ;  /* 0x000000e0d500720c */ /* 0x000fe20003f04270 */
[----:B------:R-:W-:Y:S02]  /*17700*/  FADD.FTZ R0, -R0, R155 ;  /* 0x0000009b00007221 */ /* 0x000fe40000010100 */
[--C-:B------:R-:W-:Y:S01]  /*17710*/  FFMA.FTZ R19, R22, c[0x0][0x2d0], -R3.reuse ;  /* 0x0000b40016137a23 */ /* 0x100fe20000010803 */
[----:B------:R-:W-:Y:S01]  /*17720*/  MUFU.EX2 R155, R13 ;  /* 0x0000000d009b7308 */ /* 0x000fe20000000800 */
[----:B------:R-:W-:Y:S02]  /*17730*/  FMUL.FTZ R0, R0, c[0x0][0x2d0] ;  /* 0x0000b40000007a20 */ /* 0x000fe40000410000 */
[--C-:B------:R-:W-:Y:S02]  /*17740*/  FFMA.FTZ R173, R18, c[0x0][0x2d0], -R3.reuse ;  /* 0x0000b40012ad7a23 */ /* 0x100fe40000010803 */
[----:B------:R-:W-:Y:S02]  /*17750*/  FMUL.FTZ R18, R2, R138 ;  /* 0x0000008a02127220 */ /* 0x000fe40000410000 */
[--C-:B------:R-:W-:Y:S02]  /*17760*/  FFMA.FTZ R15, R15, c[0x0][0x2d0], -R3.reuse ;  /* 0x0000b4000f0f7a23 */ /* 0x100fe40000010803 */
[--C-:B------:R-:W-:Y:S01]  /*17770*/  FFMA.FTZ R174, R14, c[0x0][0x2d0], -R3.reuse ;  /* 0x0000b4000eae7a23 */ /* 0x100fe20000010803 */
[----:B------:R-:W1:Y:S01]  /*17780*/  MUFU.EX2 R0, R0 ;  /* 0x0000000000007308 */ /* 0x000e620000000800 */
[--C-:B------:R-:W-:Y:S02]  /*17790*/  FFMA.FTZ R177, R11, c[0x0][0x2d0], -R3.reuse ;  /* 0x0000b4000bb17a23 */ /* 0x100fe40000010803 */
[--C-:B------:R-:W-:Y:S02]  /*177a0*/  FFMA.FTZ R176, R10, c[0x0][0x2d0], -R3.reuse ;  /* 0x0000b4000ab07a23 */ /* 0x100fe40000010803 */
[--C-:B------:R-:W-:Y:S02]  /*177b0*/  FFMA.FTZ R179, R9, c[0x0][0x2d0], -R3.reuse ;  /* 0x0000b40009b37a23 */ /* 0x100fe40000010803 */
[----:B------:R-:W-:Y:S02]  /*177c0*/  FMUL.FTZ R14, R2, R134 ;  /* 0x00000086020e7220 */ /* 0x000fe40000410000 */
[--C-:B------:R-:W-:Y:S01]  /*177d0*/  FFMA.FTZ R178, R8, c[0x0][0x2d0], -R3.reuse ;  /* 0x0000b40008b27a23 */ /* 0x100fe20000010803 */
[----:B------:R2:W-:Y:S01]  /*177e0*/  MUFU.EX2 R172, R15 ;  /* 0x0000000f00ac7308 */ /* 0x0005e20000000800 */
[--C-:B------:R-:W-:Y:S02]  /*177f0*/  FFMA.FTZ R185, R7, c[0x0][0x2d0], -R3.reuse ;  /* 0x0000b40007b97a23 */ /* 0x100fe40000010803 */
[----:B------:R-:W-:Y:S02]  /*17800*/  FMUL.FTZ R7, R2, R171 ;  /* 0x000000ab02077220 */ /* 0x000fe40000410000 */
        /* <DEDUP_REMOVED lines=8> */
[C---:B------:R-:W-:Y:S01]  /*17890*/  FMUL.FTZ R17, R0.reuse, R137 ;  /* 0x0000008900117220 */ /* 0x040fe20000410000 */
[----:B------:R1:W3:Y:S01]  /*178a0*/  MUFU.EX2 R141, R19 ;  /* 0x00000013008d7308 */ /* 0x0002e20000000800 */
[C---:B------:R-:W-:Y:S02]  /*178b0*/  FMUL.FTZ R20, R0.reuse, R140 ;  /* 0x0000008c00147220 */ /* 0x040fe40000410000 */
[C---:B------:R-:W-:Y:S02]  /*178c0*/  FMUL.FTZ R4, R0.reuse, R168 ;  /* 0x000000a800047220 */ /* 0x040fe40000410000 */
[C---:B------:R-:W-:Y:S02]  /*178d0*/  FMUL.FTZ R5, R0.reuse, R169 ;  /* 0x000000a900057220 */ /* 0x040fe40000410000 */
[C---:B------:R-:W-:Y:S02]  /*178e0*/  FMUL.FTZ R12, R0.reuse, R132 ;  /* 0x00000084000c7220 */ /* 0x040fe40000410000 */
[----:B------:R-:W-:Y:S01]  /*178f0*/  FMUL.FTZ R13, R0, R133 ;  /* 0x00000085000d7220 */ /* 0x000fe20000410000 */
[----:B------:R-:W4:Y:S01]  /*17900*/  MUFU.EX2 R140, R173 ;  /* 0x000000ad008c7308 */ /* 0x000f220000000800 */
[----:B------:R-:W-:Y:S01]  /*17910*/  F2FP.PACK_AB R133, R154, R149 ;  /* 0x000000959a85723e */ /* 0x000fe200000000ff */
[----:B--2---:R-:W-:Y:S01]  /*17920*/  FMUL.FTZ R15, R2, R135 ;  /* 0x00000087020f7220 */ /* 0x004fe20000410000 */
[----:B------:R-:W-:Y:S01]  /*17930*/  F2FP.PACK_AB R135, R175, R155 ;  /* 0x0000009baf87723e */ /* 0x000fe200000000ff */
[----:B------:R-:W-:Y:S02]  /*17940*/  FMUL.FTZ R9, R0, R165 ;  /* 0x000000a500097220 */ /* 0x000fe40000410000 */
[----:B------:R-:W-:Y:S02]  /*17950*/  FMUL.FTZ R11, R2, R167 ;  /* 0x000000a7020b7220 */ /* 0x000fe40000410000 */
[----:B------:R-:W-:Y:S02]  /*17960*/  FMUL.FTZ R8, R0, R164 ;  /* 0x000000a400087220 */ /* 0x000fe40000410000 */
[----:B------:R-:W-:Y:S01]  /*17970*/  FMUL.FTZ R22, R2, R142 ;  /* 0x0000008e02167220 */ /* 0x000fe20000410000 */
[----:B------:R-:W-:Y:S01]  /*17980*/  MUFU.EX2 R183, R178 ;  /* 0x000000b200b77308 */ /* 0x000fe20000000800 */
[----:B------:R-:W-:Y:S02]  /*17990*/  FMUL.FTZ R24, R0, R144 ;  /* 0x0000009000187220 */ /* 0x000fe40000410000 */
[----:B-1----:R-:W-:Y:S01]  /*179a0*/  FMUL.FTZ R19, R2, R139 ;  /* 0x0000008b02137220 */ /* 0x002fe20000410000 */
[----:B---3--:R-:W-:Y:S01]  /*179b0*/  F2FP.PACK_AB R132, R141, R172 ;  /* 0x000000ac8d84723e */ /* 0x008fe200000000ff */
[----:B------:R-:W1:Y:S01]  /*179c0*/  LDSM.16.MT88.4 R136, [R192] ;  /* 0x00000000c088783b */ /* 0x000e620000004200 */
[C---:B------:R-:W-:Y:S02]  /*179d0*/  FMUL.FTZ R25, R0.reuse, R145 ;  /* 0x0000009100197220 */ /* 0x040fe40000410000 */
[C---:B------:R-:W-:Y:S02]  /*179e0*/  FMUL.FTZ R28, R0.reuse, R28 ;  /* 0x0000001c001c7220 */ /* 0x040fe40000410000 */
[C---:B------:R-:W-:Y:S01]  /*179f0*/  FMUL.FTZ R29, R0.reuse, R29 ;  /* 0x0000001d001d7220 */ /* 0x040fe20000410000 */
[----:B------:R-:W-:Y:S01]  /*17a00*/  MUFU.EX2 R145, R177 ;  /* 0x000000b100917308 */ /* 0x000fe20000000800 */
[----:B------:R-:W-:Y:S01]  /*17a10*/  FMUL.FTZ R32, R0, R32 ;  /* 0x0000002000207220 */ /* 0x000fe20000410000 */
[----:B----4-:R-:W-:Y:S01]  /*17a20*/  F2FP.PACK_AB R134, R146, R140 ;  /* 0x0000008c9286723e */ /* 0x010fe200000000ff */
        /* <DEDUP_REMOVED lines=19> */
[C---:B-1----:R-:W-:Y:S05]  /*17b60*/  HMMA.16816.F32 R4, R132.reuse, R136, R4 ;  /* 0x000000888404723c */ /* 0x042fea0000001804 */
        /* <DEDUP_REMOVED lines=39> */
[----:B------:R-:W-:Y:S02]  /*17de0*/  FFMA.FTZ R0, R2, R216, R149 ;  /* 0x000000d802007223 */ /* 0x000fe40000010095 */
[----:B------:R-:W-:Y:S02]  /*17df0*/  MUFU.EX2 R149, R176 ;  /* 0x000000b000957308 */ /* 0x000fe40000000800 */
[----:B------:R-:W-:Y:S04]  /*17e00*/  FADD.FTZ R0, R154, R0 ;  /* 0x000000009a007221 */ /* 0x000fe80000010000 */
[----:B------:R-:W-:Y:S02]  /*17e10*/  FADD.FTZ R154, R155, R0 ;  /* 0x000000009b9a7221 */ /* 0x000fe40000010000 */
[----:B------:R-:W-:Y:S02]  /*17e20*/  FADD.FTZ R0, R141, R144 ;  /* 0x000000908d007221 */ /* 0x000fe40000010000 */
[----:B------:R-:W-:Y:S01]  /*17e30*/  MUFU.EX2 R144, R182 ;  /* 0x000000b600907308 */ /* 0x000fe20000000800 */
[C---:B-1----:R-:W-:Y:S03]  /*17e40*/  HMMA.16816.F32 R20, R132.reuse, R136, R20 ;  /* 0x000000888414723c */ /* 0x042fe60000001814 */
[----:B------:R-:W-:Y:S02]  /*17e50*/  FADD.FTZ R0, R140, R0 ;  /* 0x000000008c007221 */ /* 0x000fe40000010000 */
[----:B------:R-:W-:Y:S01]  /*17e60*/  LDSM.16.MT88.4 R140, [R193+0x800] ;  /* 0x00080000c18c783b */ /* 0x000fe20000004200 */
[----:B------:R-:W-:Y:S02]  /*17e70*/  FADD.FTZ R164, R175, R154 ;  /* 0x0000009aafa47221 */ /* 0x000fe40000010000 */
[C---:B------:R-:W-:Y:S01]  /*17e80*/  HMMA.16816.F32 R24, R132.reuse, R138, R24 ;  /* 0x0000008a8418723c */ /* 0x040fe20000001818 */
[----:B------:R-:W1:Y:S03]  /*17e90*/  MUFU.EX2 R2, R181 ;  /* 0x000000b500027308 */ /* 0x000e660000000800 */
[----:B------:R-:W-:Y:S01]  /*17ea0*/  FADD.FTZ R146, R146, R0 ;  /* 0x0000000092927221 */ /* 0x000fe20000010000 */
[----:B------:R-:W2:Y:S06]  /*17eb0*/  LDSM.16.MT88.4 R136, [R194] ;  /* 0x00000000c288783b */ /* 0x000eac0000004200 */
[----:B------:R-:W3:Y:S10]  /*17ec0*/  MUFU.EX2 R182, R184 ;  /* 0x000000b800b67308 */ /* 0x000ef40000000800 */
[----:B------:R-:W-:Y:S01]  /*17ed0*/  MUFU.EX2 R155, R179 ;  /* 0x000000b3009b7308 */ /* 0x000fe20000000800 */
[----:B-1----:R-:W-:Y:S02]  /*17ee0*/  FADD.FTZ R0, R2, R164 ;  /* 0x000000a402007221 */ /* 0x002fe40000010000 */
[----:B------:R-:W-:Y:S02]  /*17ef0*/  LDSM.16.MT88.4 R164, [R192+0x1000] ;  /* 0x00100000c0a4783b */ /* 0x000fe40000004200 */
[----:B------:R-:W-:Y:S05]  /*17f00*/  FADD.FTZ R0, R147, R0 ;  /* 0x0000000093007221 */ /* 0x000fea0000010000 */
[----:B------:R-:W1:Y:S01]  /*17f10*/  MUFU.EX2 R179, R186 ;  /* 0x000000ba00b37308 */ /* 0x000e620000000800 */
[----:B------:R-:W-:Y:S04]  /*17f20*/  FADD.FTZ R0, R144, R0 ;  /* 0x0000000090007221 */ /* 0x000fe80000010000 */
[----:B---3--:R-:W-:Y:S05]  /*17f30*/  FADD.FTZ R0, R182, R0 ;  /* 0x00000000b6007221 */ /* 0x008fea0000010000 */
[----:B------:R-:W3:Y:S01]  /*17f40*/  MUFU.EX2 R154, R189 ;  /* 0x000000bd009a7308 */ /* 0x000ee20000000800 */
[C---:B--2---:R-:W-:Y:S09]  /*17f50*/  HMMA.16816.F32 R28, R132.reuse, R136, R28 ;  /* 0x00000088841c723c */ /* 0x044ff2000000181c */
[----:B------:R-:W2:Y:S01]  /*17f60*/  MUFU.EX2 R181, R3 ;  /* 0x0000000300b57308 */ /* 0x000ea20000000800 */
[C---:B------:R-:W-:Y:S01]  /*17f70*/  HMMA.16816.F32 R32, R132.reuse, R138, R32 ;  /* 0x0000008a8420723c */ /* 0x040fe20000001820 */
[----:B------:R-:W4:Y:S02]  /*17f80*/  LDSM.16.MT88.4 R136, [R192+0x1800] ;  /* 0x00180000c088783b */ /* 0x000f240000004200 */
[----:B-1----:R-:W-:Y:S06]  /*17f90*/  F2FP.PACK_AB R172, R179, R177 ;  /* 0x000000b1b3ac723e */ /* 0x002fec00000000ff */
[----:B------:R-:W1:Y:S03]  /*17fa0*/  MUFU.EX2 R3, R190 ;  /* 0x000000be00037308 */ /* 0x000e660000000800 */
[----:B---3--:R-:W-:Y:S01]  /*17fb0*/  F2FP.PACK_AB R173, R178, R154 ;  /* 0x0000009ab2ad723e */ /* 0x008fe200000000ff */
[----:B------:R-:W-:Y:S01]  /*17fc0*/  FADD.FTZ R0, R154, R0 ;  /* 0x000000009a007221 */ /* 0x000fe20000010000 */
[----:B------:R-:W-:Y:S03]  /*17fd0*/  MOV R154, R148 ;  /* 0x00000094009a7202 */ /* 0x000fe60000000f00 */
[----:B------:R-:W-:Y:S02]  /*17fe0*/  FADD.FTZ R0, R178, R0 ;  /* 0x00000000b2007221 */ /* 0x000fe40000010000 */
[----:B------:R-:W3:Y:S01]  /*17ff0*/  MUFU.EX2 R176, R191 ;  /* 0x000000bf00b07308 */ /* 0x000ee20000000800 */
[----:B--2---:R-:W-:Y:S01]  /*18000*/  F2FP.PACK_AB R174, R181, R180 ;  /* 0x000000b4b5ae723e */ /* 0x004fe200000000ff */
[----:B-1----:R-:W-:Y:S01]  /*18010*/  FADD.FTZ R0, R3, R0 ;  /* 0x0000000003007221 */ /* 0x002fe20000010000 */
[C---:B----4-:R-:W-:Y:S03]  /*18020*/  HMMA.16816.F32 R36, R132.reuse, R136, R36 ;  /* 0x000000888424723c */ /* 0x050fe60000001824 */
[C---:B---3--:R-:W-:Y:S01]  /*18030*/  F2FP.PACK_AB R175, R176.reuse, R3 ;  /* 0x00000003b0af723e */ /* 0x048fe200000000ff */
[----:B------:R-:W-:Y:S04]  /*18040*/  FADD.FTZ R216, R176, R0 ;  /* 0x00000000b0d87221 */ /* 0x000fe80000010000 */
        /* <DEDUP_REMOVED lines=40> */
[----:B------:R-:W-:Y:S02]  /*182d0*/  LDSM.16.MT88.4 R144, [R195+0x1000] ;  /* 0x00100000c390783b */ /* 0x000fe40000004200 */
[----:B------:R-:W-:Y:S01]  /*182e0*/  FADD.FTZ R2, R149, R2 ;  /* 0x0000000295027221 */ /* 0x000fe20000010000 */
[----:B------:R-:W-:Y:S03]  /*182f0*/  MOV R149, R148 ;  /* 0x0000009400957202 */ /* 0x000fe60000000f00 */
[----:B------:R-:W-:Y:S01]  /*18300*/  FADD.FTZ R2, R155, R2 ;  /* 0x000000029b027221 */ /* 0x000fe20000010000 */
[----:B------:R-:W-:Y:S03]  /*18310*/  MOV R155, R153 ;  /* 0x00000099009b7202 */ /* 0x000fe60000000f00 */
[----:B------:R-:W-:Y:S04]  /*18320*/  FADD.FTZ R2, R183, R2 ;  /* 0x00000002b7027221 */ /* 0x000fe80000010000 */
[----:B------:R-:W-:Y:S04]  /*18330*/  FADD.FTZ R2, R177, R2 ;  /* 0x00000002b1027221 */ /* 0x000fe80000010000 */
[----:B------:R-:W-:Y:S04]  /*18340*/  FADD.FTZ R2, R179, R2 ;  /* 0x00000002b3027221 */ /* 0x000fe80000010000 */
[----:B------:R-:W-:Y:S01]  /*18350*/  FADD.FTZ R2, R180, R2 ;  /* 0x00000002b4027221 */ /* 0x000fe20000010000 */
[----:B------:R-:W-:Y:S01]  /*18360*/  IADD3 R180, R213, -0x1, RZ ;  /* 0xffffffffd5b47810 */ /* 0x000fe20007ffe0ff */
[C---:B-1----:R-:W-:Y:S03]  /*18370*/  HMMA.16816.F32 R4, R132.reuse, R136, R4 ;  /* 0x000000888404723c */ /* 0x042fe60000001804 */
[----:B------:R-:W-:Y:S01]  /*18380*/  FADD.FTZ R214, R181, R2 ;  /* 0x00000002b5d67221 */ /* 0x000fe20000010000 */
[----:B------:R-:W-:Y:S04]  /*18390*/  MOV R213, R180 ;  /* 0x000000b400d57202 */ /* 0x000fe80000000f00 */
        /* <DEDUP_REMOVED lines=92> */
.L_x_5032:
[----:B------:R-:W-:-:S13]  /*18960*/  ISETP.GE.AND P0, PT, R180, R230, PT ;  /* 0x000000e6b400720c */ /* 0x000fda0003f06270 */
[----:B------:R-:W-:Y:S05]  /*18970*/  @!P0 BRA `(.L_x_5038) ;  /* 0x0000287000008947 */ /* 0x000fea0003800000 */
.L_x_5041:
[----:B------:R-:W-:Y:S04]  /*18980*/  DEPBAR.LE SB0, 0x0 ;  /* 0x000080000000791a */ /* 0x000fe80000000000 */
[----:B------:R-:W-:Y:S01]  /*18990*/  WARPSYNC 0xffffffff ;  /* 0xffffffff00007948 */ /* 0x000fe20003800000 */
[----:B------:R-:W-:Y:S01]  /*189a0*/  BAR.SYNC.DEFER_BLOCKING 0x0 ;  /* 0x0000000000007b1d */ /* 0x000fe20000010000 */
[----:B------:R-:W-:Y:S02]  /*189b0*/  SHF.R.S32.HI R0, RZ, 0x1f, R180 ;  /* 0x0000001fff007819 */ /* 0x000fe400000114b4 */
[C---:B------:R-:W-:Y:S02]  /*189c0*/  LOP3.LUT P3, RZ, R217.reuse, 0x8, RZ, 0xc0, !PT ;  /* 0x00000008d9ff7812 */ /* 0x040fe4000786c0ff */
[C---:B------:R-:W-:Y:S01]  /*189d0*/  LOP3.LUT P6, RZ, R217.reuse, 0x4, RZ, 0xc0, !PT ;  /* 0x00000004d9ff7812 */ /* 0x040fe200078cc0ff */
[----:B------:R-:W-:Y:S01]  /*189e0*/  IMAD R0, R0, c[0x0][0x208], RZ ;  /* 0x0000820000007a24 */ /* 0x000fe200078e02ff */
[C---:B------:R-:W-:Y:S02]  /*189f0*/  LOP3.LUT P5, RZ, R217.reuse, 0x2, RZ, 0xc0, !PT ;  /* 0x00000002d9ff7812 */ /* 0x040fe400078ac0ff */
[----:B------:R-:W-:Y:S01]  /*18a00*/  LOP3.LUT P4, RZ, R217, 0x1, RZ, 0xc0, !PT ;  /* 0x00000001d9ff7812 */ /* 0x000fe2000788c0ff */
[----:B------:R-:W-:Y:S01]  /*18a10*/  IMAD R0, R180, c[0x0][0x20c], R0 ;  /* 0x00008300b4007a24 */ /* 0x000fe200078e0200 */
        /* <DEDUP_REMOVED lines=9> */
[----:B------:R-:W-:Y:S04]  /*18ab0*/  IMAD.WIDE.U32 R2, R180, c[0x0][0x208], RZ ;  /* 0x00008200b4027a25 */ /* 0x000fe800078e00ff */
[C---:B------:R-:W-:Y:S01]  /*18ac0*/  HMMA.16816.F32 R8, R24.reuse, R10, RZ ;  /* 0x0000000a1808723c */ /* 0x040fe200000018ff */
[----:B------:R-:W-:Y:S03]  /*18ad0*/  IMAD.IADD R0, R3, 0x1, R0 ;  /* 0x0000000103007824 */ /* 0x000fe600078e0200 */
[----:B------:R-:W-:Y:S04]  /*18ae0*/  IMAD.WIDE.U32 R2, R2, 0x30, RZ ;  /* 0x0000003002027825 */ /* 0x000fe800078e00ff */
[C---:B--2---:R-:W-:Y:S01]  /*18af0*/  HMMA.16816.F32 R12, R24.reuse, R16, RZ ;  /* 0x00000010180c723c */ /* 0x044fe200000018ff */
[----:B------:R-:W-:Y:S03]  /*18b00*/  @!P2 IMAD.MOV.U32 R148, RZ, RZ, c[0x0][0x208] ;  /* 0x00008200ff94a624 */ /* 0x000fe600078e00ff */
[----:B------:R-:W-:Y:S02]  /*18b10*/  IMAD R0, R0, 0x30, RZ ;  /* 0x0000003000007824 */ /* 0x000fe400078e02ff */
[-C--:B------:R-:W-:Y:S02]  /*18b20*/  @!P2 LEA R154, P0, R148, R2.reuse, 0x5 ;  /* 0x00000002949aa211 */ /* 0x080fe400078028ff */
[C---:B------:R-:W-:Y:S01]  /*18b30*/  HMMA.16816.F32 R16, R24.reuse, R18, RZ ;  /* 0x000000121810723c */ /* 0x040fe200000018ff */
[----:B------:R-:W-:Y:S03]  /*18b40*/  IMAD.IADD R0, R3, 0x1, R0 ;  /* 0x0000000103007824 */ /* 0x000fe600078e0200 */
[----:B------:R-:W-:Y:S01]  /*18b50*/  IADD3 R3, P1, R226, R2, RZ ;  /* 0x00000002e2037210 */ /* 0x000fe20007f3e0ff */
[----:B------:R-:W-:Y:S03]  /*18b60*/  @!P2 IMAD.MOV.U32 R2, RZ, RZ, c[0x0][0x20c] ;  /* 0x00008300ff02a624 */ /* 0x000fe600078e00ff */
[C---:B---3--:R-:W-:Y:S04]  /*18b70*/  HMMA.16816.F32 R20, R24.reuse, R172, RZ ;  /* 0x000000ac1814723c */ /* 0x048fe800000018ff */
[----:B------:R-:W-:Y:S01]  /*18b80*/  @!P2 LEA.HI.X R155, R148, R0, R2, 0x5, P0 ;  /* 0x00000000949ba211 */ /* 0x000fe200000f2c02 */
[----:B------:R-:W-:Y:S01]  /*18b90*/  IMAD.X R148, R0, 0x1, R228, P1 ;  /* 0x0000000100947824 */ /* 0x000fe200008e06e4 */
[C---:B------:R-:W-:Y:S02]  /*18ba0*/  LEA R2, P0, R3.reuse, c[0x0][0x1f8], 0x1 ;  /* 0x00007e0003027a11 */ /* 0x040fe400078008ff */
[----:B------:R-:W-:Y:S01]  /*18bb0*/  HMMA.16816.F32 R24, R24, R174, RZ ;  /* 0x000000ae1818723c */ /* 0x000fe200000018ff */
[----:B------:R-:W1:Y:S03]  /*18bc0*/  LDSM.16.M88.4 R172, [R200] ;  /* 0x00000000c8ac783b */ /* 0x000e660000000200 */
[----:B------:R-:W-:Y:S02]  /*18bd0*/  LEA.HI.X R3, R3, c[0x0][0x1fc], R148, 0x1, P0 ;  /* 0x00007f0003037a11 */ /* 0x000fe400000f0c94 */
[----:B------:R-:W-:Y:S06]  /*18be0*/  @!P2 IADD3 R0, P1, R154, R226, RZ ;  /* 0x000000e29a00a210 */ /* 0x000fec0007f3e0ff */
[C---:B------:R-:W-:Y:S01]  /*18bf0*/  @!P2 LEA R154, P0, R0.reuse, c[0x0][0x1f8], 0x1 ;  /* 0x00007e00009aaa11 */ /* 0x040fe200078008ff */
[----:B------:R-:W-:Y:S05]  /*18c00*/  @!P2 IMAD.X R148, R155, 0x1, R228, P1 ;  /* 0x000000019b94a824 */ /* 0x000fea00008e06e4 */
[----:B------:R-:W-:Y:S01]  /*18c10*/  @!P2 LEA.HI.X R155, R0, c[0x0][0x1fc], R148, 0x1, P0 ;  /* 0x00007f00009baa11 */ /* 0x000fe200000f0c94 */
[----:B------:R-:W-:Y:S01]  /*18c20*/  IMAD.MOV.U32 R148, RZ, RZ, R153 ;  /* 0x000000ffff947224 */ /* 0x000fe200078e0099 */
        /* <DEDUP_REMOVED lines=13> */
[----:B------:R2:W-:Y:S01]  /*18d00*/  @!P2 LDGSTS.E.BYPASS.LTC128B.128 [R215+0x5080], [R154.64], !P3 ;  /* 0x050800009ad7afae */ /* 0x0005e2000d901d46 */
[----:B------:R-:W-:Y:S03]  /*18d10*/  ISETP.GT.AND P3, PT, R180, R230, PT ;  /* 0x000000e6b400720c */ /* 0x000fe60003f64270 */
        /* <DEDUP_REMOVED lines=150> */
[----:B--2---:R-:W-:Y:S02]  /*19680*/  IADD3 R0, R180, -0x1, RZ ;  /* 0xffffffffb4007810 */ /* 0x004fe40007ffe0ff */
        /* <DEDUP_REMOVED lines=17> */
[--C-:B------:R-:W-:Y:S01]  /*197a0*/  @P1 IMAD.X R0, R0, 0x1, R225.reuse, P2 ;  /* 0x0000000100001824 */ /* 0x100fe200010e06e1 */
        /* <DEDUP_REMOVED lines=19> */
.L_x_5040:
[----:B--2---:R-:W-:Y:S05]  /*198e0*/  BSYNC B0 ;  /* 0x0000000000007941 */ /* 0x004fea0003800000 */
.L_x_5039:
        /* <DEDUP_REMOVED lines=35> */
[C---:B------:R-:W-:Y:S02]  /*19b20*/  FMUL.FTZ R154, R153.reuse, c[0x0][0x2d0] ;  /* 0x0000b400999a7a20 */ /* 0x040fe40000410000 */
[----:B------:R-:W-:Y:S02]  /*19b30*/  FADD.FTZ R2, -R153, R148 ;  /* 0x0000009499027221 */ /* 0x000fe40000010100 */
[--C-:B------:R-:W-:Y:S02]  /*19b40*/  FFMA.FTZ R0, R4, c[0x0][0x2d0], -R154.reuse ;  /* 0x0000b40004007a23 */ /* 0x100fe4000001089a */
[--C-:B------:R-:W-:Y:S02]  /*19b50*/  FFMA.FTZ R4, R8, c[0x0][0x2d0], -R154.reuse ;  /* 0x0000b40008047a23 */ /* 0x100fe4000001089a */
[----:B------:R1:W-:Y:S01]  /*19b60*/  MUFU.EX2 R155, R0 ;  /* 0x00000000009b7308 */ /* 0x0003e20000000800 */
[--C-:B------:R-:W-:Y:S02]  /*19b70*/  FFMA.FTZ R5, R5, c[0x0][0x2d0], -R154.reuse ;  /* 0x0000b40005057a23 */ /* 0x100fe4000001089a */
[----:B------:R-:W-:Y:S02]  /*19b80*/  FMUL.FTZ R2, R2, c[0x0][0x2d0] ;  /* 0x0000b40002027a20 */ /* 0x000fe40000410000 */
[----:B------:R-:W-:Y:S02]  /*19b90*/  FMUL.FTZ R148, R3, c[0x0][0x2d0] ;  /* 0x0000b40003947a20 */ /* 0x000fe40000410000 */
[----:B------:R-:W-:Y:S02]  /*19ba0*/  FFMA.FTZ R16, R16, c[0x0][0x2d0], -R154 ;  /* 0x0000b40010107a23 */ /* 0x000fe4000001089a */
[--C-:B------:R-:W-:Y:S01]  /*19bb0*/  FFMA.FTZ R6, R6, c[0x0][0x2d0], -R148.reuse ;  /* 0x0000b40006067a23 */ /* 0x100fe20000010894 */
[----:B------:R2:W-:Y:S01]  /*19bc0*/  MUFU.EX2 R190, R4 ;  /* 0x0000000400be7308 */ /* 0x0005e20000000800 */
[----:B------:R-:W-:Y:S02]  /*19bd0*/  FFMA.FTZ R7, R7, c[0x0][0x2d0], -R148 ;  /* 0x0000b40007077a23 */ /* 0x000fe40000010894 */
[--C-:B------:R-:W-:Y:S02]  /*19be0*/  FFMA.FTZ R17, R17, c[0x0][0x2d0], -R154.reuse ;  /* 0x0000b40011117a23 */ /* 0x100fe4000001089a */
[--C-:B------:R-:W-:Y:S02]  /*19bf0*/  FFMA.FTZ R176, R20, c[0x0][0x2d0], -R154.reuse ;  /* 0x0000b40014b07a23 */ /* 0x100fe4000001089a */
[--C-:B------:R-:W-:Y:S02]  /*19c00*/  FFMA.FTZ R177, R21, c[0x0][0x2d0], -R154.reuse ;  /* 0x0000b40015b17a23 */ /* 0x100fe4000001089a */
[--C-:B------:R-:W-:Y:S01]  /*19c10*/  FFMA.FTZ R13, R13, c[0x0][0x2d0], -R154.reuse ;  /* 0x0000b4000d0d7a23 */ /* 0x100fe2000001089a */
[----:B------:R3:W-:Y:S01]  /*19c20*/  MUFU.EX2 R181, R5 ;  /* 0x0000000500b57308 */ /* 0x0007e20000000800 */
[----:B------:R-:W-:Y:S02]  /*19c30*/  FFMA.FTZ R178, R24, c[0x0][0x2d0], -R154 ;  /* 0x0000b40018b27a23 */ /* 0x000fe4000001089a */
[----:B------:R-:W-:Y:S02]  /*19c40*/  FFMA.FTZ R26, R26, c[0x0][0x2d0], -R148 ;  /* 0x0000b4001a1a7a23 */ /* 0x000fe40000010894 */
[----:B-1----:R-:W-:Y:S02]  /*19c50*/  FADD.FTZ R0, -R3, R149 ;  /* 0x0000009503007221 */ /* 0x002fe40000010100 */
[--C-:B------:R-:W-:Y:S02]  /*19c60*/  FFMA.FTZ R149, R12, c[0x0][0x2d0], -R154.reuse ;  /* 0x0000b4000c957a23 */ /* 0x100fe4000001089a */
[----:B------:R-:W-:Y:S01]  /*19c70*/  FMUL.FTZ R0, R0, c[0x0][0x2d0] ;  /* 0x0000b40000007a20 */ /* 0x000fe20000410000 */
[----:B------:R-:W1:Y:S01]  /*19c80*/  MUFU.EX2 R2, R2 ;  /* 0x0000000200027308 */ /* 0x000e620000000800 */
[--C-:B--2---:R-:W-:Y:S02]  /*19c90*/  FFMA.FTZ R4, R9, c[0x0][0x2d0], -R154.reuse ;  /* 0x0000b40009047a23 */ /* 0x104fe4000001089a */
[----:B------:R-:W-:Y:S07]  /*19ca0*/  FFMA.FTZ R154, R25, c[0x0][0x2d0], -R154 ;  /* 0x0000b400199a7a23 */ /* 0x000fee000001089a */
[----:B------:R2:W-:Y:S01]  /*19cb0*/  MUFU.EX2 R213, R4 ;  /* 0x0000000400d57308 */ /* 0x0005e20000000800 */
[--C-:B---3--:R-:W-:Y:S09]  /*19cc0*/  FFMA.FTZ R5, R11, c[0x0][0x2d0], -R148.reuse ;  /* 0x0000b4000b057a23 */ /* 0x108ff20000010894 */
[----:B------:R-:W3:Y:S01]  /*19cd0*/  MUFU.EX2 R0, R0 ;  /* 0x0000000000007308 */ /* 0x000ee20000000800 */
[C---:B-1----:R-:W-:Y:S02]  /*19ce0*/  FMUL.FTZ R8, R2.reuse, R164 ;  /* 0x000000a402087220 */ /* 0x042fe40000410000 */
[C---:B------:R-:W-:Y:S02]  /*19cf0*/  FMUL.FTZ R9, R2.reuse, R165 ;  /* 0x000000a502097220 */ /* 0x040fe40000410000 */
[C---:B------:R-:W-:Y:S05]  /*19d00*/  FMUL.FTZ R132, R2.reuse, R132 ;  /* 0x0000008402847220 */ /* 0x040fea0000410000 */
        /* <DEDUP_REMOVED lines=11> */
[----:B------:R-:W3:Y:S01]  /*19dc0*/  LDSM.16.MT88.4 R164, [R193] ;  /* 0x00000000c1a4783b */ /* 0x000ee20000004200 */
[----:B------:R4:W-:Y:S01]  /*19dd0*/  MUFU.EX2 R191, R4 ;  /* 0x0000000400bf7308 */ /* 0x0009e20000000800 */
[C---:B------:R-:W-:Y:S02]  /*19de0*/  FMUL.FTZ R134, R0.reuse, R134 ;  /* 0x0000008600867220 */ /* 0x040fe40000410000 */
[C---:B------:R-:W-:Y:S02]  /*19df0*/  FMUL.FTZ R135, R0.reuse, R135 ;  /* 0x0000008700877220 */ /* 0x040fe40000410000 */
[C---:B-1----:R-:W-:Y:S01]  /*19e00*/  FMUL.FTZ R6, R0.reuse, R170 ;  /* 0x000000aa00067220 */ /* 0x042fe20000410000 */
[----:B------:R-:W-:Y:S01]  /*19e10*/  F2FP.PACK_AB R170, R213, R190 ;  /* 0x000000bed5aa723e */ /* 0x000fe200000000ff */
[C---:B------:R-:W-:Y:S02]  /*19e20*/  FMUL.FTZ R138, R0.reuse, R138 ;  /* 0x0000008a008a7220 */ /* 0x040fe40000410000 */
[C---:B------:R-:W-:Y:S01]  /*19e30*/  FMUL.FTZ R139, R0.reuse, R139 ;  /* 0x0000008b008b7220 */ /* 0x040fe20000410000 */
[----:B------:R-:W1:Y:S01]  /*19e40*/  MUFU.EX2 R189, R5 ;  /* 0x0000000500bd7308 */ /* 0x000e620000000800 */
[C---:B------:R-:W-:Y:S02]  /*19e50*/  FMUL.FTZ R142, R0.reuse, R142 ;  /* 0x0000008e008e7220 */ /* 0x040fe40000410000 */
[C---:B------:R-:W-:Y:S02]  /*19e60*/  FMUL.FTZ R143, R0.reuse, R143 ;  /* 0x0000008f008f7220 */ /* 0x040fe40000410000 */
[----:B--2---:R-:W-:Y:S02]  /*19e70*/  FMUL.FTZ R7, R0, R171 ;  /* 0x000000ab00077220 */ /* 0x004fe40000410000 */
[----:B------:R-:W-:Y:S02]  /*19e80*/  FMUL.FTZ R145, R2, R145 ;  /* 0x0000009102917220 */ /* 0x000fe40000410000 */
[C---:B------:R-:W-:Y:S01]  /*19e90*/  FMUL.FTZ R146, R0.reuse, R146 ;  /* 0x0000009200927220 */ /* 0x040fe20000410000 */
[----:B------:R-:W-:Y:S01]  /*19ea0*/  MUFU.EX2 R186, R16 ;  /* 0x0000001000ba7308 */ /* 0x000fe20000000800 */
[----:B------:R-:W-:Y:S02]  /*19eb0*/  FMUL.FTZ R147, R0, R147 ;  /* 0x0000009300937220 */ /* 0x000fe40000410000 */
[C---:B------:R-:W-:Y:S02]  /*19ec0*/  FMUL.FTZ R28, R2.reuse, R28 ;  /* 0x0000001c021c7220 */ /* 0x040fe40000410000 */
[C---:B----4-:R-:W-:Y:S01]  /*19ed0*/  FMUL.FTZ R4, R2.reuse, R168 ;  /* 0x000000a802047220 */ /* 0x050fe20000410000 */
[----:B------:R-:W-:Y:S01]  /*19ee0*/  F2FP.PACK_AB R168, R181, R155 ;  /* 0x0000009bb5a8723e */ /* 0x000fe200000000ff */
[----:B------:R-:W-:Y:S02]  /*19ef0*/  FMUL.FTZ R29, R2, R29 ;  /* 0x0000001d021d7220 */ /* 0x000fe40000410000 */
[C---:B------:R-:W-:Y:S01]  /*19f00*/  FMUL.FTZ R30, R0.reuse, R30 ;  /* 0x0000001e001e7220 */ /* 0x040fe20000410000 */
[----:B------:R-:W2:Y:S01]  /*19f10*/  MUFU.EX2 R183, R17 ;  /* 0x0000001100b77308 */ /* 0x000ea20000000800 */
[----:B------:R-:W-:Y:S02]  /*19f20*/  FMUL.FTZ R31, R0, R31 ;  /* 0x0000001f001f7220 */ /* 0x000fe40000410000 */
[C---:B------:R-:W-:Y:S01]  /*19f30*/  FMUL.FTZ R32, R2.reuse, R32 ;  /* 0x0000002002207220 */ /* 0x040fe20000410000 */
[----:B-1----:R-:W-:Y:S01]  /*19f40*/  F2FP.PACK_AB R171, R189, R191 ;  /* 0x000000bfbdab723e */ /* 0x002fe200000000ff */
[----:B------:R-:W-:Y:S01]  /*19f50*/  FMUL.FTZ R5, R2, R169 ;  /* 0x000000a902057220 */ /* 0x000fe20000410000 */
[----:B------:R-:W-:Y:S01]  /*19f60*/  F2FP.PACK_AB R169, R188, R179 ;  /* 0x000000b3bca9723e */ /* 0x000fe200000000ff */
[----:B------:R-:W-:Y:S02]  /*19f70*/  FMUL.FTZ R33, R2, R33 ;  /* 0x0000002102217220 */ /* 0x000fe40000410000 */
[C---:B------:R-:W-:Y:S01]  /*19f80*/  FMUL.FTZ R34, R0.reuse, R34 ;  /* 0x0000002200227220 */ /* 0x040fe20000410000 */
[----:B------:R-:W-:Y:S01]  /*19f90*/  MUFU.EX2 R187, R13 ;  /* 0x0000000d00bb7308 */ /* 0x000fe20000000800 */
[----:B------:R-:W-:Y:S02]  /*19fa0*/  FMUL.FTZ R35, R0, R35 ;  /* 0x0000002300237220 */ /* 0x000fe40000410000 */
[C---:B------:R-:W-:Y:S05]  /*19fb0*/  HMMA.16816.F32 R4, R168.reuse, R172, R4 ;  /* 0x000000aca804723c */ /* 0x040fea0000001804 */
[C---:B------:R-:W-:Y:S02]  /*19fc0*/  FMUL.FTZ R36, R2.reuse, R36 ;  /* 0x0000002402247220 */ /* 0x040fe40000410000 */
[----:B------:R-:W-:Y:S01]  /*19fd0*/  FMUL.FTZ R37, R2, R37 ;  /* 0x0000002502257220 */ /* 0x000fe20000410000 */
[C---:B------:R-:W-:Y:S01]  /*19fe0*/  HMMA.16816.F32 R8, R168.reuse, R174, R8 ;  /* 0x000000aea808723c */ /* 0x040fe20000001808 */
[----:B------:R-:W1:Y:S03]  /*19ff0*/  MUFU.EX2 R174, R149 ;  /* 0x0000009500ae7308 */ /* 0x000e660000000800 */
[C---:B------:R-:W-:Y:S02]  /*1a000*/  FMUL.FTZ R38, R0.reuse, R38 ;  /* 0x0000002600267220 */ /* 0x040fe40000410000 */
[----:B------:R-:W-:Y:S02]  /*1a010*/  FMUL.FTZ R39, R0, R39 ;  /* 0x0000002700277220 */ /* 0x000fe40000410000 */
[C---:B---3--:R-:W-:Y:S03]  /*1a020*/  HMMA.16816.F32 R132, R168.reuse, R164, R132 ;  /* 0x000000a4a884723c */ /* 0x048fe60000001884 */
[----:B------:R-:W-:Y:S01]  /*1a030*/  MUFU.EX2 R149, R176 ;  /* 0x000000b000957308 */ /* 0x000fe20000000800 */
[C---:B------:R-:W-:Y:S02]  /*1a040*/  FMUL.FTZ R40, R2.reuse, R40 ;  /* 0x0000002802287220 */ /* 0x040fe40000410000 */
[----:B------:R-:W-:Y:S02]  /*1a050*/  FMUL.FTZ R41, R2, R41 ;  /* 0x0000002902297220 */ /* 0x000fe40000410000 */
[C---:B------:R-:W-:Y:S01]  /*1a060*/  HMMA.16816.F32 R136, R168.reuse, R166, R136 ;  /* 0x000000a6a888723c */ /* 0x040fe20000001888 */
[----:B------:R-:W3:Y:S03]  /*1a070*/  LDSM.16.MT88.4 R164, [R195] ;  /* 0x00000000c3a4783b */ /* 0x000ee60000004200 */
[C---:B------:R-:W-:Y:S01]  /*1a080*/  FMUL.FTZ R42, R0.reuse, R42 ;  /* 0x0000002a002a7220 */ /* 0x040fe20000410000 */
[----:B------:R-:W-:Y:S01]  /*1a090*/  MUFU.EX2 R173, R177 ;  /* 0x000000b100ad7308 */ /* 0x000fe20000000800 */
[----:B------:R-:W-:Y:S02]  /*1a0a0*/  FMUL.FTZ R43, R0, R43 ;  /* 0x0000002b002b7220 */ /* 0x000fe40000410000 */
[C---:B------:R-:W-:Y:S04]  /*1a0b0*/  FMUL.FTZ R44, R2.reuse, R44 ;  /* 0x0000002c022c7220 */ /* 0x040fe80000410000 */
        /* <DEDUP_REMOVED lines=23> */
[----:B------:R-:W3:Y:S03]  /*1a230*/  LDSM.16.MT88.4 R164, [R194] ;  /* 0x00000000c2a4783b */ /* 0x000ee60000004200 */
        /* <DEDUP_REMOVED lines=69> */
[C---:B------:R-:W-:Y:S01]  /*1a690*/  FMUL.FTZ R125, R2.reuse, R125 ;  /* 0x0000007d027d7220 */ /* 0x040fe20000410000 */
[C---:B------:R-:W-:Y:S01]  /*1a6a0*/  HMMA.16816.F32 R48, R168.reuse, R166, R48 ;  /* 0x000000a6a830723c */ /* 0x040fe20000001830 */
[----:B------:R-:W3:Y:S03]  /*1a6b0*/  LDSM.16.MT88.4 R164, [R195+0x1800] ;  /* 0x00180000c3a4783b */ /* 0x000ee60000004200 */
[C---:B------:R-:W-:Y:S02]  /*1a6c0*/  FMUL.FTZ R128, R2.reuse, R128 ;  /* 0x0000008002807220 */ /* 0x040fe40000410000 */
[----:B------:R-:W-:Y:S02]  /*1a6d0*/  FMUL.FTZ R129, R2, R129 ;  /* 0x0000008102817220 */ /* 0x000fe40000410000 */
[C---:B------:R-:W-:Y:S04]  /*1a6e0*/  FMUL.FTZ R126, R0.reuse, R126 ;  /* 0x0000007e007e7220 */ /* 0x040fe80000410000 */
[C---:B------:R-:W-:Y:S02]  /*1a6f0*/  FMUL.FTZ R127, R0.reuse, R127 ;  /* 0x0000007f007f7220 */ /* 0x040fe40000410000 */
[C---:B------:R-:W-:Y:S02]  /*1a700*/  FMUL.FTZ R130, R0.reuse, R130 ;  /* 0x0000008200827220 */ /* 0x040fe40000410000 */
[C---:B------:R-:W-:Y:S02]  /*1a710*/  FMUL.FTZ R131, R0.reuse, R131 ;  /* 0x0000008300837220 */ /* 0x040fe40000410000 */
[----:B------:R-:W-:Y:S02]  /*1a720*/  FFMA.FTZ R24, R0, R216, R179 ;  /* 0x000000d800187223 */ /* 0x000fe400000100b3 */
[--C-:B------:R-:W-:Y:S02]  /*1a730*/  FFMA.FTZ R0, R19, c[0x0][0x2d0], -R148.reuse ;  /* 0x0000b40013007a23 */ /* 0x100fe40000010894 */
[----:B------:R-:W-:Y:S02]  /*1a740*/  FFMA.FTZ R12, R2, R214, R155 ;  /* 0x000000d6020c7223 */ /* 0x000fe4000001009b */
[----:B------:R4:W-:Y:S01]  /*1a750*/  MUFU.EX2 R175, R0 ;  /* 0x0000000000af7308 */ /* 0x0009e20000000800 */
[----:B------:R-:W-:Y:S01]  /*1a760*/  FFMA.FTZ R2, R14, c[0x0][0x2d0], -R148 ;  /* 0x0000b4000e027a23 */ /* 0x000fe20000010894 */
[----:B--2---:R-:W-:Y:S01]  /*1a770*/  F2FP.PACK_AB R14, R183, R186 ;  /* 0x000000bab70e723e */ /* 0x004fe200000000ff */
[----:B------:R-:W-:Y:S01]  /*1a780*/  FADD.FTZ R25, R181, R12 ;  /* 0x0000000cb5197221 */ /* 0x000fe20000010000 */
[----:B-1----:R-:W-:Y:S06]  /*1a790*/  F2FP.PACK_AB R12, R187, R174 ;  /* 0x000000aebb0c723e */ /* 0x002fec00000000ff */
[----:B------:R1:W-:Y:S01]  /*1a7a0*/  MUFU.EX2 R185, R2 ;  /* 0x0000000200b97308 */ /* 0x0003e20000000800 */
[C---:B---3--:R-:W-:Y:S03]  /*1a7b0*/  HMMA.16816.F32 R52, R168.reuse, R164, R52 ;  /* 0x000000a4a834723c */ /* 0x048fe60000001834 */
[--C-:B----4-:R-:W-:Y:S05]  /*1a7c0*/  FFMA.FTZ R0, R23, c[0x0][0x2d0], -R148.reuse ;  /* 0x0000b40017007a23 */ /* 0x110fea0000010894 */
[C---:B------:R-:W-:Y:S01]  /*1a7d0*/  HMMA.16816.F32 R56, R168.reuse, R166, R56 ;  /* 0x000000a6a838723c */ /* 0x040fe20000001838 */
[----:B------:R-:W2:Y:S01]  /*1a7e0*/  LDSM.16.MT88.4 R164, [R194+0x1800] ;  /* 0x00180000c2a4783b */ /* 0x000ea20000004200 */
[----:B------:R3:W-:Y:S02]  /*1a7f0*/  MUFU.EX2 R155, R0 ;  /* 0x00000000009b7308 */ /* 0x0007e40000000800 */
[----:B-1----:R-:W-:Y:S08]  /*1a800*/  FFMA.FTZ R2, R15, c[0x0][0x2d0], -R148 ;  /* 0x0000b4000f027a23 */ /* 0x002ff00000010894 */
[----:B------:R1:W4:Y:S01]  /*1a810*/  MUFU.EX2 R184, R2 ;  /* 0x0000000200b87308 */ /* 0x0003220000000800 */
[----:B---3--:R-:W-:Y:S04]  /*1a820*/  FADD.FTZ R0, R188, R24 ;  /* 0x00000018bc007221 */ /* 0x008fe80000010000 */
[----:B------:R-:W-:Y:S04]  /*1a830*/  FADD.FTZ R0, R191, R0 ;  /* 0x00000000bf007221 */ /* 0x000fe80000010000 */
[----:B------:R-:W-:Y:S02]  /*1a840*/  FADD.FTZ R0, R189, R0 ;  /* 0x00000000bd007221 */ /* 0x000fe40000010000 */
[----:B-1----:R-:W-:Y:S01]  /*1a850*/  FFMA.FTZ R2, R18, c[0x0][0x2d0], -R148 ;  /* 0x0000b40012027a23 */ /* 0x002fe20000010894 */
[C---:B----4-:R-:W-:Y:S01]  /*1a860*/  F2FP.PACK_AB R13, R184.reuse, R185 ;  /* 0x000000b9b80d723e */ /* 0x050fe200000000ff */
[----:B------:R-:W-:Y:S01]  /*1a870*/  LDSM.16.MT88.4 R16, [R195+0x800] ;  /* 0x00080000c310783b */ /* 0x000fe20000004200 */
[----:B------:R-:W-:Y:S01]  /*1a880*/  FADD.FTZ R0, R185, R0 ;  /* 0x00000000b9007221 */ /* 0x000fe20000010000 */
[C---:B--2---:R-:W-:Y:S01]  /*1a890*/  HMMA.16816.F32 R60, R168.reuse, R164, R60 ;  /* 0x000000a4a83c723c */ /* 0x044fe2000000183c */
[----:B------:R1:W2:Y:S02]  /*1a8a0*/  MUFU.EX2 R182, R2 ;  /* 0x0000000200b67308 */ /* 0x0002a40000000800 */
[----:B------:R-:W-:Y:S05]  /*1a8b0*/  FADD.FTZ R0, R184, R0 ;  /* 0x00000000b8007221 */ /* 0x000fea0000010000 */
[C---:B------:R-:W-:Y:S01]  /*1a8c0*/  HMMA.16816.F32 R64, R168.reuse, R166, R64 ;  /* 0x000000a6a840723c */ /* 0x040fe20000001840 */
[----:B------:R-:W3:Y:S03]  /*1a8d0*/  LDSM.16.MT88.4 R164, [R192+0x3000] ;  /* 0x00300000c0a4783b */ /* 0x000ee60000004200 */
[--C-:B-1----:R-:W-:Y:S01]  /*1a8e0*/  FFMA.FTZ R2, R22, c[0x0][0x2d0], -R148.reuse ;  /* 0x0000b40016027a23 */ /* 0x102fe20000010894 */
[----:B--2---:R-:W-:Y:S04]  /*1a8f0*/  F2FP.PACK_AB R15, R175, R182 ;  /* 0x000000b6af0f723e */ /* 0x004fe800000000ff */
[----:B------:R-:W-:Y:S03]  /*1a900*/  LDSM.16.MT88.4 R20, [R194+0x800] ;  /* 0x00080000c214783b */ /* 0x000fe60000004200 */
[----:B------:R-:W-:Y:S02]  /*1a910*/  FFMA.FTZ R148, R27, c[0x0][0x2d0], -R148 ;  /* 0x0000b4001b947a23 */ /* 0x000fe40000010894 */
[----:B------:R1:W2:Y:S01]  /*1a920*/  MUFU.EX2 R27, R2 ;  /* 0x00000002001b7308 */ /* 0x0002a20000000800 */
[----:B------:R-:W-:Y:S09]  /*1a930*/  FADD.FTZ R0, R182, R0 ;  /* 0x00000000b6007221 */ /* 0x000ff20000010000 */
[----:B------:R-:W4:Y:S01]  /*1a940*/  MUFU.EX2 R24, R148 ;  /* 0x0000009400187308 */ /* 0x000f220000000800 */
[C---:B---3--:R-:W-:Y:S03]  /*1a950*/  HMMA.16816.F32 R68, R168.reuse, R164, R68 ;  /* 0x000000a4a844723c */ /* 0x048fe60000001844 */
[----:B-1----:R-:W-:Y:S05]  /*1a960*/  FADD.FTZ R2, R190, R25 ;  /* 0x00000019be027221 */ /* 0x002fea0000010000 */
[C---:B------:R-:W-:Y:S01]  /*1a970*/  HMMA.16816.F32 R72, R168.reuse, R166, R72 ;  /* 0x000000a6a848723c */ /* 0x040fe20000001848 */
[----:B------:R-:W1:Y:S03]  /*1a980*/  LDSM.16.MT88.4 R164, [R193+0x3000] ;  /* 0x00300000c1a4783b */ /* 0x000e660000004200 */
[----:B------:R-:W-:Y:S04]  /*1a990*/  FADD.FTZ R2, R213, R2 ;  /* 0x00000002d5027221 */ /* 0x000fe80000010000 */
[----:B------:R-:W-:Y:S04]  /*1a9a0*/  FADD.FTZ R2, R174, R2 ;  /* 0x00000002ae027221 */ /* 0x000fe80000010000 */
        /* <DEDUP_REMOVED lines=23> */
[----:B------:R-:W3:Y:S01]  /*1ab20*/  LDSM.16.MT88.4 R168, [R193+0x800] ;  /* 0x00080000c1a8783b */ /* 0x000ee20000004200 */
[C---:B-1----:R-:W-:Y:S08]  /*1ab30*/  HMMA.16816.F32 R4, R12.reuse, R164, R4 ;  /* 0x000000a40c04723c */ /* 0x042ff00000001804 */
[C---:B------:R-:W-:Y:S01]  /*1ab40*/  HMMA.16816.F32 R8, R12.reuse, R166, R8 ;  /* 0x000000a60c08723c */ /* 0x040fe20000001808 */
[----:B------:R-:W-:Y:S07]  /*1ab50*/  LDSM.16.MT88.4 R164, [R192+0x1000] ;  /* 0x00100000c0a4783b */ /* 0x000fee0000004200 */
[C---:B---3--:R-:W-:Y:S08]  /*1ab60*/  HMMA.16816.F32 R132, R12.reuse, R168, R132 ;  /* 0x000000a80c84723c */ /* 0x048ff00000001884 */
[C---:B------:R-:W-:Y:S08]  /*1ab70*/  HMMA.16816.F32 R136, R12.reuse, R170, R136 ;  /* 0x000000aa0c88723c */ /* 0x040ff00000001888 */
[C---:B------:R-:W-:Y:S08]  /*1ab80*/  HMMA.16816.F32 R140, R12.reuse, R16, R140 ;  /* 0x000000100c8c723c */ /* 0x040ff0000000188c */
        /* <DEDUP_REMOVED lines=37> */
[----:B------:R-:W-:Y:S07]  /*1ade0*/  LDSM.16.MT88.4 R16, [R195+0x1000] ;  /* 0x00100000c310783b */ /* 0x000fee0000004200 */
[C---:B---3--:R-:W-:Y:S08]  /*1adf0*/  HMMA.16816.F32 R124, R12.reuse, R20, R124 ;  /* 0x000000140c7c723c */ /* 0x048ff0000000187c */
[----:B------:R-:W-:Y:S07]  /*1ae00*/  HMMA.16816.F32 R128, R12, R22, R128 ;  /* 0x000000160c80723c */ /* 0x000fee0000001880 */
[----:B------:R-:W-:Y:S02]  /*1ae10*/  F2FP.PACK_AB R12, R173, R149 ;  /* 0x00000095ad0c723e */ /* 0x000fe400000000ff */
[----:B--2---:R-:W-:Y:S03]  /*1ae20*/  F2FP.PACK_AB R13, R155, R27 ;  /* 0x0000001b9b0d723e */ /* 0x004fe600000000ff */
[----:B------:R-:W-:Y:S02]  /*1ae30*/  F2FP.PACK_AB R14, R154, R172 ;  /* 0x000000ac9a0e723e */ /* 0x000fe400000000ff */
[----:B----4-:R-:W-:Y:S07]  /*1ae40*/  F2FP.PACK_AB R15, R24, R26 ;  /* 0x0000001a180f723e */ /* 0x010fee00000000ff */
[C---:B------:R-:W-:Y:S01]  /*1ae50*/  HMMA.16816.F32 R168, R12.reuse, R164, R4 ;  /* 0x000000a40ca8723c */ /* 0x040fe20000001804 */
[----:B------:R-:W1:Y:S07]  /*1ae60*/  LDSM.16.MT88.4 R4, [R193+0x1000] ;  /* 0x00100000c104783b */ /* 0x000e6e0000004200 */
        /* <DEDUP_REMOVED lines=38> */
[C---:B-1----:R-:W-:Y:S07]  /*1b0d0*/  HMMA.16816.F32 R108, R12.reuse, R4, R108 ;  /* 0x000000040c6c723c */ /* 0x042fee000000186c */
[----:B------:R-:W-:Y:S01]  /*1b0e0*/  FADD.FTZ R4, R183, R2 ;  /* 0x00000002b7047221 */ /* 0x000fe20000010000 */
[C---:B------:R-:W-:Y:S04]  /*1b0f0*/  HMMA.16816.F32 R112, R12.reuse, R6, R112 ;  /* 0x000000060c70723c */ /* 0x040fe80000001870 */
[----:B------:R-:W-:Y:S02]  /*1b100*/  FADD.FTZ R2, R175, R0 ;  /* 0x00000000af027221 */ /* 0x000fe40000010000 */
[----:B------:R-:W-:Y:S01]  /*1b110*/  FADD.FTZ R0, R149, R4 ;  /* 0x0000000495007221 */ /* 0x000fe20000010000 */
[----:B------:R-:W-:Y:S01]  /*1b120*/  MOV R149, R3 ;  /* 0x0000000300957202 */ /* 0x000fe20000000f00 */
[C---:B---3--:R-:W-:Y:S04]  /*1b130*/  HMMA.16816.F32 R116, R12.reuse, R16, R116 ;  /* 0x000000100c74723c */ /* 0x048fe80000001874 */
        /* <DEDUP_REMOVED lines=8> */
[----:B------:R-:W-:Y:S04]  /*1b1c0*/  HMMA.16816.F32 R128, R12, R10, R128 ;  /* 0x0000000a0c80723c */ /* 0x000fe80000001880 */
[----:B------:R-:W-:Y:S04]  /*1b1d0*/  FADD.FTZ R216, R24, R0 ;  /* 0x0000000018d87221 */ /* 0x000fe80000010000 */
[----:B------:R-:W-:-:S05]  /*1b1e0*/  @P3 BRA `(.L_x_5041) ;  /* 0xffffd79000003947 */ /* 0x000fca000383ffff */
.L_x_5038:
[----:B------:R-:W-:Y:S02]  /*1b1f0*/  @!UPT UIADD3 URZ, URZ, URZ, URZ ;  /* 0x0000003f3f3ff290 */ /* 0x000fe4000fffe03f */
[----:B------:R-:W-:Y:S02]  /*1b200*/  MOV R7, 0x1f ;  /* 0x0000001f00077802 */ /* 0x000fe40000000f00 */
[----:B------:R-:W-:Y:S01]  /*1b210*/  MOV R6, 0xffffffff ;  /* 0xffffffff00067802 */ /* 0x000fe20000000f00 */
[----:B------:R-:W-:Y:S06]  /*1b220*/  BRA.DIV ~URZ, `(.L_x_5042) ;  /* 0x000066227f007947 */ /* 0x000fec000b800000 */
[----:B------:R1:W2:Y:S02]  /*1b230*/  SHFL.BFLY PT, R0, R214, 0x2, 0x1f ;  /* 0x0c401f00d6007f89 */ /* 0x0002a400000e0000 */
.L_x_5115:
[----:B--2---:R-:W-:Y:S01]  /*1b240*/  FADD.FTZ R0, R0, R214 ;  /* 0x000000d600007221 */ /* 0x004fe20000010000 */
[----:B------:R-:W-:Y:S05]  /*1b250*/  BRA.DIV ~URZ, `(.L_x_5043) ;  /* 0x000066527f007947 */ /* 0x000fea000b800000 */
[----:B------:R-:W2:Y:S04]  /*1b260*/  SHFL.BFLY PT, R2, R216, 0x2, 0x1f ;  /* 0x0c401f00d8027f89 */ /* 0x000ea800000e0000 */
[----:B------:R-:W3:Y:S01]  /*1b270*/  SHFL.BFLY PT, R5, R0, 0x1, 0x1f ;  /* 0x0c201f0000057f89 */ /* 0x000ee200000e0000 */
[----:B--2---:R-:W-:-:S02]  /*1b280*/  FADD.FTZ R4, R2, R216 ;  /* 0x000000d802047221 */ /* 0x004fc40000010000 */
[----:B---3--:R-:W-:-:S03]  /*1b290*/  FADD.FTZ R0, R0, R5 ;  /* 0x0000000500007221 */ /* 0x008fc60000010000 */
[----:B------:R2:W3:Y:S04]  /*1b2a0*/  SHFL.BFLY PT, R3, R4, 0x1, 0x1f ;  /* 0x0c201f0004037f89 */ /* 0x0004e800000e0000 */
.L_x_5116:
        /* <DEDUP_REMOVED lines=149> */
.L_x_4953:
        /* <DEDUP_REMOVED lines=19> */
.L_x_5045:
[----:B--2---:R-:W-:Y:S05]  /*1bd30*/  BSYNC B0 ;  /* 0x0000000000007941 */ /* 0x004fea0003800000 */
.L_x_5044:
        /* <DEDUP_REMOVED lines=165> */
.L_x_5048:
        /* <DEDUP_REMOVED lines=129> */
.L_x_5117:
[----:B------:R-:W-:Y:S05]  /*1cfa0*/  BRA.DIV ~URZ, `(.L_x_5051) ;  /* 0x00004a727f007947 */ /* 0x000fea000b800000 */
[----:B------:R4:W2:Y:S02]  /*1cfb0*/  SHFL.IDX PT, R2, R14, RZ, 0x181f ;  /* 0x00181fff0e027589 */ /* 0x0008a400000e0000 */
.L_x_5118:
        /* <DEDUP_REMOVED lines=26> */
.L_x_5053:
[----:B------:R-:W-:Y:S05]  /*1d160*/  BSYNC B0 ;  /* 0x0000000000007941 */ /* 0x000fea0003800000 */
.L_x_5052:
[----:B------:R-:W-:Y:S05]  /*1d170*/  BRA.DIV ~URZ, `(.L_x_5054) ;  /* 0x000049127f007947 */ /* 0x000fea000b800000 */
[----:B---3--:R3:W4:Y:S04]  /*1d180*/  SHFL.IDX PT, R10, R13, 0x1, 0x181f ;  /* 0x00381f000d0a7f89 */ /* 0x00872800000e0000 */
[----:B--2---:R3:W2:Y:S02]  /*1d190*/  SHFL.IDX PT, R2, R14, 0x1, 0x181f ;  /* 0x00381f000e027f89 */ /* 0x0046a400000e0000 */
.L_x_5119:
        /* <DEDUP_REMOVED lines=20> */
.L_x_5056:
[----:B------:R-:W-:Y:S05]  /*1d2e0*/  BSYNC B0 ;  /* 0x0000000000007941 */ /* 0x000fea0003800000 */
.L_x_5055:
[----:B------:R-:W-:Y:S05]  /*1d2f0*/  BRA.DIV ~URZ, `(.L_x_5057) ;  /* 0x000048627f007947 */ /* 0x000fea000b800000 */
[----:B----4-:R4:W3:Y:S02]  /*1d300*/  SHFL.IDX PT, R10, R13, 0x2, 0x181f ;  /* 0x00581f000d0a7f89 */ /* 0x0108e400000e0000 */
.L_x_5120:
[----:B------:R-:W-:Y:S05]  /*1d310*/  BRA.DIV ~URZ, `(.L_x_5058) ;  /* 0x000048b27f007947 */ /* 0x000fea000b800000 */
[----:B--2---:R2:W4:Y:S02]  /*1d320*/  SHFL.IDX PT, R2, R14, 0x2, 0x181f ;  /* 0x00581f000e027f89 */ /* 0x00452400000e0000 */
.L_x_5121:
        /* <DEDUP_REMOVED lines=20> */
.L_x_5060:
[----:B------:R-:W-:Y:S05]  /*1d470*/  BSYNC B0 ;  /* 0x0000000000007941 */ /* 0x000fea0003800000 */
.L_x_5059:
[----:B------:R-:W-:Y:S05]  /*1d480*/  BRA.DIV ~URZ, `(.L_x_5061) ;  /* 0x000047b27f007947 */ /* 0x000fea000b800000 */
[----:B---3--:R3:W2:Y:S04]  /*1d490*/  SHFL.IDX PT, R10, R13, 0x3, 0x181f ;  /* 0x00781f000d0a7f89 */ /* 0x0086a800000e0000 */
[----:B----4-:R3:W4:Y:S02]  /*1d4a0*/  SHFL.IDX PT, R2, R14, 0x3, 0x181f ;  /* 0x00781f000e027f89 */ /* 0x01072400000e0000 */
.L_x_5122:
        /* <DEDUP_REMOVED lines=21> */
.L_x_5049:
        /* <DEDUP_REMOVED lines=35> */
.L_x_5123:
[----:B------:R-:W-:Y:S05]  /*1d830*/  BRA.DIV ~URZ, `(.L_x_5064) ;  /* 0x000045427f007947 */ /* 0x000fea000b800000 */
[----:B------:R3:W4:Y:S02]  /*1d840*/  SHFL.IDX PT, R0, R17, RZ, 0x1c1f ;  /* 0x001c1fff11007589 */ /* 0x00072400000e0000 */
.L_x_5124:
        /* <DEDUP_REMOVED lines=68> */
[----:B------:R-:W-:Y:S02]  /*1dc90*/  @!P6 LEA.HI.X R9, R10, R4, R13, 0x2, P0 ;  /* 0x000000040a09e211 */ /* 0x000fe400000f140d */
[C---:B------:R-:W-:Y:S02]  /*1dca0*/  @!P5 LEA R10, P0, R5.reuse, R0, 0x2 ;  /* 0x00000000050ad211 */ /* 0x040fe400078010ff */
[-C--:B------:R-:W-:Y:S01]  /*1dcb0*/  @!P1 LEA.HI.X R7, R12, R4.reuse, R7, 0x2, P2 ;  /* 0x000000040c079211 */ /* 0x080fe200010f1407 */
[----:B------:R2:W-:Y:S01]  /*1dcc0*/  @!P6 ST.E.64 [R8.64], R36 ;  /* 0x000000240800e985 */ /* 0x0005e2000c101b06 */
[----:B------:R-:W-:-:S02]  /*1dcd0*/  @!P5 LEA.HI.X R11, R5, R4, R11, 0x2, P0 ;  /* 0x00000004050bd211 */ /* 0x000fc400000f140b */
[C---:B------:R-:W-:Y:S01]  /*1dce0*/  IADD3 R5, R231.reuse, 0x68, RZ ;  /* 0x00000068e7057810 */ /* 0x040fe20007ffe0ff */
[----:B------:R5:W-:Y:S01]  /*1dcf0*/  @!P1 ST.E.64 [R6.64], R32 ;  /* 0x0000002006009985 */ /* 0x000be2000c101b06 */
[C---:B----4-:R-:W-:Y:S02]  /*1dd00*/  IADD3 R3, R231.reuse, 0x58, RZ ;  /* 0x00000058e7037810 */ /* 0x050fe40007ffe0ff */
[----:B------:R-:W-:Y:S01]  /*1dd10*/  IADD3 R2, R231, 0x60, RZ ;  /* 0x00000060e7027810 */ /* 0x000fe20007ffe0ff */
[----:B------:R4:W-:Y:S01]  /*1dd20*/  @!P5 ST.E.64 [R10.64], R44 ;  /* 0x0000002c0a00d985 */ /* 0x0009e2000c101b06 */
[----:B------:R-:W-:Y:S02]  /*1dd30*/  ISETP.GE.AND P3, PT, R3, c[0x0][0x3c8], PT ;  /* 0x0000f20003007a0c */ /* 0x000fe40003f66270 */
[----:B------:R-:W-:Y:S02]  /*1dd40*/  ISETP.GE.AND P4, PT, R2, c[0x0][0x3c8], PT ;  /* 0x0000f20002007a0c */ /* 0x000fe40003f86270 */
[----:B------:R-:W-:-:S11]  /*1dd50*/  ISETP.GE.AND P2, PT, R5, c[0x0][0x3c8], PT ;  /* 0x0000f20005007a0c */ /* 0x000fd60003f46270 */
[-C--:B------:R-:W-:Y:S02]  /*1dd60*/  @!P4 LEA R12, P0, R2, R0.reuse, 0x2 ;  /* 0x00000000020cc211 */ /* 0x080fe400078010ff */
[----:B--2---:R-:W-:Y:S02]  /*1dd70*/  SHF.R.S32.HI R9, RZ, 0x1f, R3 ;  /* 0x0000001fff097819 */ /* 0x004fe40000011403 */
[----:B------:R-:W-:Y:S02]  /*1dd80*/  @!P3 LEA R8, P1, R3, R0, 0x2 ;  /* 0x000000000308b211 */ /* 0x000fe400078210ff */
[----:B-----5:R-:W-:Y:S02]  /*1dd90*/  IADD3 R6, R231, 0x70, RZ ;  /* 0x00000070e7067810 */ /* 0x020fe40007ffe0ff */
[----:B------:R-:W-:Y:S02]  /*1dda0*/  SHF.R.S32.HI R7, RZ, 0x1f, R2 ;  /* 0x0000001fff077819 */ /* 0x000fe40000011402 */
[----:B------:R-:W-:-:S02]  /*1ddb0*/  ISETP.GE.AND P6, PT, R6, c[0x0][0x3c8], PT ;  /* 0x0000f20006007a0c */ /* 0x000fc40003fc6270 */
[-C--:B------:R-:W-:Y:S02]  /*1ddc0*/  @!P3 LEA.HI.X R9, R3, R4.reuse, R9, 0x2, P1 ;  /* 0x000000040309b211 */ /* 0x080fe400008f1409 */
[C---:B------:R-:W-:Y:S02]  /*1ddd0*/  IADD3 R3, R231.reuse, 0x78, RZ ;  /* 0x00000078e7037810 */ /* 0x040fe40007ffe0ff */
[----:B------:R-:W-:Y:S01]  /*1dde0*/  @!P4 LEA.HI.X R13, R2, R4, R7, 0x2, P0 ;  /* 0x00000004020dc211 */ /* 0x000fe200000f1407 */
        /* <DEDUP_REMOVED lines=24> */
[----:B----4-:R-:W-:Y:S02]  /*1df70*/  @!P4 LEA R10, P0, R5, R0, 0x2 ;  /* 0x00000000050ac211 */ /* 0x010fe400078010ff */
        /* <DEDUP_REMOVED lines=30> */
[----:B------:R-:W-:Y:S01]  /*1e160*/  @!P6 LEA.HI.X R11, R5, R4, R11, 0x2, P0 ;  /* 0x00000004050be211 */ /* 0x000fe200000f140b */
[----:B------:R4:W-:Y:S01]  /*1e170*/  @!P5 ST.E.64 [R12.64], R84 ;  /* 0x000000540c00d985 */ /* 0x0009e2000c101b06 */
[----:B------:R-:W-:-:S04]  /*1e180*/  IADD3 R5, R231, 0xd0, RZ ;  /* 0x000000d0e7057810 */ /* 0x000fc80007ffe0ff */
[----:B------:R-:W-:Y:S02]  /*1e190*/  ISETP.GE.AND P5, PT, R5, c[0x0][0x3c8], PT ;  /* 0x0000f20005007a0c */ /* 0x000fe40003fa6270 */
[----:B--2---:R-:W-:-:S04]  /*1e1a0*/  @!P2 LEA R8, P1, R6, R0, 0x2 ;  /* 0x000000000608a211 */ /* 0x004fc800078210ff */
[----:B------:R-:W-:Y:S02]  /*1e1b0*/  @!P2 LEA.HI.X R9, R6, R4, R7, 0x2, P1 ;  /* 0x000000040609a211 */ /* 0x000fe400008f1407 */
[----:B------:R-:W-:Y:S02]  /*1e1c0*/  IADD3 R6, R231, 0xc8, RZ ;  /* 0x000000c8e7067810 */ /* 0x000fe40007ffe0ff */
[----:B------:R-:W-:Y:S01]  /*1e1d0*/  SHF.R.S32.HI R7, RZ, 0x1f, R2 ;  /* 0x0000001fff077819 */ /* 0x000fe20000011402 */
[----:B------:R2:W-:Y:S01]  /*1e1e0*/  @!P2 ST.E.64 [R8.64], R80 ;  /* 0x000000500800a985 */ /* 0x0005e2000c101b06 */
[----:B----4-:R-:W-:Y:S02]  /*1e1f0*/  @!P4 LEA R12, P0, R2, R0, 0x2 ;  /* 0x00000000020cc211 */ /* 0x010fe400078010ff */
[----:B------:R-:W-:Y:S01]  /*1e200*/  ISETP.GE.AND P2, PT, R6, c[0x0][0x3c8], PT ;  /* 0x0000f20006007a0c */ /* 0x000fe20003f46270 */
[----:B------:R4:W-:Y:S01]  /*1e210*/  @!P6 ST.E.64 [R10.64], R92 ;  /* 0x0000005c0a00e985 */ /* 0x0009e2000c101b06 */
[----:B------:R-:W-:-:S02]  /*1e220*/  @!P4 LEA.HI.X R13, R2, R4, R7, 0x2, P0 ;  /* 0x00000004020dc211 */ /* 0x000fc400000f1407 */
[C---:B------:R-:W-:Y:S02]  /*1e230*/  IADD3 R2, R231.reuse, 0xd8, RZ ;  /* 0x000000d8e7027810 */ /* 0x040fe40007ffe0ff */
        /* <DEDUP_REMOVED lines=14> */
[----:B--2---:R-:W-:-:S02]  /*1e320*/  SHF.R.S32.HI R9, RZ, 0x1f, R6 ;  /* 0x0000001fff097819 */ /* 0x004fc40000011406 */
[CC--:B------:R-:W-:Y:S02]  /*1e330*/  @!P2 LEA R8, P1, R6.reuse, R0.reuse, 0x2 ;  /* 0x000000000608a211 */ /* 0x0c0fe400078210ff */
[----:B----4-:R-:W-:Y:S02]  /*1e340*/  @!P6 LEA R12, P0, R7, R0, 0x2 ;  /* 0x00000000070ce211 */ /* 0x010fe400078010ff */
        /* <DEDUP_REMOVED lines=25> */
.L_x_5066:
[----:B------:R-:W-:Y:S05]  /*1e4e0*/  BSYNC B0 ;  /* 0x0000000000007941 */ /* 0x000fea0003800000 */
.L_x_5065:
[----:B------:R-:W-:Y:S05]  /*1e4f0*/  BRA.DIV ~URZ, `(.L_x_5067) ;  /* 0x000038f27f007947 */ /* 0x000fea000b800000 */
[----:B--2---:R2:W1:Y:S04]  /*1e500*/  SHFL.IDX PT, R4, R16, 0x1, 0x1c1f ;  /* 0x003c1f0010047f89 */ /* 0x00446800000e0000 */
[----:B----4-:R2:W4:Y:S02]  /*1e510*/  SHFL.IDX PT, R0, R17, 0x1, 0x1c1f ;  /* 0x003c1f0011007f89 */ /* 0x01052400000e0000 */
.L_x_5125:
        /* <DEDUP_REMOVED lines=87> */
[----:B------:R-:W-:Y:S01]  /*1ea90*/  SHF.R.S32.HI R7, RZ, 0x1f, R6 ;  /* 0x0000001fff077819 */ /* 0x000fe20000011406 */
[----:B------:R4:W-:Y:S01]  /*1eaa0*/  @!P5 ST.E.64 [R14.64], R42 ;  /* 0x0000002a0e00d985 */ /* 0x0009e2000c101b06 */
[----:B------:R-:W-:-:S03]  /*1eab0*/  IADD3 R3, R231, 0x78, RZ ;  /* 0x00000078e7037810 */ /* 0x000fc60007ffe0ff */
        /* <DEDUP_REMOVED lines=13> */
[----:B------:R-:W-:Y:S02]  /*1eb90*/  SHF.R.S32.HI R5, RZ, 0x1f, R7 ;  /* 0x0000001fff057819 */ /* 0x000fe40000011407 */
[----:B------:R-:W-:Y:S02]  /*1eba0*/  ISETP.GE.AND P6, PT, R8, c[0x0][0x3c8], PT ;  /* 0x0000f20008007a0c */ /* 0x000fe40003fc6270 */
[----:B------:R-:W-:Y:S02]  /*1ebb0*/  IADD3 R2, R231, 0x90, RZ ;  /* 0x00000090e7027810 */ /* 0x000fe40007ffe0ff */
[C---:B---3--:R-:W-:Y:S02]  /*1ebc0*/  @!P0 LEA R16, P3, R3.reuse, R0, 0x2 ;  /* 0x0000000003108211 */ /* 0x048fe400078610ff */
[----:B------:R-:W-:Y:S01]  /*1ebd0*/  SHF.R.S32.HI R9, RZ, 0x1f, R2 ;  /* 0x0000001fff097819 */ /* 0x000fe20000011402 */
[----:B------:R1:W-:Y:S01]  /*1ebe0*/  @!P4 ST.E.64 [R12.64], R54 ;  /* 0x000000360c00c985 */ /* 0x0003e2000c101b06 */
[----:B------:R-:W-:-:S02]  /*1ebf0*/  @!P0 LEA.HI.X R17, R3, R4, R6, 0x2, P3 ;  /* 0x0000000403118211 */ /* 0x000fc400018f1406 */
[C---:B------:R-:W-:Y:S01]  /*1ec00*/  IADD3 R6, R231.reuse, 0x98, RZ ;  /* 0x00000098e7067810 */ /* 0x040fe20007ffe0ff */
[----:B------:R2:W-:Y:S01]  /*1ec10*/  @!P2 ST.E.64 [R10.64], R50 ;  /* 0x000000320a00a985 */ /* 0x0005e2000c101b06 */
[----:B------:R-:W-:Y:S02]  /*1ec20*/  SHF.R.S32.HI R3, RZ, 0x1f, R8 ;  /* 0x0000001fff037819 */ /* 0x000fe40000011408 */
[----:B----4-:R-:W-:Y:S01]  /*1ec30*/  @!P6 LEA R14, P3, R8, R0, 0x2 ;  /* 0x00000000080ee211 */ /* 0x010fe200078610ff */
[----:B------:R-:W-:Y:S01]  /*1ec40*/  @!P1 ST.E.64 [R18.64], R62 ;  /* 0x0000003e12009985 */ /* 0x000fe2000c101b06 */
[----:B------:R-:W-:Y:S02]  /*1ec50*/  ISETP.GE.AND P4, PT, R6, c[0x0][0x3c8], PT ;  /* 0x0000f20006007a0c */ /* 0x000fe40003f86270 */
[----:B------:R-:W-:Y:S01]  /*1ec60*/  @!P6 LEA.HI.X R15, R8, R4, R3, 0x2, P3 ;  /* 0x00000004080fe211 */ /* 0x000fe200018f1403 */
[----:B------:R3:W-:Y:S01]  /*1ec70*/  @!P0 ST.E.64 [R16.64], R58 ;  /* 0x0000003a10008985 */ /* 0x0007e2000c101b06 */
[----:B------:R-:W-:-:S03]  /*1ec80*/  IADD3 R3, R231, 0xa8, RZ ;  /* 0x000000a8e7037810 */ /* 0x000fc60007ffe0ff */
[----:B------:R-:W-:Y:S01]  /*1ec90*/  @!P6 ST.E.64 [R14.64], R70 ;  /* 0x000000460e00e985 */ /* 0x000fe2000c101b06 */
[----:B------:R-:W-:-:S05]  /*1eca0*/  ISETP.GE.AND P6, PT, R2, c[0x0][0x3c8], PT ;  /* 0x0000f20002007a0c */ /* 0x000fca0003fc6270 */
[-C--:B------:R-:W-:Y:S02]  /*1ecb0*/  @!P4 LEA R8, P1, R6, R0.reuse, 0x2 ;  /* 0x000000000608c211 */ /* 0x080fe400078210ff */
[----:B-1----:R-:W-:-:S04]  /*1ecc0*/  @!P5 LEA R12, P2, R7, R0, 0x2 ;  /* 0x00000000070cd211 */ /* 0x002fc800078410ff */
[----:B------:R-:W-:Y:S02]  /*1ecd0*/  @!P5 LEA.HI.X R13, R7, R4, R5, 0x2, P2 ;  /* 0x00000004070dd211 */ /* 0x000fe400010f1405 */
[----:B------:R-:W-:Y:S02]  /*1ece0*/  ISETP.GE.AND P2, PT, R2, c[0x0][0x3c8], PT ;  /* 0x0000f20002007a0c */ /* 0x000fe40003f46270 */
[----:B------:R-:W-:Y:S01]  /*1ecf0*/  IADD3 R5, R231, 0xa0, RZ ;  /* 0x000000a0e7057810 */ /* 0x000fe20007ffe0ff */
[----:B------:R1:W-:Y:S01]  /*1ed00*/  @!P5 ST.E.64 [R12.64], R66 ;  /* 0x000000420c00d985 */ /* 0x0003e2000c101b06 */
[----:B------:R-:W-:Y:S02]  /*1ed10*/  SHF.R.S32.HI R7, RZ, 0x1f, R6 ;  /* 0x0000001fff077819 */ /* 0x000fe40000011406 */
[----:B------:R-:W-:-:S07]  /*1ed20*/  ISETP.GE.AND P3, PT, R5, c[0x0][0x3c8], PT ;  /* 0x0000f20005007a0c */ /* 0x000fce0003f66270 */
[----:B--2---:R-:W-:-:S04]  /*1ed30*/  @!P2 LEA R10, P0, R2, R0, 0x2 ;  /* 0x00000000020aa211 */ /* 0x004fc800078010ff */
[-C--:B------:R-:W-:Y:S02]  /*1ed40*/  @!P2 LEA.HI.X R11, R2, R4.reuse, R9, 0x2, P0 ;  /* 0x00000004020ba211 */ /* 0x080fe400000f1409 */
[----:B------:R-:W-:Y:S02]  /*1ed50*/  ISETP.GE.AND P2, PT, R3, c[0x0][0x3c8], PT ;  /* 0x0000f20003007a0c */ /* 0x000fe40003f46270 */
[----:B------:R-:W-:Y:S01]  /*1ed60*/  @!P4 LEA.HI.X R9, R6, R4, R7, 0x2, P1 ;  /* 0x000000040609c211 */ /* 0x000fe200008f1407 */
[----:B------:R2:W-:Y:S01]  /*1ed70*/  @!P6 ST.E.64 [R10.64], R78 ;  /* 0x0000004e0a00e985 */ /* 0x0005e2000c101b06 */
[----:B---3--:R-:W-:Y:S02]  /*1ed80*/  @!P3 LEA R16, P0, R5, R0, 0x2 ;  /* 0x000000000510b211 */ /* 0x008fe400078010ff */
[C---:B------:R-:W-:Y:S01]  /*1ed90*/  IADD3 R6, R231.reuse, 0xb8, RZ ;  /* 0x000000b8e7067810 */ /* 0x040fe20007ffe0ff */
[----:B------:R3:W-:Y:S01]  /*1eda0*/  @!P4 ST.E.64 [R8.64], R74 ;  /* 0x0000004a0800c985 */ /* 0x0007e2000c101b06 */
[----:B------:R-:W-:-:S02]  /*1edb0*/  IADD3 R7, R231, 0xb0, RZ ;  /* 0x000000b0e7077810 */ /* 0x000fc40007ffe0ff */
[----:B------:R-:W-:Y:S02]  /*1edc0*/  IADD3 R2, R231, 0xc8, RZ ;  /* 0x000000c8e7027810 */ /* 0x000fe40007ffe0ff */
[----:B------:R-:W-:Y:S02]  /*1edd0*/  ISETP.GE.AND P1, PT, R7, c[0x0][0x3c8], PT ;  /* 0x0000f20007007a0c */ /* 0x000fe40003f26270 */
[----:B-1----:R-:W-:Y:S02]  /*1ede0*/  SHF.R.S32.HI R13, RZ, 0x1f, R5 ;  /* 0x0000001fff0d7819 */ /* 0x002fe40000011405 */
[----:B------:R-:W-:Y:S02]  /*1edf0*/  SHF.R.S32.HI R12, RZ, 0x1f, R3 ;  /* 0x0000001fff0c7819 */ /* 0x000fe40000011403 */
[----:B------:R-:W-:Y:S02]  /*1ee00*/  @!P3 LEA.HI.X R17, R5, R4, R13, 0x2, P0 ;  /* 0x000000040511b211 */ /* 0x000fe400000f140d */
[----:B------:R-:W-:-:S02]  /*1ee10*/  ISETP.GE.AND P0, PT, R6, c[0x0][0x3c8], PT ;  /* 0x0000f20006007a0c */ /* 0x000fc40003f06270 */
[C---:B------:R-:W-:Y:S01]  /*1ee20*/  @!P2 LEA R14, P5, R3.reuse, R0, 0x2 ;  /* 0x00000000030ea211 */ /* 0x040fe200078a10ff */
[----:B------:R1:W-:Y:S01]  /*1ee30*/  @!P3 ST.E.64 [R16.64], R86 ;  /* 0x000000561000b985 */ /* 0x0003e2000c101b06 */
[----:B------:R-:W-:Y:S02]  /*1ee40*/  SHF.R.S32.HI R5, RZ, 0x1f, R6 ;  /* 0x0000001fff057819 */ /* 0x000fe40000011406 */
[----:B------:R-:W-:Y:S02]  /*1ee50*/  @!P2 LEA.HI.X R15, R3, R4, R12, 0x2, P5 ;  /* 0x00000004030fa211 */ /* 0x000fe400028f140c */
[----:B------:R-:W-:Y:S02]  /*1ee60*/  IADD3 R3, R231, 0xc0, RZ ;  /* 0x000000c0e7037810 */ /* 0x000fe40007ffe0ff */
[----:B------:R-:W-:Y:S01]  /*1ee70*/  @!P1 LEA R12, P5, R7, R0, 0x2 ;  /* 0x00000000070c9211 */ /* 0x000fe200078a10ff */
[----:B------:R4:W-:Y:S01]  /*1ee80*/  @!P2 ST.E.64 [R14.64], R82 ;  /* 0x000000520e00a985 */ /* 0x0009e2000c101b06 */
[----:B------:R-:W-:-:S02]  /*1ee90*/  ISETP.GE.AND P6, PT, R3, c[0x0][0x3c8], PT ;  /* 0x0000f20003007a0c */ /* 0x000fc40003fc6270 */
[C---:B--2---:R-:W-:Y:S02]  /*1eea0*/  @!P0 LEA R10, P4, R6.reuse, R0, 0x2 ;  /* 0x00000000060a8211 */ /* 0x044fe400078810ff */
[----:B---3--:R-:W-:Y:S02]  /*1eeb0*/  SHF.R.S32.HI R8, RZ, 0x1f, R7 ;  /* 0x0000001fff087819 */ /* 0x008fe40000011407 */
[-C--:B------:R-:W-:Y:S02]  /*1eec0*/  @!P0 LEA.HI.X R11, R6, R4.reuse, R5, 0x2, P4 ;  /* 0x00000004060b8211 */ /* 0x080fe400020f1405 */
[----:B------:R-:W-:Y:S02]  /*1eed0*/  ISETP.GE.AND P4, PT, R2, c[0x0][0x3c8], PT ;  /* 0x0000f20002007a0c */ /* 0x000fe40003f86270 */
[----:B------:R-:W-:Y:S02]  /*1eee0*/  SHF.R.S32.HI R5, RZ, 0x1f, R3 ;  /* 0x0000001fff057819 */ /* 0x000fe40000011403 */
[----:B------:R-:W-:-:S02]  /*1eef0*/  @!P1 LEA.HI.X R13, R7, R4, R8, 0x2, P5 ;  /* 0x00000004070d9211 */ /* 0x000fc400028f1408 */
[C---:B------:R-:W-:Y:S02]  /*1ef00*/  IADD3 R7, R231.reuse, 0xd0, RZ ;  /* 0x000000d0e7077810 */ /* 0x040fe40007ffe0ff */
[----:B------:R-:W-:Y:S01]  /*1ef10*/  IADD3 R8, R231, 0xd8, RZ ;  /* 0x000000d8e7087810 */ /* 0x000fe20007ffe0ff */
[----:B------:R2:W-:Y:S01]  /*1ef20*/  @!P1 ST.E.64 [R12.64], R166 ;  /* 0x000000a60c009985 */ /* 0x0005e2000c101b06 */
[----:B------:R-:W-:Y:S02]  /*1ef30*/  ISETP.GE.AND P5, PT, R7, c[0x0][0x3c8], PT ;  /* 0x0000f20007007a0c */ /* 0x000fe40003fa6270 */
[----:B------:R-:W-:Y:S01]  /*1ef40*/  SHF.R.S32.HI R6, RZ, 0x1f, R2 ;  /* 0x0000001fff067819 */ /* 0x000fe20000011402 */
[----:B------:R3:W-:Y:S01]  /*1ef50*/  @!P0 ST.E.64 [R10.64], R90 ;  /* 0x0000005a0a008985 */ /* 0x0007e2000c101b06 */
[----:B-1----:R-:W-:Y:S02]  /*1ef60*/  @!P4 LEA R16, P2, R2, R0, 0x2 ;  /* 0x000000000210c211 */ /* 0x002fe400078410ff */
[----:B------:R-:W-:-:S02]  /*1ef70*/  ISETP.GE.AND P4, PT, R8, c[0x0][0x3c8], PT ;  /* 0x0000f20008007a0c */ /* 0x000fc40003f86270 */
[----:B------:R-:W-:Y:S02]  /*1ef80*/  SHF.R.S32.HI R9, RZ, 0x1f, R8 ;  /* 0x0000001fff097819 */ /* 0x000fe40000011408 */
[----:B----4-:R-:W-:-:S04]  /*1ef90*/  @!P6 LEA R14, P3, R3, R0, 0x2 ;  /* 0x00000000030ee211 */ /* 0x010fc800078610ff */
[----:B------:R-:W-:Y:S02]  /*1efa0*/  @!P6 LEA.HI.X R15, R3, R4, R5, 0x2, P3 ;  /* 0x00000004030fe211 */ /* 0x000fe400018f1405 */
[C---:B------:R-:W-:Y:S02]  /*1efb0*/  ISETP.GE.AND P3, PT, R2.reuse, c[0x0][0x3c8], PT ;  /* 0x0000f20002007a0c */ /* 0x040fe40003f66270 */
[----:B------:R-:W-:Y:S01]  /*1efc0*/  SHF.R.S32.HI R3, RZ, 0x1f, R7 ;  /* 0x0000001fff037819 */ /* 0x000fe20000011407 */
[----:B------:R-:W-:Y:S01]  /*1efd0*/  @!P6 ST.E.64 [R14.64], R170 ;  /* 0x000000aa0e00e985 */ /* 0x000fe2000c101b06 */
[----:B------:R-:W-:Y:S02]  /*1efe0*/  IADD3 R5, R231, 0xe8, RZ ;  /* 0x000000e8e7057810 */ /* 0x000fe40007ffe0ff */
[----:B------:R-:W-:Y:S02]  /*1eff0*/  ISETP.GE.AND P6, PT, R2, c[0x0][0x3c8], PT ;  /* 0x0000f20002007a0c */ /* 0x000fe40003fc6270 */
[----:B--2---:R-:W-:-:S05]  /*1f000*/  @!P5 LEA R12, P1, R7, R0, 0x2 ;  /* 0x00000000070cd211 */ /* 0x004fca00078210ff */
[-C--:B------:R-:W-:Y:S02]  /*1f010*/  @!P3 LEA.HI.X R17, R2, R4.reuse, R6, 0x2, P2 ;  /* 0x000000040211b211 */ /* 0x080fe400010f1406 */
[----:B------:R-:W-:Y:S02]  /*1f020*/  IADD3 R6, R231, 0xe0, RZ ;  /* 0x000000e0e7067810 */ /* 0x000fe40007ffe0ff */
[----:B------:R-:W-:Y:S02]  /*1f030*/  @!P5 LEA.HI.X R13, R7, R4, R3, 0x2, P1 ;  /* 0x00000004070dd211 */ /* 0x000fe400008f1403 */
[----:B------:R-:W-:Y:S01]  /*1f040*/  @!P6 ST.E.64 [R16.64], R174 ;  /* 0x000000ae1000e985 */ /* 0x000fe2000c101b06 */
[----:B------:R-:W-:Y:S02]  /*1f050*/  ISETP.GE.AND P3, PT, R6, c[0x0][0x3c8], PT ;  /* 0x0000f20006007a0c */ /* 0x000fe40003f66270 */
[----:B------:R-:W-:Y:S01]  /*1f060*/  ISETP.GE.AND P2, PT, R5, c[0x0][0x3c8], PT ;  /* 0x0000f20005007a0c */ /* 0x000fe20003f46270 */
[----:B------:R-:W-:Y:S01]  /*1f070*/  @!P5 ST.E.64 [R12.64], R172 ;  /* 0x000000ac0c00d985 */ /* 0x000fe2000c101b06 */
[----:B------:R-:W-:-:S02]  /*1f080*/  IADD3 R3, R231, 0xf0, RZ ;  /* 0x000000f0e7037810 */ /* 0x000fc40007ffe0ff */
[C---:B---3--:R-:W-:Y:S02]  /*1f090*/  @!P4 LEA R10, P0, R8.reuse, R0, 0x2 ;  /* 0x00000000080ac211 */ /* 0x048fe400078010ff */
        /* <DEDUP_REMOVED lines=23> */
.L_x_5047:
        /* <DEDUP_REMOVED lines=21> */
.L_x_5068:
        /* <DEDUP_REMOVED lines=57> */
.L_x_5070:
[----:B------:R-:W-:Y:S05]  /*1f6f0*/  BSYNC B0 ;  /* 0x0000000000007941 */ /* 0x000fea0003800000 */
.L_x_5069:
        /* <DEDUP_REMOVED lines=42> */
.L_x_5126:
[----:B------:R-:W-:Y:S05]  /*1f9a0*/  BRA.DIV ~URZ, `(.L_x_5072) ;  /* 0x000025827f007947 */ /* 0x000fea000b800000 */
[----:B------:R3:W4:Y:S02]  /*1f9b0*/  SHFL.IDX PT, R2, R14, RZ, 0x181f ;  /* 0x00181fff0e027589 */ /* 0x00072400000e0000 */
.L_x_5127:
        /* <DEDUP_REMOVED lines=27> */
.L_x_5074:
[----:B------:R-:W-:Y:S05]  /*1fb70*/  BSYNC B0 ;  /* 0x0000000000007941 */ /* 0x000fea0003800000 */
.L_x_5073:
[----:B------:R-:W-:Y:S05]  /*1fb80*/  BRA.DIV ~URZ, `(.L_x_5075) ;  /* 0x000024127f007947 */ /* 0x000fea000b800000 */
[----:B--2---:R2:W1:Y:S04]  /*1fb90*/  SHFL.IDX PT, R10, R11, 0x1, 0x181f ;  /* 0x00381f000b0a7f89 */ /* 0x00446800000e0000 */
[----:B----4-:R2:W4:Y:S02]  /*1fba0*/  SHFL.IDX PT, R2, R14, 0x1, 0x181f ;  /* 0x00381f000e027f89 */ /* 0x01052400000e0000 */
.L_x_5128:
        /* <DEDUP_REMOVED lines=20> */
.L_x_5077:
[----:B------:R-:W-:Y:S05]  /*1fcf0*/  BSYNC B0 ;  /* 0x0000000000007941 */ /* 0x000fea0003800000 */
.L_x_5076:
[----:B------:R-:W-:Y:S05]  /*1fd00*/  BRA.DIV ~URZ, `(.L_x_5078) ;  /* 0x000023627f007947 */ /* 0x000fea000b800000 */
[----:B-1----:R1:W2:Y:S02]  /*1fd10*/  SHFL.IDX PT, R10, R11, 0x2, 0x181f ;  /* 0x00581f000b0a7f89 */ /* 0x0022a400000e0000 */
.L_x_5129:
[----:B------:R-:W-:Y:S05]  /*1fd20*/  BRA.DIV ~URZ, `(.L_x_5079) ;  /* 0x000023b27f007947 */ /* 0x000fea000b800000 */
[----:B----4-:R4:W1:Y:S02]  /*1fd30*/  SHFL.IDX PT, R2, R14, 0x2, 0x181f ;  /* 0x00581f000e027f89 */ /* 0x01086400000e0000 */
.L_x_5130:
        /* <DEDUP_REMOVED lines=20> */
.L_x_5081:
[----:B------:R-:W-:Y:S05]  /*1fe80*/  BSYNC B0 ;  /* 0x0000000000007941 */ /* 0x000fea0003800000 */
.L_x_5080:
[----:B------:R-:W-:Y:S05]  /*1fe90*/  BRA.DIV ~URZ, `(.L_x_5082) ;  /* 0x000022b27f007947 */ /* 0x000fea000b800000 */
[----:B--2---:R2:W3:Y:S04]  /*1fea0*/  SHFL.IDX PT, R10, R11, 0x3, 0x181f ;  /* 0x00781f000b0a7f89 */ /* 0x0044e800000e0000 */
[----:B-1----:R2:W1:Y:S02]  /*1feb0*/  SHFL.IDX PT, R2, R14, 0x3, 0x181f ;  /* 0x00781f000e027f89 */ /* 0x00246400000e0000 */
.L_x_5131:
        /* <DEDUP_REMOVED lines=19> */
.L_x_5062:
[----:B------:R-:W-:Y:S05]  /*1fff0*/  BSYNC B1 ;  /* 0x0000000000017941 */ /* 0x000fea0003800000 */
.L_x_5046:
        /* <DEDUP_REMOVED lines=15> */
.L_x_5132:
[----:B------:R-:W-:Y:S05]  /*200f0*/  BRA.DIV ~URZ, `(.L_x_5085) ;  /* 0x000021927f007947 */ /* 0x000fea000b800000 */
[----:B------:R3:W4:Y:S02]  /*20100*/  SHFL.IDX PT, R8, R114, 0x1, 0x1f ;  /* 0x00201f0072087f89 */ /* 0x00072400000e0000 */
.L_x_5133:
        /* <DEDUP_REMOVED lines=19> */
.L_x_5134:
        /* <DEDUP_REMOVED lines=16> */
.L_x_5135:
[----:B---3--:R-:W-:Y:S01]  /*20340*/  IMAD R0, R0, c[0x0][0x538], RZ ;  /* 0x00014e0000007a24 */ /* 0x008fe200078e02ff */
[----:B------:R-:W-:Y:S04]  /*20350*/  BSSY B1, `(.L_x_5088) ;  /* 0x00000d0000017945 */ /* 0x000fe80003800000 */
[----:B----4-:R-:W-:-:S04]  /*20360*/  IADD3 R8, R0, R8, RZ ;  /* 0x0000000800087210 */ /* 0x010fc80007ffe0ff */
[----:B--2---:R-:W-:-:S13]  /*20370*/  ISETP.GT.AND P0, PT, R8, R10, PT ;  /* 0x0000000a0800720c */ /* 0x004fda0003f04270 */
[----:B------:R-:W-:Y:S05]  /*20380*/  @P0 BRA `(.L_x_5089) ;  /* 0x0000025000000947 */ /* 0x000fea0003800000 */
.L_x_5093:
        /* <DEDUP_REMOVED lines=17> */
.L_x_5136:
        /* <DEDUP_REMOVED lines=16> */
.L_x_5137:
[----:B--2---:R-:W-:-:S05]  /*205a0*/  IMAD R0, R0, c[0x0][0x538], RZ ;  /* 0x00014e0000007a24 */ /* 0x004fca00078e02ff */
[----:B------:R-:W-:-:S04]  /*205b0*/  IADD3 R8, R0, R8, RZ ;  /* 0x0000000800087210 */ /* 0x000fc80007ffe0ff */
[----:B------:R-:W-:-:S13]  /*205c0*/  ISETP.GT.AND P0, PT, R8, R10, PT ;  /* 0x0000000a0800720c */ /* 0x000fda0003f04270 */
[----:B-1----:R-:W-:Y:S05]  /*205d0*/  @!P0 BRA `(.L_x_5093) ;  /* 0xfffffdb000008947 */ /* 0x002fea000383ffff */
.L_x_5089:
[----:B------:R-:W-:-:S05]  /*205e0*/  IADD3 R12, -R0, R8, RZ ;  /* 0x00000008000c7210 */ /* 0x000fca0007ffe1ff */
[----:B------:R-:W-:-:S05]  /*205f0*/  IMAD R0, R4, c[0x0][0x538], R12 ;  /* 0x00014e0004007a24 */ /* 0x000fca00078e020c */
[----:B------:R-:W-:Y:S01]  /*20600*/  ISETP.GT.AND P0, PT, R0, R10, PT ;  /* 0x0000000a0000720c */ /* 0x000fe20003f04270 */
[----:B------:R-:W-:-:S12]  /*20610*/  BRA.DIV ~URZ, `(.L_x_5094) ;  /* 0x000020d27f007947 */ /* 0x000fd8000b800000 */
[----:B------:R-:W-:-:S03]  /*20620*/  VOTE.ANY R11, PT, !P0 ;  /* 0x00000000000b7806 */ /* 0x000fc600040e0100 */
.L_x_5138:
[----:B------:R-:W2:Y:S01]  /*20630*/  LDL.LU R2, [R1+0xc] ;  /* 0x00000c0001027983 */ /* 0x000ea20000300800 */
[----:B------:R-:W2:Y:S02]  /*20640*/  POPC R0, R11 ;  /* 0x0000000b00007309 */ /* 0x000ea40000000000 */
[----:B--2---:R-:W-:-:S05]  /*20650*/  IADD3 R2, R0, R2, RZ ;  /* 0x0000000200027210 */ /* 0x004fca0007ffe0ff */
[----:B------:R2:W-:Y:S01]  /*20660*/  STL [R1+0xc], R2 ;  /* 0x00000c0201007387 */ /* 0x0005e20000100800 */
[----:B------:R-:W-:Y:S05]  /*20670*/  BRA.DIV ~URZ, `(.L_x_5095) ;  /* 0x000020c27f007947 */ /* 0x000fea000b800000 */
[----:B------:R3:W4:Y:S04]  /*20680*/  SHFL.IDX PT, R8, R6, R0, 0x1f ;  /* 0x00001f0006087589 */ /* 0x00072800000e0000 */
[----:B------:R3:W1:Y:S02]  /*20690*/  SHFL.IDX PT, R7, R7, R0, 0x1f ;  /* 0x00001f0007077589 */ /* 0x00066400000e0000 */
.L_x_5139:
[----:B------:R-:W-:Y:S01]  /*206a0*/  ISETP.NE.AND P0, PT, R11, RZ, PT ;  /* 0x000000ff0b00720c */ /* 0x000fe20003f05270 */
[----:B------:R-:W-:-:S12]  /*206b0*/  BSSY B0, `(.L_x_5096) ;  /* 0x0000005000007945 */ /* 0x000fd80003800000 */
[----:B------:R-:W-:Y:S05]  /*206c0*/  @!P0 BRA `(.L_x_5097) ;  /* 0x0000003000008947 */ /* 0x000fea0003800000 */
[----:B---3--:R-:W-:Y:S01]  /*206d0*/  IADD3 R0, R0, -0x1, RZ ;  /* 0xffffffff00007810 */ /* 0x008fe20007ffe0ff */
[----:B------:R-:W-:Y:S05]  /*206e0*/  BRA.DIV ~URZ, `(.L_x_5098) ;  /* 0x000021227f007947 */ /* 0x000fea000b800000 */
[----:B------:R3:W2:Y:S02]  /*206f0*/  SHFL.IDX PT, R13, R4, R0, 0x1f ;  /* 0x00001f00040d7589 */ /* 0x0006a400000e0000 */
.L_x_5097:
[----:B------:R-:W-:Y:S05]  /*20700*/  BSYNC B0 ;  /* 0x0000000000007941 */ /* 0x000fea0003800000 */
.L_x_5096:
        /* <DEDUP_REMOVED lines=69> */
.L_x_5100:
        /* <DEDUP_REMOVED lines=69> */
.L_x_5101:
[----:B------:R-:W-:Y:S05]  /*20fb0*/  BSYNC B0 ;  /* 0x0000000000007941 */ /* 0x000fea0003800000 */
.L_x_5099:
[----:B------:R-:W-:-:S04]  /*20fc0*/  LOP3.LUT R2, RZ, R2, RZ, 0x33, !PT ;  /* 0x00000002ff027212 */ /* 0x000fc800078e33ff */
[----:B-1----:R-:W-:-:S05]  /*20fd0*/  IADD3 R0, R2, R8, RZ ;  /* 0x0000000802007210 */ /* 0x002fca0007ffe0ff */
[----:B------:R1:W-:Y:S01]  /*20fe0*/  STL [R1+0x4], R0 ;  /* 0x0000040001007387 */ /* 0x0003e20000100800 */
[----:B------:R-:W-:Y:S05]  /*20ff0*/  BRA `(.L_x_5102) ;  /* 0x0000005000007947 */ /* 0x000fea0003800000 */
.L_x_5090:
[----:B------:R-:W-:Y:S01]  /*21000*/  MOV R0, c[0x0][0x53c] ;  /* 0x00014f0000007a02 */ /* 0x000fe20000000f00 */
[----:B------:R2:W-:Y:S04]  /*21010*/  STL [R1], R10 ;  /* 0x0000000a01007387 */ /* 0x0005e80000100800 */
[----:B------:R2:W-:Y:S04]  /*21020*/  STL [R1+0x4], RZ ;  /* 0x000004ff01007387 */ /* 0x0005e80000100800 */
[----:B------:R2:W-:Y:S04]  /*21030*/  STL [R1+0x8], RZ ;  /* 0x000008ff01007387 */ /* 0x0005e80000100800 */
[----:B------:R2:W-:Y:S02]  /*21040*/  STL [R1+0xc], R0 ;  /* 0x00000c0001007387 */ /* 0x0005e40000100800 */
.L_x_5102:
[----:B------:R-:W-:Y:S05]  /*21050*/  BSYNC B1 ;  /* 0x0000000000017941 */ /* 0x000fea0003800000 */
.L_x_5088:
        /* <DEDUP_REMOVED lines=9> */
.L_x_5083:
[----:B--2---:R-:W2:Y:S02]  /*210f0*/  LDL R0, [R1+0xc] ;  /* 0x00000c0001007983 */ /* 0x004ea40000100800 */
[----:B--2---:R-:W-:-:S13]  /*21100*/  ISETP.GE.AND P0, PT, R0, c[0x0][0x53c], PT ;  /* 0x00014f0000007a0c */ /* 0x004fda0003f06270 */
[----:B-1-3--:R-:W-:Y:S01]  /*21110*/  @P0 CALL.REL.NOINC `(.L_x_5103) ;  /* 0x0000001000000944 */ /* 0x00afe20003c00000 */
[----:B------:R-:W-:Y:S05]  /*21120*/  BRA `(.L_x_5104) ;  /* 0xfffe08b000007947 */ /* 0x000fea000383ffff */
.L_x_5103:
[----:B------:R-:W-:Y:S05]  /*21130*/  EXIT ;  /* 0x000000000000794d */ /* 0x000fea0003800000 */
.L_x_4892:
[----:B------:R-:W-:Y:S01]  /*21140*/  IMAD.MOV.U32 R0, RZ, RZ, R5 ;  /* 0x000000ffff007224 */ /* 0x000fe200078e0005 */
[----:B------:R-:W-:Y:S02]  /*21150*/  MOV R2, 0x1 ;  /* 0x0000000100027802 */ /* 0x000fe40000000f00 */
[----:B------:R-:W-:Y:S02]  /*21160*/  MOV R3, 0x21180 ;  /* 0x0002118000037802 */ /* 0x000fe40000000f00 */
[----:B------:R-:W-:Y:S05]  /*21170*/  CALL.REL.NOINC `($__internal_102_$__cuda_sm70_shflsync_up_p) ;  /* 0x000017a000007944 */ /* 0x000fea0003c00000 */
[----:B------:R-:W-:Y:S01]  /*21180*/  MOV R0, R4 ;  /* 0x0000000400007202 */ /* 0x000fe20000000f00 */
[----:B------:R-:W-:Y:S05]  /*21190*/  BRA `(.L_x_5105) ;  /* 0xfffdf2e000007947 */ /* 0x000fea000383ffff */
.L_x_4893:
[----:B------:R-:W-:Y:S01]  /*211a0*/  IMAD.MOV.U32 R0, RZ, RZ, R5 ;  /* 0x000000ffff007224 */ /* 0x000fe200078e0005 */
[----:B------:R-:W-:Y:S02]  /*211b0*/  MOV R2, 0x2 ;  /* 0x0000000200027802 */ /* 0x000fe40000000f00 */
[----:B------:R-:W-:Y:S02]  /*211c0*/  MOV R3, 0x211e0 ;  /* 0x000211e000037802 */ /* 0x000fe40000000f00 */
[----:B------:R-:W-:Y:S05]  /*211d0*/  CALL.REL.NOINC `($__internal_102_$__cuda_sm70_shflsync_up_p) ;  /* 0x0000174000007944 */ /* 0x000fea0003c00000 */
[----:B------:R-:W-:Y:S01]  /*211e0*/  SEL R0, R4, RZ, P4 ;  /* 0x000000ff04007207 */ /* 0x000fe20002000000 */
[----:B------:R-:W-:Y:S01]  /*211f0*/  IMAD.MOV.U32 R2, RZ, RZ, 0x4 ;  /* 0x00000004ff027424 */ /* 0x000fe200078e00ff */
[----:B------:R-:W-:-:S03]  /*21200*/  MOV R3, 0x21230 ;  /* 0x0002123000037802 */ /* 0x000fc60000000f00 */
[----:B------:R-:W-:Y:S02]  /*21210*/  IMAD.IADD R0, R5, 0x1, R0 ;  /* 0x0000000105007824 */ /* 0x000fe400078e0200 */
        /* <DEDUP_REMOVED lines=13> */
[----:B------:R-:W-:Y:S02]  /*212f0*/  MOV R3, 0x1f ;  /* 0x0000001f00037802 */ /* 0x000fe40000000f00 */
[----:B------:R-:W-:Y:S01]  /*21300*/  MOV R2, 0x21340 ;  /* 0x0002134000027802 */ /* 0x000fe20000000f00 */
[----:B------:R-:W-:-:S04]  /*21310*/  IMAD.IADD R4, R0, 0x1, R4 ;  /* 0x0000000100047824 */ /* 0x000fc800078e0204 */
[----:B------:R-:W-:Y:S02]  /*21320*/  IMAD.MOV.U32 R9, RZ, RZ, R4 ;  /* 0x000000ffff097224 */ /* 0x000fe400078e0004 */
[----:B------:R-:W-:Y:S05]  /*21330*/  CALL.REL.NOINC `($__internal_101_$__cuda_sm70_shflsync_idx_p) ;  /* 0x0000159000007944 */ /* 0x000fea0003c00000 */
[----:B------:R-:W-:Y:S01]  /*21340*/  MOV R0, R5 ;  /* 0x0000000500007202 */ /* 0x000fe20000000f00 */
[----:B------:R-:W-:Y:S05]  /*21350*/  BRA `(.L_x_5106) ;  /* 0xfffdf22000007947 */ /* 0x000fea000383ffff */
.L_x_4895:
[----:B------:R-:W-:Y:S02]  /*21360*/  SEL R0, RZ, 0x1, P0 ;  /* 0x00000001ff007807 */ /* 0x000fe40000000000 */
[----:B------:R-:W-:Y:S02]  /*21370*/  MOV R2, 0x21390 ;  /* 0x0002139000027802 */ /* 0x000fe40000000f00 */
[----:B------:R-:W-:Y:S05]  /*21380*/  CALL.REL.NOINC `($__internal_103_$__cuda_sm70_votesync_ballot) ;  /* 0x0000160000007944 */ /* 0x000fea0003c00000 */
[----:B------:R-:W-:Y:S01]  /*21390*/  MOV R11, R0 ;  /* 0x00000000000b7202 */ /* 0x000fe20000000f00 */
[----:B------:R-:W-:Y:S05]  /*213a0*/  BRA `(.L_x_5107) ;  /* 0xfffdf26000007947 */ /* 0x000fea000383ffff */
.L_x_4896:
[----:B------:R-:W-:Y:S01]  /*213b0*/  IMAD.MOV.U32 R9, RZ, RZ, R10 ;  /* 0x000000ffff097224 */ /* 0x000fe200078e000a */
[----:B------:R-:W-:Y:S01]  /*213c0*/  MOV R5, R0 ;  /* 0x0000000000057202 */ /* 0x000fe20000000f00 */
[----:B------:R-:W-:Y:S01]  /*213d0*/  IMAD.MOV.U32 R3, RZ, RZ, 0x1f ;  /* 0x0000001fff037424 */ /* 0x000fe200078e00ff */
[----:B-1----:R-:W-:Y:S02]  /*213e0*/  MOV R2, 0x21400 ;  /* 0x0002140000027802 */ /* 0x002fe40000000f00 */
[----:B------:R-:W-:Y:S05]  /*213f0*/  CALL.REL.NOINC `($__internal_101_$__cuda_sm70_shflsync_idx_p) ;  /* 0x000014d000007944 */ /* 0x000fea0003c00000 */
[----:B------:R-:W-:Y:S01]  /*21400*/  IMAD.MOV.U32 R13, RZ, RZ, R5 ;  /* 0x000000ffff0d7224 */ /* 0x000fe200078e0005 */
[----:B------:R-:W-:Y:S01]  /*21410*/  MOV R9, R8 ;  /* 0x0000000800097202 */ /* 0x000fe20000000f00 */
[----:B------:R-:W-:Y:S01]  /*21420*/  IMAD.MOV.U32 R6, RZ, RZ, RZ ;  /* 0x000000ffff067224 */ /* 0x000fe200078e00ff */
[----:B------:R-:W-:Y:S01]  /*21430*/  MOV R5, R0 ;  /* 0x0000000000057202 */ /* 0x000fe20000000f00 */
[----:B------:R-:W-:Y:S01]  /*21440*/  IMAD.MOV.U32 R3, RZ, RZ, 0x1f ;  /* 0x0000001fff037424 */ /* 0x000fe200078e00ff */
[----:B------:R-:W-:-:S02]  /*21450*/  MOV R2, 0x21470 ;  /* 0x0002147000027802 */ /* 0x000fc40000000f00 */
[----:B------:R-:W-:Y:S05]  /*21460*/  CALL.REL.NOINC `($__internal_101_$__cuda_sm70_shflsync_idx_p) ;  /* 0x0000146000007944 */ /* 0x000fea0003c00000 */
[----:B------:R-:W-:Y:S01]  /*21470*/  MOV R10, R5 ;  /* 0x00000005000a7202 */ /* 0x000fe20000000f00 */
[----:B------:R-:W-:Y:S05]  /*21480*/  BRA `(.L_x_5108) ;  /* 0xfffdf1f000007947 */ /* 0x000fea000383ffff */
.L_x_4899:
[----:B------:R-:W-:Y:S01]  /*21490*/  IMAD.MOV.U32 R9, RZ, RZ, R4 ;  /* 0x000000ffff097224 */ /* 0x000fe200078e0004 */
[----:B------:R-:W-:-:S02]  /*214a0*/  MOV R3, 0x1f ;  /* 0x0000001f00037802 */ /* 0x000fc40000000f00 */
[----:B-1----:R-:W-:Y:S02]  /*214b0*/  MOV R2, 0x214d0 ;  /* 0x000214d000027802 */ /* 0x002fe40000000f00 */
[----:B--234-:R-:W-:Y:S05]  /*214c0*/  CALL.REL.NOINC `($__internal_101_$__cuda_sm70_shflsync_idx_p) ;  /* 0x0000140000007944 */ /* 0x01cfea0003c00000 */
[----:B------:R-:W-:Y:S01]  /*214d0*/  MOV R6, R5 ;  /* 0x0000000500067202 */ /* 0x000fe20000000f00 */
[----:B------:R-:W-:Y:S05]  /*214e0*/  BRA `(.L_x_4898) ;  /* 0xfffdf1f000007947 */ /* 0x000fea000383ffff */
.L_x_4954:
[----:B------:R-:W-:Y:S01]  /*214f0*/  IMAD.MOV.U32 R9, RZ, RZ, R12 ;  /* 0x000000ffff097224 */ /* 0x000fe200078e000c */
[----:B------:R-:W-:Y:S01]  /*21500*/  MOV R5, RZ ;  /* 0x000000ff00057202 */ /* 0x000fe20000000f00 */
[----:B------:R-:W-:Y:S01]  /*21510*/  IMAD.MOV.U32 R3, RZ, RZ, 0x181f ;  /* 0x0000181fff037424 */ /* 0x000fe200078e00ff */
[----:B------:R-:W-:Y:S02]  /*21520*/  MOV R2, 0x21540 ;  /* 0x0002154000027802 */ /* 0x000fe40000000f00 */
[----:B-----5:R-:W-:Y:S05]  /*21530*/  CALL.REL.NOINC `($__internal_101_$__cuda_sm70_shflsync_idx_p) ;  /* 0x0000139000007944 */ /* 0x020fea0003c00000 */
[----:B------:R-:W-:Y:S01]  /*21540*/  MOV R4, R5 ;  /* 0x0000000500047202 */ /* 0x000fe20000000f00 */
[----:B------:R-:W-:Y:S05]  /*21550*/  BRA `(.L_x_5109) ;  /* 0xfffe850000007947 */ /* 0x000fea000383ffff */
.L_x_4955:
[----:B------:R-:W-:Y:S01]  /*21560*/  IMAD.MOV.U32 R9, RZ, RZ, R15 ;  /* 0x000000ffff097224 */ /* 0x000fe200078e000f */
[----:B------:R-:W-:Y:S01]  /*21570*/  MOV R5, RZ ;  /* 0x000000ff00057202 */ /* 0x000fe20000000f00 */
[----:B------:R-:W-:Y:S01]  /*21580*/  IMAD.MOV.U32 R3, RZ, RZ, 0x181f ;  /* 0x0000181fff037424 */ /* 0x000fe200078e00ff */
[----:B------:R-:W-:Y:S02]  /*21590*/  MOV R2, 0x215b0 ;  /* 0x000215b000027802 */ /* 0x000fe40000000f00 */
[----:B-12--5:R-:W-:Y:S05]  /*215a0*/  CALL.REL.NOINC `($__internal_101_$__cuda_sm70_shflsync_idx_p) ;  /* 0x0000132000007944 */ /* 0x026fea0003c00000 */
[----:B------:R-:W-:Y:S01]  /*215b0*/  MOV R2, R5 ;  /* 0x0000000500027202 */ /* 0x000fe20000000f00 */
[----:B------:R-:W-:Y:S05]  /*215c0*/  BRA `(.L_x_5110) ;  /* 0xfffe84b000007947 */ /* 0x000fea000383ffff */
.L_x_4958:
[----:B--2---:R-:W-:Y:S01]  /*215d0*/  IMAD.MOV.U32 R9, RZ, RZ, R12 ;  /* 0x000000ffff097224 */ /* 0x004fe200078e000c */
[----:B------:R-:W-:Y:S01]  /*215e0*/  MOV R5, 0x1 ;  /* 0x0000000100057802 */ /* 0x000fe20000000f00 */
[----:B------:R-:W-:Y:S01]  /*215f0*/  IMAD.MOV.U32 R3, RZ, RZ, 0x181f ;  /* 0x0000181fff037424 */ /* 0x000fe200078e00ff */
[----:B----4-:R-:W-:-:S02]  /*21600*/  MOV R2, 0x21620 ;  /* 0x0002162000027802 */ /* 0x010fc40000000f00 */
[----:B-1---5:R-:W-:Y:S05]  /*21610*/  CALL.REL.NOINC `($__internal_101_$__cuda_sm70_shflsync_idx_p) ;  /* 0x000012b000007944 */ /* 0x022fea0003c00000 */
[----:B------:R-:W-:Y:S01]  /*21620*/  IMAD.MOV.U32 R4, RZ, RZ, R5 ;  /* 0x000000ffff047224 */ /* 0x000fe200078e0005 */
[----:B------:R-:W-:Y:S01]  /*21630*/  MOV R5, 0x1 ;  /* 0x0000000100057802 */ /* 0x000fe20000000f00 */
[----:B------:R-:W-:Y:S01]  /*21640*/  IMAD.MOV.U32 R9, RZ, RZ, R15 ;  /* 0x000000ffff097224 */ /* 0x000fe200078e000f */
[----:B------:R-:W-:-:S02]  /*21650*/  MOV R3, 0x181f ;  /* 0x0000181f00037802 */ /* 0x000fc40000000f00 */
[----:B------:R-:W-:Y:S02]  /*21660*/  MOV R2, 0x21680 ;  /* 0x0002168000027802 */ /* 0x000fe40000000f00 */
[----:B------:R-:W-:Y:S05]  /*21670*/  CALL.REL.NOINC `($__internal_101_$__cuda_sm70_shflsync_idx_p) ;  /* 0x0000125000007944 */ /* 0x000fea0003c00000 */
[----:B------:R-:W-:Y:S01]  /*21680*/  MOV R2, R5 ;  /* 0x0000000500027202 */ /* 0x000fe20000000f00 */
[----:B------:R-:W-:Y:S05]  /*21690*/  BRA `(.L_x_5111) ;  /* 0xfffe85c000007947 */ /* 0x000fea000383ffff */
.L_x_4961:
[----:B---3--:R-:W-:Y:S01]  /*216a0*/  IMAD.MOV.U32 R9, RZ, RZ, R12 ;  /* 0x000000ffff097224 */ /* 0x008fe200078e000c */
[----:B------:R-:W-:Y:S01]  /*216b0*/  MOV R5, 0x2 ;  /* 0x0000000200057802 */ /* 0x000fe20000000f00 */
[----:B------:R-:W-:Y:S01]  /*216c0*/  IMAD.MOV.U32 R3, RZ, RZ, 0x181f ;  /* 0x0000181fff037424 */ /* 0x000fe200078e00ff */
[----:B----4-:R-:W-:Y:S02]  /*216d0*/  MOV R2, 0x216f0 ;  /* 0x000216f000027802 */ /* 0x010fe40000000f00 */
[----:B-12--5:R-:W-:Y:S05]  /*216e0*/  CALL.REL.NOINC `($__internal_101_$__cuda_sm70_shflsync_idx_p) ;  /* 0x000011e000007944 */ /* 0x026fea0003c00000 */
[----:B------:R-:W-:Y:S01]  /*216f0*/  MOV R4, R5 ;  /* 0x0000000500047202 */ /* 0x000fe20000000f00 */
[----:B------:R-:W-:Y:S05]  /*21700*/  BRA `(.L_x_5112) ;  /* 0xfffe86d000007947 */ /* 0x000fea000383ffff */
.L_x_4962:
[----:B------:R-:W-:Y:S01]  /*21710*/  IMAD.MOV.U32 R9, RZ, RZ, R15 ;  /* 0x000000ffff097224 */ /* 0x000fe200078e000f */
[----:B------:R-:W-:Y:S01]  /*21720*/  MOV R5, 0x2 ;  /* 0x0000000200057802 */ /* 0x000fe20000000f00 */
[----:B------:R-:W-:Y:S01]  /*21730*/  IMAD.MOV.U32 R3, RZ, RZ, 0x181f ;  /* 0x0000181fff037424 */ /* 0x000fe200078e00ff */
[----:B----4-:R-:W-:Y:S02]  /*21740*/  MOV R2, 0x21760 ;  /* 0x0002176000027802 */ /* 0x010fe40000000f00 */
[----:B-123-5:R-:W-:Y:S05]  /*21750*/  CALL.REL.NOINC `($__internal_101_$__cuda_sm70_shflsync_idx_p) ;  /* 0x0000117000007944 */ /* 0x02efea0003c00000 */
[----:B------:R-:W-:Y:S01]  /*21760*/  MOV R2, R5 ;  /* 0x0000000500027202 */ /* 0x000fe20000000f00 */
[----:B------:R-:W-:Y:S05]  /*21770*/  BRA `(.L_x_5113) ;  /* 0xfffe868000007947 */ /* 0x000fea000383ffff */
.L_x_4965:
[----:B-1----:R-:W-:Y:S01]  /*21780*/  IMAD.MOV.U32 R9, RZ, RZ, R12 ;  /* 0x000000ffff097224 */ /* 0x002fe200078e000c */
[----:B------:R-:W-:Y:S01]  /*21790*/  MOV R5, 0x3 ;  /* 0x0000000300057802 */ /* 0x000fe20000000f00 */
[----:B------:R-:W-:Y:S01]  /*217a0*/  IMAD.MOV.U32 R3, RZ, RZ, 0x181f ;  /* 0x0000181fff037424 */ /* 0x000fe200078e00ff */
[----:B--2---:R-:W-:-:S02]  /*217b0*/  MOV R2, 0x217d0 ;  /* 0x000217d000027802 */ /* 0x004fc40000000f00 */
[----:B---345:R-:W-:Y:S05]  /*217c0*/  CALL.REL.NOINC `($__internal_101_$__cuda_sm70_shflsync_idx_p) ;  /* 0x0000110000007944 */ /* 0x038fea0003c00000 */
        /* <DEDUP_REMOVED lines=8> */
.L_x_5042:
[----:B------:R-:W-:Y:S01]  /*21850*/  IMAD.MOV.U32 R2, RZ, RZ, R214 ;  /* 0x000000ffff027224 */ /* 0x000fe200078e00d6 */
[----:B------:R-:W-:Y:S02]  /*21860*/  MOV R5, 0x2 ;  /* 0x0000000200057802 */ /* 0x000fe40000000f00 */
[----:B------:R-:W-:Y:S02]  /*21870*/  MOV R3, 0x21890 ;  /* 0x0002189000037802 */ /* 0x000fe40000000f00 */
[----:B------:R-:W-:Y:S05]  /*21880*/  CALL.REL.NOINC `($__internal_100_$__cuda_sm70_shflsync_bfly_p) ;  /* 0x00000ff000007944 */ /* 0x000fea0003c00000 */
[----:B------:R-:W-:Y:S01]  /*21890*/  MOV R0, R5 ;  /* 0x0000000500007202 */ /* 0x000fe20000000f00 */
[----:B------:R-:W-:Y:S05]  /*218a0*/  BRA `(.L_x_5115) ;  /* 0xffff999000007947 */ /* 0x000fea000383ffff */
.L_x_5043:
[----:B------:R-:W-:Y:S01]  /*218b0*/  IMAD.MOV.U32 R2, RZ, RZ, R0 ;  /* 0x000000ffff027224 */ /* 0x000fe200078e0000 */
[----:B------:R-:W-:Y:S02]  /*218c0*/  MOV R5, 0x1 ;  /* 0x0000000100057802 */ /* 0x000fe40000000f00 */
[----:B------:R-:W-:Y:S02]  /*218d0*/  MOV R3, 0x218f0 ;  /* 0x000218f000037802 */ /* 0x000fe40000000f00 */
[----:B-1----:R-:W-:Y:S05]  /*218e0*/  CALL.REL.NOINC `($__internal_100_$__cuda_sm70_shflsync_bfly_p) ;  /* 0x00000f9000007944 */ /* 0x002fea0003c00000 */
[----:B------:R-:W-:Y:S01]  /*218f0*/  FADD.FTZ R0, R0, R5 ;  /* 0x0000000500007221 */ /* 0x000fe20000010000 */
[----:B------:R-:W-:Y:S02]  /*21900*/  MOV R2, R216 ;  /* 0x000000d800027202 */ /* 0x000fe40000000f00 */
[----:B------:R-:W-:-:S02]  /*21910*/  MOV R5, 0x2 ;  /* 0x0000000200057802 */ /* 0x000fc40000000f00 */
[----:B------:R-:W-:Y:S02]  /*21920*/  MOV R3, 0x21940 ;  /* 0x0002194000037802 */ /* 0x000fe40000000f00 */
[----:B------:R-:W-:Y:S05]  /*21930*/  CALL.REL.NOINC `($__internal_100_$__cuda_sm70_shflsync_bfly_p) ;  /* 0x00000f4000007944 */ /* 0x000fea0003c00000 */
[----:B------:R-:W-:Y:S01]  /*21940*/  FADD.FTZ R4, R216, R5 ;  /* 0x00000005d8047221 */ /* 0x000fe20000010000 */
[----:B------:R-:W-:Y:S02]  /*21950*/  MOV R5, 0x1 ;  /* 0x0000000100057802 */ /* 0x000fe40000000f00 */
[----:B------:R-:W-:Y:S02]  /*21960*/  MOV R3, 0x21990 ;  /* 0x0002199000037802 */ /* 0x000fe40000000f00 */
[----:B------:R-:W-:Y:S02]  /*21970*/  MOV R2, R4 ;  /* 0x0000000400027202 */ /* 0x000fe40000000f00 */
[----:B------:R-:W-:Y:S05]  /*21980*/  CALL.REL.NOINC `($__internal_100_$__cuda_sm70_shflsync_bfly_p) ;  /* 0x00000ef000007944 */ /* 0x000fea0003c00000 */
[----:B------:R-:W-:Y:S01]  /*21990*/  MOV R3, R5 ;  /* 0x0000000500037202 */ /* 0x000fe20000000f00 */
[----:B------:R-:W-:Y:S05]  /*219a0*/  BRA `(.L_x_5116) ;  /* 0xffff990000007947 */ /* 0x000fea000383ffff */
.L_x_5050:
[----:B--234-:R-:W-:Y:S01]  /*219b0*/  IMAD.MOV.U32 R9, RZ, RZ, R13 ;  /* 0x000000ffff097224 */ /* 0x01cfe200078e000d */
[----:B------:R-:W-:Y:S01]  /*219c0*/  MOV R5, RZ ;  /* 0x000000ff00057202 */ /* 0x000fe20000000f00 */
[----:B------:R-:W-:Y:S01]  /*219d0*/  IMAD.MOV.U32 R3, RZ, RZ, 0x181f ;  /* 0x0000181fff037424 */ /* 0x000fe200078e00ff */
[----:B------:R-:W-:Y:S02]  /*219e0*/  MOV R2, 0x21a00 ;  /* 0x00021a0000027802 */ /* 0x000fe40000000f00 */
[----:B-1----:R-:W-:Y:S05]  /*219f0*/  CALL.REL.NOINC `($__internal_101_$__cuda_sm70_shflsync_idx_p) ;  /* 0x00000ed000007944 */ /* 0x002fea0003c00000 */
[----:B------:R-:W-:Y:S01]  /*21a00*/  MOV R10, R5 ;  /* 0x00000005000a7202 */ /* 0x000fe20000000f00 */
[----:B------:R-:W-:Y:S05]  /*21a10*/  BRA `(.L_x_5117) ;  /* 0xffffb58000007947 */ /* 0x000fea000383ffff */
.L_x_5051:
[----:B------:R-:W-:Y:S01]  /*21a20*/  IMAD.MOV.U32 R9, RZ, RZ, R14 ;  /* 0x000000ffff097224 */ /* 0x000fe200078e000e */
[----:B------:R-:W-:Y:S01]  /*21a30*/  MOV R5, RZ ;  /* 0x000000ff00057202 */ /* 0x000fe20000000f00 */
[----:B------:R-:W-:Y:S01]  /*21a40*/  IMAD.MOV.U32 R3, RZ, RZ, 0x181f ;  /* 0x0000181fff037424 */ /* 0x000fe200078e00ff */
[----:B------:R-:W-:-:S02]  /*21a50*/  MOV R2, 0x21a70 ;  /* 0x00021a7000027802 */ /* 0x000fc40000000f00 */
[----:B-123--:R-:W-:Y:S05]  /*21a60*/  CALL.REL.NOINC `($__internal_101_$__cuda_sm70_shflsync_idx_p) ;  /* 0x00000e6000007944 */ /* 0x00efea0003c00000 */
[----:B------:R-:W-:Y:S01]  /*21a70*/  MOV R2, R5 ;  /* 0x0000000500027202 */ /* 0x000fe20000000f00 */
[----:B------:R-:W-:Y:S05]  /*21a80*/  BRA `(.L_x_5118) ;  /* 0xffffb53000007947 */ /* 0x000fea000383ffff */
.L_x_5054:
[----:B--2---:R-:W-:Y:S01]  /*21a90*/  IMAD.MOV.U32 R9, RZ, RZ, R13 ;  /* 0x000000ffff097224 */ /* 0x004fe200078e000d */
[----:B------:R-:W-:Y:S01]  /*21aa0*/  MOV R5, 0x1 ;  /* 0x0000000100057802 */ /* 0x000fe20000000f00 */
[----:B------:R-:W-:Y:S01]  /*21ab0*/  IMAD.MOV.U32 R3, RZ, RZ, 0x181f ;  /* 0x0000181fff037424 */ /* 0x000fe200078e00ff */
[----:B------:R-:W-:-:S02]  /*21ac0*/  MOV R2, 0x21ae0 ;  /* 0x00021ae000027802 */ /* 0x000fc40000000f00 */
[----:B-1-34-:R-:W-:Y:S05]  /*21ad0*/  CALL.REL.NOINC `($__internal_101_$__cuda_sm70_shflsync_idx_p) ;  /* 0x00000df000007944 */ /* 0x01afea0003c00000 */
        /* <DEDUP_REMOVED lines=8> */
.L_x_5057:
[----:B--2---:R-:W-:Y:S01]  /*21b60*/  IMAD.MOV.U32 R9, RZ, RZ, R13 ;  /* 0x000000ffff097224 */ /* 0x004fe200078e000d */
[----:B------:R-:W-:Y:S01]  /*21b70*/  MOV R5, 0x2 ;  /* 0x0000000200057802 */ /* 0x000fe20000000f00 */
[----:B------:R-:W-:Y:S01]  /*21b80*/  IMAD.MOV.U32 R3, RZ, RZ, 0x181f ;  /* 0x0000181fff037424 */ /* 0x000fe200078e00ff */
[----:B------:R-:W-:Y:S02]  /*21b90*/  MOV R2, 0x21bb0 ;  /* 0x00021bb000027802 */ /* 0x000fe40000000f00 */
[----:B-1-34-:R-:W-:Y:S05]  /*21ba0*/  CALL.REL.NOINC `($__internal_101_$__cuda_sm70_shflsync_idx_p) ;  /* 0x00000d2000007944 */ /* 0x01afea0003c00000 */
[----:B------:R-:W-:Y:S01]  /*21bb0*/  MOV R10, R5 ;  /* 0x00000005000a7202 */ /* 0x000fe20000000f00 */
[----:B------:R-:W-:Y:S05]  /*21bc0*/  BRA `(.L_x_5120) ;  /* 0xffffb74000007947 */ /* 0x000fea000383ffff */
.L_x_5058:
[----:B--2---:R-:W-:Y:S01]  /*21bd0*/  IMAD.MOV.U32 R9, RZ, RZ, R14 ;  /* 0x000000ffff097224 */ /* 0x004fe200078e000e */
[----:B------:R-:W-:Y:S01]  /*21be0*/  MOV R5, 0x2 ;  /* 0x0000000200057802 */ /* 0x000fe20000000f00 */
[----:B------:R-:W-:Y:S01]  /*21bf0*/  IMAD.MOV.U32 R3, RZ, RZ, 0x181f ;  /* 0x0000181fff037424 */ /* 0x000fe200078e00ff */
[----:B------:R-:W-:Y:S02]  /*21c00*/  MOV R2, 0x21c20 ;  /* 0x00021c2000027802 */ /* 0x000fe40000000f00 */
[----:B-1-34-:R-:W-:Y:S05]  /*21c10*/  CALL.REL.NOINC `($__internal_101_$__cuda_sm70_shflsync_idx_p) ;  /* 0x00000cb000007944 */ /* 0x01afea0003c00000 */
[----:B------:R-:W-:Y:S01]  /*21c20*/  MOV R2, R5 ;  /* 0x0000000500027202 */ /* 0x000fe20000000f00 */
[----:B------:R-:W-:Y:S05]  /*21c30*/  BRA `(.L_x_5121) ;  /* 0xffffb6f000007947 */ /* 0x000fea000383ffff */
.L_x_5061:
[----:B---3--:R-:W-:Y:S01]  /*21c40*/  IMAD.MOV.U32 R9, RZ, RZ, R13 ;  /* 0x000000ffff097224 */ /* 0x008fe200078e000d */
[----:B------:R-:W-:Y:S01]  /*21c50*/  MOV R5, 0x3 ;  /* 0x0000000300057802 */ /* 0x000fe20000000f00 */
[----:B------:R-:W-:Y:S01]  /*21c60*/  IMAD.MOV.U32 R3, RZ, RZ, 0x181f ;  /* 0x0000181fff037424 */ /* 0x000fe200078e00ff */
[----:B----4-:R-:W-:-:S02]  /*21c70*/  MOV R2, 0x21c90 ;  /* 0x00021c9000027802 */ /* 0x010fc40000000f00 */
[----:B-12---:R-:W-:Y:S05]  /*21c80*/  CALL.REL.NOINC `($__internal_101_$__cuda_sm70_shflsync_idx_p) ;  /* 0x00000c4000007944 */ /* 0x006fea0003c00000 */
        /* <DEDUP_REMOVED lines=8> */
.L_x_5063:
[----:B------:R-:W-:Y:S01]  /*21d10*/  IMAD.MOV.U32 R9, RZ, RZ, R16 ;  /* 0x000000ffff097224 */ /* 0x000fe200078e0010 */
[----:B------:R-:W-:Y:S01]  /*21d20*/  MOV R5, RZ ;  /* 0x000000ff00057202 */ /* 0x000fe20000000f00 */
[----:B------:R-:W-:Y:S01]  /*21d30*/  IMAD.MOV.U32 R3, RZ, RZ, 0x1c1f ;  /* 0x00001c1fff037424 */ /* 0x000fe200078e00ff */
[----:B------:R-:W-:Y:S02]  /*21d40*/  MOV R2, 0x21d60 ;  /* 0x00021d6000027802 */ /* 0x000fe40000000f00 */
[----:B------:R-:W-:Y:S05]  /*21d50*/  CALL.REL.NOINC `($__internal_101_$__cuda_sm70_shflsync_idx_p) ;  /* 0x00000b7000007944 */ /* 0x000fea0003c00000 */
[----:B------:R-:W-:Y:S01]  /*21d60*/  MOV R4, R5 ;  /* 0x0000000500047202 */ /* 0x000fe20000000f00 */
[----:B------:R-:W-:Y:S05]  /*21d70*/  BRA `(.L_x_5123) ;  /* 0xffffbab000007947 */ /* 0x000fea000383ffff */
.L_x_5064:
[----:B------:R-:W-:Y:S01]  /*21d80*/  IMAD.MOV.U32 R9, RZ, RZ, R17 ;  /* 0x000000ffff097224 */ /* 0x000fe200078e0011 */
[----:B------:R-:W-:Y:S01]  /*21d90*/  MOV R5, RZ ;  /* 0x000000ff00057202 */ /* 0x000fe20000000f00 */
[----:B------:R-:W-:Y:S01]  /*21da0*/  IMAD.MOV.U32 R3, RZ, RZ, 0x1c1f ;  /* 0x00001c1fff037424 */ /* 0x000fe200078e00ff */
[----:B------:R-:W-:Y:S02]  /*21db0*/  MOV R2, 0x21dd0 ;  /* 0x00021dd000027802 */ /* 0x000fe40000000f00 */
[----:B-12---:R-:W-:Y:S05]  /*21dc0*/  CALL.REL.NOINC `($__internal_101_$__cuda_sm70_shflsync_idx_p) ;  /* 0x00000b0000007944 */ /* 0x006fea0003c00000 */
[----:B------:R-:W-:Y:S01]  /*21dd0*/  MOV R0, R5 ;  /* 0x0000000500007202 */ /* 0x000fe20000000f00 */
[----:B------:R-:W-:Y:S05]  /*21de0*/  BRA `(.L_x_5124) ;  /* 0xffffba6000007947 */ /* 0x000fea000383ffff */
.L_x_5067:
[----:B-1----:R-:W-:Y:S01]  /*21df0*/  IMAD.MOV.U32 R9, RZ, RZ, R16 ;  /* 0x000000ffff097224 */ /* 0x002fe200078e0010 */
[----:B------:R-:W-:Y:S01]  /*21e00*/  MOV R5, 0x1 ;  /* 0x0000000100057802 */ /* 0x000fe20000000f00 */
[----:B------:R-:W-:Y:S01]  /*21e10*/  IMAD.MOV.U32 R3, RZ, RZ, 0x1c1f ;  /* 0x00001c1fff037424 */ /* 0x000fe200078e00ff */
[----:B------:R-:W-:-:S02]  /*21e20*/  MOV R2, 0x21e40 ;  /* 0x00021e4000027802 */ /* 0x000fc40000000f00 */
[----:B--234-:R-:W-:Y:S05]  /*21e30*/  CALL.REL.NOINC `($__internal_101_$__cuda_sm70_shflsync_idx_p) ;  /* 0x00000a9000007944 */ /* 0x01cfea0003c00000 */
        /* <DEDUP_REMOVED lines=8> */
.L_x_5071:
[----:B------:R-:W-:Y:S01]  /*21ec0*/  IMAD.MOV.U32 R9, RZ, RZ, R11 ;  /* 0x000000ffff097224 */ /* 0x000fe200078e000b */
[----:B------:R-:W-:Y:S01]  /*21ed0*/  MOV R5, RZ ;  /* 0x000000ff00057202 */ /* 0x000fe20000000f00 */
[----:B------:R-:W-:Y:S01]  /*21ee0*/  IMAD.MOV.U32 R3, RZ, RZ, 0x181f ;  /* 0x0000181fff037424 */ /* 0x000fe200078e00ff */
[----:B------:R-:W-:Y:S02]  /*21ef0*/  MOV R2, 0x21f10 ;  /* 0x00021f1000027802 */ /* 0x000fe40000000f00 */
[----:B------:R-:W-:Y:S05]  /*21f00*/  CALL.REL.NOINC `($__internal_101_$__cuda_sm70_shflsync_idx_p) ;  /* 0x000009c000007944 */ /* 0x000fea0003c00000 */
[----:B------:R-:W-:Y:S01]  /*21f10*/  MOV R10, R5 ;  /* 0x00000005000a7202 */ /* 0x000fe20000000f00 */
[----:B------:R-:W-:Y:S05]  /*21f20*/  BRA `(.L_x_5126) ;  /* 0xffffda7000007947 */ /* 0x000fea000383ffff */
.L_x_5072:
[----:B------:R-:W-:Y:S01]  /*21f30*/  IMAD.MOV.U32 R9, RZ, RZ, R14 ;  /* 0x000000ffff097224 */ /* 0x000fe200078e000e */
[----:B------:R-:W-:Y:S01]  /*21f40*/  MOV R5, RZ ;  /* 0x000000ff00057202 */ /* 0x000fe20000000f00 */
[----:B------:R-:W-:Y:S01]  /*21f50*/  IMAD.MOV.U32 R3, RZ, RZ, 0x181f ;  /* 0x0000181fff037424 */ /* 0x000fe200078e00ff */
[----:B------:R-:W-:Y:S02]  /*21f60*/  MOV R2, 0x21f80 ;  /* 0x00021f8000027802 */ /* 0x000fe40000000f00 */
[----:B-12---:R-:W-:Y:S05]  /*21f70*/  CALL.REL.NOINC `($__internal_101_$__cuda_sm70_shflsync_idx_p) ;  /* 0x0000095000007944 */ /* 0x006fea0003c00000 */
[----:B------:R-:W-:Y:S01]  /*21f80*/  MOV R2, R5 ;  /* 0x0000000500027202 */ /* 0x000fe20000000f00 */
[----:B------:R-:W-:Y:S05]  /*21f90*/  BRA `(.L_x_5127) ;  /* 0xffffda2000007947 */ /* 0x000fea000383ffff */
.L_x_5075:
[----:B--2---:R-:W-:Y:S01]  /*21fa0*/  IMAD.MOV.U32 R9, RZ, RZ, R11 ;  /* 0x000000ffff097224 */ /* 0x004fe200078e000b */
[----:B------:R-:W-:Y:S01]  /*21fb0*/  MOV R5, 0x1 ;  /* 0x0000000100057802 */ /* 0x000fe20000000f00 */
[----:B------:R-:W-:Y:S01]  /*21fc0*/  IMAD.MOV.U32 R3, RZ, RZ, 0x181f ;  /* 0x0000181fff037424 */ /* 0x000fe200078e00ff */
[----:B----4-:R-:W-:-:S02]  /*21fd0*/  MOV R2, 0x21ff0 ;  /* 0x00021ff000027802 */ /* 0x010fc40000000f00 */
[----:B-1-3--:R-:W-:Y:S05]  /*21fe0*/  CALL.REL.NOINC `($__internal_101_$__cuda_sm70_shflsync_idx_p) ;  /* 0x000008e000007944 */ /* 0x00afea0003c00000 */
        /* <DEDUP_REMOVED lines=8> */
.L_x_5078:
[----:B-1----:R-:W-:Y:S01]  /*22070*/  IMAD.MOV.U32 R9, RZ, RZ, R11 ;  /* 0x000000ffff097224 */ /* 0x002fe200078e000b */
[----:B------:R-:W-:Y:S01]  /*22080*/  MOV R5, 0x2 ;  /* 0x0000000200057802 */ /* 0x000fe20000000f00 */
[----:B------:R-:W-:Y:S01]  /*22090*/  IMAD.MOV.U32 R3, RZ, RZ, 0x181f ;  /* 0x0000181fff037424 */ /* 0x000fe200078e00ff */
[----:B----4-:R-:W-:Y:S02]  /*220a0*/  MOV R2, 0x220c0 ;  /* 0x000220c000027802 */ /* 0x010fe40000000f00 */
[----:B--23--:R-:W-:Y:S05]  /*220b0*/  CALL.REL.NOINC `($__internal_101_$__cuda_sm70_shflsync_idx_p) ;  /* 0x0000081000007944 */ /* 0x00cfea0003c00000 */
[----:B------:R-:W-:Y:S01]  /*220c0*/  MOV R10, R5 ;  /* 0x00000005000a7202 */ /* 0x000fe20000000f00 */
[----:B------:R-:W-:Y:S05]  /*220d0*/  BRA `(.L_x_5129) ;  /* 0xffffdc4000007947 */ /* 0x000fea000383ffff */
.L_x_5079:
[----:B------:R-:W-:Y:S01]  /*220e0*/  IMAD.MOV.U32 R9, RZ, RZ, R14 ;  /* 0x000000ffff097224 */ /* 0x000fe200078e000e */
[----:B------:R-:W-:Y:S01]  /*220f0*/  MOV R5, 0x2 ;  /* 0x0000000200057802 */ /* 0x000fe20000000f00 */
[----:B------:R-:W-:Y:S01]  /*22100*/  IMAD.MOV.U32 R3, RZ, RZ, 0x181f ;  /* 0x0000181fff037424 */ /* 0x000fe200078e00ff */
[----:B----4-:R-:W-:Y:S02]  /*22110*/  MOV R2, 0x22130 ;  /* 0x0002213000027802 */ /* 0x010fe40000000f00 */
[----:B-123--:R-:W-:Y:S05]  /*22120*/  CALL.REL.NOINC `($__internal_101_$__cuda_sm70_shflsync_idx_p) ;  /* 0x000007a000007944 */ /* 0x00efea0003c00000 */
[----:B------:R-:W-:Y:S01]  /*22130*/  MOV R2, R5 ;  /* 0x0000000500027202 */ /* 0x000fe20000000f00 */
[----:B------:R-:W-:Y:S05]  /*22140*/  BRA `(.L_x_5130) ;  /* 0xffffdbf000007947 */ /* 0x000fea000383ffff */
.L_x_5082:
        /* <DEDUP_REMOVED lines=13> */
.L_x_5084:
[----:B------:R-:W-:Y:S01]  /*22220*/  IMAD.MOV.U32 R9, RZ, RZ, R114 ;  /* 0x000000ffff097224 */ /* 0x000fe200078e0072 */
[----:B------:R-:W-:Y:S01]  /*22230*/  MOV R5, RZ ;  /* 0x000000ff00057202 */ /* 0x000fe20000000f00 */
[----:B------:R-:W-:Y:S01]  /*22240*/  IMAD.MOV.U32 R3, RZ, RZ, 0x1f ;  /* 0x0000001fff037424 */ /* 0x000fe200078e00ff */
[----:B------:R-:W-:Y:S02]  /*22250*/  MOV R2, 0x22270 ;  /* 0x0002227000027802 */ /* 0x000fe40000000f00 */
[----:B------:R-:W-:Y:S05]  /*22260*/  CALL.REL.NOINC `($__internal_101_$__cuda_sm70_shflsync_idx_p) ;  /* 0x0000066000007944 */ /* 0x000fea0003c00000 */
[----:B------:R-:W-:Y:S01]  /*22270*/  MOV R10, R5 ;  /* 0x00000005000a7202 */ /* 0x000fe20000000f00 */
[----:B------:R-:W-:Y:S05]  /*22280*/  BRA `(.L_x_5132) ;  /* 0xffffde6000007947 */ /* 0x000fea000383ffff */
.L_x_5085:
[----:B------:R-:W-:Y:S01]  /*22290*/  IMAD.MOV.U32 R9, RZ, RZ, R114 ;  /* 0x000000ffff097224 */ /* 0x000fe200078e0072 */
[----:B------:R-:W-:Y:S01]  /*222a0*/  MOV R5, 0x1 ;  /* 0x0000000100057802 */ /* 0x000fe20000000f00 */
[----:B------:R-:W-:Y:S01]  /*222b0*/  IMAD.MOV.U32 R3, RZ, RZ, 0x1f ;  /* 0x0000001fff037424 */ /* 0x000fe200078e00ff */
[----:B------:R-:W-:Y:S02]  /*222c0*/  MOV R2, 0x222e0 ;  /* 0x000222e000027802 */ /* 0x000fe40000000f00 */
[----:B-12---:R-:W-:Y:S05]  /*222d0*/  CALL.REL.NOINC `($__internal_101_$__cuda_sm70_shflsync_idx_p) ;  /* 0x000005f000007944 */ /* 0x006fea0003c00000 */
[----:B------:R-:W-:Y:S01]  /*222e0*/  MOV R8, R5 ;  /* 0x0000000500087202 */ /* 0x000fe20000000f00 */
[----:B------:R-:W-:Y:S05]  /*222f0*/  BRA `(.L_x_5133) ;  /* 0xffffde1000007947 */ /* 0x000fea000383ffff */
.L_x_5086:
[----:B------:R-:W-:Y:S02]  /*22300*/  MOV R2, 0x1 ;  /* 0x0000000100027802 */ /* 0x000fe40000000f00 */
[----:B------:R-:W-:-:S02]  /*22310*/  MOV R3, 0x22330 ;  /* 0x0002233000037802 */ /* 0x000fc40000000f00 */
[----:B-1234-:R-:W-:Y:S05]  /*22320*/  CALL.REL.NOINC `($__internal_102_$__cuda_sm70_shflsync_up_p) ;  /* 0x000005f000007944 */ /* 0x01efea0003c00000 */
[----:B------:R-:W-:Y:S05]  /*22330*/  BRA `(.L_x_5134) ;  /* 0xffffdf0000007947 */ /* 0x000fea000383ffff */
.L_x_5087:
[----:B------:R-:W-:Y:S02]  /*22340*/  MOV R2, 0x2 ;  /* 0x0000000200027802 */ /* 0x000fe40000000f00 */
[----:B------:R-:W-:-:S02]  /*22350*/  MOV R3, 0x22370 ;  /* 0x0002237000037802 */ /* 0x000fc40000000f00 */
[----:B--2-4-:R-:W-:Y:S05]  /*22360*/  CALL.REL.NOINC `($__internal_102_$__cuda_sm70_shflsync_up_p) ;  /* 0x000005b000007944 */ /* 0x014fea0003c00000 */
[----:B------:R-:W-:Y:S01]  /*22370*/  SEL R3, R4, RZ, P1 ;  /* 0x000000ff04037207 */ /* 0x000fe20000800000 */
[----:B------:R-:W-:-:S04]  /*22380*/  IMAD.MOV.U32 R2, RZ, RZ, 0x4 ;  /* 0x00000004ff027424 */ /* 0x000fc800078e00ff */
[----:B------:R-:W-:Y:S01]  /*22390*/  IMAD.IADD R0, R0, 0x1, R3 ;  /* 0x0000000100007824 */ /* 0x000fe200078e0203 */
        /* <DEDUP_REMOVED lines=21> */
.L_x_5091:
[----:B------:R-:W-:Y:S02]  /*224f0*/  MOV R2, 0x1 ;  /* 0x0000000100027802 */ /* 0x000fe40000000f00 */
[----:B------:R-:W-:Y:S02]  /*22500*/  MOV R3, 0x22520 ;  /* 0x0002252000037802 */ /* 0x000fe40000000f00 */
[----:B------:R-:W-:Y:S05]  /*22510*/  CALL.REL.NOINC `($__internal_102_$__cuda_sm70_shflsync_up_p) ;  /* 0x0000040000007944 */ /* 0x000fea0003c00000 */
[----:B------:R-:W-:Y:S01]  /*22520*/  MOV R2, R4 ;  /* 0x0000000400027202 */ /* 0x000fe20000000f00 */
[----:B------:R-:W-:Y:S05]  /*22530*/  BRA `(.L_x_5136) ;  /* 0xffffdf6000007947 */ /* 0x000fea000383ffff */
.L_x_5092:
        /* <DEDUP_REMOVED lines=27> */
.L_x_5094:
[----:B------:R-:W-:Y:S02]  /*226f0*/  SEL R0, RZ, 0x1, P0 ;  /* 0x00000001ff007807 */ /* 0x000fe40000000000 */
[----:B------:R-:W-:Y:S02]  /*22700*/  MOV R2, 0x22720 ;  /* 0x0002272000027802 */ /* 0x000fe40000000f00 */
[----:B-1----:R-:W-:Y:S05]  /*22710*/  CALL.REL.NOINC `($__internal_103_$__cuda_sm70_votesync_ballot) ;  /* 0x0000027000007944 */ /* 0x002fea0003c00000 */
[----:B------:R-:W-:Y:S01]  /*22720*/  MOV R11, R0 ;  /* 0x00000000000b7202 */ /* 0x000fe20000000f00 */
[----:B------:R-:W-:Y:S05]  /*22730*/  BRA `(.L_x_5138) ;  /* 0xffffdef000007947 */ /* 0x000fea000383ffff */
.L_x_5095:
[----:B------:R-:W-:Y:S01]  /*22740*/  IMAD.MOV.U32 R9, RZ, RZ, R6 ;  /* 0x000000ffff097224 */ /* 0x000fe200078e0006 */
[----:B------:R-:W-:Y:S01]  /*22750*/  MOV R5, R0 ;  /* 0x0000000000057202 */ /* 0x000fe20000000f00 */
[----:B------:R-:W-:Y:S01]  /*22760*/  IMAD.MOV.U32 R3, RZ, RZ, 0x1f ;  /* 0x0000001fff037424 */ /* 0x000fe200078e00ff */
[----:B--2---:R-:W-:Y:S02]  /*22770*/  MOV R2, 0x22790 ;  /* 0x0002279000027802 */ /* 0x004fe40000000f00 */
[----:B-1----:R-:W-:Y:S05]  /*22780*/  CALL.REL.NOINC `($__internal_101_$__cuda_sm70_shflsync_idx_p) ;  /* 0x0000014000007944 */ /* 0x002fea0003c00000 */
[----:B------:R-:W-:Y:S01]  /*22790*/  IMAD.MOV.U32 R8, RZ, RZ, R5 ;  /* 0x000000ffff087224 */ /* 0x000fe200078e0005 */
[----:B------:R-:W-:Y:S01]  /*227a0*/  MOV R5, R0 ;  /* 0x0000000000057202 */ /* 0x000fe20000000f00 */
[----:B------:R-:W-:Y:S01]  /*227b0*/  IMAD.MOV.U32 R9, RZ, RZ, R7 ;  /* 0x000000ffff097224 */ /* 0x000fe200078e0007 */
[----:B------:R-:W-:-:S02]  /*227c0*/  MOV R3, 0x1f ;  /* 0x0000001f00037802 */ /* 0x000fc40000000f00 */
[----:B------:R-:W-:Y:S02]  /*227d0*/  MOV R2, 0x227f0 ;  /* 0x000227f000027802 */ /* 0x000fe40000000f00 */
[----:B------:R-:W-:Y:S05]  /*227e0*/  CALL.REL.NOINC `($__internal_101_$__cuda_sm70_shflsync_idx_p) ;  /* 0x000000e000007944 */ /* 0x000fea0003c00000 */
[----:B------:R-:W-:Y:S01]  /*227f0*/  MOV R7, R5 ;  /* 0x0000000500077202 */ /* 0x000fe20000000f00 */
[----:B------:R-:W-:Y:S05]  /*22800*/  BRA `(.L_x_5139) ;  /* 0xffffde9000007947 */ /* 0x000fea000383ffff */
.L_x_5098:
[----:B------:R-:W-:Y:S01]  /*22810*/  IMAD.MOV.U32 R9, RZ, RZ, R4 ;  /* 0x000000ffff097224 */ /* 0x000fe200078e0004 */
[----:B------:R-:W-:Y:S01]  /*22820*/  MOV R5, R0 ;  /* 0x0000000000057202 */ /* 0x000fe20000000f00 */
[----:B------:R-:W-:Y:S01]  /*22830*/  IMAD.MOV.U32 R3, RZ, RZ, 0x1f ;  /* 0x0000001fff037424 */ /* 0x000fe200078e00ff */
[----:B--2---:R-:W-:Y:S02]  /*22840*/  MOV R2, 0x22860 ;  /* 0x0002286000027802 */ /* 0x004fe40000000f00 */
[----:B-1--4-:R-:W-:Y:S05]  /*22850*/  CALL.REL.NOINC `($__internal_101_$__cuda_sm70_shflsync_idx_p) ;  /* 0x0000007000007944 */ /* 0x012fea0003c00000 */
[----:B------:R-:W-:Y:S01]  /*22860*/  MOV R13, R5 ;  /* 0x00000005000d7202 */ /* 0x000fe20000000f00 */
[----:B------:R-:W-:Y:S05]  /*22870*/  BRA `(.L_x_5097) ;  /* 0xffffde8000007947 */ /* 0x000fea000383ffff */
        .weak           $__internal_100_$__cuda_sm70_shflsync_bfly_p
        .type           $__internal_100_$__cuda_sm70_shflsync_bfly_p,@function
        .size           $__internal_100_$__cuda_sm70_shflsync_bfly_p,($__internal_101_$__cuda_sm70_shflsync_idx_p - $__internal_100_$__cuda_sm70_shflsync_bfly_p)
$__internal_100_$__cuda_sm70_shflsync_bfly_p:
[----:B------:R-:W-:Y:S04]  /*22880*/  WARPSYNC R6 ;  /* 0x0000000600007348 */ /* 0x000fe80003800000 */
[----:B------:R1:W2:Y:S02]  /*22890*/  SHFL.BFLY PT, R5, R2, R5, R7 ;  /* 0x0c00000502057389 */ /* 0x0002a400000e0007 */
[----:B-1----:R-:W-:-:S02]  /*228a0*/  MOV R2, R3 ;  /* 0x0000000300027202 */ /* 0x002fc40000000f00 */
[----:B------:R-:W-:-:S04]  /*228b0*/  MOV R3, 0x0 ;  /* 0x0000000000037802 */ /* 0x000fc80000000f00 */
[----:B--2---:R-:W-:Y:S05]  /*228c0*/  RET.REL.NODEC R2 `(_ZN7cutlass13device_kernelIN5flash19enable_sm80_to_sm89INS1_16FlashAttnFwdSm80INS1_25CollectiveMainloopFwdSm80ILi8ELi1ELb0EN4cute5tupleIJNS5_1CILi128EEENS7_ILi48EEENS7_ILi256EEEEEELi256ENS_6half_tEfNS_4arch4Sm80ELb1ELb0ELb0ELb1ELb0ELb1ELb1ELb1EEENS1_21CollectiveEpilogueFwdINS6_IJS8_SA_S9_EEENS6_IJNS7_ILi1EEESI_SI_EEESC_SE_Li256ELb1ELb1ELb1ELb0EEENS1_36VarlenDynamicPersistentTileSchedulerILi128ELi48ELi256ELi256ELb1ELb1ELb0ELb1ELb1ELb1EEEEEEEEEvNT_6ParamsE) ;  /* 0xfffdd73002007950 */ /* 0x004fea0003c3ffff */
        .weak           $__internal_101_$__cuda_sm70_shflsync_idx_p
        .type           $__internal_101_$__cuda_sm70_shflsync_idx_p,@function
        .size           $__internal_101_$__cuda_sm70_shflsync_idx_p,($__internal_102_$__cuda_sm70_shflsync_up_p - $__internal_101_$__cuda_sm70_shflsync_idx_p)
$__internal_101_$__cuda_sm70_shflsync_idx_p:
[----:B------:R-:W-:-:S04]  /*228d0*/  MOV R115, 0xffffffff ;  /* 0xffffffff00737802 */ /* 0x000fc80000000f00 */
[----:B------:R-:W-:Y:S04]  /*228e0*/  WARPSYNC R115 ;  /* 0x0000007300007348 */ /* 0x000fe80003800000 */
[----:B------:R1:W2:Y:S02]  /*228f0*/  SHFL.IDX PT, R5, R9, R5, R3 ;  /* 0x0000000509057389 */ /* 0x0002a400000e0003 */
[----:B-1----:R-:W-:-:S04]  /*22900*/  MOV R3, 0x0 ;  /* 0x0000000000037802 */ /* 0x002fc80000000f00 */
[----:B--2---:R-:W-:Y:S05]  /*22910*/  RET.REL.NODEC R2 `(_ZN7cutlass13device_kernelIN5flash19enable_sm80_to_sm89INS1_16FlashAttnFwdSm80INS1_25CollectiveMainloopFwdSm80ILi8ELi1ELb0EN4cute5tupleIJNS5_1CILi128EEENS7_ILi48EEENS7_ILi256EEEEEELi256ENS_6half_tEfNS_4arch4Sm80ELb1ELb0ELb0ELb1ELb0ELb1ELb1ELb1EEENS1_21CollectiveEpilogueFwdINS6_IJS8_SA_S9_EEENS6_IJNS7_ILi1EEESI_SI_EEESC_SE_Li256ELb1ELb1ELb1ELb0EEENS1_36VarlenDynamicPersistentTileSchedulerILi128ELi48ELi256ELi256ELb1ELb1ELb0ELb1ELb1ELb1EEEEEEEEEvNT_6ParamsE) ;  /* 0xfffdd6e002007950 */ /* 0x004fea0003c3ffff */
        .weak           $__internal_102_$__cuda_sm70_shflsync_up_p
        .type           $__internal_102_$__cuda_sm70_shflsync_up_p,@function
        .size           $__internal_102_$__cuda_sm70_shflsync_up_p,($__internal_103_$__cuda_sm70_votesync_ballot - $__internal_102_$__cuda_sm70_shflsync_up_p)
$__internal_102_$__cuda_sm70_shflsync_up_p:
[----:B------:R-:W-:Y:S02]  /*22920*/  IMAD.MOV.U32 R4, RZ, RZ, RZ ;  /* 0x000000ffff047224 */ /* 0x000fe400078e00ff */
[----:B------:R-:W-:-:S04]  /*22930*/  IMAD.MOV.U32 R9, RZ, RZ, -0x1 ;  /* 0xffffffffff097424 */ /* 0x000fc800078e00ff */
[----:B------:R-:W-:Y:S04]  /*22940*/  WARPSYNC R9 ;  /* 0x0000000900007348 */ /* 0x000fe80003800000 */
[----:B------:R1:W2:Y:S02]  /*22950*/  SHFL.UP PT, R4, R0, R2, R4 ;  /* 0x0400000200047389 */ /* 0x0002a400000e0004 */
[----:B-1----:R-:W-:Y:S02]  /*22960*/  MOV R2, R3 ;  /* 0x0000000300027202 */ /* 0x002fe40000000f00 */
[----:B------:R-:W-:-:S04]  /*22970*/  MOV R3, 0x0 ;  /* 0x0000000000037802 */ /* 0x000fc80000000f00 */
[----:B--2---:R-:W-:Y:S05]  /*22980*/  RET.REL.NODEC R2 `(_ZN7cutlass13device_kernelIN5flash19enable_sm80_to_sm89INS1_16FlashAttnFwdSm80INS1_25CollectiveMainloopFwdSm80ILi8ELi1ELb0EN4cute5tupleIJNS5_1CILi128EEENS7_ILi48EEENS7_ILi256EEEEEELi256ENS_6half_tEfNS_4arch4Sm80ELb1ELb0ELb0ELb1ELb0ELb1ELb1ELb1EEENS1_21CollectiveEpilogueFwdINS6_IJS8_SA_S9_EEENS6_IJNS7_ILi1EEESI_SI_EEESC_SE_Li256ELb1ELb1ELb1ELb0EEENS1_36VarlenDynamicPersistentTileSchedulerILi128ELi48ELi256ELi256ELb1ELb1ELb0ELb1ELb1ELb1EEEEEEEEEvNT_6ParamsE) ;  /* 0xfffdd67002007950 */ /* 0x004fea0003c3ffff */
        .weak           $__internal_103_$__cuda_sm70_votesync_ballot
        .type           $__internal_103_$__cuda_sm70_votesync_ballot,@function
        .size           $__internal_103_$__cuda_sm70_votesync_ballot,(.L_x_5277 - $__internal_103_$__cuda_sm70_votesync_ballot)
$__internal_103_$__cuda_sm70_votesync_ballot:
[----:B------:R-:W-:Y:S01]  /*22990*/  ISETP.NE.U32.AND P0, PT, R0, 0x1, PT ;  /* 0x000000010000780c */ /* 0x000fe20003f05070 */
[----:B------:R-:W-:-:S04]  /*229a0*/  IMAD.MOV.U32 R3, RZ, RZ, -0x1 ;  /* 0xffffffffff037424 */ /* 0x000fc800078e00ff */
[----:B------:R-:W-:Y:S08]  /*229b0*/  WARPSYNC R3 ;  /* 0x0000000300007348 */ /* 0x000ff00003800000 */
[----:B------:R-:W-:-:S04]  /*229c0*/  VOTE.ANY R0, PT, !P0 ;  /* 0x0000000000007806 */ /* 0x000fc800040e0100 */
[----:B------:R-:W-:Y:S01]  /*229d0*/  LOP3.LUT R0, R0, R3, RZ, 0xc0, !PT ;  /* 0x0000000300007212 */ /* 0x000fe200078ec0ff */
[----:B------:R-:W-:-:S04]  /*229e0*/  IMAD.MOV.U32 R3, RZ, RZ, 0x0 ;  /* 0x00000000ff037424 */ /* 0x000fc800078e00ff */
[----:B------:R-:W-:Y:S05]  /*229f0*/  RET.REL.NODEC R2 `(_ZN7cutlass13device_kernelIN5flash19enable_sm80_to_sm89INS1_16FlashAttnFwdSm80INS1_25CollectiveMainloopFwdSm80ILi8ELi1ELb0EN4cute5tupleIJNS5_1CILi128EEENS7_ILi48EEENS7_ILi256EEEEEELi256ENS_6half_tEfNS_4arch4Sm80ELb1ELb0ELb0ELb1ELb0ELb1ELb1ELb1EEENS1_21CollectiveEpilogueFwdINS6_IJS8_SA_S9_EEENS6_IJNS7_ILi1EEESI_SI_EEESC_SE_Li256ELb1ELb1ELb1ELb0EEENS1_36VarlenDynamicPersistentTileSchedulerILi128ELi48ELi256ELi256ELb1ELb1ELb0ELb1ELb1ELb1EEEEEEEEEvNT_6ParamsE) ;  /* 0xfffdd60002007950 */ /* 0x000fea0003c3ffff */
.L_x_5140:
        /* <DEDUP_REMOVED lines=16> */
.L_x_5277:


//--------------------- .nv.shared._ZN7cutlass13device_kernelIN5flash19enable_sm80_to_sm89INS1_16FlashAttnFwdSm80INS1_25CollectiveMainloopFwdSm80ILi8ELi1ELb1EN4cute5tupleIJNS5_1CILi128EEENS7_ILi64EEENS7_ILi256EEEEEELi256ENS_6half_tEfNS_4arch4Sm80ELb0ELb0ELb1ELb0ELb0ELb0ELb1ELb1EEENS1_21CollectiveEpilogueFwdINS6_IJS8_SA_S9_EEENS6_IJNS7_ILi1EEESI_SI_EEESC_SE_Li256ELb0ELb1ELb1ELb0EEENS1_19SingleTileSchedulerILb0ELb1ELb1ELi128EEEEEEEEEvNT_6ParamsE --------------------------
	.section	.nv.shared._ZN7cutlass13device_kernelIN5flash19enable_sm80_to_sm89INS1_16FlashAttnFwdSm80INS1_25CollectiveMainloopFwdSm80ILi8ELi1ELb1EN4cute5tupleIJNS5_1CILi128EEENS7_ILi64EEENS7_ILi256EEEEEELi256ENS_6half_tEfNS_4arch4Sm80ELb0ELb0ELb1ELb0ELb0ELb0ELb1ELb1EEENS1_21CollectiveEpilogueFwdINS6_IJS8_SA_S9_EEENS6_IJNS7_ILi1EEESI_SI_EEESC_SE_Li256ELb0ELb1ELb1ELb0EEENS1_19SingleTileSchedulerILb0ELb1ELb1ELi128EEEEEEEEEvNT_6ParamsE,"aw",@nobits
	.sectionflags	@""
	.align	16


//--------------------- .nv.global                --------------------------
	.section	.nv.global,"aw",@nobits
.nv.global:
	.type		_ZN83_INTERNAL_63ead672_47_flash_fwd_hdim256_fp16_split_softcapall_sm80_cu_3fbc093a_33804cute1_E,@object
	.size		_ZN83_INTERNAL_63ead672_47_flash_fwd_hdim256_fp16_split_softcapall_sm80_cu_3fbc093a_33804cute1_E,(_ZN83_INTERNAL_63ead672_47_flash_fwd_hdim256_fp16_split_softcapall_sm80_cu_3fbc093a_33804cuda3std3__45__cpo6cbeginE - _ZN83_INTERNAL_63ead672_47_flash_fwd_hdim256_fp16_split_softcapall_sm80_cu_3fbc093a_33804cute1_E)
_ZN83_INTERNAL_63ead672_47_flash_fwd_hdim256_fp16_split_softcapall_sm80_cu_3fbc093a_33804cute1_E:
	.zero		1
	.type		_ZN83_INTERNAL_63ead672_47_flash_fwd_hdim256_fp16_split_softcapall_sm80_cu_3fbc093a_33804cuda3std3__45__cpo6cbeginE,@object
	.size		_ZN83_INTERNAL_63ead672_47_flash_fwd_hdim256_fp16_split_softcapall_sm80_cu_3fbc093a_33804cuda3std3__45__cpo6cbeginE,(_ZN83_INTERNAL_63ead672_47_flash_fwd_hdim256_fp16_split_softcapall_sm80_cu_3fbc093a_33804cuda3std3__48in_placeE - _ZN83_INTERNAL_63ead672_47_flash_fwd_hdim256_fp16_split_softcapall_sm80_cu_3fbc093a_33804cuda3std3__45__cpo6cbeginE)
_ZN83_INTERNAL_63ead672_47_flash_fwd_hdim256_fp16_split_softcapall_sm80_cu_3fbc093a_33804cuda3std3__45__cpo6cbeginE:
	.zero		1
	.type		_ZN83_INTERNAL_63ead672_47_flash_fwd_hdim256_fp16_split_softcapall_sm80_cu_3fbc093a_33804cuda3std3__48in_placeE,@object
	.size		_ZN83_INTERNAL_63ead672_47_flash_fwd_hdim256_fp16_split_softcapall_sm80_cu_3fbc093a_33804cuda3std3__48in_placeE,(_ZN83_INTERNAL_63ead672_47_flash_fwd_hdim256_fp16_split_softcapall_sm80_cu_3fbc093a_33804cuda3std6ranges3__45__cpo9iter_moveE - _ZN83_INTERNAL_63ead672_47_flash_fwd_hdim256_fp16_split_softcapall_sm80_cu_3fbc093a_33804cuda3std3__48in_placeE)
_ZN83_INTERNAL_63ead672_47_flash_fwd_hdim256_fp16_split_softcapall_sm80_cu_3fbc093a_33804cuda3std3__48in_placeE:
	.zero		1
	.type		_ZN83_INTERNAL_63ead672_47_flash_fwd_hdim256_fp16_split_softcapall_sm80_cu_3fbc093a_33804cuda3std6ranges3__45__cpo9iter_moveE,@object
	.size		_ZN83_INTERNAL_63ead672_47_flash_fwd_hdim256_fp16_split_softcapall_sm80_cu_3fbc093a_33804cuda3std6ranges3__45__cpo9iter_moveE,(_ZN83_INTERNAL_63ead672_47_flash_fwd_hdim256_fp16_split_softcapall_sm80_cu_3fbc093a_33804cuda3std3__45__cpo5beginE - _ZN83_INTERNAL_63ead672_47_flash_fwd_hdim256_fp16_split_softcapall_sm80_cu_3fbc093a_33804cuda3std6ranges3__45__cpo9iter_moveE)
_ZN83_INTERNAL_63ead672_47_flash_fwd_hdim256_fp16_split_softcapall_sm80_cu_3fbc093a_33804cuda3std6ranges3__45__cpo9iter_moveE:
	.zero		1
	.type		_ZN83_INTERNAL_63ead672_47_flash_fwd_hdim256_fp16_split_softcapall_sm80_cu_3fbc093a_33804cuda3std3__45__cpo5beginE,@object
	.size		_ZN83_INTERNAL_63ead672_47_flash_fwd_hdim256_fp16_split_softcapall_sm80_cu_3fbc093a_33804cuda3std3__45__cpo5beginE,(_ZN83_INTERNAL_63ead672_47_flash_fwd_hdim256_fp16_split_softcapall_sm80_cu_3fbc093a_33804cuda3std3__485_GLOBAL__N__63ead672_47_flash_fwd_hdim256_fp16_split_softcapall_sm80_cu_3fbc093a_33806ignoreE - _ZN83_INTERNAL_63ead672_47_flash_fwd_hdim256_fp16_split_softcapall_sm80_cu_3fbc093a_33804cuda3std3__45__cpo5beginE)
_ZN83_INTERNAL_63ead672_47_flash_fwd_hdim256_fp16_split_softcapall_sm80_cu_3fbc093a_33804cuda3std3__45__cpo5beginE:
	.zero		1
	.type		_ZN83_INTERNAL_63ead672_47_flash_fwd_hdim256_fp16_split_softcapall_sm80_cu_3fbc093a_33804cuda3std3__485_GLOBAL__N__63ead672_47_flash_fwd_hdim256_fp16_split_softcapall_sm80_cu_3fbc093a_33806ignoreE,@object
	.size		_ZN83_INTERNAL_63ead672_47_flash_fwd_hdim256_fp16_split_softcapall_sm80_cu_3fbc093a_33804cuda3std3__485_GLOBAL__N__63ead672_47_flash_fwd_hdim256_fp16_split_softcapall_sm80_cu_3fbc093a_33806ignoreE,(_ZN83_INTERNAL_63ead672_47_flash_fwd_hdim256_fp16_split_softcapall_sm80_cu_3fbc093a_33804cute7productE - _ZN83_INTERNAL_63ead672_47_flash_fwd_hdim256_fp16_split_softcapall_sm80_cu_3fbc093a_33804cuda3std3__485_GLOBAL__N__63ead672_47_flash_fwd_hdim256_fp16_split_softcapall_sm80_cu_3fbc093a_33806ignoreE)
_ZN83_INTERNAL_63ead672_47_flash_fwd_hdim256_fp16_split_softcapall_sm80_cu_3fbc093a_33804cuda3std3__485_GLOBAL__N__63ead672_47_flash_fwd_hdim256_fp16_split_softcapall_sm80_cu_3fbc093a_33806ignoreE:
	.zero		1
	.type		_ZN83_INTERNAL_63ead672_47_flash_fwd_hdim256_fp16_split_softcapall_sm80_cu_3fbc093a_33804cute7productE,@object
	.size		_ZN83_INTERNAL_63ead672_47_flash_fwd_hdim256_fp16_split_softcapall_sm80_cu_3fbc093a_33804cute7productE,(_ZN83_INTERNAL_63ead672_47_flash_fwd_hdim256_fp16_split_softcapall_sm80_cu_3fbc093a_33804cuda3std3__45__cpo3endE - _ZN83_INTERNAL_63ead672_47_flash_fwd_hdim256_fp16_split_softcapall_sm80_cu_3fbc093a_33804cute7productE)
_ZN83_INTERNAL_63ead672_47_flash_fwd_hdim256_fp16_split_softcapall_sm80_cu_3fbc093a_33804cute7productE:
	.zero		1
	.type		_ZN83_INTERNAL_63ead672_47_flash_fwd_hdim256_fp16_split_softcapall_sm80_cu_3fbc093a_33804cuda3std3__45__cpo3endE,@object
	.size		_ZN83_INTERNAL_63ead672_47_flash_fwd_hdim256_fp16_split_softcapall_sm80_cu_3fbc093a_33804cuda3std3__45__cpo3endE,(_ZN83_INTERNAL_63ead672_47_flash_fwd_hdim256_fp16_split_softcapall_sm80_cu_3fbc093a_33804cuda3std3__419piecewise_constructE - _ZN83_INTERNAL_63ead672_47_flash_fwd_hdim256_fp16_split_softcapall_sm80_cu_3fbc093a_33804cuda3std3__45__cpo3endE)
_ZN83_INTERNAL_63ead672_47_flash_fwd_hdim256_fp16_split_softcapall_sm80_cu_3fbc093a_33804cuda3std3__45__cpo3endE:
	.zero		1
	.type		_ZN83_INTERNAL_63ead672_47_flash_fwd_hdim256_fp16_split_softcapall_sm80_cu_3fbc093a_33804cuda3std3__419piecewise_constructE,@object
	.size		_ZN83_INTERNAL_63ead672_47_flash_fwd_hdim256_fp16_split_softcapall_sm80_cu_3fbc093a_33804cuda3std3__419piecewise_constructE,(_ZN83_INTERNAL_63ead672_47_flash_fwd_hdim256_fp16_split_softcapall_sm80_cu_3fbc093a_33804cuda3std3__45__cpo4cendE - _ZN83_INTERNAL_63ead672_47_flash_fwd_hdim256_fp16_split_softcapall_sm80_cu_3fbc093a_33804cuda3std3__419piecewise_constructE)
_ZN83_INTERNAL_63ead672_47_flash_fwd_hdim256_fp16_split_softcapall_sm80_cu_3fbc093a_33804cuda3std3__419piecewise_constructE:
	.zero		1
	.type		_ZN83_INTERNAL_63ead672_47_flash_fwd_hdim256_fp16_split_softcapall_sm80_cu_3fbc093a_33804cuda3std3__45__cpo4cendE,@object
	.size		_ZN83_INTERNAL_63ead672_47_flash_fwd_hdim256_fp16_split_softcapall_sm80_cu_3fbc093a_33804cuda3std3__45__cpo4cendE,(_ZN83_INTERNAL_63ead672_47_flash_fwd_hdim256_fp16_split_softcapall_sm80_cu_3fbc093a_33804cuda3std6ranges3__45__cpo4swapE - _ZN83_INTERNAL_63ead672_47_flash_fwd_hdim256_fp16_split_softcapall_sm80_cu_3fbc093a_33804cuda3std3__45__cpo4cendE)
_ZN83_INTERNAL_63ead672_47_flash_fwd_hdim256_fp16_split_softcapall_sm80_cu_3fbc093a_33804cuda3std3__45__cpo4cendE:
	.zero		1
	.type		_ZN83_INTERNAL_63ead672_47_flash_fwd_hdim256_fp16_split_softcapall_sm80_cu_3fbc093a_33804cuda3std6ranges3__45__cpo4swapE,@object
	.size		_ZN83_INTERNAL_63ead672_47_flash_fwd_hdim256_fp16_split_softcapall_sm80_cu_3fbc093a_33804cuda3std6ranges3__45__cpo4swapE,(.L_7 - _ZN83_INTERNAL_63ead672_47_flash_fwd_hdim256_fp16_split_softcapall_sm80_cu_3fbc093a_33804cuda3std6ranges3__45__cpo4swapE)
_ZN83_INTERNAL_63ead672_47_flash_fwd_hdim256_fp16_split_softcapall_sm80_cu_3fbc093a_33804cuda3std6ranges3__45__cpo4swapE:
	.zero		1
.L_7:


//--------------------- .nv.shared._ZN7cutlass13device_kernelIN5flash19enable_sm80_to_sm89INS1_16FlashAttnFwdSm80INS1_25CollectiveMainloopFwdSm80ILi8ELi1ELb1EN4cute5tupleIJNS5_1CILi128EEENS7_ILi48EEENS7_ILi256EEEEEELi256ENS_6half_tEfNS_4arch4Sm80ELb0ELb0ELb1ELb1ELb0ELb0ELb1ELb1EEENS1_21CollectiveEpilogueFwdINS6_IJS8_SA_S9_EEENS6_IJNS7_ILi1EEESI_SI_EEESC_SE_Li256ELb1ELb1ELb1ELb0EEENS1_36VarlenDynamicPersistentTileSchedulerILi128ELi48ELi256ELi256ELb1ELb1ELb0ELb0ELb1ELb1EEEEEEEEEvNT_6ParamsE --------------------------
	.section	.nv.shared._ZN7cutlass13device_kernelIN5flash19enable_sm80_to_sm89INS1_16FlashAttnFwdSm80INS1_25CollectiveMainloopFwdSm80ILi8ELi1ELb1EN4cute5tupleIJNS5_1CILi128EEENS7_ILi48EEENS7_ILi256EEEEEELi256ENS_6half_tEfNS_4arch4Sm80ELb0ELb0ELb1ELb1ELb0ELb0ELb1ELb1EEENS1_21CollectiveEpilogueFwdINS6_IJS8_SA_S9_EEENS6_IJNS7_ILi1EEESI_SI_EEESC_SE_Li256ELb1ELb1ELb1ELb0EEENS1_36VarlenDynamicPersistentTileSchedulerILi128ELi48ELi256ELi256ELb1ELb1ELb0ELb0ELb1ELb1EEEEEEEEEvNT_6ParamsE,"aw",@nobits
	.sectionflags	@""
	.align	16


//--------------------- .nv.shared._ZN7cutlass13device_kernelIN5flash19enable_sm80_to_sm89INS1_16FlashAttnFwdSm80INS1_25CollectiveMainloopFwdSm80ILi8ELi1ELb0EN4cute5tupleIJNS5_1CILi128EEENS7_ILi32EEENS7_ILi256EEEEEELi256ENS_6half_tEfNS_4arch4Sm80ELb0ELb0ELb1ELb1ELb0ELb1ELb1ELb1EEENS1_21CollectiveEpilogueFwdINS6_IJS8_SA_S9_EEENS6_IJNS7_ILi1EEESI_SI_EEESC_SE_Li256ELb1ELb1ELb1ELb0EEENS1_36VarlenDynamicPersistentTileSchedulerILi128ELi32ELi256ELi256ELb1ELb1ELb0ELb0ELb1ELb1EEEEEEEEEvNT_6ParamsE --------------------------
	.section	.nv.shared._ZN7cutlass13device_kernelIN5flash19enable_sm80_to_sm89INS1_16FlashAttnFwdSm80INS1_25CollectiveMainloopFwdSm80ILi8ELi1ELb0EN4cute5tupleIJNS5_1CILi128EEENS7_ILi32EEENS7_ILi256EEEEEELi256ENS_6half_tEfNS_4arch4Sm80ELb0ELb0ELb1ELb1ELb0ELb1ELb1ELb1EEENS1_21CollectiveEpilogueFwdINS6_IJS8_SA_S9_EEENS6_IJNS7_ILi1EEESI_SI_EEESC_SE_Li256ELb1ELb1ELb1ELb0EEENS1_36VarlenDynamicPersistentTileSchedulerILi128ELi32ELi256ELi256ELb1ELb1ELb0ELb0ELb1ELb1EEEEEEEEEvNT_6ParamsE,"aw",@nobits
	.sectionflags	@""
	.align	16


//--------------------- .nv.shared._ZN7cutlass13device_kernelIN5flash19enable_sm80_to_sm89INS1_16FlashAttnFwdSm80INS1_25CollectiveMainloopFwdSm80ILi8ELi1ELb1EN4cute5tupleIJNS5_1CILi128EEENS7_ILi48EEENS7_ILi256EEEEEELi256ENS_6half_tEfNS_4arch4Sm80ELb0ELb1ELb1ELb0ELb0ELb0ELb1ELb1EEENS1_21CollectiveEpilogueFwdINS6_IJS8_SA_S9_EEENS6_IJNS7_ILi1EEESI_SI_EEESC_SE_Li256ELb0ELb1ELb1ELb0EEENS1_19SingleTileSchedulerILb0ELb1ELb1ELi128EEEEEEEEEvNT_6ParamsE --------------------------
	.section	.nv.shared._ZN7cutlass13device_kernelIN5flash19enable_sm80_to_sm89INS1_16FlashAttnFwdSm80INS1_25CollectiveMainloopFwdSm80ILi8ELi1ELb1EN4cute5tupleIJNS5_1CILi128EEENS7_ILi48EEENS7_ILi256EEEEEELi256ENS_6half_tEfNS_4arch4Sm80ELb0ELb1ELb1ELb0ELb0ELb0ELb1ELb1EEENS1_21CollectiveEpilogueFwdINS6_IJS8_SA_S9_EEENS6_IJNS7_ILi1EEESI_SI_EEESC_SE_Li256ELb0ELb1ELb1ELb0EEENS1_19SingleTileSchedulerILb0ELb1ELb1ELi128EEEEEEEEEvNT_6ParamsE,"aw",@nobits
	.sectionflags	@""
	.align	16


//--------------------- .nv.shared._ZN7cutlass13device_kernelIN5flash19enable_sm80_to_sm89INS1_16FlashAttnFwdSm80INS1_25CollectiveMainloopFwdSm80ILi8ELi1ELb1EN4cute5tupleIJNS5_1CILi128EEENS7_ILi48EEENS7_ILi256EEEEEELi256ENS_6half_tEfNS_4arch4Sm80ELb0ELb1ELb1ELb1ELb0ELb0ELb1ELb1EEENS1_21CollectiveEpilogueFwdINS6_IJS8_SA_S9_EEENS6_IJNS7_ILi1EEESI_SI_EEESC_SE_Li256ELb1ELb1ELb1ELb0EEENS1_36VarlenDynamicPersistentTileSchedulerILi128ELi48ELi256ELi256ELb1ELb1ELb0ELb1ELb0ELb1EEEEEEEEEvNT_6ParamsE --------------------------
	.section	.nv.shared._ZN7cutlass13device_kernelIN5flash19enable_sm80_to_sm89INS1_16FlashAttnFwdSm80INS1_25CollectiveMainloopFwdSm80ILi8ELi1ELb1EN4cute5tupleIJNS5_1CILi128EEENS7_ILi48EEENS7_ILi256EEEEEELi256ENS_6half_tEfNS_4arch4Sm80ELb0ELb1ELb1ELb1ELb0ELb0ELb1ELb1EEENS1_21CollectiveEpilogueFwdINS6_IJS8_SA_S9_EEENS6_IJNS7_ILi1EEESI_SI_EEESC_SE_Li256ELb1ELb1ELb1ELb0EEENS1_36VarlenDynamicPersistentTileSchedulerILi128ELi48ELi256ELi256ELb1ELb1ELb0ELb1ELb0ELb1EEEEEEEEEvNT_6ParamsE,"aw",@nobits
	.sectionflags	@""
	.align	16


//--------------------- .nv.shared._ZN7cutlass13device_kernelIN5flash19enable_sm80_to_sm89INS1_16FlashAttnFwdSm80INS1_25CollectiveMainloopFwdSm80ILi8ELi1ELb0EN4cute5tupleIJNS5_1CILi128EEENS7_ILi32EEENS7_ILi256EEEEEELi256ENS_6half_tEfNS_4arch4Sm80ELb0ELb1ELb1ELb1ELb0ELb1ELb1ELb1EEENS1_21CollectiveEpilogueFwdINS6_IJS8_SA_S9_EEENS6_IJNS7_ILi1EEESI_SI_EEESC_SE_Li256ELb1ELb1ELb1ELb0EEENS1_36VarlenDynamicPersistentTileSchedulerILi128ELi32ELi256ELi256ELb1ELb1ELb0ELb1ELb0ELb1EEEEEEEEEvNT_6ParamsE --------------------------
	.section	.nv.shared._ZN7cutlass13device_kernelIN5flash19enable_sm80_to_sm89INS1_16FlashAttnFwdSm80INS1_25CollectiveMainloopFwdSm80ILi8ELi1ELb0EN4cute5tupleIJNS5_1CILi128EEENS7_ILi32EEENS7_ILi256EEEEEELi256ENS_6half_tEfNS_4arch4Sm80ELb0ELb1ELb1ELb1ELb0ELb1ELb1ELb1EEENS1_21CollectiveEpilogueFwdINS6_IJS8_SA_S9_EEENS6_IJNS7_ILi1EEESI_SI_EEESC_SE_Li256ELb1ELb1ELb1ELb0EEENS1_36VarlenDynamicPersistentTileSchedulerILi128ELi32ELi256ELi256ELb1ELb1ELb0ELb1ELb0ELb1EEEEEEEEEvNT_6ParamsE,"aw",@nobits
	.sectionflags	@""
	.align	16


//--------------------- .nv.shared._ZN7cutlass13device_kernelIN5flash19enable_sm80_to_sm89INS1_16FlashAttnFwdSm80INS1_25CollectiveMainloopFwdSm80ILi8ELi1ELb1EN4cute5tupleIJNS5_1CILi128EEENS7_ILi64EEENS7_ILi256EEEEEELi256ENS_6half_tEfNS_4arch4Sm80ELb1ELb0ELb1ELb0ELb0ELb0ELb1ELb1EEENS1_21CollectiveEpilogueFwdINS6_IJS8_SA_S9_EEENS6_IJNS7_ILi1EEESI_SI_EEESC_SE_Li256ELb0ELb1ELb1ELb0EEENS1_30DynamicPersistentTileSchedulerILi256ELi256ELb1ELb1ELb0EEEEEEEEEvNT_6ParamsE --------------------------
	.section	.nv.shared._ZN7cutlass13device_kernelIN5flash19enable_sm80_to_sm89INS1_16FlashAttnFwdSm80INS1_25CollectiveMainloopFwdSm80ILi8ELi1ELb1EN4cute5tupleIJNS5_1CILi128EEENS7_ILi64EEENS7_ILi256EEEEEELi256ENS_6half_tEfNS_4arch4Sm80ELb1ELb0ELb1ELb0ELb0ELb0ELb1ELb1EEENS1_21CollectiveEpilogueFwdINS6_IJS8_SA_S9_EEENS6_IJNS7_ILi1EEESI_SI_EEESC_SE_Li256ELb0ELb1ELb1ELb0EEENS1_30DynamicPersistentTileSchedulerILi256ELi256ELb1ELb1ELb0EEEEEEEEEvNT_6ParamsE,"aw",@nobits
	.sectionflags	@""
	.align	16


//--------------------- .nv.shared._ZN7cutlass13device_kernelIN5flash19enable_sm80_to_sm89INS1_16FlashAttnFwdSm80INS1_25CollectiveMainloopFwdSm80ILi8ELi1ELb1EN4cute5tupleIJNS5_1CILi128EEENS7_ILi48EEENS7_ILi256EEEEEELi256ENS_6half_tEfNS_4arch4Sm80ELb1ELb0ELb1ELb1ELb0ELb0ELb1ELb1EEENS1_21CollectiveEpilogueFwdINS6_IJS8_SA_S9_EEENS6_IJNS7_ILi1EEESI_SI_EEESC_SE_Li256ELb1ELb1ELb1ELb0EEENS1_36VarlenDynamicPersistentTileSchedulerILi128ELi48ELi256ELi256ELb1ELb1ELb0ELb1ELb1ELb1EEEEEEEEEvNT_6ParamsE --------------------------
	.section	.nv.shared._ZN7cutlass13device_kernelIN5flash19enable_sm80_to_sm89INS1_16FlashAttnFwdSm80INS1_25CollectiveMainloopFwdSm80ILi8ELi1ELb1EN4cute5tupleIJNS5_1CILi128EEENS7_ILi48EEENS7_ILi256EEEEEELi256ENS_6half_tEfNS_4arch4Sm80ELb1ELb0ELb1ELb1ELb0ELb0ELb1ELb1EEENS1_21CollectiveEpilogueFwdINS6_IJS8_SA_S9_EEENS6_IJNS7_ILi1EEESI_SI_EEESC_SE_Li256ELb1ELb1ELb1ELb0EEENS1_36VarlenDynamicPersistentTileSchedulerILi128ELi48ELi256ELi256ELb1ELb1ELb0ELb1ELb1ELb1EEEEEEEEEvNT_6ParamsE,"aw",@nobits
	.sectionflags	@""
	.align	16


//--------------------- .nv.shared._ZN7cutlass13device_kernelIN5flash19enable_sm80_to_sm89INS1_16FlashAttnFwdSm80INS1_25CollectiveMainloopFwdSm80ILi8ELi1ELb0EN4cute5tupleIJNS5_1CILi128EEENS7_ILi32EEENS7_ILi256EEEEEELi256ENS_6half_tEfNS_4arch4Sm80ELb1ELb0ELb1ELb1ELb0ELb1ELb1ELb1EEENS1_21CollectiveEpilogueFwdINS6_IJS8_SA_S9_EEENS6_IJNS7_ILi1EEESI_SI_EEESC_SE_Li256ELb1ELb1ELb1ELb0EEENS1_36VarlenDynamicPersistentTileSchedulerILi128ELi32ELi256ELi256ELb1ELb1ELb0ELb1ELb1ELb1EEEEEEEEEvNT_6ParamsE --------------------------
	.section	.nv.shared._ZN7cutlass13device_kernelIN5flash19enable_sm80_to_sm89INS1_16FlashAttnFwdSm80INS1_25CollectiveMainloopFwdSm80ILi8ELi1ELb0EN4cute5tupleIJNS5_1CILi128EEENS7_ILi32EEENS7_ILi256EEEEEELi256ENS_6half_tEfNS_4arch4Sm80ELb1ELb0ELb1ELb1ELb0ELb1ELb1ELb1EEENS1_21CollectiveEpilogueFwdINS6_IJS8_SA_S9_EEENS6_IJNS7_ILi1EEESI_SI_EEESC_SE_Li256ELb1ELb1ELb1ELb0EEENS1_36VarlenDynamicPersistentTileSchedulerILi128ELi32ELi256ELi256ELb1ELb1ELb0ELb1ELb1ELb1EEEEEEEEEvNT_6ParamsE,"aw",@nobits
	.sectionflags	@""
	.align	16


//--------------------- .nv.shared._ZN7cutlass13device_kernelIN5flash19enable_sm80_to_sm89INS1_16FlashAttnFwdSm80INS1_25CollectiveMainloopFwdSm80ILi8ELi1ELb0EN4cute5tupleIJNS5_1CILi128EEENS7_ILi96EEENS7_ILi256EEEEEELi256ENS_6half_tEfNS_4arch4Sm80ELb0ELb0ELb1ELb0ELb0ELb0ELb1ELb1EEENS1_21CollectiveEpilogueFwdINS6_IJS8_SA_S9_EEENS6_IJNS7_ILi1EEESI_SI_EEESC_SE_Li256ELb0ELb1ELb1ELb0EEENS1_19SingleTileSchedulerILb0ELb1ELb1ELi128EEEEEEEEEvNT_6ParamsE --------------------------
	.section	.nv.shared._ZN7cutlass13device_kernelIN5flash19enable_sm80_to_sm89INS1_16FlashAttnFwdSm80INS1_25CollectiveMainloopFwdSm80ILi8ELi1ELb0EN4cute5tupleIJNS5_1CILi128EEENS7_ILi96EEENS7_ILi256EEEEEELi256ENS_6half_tEfNS_4arch4Sm80ELb0ELb0ELb1ELb0ELb0ELb0ELb1ELb1EEENS1_21CollectiveEpilogueFwdINS6_IJS8_SA_S9_EEENS6_IJNS7_ILi1EEESI_SI_EEESC_SE_Li256ELb0ELb1ELb1ELb0EEENS1_19SingleTileSchedulerILb0ELb1ELb1ELi128EEEEEEEEEvNT_6ParamsE,"aw",@nobits
	.sectionflags	@""
	.align	16


//--------------------- .nv.shared._ZN7cutlass13device_kernelIN5flash19enable_sm80_to_sm89INS1_16FlashAttnFwdSm80INS1_25CollectiveMainloopFwdSm80ILi8ELi1ELb0EN4cute5tupleIJNS5_1CILi128EEENS7_ILi64EEENS7_ILi256EEEEEELi256ENS_6half_tEfNS_4arch4Sm80ELb0ELb0ELb1ELb1ELb0ELb0ELb1ELb1EEENS1_21CollectiveEpilogueFwdINS6_IJS8_SA_S9_EEENS6_IJNS7_ILi1EEESI_SI_EEESC_SE_Li256ELb1ELb1ELb1ELb0EEENS1_36VarlenDynamicPersistentTileSchedulerILi128ELi64ELi256ELi256ELb1ELb1ELb0ELb0ELb1ELb1EEEEEEEEEvNT_6ParamsE --------------------------
	.section	.nv.shared._ZN7cutlass13device_kernelIN5flash19enable_sm80_to_sm89INS1_16FlashAttnFwdSm80INS1_25CollectiveMainloopFwdSm80ILi8ELi1ELb0EN4cute5tupleIJNS5_1CILi128EEENS7_ILi64EEENS7_ILi256EEEEEELi256ENS_6half_tEfNS_4arch4Sm80ELb0ELb0ELb1ELb1ELb0ELb0ELb1ELb1EEENS1_21CollectiveEpilogueFwdINS6_IJS8_SA_S9_EEENS6_IJNS7_ILi1EEESI_SI_EEESC_SE_Li256ELb1ELb1ELb1ELb0EEENS1_36VarlenDynamicPersistentTileSchedulerILi128ELi64ELi256ELi256ELb1ELb1ELb0ELb0ELb1ELb1EEEEEEEEEvNT_6ParamsE,"aw",@nobits
	.sectionflags	@""
	.align	16


//--------------------- .nv.shared._ZN7cutlass13device_kernelIN5flash19enable_sm80_to_sm89INS1_16FlashAttnFwdSm80INS1_25CollectiveMainloopFwdSm80ILi8ELi1ELb0EN4cute5tupleIJNS5_1CILi128EEENS7_ILi48EEENS7_ILi256EEEEEELi256ENS_6half_tEfNS_4arch4Sm80ELb0ELb0ELb1ELb1ELb0ELb1ELb1ELb1EEENS1_21CollectiveEpilogueFwdINS6_IJS8_SA_S9_EEENS6_IJNS7_ILi1EEESI_SI_EEESC_SE_Li256ELb1ELb1ELb1ELb0EEENS1_36VarlenDynamicPersistentTileSchedulerILi128ELi48ELi256ELi256ELb1ELb1ELb0ELb0ELb1ELb1EEEEEEEEEvNT_6ParamsE --------------------------
	.section	.nv.shared._ZN7cutlass13device_kernelIN5flash19enable_sm80_to_sm89INS1_16FlashAttnFwdSm80INS1_25CollectiveMainloopFwdSm80ILi8ELi1ELb0EN4cute5tupleIJNS5_1CILi128EEENS7_ILi48EEENS7_ILi256EEEEEELi256ENS_6half_tEfNS_4arch4Sm80ELb0ELb0ELb1ELb1ELb0ELb1ELb1ELb1EEENS1_21CollectiveEpilogueFwdINS6_IJS8_SA_S9_EEENS6_IJNS7_ILi1EEESI_SI_EEESC_SE_Li256ELb1ELb1ELb1ELb0EEENS1_36VarlenDynamicPersistentTileSchedulerILi128ELi48ELi256ELi256ELb1ELb1ELb0ELb0ELb1ELb1EEEEEEEEEvNT_6ParamsE,"aw",@nobits
	.sectionflags	@""
	.align	16


//--------------------- .nv.shared._ZN7cutlass13device_kernelIN5flash19enable_sm80_to_sm89INS1_16FlashAttnFwdSm80INS1_25CollectiveMainloopFwdSm80ILi8ELi1ELb0EN4cute5tupleIJNS5_1CILi128EEENS7_ILi64EEENS7_ILi256EEEEEELi256ENS_6half_tEfNS_4arch4Sm80ELb0ELb1ELb1ELb0ELb0ELb0ELb1ELb1EEENS1_21CollectiveEpilogueFwdINS6_IJS8_SA_S9_EEENS6_IJNS7_ILi1EEESI_SI_EEESC_SE_Li256ELb0ELb1ELb1ELb0EEENS1_19SingleTileSchedulerILb0ELb1ELb1ELi128EEEEEEEEEvNT_6ParamsE --------------------------
	.section	.nv.shared._ZN7cutlass13device_kernelIN5flash19enable_sm80_to_sm89INS1_16FlashAttnFwdSm80INS1_25CollectiveMainloopFwdSm80ILi8ELi1ELb0EN4cute5tupleIJNS5_1CILi128EEENS7_ILi64EEENS7_ILi256EEEEEELi256ENS_6half_tEfNS_4arch4Sm80ELb0ELb1ELb1ELb0ELb0ELb0ELb1ELb1EEENS1_21CollectiveEpilogueFwdINS6_IJS8_SA_S9_EEENS6_IJNS7_ILi1EEESI_SI_EEESC_SE_Li256ELb0ELb1ELb1ELb0EEENS1_19SingleTileSchedulerILb0ELb1ELb1ELi128EEEEEEEEEvNT_6ParamsE,"aw",@nobits
	.sectionflags	@""
	.align	16


//--------------------- .nv.shared._ZN7cutlass13device_kernelIN5flash19enable_sm80_to_sm89INS1_16FlashAttnFwdSm80INS1_25CollectiveMainloopFwdSm80ILi8ELi1ELb0EN4cute5tupleIJNS5_1CILi128EEENS7_ILi64EEENS7_ILi256EEEEEELi256ENS_6half_tEfNS_4arch4Sm80ELb0ELb1ELb1ELb1ELb0ELb0ELb1ELb1EEENS1_21CollectiveEpilogueFwdINS6_IJS8_SA_S9_EEENS6_IJNS7_ILi1EEESI_SI_EEESC_SE_Li256ELb1ELb1ELb1ELb0EEENS1_36VarlenDynamicPersistentTileSchedulerILi128ELi64ELi256ELi256ELb1ELb1ELb0ELb1ELb0ELb1EEEEEEEEEvNT_6ParamsE --------------------------
	.section	.nv.shared._ZN7cutlass13device_kernelIN5flash19enable_sm80_to_sm89INS1_16FlashAttnFwdSm80INS1_25CollectiveMainloopFwdSm80ILi8ELi1ELb0EN4cute5tupleIJNS5_1CILi128EEENS7_ILi64EEENS7_ILi256EEEEEELi256ENS_6half_tEfNS_4arch4Sm80ELb0ELb1ELb1ELb1ELb0ELb0ELb1ELb1EEENS1_21CollectiveEpilogueFwdINS6_IJS8_SA_S9_EEENS6_IJNS7_ILi1EEESI_SI_EEESC_SE_Li256ELb1ELb1ELb1ELb0EEENS1_36VarlenDynamicPersistentTileSchedulerILi128ELi64ELi256ELi256ELb1ELb1ELb0ELb1ELb0ELb1EEEEEEEEEvNT_6ParamsE,"aw",@nobits
	.sectionflags	@""
	.align	16


//--------------------- .nv.shared._ZN7cutlass13device_kernelIN5flash19enable_sm80_to_sm89INS1_16FlashAttnFwdSm80INS1_25CollectiveMainloopFwdSm80ILi8ELi1ELb0EN4cute5tupleIJNS5_1CILi128EEENS7_ILi48EEENS7_ILi256EEEEEELi256ENS_6half_tEfNS_4arch4Sm80ELb0ELb1ELb1ELb1ELb0ELb1ELb1ELb1EEENS1_21CollectiveEpilogueFwdINS6_IJS8_SA_S9_EEENS6_IJNS7_ILi1EEESI_SI_EEESC_SE_Li256ELb1ELb1ELb1ELb0EEENS1_36VarlenDynamicPersistentTileSchedulerILi128ELi48ELi256ELi256ELb1ELb1ELb0ELb1ELb0ELb1EEEEEEEEEvNT_6ParamsE --------------------------
	.section	.nv.shared._ZN7cutlass13device_kernelIN5flash19enable_sm80_to_sm89INS1_16FlashAttnFwdSm80INS1_25CollectiveMainloopFwdSm80ILi8ELi1ELb0EN4cute5tupleIJNS5_1CILi128EEENS7_ILi48EEENS7_ILi256EEEEEELi256ENS_6half_tEfNS_4arch4Sm80ELb0ELb1ELb1ELb1ELb0ELb1ELb1ELb1EEENS1_21CollectiveEpilogueFwdINS6_IJS8_SA_S9_EEENS6_IJNS7_ILi1EEESI_SI_EEESC_SE_Li256ELb1ELb1ELb1ELb0EEENS1_36VarlenDynamicPersistentTileSchedulerILi128ELi48ELi256ELi256ELb1ELb1ELb0ELb1ELb0ELb1EEEEEEEEEvNT_6ParamsE,"aw",@nobits
	.sectionflags	@""
	.align	16


//--------------------- .nv.shared._ZN7cutlass13device_kernelIN5flash19enable_sm80_to_sm89INS1_16FlashAttnFwdSm80INS1_25CollectiveMainloopFwdSm80ILi8ELi1ELb0EN4cute5tupleIJNS5_1CILi128EEENS7_ILi96EEENS7_ILi256EEEEEELi256ENS_6half_tEfNS_4arch4Sm80ELb1ELb0ELb1ELb0ELb0ELb0ELb1ELb1EEENS1_21CollectiveEpilogueFwdINS6_IJS8_SA_S9_EEENS6_IJNS7_ILi1EEESI_SI_EEESC_SE_Li256ELb0ELb1ELb1ELb0EEENS1_30DynamicPersistentTileSchedulerILi256ELi256ELb1ELb1ELb0EEEEEEEEEvNT_6ParamsE --------------------------
	.section	.nv.shared._ZN7cutlass13device_kernelIN5flash19enable_sm80_to_sm89INS1_16FlashAttnFwdSm80INS1_25CollectiveMainloopFwdSm80ILi8ELi1ELb0EN4cute5tupleIJNS5_1CILi128EEENS7_ILi96EEENS7_ILi256EEEEEELi256ENS_6half_tEfNS_4arch4Sm80ELb1ELb0ELb1ELb0ELb0ELb0ELb1ELb1EEENS1_21CollectiveEpilogueFwdINS6_IJS8_SA_S9_EEENS6_IJNS7_ILi1EEESI_SI_EEESC_SE_Li256ELb0ELb1ELb1ELb0EEENS1_30DynamicPersistentTileSchedulerILi256ELi256ELb1ELb1ELb0EEEEEEEEEvNT_6ParamsE,"aw",@nobits
	.sectionflags	@""
	.align	16


//--------------------- .nv.shared._ZN7cutlass13device_kernelIN5flash19enable_sm80_to_sm89INS1_16FlashAttnFwdSm80INS1_25CollectiveMainloopFwdSm80ILi8ELi1ELb0EN4cute5tupleIJNS5_1CILi128EEENS7_ILi64EEENS7_ILi256EEEEEELi256ENS_6half_tEfNS_4arch4Sm80ELb1ELb0ELb1ELb1ELb0ELb0ELb1ELb1EEENS1_21CollectiveEpilogueFwdINS6_IJS8_SA_S9_EEENS6_IJNS7_ILi1EEESI_SI_EEESC_SE_Li256ELb1ELb1ELb1ELb0EEENS1_36VarlenDynamicPersistentTileSchedulerILi128ELi64ELi256ELi256ELb1ELb1ELb0ELb1ELb1ELb1EEEEEEEEEvNT_6ParamsE --------------------------
	.section	.nv.shared._ZN7cutlass13device_kernelIN5flash19enable_sm80_to_sm89INS1_16FlashAttnFwdSm80INS1_25CollectiveMainloopFwdSm80ILi8ELi1ELb0EN4cute5tupleIJNS5_1CILi128EEENS7_ILi64EEENS7_ILi256EEEEEELi256ENS_6half_tEfNS_4arch4Sm80ELb1ELb0ELb1ELb1ELb0ELb0ELb1ELb1EEENS1_21CollectiveEpilogueFwdINS6_IJS8_SA_S9_EEENS6_IJNS7_ILi1EEESI_SI_EEESC_SE_Li256ELb1ELb1ELb1ELb0EEENS1_36VarlenDynamicPersistentTileSchedulerILi128ELi64ELi256ELi256ELb1ELb1ELb0ELb1ELb1ELb1EEEEEEEEEvNT_6ParamsE,"aw",@nobits
	.sectionflags	@""
	.align	16


//--------------------- .nv.shared._ZN7cutlass13device_kernelIN5flash19enable_sm80_to_sm89INS1_16FlashAttnFwdSm80INS1_25CollectiveMainloopFwdSm80ILi8ELi1ELb0EN4cute5tupleIJNS5_1CILi128EEENS7_ILi48EEENS7_ILi256EEEEEELi256ENS_6half_tEfNS_4arch4Sm80ELb1ELb0ELb1ELb1ELb0ELb1ELb1ELb1EEENS1_21CollectiveEpilogueFwdINS6_IJS8_SA_S9_EEENS6_IJNS7_ILi1EEESI_SI_EEESC_SE_Li256ELb1ELb1ELb1ELb0EEENS1_36VarlenDynamicPersistentTileSchedulerILi128ELi48ELi256ELi256ELb1ELb1ELb0ELb1ELb1ELb1EEEEEEEEEvNT_6ParamsE --------------------------
	.section	.nv.shared._ZN7cutlass13device_kernelIN5flash19enable_sm80_to_sm89INS1_16FlashAttnFwdSm80INS1_25CollectiveMainloopFwdSm80ILi8ELi1ELb0EN4cute5tupleIJNS5_1CILi128EEENS7_ILi48EEENS7_ILi256EEEEEELi256ENS_6half_tEfNS_4arch4Sm80ELb1ELb0ELb1ELb1ELb0ELb1ELb1ELb1EEENS1_21CollectiveEpilogueFwdINS6_IJS8_SA_S9_EEENS6_IJNS7_ILi1EEESI_SI_EEESC_SE_Li256ELb1ELb1ELb1ELb0EEENS1_36VarlenDynamicPersistentTileSchedulerILi128ELi48ELi256ELi256ELb1ELb1ELb0ELb1ELb1ELb1EEEEEEEEEvNT_6ParamsE,"aw",@nobits
	.sectionflags	@""
	.align	16


//--------------------- .nv.shared._ZN7cutlass13device_kernelIN5flash19enable_sm80_to_sm89INS1_16FlashAttnFwdSm80INS1_25CollectiveMainloopFwdSm80ILi8ELi1ELb1EN4cute5tupleIJNS5_1CILi128EEENS7_ILi64EEENS7_ILi256EEEEEELi256ENS_6half_tEfNS_4arch4Sm80ELb0ELb0ELb0ELb0ELb0ELb0ELb1ELb1EEENS1_21CollectiveEpilogueFwdINS6_IJS8_SA_S9_EEENS6_IJNS7_ILi1EEESI_SI_EEESC_SE_Li256ELb0ELb1ELb1ELb0EEENS1_19SingleTileSchedulerILb0ELb1ELb1ELi128EEEEEEEEEvNT_6ParamsE --------------------------
	.section	.nv.shared._ZN7cutlass13device_kernelIN5flash19enable_sm80_to_sm89INS1_16FlashAttnFwdSm80INS1_25CollectiveMainloopFwdSm80ILi8ELi1ELb1EN4cute5tupleIJNS5_1CILi128EEENS7_ILi64EEENS7_ILi256EEEEEELi256ENS_6half_tEfNS_4arch4Sm80ELb0ELb0ELb0ELb0ELb0ELb0ELb1ELb1EEENS1_21CollectiveEpilogueFwdINS6_IJS8_SA_S9_EEENS6_IJNS7_ILi1EEESI_SI_EEESC_SE_Li256ELb0ELb1ELb1ELb0EEENS1_19SingleTileSchedulerILb0ELb1ELb1ELi128EEEEEEEEEvNT_6ParamsE,"aw",@nobits
	.sectionflags	@""
	.align	16


//--------------------- .nv.shared._ZN7cutlass13device_kernelIN5flash19enable_sm80_to_sm89INS1_16FlashAttnFwdSm80INS1_25CollectiveMainloopFwdSm80ILi8ELi1ELb1EN4cute5tupleIJNS5_1CILi128EEENS7_ILi48EEENS7_ILi256EEEEEELi256ENS_6half_tEfNS_4arch4Sm80ELb0ELb0ELb0ELb1ELb0ELb0ELb1ELb1EEENS1_21CollectiveEpilogueFwdINS6_IJS8_SA_S9_EEENS6_IJNS7_ILi1EEESI_SI_EEESC_SE_Li256ELb1ELb1ELb1ELb0EEENS1_36VarlenDynamicPersistentTileSchedulerILi128ELi48ELi256ELi256ELb1ELb1ELb0ELb0ELb1ELb1EEEEEEEEEvNT_6ParamsE --------------------------
	.section	.nv.shared._ZN7cutlass13device_kernelIN5flash19enable_sm80_to_sm89INS1_16FlashAttnFwdSm80INS1_25CollectiveMainloopFwdSm80ILi8ELi1ELb1EN4cute5tupleIJNS5_1CILi128EEENS7_ILi48EEENS7_ILi256EEEEEELi256ENS_6half_tEfNS_4arch4Sm80ELb0ELb0ELb0ELb1ELb0ELb0ELb1ELb1EEENS1_21CollectiveEpilogueFwdINS6_IJS8_SA_S9_EEENS6_IJNS7_ILi1EEESI_SI_EEESC_SE_Li256ELb1ELb1ELb1ELb0EEENS1_36VarlenDynamicPersistentTileSchedulerILi128ELi48ELi256ELi256ELb1ELb1ELb0ELb0ELb1ELb1EEEEEEEEEvNT_6ParamsE,"aw",@nobits
	.sectionflags	@""
	.align	16


//--------------------- .nv.shared._ZN7cutlass13device_kernelIN5flash19enable_sm80_to_sm89INS1_16FlashAttnFwdSm80INS1_25CollectiveMainloopFwdSm80ILi8ELi1ELb0EN4cute5tupleIJNS5_1CILi128EEENS7_ILi32EEENS7_ILi256EEEEEELi256ENS_6half_tEfNS_4arch4Sm80ELb0ELb0ELb0ELb1ELb0ELb1ELb1ELb1EEENS1_21CollectiveEpilogueFwdINS6_IJS8_SA_S9_EEENS6_IJNS7_ILi1EEESI_SI_EEESC_SE_Li256ELb1ELb1ELb1ELb0EEENS1_36VarlenDynamicPersistentTileSchedulerILi128ELi32ELi256ELi256ELb1ELb1ELb0ELb0ELb1ELb1EEEEEEEEEvNT_6ParamsE --------------------------
	.section	.nv.shared._ZN7cutlass13device_kernelIN5flash19enable_sm80_to_sm89INS1_16FlashAttnFwdSm80INS1_25CollectiveMainloopFwdSm80ILi8ELi1ELb0EN4cute5tupleIJNS5_1CILi128EEENS7_ILi32EEENS7_ILi256EEEEEELi256ENS_6half_tEfNS_4arch4Sm80ELb0ELb0ELb0ELb1ELb0ELb1ELb1ELb1EEENS1_21CollectiveEpilogueFwdINS6_IJS8_SA_S9_EEENS6_IJNS7_ILi1EEESI_SI_EEESC_SE_Li256ELb1ELb1ELb1ELb0EEENS1_36VarlenDynamicPersistentTileSchedulerILi128ELi32ELi256ELi256ELb1ELb1ELb0ELb0ELb1ELb1EEEEEEEEEvNT_6ParamsE,"aw",@nobits
	.sectionflags	@""
	.align	16


//--------------------- .nv.shared._ZN7cutlass13device_kernelIN5flash19enable_sm80_to_sm89INS1_16FlashAttnFwdSm80INS1_25CollectiveMainloopFwdSm80ILi8ELi1ELb1EN4cute5tupleIJNS5_1CILi128EEENS7_ILi48EEENS7_ILi256EEEEEELi256ENS_6half_tEfNS_4arch4Sm80ELb0ELb1ELb0ELb0ELb0ELb0ELb1ELb1EEENS1_21CollectiveEpilogueFwdINS6_IJS8_SA_S9_EEENS6_IJNS7_ILi1EEESI_SI_EEESC_SE_Li256ELb0ELb1ELb1ELb0EEENS1_19SingleTileSchedulerILb0ELb1ELb1ELi128EEEEEEEEEvNT_6ParamsE --------------------------
	.section	.nv.shared._ZN7cutlass13device_kernelIN5flash19enable_sm80_to_sm89INS1_16FlashAttnFwdSm80INS1_25CollectiveMainloopFwdSm80ILi8ELi1ELb1EN4cute5tupleIJNS5_1CILi128EEENS7_ILi48EEENS7_ILi256EEEEEELi256ENS_6half_tEfNS_4arch4Sm80ELb0ELb1ELb0ELb0ELb0ELb0ELb1ELb1EEENS1_21CollectiveEpilogueFwdINS6_IJS8_SA_S9_EEENS6_IJNS7_ILi1EEESI_SI_EEESC_SE_Li256ELb0ELb1ELb1ELb0EEENS1_19SingleTileSchedulerILb0ELb1ELb1ELi128EEEEEEEEEvNT_6ParamsE,"aw",@nobits
	.sectionflags	@""
	.align	16


//--------------------- .nv.shared._ZN7cutlass13device_kernelIN5flash19enable_sm80_to_sm89INS1_16FlashAttnFwdSm80INS1_25CollectiveMainloopFwdSm80ILi8ELi1ELb1EN4cute5tupleIJNS5_1CILi128EEENS7_ILi48EEENS7_ILi256EEEEEELi256ENS_6half_tEfNS_4arch4Sm80ELb0ELb1ELb0ELb1ELb0ELb0ELb1ELb1EEENS1_21CollectiveEpilogueFwdINS6_IJS8_SA_S9_EEENS6_IJNS7_ILi1EEESI_SI_EEESC_SE_Li256ELb1ELb1ELb1ELb0EEENS1_36VarlenDynamicPersistentTileSchedulerILi128ELi48ELi256ELi256ELb1ELb1ELb0ELb1ELb0ELb1EEEEEEEEEvNT_6ParamsE --------------------------
	.section	.nv.shared._ZN7cutlass13device_kernelIN5flash19enable_sm80_to_sm89INS1_16FlashAttnFwdSm80INS1_25CollectiveMainloopFwdSm80ILi8ELi1ELb1EN4cute5tupleIJNS5_1CILi128EEENS7_ILi48EEENS7_ILi256EEEEEELi256ENS_6half_tEfNS_4arch4Sm80ELb0ELb1ELb0ELb1ELb0ELb0ELb1ELb1EEENS1_21CollectiveEpilogueFwdINS6_IJS8_SA_S9_EEENS6_IJNS7_ILi1EEESI_SI_EEESC_SE_Li256ELb1ELb1ELb1ELb0EEENS1_36VarlenDynamicPersistentTileSchedulerILi128ELi48ELi256ELi256ELb1ELb1ELb0ELb1ELb0ELb1EEEEEEEEEvNT_6ParamsE,"aw",@nobits
	.sectionflags	@""
	.align	16


//--------------------- .nv.shared._ZN7cutlass13device_kernelIN5flash19enable_sm80_to_sm89INS1_16FlashAttnFwdSm80INS1_25CollectiveMainloopFwdSm80ILi8ELi1ELb0EN4cute5tupleIJNS5_1CILi128EEENS7_ILi32EEENS7_ILi256EEEEEELi256ENS_6half_tEfNS_4arch4Sm80ELb0ELb1ELb0ELb1ELb0ELb1ELb1ELb1EEENS1_21CollectiveEpilogueFwdINS6_IJS8_SA_S9_EEENS6_IJNS7_ILi1EEESI_SI_EEESC_SE_Li256ELb1ELb1ELb1ELb0EEENS1_36VarlenDynamicPersistentTileSchedulerILi128ELi32ELi256ELi256ELb1ELb1ELb0ELb1ELb0ELb1EEEEEEEEEvNT_6ParamsE --------------------------
	.section	.nv.shared._ZN7cutlass13device_kernelIN5flash19enable_sm80_to_sm89INS1_16FlashAttnFwdSm80INS1_25CollectiveMainloopFwdSm80ILi8ELi1ELb0EN4cute5tupleIJNS5_1CILi128EEENS7_ILi32EEENS7_ILi256EEEEEELi256ENS_6half_tEfNS_4arch4Sm80ELb0ELb1ELb0ELb1ELb0ELb1ELb1ELb1EEENS1_21CollectiveEpilogueFwdINS6_IJS8_SA_S9_EEENS6_IJNS7_ILi1EEESI_SI_EEESC_SE_Li256ELb1ELb1ELb1ELb0EEENS1_36VarlenDynamicPersistentTileSchedulerILi128ELi32ELi256ELi256ELb1ELb1ELb0ELb1ELb0ELb1EEEEEEEEEvNT_6ParamsE,"aw",@nobits
	.sectionflags	@""
	.align	16


//--------------------- .nv.shared._ZN7cutlass13device_kernelIN5flash19enable_sm80_to_sm89INS1_16FlashAttnFwdSm80INS1_25CollectiveMainloopFwdSm80ILi8ELi1ELb1EN4cute5tupleIJNS5_1CILi128EEENS7_ILi64EEENS7_ILi256EEEEEELi256ENS_6half_tEfNS_4arch4Sm80ELb1ELb0ELb0ELb0ELb0ELb0ELb1ELb1EEENS1_21CollectiveEpilogueFwdINS6_IJS8_SA_S9_EEENS6_IJNS7_ILi1EEESI_SI_EEESC_SE_Li256ELb0ELb1ELb1ELb0EEENS1_30DynamicPersistentTileSchedulerILi256ELi256ELb1ELb1ELb0EEEEEEEEEvNT_6ParamsE --------------------------
	.section	.nv.shared._ZN7cutlass13device_kernelIN5flash19enable_sm80_to_sm89INS1_16FlashAttnFwdSm80INS1_25CollectiveMainloopFwdSm80ILi8ELi1ELb1EN4cute5tupleIJNS5_1CILi128EEENS7_ILi64EEENS7_ILi256EEEEEELi256ENS_6half_tEfNS_4arch4Sm80ELb1ELb0ELb0ELb0ELb0ELb0ELb1ELb1EEENS1_21CollectiveEpilogueFwdINS6_IJS8_SA_S9_EEENS6_IJNS7_ILi1EEESI_SI_EEESC_SE_Li256ELb0ELb1ELb1ELb0EEENS1_30DynamicPersistentTileSchedulerILi256ELi256ELb1ELb1ELb0EEEEEEEEEvNT_6ParamsE,"aw",@nobits
	.sectionflags	@""
	.align	16


//--------------------- .nv.shared._ZN7cutlass13device_kernelIN5flash19enable_sm80_to_sm89INS1_16FlashAttnFwdSm80INS1_25CollectiveMainloopFwdSm80ILi8ELi1ELb1EN4cute5tupleIJNS5_1CILi128EEENS7_ILi48EEENS7_ILi256EEEEEELi256ENS_6half_tEfNS_4arch4Sm80ELb1ELb0ELb0ELb1ELb0ELb0ELb1ELb1EEENS1_21CollectiveEpilogueFwdINS6_IJS8_SA_S9_EEENS6_IJNS7_ILi1EEESI_SI_EEESC_SE_Li256ELb1ELb1ELb1ELb0EEENS1_36VarlenDynamicPersistentTileSchedulerILi128ELi48ELi256ELi256ELb1ELb1ELb0ELb1ELb1ELb1EEEEEEEEEvNT_6ParamsE --------------------------
	.section	.nv.shared._ZN7cutlass13device_kernelIN5flash19enable_sm80_to_sm89INS1_16FlashAttnFwdSm80INS1_25CollectiveMainloopFwdSm80ILi8ELi1ELb1EN4cute5tupleIJNS5_1CILi128EEENS7_ILi48EEENS7_ILi256EEEEEELi256ENS_6half_tEfNS_4arch4Sm80ELb1ELb0ELb0ELb1ELb0ELb0ELb1ELb1EEENS1_21CollectiveEpilogueFwdINS6_IJS8_SA_S9_EEENS6_IJNS7_ILi1EEESI_SI_EEESC_SE_Li256ELb1ELb1ELb1ELb0EEENS1_36VarlenDynamicPersistentTileSchedulerILi128ELi48ELi256ELi256ELb1ELb1ELb0ELb1ELb1ELb1EEEEEEEEEvNT_6ParamsE,"aw",@nobits
	.sectionflags	@""
	.align	16


//--------------------- .nv.shared._ZN7cutlass13device_kernelIN5flash19enable_sm80_to_sm89INS1_16FlashAttnFwdSm80INS1_25CollectiveMainloopFwdSm80ILi8ELi1ELb0EN4cute5tupleIJNS5_1CILi128EEENS7_ILi32EEENS7_ILi256EEEEEELi256ENS_6half_tEfNS_4arch4Sm80ELb1ELb0ELb0ELb1ELb0ELb1ELb1ELb1EEENS1_21CollectiveEpilogueFwdINS6_IJS8_SA_S9_EEENS6_IJNS7_ILi1EEESI_SI_EEESC_SE_Li256ELb1ELb1ELb1ELb0EEENS1_36VarlenDynamicPersistentTileSchedulerILi128ELi32ELi256ELi256ELb1ELb1ELb0ELb1ELb1ELb1EEEEEEEEEvNT_6ParamsE --------------------------
	.section	.nv.shared._ZN7cutlass13device_kernelIN5flash19enable_sm80_to_sm89INS1_16FlashAttnFwdSm80INS1_25CollectiveMainloopFwdSm80ILi8ELi1ELb0EN4cute5tupleIJNS5_1CILi128EEENS7_ILi32EEENS7_ILi256EEEEEELi256ENS_6half_tEfNS_4arch4Sm80ELb1ELb0ELb0ELb1ELb0ELb1ELb1ELb1EEENS1_21CollectiveEpilogueFwdINS6_IJS8_SA_S9_EEENS6_IJNS7_ILi1EEESI_SI_EEESC_SE_Li256ELb1ELb1ELb1ELb0EEENS1_36VarlenDynamicPersistentTileSchedulerILi128ELi32ELi256ELi256ELb1ELb1ELb0ELb1ELb1ELb1EEEEEEEEEvNT_6ParamsE,"aw",@nobits
	.sectionflags	@""
	.align	16


//--------------------- .nv.shared._ZN7cutlass13device_kernelIN5flash19enable_sm80_to_sm89INS1_16FlashAttnFwdSm80INS1_25CollectiveMainloopFwdSm80ILi8ELi1ELb0EN4cute5tupleIJNS5_1CILi128EEENS7_ILi96EEENS7_ILi256EEEEEELi256ENS_6half_tEfNS_4arch4Sm80ELb0ELb0ELb0ELb0ELb0ELb0ELb1ELb1EEENS1_21CollectiveEpilogueFwdINS6_IJS8_SA_S9_EEENS6_IJNS7_ILi1EEESI_SI_EEESC_SE_Li256ELb0ELb1ELb1ELb0EEENS1_19SingleTileSchedulerILb0ELb1ELb1ELi128EEEEEEEEEvNT_6ParamsE --------------------------
	.section	.nv.shared._ZN7cutlass13device_kernelIN5flash19enable_sm80_to_sm89INS1_16FlashAttnFwdSm80INS1_25CollectiveMainloopFwdSm80ILi8ELi1ELb0EN4cute5tupleIJNS5_1CILi128EEENS7_ILi96EEENS7_ILi256EEEEEELi256ENS_6half_tEfNS_4arch4Sm80ELb0ELb0ELb0ELb0ELb0ELb0ELb1ELb1EEENS1_21CollectiveEpilogueFwdINS6_IJS8_SA_S9_EEENS6_IJNS7_ILi1EEESI_SI_EEESC_SE_Li256ELb0ELb1ELb1ELb0EEENS1_19SingleTileSchedulerILb0ELb1ELb1ELi128EEEEEEEEEvNT_6ParamsE,"aw",@nobits
	.sectionflags	@""
	.align	16


//--------------------- .nv.shared._ZN7cutlass13device_kernelIN5flash19enable_sm80_to_sm89INS1_16FlashAttnFwdSm80INS1_25CollectiveMainloopFwdSm80ILi8ELi1ELb0EN4cute5tupleIJNS5_1CILi128EEENS7_ILi64EEENS7_ILi256EEEEEELi256ENS_6half_tEfNS_4arch4Sm80ELb0ELb0ELb0ELb1ELb0ELb0ELb1ELb1EEENS1_21CollectiveEpilogueFwdINS6_IJS8_SA_S9_EEENS6_IJNS7_ILi1EEESI_SI_EEESC_SE_Li256ELb1ELb1ELb1ELb0EEENS1_36VarlenDynamicPersistentTileSchedulerILi128ELi64ELi256ELi256ELb1ELb1ELb0ELb0ELb1ELb1EEEEEEEEEvNT_6ParamsE --------------------------
	.section	.nv.shared._ZN7cutlass13device_kernelIN5flash19enable_sm80_to_sm89INS1_16FlashAttnFwdSm80INS1_25CollectiveMainloopFwdSm80ILi8ELi1ELb0EN4cute5tupleIJNS5_1CILi128EEENS7_ILi64EEENS7_ILi256EEEEEELi256ENS_6half_tEfNS_4arch4Sm80ELb0ELb0ELb0ELb1ELb0ELb0ELb1ELb1EEENS1_21CollectiveEpilogueFwdINS6_IJS8_SA_S9_EEENS6_IJNS7_ILi1EEESI_SI_EEESC_SE_Li256ELb1ELb1ELb1ELb0EEENS1_36VarlenDynamicPersistentTileSchedulerILi128ELi64ELi256ELi256ELb1ELb1ELb0ELb0ELb1ELb1EEEEEEEEEvNT_6ParamsE,"aw",@nobits
	.sectionflags	@""
	.align	16


//--------------------- .nv.shared._ZN7cutlass13device_kernelIN5flash19enable_sm80_to_sm89INS1_16FlashAttnFwdSm80INS1_25CollectiveMainloopFwdSm80ILi8ELi1ELb0EN4cute5tupleIJNS5_1CILi128EEENS7_ILi48EEENS7_ILi256EEEEEELi256ENS_6half_tEfNS_4arch4Sm80ELb0ELb0ELb0ELb1ELb0ELb1ELb1ELb1EEENS1_21CollectiveEpilogueFwdINS6_IJS8_SA_S9_EEENS6_IJNS7_ILi1EEESI_SI_EEESC_SE_Li256ELb1ELb1ELb1ELb0EEENS1_36VarlenDynamicPersistentTileSchedulerILi128ELi48ELi256ELi256ELb1ELb1ELb0ELb0ELb1ELb1EEEEEEEEEvNT_6ParamsE --------------------------
	.section	.nv.shared._ZN7cutlass13device_kernelIN5flash19enable_sm80_to_sm89INS1_16FlashAttnFwdSm80INS1_25CollectiveMainloopFwdSm80ILi8ELi1ELb0EN4cute5tupleIJNS5_1CILi128EEENS7_ILi48EEENS7_ILi256EEEEEELi256ENS_6half_tEfNS_4arch4Sm80ELb0ELb0ELb0ELb1ELb0ELb1ELb1ELb1EEENS1_21CollectiveEpilogueFwdINS6_IJS8_SA_S9_EEENS6_IJNS7_ILi1EEESI_SI_EEESC_SE_Li256ELb1ELb1ELb1ELb0EEENS1_36VarlenDynamicPersistentTileSchedulerILi128ELi48ELi256ELi256ELb1ELb1ELb0ELb0ELb1ELb1EEEEEEEEEvNT_6ParamsE,"aw",@nobits
	.sectionflags	@""
	.align	16


//--------------------- .nv.shared._ZN7cutlass13device_kernelIN5flash19enable_sm80_to_sm89INS1_16FlashAttnFwdSm80INS1_25CollectiveMainloopFwdSm80ILi8ELi1ELb0EN4cute5tupleIJNS5_1CILi128EEENS7_ILi64EEENS7_ILi256EEEEEELi256ENS_6half_tEfNS_4arch4Sm80ELb0ELb1ELb0ELb0ELb0ELb0ELb1ELb1EEENS1_21CollectiveEpilogueFwdINS6_IJS8_SA_S9_EEENS6_IJNS7_ILi1EEESI_SI_EEESC_SE_Li256ELb0ELb1ELb1ELb0EEENS1_19SingleTileSchedulerILb0ELb1ELb1ELi128EEEEEEEEEvNT_6ParamsE --------------------------
	.section	.nv.shared._ZN7cutlass13device_kernelIN5flash19enable_sm80_to_sm89INS1_16FlashAttnFwdSm80INS1_25CollectiveMainloopFwdSm80ILi8ELi1ELb0EN4cute5tupleIJNS5_1CILi128EEENS7_ILi64EEENS7_ILi256EEEEEELi256ENS_6half_tEfNS_4arch4Sm80ELb0ELb1ELb0ELb0ELb0ELb0ELb1ELb1EEENS1_21CollectiveEpilogueFwdINS6_IJS8_SA_S9_EEENS6_IJNS7_ILi1EEESI_SI_EEESC_SE_Li256ELb0ELb1ELb1ELb0EEENS1_19SingleTileSchedulerILb0ELb1ELb1ELi128EEEEEEEEEvNT_6ParamsE,"aw",@nobits
	.sectionflags	@""
	.align	16


//--------------------- .nv.shared._ZN7cutlass13device_kernelIN5flash19enable_sm80_to_sm89INS1_16FlashAttnFwdSm80INS1_25CollectiveMainloopFwdSm80ILi8ELi1ELb0EN4cute5tupleIJNS5_1CILi128EEENS7_ILi64EEENS7_ILi256EEEEEELi256ENS_6half_tEfNS_4arch4Sm80ELb0ELb1ELb0ELb1ELb0ELb0ELb1ELb1EEENS1_21CollectiveEpilogueFwdINS6_IJS8_SA_S9_EEENS6_IJNS7_ILi1EEESI_SI_EEESC_SE_Li256ELb1ELb1ELb1ELb0EEENS1_36VarlenDynamicPersistentTileSchedulerILi128ELi64ELi256ELi256ELb1ELb1ELb0ELb1ELb0ELb1EEEEEEEEEvNT_6ParamsE --------------------------
	.section	.nv.shared._ZN7cutlass13device_kernelIN5flash19enable_sm80_to_sm89INS1_16FlashAttnFwdSm80INS1_25CollectiveMainloopFwdSm80ILi8ELi1ELb0EN4cute5tupleIJNS5_1CILi128EEENS7_ILi64EEENS7_ILi256EEEEEELi256ENS_6half_tEfNS_4arch4Sm80ELb0ELb1ELb0ELb1ELb0ELb0ELb1ELb1EEENS1_21CollectiveEpilogueFwdINS6_IJS8_SA_S9_EEENS6_IJNS7_ILi1EEESI_SI_EEESC_SE_Li256ELb1ELb1ELb1ELb0EEENS1_36VarlenDynamicPersistentTileSchedulerILi128ELi64ELi256ELi256ELb1ELb1ELb0ELb1ELb0ELb1EEEEEEEEEvNT_6ParamsE,"aw",@nobits
	.sectionflags	@""
	.align	16


//--------------------- .nv.shared._ZN7cutlass13device_kernelIN5flash19enable_sm80_to_sm89INS1_16FlashAttnFwdSm80INS1_25CollectiveMainloopFwdSm80ILi8ELi1ELb0EN4cute5tupleIJNS5_1CILi128EEENS7_ILi48EEENS7_ILi256EEEEEELi256ENS_6half_tEfNS_4arch4Sm80ELb0ELb1ELb0ELb1ELb0ELb1ELb1ELb1EEENS1_21CollectiveEpilogueFwdINS6_IJS8_SA_S9_EEENS6_IJNS7_ILi1EEESI_SI_EEESC_SE_Li256ELb1ELb1ELb1ELb0EEENS1_36VarlenDynamicPersistentTileSchedulerILi128ELi48ELi256ELi256ELb1ELb1ELb0ELb1ELb0ELb1EEEEEEEEEvNT_6ParamsE --------------------------
	.section	.nv.shared._ZN7cutlass13device_kernelIN5flash19enable_sm80_to_sm89INS1_16FlashAttnFwdSm80INS1_25CollectiveMainloopFwdSm80ILi8ELi1ELb0EN4cute5tupleIJNS5_1CILi128EEENS7_ILi48EEENS7_ILi256EEEEEELi256ENS_6half_tEfNS_4arch4Sm80ELb0ELb1ELb0ELb1ELb0ELb1ELb1ELb1EEENS1_21CollectiveEpilogueFwdINS6_IJS8_SA_S9_EEENS6_IJNS7_ILi1EEESI_SI_EEESC_SE_Li256ELb1ELb1ELb1ELb0EEENS1_36VarlenDynamicPersistentTileSchedulerILi128ELi48ELi256ELi256ELb1ELb1ELb0ELb1ELb0ELb1EEEEEEEEEvNT_6ParamsE,"aw",@nobits
	.sectionflags	@""
	.align	16


//--------------------- .nv.shared._ZN7cutlass13device_kernelIN5flash19enable_sm80_to_sm89INS1_16FlashAttnFwdSm80INS1_25CollectiveMainloopFwdSm80ILi8ELi1ELb0EN4cute5tupleIJNS5_1CILi128EEENS7_ILi96EEENS7_ILi256EEEEEELi256ENS_6half_tEfNS_4arch4Sm80ELb1ELb0ELb0ELb0ELb0ELb0ELb1ELb1EEENS1_21CollectiveEpilogueFwdINS6_IJS8_SA_S9_EEENS6_IJNS7_ILi1EEESI_SI_EEESC_SE_Li256ELb0ELb1ELb1ELb0EEENS1_30DynamicPersistentTileSchedulerILi256ELi256ELb1ELb1ELb0EEEEEEEEEvNT_6ParamsE --------------------------
	.section	.nv.shared._ZN7cutlass13device_kernelIN5flash19enable_sm80_to_sm89INS1_16FlashAttnFwdSm80INS1_25CollectiveMainloopFwdSm80ILi8ELi1ELb0EN4cute5tupleIJNS5_1CILi128EEENS7_ILi96EEENS7_ILi256EEEEEELi256ENS_6half_tEfNS_4arch4Sm80ELb1ELb0ELb0ELb0ELb0ELb0ELb1ELb1EEENS1_21CollectiveEpilogueFwdINS6_IJS8_SA_S9_EEENS6_IJNS7_ILi1EEESI_SI_EEESC_SE_Li256ELb0ELb1ELb1ELb0EEENS1_30DynamicPersistentTileSchedulerILi256ELi256ELb1ELb1ELb0EEEEEEEEEvNT_6ParamsE,"aw",@nobits
	.sectionflags	@""
	.align	16


//--------------------- .nv.shared._ZN7cutlass13device_kernelIN5flash19enable_sm80_to_sm89INS1_16FlashAttnFwdSm80INS1_25CollectiveMainloopFwdSm80ILi8ELi1ELb0EN4cute5tupleIJNS5_1CILi128EEENS7_ILi64EEENS7_ILi256EEEEEELi256ENS_6half_tEfNS_4arch4Sm80ELb1ELb0ELb0ELb1ELb0ELb0ELb1ELb1EEENS1_21CollectiveEpilogueFwdINS6_IJS8_SA_S9_EEENS6_IJNS7_ILi1EEESI_SI_EEESC_SE_Li256ELb1ELb1ELb1ELb0EEENS1_36VarlenDynamicPersistentTileSchedulerILi128ELi64ELi256ELi256ELb1ELb1ELb0ELb1ELb1ELb1EEEEEEEEEvNT_6ParamsE --------------------------
	.section	.nv.shared._ZN7cutlass13device_kernelIN5flash19enable_sm80_to_sm89INS1_16FlashAttnFwdSm80INS1_25CollectiveMainloopFwdSm80ILi8ELi1ELb0EN4cute5tupleIJNS5_1CILi128EEENS7_ILi64EEENS7_ILi256EEEEEELi256ENS_6half_tEfNS_4arch4Sm80ELb1ELb0ELb0ELb1ELb0ELb0ELb1ELb1EEENS1_21CollectiveEpilogueFwdINS6_IJS8_SA_S9_EEENS6_IJNS7_ILi1EEESI_SI_EEESC_SE_Li256ELb1ELb1ELb1ELb0EEENS1_36VarlenDynamicPersistentTileSchedulerILi128ELi64ELi256ELi256ELb1ELb1ELb0ELb1ELb1ELb1EEEEEEEEEvNT_6ParamsE,"aw",@nobits
	.sectionflags	@""
	.align	16


//--------------------- .nv.shared._ZN7cutlass13device_kernelIN5flash19enable_sm80_to_sm89INS1_16FlashAttnFwdSm80INS1_25CollectiveMainloopFwdSm80ILi8ELi1ELb0EN4cute5tupleIJNS5_1CILi128EEENS7_ILi48EEENS7_ILi256EEEEEELi256ENS_6half_tEfNS_4arch4Sm80ELb1ELb0ELb0ELb1ELb0ELb1ELb1ELb1EEENS1_21CollectiveEpilogueFwdINS6_IJS8_SA_S9_EEENS6_IJNS7_ILi1EEESI_SI_EEESC_SE_Li256ELb1ELb1ELb1ELb0EEENS1_36VarlenDynamicPersistentTileSchedulerILi128ELi48ELi256ELi256ELb1ELb1ELb0ELb1ELb1ELb1EEEEEEEEEvNT_6ParamsE --------------------------
	.section	.nv.shared._ZN7cutlass13device_kernelIN5flash19enable_sm80_to_sm89INS1_16FlashAttnFwdSm80INS1_25CollectiveMainloopFwdSm80ILi8ELi1ELb0EN4cute5tupleIJNS5_1CILi128EEENS7_ILi48EEENS7_ILi256EEEEEELi256ENS_6half_tEfNS_4arch4Sm80ELb1ELb0ELb0ELb1ELb0ELb1ELb1ELb1EEENS1_21CollectiveEpilogueFwdINS6_IJS8_SA_S9_EEENS6_IJNS7_ILi1EEESI_SI_EEESC_SE_Li256ELb1ELb1ELb1ELb0EEENS1_36VarlenDynamicPersistentTileSchedulerILi128ELi48ELi256ELi256ELb1ELb1ELb0ELb1ELb1ELb1EEEEEEEEEvNT_6ParamsE,"aw",@nobits
	.sectionflags	@""
	.align	16
